#include "gn_cuda_host_template.cuh"

namespace group_norm_v2 {

GN_CUDA_INST_DEFINE(1024, 320)

}  // namespace group_norm_v2


// ===== COMPILED SASS (sm_90) =====

	.target	sm_90

	.elftype	@"ET_EXEC"


//--------------------- .note.nv.tkinfo           --------------------------
	.section	.note.nv.tkinfo,"",@"SHT_NOTE"
	.sectionflags	@"SHF_NOTE_NV_TKINFO"
	.tkinfo
        /*0018*/ 	.word	0x00000002
        /*0030*/ 	.string	""
        /*0030*/ 	.string	"ptxas"
        /*0030*/ 	.string	"Cuda compilation tools, release 13.0, V13.0.88"
        /*0030*/ 	.string	"Build cuda_13.0.r13.0/compiler.36424714_0"
        /*0030*/ 	.string	"-arch sm_90 -m 64 "



//--------------------- .note.nv.cuinfo           --------------------------
	.section	.note.nv.cuinfo,"",@"SHT_NOTE"
	.sectionflags	@"SHF_NOTE_NV_CUINFO"
        /*0018*/ 	.short	0x0002
        /*001a*/ 	.short	0x005a
        /*001c*/ 	.short	0x0082
	.zero		2


//--------------------- .nv.info                  --------------------------
	.section	.nv.info,"",@"SHT_CUDA_INFO"
	.align	4


	//----- nvinfo : EIATTR_REGCOUNT
	.align		4
        /*0000*/ 	.byte	0x04, 0x2f
        /*0002*/ 	.short	(.L_1 - .L_0)
	.align		4
.L_0:
        /*0004*/ 	.word	index@(_ZN13group_norm_v214gn_cuda_kernelI6__halfLi320ELi1ELi16ELi20ELi1024ELb1ELi128ELi320ELi320ELi4ELb1ELi18ELb0ELb0ENS_16CompileConditionILi900EEEEEvPT_PKS4_S7_S7_flPfS8_Pj)
        /*0008*/ 	.word	0x000000a8


	//----- nvinfo : EIATTR_FRAME_SIZE
	.align		4
.L_1:
        /*000c*/ 	.byte	0x04, 0x11
        /*000e*/ 	.short	(.L_3 - .L_2)
	.align		4
.L_2:
        /*0010*/ 	.word	index@(_ZN13group_norm_v214gn_cuda_kernelI6__halfLi320ELi1ELi16ELi20ELi1024ELb1ELi128ELi320ELi320ELi4ELb1ELi18ELb0ELb0ENS_16CompileConditionILi900EEEEEvPT_PKS4_S7_S7_flPfS8_Pj)
        /*0014*/ 	.word	0x00000130


	//----- nvinfo : EIATTR_REGCOUNT
	.align		4
.L_3:
        /*0018*/ 	.byte	0x04, 0x2f
        /*001a*/ 	.short	(.L_5 - .L_4)
	.align		4
.L_4:
        /*001c*/ 	.word	index@(_ZN13group_norm_v214gn_cuda_kernelI6__halfLi320ELi3ELi16ELi20ELi1024ELb1ELi64ELi320ELi320ELi4ELb1ELi21ELb0ELb0ENS_16CompileConditionILi900EEEEEvPT_PKS4_S7_S7_flPfS8_Pj)
        /*0020*/ 	.word	0x00000040


	//----- nvinfo : EIATTR_FRAME_SIZE
	.align		4
.L_5:
        /*0024*/ 	.byte	0x04, 0x11
        /*0026*/ 	.short	(.L_7 - .L_6)
	.align		4
.L_6:
        /*0028*/ 	.word	index@(_ZN13group_norm_v214gn_cuda_kernelI6__halfLi320ELi3ELi16ELi20ELi1024ELb1ELi64ELi320ELi320ELi4ELb1ELi21ELb0ELb0ENS_16CompileConditionILi900EEEEEvPT_PKS4_S7_S7_flPfS8_Pj)
        /*002c*/ 	.word	0x00000138


	//----- nvinfo : EIATTR_REGCOUNT
	.align		4
.L_7:
        /*0030*/ 	.byte	0x04, 0x2f
        /*0032*/ 	.short	(.L_9 - .L_8)
	.align		4
.L_8:
        /*0034*/ 	.word	index@(_ZN13group_norm_v214gn_cuda_kernelI6__halfLi320ELi1ELi16ELi20ELi1024ELb1ELi64ELi320ELi320ELi4ELb1ELi9ELb0ELb0ENS_16CompileConditionILi900EEEEEvPT_PKS4_S7_S7_flPfS8_Pj)
        /*0038*/ 	.word	0x000000a8


	//----- nvinfo : EIATTR_FRAME_SIZE
	.align		4
.L_9:
        /*003c*/ 	.byte	0x04, 0x11
        /*003e*/ 	.short	(.L_11 - .L_10)
	.align		4
.L_10:
        /*0040*/ 	.word	index@(_ZN13group_norm_v214gn_cuda_kernelI6__halfLi320ELi1ELi16ELi20ELi1024ELb1ELi64ELi320ELi320ELi4ELb1ELi9ELb0ELb0ENS_16CompileConditionILi900EEEEEvPT_PKS4_S7_S7_flPfS8_Pj)
        /*0044*/ 	.word	0x00000000


	//----- nvinfo : EIATTR_REGCOUNT
	.align		4
.L_11:
        /*0048*/ 	.byte	0x04, 0x2f
        /*004a*/ 	.short	(.L_13 - .L_12)
	.align		4
.L_12:
        /*004c*/ 	.word	index@(_ZN13group_norm_v214gn_cuda_kernelI6__halfLi320ELi3ELi16ELi20ELi1024ELb1ELi32ELi320ELi320ELi4ELb1ELi10ELb0ELb0ENS_16CompileConditionILi900EEEEEvPT_PKS4_S7_S7_flPfS8_Pj)
        /*0050*/ 	.word	0x00000040


	//----- nvinfo : EIATTR_FRAME_SIZE
	.align		4
.L_13:
        /*0054*/ 	.byte	0x04, 0x11
        /*0056*/ 	.short	(.L_15 - .L_14)
	.align		4
.L_14:
        /*0058*/ 	.word	index@(_ZN13group_norm_v214gn_cuda_kernelI6__halfLi320ELi3ELi16ELi20ELi1024ELb1ELi32ELi320ELi320ELi4ELb1ELi10ELb0ELb0ENS_16CompileConditionILi900EEEEEvPT_PKS4_S7_S7_flPfS8_Pj)
        /*005c*/ 	.word	0x00000008


	//----- nvinfo : EIATTR_REGCOUNT
	.align		4
.L_15:
        /*0060*/ 	.byte	0x04, 0x2f
        /*0062*/ 	.short	(.L_17 - .L_16)
	.align		4
.L_16:
        /*0064*/ 	.word	index@(_ZN13group_norm_v214gn_cuda_kernelI6__halfLi320ELi1ELi16ELi20ELi1024ELb1ELi32ELi320ELi320ELi4ELb1ELi4ELb0ELb0ENS_16CompileConditionILi900EEEEEvPT_PKS4_S7_S7_flPfS8_Pj)
        /*0068*/ 	.word	0x00000072


	//----- nvinfo : EIATTR_FRAME_SIZE
	.align		4
.L_17:
        /*006c*/ 	.byte	0x04, 0x11
        /*006e*/ 	.short	(.L_19 - .L_18)
	.align		4
.L_18:
        /*0070*/ 	.word	index@(_ZN13group_norm_v214gn_cuda_kernelI6__halfLi320ELi1ELi16ELi20ELi1024ELb1ELi32ELi320ELi320ELi4ELb1ELi4ELb0ELb0ENS_16CompileConditionILi900EEEEEvPT_PKS4_S7_S7_flPfS8_Pj)
        /*0074*/ 	.word	0x00000000


	//----- nvinfo : EIATTR_REGCOUNT
	.align		4
.L_19:
        /*0078*/ 	.byte	0x04, 0x2f
        /*007a*/ 	.short	(.L_21 - .L_20)
	.align		4
.L_20:
        /*007c*/ 	.word	index@(_ZN13group_norm_v214gn_cuda_kernelI6__halfLi320ELi3ELi16ELi20ELi1024ELb1ELi16ELi320ELi320ELi4ELb1ELi5ELb0ELb0ENS_16CompileConditionILi900EEEEEvPT_PKS4_S7_S7_flPfS8_Pj)
        /*0080*/ 	.word	0x00000038


	//----- nvinfo : EIATTR_FRAME_SIZE
	.align		4
.L_21:
        /*0084*/ 	.byte	0x04, 0x11
        /*0086*/ 	.short	(.L_23 - .L_22)
	.align		4
.L_22:
        /*0088*/ 	.word	index@(_ZN13group_norm_v214gn_cuda_kernelI6__halfLi320ELi3ELi16ELi20ELi1024ELb1ELi16ELi320ELi320ELi4ELb1ELi5ELb0ELb0ENS_16CompileConditionILi900EEEEEvPT_PKS4_S7_S7_flPfS8_Pj)
        /*008c*/ 	.word	0x00000000


	//----- nvinfo : EIATTR_REGCOUNT
	.align		4
.L_23:
        /*0090*/ 	.byte	0x04, 0x2f
        /*0092*/ 	.short	(.L_25 - .L_24)
	.align		4
.L_24:
        /*0094*/ 	.word	index@(_ZN13group_norm_v214gn_cuda_kernelI6__halfLi320ELi1ELi16ELi20ELi1024ELb1ELi16ELi320ELi320ELi4ELb1ELi2ELb0ELb0ENS_16CompileConditionILi900EEEEEvPT_PKS4_S7_S7_flPfS8_Pj)
        /*0098*/ 	.word	0x0000004c


	//----- nvinfo : EIATTR_FRAME_SIZE
	.align		4
.L_25:
        /*009c*/ 	.byte	0x04, 0x11
        /*009e*/ 	.short	(.L_27 - .L_26)
	.align		4
.L_26:
        /*00a0*/ 	.word	index@(_ZN13group_norm_v214gn_cuda_kernelI6__halfLi320ELi1ELi16ELi20ELi1024ELb1ELi16ELi320ELi320ELi4ELb1ELi2ELb0ELb0ENS_16CompileConditionILi900EEEEEvPT_PKS4_S7_S7_flPfS8_Pj)
        /*00a4*/ 	.word	0x00000000


	//----- nvinfo : EIATTR_REGCOUNT
	.align		4
.L_27:
        /*00a8*/ 	.byte	0x04, 0x2f
        /*00aa*/ 	.short	(.L_29 - .L_28)
	.align		4
.L_28:
        /*00ac*/ 	.word	index@(_ZN13group_norm_v214gn_cuda_kernelI6__halfLi320ELi3ELi16ELi20ELi1024ELb1ELi8ELi320ELi320ELi4ELb1ELi2ELb0ELb0ENS_16CompileConditionILi900EEEEEvPT_PKS4_S7_S7_flPfS8_Pj)
        /*00b0*/ 	.word	0x00000030


	//----- nvinfo : EIATTR_FRAME_SIZE
	.align		4
.L_29:
        /*00b4*/ 	.byte	0x04, 0x11
        /*00b6*/ 	.short	(.L_31 - .L_30)
	.align		4
.L_30:
        /*00b8*/ 	.word	index@(_ZN13group_norm_v214gn_cuda_kernelI6__halfLi320ELi3ELi16ELi20ELi1024ELb1ELi8ELi320ELi320ELi4ELb1ELi2ELb0ELb0ENS_16CompileConditionILi900EEEEEvPT_PKS4_S7_S7_flPfS8_Pj)
        /*00bc*/ 	.word	0x00000000


	//----- nvinfo : EIATTR_REGCOUNT
	.align		4
.L_31:
        /*00c0*/ 	.byte	0x04, 0x2f
        /*00c2*/ 	.short	(.L_33 - .L_32)
	.align		4
.L_32:
        /*00c4*/ 	.word	index@(_ZN13group_norm_v214gn_cuda_kernelI6__halfLi320ELi1ELi16ELi20ELi1024ELb1ELi8ELi320ELi320ELi4ELb1ELi1ELb0ELb0ENS_16CompileConditionILi900EEEEEvPT_PKS4_S7_S7_flPfS8_Pj)
        /*00c8*/ 	.word	0x00000038


	//----- nvinfo : EIATTR_FRAME_SIZE
	.align		4
.L_33:
        /*00cc*/ 	.byte	0x04, 0x11
        /*00ce*/ 	.short	(.L_35 - .L_34)
	.align		4
.L_34:
        /*00d0*/ 	.word	index@(_ZN13group_norm_v214gn_cuda_kernelI6__halfLi320ELi1ELi16ELi20ELi1024ELb1ELi8ELi320ELi320ELi4ELb1ELi1ELb0ELb0ENS_16CompileConditionILi900EEEEEvPT_PKS4_S7_S7_flPfS8_Pj)
        /*00d4*/ 	.word	0x00000000


	//----- nvinfo : EIATTR_REGCOUNT
	.align		4
.L_35:
        /*00d8*/ 	.byte	0x04, 0x2f
        /*00da*/ 	.short	(.L_37 - .L_36)
	.align		4
.L_36:
        /*00dc*/ 	.word	index@(_ZN13group_norm_v214gn_cuda_kernelI6__halfLi320ELi3ELi16ELi20ELi1024ELb1ELi4ELi320ELi320ELi4ELb1ELi1ELb0ELb0ENS_16CompileConditionILi900EEEEEvPT_PKS4_S7_S7_flPfS8_Pj)
        /*00e0*/ 	.word	0x00000038


	//----- nvinfo : EIATTR_FRAME_SIZE
	.align		4
.L_37:
        /*00e4*/ 	.byte	0x04, 0x11
        /*00e6*/ 	.short	(.L_39 - .L_38)
	.align		4
.L_38:
        /*00e8*/ 	.word	index@(_ZN13group_norm_v214gn_cuda_kernelI6__halfLi320ELi3ELi16ELi20ELi1024ELb1ELi4ELi320ELi320ELi4ELb1ELi1ELb0ELb0ENS_16CompileConditionILi900EEEEEvPT_PKS4_S7_S7_flPfS8_Pj)
        /*00ec*/ 	.word	0x00000000


	//----- nvinfo : EIATTR_REGCOUNT
	.align		4
.L_39:
        /*00f0*/ 	.byte	0x04, 0x2f
        /*00f2*/ 	.short	(.L_41 - .L_40)
	.align		4
.L_40:
        /*00f4*/ 	.word	index@(_ZN13group_norm_v214gn_cuda_kernelI6__halfLi320ELi1ELi32ELi10ELi1024ELb0ELi1024ELi10ELi10ELi2ELb0ELi148ELb0ELb0ENS_16CompileConditionILi900EEEEEvPT_PKS4_S7_S7_flPfS8_Pj)
        /*00f8*/ 	.word	0x00000030


	//----- nvinfo : EIATTR_FRAME_SIZE
	.align		4
.L_41:
        /*00fc*/ 	.byte	0x04, 0x11
        /*00fe*/ 	.short	(.L_43 - .L_42)
	.align		4
.L_42:
        /*0100*/ 	.word	index@(_ZN13group_norm_v214gn_cuda_kernelI6__halfLi320ELi1ELi32ELi10ELi1024ELb0ELi1024ELi10ELi10ELi2ELb0ELi148ELb0ELb0ENS_16CompileConditionILi900EEEEEvPT_PKS4_S7_S7_flPfS8_Pj)
        /*0104*/ 	.word	0x00000000


	//----- nvinfo : EIATTR_REGCOUNT
	.align		4
.L_43:
        /*0108*/ 	.byte	0x04, 0x2f
        /*010a*/ 	.short	(.L_45 - .L_44)
	.align		4
.L_44:
        /*010c*/ 	.word	index@(_ZN13group_norm_v214gn_cuda_kernelI6__halfLi320ELi1ELi32ELi10ELi1024ELb0ELi1024ELi10ELi10ELi2ELb0ELi116ELb0ELb0ENS_16CompileConditionILi900EEEEEvPT_PKS4_S7_S7_flPfS8_Pj)
        /*0110*/ 	.word	0x00000030


	//----- nvinfo : EIATTR_FRAME_SIZE
	.align		4
.L_45:
        /*0114*/ 	.byte	0x04, 0x11
        /*0116*/ 	.short	(.L_47 - .L_46)
	.align		4
.L_46:
        /*0118*/ 	.word	index@(_ZN13group_norm_v214gn_cuda_kernelI6__halfLi320ELi1ELi32ELi10ELi1024ELb0ELi1024ELi10ELi10ELi2ELb0ELi116ELb0ELb0ENS_16CompileConditionILi900EEEEEvPT_PKS4_S7_S7_flPfS8_Pj)
        /*011c*/ 	.word	0x00000000


	//----- nvinfo : EIATTR_REGCOUNT
	.align		4
.L_47:
        /*0120*/ 	.byte	0x04, 0x2f
        /*0122*/ 	.short	(.L_49 - .L_48)
	.align		4
.L_48:
        /*0124*/ 	.word	index@(_ZN13group_norm_v218gn_bwd_cuda_kernelI6__halfLi320ELi2ELi16ELi20ELi1024ELb1ELb1ELi32ELi320ELi320ELi4ELb1ELi9ELb0ELb0ELNS_15WgradSyncMethodE3ENS_16CompileConditionILi900EEEEEvPT_S6_S6_PKS5_S8_S8_S8_PKfflPfPj)
        /*0128*/ 	.word	0x00000060


	//----- nvinfo : EIATTR_FRAME_SIZE
	.align		4
.L_49:
        /*012c*/ 	.byte	0x04, 0x11
        /*012e*/ 	.short	(.L_51 - .L_50)
	.align		4
.L_50:
        /*0130*/ 	.word	index@(_ZN13group_norm_v218gn_bwd_cuda_kernelI6__halfLi320ELi2ELi16ELi20ELi1024ELb1ELb1ELi32ELi320ELi320ELi4ELb1ELi9ELb0ELb0ELNS_15WgradSyncMethodE3ENS_16CompileConditionILi900EEEEEvPT_S6_S6_PKS5_S8_S8_S8_PKfflPfPj)
        /*0134*/ 	.word	0x00000030


	//----- nvinfo : EIATTR_REGCOUNT
	.align		4
.L_51:
        /*0138*/ 	.byte	0x04, 0x2f
        /*013a*/ 	.short	(.L_53 - .L_52)
	.align		4
.L_52:
        /*013c*/ 	.word	index@(_ZN13group_norm_v218gn_bwd_cuda_kernelI6__halfLi320ELi3ELi16ELi20ELi1024ELb1ELb1ELi32ELi320ELi320ELi4ELb1ELi10ELb0ELb0ELNS_15WgradSyncMethodE3ENS_16CompileConditionILi900EEEEEvPT_S6_S6_PKS5_S8_S8_S8_PKfflPfPj)
        /*0140*/ 	.word	0x00000040


	//----- nvinfo : EIATTR_FRAME_SIZE
	.align		4
.L_53:
        /*0144*/ 	.byte	0x04, 0x11
        /*0146*/ 	.short	(.L_55 - .L_54)
	.align		4
.L_54:
        /*0148*/ 	.word	index@(_ZN13group_norm_v218gn_bwd_cuda_kernelI6__halfLi320ELi3ELi16ELi20ELi1024ELb1ELb1ELi32ELi320ELi320ELi4ELb1ELi10ELb0ELb0ELNS_15WgradSyncMethodE3ENS_16CompileConditionILi900EEEEEvPT_S6_S6_PKS5_S8_S8_S8_PKfflPfPj)
        /*014c*/ 	.word	0x00000138


	//----- nvinfo : EIATTR_REGCOUNT
	.align		4
.L_55:
        /*0150*/ 	.byte	0x04, 0x2f
        /*0152*/ 	.short	(.L_57 - .L_56)
	.align		4
.L_56:
        /*0154*/ 	.word	index@(_ZN13group_norm_v218gn_bwd_cuda_kernelI6__halfLi320ELi1ELi16ELi20ELi1024ELb1ELb1ELi64ELi320ELi320ELi4ELb1ELi9ELb0ELb0ELNS_15WgradSyncMethodE3ENS_16CompileConditionILi900EEEEEvPT_S6_S6_PKS5_S8_S8_S8_PKfflPfPj)
        /*0158*/ 	.word	0x000000a8


	//----- nvinfo : EIATTR_FRAME_SIZE
	.align		4
.L_57:
        /*015c*/ 	.byte	0x04, 0x11
        /*015e*/ 	.short	(.L_59 - .L_58)
	.align		4
.L_58:
        /*0160*/ 	.word	index@(_ZN13group_norm_v218gn_bwd_cuda_kernelI6__halfLi320ELi1ELi16ELi20ELi1024ELb1ELb1ELi64ELi320ELi320ELi4ELb1ELi9ELb0ELb0ELNS_15WgradSyncMethodE3ENS_16CompileConditionILi900EEEEEvPT_S6_S6_PKS5_S8_S8_S8_PKfflPfPj)
        /*0164*/ 	.word	0x00000040


	//----- nvinfo : EIATTR_REGCOUNT
	.align		4
.L_59:
        /*0168*/ 	.byte	0x04, 0x2f
        /*016a*/ 	.short	(.L_61 - .L_60)
	.align		4
.L_60:
        /*016c*/ 	.word	index@(_ZN13group_norm_v218gn_bwd_cuda_kernelI6__halfLi320ELi1ELi16ELi20ELi1024ELb1ELb1ELi32ELi320ELi320ELi4ELb1ELi4ELb0ELb0ELNS_15WgradSyncMethodE3ENS_16CompileConditionILi900EEEEEvPT_S6_S6_PKS5_S8_S8_S8_PKfflPfPj)
        /*0170*/ 	.word	0x0000009d


	//----- nvinfo : EIATTR_FRAME_SIZE
	.align		4
.L_61:
        /*0174*/ 	.byte	0x04, 0x11
        /*0176*/ 	.short	(.L_63 - .L_62)
	.align		4
.L_62:
        /*0178*/ 	.word	index@(_ZN13group_norm_v218gn_bwd_cuda_kernelI6__halfLi320ELi1ELi16ELi20ELi1024ELb1ELb1ELi32ELi320ELi320ELi4ELb1ELi4ELb0ELb0ELNS_15WgradSyncMethodE3ENS_16CompileConditionILi900EEEEEvPT_S6_S6_PKS5_S8_S8_S8_PKfflPfPj)
        /*017c*/ 	.word	0x00000000


	//----- nvinfo : EIATTR_REGCOUNT
	.align		4
.L_63:
        /*0180*/ 	.byte	0x04, 0x2f
        /*0182*/ 	.short	(.L_65 - .L_64)
	.align		4
.L_64:
        /*0184*/ 	.word	index@(_ZN13group_norm_v218gn_bwd_cuda_kernelI6__halfLi320ELi3ELi16ELi20ELi1024ELb1ELb1ELi16ELi320ELi320ELi4ELb1ELi5ELb0ELb0ELNS_15WgradSyncMethodE3ENS_16CompileConditionILi900EEEEEvPT_S6_S6_PKS5_S8_S8_S8_PKfflPfPj)
        /*0188*/ 	.word	0x00000040


	//----- nvinfo : EIATTR_FRAME_SIZE
	.align		4
.L_65:
        /*018c*/ 	.byte	0x04, 0x11
        /*018e*/ 	.short	(.L_67 - .L_66)
	.align		4
.L_66:
        /*0190*/ 	.word	index@(_ZN13group_norm_v218gn_bwd_cuda_kernelI6__halfLi320ELi3ELi16ELi20ELi1024ELb1ELb1ELi16ELi320ELi320ELi4ELb1ELi5ELb0ELb0ELNS_15WgradSyncMethodE3ENS_16CompileConditionILi900EEEEEvPT_S6_S6_PKS5_S8_S8_S8_PKfflPfPj)
        /*0194*/ 	.word	0x00000020


	//----- nvinfo : EIATTR_REGCOUNT
	.align		4
.L_67:
        /*0198*/ 	.byte	0x04, 0x2f
        /*019a*/ 	.short	(.L_69 - .L_68)
	.align		4
.L_68:
        /*019c*/ 	.word	index@(_ZN13group_norm_v218gn_bwd_cuda_kernelI6__halfLi320ELi1ELi16ELi20ELi1024ELb1ELb1ELi16ELi320ELi320ELi4ELb1ELi2ELb0ELb0ELNS_15WgradSyncMethodE3ENS_16CompileConditionILi900EEEEEvPT_S6_S6_PKS5_S8_S8_S8_PKfflPfPj)
        /*01a0*/ 	.word	0x0000005f


	//----- nvinfo : EIATTR_FRAME_SIZE
	.align		4
.L_69:
        /*01a4*/ 	.byte	0x04, 0x11
        /*01a6*/ 	.short	(.L_71 - .L_70)
	.align		4
.L_70:
        /*01a8*/ 	.word	index@(_ZN13group_norm_v218gn_bwd_cuda_kernelI6__halfLi320ELi1ELi16ELi20ELi1024ELb1ELb1ELi16ELi320ELi320ELi4ELb1ELi2ELb0ELb0ELNS_15WgradSyncMethodE3ENS_16CompileConditionILi900EEEEEvPT_S6_S6_PKS5_S8_S8_S8_PKfflPfPj)
        /*01ac*/ 	.word	0x00000000


	//----- nvinfo : EIATTR_REGCOUNT
	.align		4
.L_71:
        /*01b0*/ 	.byte	0x04, 0x2f
        /*01b2*/ 	.short	(.L_73 - .L_72)
	.align		4
.L_72:
        /*01b4*/ 	.word	index@(_ZN13group_norm_v218gn_bwd_cuda_kernelI6__halfLi320ELi3ELi16ELi20ELi1024ELb1ELb1ELi8ELi320ELi320ELi4ELb1ELi2ELb0ELb0ELNS_15WgradSyncMethodE3ENS_16CompileConditionILi900EEEEEvPT_S6_S6_PKS5_S8_S8_S8_PKfflPfPj)
        /*01b8*/ 	.word	0x0000003f


	//----- nvinfo : EIATTR_FRAME_SIZE
	.align		4
.L_73:
        /*01bc*/ 	.byte	0x04, 0x11
        /*01be*/ 	.short	(.L_75 - .L_74)
	.align		4
.L_74:
        /*01c0*/ 	.word	index@(_ZN13group_norm_v218gn_bwd_cuda_kernelI6__halfLi320ELi3ELi16ELi20ELi1024ELb1ELb1ELi8ELi320ELi320ELi4ELb1ELi2ELb0ELb0ELNS_15WgradSyncMethodE3ENS_16CompileConditionILi900EEEEEvPT_S6_S6_PKS5_S8_S8_S8_PKfflPfPj)
        /*01c4*/ 	.word	0x00000000


	//----- nvinfo : EIATTR_REGCOUNT
	.align		4
.L_75:
        /*01c8*/ 	.byte	0x04, 0x2f
        /*01ca*/ 	.short	(.L_77 - .L_76)
	.align		4
.L_76:
        /*01cc*/ 	.word	index@(_ZN13group_norm_v218gn_bwd_cuda_kernelI6__halfLi320ELi1ELi16ELi20ELi1024ELb1ELb1ELi8ELi320ELi320ELi4ELb1ELi1ELb0ELb0ELNS_15WgradSyncMethodE3ENS_16CompileConditionILi900EEEEEvPT_S6_S6_PKS5_S8_S8_S8_PKfflPfPj)
        /*01d0*/ 	.word	0x0000004f


	//----- nvinfo : EIATTR_FRAME_SIZE
	.align		4
.L_77:
        /*01d4*/ 	.byte	0x04, 0x11
        /*01d6*/ 	.short	(.L_79 - .L_78)
	.align		4
.L_78:
        /*01d8*/ 	.word	index@(_ZN13group_norm_v218gn_bwd_cuda_kernelI6__halfLi320ELi1ELi16ELi20ELi1024ELb1ELb1ELi8ELi320ELi320ELi4ELb1ELi1ELb0ELb0ELNS_15WgradSyncMethodE3ENS_16CompileConditionILi900EEEEEvPT_S6_S6_PKS5_S8_S8_S8_PKfflPfPj)
        /*01dc*/ 	.word	0x00000000


	//----- nvinfo : EIATTR_REGCOUNT
	.align		4
.L_79:
        /*01e0*/ 	.byte	0x04, 0x2f
        /*01e2*/ 	.short	(.L_81 - .L_80)
	.align		4
.L_80:
        /*01e4*/ 	.word	index@(_ZN13group_norm_v218gn_bwd_cuda_kernelI6__halfLi320ELi3ELi16ELi20ELi1024ELb1ELb1ELi4ELi320ELi320ELi4ELb1ELi1ELb0ELb0ELNS_15WgradSyncMethodE3ENS_16CompileConditionILi900EEEEEvPT_S6_S6_PKS5_S8_S8_S8_PKfflPfPj)
        /*01e8*/ 	.word	0x00000040


	//----- nvinfo : EIATTR_FRAME_SIZE
	.align		4
.L_81:
        /*01ec*/ 	.byte	0x04, 0x11
        /*01ee*/ 	.short	(.L_83 - .L_82)
	.align		4
.L_82:
        /*01f0*/ 	.word	index@(_ZN13group_norm_v218gn_bwd_cuda_kernelI6__halfLi320ELi3ELi16ELi20ELi1024ELb1ELb1ELi4ELi320ELi320ELi4ELb1ELi1ELb0ELb0ELNS_15WgradSyncMethodE3ENS_16CompileConditionILi900EEEEEvPT_S6_S6_PKS5_S8_S8_S8_PKfflPfPj)
        /*01f4*/ 	.word	0x00000000


	//----- nvinfo : EIATTR_REGCOUNT
	.align		4
.L_83:
        /*01f8*/ 	.byte	0x04, 0x2f
        /*01fa*/ 	.short	(.L_85 - .L_84)
	.align		4
.L_84:
        /*01fc*/ 	.word	index@(_ZN13group_norm_v218gn_bwd_cuda_kernelI6__halfLi320ELi2ELi32ELi10ELi1024ELb0ELb1ELi32ELi320ELi320ELi4ELb1ELi9ELb0ELb0ELNS_15WgradSyncMethodE3ENS_16CompileConditionILi900EEEEEvPT_S6_S6_PKS5_S8_S8_S8_PKfflPfPj)
        /*0200*/ 	.word	0x00000060


	//----- nvinfo : EIATTR_FRAME_SIZE
	.align		4
.L_85:
        /*0204*/ 	.byte	0x04, 0x11
        /*0206*/ 	.short	(.L_87 - .L_86)
	.align		4
.L_86:
        /*0208*/ 	.word	index@(_ZN13group_norm_v218gn_bwd_cuda_kernelI6__halfLi320ELi2ELi32ELi10ELi1024ELb0ELb1ELi32ELi320ELi320ELi4ELb1ELi9ELb0ELb0ELNS_15WgradSyncMethodE3ENS_16CompileConditionILi900EEEEEvPT_S6_S6_PKS5_S8_S8_S8_PKfflPfPj)
        /*020c*/ 	.word	0x00000048


	//----- nvinfo : EIATTR_REGCOUNT
	.align		4
.L_87:
        /*0210*/ 	.byte	0x04, 0x2f
        /*0212*/ 	.short	(.L_89 - .L_88)
	.align		4
.L_88:
        /*0214*/ 	.word	index@(_ZN13group_norm_v218gn_bwd_cuda_kernelI6__halfLi320ELi3ELi32ELi10ELi1024ELb0ELb1ELi32ELi320ELi320ELi4ELb1ELi10ELb0ELb0ELNS_15WgradSyncMethodE3ENS_16CompileConditionILi900EEEEEvPT_S6_S6_PKS5_S8_S8_S8_PKfflPfPj)
        /*0218*/ 	.word	0x00000040


	//----- nvinfo : EIATTR_FRAME_SIZE
	.align		4
.L_89:
        /*021c*/ 	.byte	0x04, 0x11
        /*021e*/ 	.short	(.L_91 - .L_90)
	.align		4
.L_90:
        /*0220*/ 	.word	index@(_ZN13group_norm_v218gn_bwd_cuda_kernelI6__halfLi320ELi3ELi32ELi10ELi1024ELb0ELb1ELi32ELi320ELi320ELi4ELb1ELi10ELb0ELb0ELNS_15WgradSyncMethodE3ENS_16CompileConditionILi900EEEEEvPT_S6_S6_PKS5_S8_S8_S8_PKfflPfPj)
        /*0224*/ 	.word	0x000000e8


	//----- nvinfo : EIATTR_REGCOUNT
	.align		4
.L_91:
        /*0228*/ 	.byte	0x04, 0x2f
        /*022a*/ 	.short	(.L_93 - .L_92)
	.align		4
.L_92:
        /*022c*/ 	.word	index@(_ZN13group_norm_v218gn_bwd_cuda_kernelI6__halfLi320ELi1ELi32ELi10ELi1024ELb0ELb1ELi64ELi320ELi320ELi4ELb1ELi9ELb0ELb0ELNS_15WgradSyncMethodE3ENS_16CompileConditionILi900EEEEEvPT_S6_S6_PKS5_S8_S8_S8_PKfflPfPj)
        /*0230*/ 	.word	0x000000a8


	//----- nvinfo : EIATTR_FRAME_SIZE
	.align		4
.L_93:
        /*0234*/ 	.byte	0x04, 0x11
        /*0236*/ 	.short	(.L_95 - .L_94)
	.align		4
.L_94:
        /*0238*/ 	.word	index@(_ZN13group_norm_v218gn_bwd_cuda_kernelI6__halfLi320ELi1ELi32ELi10ELi1024ELb0ELb1ELi64ELi320ELi320ELi4ELb1ELi9ELb0ELb0ELNS_15WgradSyncMethodE3ENS_16CompileConditionILi900EEEEEvPT_S6_S6_PKS5_S8_S8_S8_PKfflPfPj)
        /*023c*/ 	.word	0x00000090


	//----- nvinfo : EIATTR_REGCOUNT
	.align		4
.L_95:
        /*0240*/ 	.byte	0x04, 0x2f
        /*0242*/ 	.short	(.L_97 - .L_96)
	.align		4
.L_96:
        /*0244*/ 	.word	index@(_ZN13group_norm_v218gn_bwd_cuda_kernelI6__halfLi320ELi1ELi32ELi10ELi1024ELb0ELb1ELi32ELi320ELi320ELi4ELb1ELi4ELb0ELb0ELNS_15WgradSyncMethodE3ENS_16CompileConditionILi900EEEEEvPT_S6_S6_PKS5_S8_S8_S8_PKfflPfPj)
        /*0248*/ 	.word	0x00000080


	//----- nvinfo : EIATTR_FRAME_SIZE
	.align		4
.L_97:
        /*024c*/ 	.byte	0x04, 0x11
        /*024e*/ 	.short	(.L_99 - .L_98)
	.align		4
.L_98:
        /*0250*/ 	.word	index@(_ZN13group_norm_v218gn_bwd_cuda_kernelI6__halfLi320ELi1ELi32ELi10ELi1024ELb0ELb1ELi32ELi320ELi320ELi4ELb1ELi4ELb0ELb0ELNS_15WgradSyncMethodE3ENS_16CompileConditionILi900EEEEEvPT_S6_S6_PKS5_S8_S8_S8_PKfflPfPj)
        /*0254*/ 	.word	0x00000000


	//----- nvinfo : EIATTR_REGCOUNT
	.align		4
.L_99:
        /*0258*/ 	.byte	0x04, 0x2f
        /*025a*/ 	.short	(.L_101 - .L_100)
	.align		4
.L_100:
        /*025c*/ 	.word	index@(_ZN13group_norm_v218gn_bwd_cuda_kernelI6__halfLi320ELi3ELi32ELi10ELi1024ELb0ELb1ELi16ELi320ELi320ELi4ELb1ELi5ELb0ELb0ELNS_15WgradSyncMethodE3ENS_16CompileConditionILi900EEEEEvPT_S6_S6_PKS5_S8_S8_S8_PKfflPfPj)
        /*0260*/ 	.word	0x00000040


	//----- nvinfo : EIATTR_FRAME_SIZE
	.align		4
.L_101:
        /*0264*/ 	.byte	0x04, 0x11
        /*0266*/ 	.short	(.L_103 - .L_102)
	.align		4
.L_102:
        /*0268*/ 	.word	index@(_ZN13group_norm_v218gn_bwd_cuda_kernelI6__halfLi320ELi3ELi32ELi10ELi1024ELb0ELb1ELi16ELi320ELi320ELi4ELb1ELi5ELb0ELb0ELNS_15WgradSyncMethodE3ENS_16CompileConditionILi900EEEEEvPT_S6_S6_PKS5_S8_S8_S8_PKfflPfPj)
        /*026c*/ 	.word	0x00000030


	//----- nvinfo : EIATTR_REGCOUNT
	.align		4
.L_103:
        /*0270*/ 	.byte	0x04, 0x2f
        /*0272*/ 	.short	(.L_105 - .L_104)
	.align		4
.L_104:
        /*0274*/ 	.word	index@(_ZN13group_norm_v218gn_bwd_cuda_kernelI6__halfLi320ELi1ELi32ELi10ELi1024ELb0ELb1ELi16ELi320ELi320ELi4ELb1ELi2ELb0ELb0ELNS_15WgradSyncMethodE3ENS_16CompileConditionILi900EEEEEvPT_S6_S6_PKS5_S8_S8_S8_PKfflPfPj)
        /*0278*/ 	.word	0x0000005e


	//----- nvinfo : EIATTR_FRAME_SIZE
	.align		4
.L_105:
        /*027c*/ 	.byte	0x04, 0x11
        /*027e*/ 	.short	(.L_107 - .L_106)
	.align		4
.L_106:
        /*0280*/ 	.word	index@(_ZN13group_norm_v218gn_bwd_cuda_kernelI6__halfLi320ELi1ELi32ELi10ELi1024ELb0ELb1ELi16ELi320ELi320ELi4ELb1ELi2ELb0ELb0ELNS_15WgradSyncMethodE3ENS_16CompileConditionILi900EEEEEvPT_S6_S6_PKS5_S8_S8_S8_PKfflPfPj)
        /*0284*/ 	.word	0x00000000


	//----- nvinfo : EIATTR_REGCOUNT
	.align		4
.L_107:
        /*0288*/ 	.byte	0x04, 0x2f
        /*028a*/ 	.short	(.L_109 - .L_108)
	.align		4
.L_108:
        /*028c*/ 	.word	index@(_ZN13group_norm_v218gn_bwd_cuda_kernelI6__halfLi320ELi3ELi32ELi10ELi1024ELb0ELb1ELi8ELi320ELi320ELi4ELb1ELi2ELb0ELb0ELNS_15WgradSyncMethodE3ENS_16CompileConditionILi900EEEEEvPT_S6_S6_PKS5_S8_S8_S8_PKfflPfPj)
        /*0290*/ 	.word	0x00000040


	//----- nvinfo : EIATTR_FRAME_SIZE
	.align		4
.L_109:
        /*0294*/ 	.byte	0x04, 0x11
        /*0296*/ 	.short	(.L_111 - .L_110)
	.align		4
.L_110:
        /*0298*/ 	.word	index@(_ZN13group_norm_v218gn_bwd_cuda_kernelI6__halfLi320ELi3ELi32ELi10ELi1024ELb0ELb1ELi8ELi320ELi320ELi4ELb1ELi2ELb0ELb0ELNS_15WgradSyncMethodE3ENS_16CompileConditionILi900EEEEEvPT_S6_S6_PKS5_S8_S8_S8_PKfflPfPj)
        /*029c*/ 	.word	0x00000000


	//----- nvinfo : EIATTR_REGCOUNT
	.align		4
.L_111:
        /*02a0*/ 	.byte	0x04, 0x2f
        /*02a2*/ 	.short	(.L_113 - .L_112)
	.align		4
.L_112:
        /*02a4*/ 	.word	index@(_ZN13group_norm_v218gn_bwd_cuda_kernelI6__halfLi320ELi1ELi32ELi10ELi1024ELb0ELb1ELi8ELi320ELi320ELi4ELb1ELi1ELb0ELb0ELNS_15WgradSyncMethodE3ENS_16CompileConditionILi900EEEEEvPT_S6_S6_PKS5_S8_S8_S8_PKfflPfPj)
        /*02a8*/ 	.word	0x00000059


	//----- nvinfo : EIATTR_FRAME_SIZE
	.align		4
.L_113:
        /*02ac*/ 	.byte	0x04, 0x11
        /*02ae*/ 	.short	(.L_115 - .L_114)
	.align		4
.L_114:
        /*02b0*/ 	.word	index@(_ZN13group_norm_v218gn_bwd_cuda_kernelI6__halfLi320ELi1ELi32ELi10ELi1024ELb0ELb1ELi8ELi320ELi320ELi4ELb1ELi1ELb0ELb0ELNS_15WgradSyncMethodE3ENS_16CompileConditionILi900EEEEEvPT_S6_S6_PKS5_S8_S8_S8_PKfflPfPj)
        /*02b4*/ 	.word	0x00000000


	//----- nvinfo : EIATTR_REGCOUNT
	.align		4
.L_115:
        /*02b8*/ 	.byte	0x04, 0x2f
        /*02ba*/ 	.short	(.L_117 - .L_116)
	.align		4
.L_116:
        /*02bc*/ 	.word	index@(_ZN13group_norm_v218gn_bwd_cuda_kernelI6__halfLi320ELi3ELi32ELi10ELi1024ELb0ELb1ELi4ELi320ELi320ELi4ELb1ELi1ELb0ELb0ELNS_15WgradSyncMethodE3ENS_16CompileConditionILi900EEEEEvPT_S6_S6_PKS5_S8_S8_S8_PKfflPfPj)
        /*02c0*/ 	.word	0x00000040


	//----- nvinfo : EIATTR_FRAME_SIZE
	.align		4
.L_117:
        /*02c4*/ 	.byte	0x04, 0x11
        /*02c6*/ 	.short	(.L_119 - .L_118)
	.align		4
.L_118:
        /*02c8*/ 	.word	index@(_ZN13group_norm_v218gn_bwd_cuda_kernelI6__halfLi320ELi3ELi32ELi10ELi1024ELb0ELb1ELi4ELi320ELi320ELi4ELb1ELi1ELb0ELb0ELNS_15WgradSyncMethodE3ENS_16CompileConditionILi900EEEEEvPT_S6_S6_PKS5_S8_S8_S8_PKfflPfPj)
        /*02cc*/ 	.word	0x00000000


	//----- nvinfo : EIATTR_REGCOUNT
	.align		4
.L_119:
        /*02d0*/ 	.byte	0x04, 0x2f
        /*02d2*/ 	.short	(.L_121 - .L_120)
	.align		4
.L_120:
        /*02d4*/ 	.word	index@(_ZN13group_norm_v214gn_cuda_kernelI13__nv_bfloat16Li320ELi1ELi16ELi20ELi1024ELb1ELi128ELi320ELi320ELi4ELb1ELi18ELb0ELb0ENS_16CompileConditionILi900EEEEEvPT_PKS4_S7_S7_flPfS8_Pj)
        /*02d8*/ 	.word	0x000000a8


	//----- nvinfo : EIATTR_FRAME_SIZE
	.align		4
.L_121:
        /*02dc*/ 	.byte	0x04, 0x11
        /*02de*/ 	.short	(.L_123 - .L_122)
	.align		4
.L_122:
        /*02e0*/ 	.word	index@(_ZN13group_norm_v214gn_cuda_kernelI13__nv_bfloat16Li320ELi1ELi16ELi20ELi1024ELb1ELi128ELi320ELi320ELi4ELb1ELi18ELb0ELb0ENS_16CompileConditionILi900EEEEEvPT_PKS4_S7_S7_flPfS8_Pj)
        /*02e4*/ 	.word	0x00000170


	//----- nvinfo : EIATTR_REGCOUNT
	.align		4
.L_123:
        /*02e8*/ 	.byte	0x04, 0x2f
        /*02ea*/ 	.short	(.L_125 - .L_124)
	.align		4
.L_124:
        /*02ec*/ 	.word	index@(_ZN13group_norm_v214gn_cuda_kernelI13__nv_bfloat16Li320ELi3ELi16ELi20ELi1024ELb1ELi64ELi320ELi320ELi4ELb1ELi21ELb0ELb0ENS_16CompileConditionILi900EEEEEvPT_PKS4_S7_S7_flPfS8_Pj)
        /*02f0*/ 	.word	0x00000040


	//----- nvinfo : EIATTR_FRAME_SIZE
	.align		4
.L_125:
        /*02f4*/ 	.byte	0x04, 0x11
        /*02f6*/ 	.short	(.L_127 - .L_126)
	.align		4
.L_126:
        /*02f8*/ 	.word	index@(_ZN13group_norm_v214gn_cuda_kernelI13__nv_bfloat16Li320ELi3ELi16ELi20ELi1024ELb1ELi64ELi320ELi320ELi4ELb1ELi21ELb0ELb0ENS_16CompileConditionILi900EEEEEvPT_PKS4_S7_S7_flPfS8_Pj)
        /*02fc*/ 	.word	0x00000150


	//----- nvinfo : EIATTR_REGCOUNT
	.align		4
.L_127:
        /*0300*/ 	.byte	0x04, 0x2f
        /*0302*/ 	.short	(.L_129 - .L_128)
	.align		4
.L_128:
        /*0304*/ 	.word	index@(_ZN13group_norm_v214gn_cuda_kernelI13__nv_bfloat16Li320ELi1ELi16ELi20ELi1024ELb1ELi64ELi320ELi320ELi4ELb1ELi9ELb0ELb0ENS_16CompileConditionILi900EEEEEvPT_PKS4_S7_S7_flPfS8_Pj)
        /*0308*/ 	.word	0x000000a8


	//----- nvinfo : EIATTR_FRAME_SIZE
	.align		4
.L_129:
        /*030c*/ 	.byte	0x04, 0x11
        /*030e*/ 	.short	(.L_131 - .L_130)
	.align		4
.L_130:
        /*0310*/ 	.word	index@(_ZN13group_norm_v214gn_cuda_kernelI13__nv_bfloat16Li320ELi1ELi16ELi20ELi1024ELb1ELi64ELi320ELi320ELi4ELb1ELi9ELb0ELb0ENS_16CompileConditionILi900EEEEEvPT_PKS4_S7_S7_flPfS8_Pj)
        /*0314*/ 	.word	0x00000000


	//----- nvinfo : EIATTR_REGCOUNT
	.align		4
.L_131:
        /*0318*/ 	.byte	0x04, 0x2f
        /*031a*/ 	.short	(.L_133 - .L_132)
	.align		4
.L_132:
        /*031c*/ 	.word	index@(_ZN13group_norm_v214gn_cuda_kernelI13__nv_bfloat16Li320ELi3ELi16ELi20ELi1024ELb1ELi32ELi320ELi320ELi4ELb1ELi10ELb0ELb0ENS_16CompileConditionILi900EEEEEvPT_PKS4_S7_S7_flPfS8_Pj)
        /*0320*/ 	.word	0x00000040


	//----- nvinfo : EIATTR_FRAME_SIZE
	.align		4
.L_133:
        /*0324*/ 	.byte	0x04, 0x11
        /*0326*/ 	.short	(.L_135 - .L_134)
	.align		4
.L_134:
        /*0328*/ 	.word	index@(_ZN13group_norm_v214gn_cuda_kernelI13__nv_bfloat16Li320ELi3ELi16ELi20ELi1024ELb1ELi32ELi320ELi320ELi4ELb1ELi10ELb0ELb0ENS_16CompileConditionILi900EEEEEvPT_PKS4_S7_S7_flPfS8_Pj)
        /*032c*/ 	.word	0x00000018


	//----- nvinfo : EIATTR_REGCOUNT
	.align		4
.L_135:
        /*0330*/ 	.byte	0x04, 0x2f
        /*0332*/ 	.short	(.L_137 - .L_136)
	.align		4
.L_136:
        /*0334*/ 	.word	index@(_ZN13group_norm_v214gn_cuda_kernelI13__nv_bfloat16Li320ELi1ELi16ELi20ELi1024ELb1ELi32ELi320ELi320ELi4ELb1ELi4ELb0ELb0ENS_16CompileConditionILi900EEEEEvPT_PKS4_S7_S7_flPfS8_Pj)
        /*0338*/ 	.word	0x0000006a


	//----- nvinfo : EIATTR_FRAME_SIZE
	.align		4
.L_137:
        /*033c*/ 	.byte	0x04, 0x11
        /*033e*/ 	.short	(.L_139 - .L_138)
	.align		4
.L_138:
        /*0340*/ 	.word	index@(_ZN13group_norm_v214gn_cuda_kernelI13__nv_bfloat16Li320ELi1ELi16ELi20ELi1024ELb1ELi32ELi320ELi320ELi4ELb1ELi4ELb0ELb0ENS_16CompileConditionILi900EEEEEvPT_PKS4_S7_S7_flPfS8_Pj)
        /*0344*/ 	.word	0x00000000


	//----- nvinfo : EIATTR_REGCOUNT
	.align		4
.L_139:
        /*0348*/ 	.byte	0x04, 0x2f
        /*034a*/ 	.short	(.L_141 - .L_140)
	.align		4
.L_140:
        /*034c*/ 	.word	index@(_ZN13group_norm_v214gn_cuda_kernelI13__nv_bfloat16Li320ELi3ELi16ELi20ELi1024ELb1ELi16ELi320ELi320ELi4ELb1ELi5ELb0ELb0ENS_16CompileConditionILi900EEEEEvPT_PKS4_S7_S7_flPfS8_Pj)
        /*0350*/ 	.word	0x00000038


	//----- nvinfo : EIATTR_FRAME_SIZE
	.align		4
.L_141:
        /*0354*/ 	.byte	0x04, 0x11
        /*0356*/ 	.short	(.L_143 - .L_142)
	.align		4
.L_142:
        /*0358*/ 	.word	index@(_ZN13group_norm_v214gn_cuda_kernelI13__nv_bfloat16Li320ELi3ELi16ELi20ELi1024ELb1ELi16ELi320ELi320ELi4ELb1ELi5ELb0ELb0ENS_16CompileConditionILi900EEEEEvPT_PKS4_S7_S7_flPfS8_Pj)
        /*035c*/ 	.word	0x00000000


	//----- nvinfo : EIATTR_REGCOUNT
	.align		4
.L_143:
        /*0360*/ 	.byte	0x04, 0x2f
        /*0362*/ 	.short	(.L_145 - .L_144)
	.align		4
.L_144:
        /*0364*/ 	.word	index@(_ZN13group_norm_v214gn_cuda_kernelI13__nv_bfloat16Li320ELi1ELi16ELi20ELi1024ELb1ELi16ELi320ELi320ELi4ELb1ELi2ELb0ELb0ENS_16CompileConditionILi900EEEEEvPT_PKS4_S7_S7_flPfS8_Pj)
        /*0368*/ 	.word	0x00000048


	//----- nvinfo : EIATTR_FRAME_SIZE
	.align		4
.L_145:
        /*036c*/ 	.byte	0x04, 0x11
        /*036e*/ 	.short	(.L_147 - .L_146)
	.align		4
.L_146:
        /*0370*/ 	.word	index@(_ZN13group_norm_v214gn_cuda_kernelI13__nv_bfloat16Li320ELi1ELi16ELi20ELi1024ELb1ELi16ELi320ELi320ELi4ELb1ELi2ELb0ELb0ENS_16CompileConditionILi900EEEEEvPT_PKS4_S7_S7_flPfS8_Pj)
        /*0374*/ 	.word	0x00000000


	//----- nvinfo : EIATTR_REGCOUNT
	.align		4
.L_147:
        /*0378*/ 	.byte	0x04, 0x2f
        /*037a*/ 	.short	(.L_149 - .L_148)
	.align		4
.L_148:
        /*037c*/ 	.word	index@(_ZN13group_norm_v214gn_cuda_kernelI13__nv_bfloat16Li320ELi3ELi16ELi20ELi1024ELb1ELi8ELi320ELi320ELi4ELb1ELi2ELb0ELb0ENS_16CompileConditionILi900EEEEEvPT_PKS4_S7_S7_flPfS8_Pj)
        /*0380*/ 	.word	0x0000002e


	//----- nvinfo : EIATTR_FRAME_SIZE
	.align		4
.L_149:
        /*0384*/ 	.byte	0x04, 0x11
        /*0386*/ 	.short	(.L_151 - .L_150)
	.align		4
.L_150:
        /*0388*/ 	.word	index@(_ZN13group_norm_v214gn_cuda_kernelI13__nv_bfloat16Li320ELi3ELi16ELi20ELi1024ELb1ELi8ELi320ELi320ELi4ELb1ELi2ELb0ELb0ENS_16CompileConditionILi900EEEEEvPT_PKS4_S7_S7_flPfS8_Pj)
        /*038c*/ 	.word	0x00000000


	//----- nvinfo : EIATTR_REGCOUNT
	.align		4
.L_151:
        /*0390*/ 	.byte	0x04, 0x2f
        /*0392*/ 	.short	(.L_153 - .L_152)
	.align		4
.L_152:
        /*0394*/ 	.word	index@(_ZN13group_norm_v214gn_cuda_kernelI13__nv_bfloat16Li320ELi1ELi16ELi20ELi1024ELb1ELi8ELi320ELi320ELi4ELb1ELi1ELb0ELb0ENS_16CompileConditionILi900EEEEEvPT_PKS4_S7_S7_flPfS8_Pj)
        /*0398*/ 	.word	0x00000038


	//----- nvinfo : EIATTR_FRAME_SIZE
	.align		4
.L_153:
        /*039c*/ 	.byte	0x04, 0x11
        /*039e*/ 	.short	(.L_155 - .L_154)
	.align		4
.L_154:
        /*03a0*/ 	.word	index@(_ZN13group_norm_v214gn_cuda_kernelI13__nv_bfloat16Li320ELi1ELi16ELi20ELi1024ELb1ELi8ELi320ELi320ELi4ELb1ELi1ELb0ELb0ENS_16CompileConditionILi900EEEEEvPT_PKS4_S7_S7_flPfS8_Pj)
        /*03a4*/ 	.word	0x00000000


	//----- nvinfo : EIATTR_REGCOUNT
	.align		4
.L_155:
        /*03a8*/ 	.byte	0x04, 0x2f
        /*03aa*/ 	.short	(.L_157 - .L_156)
	.align		4
.L_156:
        /*03ac*/ 	.word	index@(_ZN13group_norm_v214gn_cuda_kernelI13__nv_bfloat16Li320ELi3ELi16ELi20ELi1024ELb1ELi4ELi320ELi320ELi4ELb1ELi1ELb0ELb0ENS_16CompileConditionILi900EEEEEvPT_PKS4_S7_S7_flPfS8_Pj)
        /*03b0*/ 	.word	0x00000038


	//----- nvinfo : EIATTR_FRAME_SIZE
	.align		4
.L_157:
        /*03b4*/ 	.byte	0x04, 0x11
        /*03b6*/ 	.short	(.L_159 - .L_158)
	.align		4
.L_158:
        /*03b8*/ 	.word	index@(_ZN13group_norm_v214gn_cuda_kernelI13__nv_bfloat16Li320ELi3ELi16ELi20ELi1024ELb1ELi4ELi320ELi320ELi4ELb1ELi1ELb0ELb0ENS_16CompileConditionILi900EEEEEvPT_PKS4_S7_S7_flPfS8_Pj)
        /*03bc*/ 	.word	0x00000000


	//----- nvinfo : EIATTR_REGCOUNT
	.align		4
.L_159:
        /*03c0*/ 	.byte	0x04, 0x2f
        /*03c2*/ 	.short	(.L_161 - .L_160)
	.align		4
.L_160:
        /*03c4*/ 	.word	index@(_ZN13group_norm_v214gn_cuda_kernelI13__nv_bfloat16Li320ELi1ELi32ELi10ELi1024ELb0ELi1024ELi10ELi10ELi2ELb0ELi148ELb0ELb0ENS_16CompileConditionILi900EEEEEvPT_PKS4_S7_S7_flPfS8_Pj)
        /*03c8*/ 	.word	0x00000038


	//----- nvinfo : EIATTR_FRAME_SIZE
	.align		4
.L_161:
        /*03cc*/ 	.byte	0x04, 0x11
        /*03ce*/ 	.short	(.L_163 - .L_162)
	.align		4
.L_162:
        /*03d0*/ 	.word	index@(_ZN13group_norm_v214gn_cuda_kernelI13__nv_bfloat16Li320ELi1ELi32ELi10ELi1024ELb0ELi1024ELi10ELi10ELi2ELb0ELi148ELb0ELb0ENS_16CompileConditionILi900EEEEEvPT_PKS4_S7_S7_flPfS8_Pj)
        /*03d4*/ 	.word	0x00000000


	//----- nvinfo : EIATTR_REGCOUNT
	.align		4
.L_163:
        /*03d8*/ 	.byte	0x04, 0x2f
        /*03da*/ 	.short	(.L_165 - .L_164)
	.align		4
.L_164:
        /*03dc*/ 	.word	index@(_ZN13group_norm_v214gn_cuda_kernelI13__nv_bfloat16Li320ELi1ELi32ELi10ELi1024ELb0ELi1024ELi10ELi10ELi2ELb0ELi116ELb0ELb0ENS_16CompileConditionILi900EEEEEvPT_PKS4_S7_S7_flPfS8_Pj)
        /*03e0*/ 	.word	0x00000038


	//----- nvinfo : EIATTR_FRAME_SIZE
	.align		4
.L_165:
        /*03e4*/ 	.byte	0x04, 0x11
        /*03e6*/ 	.short	(.L_167 - .L_166)
	.align		4
.L_166:
        /*03e8*/ 	.word	index@(_ZN13group_norm_v214gn_cuda_kernelI13__nv_bfloat16Li320ELi1ELi32ELi10ELi1024ELb0ELi1024ELi10ELi10ELi2ELb0ELi116ELb0ELb0ENS_16CompileConditionILi900EEEEEvPT_PKS4_S7_S7_flPfS8_Pj)
        /*03ec*/ 	.word	0x00000000


	//----- nvinfo : EIATTR_REGCOUNT
	.align		4
.L_167:
        /*03f0*/ 	.byte	0x04, 0x2f
        /*03f2*/ 	.short	(.L_169 - .L_168)
	.align		4
.L_168:
        /*03f4*/ 	.word	index@(_ZN13group_norm_v218gn_bwd_cuda_kernelI13__nv_bfloat16Li320ELi2ELi16ELi20ELi1024ELb1ELb1ELi32ELi320ELi320ELi4ELb1ELi9ELb0ELb0ELNS_15WgradSyncMethodE3ENS_16CompileConditionILi900EEEEEvPT_S6_S6_PKS5_S8_S8_S8_PKfflPfPj)
        /*03f8*/ 	.word	0x00000060


	//----- nvinfo : EIATTR_FRAME_SIZE
	.align		4
.L_169:
        /*03fc*/ 	.byte	0x04, 0x11
        /*03fe*/ 	.short	(.L_171 - .L_170)
	.align		4
.L_170:
        /*0400*/ 	.word	index@(_ZN13group_norm_v218gn_bwd_cuda_kernelI13__nv_bfloat16Li320ELi2ELi16ELi20ELi1024ELb1ELb1ELi32ELi320ELi320ELi4ELb1ELi9ELb0ELb0ELNS_15WgradSyncMethodE3ENS_16CompileConditionILi900EEEEEvPT_S6_S6_PKS5_S8_S8_S8_PKfflPfPj)
        /*0404*/ 	.word	0x00000068


	//----- nvinfo : EIATTR_REGCOUNT
	.align		4
.L_171:
        /*0408*/ 	.byte	0x04, 0x2f
        /*040a*/ 	.short	(.L_173 - .L_172)
	.align		4
.L_172:
        /*040c*/ 	.word	index@(_ZN13group_norm_v218gn_bwd_cuda_kernelI13__nv_bfloat16Li320ELi3ELi16ELi20ELi1024ELb1ELb1ELi32ELi320ELi320ELi4ELb1ELi10ELb0ELb0ELNS_15WgradSyncMethodE3ENS_16CompileConditionILi900EEEEEvPT_S6_S6_PKS5_S8_S8_S8_PKfflPfPj)
        /*0410*/ 	.word	0x00000040


	//----- nvinfo : EIATTR_FRAME_SIZE
	.align		4
.L_173:
        /*0414*/ 	.byte	0x04, 0x11
        /*0416*/ 	.short	(.L_175 - .L_174)
	.align		4
.L_174:
        /*0418*/ 	.word	index@(_ZN13group_norm_v218gn_bwd_cuda_kernelI13__nv_bfloat16Li320ELi3ELi16ELi20ELi1024ELb1ELb1ELi32ELi320ELi320ELi4ELb1ELi10ELb0ELb0ELNS_15WgradSyncMethodE3ENS_16CompileConditionILi900EEEEEvPT_S6_S6_PKS5_S8_S8_S8_PKfflPfPj)
        /*041c*/ 	.word	0x00000140


	//----- nvinfo : EIATTR_REGCOUNT
	.align		4
.L_175:
        /*0420*/ 	.byte	0x04, 0x2f
        /*0422*/ 	.short	(.L_177 - .L_176)
	.align		4
.L_176:
        /*0424*/ 	.word	index@(_ZN13group_norm_v218gn_bwd_cuda_kernelI13__nv_bfloat16Li320ELi1ELi16ELi20ELi1024ELb1ELb1ELi64ELi320ELi320ELi4ELb1ELi9ELb0ELb0ELNS_15WgradSyncMethodE3ENS_16CompileConditionILi900EEEEEvPT_S6_S6_PKS5_S8_S8_S8_PKfflPfPj)
        /*0428*/ 	.word	0x000000a8


	//----- nvinfo : EIATTR_FRAME_SIZE
	.align		4
.L_177:
        /*042c*/ 	.byte	0x04, 0x11
        /*042e*/ 	.short	(.L_179 - .L_178)
	.align		4
.L_178:
        /*0430*/ 	.word	index@(_ZN13group_norm_v218gn_bwd_cuda_kernelI13__nv_bfloat16Li320ELi1ELi16ELi20ELi1024ELb1ELb1ELi64ELi320ELi320ELi4ELb1ELi9ELb0ELb0ELNS_15WgradSyncMethodE3ENS_16CompileConditionILi900EEEEEvPT_S6_S6_PKS5_S8_S8_S8_PKfflPfPj)
        /*0434*/ 	.word	0x000000b8


	//----- nvinfo : EIATTR_REGCOUNT
	.align		4
.L_179:
        /*0438*/ 	.byte	0x04, 0x2f
        /*043a*/ 	.short	(.L_181 - .L_180)
	.align		4
.L_180:
        /*043c*/ 	.word	index@(_ZN13group_norm_v218gn_bwd_cuda_kernelI13__nv_bfloat16Li320ELi1ELi16ELi20ELi1024ELb1ELb1ELi32ELi320ELi320ELi4ELb1ELi4ELb0ELb0ELNS_15WgradSyncMethodE3ENS_16CompileConditionILi900EEEEEvPT_S6_S6_PKS5_S8_S8_S8_PKfflPfPj)
        /*0440*/ 	.word	0x000000a7


	//----- nvinfo : EIATTR_FRAME_SIZE
	.align		4
.L_181:
        /*0444*/ 	.byte	0x04, 0x11
        /*0446*/ 	.short	(.L_183 - .L_182)
	.align		4
.L_182:
        /*0448*/ 	.word	index@(_ZN13group_norm_v218gn_bwd_cuda_kernelI13__nv_bfloat16Li320ELi1ELi16ELi20ELi1024ELb1ELb1ELi32ELi320ELi320ELi4ELb1ELi4ELb0ELb0ELNS_15WgradSyncMethodE3ENS_16CompileConditionILi900EEEEEvPT_S6_S6_PKS5_S8_S8_S8_PKfflPfPj)
        /*044c*/ 	.word	0x00000000


	//----- nvinfo : EIATTR_REGCOUNT
	.align		4
.L_183:
        /*0450*/ 	.byte	0x04, 0x2f
        /*0452*/ 	.short	(.L_185 - .L_184)
	.align		4
.L_184:
        /*0454*/ 	.word	index@(_ZN13group_norm_v218gn_bwd_cuda_kernelI13__nv_bfloat16Li320ELi3ELi16ELi20ELi1024ELb1ELb1ELi16ELi320ELi320ELi4ELb1ELi5ELb0ELb0ELNS_15WgradSyncMethodE3ENS_16CompileConditionILi900EEEEEvPT_S6_S6_PKS5_S8_S8_S8_PKfflPfPj)
        /*0458*/ 	.word	0x00000040


	//----- nvinfo : EIATTR_FRAME_SIZE
	.align		4
.L_185:
        /*045c*/ 	.byte	0x04, 0x11
        /*045e*/ 	.short	(.L_187 - .L_186)
	.align		4
.L_186:
        /*0460*/ 	.word	index@(_ZN13group_norm_v218gn_bwd_cuda_kernelI13__nv_bfloat16Li320ELi3ELi16ELi20ELi1024ELb1ELb1ELi16ELi320ELi320ELi4ELb1ELi5ELb0ELb0ELNS_15WgradSyncMethodE3ENS_16CompileConditionILi900EEEEEvPT_S6_S6_PKS5_S8_S8_S8_PKfflPfPj)
        /*0464*/ 	.word	0x00000040


	//----- nvinfo : EIATTR_REGCOUNT
	.align		4
.L_187:
        /*0468*/ 	.byte	0x04, 0x2f
        /*046a*/ 	.short	(.L_189 - .L_188)
	.align		4
.L_188:
        /*046c*/ 	.word	index@(_ZN13group_norm_v218gn_bwd_cuda_kernelI13__nv_bfloat16Li320ELi1ELi16ELi20ELi1024ELb1ELb1ELi16ELi320ELi320ELi4ELb1ELi2ELb0ELb0ELNS_15WgradSyncMethodE3ENS_16CompileConditionILi900EEEEEvPT_S6_S6_PKS5_S8_S8_S8_PKfflPfPj)
        /*0470*/ 	.word	0x0000006b


	//----- nvinfo : EIATTR_FRAME_SIZE
	.align		4
.L_189:
        /*0474*/ 	.byte	0x04, 0x11
        /*0476*/ 	.short	(.L_191 - .L_190)
	.align		4
.L_190:
        /*0478*/ 	.word	index@(_ZN13group_norm_v218gn_bwd_cuda_kernelI13__nv_bfloat16Li320ELi1ELi16ELi20ELi1024ELb1ELb1ELi16ELi320ELi320ELi4ELb1ELi2ELb0ELb0ELNS_15WgradSyncMethodE3ENS_16CompileConditionILi900EEEEEvPT_S6_S6_PKS5_S8_S8_S8_PKfflPfPj)
        /*047c*/ 	.word	0x00000000


	//----- nvinfo : EIATTR_REGCOUNT
	.align		4
.L_191:
        /*0480*/ 	.byte	0x04, 0x2f
        /*0482*/ 	.short	(.L_193 - .L_192)
	.align		4
.L_192:
        /*0484*/ 	.word	index@(_ZN13group_norm_v218gn_bwd_cuda_kernelI13__nv_bfloat16Li320ELi3ELi16ELi20ELi1024ELb1ELb1ELi8ELi320ELi320ELi4ELb1ELi2ELb0ELb0ELNS_15WgradSyncMethodE3ENS_16CompileConditionILi900EEEEEvPT_S6_S6_PKS5_S8_S8_S8_PKfflPfPj)
        /*0488*/ 	.word	0x0000003f


	//----- nvinfo : EIATTR_FRAME_SIZE
	.align		4
.L_193:
        /*048c*/ 	.byte	0x04, 0x11
        /*048e*/ 	.short	(.L_195 - .L_194)
	.align		4
.L_194:
        /*0490*/ 	.word	index@(_ZN13group_norm_v218gn_bwd_cuda_kernelI13__nv_bfloat16Li320ELi3ELi16ELi20ELi1024ELb1ELb1ELi8ELi320ELi320ELi4ELb1ELi2ELb0ELb0ELNS_15WgradSyncMethodE3ENS_16CompileConditionILi900EEEEEvPT_S6_S6_PKS5_S8_S8_S8_PKfflPfPj)
        /*0494*/ 	.word	0x00000000


	//----- nvinfo : EIATTR_REGCOUNT
	.align		4
.L_195:
        /*0498*/ 	.byte	0x04, 0x2f
        /*049a*/ 	.short	(.L_197 - .L_196)
	.align		4
.L_196:
        /*049c*/ 	.word	index@(_ZN13group_norm_v218gn_bwd_cuda_kernelI13__nv_bfloat16Li320ELi1ELi16ELi20ELi1024ELb1ELb1ELi8ELi320ELi320ELi4ELb1ELi1ELb0ELb0ELNS_15WgradSyncMethodE3ENS_16CompileConditionILi900EEEEEvPT_S6_S6_PKS5_S8_S8_S8_PKfflPfPj)
        /*04a0*/ 	.word	0x0000004e


	//----- nvinfo : EIATTR_FRAME_SIZE
	.align		4
.L_197:
        /*04a4*/ 	.byte	0x04, 0x11
        /*04a6*/ 	.short	(.L_199 - .L_198)
	.align		4
.L_198:
        /*04a8*/ 	.word	index@(_ZN13group_norm_v218gn_bwd_cuda_kernelI13__nv_bfloat16Li320ELi1ELi16ELi20ELi1024ELb1ELb1ELi8ELi320ELi320ELi4ELb1ELi1ELb0ELb0ELNS_15WgradSyncMethodE3ENS_16CompileConditionILi900EEEEEvPT_S6_S6_PKS5_S8_S8_S8_PKfflPfPj)
        /*04ac*/ 	.word	0x00000000


	//----- nvinfo : EIATTR_REGCOUNT
	.align		4
.L_199:
        /*04b0*/ 	.byte	0x04, 0x2f
        /*04b2*/ 	.short	(.L_201 - .L_200)
	.align		4
.L_200:
        /*04b4*/ 	.word	index@(_ZN13group_norm_v218gn_bwd_cuda_kernelI13__nv_bfloat16Li320ELi3ELi16ELi20ELi1024ELb1ELb1ELi4ELi320ELi320ELi4ELb1ELi1ELb0ELb0ELNS_15WgradSyncMethodE3ENS_16CompileConditionILi900EEEEEvPT_S6_S6_PKS5_S8_S8_S8_PKfflPfPj)
        /*04b8*/ 	.word	0x00000040


	//----- nvinfo : EIATTR_FRAME_SIZE
	.align		4
.L_201:
        /*04bc*/ 	.byte	0x04, 0x11
        /*04be*/ 	.short	(.L_203 - .L_202)
	.align		4
.L_202:
        /*04c0*/ 	.word	index@(_ZN13group_norm_v218gn_bwd_cuda_kernelI13__nv_bfloat16Li320ELi3ELi16ELi20ELi1024ELb1ELb1ELi4ELi320ELi320ELi4ELb1ELi1ELb0ELb0ELNS_15WgradSyncMethodE3ENS_16CompileConditionILi900EEEEEvPT_S6_S6_PKS5_S8_S8_S8_PKfflPfPj)
        /*04c4*/ 	.word	0x00000000


	//----- nvinfo : EIATTR_REGCOUNT
	.align		4
.L_203:
        /*04c8*/ 	.byte	0x04, 0x2f
        /*04ca*/ 	.short	(.L_205 - .L_204)
	.align		4
.L_204:
        /*04cc*/ 	.word	index@(_ZN13group_norm_v218gn_bwd_cuda_kernelI13__nv_bfloat16Li320ELi2ELi32ELi10ELi1024ELb0ELb1ELi32ELi320ELi320ELi4ELb1ELi9ELb0ELb0ELNS_15WgradSyncMethodE3ENS_16CompileConditionILi900EEEEEvPT_S6_S6_PKS5_S8_S8_S8_PKfflPfPj)
        /*04d0*/ 	.word	0x00000060


	//----- nvinfo : EIATTR_FRAME_SIZE
	.align		4
.L_205:
        /*04d4*/ 	.byte	0x04, 0x11
        /*04d6*/ 	.short	(.L_207 - .L_206)
	.align		4
.L_206:
        /*04d8*/ 	.word	index@(_ZN13group_norm_v218gn_bwd_cuda_kernelI13__nv_bfloat16Li320ELi2ELi32ELi10ELi1024ELb0ELb1ELi32ELi320ELi320ELi4ELb1ELi9ELb0ELb0ELNS_15WgradSyncMethodE3ENS_16CompileConditionILi900EEEEEvPT_S6_S6_PKS5_S8_S8_S8_PKfflPfPj)
        /*04dc*/ 	.word	0x00000060


	//----- nvinfo : EIATTR_REGCOUNT
	.align		4
.L_207:
        /*04e0*/ 	.byte	0x04, 0x2f
        /*04e2*/ 	.short	(.L_209 - .L_208)
	.align		4
.L_208:
        /*04e4*/ 	.word	index@(_ZN13group_norm_v218gn_bwd_cuda_kernelI13__nv_bfloat16Li320ELi3ELi32ELi10ELi1024ELb0ELb1ELi32ELi320ELi320ELi4ELb1ELi10ELb0ELb0ELNS_15WgradSyncMethodE3ENS_16CompileConditionILi900EEEEEvPT_S6_S6_PKS5_S8_S8_S8_PKfflPfPj)
        /*04e8*/ 	.word	0x00000040


	//----- nvinfo : EIATTR_FRAME_SIZE
	.align		4
.L_209:
        /*04ec*/ 	.byte	0x04, 0x11
        /*04ee*/ 	.short	(.L_211 - .L_210)
	.align		4
.L_210:
        /*04f0*/ 	.word	index@(_ZN13group_norm_v218gn_bwd_cuda_kernelI13__nv_bfloat16Li320ELi3ELi32ELi10ELi1024ELb0ELb1ELi32ELi320ELi320ELi4ELb1ELi10ELb0ELb0ELNS_15WgradSyncMethodE3ENS_16CompileConditionILi900EEEEEvPT_S6_S6_PKS5_S8_S8_S8_PKfflPfPj)
        /*04f4*/ 	.word	0x00000138


	//----- nvinfo : EIATTR_REGCOUNT
	.align		4
.L_211:
        /*04f8*/ 	.byte	0x04, 0x2f
        /*04fa*/ 	.short	(.L_213 - .L_212)
	.align		4
.L_212:
        /*04fc*/ 	.word	index@(_ZN13group_norm_v218gn_bwd_cuda_kernelI13__nv_bfloat16Li320ELi1ELi32ELi10ELi1024ELb0ELb1ELi64ELi320ELi320ELi4ELb1ELi9ELb0ELb0ELNS_15WgradSyncMethodE3ENS_16CompileConditionILi900EEEEEvPT_S6_S6_PKS5_S8_S8_S8_PKfflPfPj)
        /*0500*/ 	.word	0x000000a8


	//----- nvinfo : EIATTR_FRAME_SIZE
	.align		4
.L_213:
        /*0504*/ 	.byte	0x04, 0x11
        /*0506*/ 	.short	(.L_215 - .L_214)
	.align		4
.L_214:
        /*0508*/ 	.word	index@(_ZN13group_norm_v218gn_bwd_cuda_kernelI13__nv_bfloat16Li320ELi1ELi32ELi10ELi1024ELb0ELb1ELi64ELi320ELi320ELi4ELb1ELi9ELb0ELb0ELNS_15WgradSyncMethodE3ENS_16CompileConditionILi900EEEEEvPT_S6_S6_PKS5_S8_S8_S8_PKfflPfPj)
        /*050c*/ 	.word	0x000000a0


	//----- nvinfo : EIATTR_REGCOUNT
	.align		4
.L_215:
        /*0510*/ 	.byte	0x04, 0x2f
        /*0512*/ 	.short	(.L_217 - .L_216)
	.align		4
.L_216:
        /*0514*/ 	.word	index@(_ZN13group_norm_v218gn_bwd_cuda_kernelI13__nv_bfloat16Li320ELi1ELi32ELi10ELi1024ELb0ELb1ELi32ELi320ELi320ELi4ELb1ELi4ELb0ELb0ELNS_15WgradSyncMethodE3ENS_16CompileConditionILi900EEEEEvPT_S6_S6_PKS5_S8_S8_S8_PKfflPfPj)
        /*0518*/ 	.word	0x00000087


	//----- nvinfo : EIATTR_FRAME_SIZE
	.align		4
.L_217:
        /*051c*/ 	.byte	0x04, 0x11
        /*051e*/ 	.short	(.L_219 - .L_218)
	.align		4
.L_218:
        /*0520*/ 	.word	index@(_ZN13group_norm_v218gn_bwd_cuda_kernelI13__nv_bfloat16Li320ELi1ELi32ELi10ELi1024ELb0ELb1ELi32ELi320ELi320ELi4ELb1ELi4ELb0ELb0ELNS_15WgradSyncMethodE3ENS_16CompileConditionILi900EEEEEvPT_S6_S6_PKS5_S8_S8_S8_PKfflPfPj)
        /*0524*/ 	.word	0x00000000


	//----- nvinfo : EIATTR_REGCOUNT
	.align		4
.L_219:
        /*0528*/ 	.byte	0x04, 0x2f
        /*052a*/ 	.short	(.L_221 - .L_220)
	.align		4
.L_220:
        /*052c*/ 	.word	index@(_ZN13group_norm_v218gn_bwd_cuda_kernelI13__nv_bfloat16Li320ELi3ELi32ELi10ELi1024ELb0ELb1ELi16ELi320ELi320ELi4ELb1ELi5ELb0ELb0ELNS_15WgradSyncMethodE3ENS_16CompileConditionILi900EEEEEvPT_S6_S6_PKS5_S8_S8_S8_PKfflPfPj)
        /*0530*/ 	.word	0x00000040


	//----- nvinfo : EIATTR_FRAME_SIZE
	.align		4
.L_221:
        /*0534*/ 	.byte	0x04, 0x11
        /*0536*/ 	.short	(.L_223 - .L_222)
	.align		4
.L_222:
        /*0538*/ 	.word	index@(_ZN13group_norm_v218gn_bwd_cuda_kernelI13__nv_bfloat16Li320ELi3ELi32ELi10ELi1024ELb0ELb1ELi16ELi320ELi320ELi4ELb1ELi5ELb0ELb0ELNS_15WgradSyncMethodE3ENS_16CompileConditionILi900EEEEEvPT_S6_S6_PKS5_S8_S8_S8_PKfflPfPj)
        /*053c*/ 	.word	0x00000040


	//----- nvinfo : EIATTR_REGCOUNT
	.align		4
.L_223:
        /*0540*/ 	.byte	0x04, 0x2f
        /*0542*/ 	.short	(.L_225 - .L_224)
	.align		4
.L_224:
        /*0544*/ 	.word	index@(_ZN13group_norm_v218gn_bwd_cuda_kernelI13__nv_bfloat16Li320ELi1ELi32ELi10ELi1024ELb0ELb1ELi16ELi320ELi320ELi4ELb1ELi2ELb0ELb0ELNS_15WgradSyncMethodE3ENS_16CompileConditionILi900EEEEEvPT_S6_S6_PKS5_S8_S8_S8_PKfflPfPj)
        /*0548*/ 	.word	0x00000060


	//----- nvinfo : EIATTR_FRAME_SIZE
	.align		4
.L_225:
        /*054c*/ 	.byte	0x04, 0x11
        /*054e*/ 	.short	(.L_227 - .L_226)
	.align		4
.L_226:
        /*0550*/ 	.word	index@(_ZN13group_norm_v218gn_bwd_cuda_kernelI13__nv_bfloat16Li320ELi1ELi32ELi10ELi1024ELb0ELb1ELi16ELi320ELi320ELi4ELb1ELi2ELb0ELb0ELNS_15WgradSyncMethodE3ENS_16CompileConditionILi900EEEEEvPT_S6_S6_PKS5_S8_S8_S8_PKfflPfPj)
        /*0554*/ 	.word	0x00000000


	//----- nvinfo : EIATTR_REGCOUNT
	.align		4
.L_227:
        /*0558*/ 	.byte	0x04, 0x2f
        /*055a*/ 	.short	(.L_229 - .L_228)
	.align		4
.L_228:
        /*055c*/ 	.word	index@(_ZN13group_norm_v218gn_bwd_cuda_kernelI13__nv_bfloat16Li320ELi3ELi32ELi10ELi1024ELb0ELb1ELi8ELi320ELi320ELi4ELb1ELi2ELb0ELb0ELNS_15WgradSyncMethodE3ENS_16CompileConditionILi900EEEEEvPT_S6_S6_PKS5_S8_S8_S8_PKfflPfPj)
        /*0560*/ 	.word	0x00000040


	//----- nvinfo : EIATTR_FRAME_SIZE
	.align		4
.L_229:
        /*0564*/ 	.byte	0x04, 0x11
        /*0566*/ 	.short	(.L_231 - .L_230)
	.align		4
.L_230:
        /*0568*/ 	.word	index@(_ZN13group_norm_v218gn_bwd_cuda_kernelI13__nv_bfloat16Li320ELi3ELi32ELi10ELi1024ELb0ELb1ELi8ELi320ELi320ELi4ELb1ELi2ELb0ELb0ELNS_15WgradSyncMethodE3ENS_16CompileConditionILi900EEEEEvPT_S6_S6_PKS5_S8_S8_S8_PKfflPfPj)
        /*056c*/ 	.word	0x00000000


	//----- nvinfo : EIATTR_REGCOUNT
	.align		4
.L_231:
        /*0570*/ 	.byte	0x04, 0x2f
        /*0572*/ 	.short	(.L_233 - .L_232)
	.align		4
.L_232:
        /*0574*/ 	.word	index@(_ZN13group_norm_v218gn_bwd_cuda_kernelI13__nv_bfloat16Li320ELi1ELi32ELi10ELi1024ELb0ELb1ELi8ELi320ELi320ELi4ELb1ELi1ELb0ELb0ELNS_15WgradSyncMethodE3ENS_16CompileConditionILi900EEEEEvPT_S6_S6_PKS5_S8_S8_S8_PKfflPfPj)
        /*0578*/ 	.word	0x0000005c


	//----- nvinfo : EIATTR_FRAME_SIZE
	.align		4
.L_233:
        /*057c*/ 	.byte	0x04, 0x11
        /*057e*/ 	.short	(.L_235 - .L_234)
	.align		4
.L_234:
        /*0580*/ 	.word	index@(_ZN13group_norm_v218gn_bwd_cuda_kernelI13__nv_bfloat16Li320ELi1ELi32ELi10ELi1024ELb0ELb1ELi8ELi320ELi320ELi4ELb1ELi1ELb0ELb0ELNS_15WgradSyncMethodE3ENS_16CompileConditionILi900EEEEEvPT_S6_S6_PKS5_S8_S8_S8_PKfflPfPj)
        /*0584*/ 	.word	0x00000000


	//----- nvinfo : EIATTR_REGCOUNT
	.align		4
.L_235:
        /*0588*/ 	.byte	0x04, 0x2f
        /*058a*/ 	.short	(.L_237 - .L_236)
	.align		4
.L_236:
        /*058c*/ 	.word	index@(_ZN13group_norm_v218gn_bwd_cuda_kernelI13__nv_bfloat16Li320ELi3ELi32ELi10ELi1024ELb0ELb1ELi4ELi320ELi320ELi4ELb1ELi1ELb0ELb0ELNS_15WgradSyncMethodE3ENS_16CompileConditionILi900EEEEEvPT_S6_S6_PKS5_S8_S8_S8_PKfflPfPj)
        /*0590*/ 	.word	0x00000040


	//----- nvinfo : EIATTR_FRAME_SIZE
	.align		4
.L_237:
        /*0594*/ 	.byte	0x04, 0x11
        /*0596*/ 	.short	(.L_239 - .L_238)
	.align		4
.L_238:
        /*0598*/ 	.word	index@(_ZN13group_norm_v218gn_bwd_cuda_kernelI13__nv_bfloat16Li320ELi3ELi32ELi10ELi1024ELb0ELb1ELi4ELi320ELi320ELi4ELb1ELi1ELb0ELb0ELNS_15WgradSyncMethodE3ENS_16CompileConditionILi900EEEEEvPT_S6_S6_PKS5_S8_S8_S8_PKfflPfPj)
        /*059c*/ 	.word	0x00000000


	//----- nvinfo : EIATTR_MIN_STACK_SIZE
	.align		4
.L_239:
        /*05a0*/ 	.byte	0x04, 0x12
        /*05a2*/ 	.short	(.L_241 - .L_240)
	.align		4
.L_240:
        /*05a4*/ 	.word	index@(_ZN13group_norm_v218gn_bwd_cuda_kernelI13__nv_bfloat16Li320ELi3ELi32ELi10ELi1024ELb0ELb1ELi4ELi320ELi320ELi4ELb1ELi1ELb0ELb0ELNS_15WgradSyncMethodE3ENS_16CompileConditionILi900EEEEEvPT_S6_S6_PKS5_S8_S8_S8_PKfflPfPj)
        /*05a8*/ 	.word	0x00000000


	//----- nvinfo : EIATTR_MIN_STACK_SIZE
	.align		4
.L_241:
        /*05ac*/ 	.byte	0x04, 0x12
        /*05ae*/ 	.short	(.L_243 - .L_242)
	.align		4
.L_242:
        /*05b0*/ 	.word	index@(_ZN13group_norm_v218gn_bwd_cuda_kernelI13__nv_bfloat16Li320ELi1ELi32ELi10ELi1024ELb0ELb1ELi8ELi320ELi320ELi4ELb1ELi1ELb0ELb0ELNS_15WgradSyncMethodE3ENS_16CompileConditionILi900EEEEEvPT_S6_S6_PKS5_S8_S8_S8_PKfflPfPj)
        /*05b4*/ 	.word	0x00000000


	//----- nvinfo : EIATTR_MIN_STACK_SIZE
	.align		4
.L_243:
        /*05b8*/ 	.byte	0x04, 0x12
        /*05ba*/ 	.short	(.L_245 - .L_244)
	.align		4
.L_244:
        /*05bc*/ 	.word	index@(_ZN13group_norm_v218gn_bwd_cuda_kernelI13__nv_bfloat16Li320ELi3ELi32ELi10ELi1024ELb0ELb1ELi8ELi320ELi320ELi4ELb1ELi2ELb0ELb0ELNS_15WgradSyncMethodE3ENS_16CompileConditionILi900EEEEEvPT_S6_S6_PKS5_S8_S8_S8_PKfflPfPj)
        /*05c0*/ 	.word	0x00000000


	//----- nvinfo : EIATTR_MIN_STACK_SIZE
	.align		4
.L_245:
        /*05c4*/ 	.byte	0x04, 0x12
        /*05c6*/ 	.short	(.L_247 - .L_246)
	.align		4
.L_246:
        /*05c8*/ 	.word	index@(_ZN13group_norm_v218gn_bwd_cuda_kernelI13__nv_bfloat16Li320ELi1ELi32ELi10ELi1024ELb0ELb1ELi16ELi320ELi320ELi4ELb1ELi2ELb0ELb0ELNS_15WgradSyncMethodE3ENS_16CompileConditionILi900EEEEEvPT_S6_S6_PKS5_S8_S8_S8_PKfflPfPj)
        /*05cc*/ 	.word	0x00000000


	//----- nvinfo : EIATTR_MIN_STACK_SIZE
	.align		4
.L_247:
        /*05d0*/ 	.byte	0x04, 0x12
        /*05d2*/ 	.short	(.L_249 - .L_248)
	.align		4
.L_248:
        /*05d4*/ 	.word	index@(_ZN13group_norm_v218gn_bwd_cuda_kernelI13__nv_bfloat16Li320ELi3ELi32ELi10ELi1024ELb0ELb1ELi16ELi320ELi320ELi4ELb1ELi5ELb0ELb0ELNS_15WgradSyncMethodE3ENS_16CompileConditionILi900EEEEEvPT_S6_S6_PKS5_S8_S8_S8_PKfflPfPj)
        /*05d8*/ 	.word	0x00000040


	//----- nvinfo : EIATTR_MIN_STACK_SIZE
	.align		4
.L_249:
        /*05dc*/ 	.byte	0x04, 0x12
        /*05de*/ 	.short	(.L_251 - .L_250)
	.align		4
.L_250:
        /*05e0*/ 	.word	index@(_ZN13group_norm_v218gn_bwd_cuda_kernelI13__nv_bfloat16Li320ELi1ELi32ELi10ELi1024ELb0ELb1ELi32ELi320ELi320ELi4ELb1ELi4ELb0ELb0ELNS_15WgradSyncMethodE3ENS_16CompileConditionILi900EEEEEvPT_S6_S6_PKS5_S8_S8_S8_PKfflPfPj)
        /*05e4*/ 	.word	0x00000000


	//----- nvinfo : EIATTR_MIN_STACK_SIZE
	.align		4
.L_251:
        /*05e8*/ 	.byte	0x04, 0x12
        /*05ea*/ 	.short	(.L_253 - .L_252)
	.align		4
.L_252:
        /*05ec*/ 	.word	index@(_ZN13group_norm_v218gn_bwd_cuda_kernelI13__nv_bfloat16Li320ELi1ELi32ELi10ELi1024ELb0ELb1ELi64ELi320ELi320ELi4ELb1ELi9ELb0ELb0ELNS_15WgradSyncMethodE3ENS_16CompileConditionILi900EEEEEvPT_S6_S6_PKS5_S8_S8_S8_PKfflPfPj)
        /*05f0*/ 	.word	0x000000a0


	//----- nvinfo : EIATTR_MIN_STACK_SIZE
	.align		4
.L_253:
        /*05f4*/ 	.byte	0x04, 0x12
        /*05f6*/ 	.short	(.L_255 - .L_254)
	.align		4
.L_254:
        /*05f8*/ 	.word	index@(_ZN13group_norm_v218gn_bwd_cuda_kernelI13__nv_bfloat16Li320ELi3ELi32ELi10ELi1024ELb0ELb1ELi32ELi320ELi320ELi4ELb1ELi10ELb0ELb0ELNS_15WgradSyncMethodE3ENS_16CompileConditionILi900EEEEEvPT_S6_S6_PKS5_S8_S8_S8_PKfflPfPj)
        /*05fc*/ 	.word	0x00000138


	//----- nvinfo : EIATTR_MIN_STACK_SIZE
	.align		4
.L_255:
        /*0600*/ 	.byte	0x04, 0x12
        /*0602*/ 	.short	(.L_257 - .L_256)
	.align		4
.L_256:
        /*0604*/ 	.word	index@(_ZN13group_norm_v218gn_bwd_cuda_kernelI13__nv_bfloat16Li320ELi2ELi32ELi10ELi1024ELb0ELb1ELi32ELi320ELi320ELi4ELb1ELi9ELb0ELb0ELNS_15WgradSyncMethodE3ENS_16CompileConditionILi900EEEEEvPT_S6_S6_PKS5_S8_S8_S8_PKfflPfPj)
        /*0608*/ 	.word	0x00000060


	//----- nvinfo : EIATTR_MIN_STACK_SIZE
	.align		4
.L_257:
        /*060c*/ 	.byte	0x04, 0x12
        /*060e*/ 	.short	(.L_259 - .L_258)
	.align		4
.L_258:
        /*0610*/ 	.word	index@(_ZN13group_norm_v218gn_bwd_cuda_kernelI13__nv_bfloat16Li320ELi3ELi16ELi20ELi1024ELb1ELb1ELi4ELi320ELi320ELi4ELb1ELi1ELb0ELb0ELNS_15WgradSyncMethodE3ENS_16CompileConditionILi900EEEEEvPT_S6_S6_PKS5_S8_S8_S8_PKfflPfPj)
        /*0614*/ 	.word	0x00000000


	//----- nvinfo : EIATTR_MIN_STACK_SIZE
	.align		4
.L_259:
        /*0618*/ 	.byte	0x04, 0x12
        /*061a*/ 	.short	(.L_261 - .L_260)
	.align		4
.L_260:
        /*061c*/ 	.word	index@(_ZN13group_norm_v218gn_bwd_cuda_kernelI13__nv_bfloat16Li320ELi1ELi16ELi20ELi1024ELb1ELb1ELi8ELi320ELi320ELi4ELb1ELi1ELb0ELb0ELNS_15WgradSyncMethodE3ENS_16CompileConditionILi900EEEEEvPT_S6_S6_PKS5_S8_S8_S8_PKfflPfPj)
        /*0620*/ 	.word	0x00000000


	//----- nvinfo : EIATTR_MIN_STACK_SIZE
	.align		4
.L_261:
        /*0624*/ 	.byte	0x04, 0x12
        /*0626*/ 	.short	(.L_263 - .L_262)
	.align		4
.L_262:
        /*0628*/ 	.word	index@(_ZN13group_norm_v218gn_bwd_cuda_kernelI13__nv_bfloat16Li320ELi3ELi16ELi20ELi1024ELb1ELb1ELi8ELi320ELi320ELi4ELb1ELi2ELb0ELb0ELNS_15WgradSyncMethodE3ENS_16CompileConditionILi900EEEEEvPT_S6_S6_PKS5_S8_S8_S8_PKfflPfPj)
        /*062c*/ 	.word	0x00000000


	//----- nvinfo : EIATTR_MIN_STACK_SIZE
	.align		4
.L_263:
        /*0630*/ 	.byte	0x04, 0x12
        /*0632*/ 	.short	(.L_265 - .L_264)
	.align		4
.L_264:
        /*0634*/ 	.word	index@(_ZN13group_norm_v218gn_bwd_cuda_kernelI13__nv_bfloat16Li320ELi1ELi16ELi20ELi1024ELb1ELb1ELi16ELi320ELi320ELi4ELb1ELi2ELb0ELb0ELNS_15WgradSyncMethodE3ENS_16CompileConditionILi900EEEEEvPT_S6_S6_PKS5_S8_S8_S8_PKfflPfPj)
        /*0638*/ 	.word	0x00000000


	//----- nvinfo : EIATTR_MIN_STACK_SIZE
	.align		4
.L_265:
        /*063c*/ 	.byte	0x04, 0x12
        /*063e*/ 	.short	(.L_267 - .L_266)
	.align		4
.L_266:
        /*0640*/ 	.word	index@(_ZN13group_norm_v218gn_bwd_cuda_kernelI13__nv_bfloat16Li320ELi3ELi16ELi20ELi1024ELb1ELb1ELi16ELi320ELi320ELi4ELb1ELi5ELb0ELb0ELNS_15WgradSyncMethodE3ENS_16CompileConditionILi900EEEEEvPT_S6_S6_PKS5_S8_S8_S8_PKfflPfPj)
        /*0644*/ 	.word	0x00000040


	//----- nvinfo : EIATTR_MIN_STACK_SIZE
	.align		4
.L_267:
        /*0648*/ 	.byte	0x04, 0x12
        /*064a*/ 	.short	(.L_269 - .L_268)
	.align		4
.L_268:
        /*064c*/ 	.word	index@(_ZN13group_norm_v218gn_bwd_cuda_kernelI13__nv_bfloat16Li320ELi1ELi16ELi20ELi1024ELb1ELb1ELi32ELi320ELi320ELi4ELb1ELi4ELb0ELb0ELNS_15WgradSyncMethodE3ENS_16CompileConditionILi900EEEEEvPT_S6_S6_PKS5_S8_S8_S8_PKfflPfPj)
        /*0650*/ 	.word	0x00000000


	//----- nvinfo : EIATTR_MIN_STACK_SIZE
	.align		4
.L_269:
        /*0654*/ 	.byte	0x04, 0x12
        /*0656*/ 	.short	(.L_271 - .L_270)
	.align		4
.L_270:
        /*0658*/ 	.word	index@(_ZN13group_norm_v218gn_bwd_cuda_kernelI13__nv_bfloat16Li320ELi1ELi16ELi20ELi1024ELb1ELb1ELi64ELi320ELi320ELi4ELb1ELi9ELb0ELb0ELNS_15WgradSyncMethodE3ENS_16CompileConditionILi900EEEEEvPT_S6_S6_PKS5_S8_S8_S8_PKfflPfPj)
        /*065c*/ 	.word	0x000000b8


	//----- nvinfo : EIATTR_MIN_STACK_SIZE
	.align		4
.L_271:
        /*0660*/ 	.byte	0x04, 0x12
        /*0662*/ 	.short	(.L_273 - .L_272)
	.align		4
.L_272:
        /*0664*/ 	.word	index@(_ZN13group_norm_v218gn_bwd_cuda_kernelI13__nv_bfloat16Li320ELi3ELi16ELi20ELi1024ELb1ELb1ELi32ELi320ELi320ELi4ELb1ELi10ELb0ELb0ELNS_15WgradSyncMethodE3ENS_16CompileConditionILi900EEEEEvPT_S6_S6_PKS5_S8_S8_S8_PKfflPfPj)
        /*0668*/ 	.word	0x00000140


	//----- nvinfo : EIATTR_MIN_STACK_SIZE
	.align		4
.L_273:
        /*066c*/ 	.byte	0x04, 0x12
        /*066e*/ 	.short	(.L_275 - .L_274)
	.align		4
.L_274:
        /*0670*/ 	.word	index@(_ZN13group_norm_v218gn_bwd_cuda_kernelI13__nv_bfloat16Li320ELi2ELi16ELi20ELi1024ELb1ELb1ELi32ELi320ELi320ELi4ELb1ELi9ELb0ELb0ELNS_15WgradSyncMethodE3ENS_16CompileConditionILi900EEEEEvPT_S6_S6_PKS5_S8_S8_S8_PKfflPfPj)
        /*0674*/ 	.word	0x00000068


	//----- nvinfo : EIATTR_MIN_STACK_SIZE
	.align		4
.L_275:
        /*0678*/ 	.byte	0x04, 0x12
        /*067a*/ 	.short	(.L_277 - .L_276)
	.align		4
.L_276:
        /*067c*/ 	.word	index@(_ZN13group_norm_v214gn_cuda_kernelI13__nv_bfloat16Li320ELi1ELi32ELi10ELi1024ELb0ELi1024ELi10ELi10ELi2ELb0ELi116ELb0ELb0ENS_16CompileConditionILi900EEEEEvPT_PKS4_S7_S7_flPfS8_Pj)
        /*0680*/ 	.word	0x00000000


	//----- nvinfo : EIATTR_MIN_STACK_SIZE
	.align		4
.L_277:
        /*0684*/ 	.byte	0x04, 0x12
        /*0686*/ 	.short	(.L_279 - .L_278)
	.align		4
.L_278:
        /*0688*/ 	.word	index@(_ZN13group_norm_v214gn_cuda_kernelI13__nv_bfloat16Li320ELi1ELi32ELi10ELi1024ELb0ELi1024ELi10ELi10ELi2ELb0ELi148ELb0ELb0ENS_16CompileConditionILi900EEEEEvPT_PKS4_S7_S7_flPfS8_Pj)
        /*068c*/ 	.word	0x00000000


	//----- nvinfo : EIATTR_MIN_STACK_SIZE
	.align		4
.L_279:
        /*0690*/ 	.byte	0x04, 0x12
        /*0692*/ 	.short	(.L_281 - .L_280)
	.align		4
.L_280:
        /*0694*/ 	.word	index@(_ZN13group_norm_v214gn_cuda_kernelI13__nv_bfloat16Li320ELi3ELi16ELi20ELi1024ELb1ELi4ELi320ELi320ELi4ELb1ELi1ELb0ELb0ENS_16CompileConditionILi900EEEEEvPT_PKS4_S7_S7_flPfS8_Pj)
        /*0698*/ 	.word	0x00000000


	//----- nvinfo : EIATTR_MIN_STACK_SIZE
	.align		4
.L_281:
        /*069c*/ 	.byte	0x04, 0x12
        /*069e*/ 	.short	(.L_283 - .L_282)
	.align		4
.L_282:
        /*06a0*/ 	.word	index@(_ZN13group_norm_v214gn_cuda_kernelI13__nv_bfloat16Li320ELi1ELi16ELi20ELi1024ELb1ELi8ELi320ELi320ELi4ELb1ELi1ELb0ELb0ENS_16CompileConditionILi900EEEEEvPT_PKS4_S7_S7_flPfS8_Pj)
        /*06a4*/ 	.word	0x00000000


	//----- nvinfo : EIATTR_MIN_STACK_SIZE
	.align		4
.L_283:
        /*06a8*/ 	.byte	0x04, 0x12
        /*06aa*/ 	.short	(.L_285 - .L_284)
	.align		4
.L_284:
        /*06ac*/ 	.word	index@(_ZN13group_norm_v214gn_cuda_kernelI13__nv_bfloat16Li320ELi3ELi16ELi20ELi1024ELb1ELi8ELi320ELi320ELi4ELb1ELi2ELb0ELb0ENS_16CompileConditionILi900EEEEEvPT_PKS4_S7_S7_flPfS8_Pj)
        /*06b0*/ 	.word	0x00000000


	//----- nvinfo : EIATTR_MIN_STACK_SIZE
	.align		4
.L_285:
        /*06b4*/ 	.byte	0x04, 0x12
        /*06b6*/ 	.short	(.L_287 - .L_286)
	.align		4
.L_286:
        /*06b8*/ 	.word	index@(_ZN13group_norm_v214gn_cuda_kernelI13__nv_bfloat16Li320ELi1ELi16ELi20ELi1024ELb1ELi16ELi320ELi320ELi4ELb1ELi2ELb0ELb0ENS_16CompileConditionILi900EEEEEvPT_PKS4_S7_S7_flPfS8_Pj)
        /*06bc*/ 	.word	0x00000000


	//----- nvinfo : EIATTR_MIN_STACK_SIZE
	.align		4
.L_287:
        /*06c0*/ 	.byte	0x04, 0x12
        /*06c2*/ 	.short	(.L_289 - .L_288)
	.align		4
.L_288:
        /*06c4*/ 	.word	index@(_ZN13group_norm_v214gn_cuda_kernelI13__nv_bfloat16Li320ELi3ELi16ELi20ELi1024ELb1ELi16ELi320ELi320ELi4ELb1ELi5ELb0ELb0ENS_16CompileConditionILi900EEEEEvPT_PKS4_S7_S7_flPfS8_Pj)
        /*06c8*/ 	.word	0x00000000


	//----- nvinfo : EIATTR_MIN_STACK_SIZE
	.align		4
.L_289:
        /*06cc*/ 	.byte	0x04, 0x12
        /*06ce*/ 	.short	(.L_291 - .L_290)
	.align		4
.L_290:
        /*06d0*/ 	.word	index@(_ZN13group_norm_v214gn_cuda_kernelI13__nv_bfloat16Li320ELi1ELi16ELi20ELi1024ELb1ELi32ELi320ELi320ELi4ELb1ELi4ELb0ELb0ENS_16CompileConditionILi900EEEEEvPT_PKS4_S7_S7_flPfS8_Pj)
        /*06d4*/ 	.word	0x00000000


	//----- nvinfo : EIATTR_MIN_STACK_SIZE
	.align		4
.L_291:
        /*06d8*/ 	.byte	0x04, 0x12
        /*06da*/ 	.short	(.L_293 - .L_292)
	.align		4
.L_292:
        /*06dc*/ 	.word	index@(_ZN13group_norm_v214gn_cuda_kernelI13__nv_bfloat16Li320ELi3ELi16ELi20ELi1024ELb1ELi32ELi320ELi320ELi4ELb1ELi10ELb0ELb0ENS_16CompileConditionILi900EEEEEvPT_PKS4_S7_S7_flPfS8_Pj)
        /*06e0*/ 	.word	0x00000018


	//----- nvinfo : EIATTR_MIN_STACK_SIZE
	.align		4
.L_293:
        /*06e4*/ 	.byte	0x04, 0x12
        /*06e6*/ 	.short	(.L_295 - .L_294)
	.align		4
.L_294:
        /*06e8*/ 	.word	index@(_ZN13group_norm_v214gn_cuda_kernelI13__nv_bfloat16Li320ELi1ELi16ELi20ELi1024ELb1ELi64ELi320ELi320ELi4ELb1ELi9ELb0ELb0ENS_16CompileConditionILi900EEEEEvPT_PKS4_S7_S7_flPfS8_Pj)
        /*06ec*/ 	.word	0x00000000


	//----- nvinfo : EIATTR_MIN_STACK_SIZE
	.align		4
.L_295:
        /*06f0*/ 	.byte	0x04, 0x12
        /*06f2*/ 	.short	(.L_297 - .L_296)
	.align		4
.L_296:
        /*06f4*/ 	.word	index@(_ZN13group_norm_v214gn_cuda_kernelI13__nv_bfloat16Li320ELi3ELi16ELi20ELi1024ELb1ELi64ELi320ELi320ELi4ELb1ELi21ELb0ELb0ENS_16CompileConditionILi900EEEEEvPT_PKS4_S7_S7_flPfS8_Pj)
        /*06f8*/ 	.word	0x00000150


	//----- nvinfo : EIATTR_MIN_STACK_SIZE
	.align		4
.L_297:
        /*06fc*/ 	.byte	0x04, 0x12
        /*06fe*/ 	.short	(.L_299 - .L_298)
	.align		4
.L_298:
        /*0700*/ 	.word	index@(_ZN13group_norm_v214gn_cuda_kernelI13__nv_bfloat16Li320ELi1ELi16ELi20ELi1024ELb1ELi128ELi320ELi320ELi4ELb1ELi18ELb0ELb0ENS_16CompileConditionILi900EEEEEvPT_PKS4_S7_S7_flPfS8_Pj)
        /*0704*/ 	.word	0x00000170


	//----- nvinfo : EIATTR_MIN_STACK_SIZE
	.align		4
.L_299:
        /*0708*/ 	.byte	0x04, 0x12
        /*070a*/ 	.short	(.L_301 - .L_300)
	.align		4
.L_300:
        /*070c*/ 	.word	index@(_ZN13group_norm_v218gn_bwd_cuda_kernelI6__halfLi320ELi3ELi32ELi10ELi1024ELb0ELb1ELi4ELi320ELi320ELi4ELb1ELi1ELb0ELb0ELNS_15WgradSyncMethodE3ENS_16CompileConditionILi900EEEEEvPT_S6_S6_PKS5_S8_S8_S8_PKfflPfPj)
        /*0710*/ 	.word	0x00000000


	//----- nvinfo : EIATTR_MIN_STACK_SIZE
	.align		4
.L_301:
        /*0714*/ 	.byte	0x04, 0x12
        /*0716*/ 	.short	(.L_303 - .L_302)
	.align		4
.L_302:
        /*0718*/ 	.word	index@(_ZN13group_norm_v218gn_bwd_cuda_kernelI6__halfLi320ELi1ELi32ELi10ELi1024ELb0ELb1ELi8ELi320ELi320ELi4ELb1ELi1ELb0ELb0ELNS_15WgradSyncMethodE3ENS_16CompileConditionILi900EEEEEvPT_S6_S6_PKS5_S8_S8_S8_PKfflPfPj)
        /*071c*/ 	.word	0x00000000


	//----- nvinfo : EIATTR_MIN_STACK_SIZE
	.align		4
.L_303:
        /*0720*/ 	.byte	0x04, 0x12
        /*0722*/ 	.short	(.L_305 - .L_304)
	.align		4
.L_304:
        /*0724*/ 	.word	index@(_ZN13group_norm_v218gn_bwd_cuda_kernelI6__halfLi320ELi3ELi32ELi10ELi1024ELb0ELb1ELi8ELi320ELi320ELi4ELb1ELi2ELb0ELb0ELNS_15WgradSyncMethodE3ENS_16CompileConditionILi900EEEEEvPT_S6_S6_PKS5_S8_S8_S8_PKfflPfPj)
        /*0728*/ 	.word	0x00000000


	//----- nvinfo : EIATTR_MIN_STACK_SIZE
	.align		4
.L_305:
        /*072c*/ 	.byte	0x04, 0x12
        /*072e*/ 	.short	(.L_307 - .L_306)
	.align		4
.L_306:
        /*0730*/ 	.word	index@(_ZN13group_norm_v218gn_bwd_cuda_kernelI6__halfLi320ELi1ELi32ELi10ELi1024ELb0ELb1ELi16ELi320ELi320ELi4ELb1ELi2ELb0ELb0ELNS_15WgradSyncMethodE3ENS_16CompileConditionILi900EEEEEvPT_S6_S6_PKS5_S8_S8_S8_PKfflPfPj)
        /*0734*/ 	.word	0x00000000


	//----- nvinfo : EIATTR_MIN_STACK_SIZE
	.align		4
.L_307:
        /*0738*/ 	.byte	0x04, 0x12
        /*073a*/ 	.short	(.L_309 - .L_308)
	.align		4
.L_308:
        /*073c*/ 	.word	index@(_ZN13group_norm_v218gn_bwd_cuda_kernelI6__halfLi320ELi3ELi32ELi10ELi1024ELb0ELb1ELi16ELi320ELi320ELi4ELb1ELi5ELb0ELb0ELNS_15WgradSyncMethodE3ENS_16CompileConditionILi900EEEEEvPT_S6_S6_PKS5_S8_S8_S8_PKfflPfPj)
        /*0740*/ 	.word	0x00000030


	//----- nvinfo : EIATTR_MIN_STACK_SIZE
	.align		4
.L_309:
        /*0744*/ 	.byte	0x04, 0x12
        /*0746*/ 	.short	(.L_311 - .L_310)
	.align		4
.L_310:
        /*0748*/ 	.word	index@(_ZN13group_norm_v218gn_bwd_cuda_kernelI6__halfLi320ELi1ELi32ELi10ELi1024ELb0ELb1ELi32ELi320ELi320ELi4ELb1ELi4ELb0ELb0ELNS_15WgradSyncMethodE3ENS_16CompileConditionILi900EEEEEvPT_S6_S6_PKS5_S8_S8_S8_PKfflPfPj)
        /*074c*/ 	.word	0x00000000


	//----- nvinfo : EIATTR_MIN_STACK_SIZE
	.align		4
.L_311:
        /*0750*/ 	.byte	0x04, 0x12
        /*0752*/ 	.short	(.L_313 - .L_312)
	.align		4
.L_312:
        /*0754*/ 	.word	index@(_ZN13group_norm_v218gn_bwd_cuda_kernelI6__halfLi320ELi1ELi32ELi10ELi1024ELb0ELb1ELi64ELi320ELi320ELi4ELb1ELi9ELb0ELb0ELNS_15WgradSyncMethodE3ENS_16CompileConditionILi900EEEEEvPT_S6_S6_PKS5_S8_S8_S8_PKfflPfPj)
        /*0758*/ 	.word	0x00000090


	//----- nvinfo : EIATTR_MIN_STACK_SIZE
	.align		4
.L_313:
        /*075c*/ 	.byte	0x04, 0x12
        /*075e*/ 	.short	(.L_315 - .L_314)
	.align		4
.L_314:
        /*0760*/ 	.word	index@(_ZN13group_norm_v218gn_bwd_cuda_kernelI6__halfLi320ELi3ELi32ELi10ELi1024ELb0ELb1ELi32ELi320ELi320ELi4ELb1ELi10ELb0ELb0ELNS_15WgradSyncMethodE3ENS_16CompileConditionILi900EEEEEvPT_S6_S6_PKS5_S8_S8_S8_PKfflPfPj)
        /*0764*/ 	.word	0x000000e8


	//----- nvinfo : EIATTR_MIN_STACK_SIZE
	.align		4
.L_315:
        /*0768*/ 	.byte	0x04, 0x12
        /*076a*/ 	.short	(.L_317 - .L_316)
	.align		4
.L_316:
        /*076c*/ 	.word	index@(_ZN13group_norm_v218gn_bwd_cuda_kernelI6__halfLi320ELi2ELi32ELi10ELi1024ELb0ELb1ELi32ELi320ELi320ELi4ELb1ELi9ELb0ELb0ELNS_15WgradSyncMethodE3ENS_16CompileConditionILi900EEEEEvPT_S6_S6_PKS5_S8_S8_S8_PKfflPfPj)
        /*0770*/ 	.word	0x00000048


	//----- nvinfo : EIATTR_MIN_STACK_SIZE
	.align		4
.L_317:
        /*0774*/ 	.byte	0x04, 0x12
        /*0776*/ 	.short	(.L_319 - .L_318)
	.align		4
.L_318:
        /*0778*/ 	.word	index@(_ZN13group_norm_v218gn_bwd_cuda_kernelI6__halfLi320ELi3ELi16ELi20ELi1024ELb1ELb1ELi4ELi320ELi320ELi4ELb1ELi1ELb0ELb0ELNS_15WgradSyncMethodE3ENS_16CompileConditionILi900EEEEEvPT_S6_S6_PKS5_S8_S8_S8_PKfflPfPj)
        /*077c*/ 	.word	0x00000000


	//----- nvinfo : EIATTR_MIN_STACK_SIZE
	.align		4
.L_319:
        /*0780*/ 	.byte	0x04, 0x12
        /*0782*/ 	.short	(.L_321 - .L_320)
	.align		4
.L_320:
        /*0784*/ 	.word	index@(_ZN13group_norm_v218gn_bwd_cuda_kernelI6__halfLi320ELi1ELi16ELi20ELi1024ELb1ELb1ELi8ELi320ELi320ELi4ELb1ELi1ELb0ELb0ELNS_15WgradSyncMethodE3ENS_16CompileConditionILi900EEEEEvPT_S6_S6_PKS5_S8_S8_S8_PKfflPfPj)
        /*0788*/ 	.word	0x00000000


	//----- nvinfo : EIATTR_MIN_STACK_SIZE
	.align		4
.L_321:
        /*078c*/ 	.byte	0x04, 0x12
        /*078e*/ 	.short	(.L_323 - .L_322)
	.align		4
.L_322:
        /*0790*/ 	.word	index@(_ZN13group_norm_v218gn_bwd_cuda_kernelI6__halfLi320ELi3ELi16ELi20ELi1024ELb1ELb1ELi8ELi320ELi320ELi4ELb1ELi2ELb0ELb0ELNS_15WgradSyncMethodE3ENS_16CompileConditionILi900EEEEEvPT_S6_S6_PKS5_S8_S8_S8_PKfflPfPj)
        /*0794*/ 	.word	0x00000000


	//----- nvinfo : EIATTR_MIN_STACK_SIZE
	.align		4
.L_323:
        /*0798*/ 	.byte	0x04, 0x12
        /*079a*/ 	.short	(.L_325 - .L_324)
	.align		4
.L_324:
        /*079c*/ 	.word	index@(_ZN13group_norm_v218gn_bwd_cuda_kernelI6__halfLi320ELi1ELi16ELi20ELi1024ELb1ELb1ELi16ELi320ELi320ELi4ELb1ELi2ELb0ELb0ELNS_15WgradSyncMethodE3ENS_16CompileConditionILi900EEEEEvPT_S6_S6_PKS5_S8_S8_S8_PKfflPfPj)
        /*07a0*/ 	.word	0x00000000


	//----- nvinfo : EIATTR_MIN_STACK_SIZE
	.align		4
.L_325:
        /*07a4*/ 	.byte	0x04, 0x12
        /*07a6*/ 	.short	(.L_327 - .L_326)
	.align		4
.L_326:
        /*07a8*/ 	.word	index@(_ZN13group_norm_v218gn_bwd_cuda_kernelI6__halfLi320ELi3ELi16ELi20ELi1024ELb1ELb1ELi16ELi320ELi320ELi4ELb1ELi5ELb0ELb0ELNS_15WgradSyncMethodE3ENS_16CompileConditionILi900EEEEEvPT_S6_S6_PKS5_S8_S8_S8_PKfflPfPj)
        /*07ac*/ 	.word	0x00000020


	//----- nvinfo : EIATTR_MIN_STACK_SIZE
	.align		4
.L_327:
        /*07b0*/ 	.byte	0x04, 0x12
        /*07b2*/ 	.short	(.L_329 - .L_328)
	.align		4
.L_328:
        /*07b4*/ 	.word	index@(_ZN13group_norm_v218gn_bwd_cuda_kernelI6__halfLi320ELi1ELi16ELi20ELi1024ELb1ELb1ELi32ELi320ELi320ELi4ELb1ELi4ELb0ELb0ELNS_15WgradSyncMethodE3ENS_16CompileConditionILi900EEEEEvPT_S6_S6_PKS5_S8_S8_S8_PKfflPfPj)
        /*07b8*/ 	.word	0x00000000


	//----- nvinfo : EIATTR_MIN_STACK_SIZE
	.align		4
.L_329:
        /*07bc*/ 	.byte	0x04, 0x12
        /*07be*/ 	.short	(.L_331 - .L_330)
	.align		4
.L_330:
        /*07c0*/ 	.word	index@(_ZN13group_norm_v218gn_bwd_cuda_kernelI6__halfLi320ELi1ELi16ELi20ELi1024ELb1ELb1ELi64ELi320ELi320ELi4ELb1ELi9ELb0ELb0ELNS_15WgradSyncMethodE3ENS_16CompileConditionILi900EEEEEvPT_S6_S6_PKS5_S8_S8_S8_PKfflPfPj)
        /*07c4*/ 	.word	0x00000040


	//----- nvinfo : EIATTR_MIN_STACK_SIZE
	.align		4
.L_331:
        /*07c8*/ 	.byte	0x04, 0x12
        /*07ca*/ 	.short	(.L_333 - .L_332)
	.align		4
.L_332:
        /*07cc*/ 	.word	index@(_ZN13group_norm_v218gn_bwd_cuda_kernelI6__halfLi320ELi3ELi16ELi20ELi1024ELb1ELb1ELi32ELi320ELi320ELi4ELb1ELi10ELb0ELb0ELNS_15WgradSyncMethodE3ENS_16CompileConditionILi900EEEEEvPT_S6_S6_PKS5_S8_S8_S8_PKfflPfPj)
        /*07d0*/ 	.word	0x00000138


	//----- nvinfo : EIATTR_MIN_STACK_SIZE
	.align		4
.L_333:
        /*07d4*/ 	.byte	0x04, 0x12
        /*07d6*/ 	.short	(.L_335 - .L_334)
	.align		4
.L_334:
        /*07d8*/ 	.word	index@(_ZN13group_norm_v218gn_bwd_cuda_kernelI6__halfLi320ELi2ELi16ELi20ELi1024ELb1ELb1ELi32ELi320ELi320ELi4ELb1ELi9ELb0ELb0ELNS_15WgradSyncMethodE3ENS_16CompileConditionILi900EEEEEvPT_S6_S6_PKS5_S8_S8_S8_PKfflPfPj)
        /*07dc*/ 	.word	0x00000030


	//----- nvinfo : EIATTR_MIN_STACK_SIZE
	.align		4
.L_335:
        /*07e0*/ 	.byte	0x04, 0x12
        /*07e2*/ 	.short	(.L_337 - .L_336)
	.align		4
.L_336:
        /*07e4*/ 	.word	index@(_ZN13group_norm_v214gn_cuda_kernelI6__halfLi320ELi1ELi32ELi10ELi1024ELb0ELi1024ELi10ELi10ELi2ELb0ELi116ELb0ELb0ENS_16CompileConditionILi900EEEEEvPT_PKS4_S7_S7_flPfS8_Pj)
        /*07e8*/ 	.word	0x00000000


	//----- nvinfo : EIATTR_MIN_STACK_SIZE
	.align		4
.L_337:
        /*07ec*/ 	.byte	0x04, 0x12
        /*07ee*/ 	.short	(.L_339 - .L_338)
	.align		4
.L_338:
        /*07f0*/ 	.word	index@(_ZN13group_norm_v214gn_cuda_kernelI6__halfLi320ELi1ELi32ELi10ELi1024ELb0ELi1024ELi10ELi10ELi2ELb0ELi148ELb0ELb0ENS_16CompileConditionILi900EEEEEvPT_PKS4_S7_S7_flPfS8_Pj)
        /*07f4*/ 	.word	0x00000000


	//----- nvinfo : EIATTR_MIN_STACK_SIZE
	.align		4
.L_339:
        /*07f8*/ 	.byte	0x04, 0x12
        /*07fa*/ 	.short	(.L_341 - .L_340)
	.align		4
.L_340:
        /*07fc*/ 	.word	index@(_ZN13group_norm_v214gn_cuda_kernelI6__halfLi320ELi3ELi16ELi20ELi1024ELb1ELi4ELi320ELi320ELi4ELb1ELi1ELb0ELb0ENS_16CompileConditionILi900EEEEEvPT_PKS4_S7_S7_flPfS8_Pj)
        /*0800*/ 	.word	0x00000000


	//----- nvinfo : EIATTR_MIN_STACK_SIZE
	.align		4
.L_341:
        /*0804*/ 	.byte	0x04, 0x12
        /*0806*/ 	.short	(.L_343 - .L_342)
	.align		4
.L_342:
        /*0808*/ 	.word	index@(_ZN13group_norm_v214gn_cuda_kernelI6__halfLi320ELi1ELi16ELi20ELi1024ELb1ELi8ELi320ELi320ELi4ELb1ELi1ELb0ELb0ENS_16CompileConditionILi900EEEEEvPT_PKS4_S7_S7_flPfS8_Pj)
        /*080c*/ 	.word	0x00000000


	//----- nvinfo : EIATTR_MIN_STACK_SIZE
	.align		4
.L_343:
        /*0810*/ 	.byte	0x04, 0x12
        /*0812*/ 	.short	(.L_345 - .L_344)
	.align		4
.L_344:
        /*0814*/ 	.word	index@(_ZN13group_norm_v214gn_cuda_kernelI6__halfLi320ELi3ELi16ELi20ELi1024ELb1ELi8ELi320ELi320ELi4ELb1ELi2ELb0ELb0ENS_16CompileConditionILi900EEEEEvPT_PKS4_S7_S7_flPfS8_Pj)
        /*0818*/ 	.word	0x00000000


	//----- nvinfo : EIATTR_MIN_STACK_SIZE
	.align		4
.L_345:
        /*081c*/ 	.byte	0x04, 0x12
        /*081e*/ 	.short	(.L_347 - .L_346)
	.align		4
.L_346:
        /*0820*/ 	.word	index@(_ZN13group_norm_v214gn_cuda_kernelI6__halfLi320ELi1ELi16ELi20ELi1024ELb1ELi16ELi320ELi320ELi4ELb1ELi2ELb0ELb0ENS_16CompileConditionILi900EEEEEvPT_PKS4_S7_S7_flPfS8_Pj)
        /*0824*/ 	.word	0x00000000


	//----- nvinfo : EIATTR_MIN_STACK_SIZE
	.align		4
.L_347:
        /*0828*/ 	.byte	0x04, 0x12
        /*082a*/ 	.short	(.L_349 - .L_348)
	.align		4
.L_348:
        /*082c*/ 	.word	index@(_ZN13group_norm_v214gn_cuda_kernelI6__halfLi320ELi3ELi16ELi20ELi1024ELb1ELi16ELi320ELi320ELi4ELb1ELi5ELb0ELb0ENS_16CompileConditionILi900EEEEEvPT_PKS4_S7_S7_flPfS8_Pj)
        /*0830*/ 	.word	0x00000000


	//----- nvinfo : EIATTR_MIN_STACK_SIZE
	.align		4
.L_349:
        /*0834*/ 	.byte	0x04, 0x12
        /*0836*/ 	.short	(.L_351 - .L_350)
	.align		4
.L_350:
        /*0838*/ 	.word	index@(_ZN13group_norm_v214gn_cuda_kernelI6__halfLi320ELi1ELi16ELi20ELi1024ELb1ELi32ELi320ELi320ELi4ELb1ELi4ELb0ELb0ENS_16CompileConditionILi900EEEEEvPT_PKS4_S7_S7_flPfS8_Pj)
        /*083c*/ 	.word	0x00000000


	//----- nvinfo : EIATTR_MIN_STACK_SIZE
	.align		4
.L_351:
        /*0840*/ 	.byte	0x04, 0x12
        /*0842*/ 	.short	(.L_353 - .L_352)
	.align		4
.L_352:
        /*0844*/ 	.word	index@(_ZN13group_norm_v214gn_cuda_kernelI6__halfLi320ELi3ELi16ELi20ELi1024ELb1ELi32ELi320ELi320ELi4ELb1ELi10ELb0ELb0ENS_16CompileConditionILi900EEEEEvPT_PKS4_S7_S7_flPfS8_Pj)
        /*0848*/ 	.word	0x00000008


	//----- nvinfo : EIATTR_MIN_STACK_SIZE
	.align		4
.L_353:
        /*084c*/ 	.byte	0x04, 0x12
        /*084e*/ 	.short	(.L_355 - .L_354)
	.align		4
.L_354:
        /*0850*/ 	.word	index@(_ZN13group_norm_v214gn_cuda_kernelI6__halfLi320ELi1ELi16ELi20ELi1024ELb1ELi64ELi320ELi320ELi4ELb1ELi9ELb0ELb0ENS_16CompileConditionILi900EEEEEvPT_PKS4_S7_S7_flPfS8_Pj)
        /*0854*/ 	.word	0x00000000


	//----- nvinfo : EIATTR_MIN_STACK_SIZE
	.align		4
.L_355:
        /*0858*/ 	.byte	0x04, 0x12
        /*085a*/ 	.short	(.L_357 - .L_356)
	.align		4
.L_356:
        /*085c*/ 	.word	index@(_ZN13group_norm_v214gn_cuda_kernelI6__halfLi320ELi3ELi16ELi20ELi1024ELb1ELi64ELi320ELi320ELi4ELb1ELi21ELb0ELb0ENS_16CompileConditionILi900EEEEEvPT_PKS4_S7_S7_flPfS8_Pj)
        /*0860*/ 	.word	0x00000138


	//----- nvinfo : EIATTR_MIN_STACK_SIZE
	.align		4
.L_357:
        /*0864*/ 	.byte	0x04, 0x12
        /*0866*/ 	.short	(.L_359 - .L_358)
	.align		4
.L_358:
        /*0868*/ 	.word	index@(_ZN13group_norm_v214gn_cuda_kernelI6__halfLi320ELi1ELi16ELi20ELi1024ELb1ELi128ELi320ELi320ELi4ELb1ELi18ELb0ELb0ENS_16CompileConditionILi900EEEEEvPT_PKS4_S7_S7_flPfS8_Pj)
        /*086c*/ 	.word	0x00000130
.L_359:


//--------------------- .nv.compat                --------------------------
	.section	.nv.compat,"",@"SHT_CUDA_COMPAT_INFO"
	.align	4
        /*0000*/ 	.byte	0x02, 0x09, 0x00, 0x00, 0x02, 0x02, 0x01, 0x00, 0x02, 0x05, 0x05, 0x00, 0x03, 0x07, 0x01, 0x01
        /*0010*/ 	.byte	0x02, 0x03, 0x00, 0x00, 0x02, 0x06, 0x01, 0x00, 0x04, 0x0b, 0x08, 0x00, 0x00, 0x00, 0x00, 0x00
        /*0020*/ 	.byte	0x00, 0x00, 0x00, 0x00


//--------------------- .nv.info._ZN13group_norm_v218gn_bwd_cuda_kernelI13__nv_bfloat16Li320ELi3ELi32ELi10ELi1024ELb0ELb1ELi4ELi320ELi320ELi4ELb1ELi1ELb0ELb0ELNS_15WgradSyncMethodE3ENS_16CompileConditionILi900EEEEEvPT_S6_S6_PKS5_S8_S8_S8_PKfflPfPj --------------------------
	.section	.nv.info._ZN13group_norm_v218gn_bwd_cuda_kernelI13__nv_bfloat16Li320ELi3ELi32ELi10ELi1024ELb0ELb1ELi4ELi320ELi320ELi4ELb1ELi1ELb0ELb0ELNS_15WgradSyncMethodE3ENS_16CompileConditionILi900EEEEEvPT_S6_S6_PKS5_S8_S8_S8_PKfflPfPj,"",@"SHT_CUDA_INFO"
	.sectionflags	@""
	.align	4


	//----- nvinfo : EIATTR_CUDA_API_VERSION
	.align		4
        /*0000*/ 	.byte	0x04, 0x37
        /*0002*/ 	.short	(.L_361 - .L_360)
.L_360:
        /*0004*/ 	.word	0x00000082


	//----- nvinfo : EIATTR_KPARAM_INFO
	.align		4
.L_361:
        /*0008*/ 	.byte	0x04, 0x17
        /*000a*/ 	.short	(.L_363 - .L_362)
.L_362:
        /*000c*/ 	.word	0x00000000
        /*0010*/ 	.short	0x000b
        /*0012*/ 	.short	0x0058
        /*0014*/ 	.byte	0x00, 0xf0, 0x21, 0x00


	//----- nvinfo : EIATTR_KPARAM_INFO
	.align		4
.L_363:
        /*0018*/ 	.byte	0x04, 0x17
        /*001a*/ 	.short	(.L_365 - .L_364)
.L_364:
        /*001c*/ 	.word	0x00000000
        /*0020*/ 	.short	0x000a
        /*0022*/ 	.short	0x0050
        /*0024*/ 	.byte	0x00, 0xf0, 0x21, 0x00


	//----- nvinfo : EIATTR_KPARAM_INFO
	.align		4
.L_365:
        /*0028*/ 	.byte	0x04, 0x17
        /*002a*/ 	.short	(.L_367 - .L_366)
.L_366:
        /*002c*/ 	.word	0x00000000
        /*0030*/ 	.short	0x0009
        /*0032*/ 	.short	0x0048
        /*0034*/ 	.byte	0x00, 0xf0, 0x21, 0x00


	//----- nvinfo : EIATTR_KPARAM_INFO
	.align		4
.L_367:
        /*0038*/ 	.byte	0x04, 0x17
        /*003a*/ 	.short	(.L_369 - .L_368)
.L_368:
        /*003c*/ 	.word	0x00000000
        /*0040*/ 	.short	0x0008
        /*0042*/ 	.short	0x0040
        /*0044*/ 	.byte	0x00, 0xf0, 0x11, 0x00


	//----- nvinfo : EIATTR_KPARAM_INFO
	.align		4
.L_369:
        /*0048*/ 	.byte	0x04, 0x17
        /*004a*/ 	.short	(.L_371 - .L_370)
.L_370:
        /*004c*/ 	.word	0x00000000
        /*0050*/ 	.short	0x0007
        /*0052*/ 	.short	0x0038
        /*0054*/ 	.byte	0x00, 0xf0, 0x21, 0x00


	//----- nvinfo : EIATTR_KPARAM_INFO
	.align		4
.L_371:
        /*0058*/ 	.byte	0x04, 0x17
        /*005a*/ 	.short	(.L_373 - .L_372)
.L_372:
        /*005c*/ 	.word	0x00000000
        /*0060*/ 	.short	0x0006
        /*0062*/ 	.short	0x0030
        /*0064*/ 	.byte	0x00, 0xf0, 0x21, 0x00


	//----- nvinfo : EIATTR_KPARAM_INFO
	.align		4
.L_373:
        /*0068*/ 	.byte	0x04, 0x17
        /*006a*/ 	.short	(.L_375 - .L_374)
.L_374:
        /*006c*/ 	.word	0x00000000
        /*0070*/ 	.short	0x0005
        /*0072*/ 	.short	0x0028
        /*0074*/ 	.byte	0x00, 0xf0, 0x21, 0x00


	//----- nvinfo : EIATTR_KPARAM_INFO
	.align		4
.L_375:
        /*0078*/ 	.byte	0x04, 0x17
        /*007a*/ 	.short	(.L_377 - .L_376)
.L_376:
        /*007c*/ 	.word	0x00000000
        /*0080*/ 	.short	0x0004
        /*0082*/ 	.short	0x0020
        /*0084*/ 	.byte	0x00, 0xf0, 0x21, 0x00


	//----- nvinfo : EIATTR_KPARAM_INFO
	.align		4
.L_377:
        /*0088*/ 	.byte	0x04, 0x17
        /*008a*/ 	.short	(.L_379 - .L_378)
.L_378:
        /*008c*/ 	.word	0x00000000
        /*0090*/ 	.short	0x0003
        /*0092*/ 	.short	0x0018
        /*0094*/ 	.byte	0x00, 0xf0, 0x21, 0x00


	//----- nvinfo : EIATTR_KPARAM_INFO
	.align		4
.L_379:
        /*0098*/ 	.byte	0x04, 0x17
        /*009a*/ 	.short	(.L_381 - .L_380)
.L_380:
        /*009c*/ 	.word	0x00000000
        /*00a0*/ 	.short	0x0002
        /*00a2*/ 	.short	0x0010
        /*00a4*/ 	.byte	0x00, 0xf0, 0x21, 0x00


	//----- nvinfo : EIATTR_KPARAM_INFO
	.align		4
.L_381:
        /*00a8*/ 	.byte	0x04, 0x17
        /*00aa*/ 	.short	(.L_383 - .L_382)
.L_382:
        /*00ac*/ 	.word	0x00000000
        /*00b0*/ 	.short	0x0001
        /*00b2*/ 	.short	0x0008
        /*00b4*/ 	.byte	0x00, 0xf0, 0x21, 0x00


	//----- nvinfo : EIATTR_KPARAM_INFO
	.align		4
.L_383:
        /*00b8*/ 	.byte	0x04, 0x17
        /*00ba*/ 	.short	(.L_385 - .L_384)
.L_384:
        /*00bc*/ 	.word	0x00000000
        /*00c0*/ 	.short	0x0000
        /*00c2*/ 	.short	0x0000
        /*00c4*/ 	.byte	0x00, 0xf0, 0x21, 0x00


	//----- nvinfo : EIATTR_SPARSE_MMA_MASK
	.align		4
.L_385:
        /*00c8*/ 	.byte	0x03, 0x50
        /*00ca*/ 	.short	0x0000


	//----- nvinfo : EIATTR_MAXREG_COUNT
	.align		4
        /*00cc*/ 	.byte	0x03, 0x1b
        /*00ce*/ 	.short	0x0040


	//----- nvinfo : EIATTR_NUM_BARRIERS
	.align		4
        /*00d0*/ 	.byte	0x02, 0x4c
        /*00d2*/ 	.byte	0x01
	.zero		1


	//----- nvinfo : EIATTR_MERCURY_ISA_VERSION
	.align		4
        /*00d4*/ 	.byte	0x03, 0x5f
        /*00d6*/ 	.short	0x0101


	//----- nvinfo : EIATTR_COOP_GROUP_MASK_REGIDS
	.align		4
        /*00d8*/ 	.byte	0x04, 0x29
        /*00da*/ 	.short	(.L_387 - .L_386)


	//   ....[0]....
.L_386:
        /*00dc*/ 	.word	0xffffffff


	//   ....[1]....
        /*00e0*/ 	.word	0xffffffff


	//   ....[2]....
        /*00e4*/ 	.word	0xffffffff


	//   ....[3]....
        /*00e8*/ 	.word	0xffffffff


	//   ....[4]....
        /*00ec*/ 	.word	0xffffffff


	//   ....[5]....
        /*00f0*/ 	.word	0xffffffff


	//   ....[6]....
        /*00f4*/ 	.word	0xffffffff


	//   ....[7]....
        /*00f8*/ 	.word	0xffffffff


	//   ....[8]....
        /*00fc*/ 	.word	0xffffffff


	//   ....[9]....
        /*0100*/ 	.word	0xffffffff


	//   ....[10]....
        /*0104*/ 	.word	0x05000009


	//   ....[11]....
        /*0108*/ 	.word	0x05000008


	//   ....[12]....
        /*010c*/ 	.word	0x0500000a


	//   ....[13]....
        /*0110*/ 	.word	0x0500000b


	//   ....[14]....
        /*0114*/ 	.word	0x0500000d


	//   ....[15]....
        /*0118*/ 	.word	0x0500000c


	//   ....[16]....
        /*011c*/ 	.word	0x0500000e


	//   ....[17]....
        /*0120*/ 	.word	0x05000003


	//   ....[18]....
        /*0124*/ 	.word	0x0500000d


	//   ....[19]....
        /*0128*/ 	.word	0x0500000c


	//   ....[20]....
        /*012c*/ 	.word	0x0500000e


	//   ....[21]....
        /*0130*/ 	.word	0x0500000f


	//   ....[22]....
        /*0134*/ 	.word	0x05000011


	//   ....[23]....
        /*0138*/ 	.word	0x05000010


	//   ....[24]....
        /*013c*/ 	.word	0x05000014


	//   ....[25]....
        /*0140*/ 	.word	0x05000003


	//   ....[26]....
        /*0144*/ 	.word	0x0500000d


	//   ....[27]....
        /*0148*/ 	.word	0x0500000c


	//   ....[28]....
        /*014c*/ 	.word	0x0500000e


	//   ....[29]....
        /*0150*/ 	.word	0x0500000f


	//   ....[30]....
        /*0154*/ 	.word	0x05000011


	//   ....[31]....
        /*0158*/ 	.word	0x05000010


	//   ....[32]....
        /*015c*/ 	.word	0x05000014


	//   ....[33]....
        /*0160*/ 	.word	0x05000003


	//   ....[34]....
        /*0164*/ 	.word	0x05000005


	//   ....[35]....
        /*0168*/ 	.word	0x05000012


	//   ....[36]....
        /*016c*/ 	.word	0x0500000f


	//   ....[37]....
        /*0170*/ 	.word	0x05000011


	//   ....[38]....
        /*0174*/ 	.word	0x0500001a


	//   ....[39]....
        /*0178*/ 	.word	0x05000019


	//   ....[40]....
        /*017c*/ 	.word	0x05000004


	//   ....[41]....
        /*0180*/ 	.word	0x05000012


	//   ....[42]....
        /*0184*/ 	.word	0x05000018


	//   ....[43]....
        /*0188*/ 	.word	0x0500000b


	//   ....[44]....
        /*018c*/ 	.word	0x05000007


	//   ....[45]....
        /*0190*/ 	.word	0x0500000f


	//   ....[46]....
        /*0194*/ 	.word	0x0500000c


	//   ....[47]....
        /*0198*/ 	.word	0x0500000a


	//   ....[48]....
        /*019c*/ 	.word	0x05000006


	//   ....[49]....
        /*01a0*/ 	.word	0x05000012


	//   ....[50]....
        /*01a4*/ 	.word	0x05000017


	//   ....[51]....
        /*01a8*/ 	.word	0x05000005


	//   ....[52]....
        /*01ac*/ 	.word	0x05000008


	//   ....[53]....
        /*01b0*/ 	.word	0x0500000c


	//   ....[54]....
        /*01b4*/ 	.word	0x05000007


	//   ....[55]....
        /*01b8*/ 	.word	0x0500000b


	//   ....[56]....
        /*01bc*/ 	.word	0x05000009


	//   ....[57]....
        /*01c0*/ 	.word	0x05000006


	//   ....[58]....
        /*01c4*/ 	.word	0x05000017


	//   ....[59]....
        /*01c8*/ 	.word	0x05000014


	//   ....[60]....
        /*01cc*/ 	.word	0x0500001c


	//   ....[61]....
        /*01d0*/ 	.word	0x05000013


	//   ....[62]....
        /*01d4*/ 	.word	0x0500001d


	//   ....[63]....
        /*01d8*/ 	.word	0x0500001f


	//   ....[64]....
        /*01dc*/ 	.word	0x05000015


	//   ....[65]....
        /*01e0*/ 	.word	0x05000012


	//   ....[66]....
        /*01e4*/ 	.word	0x0500000e


	//   ....[67]....
        /*01e8*/ 	.word	0x0500000e


	//   ....[68]....
        /*01ec*/ 	.word	0x0500000e


	//   ....[69]....
        /*01f0*/ 	.word	0x0500000e


	//   ....[70]....
        /*01f4*/ 	.word	0x0500000e


	//   ....[71]....
        /*01f8*/ 	.word	0x0500000e


	//   ....[72]....
        /*01fc*/ 	.word	0x0500000e


	//   ....[73]....
        /*0200*/ 	.word	0x0500000e


	//   ....[74]....
        /*0204*/ 	.word	0x0500000e


	//   ....[75]....
        /*0208*/ 	.word	0x0500000e


	//   ....[76]....
        /*020c*/ 	.word	0x0500000e


	//   ....[77]....
        /*0210*/ 	.word	0x0500000e


	//   ....[78]....
        /*0214*/ 	.word	0x0500000e


	//   ....[79]....
        /*0218*/ 	.word	0x0500000e


	//   ....[80]....
        /*021c*/ 	.word	0x0500000e


	//   ....[81]....
        /*0220*/ 	.word	0x0500000e


	//   ....[82]....
        /*0224*/ 	.word	0x0500000e


	//   ....[83]....
        /*0228*/ 	.word	0x0500000e


	//   ....[84]....
        /*022c*/ 	.word	0x0500000e


	//   ....[85]....
        /*0230*/ 	.word	0x0500000e


	//   ....[86]....
        /*0234*/ 	.word	0x0500000e


	//   ....[87]....
        /*0238*/ 	.word	0x0500000e


	//   ....[88]....
        /*023c*/ 	.word	0x0500000e


	//   ....[89]....
        /*0240*/ 	.word	0x0500000e


	//   ....[90]....
        /*0244*/ 	.word	0x0500000e


	//   ....[91]....
        /*0248*/ 	.word	0x0500000e


	//   ....[92]....
        /*024c*/ 	.word	0x0500000e


	//   ....[93]....
        /*0250*/ 	.word	0x0500000e


	//   ....[94]....
        /*0254*/ 	.word	0x0500000e


	//   ....[95]....
        /*0258*/ 	.word	0x0500000e


	//   ....[96]....
        /*025c*/ 	.word	0x0500000e


	//   ....[97]....
        /*0260*/ 	.word	0x0500000e


	//   ....[98]....
        /*0264*/ 	.word	0x0500000e


	//   ....[99]....
        /*0268*/ 	.word	0x0500000e


	//   ....[100]....
        /*026c*/ 	.word	0x0500000e


	//   ....[101]....
        /*0270*/ 	.word	0x0500000e


	//   ....[102]....
        /*0274*/ 	.word	0x0500000e


	//   ....[103]....
        /*0278*/ 	.word	0x0500000e


	//   ....[104]....
        /*027c*/ 	.word	0x0500000e


	//   ....[105]....
        /*0280*/ 	.word	0x0500000e


	//   ....[106]....
        /*0284*/ 	.word	0x0500000e


	//   ....[107]....
        /*0288*/ 	.word	0x0500000e


	//   ....[108]....
        /*028c*/ 	.word	0x0500000e


	//   ....[109]....
        /*0290*/ 	.word	0x0500000e


	//   ....[110]....
        /*0294*/ 	.word	0x0500000e


	//   ....[111]....
        /*0298*/ 	.word	0x0500000e


	//   ....[112]....
        /*029c*/ 	.word	0x0500000e


	//   ....[113]....
        /*02a0*/ 	.word	0x0500000e


	//   ....[114]....
        /*02a4*/ 	.word	0x0500000e


	//   ....[115]....
        /*02a8*/ 	.word	0x0500000e


	//   ....[116]....
        /*02ac*/ 	.word	0x0500000e


	//   ....[117]....
        /*02b0*/ 	.word	0x0500000e


	//   ....[118]....
        /*02b4*/ 	.word	0x0500000e


	//   ....[119]....
        /*02b8*/ 	.word	0x0500000e


	//   ....[120]....
        /*02bc*/ 	.word	0x0500000e


	//   ....[121]....
        /*02c0*/ 	.word	0x0500000e


	//----- nvinfo : EIATTR_COOP_GROUP_INSTR_OFFSETS
	.align		4
.L_387:
        /*02c4*/ 	.byte	0x04, 0x28
        /*02c6*/ 	.short	(.L_389 - .L_388)


	//   ....[0]....
.L_388:
        /*02c8*/ 	.word	0x000011d0


	//   ....[1]....
        /*02cc*/ 	.word	0x00001200


	//   ....[2]....
        /*02d0*/ 	.word	0x00001230


	//   ....[3]....
        /*02d4*/ 	.word	0x00001240


	//   ....[4]....
        /*02d8*/ 	.word	0x000021a0


	//   ....[5]....
        /*02dc*/ 	.word	0x000021c0


	//   ....[6]....
        /*02e0*/ 	.word	0x00002200


	//   ....[7]....
        /*02e4*/ 	.word	0x00002210


	//   ....[8]....
        /*02e8*/ 	.word	0x00002250


	//   ....[9]....
        /*02ec*/ 	.word	0x00002260


	//   ....[10]....
        /*02f0*/ 	.word	0x000036d0


	//   ....[11]....
        /*02f4*/ 	.word	0x00003700


	//   ....[12]....
        /*02f8*/ 	.word	0x00003730


	//   ....[13]....
        /*02fc*/ 	.word	0x00003750


	//   ....[14]....
        /*0300*/ 	.word	0x00003780


	//   ....[15]....
        /*0304*/ 	.word	0x00003790


	//   ....[16]....
        /*0308*/ 	.word	0x000037c0


	//   ....[17]....
        /*030c*/ 	.word	0x000037d0


	//   ....[18]....
        /*0310*/ 	.word	0x000039c0


	//   ....[19]....
        /*0314*/ 	.word	0x000039f0


	//   ....[20]....
        /*0318*/ 	.word	0x00003a20


	//   ....[21]....
        /*031c*/ 	.word	0x00003a40


	//   ....[22]....
        /*0320*/ 	.word	0x00003a70


	//   ....[23]....
        /*0324*/ 	.word	0x00003a80


	//   ....[24]....
        /*0328*/ 	.word	0x00003ab0


	//   ....[25]....
        /*032c*/ 	.word	0x00003ac0


	//   ....[26]....
        /*0330*/ 	.word	0x00003c50


	//   ....[27]....
        /*0334*/ 	.word	0x00003c80


	//   ....[28]....
        /*0338*/ 	.word	0x00003cb0


	//   ....[29]....
        /*033c*/ 	.word	0x00003cd0


	//   ....[30]....
        /*0340*/ 	.word	0x00003d00


	//   ....[31]....
        /*0344*/ 	.word	0x00003d10


	//   ....[32]....
        /*0348*/ 	.word	0x00003d40


	//   ....[33]....
        /*034c*/ 	.word	0x00003d50


	//   ....[34]....
        /*0350*/ 	.word	0x00004050


	//   ....[35]....
        /*0354*/ 	.word	0x00004080


	//   ....[36]....
        /*0358*/ 	.word	0x00004120


	//   ....[37]....
        /*035c*/ 	.word	0x00004160


	//   ....[38]....
        /*0360*/ 	.word	0x00004190


	//   ....[39]....
        /*0364*/ 	.word	0x000041a0


	//   ....[40]....
        /*0368*/ 	.word	0x000041b0


	//   ....[41]....
        /*036c*/ 	.word	0x000041c0


	//   ....[42]....
        /*0370*/ 	.word	0x000042c0


	//   ....[43]....
        /*0374*/ 	.word	0x000042f0


	//   ....[44]....
        /*0378*/ 	.word	0x00004320


	//   ....[45]....
        /*037c*/ 	.word	0x00004330


	//   ....[46]....
        /*0380*/ 	.word	0x00004340


	//   ....[47]....
        /*0384*/ 	.word	0x00004350


	//   ....[48]....
        /*0388*/ 	.word	0x00004360


	//   ....[49]....
        /*038c*/ 	.word	0x00004390


	//   ....[50]....
        /*0390*/ 	.word	0x000043f0


	//   ....[51]....
        /*0394*/ 	.word	0x00004420


	//   ....[52]....
        /*0398*/ 	.word	0x00004450


	//   ....[53]....
        /*039c*/ 	.word	0x00004480


	//   ....[54]....
        /*03a0*/ 	.word	0x000044b0


	//   ....[55]....
        /*03a4*/ 	.word	0x000044d0


	//   ....[56]....
        /*03a8*/ 	.word	0x000044e0


	//   ....[57]....
        /*03ac*/ 	.word	0x00004510


	//   ....[58]....
        /*03b0*/ 	.word	0x00004540


	//   ....[59]....
        /*03b4*/ 	.word	0x00004570


	//   ....[60]....
        /*03b8*/ 	.word	0x000045a0


	//   ....[61]....
        /*03bc*/ 	.word	0x000045c0


	//   ....[62]....
        /*03c0*/ 	.word	0x000045f0


	//   ....[63]....
        /*03c4*/ 	.word	0x00004610


	//   ....[64]....
        /*03c8*/ 	.word	0x00004760


	//   ....[65]....
        /*03cc*/ 	.word	0x000047a0


	//   ....[66]....
        /*03d0*/ 	.word	0x00004960


	//   ....[67]....
        /*03d4*/ 	.word	0x000049b0


	//   ....[68]....
        /*03d8*/ 	.word	0x00004a20


	//   ....[69]....
        /*03dc*/ 	.word	0x00004a80


	//   ....[70]....
        /*03e0*/ 	.word	0x00004af0


	//   ....[71]....
        /*03e4*/ 	.word	0x00004b50


	//   ....[72]....
        /*03e8*/ 	.word	0x00004bc0


	//   ....[73]....
        /*03ec*/ 	.word	0x00004c20


	//   ....[74]....
        /*03f0*/ 	.word	0x00004cc0


	//   ....[75]....
        /*03f4*/ 	.word	0x00004d50


	//   ....[76]....
        /*03f8*/ 	.word	0x00004dc0


	//   ....[77]....
        /*03fc*/ 	.word	0x00004e20


	//   ....[78]....
        /*0400*/ 	.word	0x00004e90


	//   ....[79]....
        /*0404*/ 	.word	0x00004ef0


	//   ....[80]....
        /*0408*/ 	.word	0x00004f60


	//   ....[81]....
        /*040c*/ 	.word	0x00004fc0


	//   ....[82]....
        /*0410*/ 	.word	0x00005060


	//   ....[83]....
        /*0414*/ 	.word	0x000050f0


	//   ....[84]....
        /*0418*/ 	.word	0x00005160


	//   ....[85]....
        /*041c*/ 	.word	0x000051c0


	//   ....[86]....
        /*0420*/ 	.word	0x00005230


	//   ....[87]....
        /*0424*/ 	.word	0x00005290


	//   ....[88]....
        /*0428*/ 	.word	0x00005300


	//   ....[89]....
        /*042c*/ 	.word	0x00005360


	//   ....[90]....
        /*0430*/ 	.word	0x00005400


	//   ....[91]....
        /*0434*/ 	.word	0x000054c0


	//   ....[92]....
        /*0438*/ 	.word	0x000055d0


	//   ....[93]....
        /*043c*/ 	.word	0x00005620


	//   ....[94]....
        /*0440*/ 	.word	0x000056d0


	//   ....[95]....
        /*0444*/ 	.word	0x00005720


	//   ....[96]....
        /*0448*/ 	.word	0x00005790


	//   ....[97]....
        /*044c*/ 	.word	0x000057e0


	//   ....[98]....
        /*0450*/ 	.word	0x00005850


	//   ....[99]....
        /*0454*/ 	.word	0x000058b0


	//   ....[100]....
        /*0458*/ 	.word	0x00005920


	//   ....[101]....
        /*045c*/ 	.word	0x00005980


	//   ....[102]....
        /*0460*/ 	.word	0x00005a20


	//   ....[103]....
        /*0464*/ 	.word	0x00005a90


	//   ....[104]....
        /*0468*/ 	.word	0x00005b30


	//   ....[105]....
        /*046c*/ 	.word	0x00005bb0


	//   ....[106]....
        /*0470*/ 	.word	0x00005c20


	//   ....[107]....
        /*0474*/ 	.word	0x00005c80


	//   ....[108]....
        /*0478*/ 	.word	0x00005cf0


	//   ....[109]....
        /*047c*/ 	.word	0x00005d50


	//   ....[110]....
        /*0480*/ 	.word	0x00005df0


	//   ....[111]....
        /*0484*/ 	.word	0x00005e70


	//   ....[112]....
        /*0488*/ 	.word	0x00005ef0


	//   ....[113]....
        /*048c*/ 	.word	0x00005fa0


	//   ....[114]....
        /*0490*/ 	.word	0x00006040


	//   ....[115]....
        /*0494*/ 	.word	0x000060b0


	//   ....[116]....
        /*0498*/ 	.word	0x00006120


	//   ....[117]....
        /*049c*/ 	.word	0x00006190


	//   ....[118]....
        /*04a0*/ 	.word	0x00006220


	//   ....[119]....
        /*04a4*/ 	.word	0x000062d0


	//   ....[120]....
        /*04a8*/ 	.word	0x000063b0


	//   ....[121]....
        /*04ac*/ 	.word	0x00006460


	//----- nvinfo : EIATTR_EXIT_INSTR_OFFSETS
	.align		4
.L_389:
        /*04b0*/ 	.byte	0x04, 0x1c
        /*04b2*/ 	.short	(.L_391 - .L_390)


	//   ....[0]....
.L_390:
        /*04b4*/ 	.word	0x000026b0


	//   ....[1]....
        /*04b8*/ 	.word	0x00004900


	//----- nvinfo : EIATTR_MAX_THREADS
	.align		4
.L_391:
        /*04bc*/ 	.byte	0x04, 0x05
        /*04be*/ 	.short	(.L_393 - .L_392)
.L_392:
        /*04c0*/ 	.word	0x00000140
        /*04c4*/ 	.word	0x00000001
        /*04c8*/ 	.word	0x00000001


	//----- nvinfo : EIATTR_CRS_STACK_SIZE
	.align		4
.L_393:
        /*04cc*/ 	.byte	0x04, 0x1e
        /*04ce*/ 	.short	(.L_395 - .L_394)
.L_394:
        /*04d0*/ 	.word	0x00000000


	//----- nvinfo : EIATTR_CBANK_PARAM_SIZE
	.align		4
.L_395:
        /*04d4*/ 	.byte	0x03, 0x19
        /*04d6*/ 	.short	0x0060


	//----- nvinfo : EIATTR_PARAM_CBANK
	.align		4
        /*04d8*/ 	.byte	0x04, 0x0a
        /*04da*/ 	.short	(.L_397 - .L_396)
	.align		4
.L_396:
        /*04dc*/ 	.word	index@(.nv.constant0._ZN13group_norm_v218gn_bwd_cuda_kernelI13__nv_bfloat16Li320ELi3ELi32ELi10ELi1024ELb0ELb1ELi4ELi320ELi320ELi4ELb1ELi1ELb0ELb0ELNS_15WgradSyncMethodE3ENS_16CompileConditionILi900EEEEEvPT_S6_S6_PKS5_S8_S8_S8_PKfflPfPj)
        /*04e0*/ 	.short	0x0210
        /*04e2*/ 	.short	0x0060


	//----- nvinfo : EIATTR_SW_WAR
	.align		4
.L_397:
        /*04e4*/ 	.byte	0x04, 0x36
        /*04e6*/ 	.short	(.L_399 - .L_398)
.L_398:
        /*04e8*/ 	.word	0x00000008
.L_399:


//--------------------- .nv.info._ZN13group_norm_v218gn_bwd_cuda_kernelI13__nv_bfloat16Li320ELi1ELi32ELi10ELi1024ELb0ELb1ELi8ELi320ELi320ELi4ELb1ELi1ELb0ELb0ELNS_15WgradSyncMethodE3ENS_16CompileConditionILi900EEEEEvPT_S6_S6_PKS5_S8_S8_S8_PKfflPfPj --------------------------
	.section	.nv.info._ZN13group_norm_v218gn_bwd_cuda_kernelI13__nv_bfloat16Li320ELi1ELi32ELi10ELi1024ELb0ELb1ELi8ELi320ELi320ELi4ELb1ELi1ELb0ELb0ELNS_15WgradSyncMethodE3ENS_16CompileConditionILi900EEEEEvPT_S6_S6_PKS5_S8_S8_S8_PKfflPfPj,"",@"SHT_CUDA_INFO"
	.sectionflags	@""
	.align	4


	//----- nvinfo : EIATTR_CUDA_API_VERSION
	.align		4
        /*0000*/ 	.byte	0x04, 0x37
        /*0002*/ 	.short	(.L_401 - .L_400)
.L_400:
        /*0004*/ 	.word	0x00000082


	//----- nvinfo : EIATTR_KPARAM_INFO
	.align		4
.L_401:
        /*0008*/ 	.byte	0x04, 0x17
        /*000a*/ 	.short	(.L_403 - .L_402)
.L_402:
        /*000c*/ 	.word	0x00000000
        /*0010*/ 	.short	0x000b
        /*0012*/ 	.short	0x0058
        /*0014*/ 	.byte	0x00, 0xf0, 0x21, 0x00


	//----- nvinfo : EIATTR_KPARAM_INFO
	.align		4
.L_403:
        /*0018*/ 	.byte	0x04, 0x17
        /*001a*/ 	.short	(.L_405 - .L_404)
.L_404:
        /*001c*/ 	.word	0x00000000
        /*0020*/ 	.short	0x000a
        /*0022*/ 	.short	0x0050
        /*0024*/ 	.byte	0x00, 0xf0, 0x21, 0x00


	//----- nvinfo : EIATTR_KPARAM_INFO
	.align		4
.L_405:
        /*0028*/ 	.byte	0x04, 0x17
        /*002a*/ 	.short	(.L_407 - .L_406)
.L_406:
        /*002c*/ 	.word	0x00000000
        /*0030*/ 	.short	0x0009
        /*0032*/ 	.short	0x0048
        /*0034*/ 	.byte	0x00, 0xf0, 0x21, 0x00


	//----- nvinfo : EIATTR_KPARAM_INFO
	.align		4
.L_407:
        /*0038*/ 	.byte	0x04, 0x17
        /*003a*/ 	.short	(.L_409 - .L_408)
.L_408:
        /*003c*/ 	.word	0x00000000
        /*0040*/ 	.short	0x0008
        /*0042*/ 	.short	0x0040
        /*0044*/ 	.byte	0x00, 0xf0, 0x11, 0x00


	//----- nvinfo : EIATTR_KPARAM_INFO
	.align		4
.L_409:
        /*0048*/ 	.byte	0x04, 0x17
        /*004a*/ 	.short	(.L_411 - .L_410)
.L_410:
        /*004c*/ 	.word	0x00000000
        /*0050*/ 	.short	0x0007
        /*0052*/ 	.short	0x0038
        /*0054*/ 	.byte	0x00, 0xf0, 0x21, 0x00


	//----- nvinfo : EIATTR_KPARAM_INFO
	.align		4
.L_411:
        /*0058*/ 	.byte	0x04, 0x17
        /*005a*/ 	.short	(.L_413 - .L_412)
.L_412:
        /*005c*/ 	.word	0x00000000
        /*0060*/ 	.short	0x0006
        /*0062*/ 	.short	0x0030
        /*0064*/ 	.byte	0x00, 0xf0, 0x21, 0x00


	//----- nvinfo : EIATTR_KPARAM_INFO
	.align		4
.L_413:
        /*0068*/ 	.byte	0x04, 0x17
        /*006a*/ 	.short	(.L_415 - .L_414)
.L_414:
        /*006c*/ 	.word	0x00000000
        /*0070*/ 	.short	0x0005
        /*0072*/ 	.short	0x0028
        /*0074*/ 	.byte	0x00, 0xf0, 0x21, 0x00


	//----- nvinfo : EIATTR_KPARAM_INFO
	.align		4
.L_415:
        /*0078*/ 	.byte	0x04, 0x17
        /*007a*/ 	.short	(.L_417 - .L_416)
.L_416:
        /*007c*/ 	.word	0x00000000
        /*0080*/ 	.short	0x0004
        /*0082*/ 	.short	0x0020
        /*0084*/ 	.byte	0x00, 0xf0, 0x21, 0x00


	//----- nvinfo : EIATTR_KPARAM_INFO
	.align		4
.L_417:
        /*0088*/ 	.byte	0x04, 0x17
        /*008a*/ 	.short	(.L_419 - .L_418)
.L_418:
        /*008c*/ 	.word	0x00000000
        /*0090*/ 	.short	0x0003
        /*0092*/ 	.short	0x0018
        /*0094*/ 	.byte	0x00, 0xf0, 0x21, 0x00


	//----- nvinfo : EIATTR_KPARAM_INFO
	.align		4
.L_419:
        /*0098*/ 	.byte	0x04, 0x17
        /*009a*/ 	.short	(.L_421 - .L_420)
.L_420:
        /*009c*/ 	.word	0x00000000
        /*00a0*/ 	.short	0x0002
        /*00a2*/ 	.short	0x0010
        /*00a4*/ 	.byte	0x00, 0xf0, 0x21, 0x00


	//----- nvinfo : EIATTR_KPARAM_INFO
	.align		4
.L_421:
        /*00a8*/ 	.byte	0x04, 0x17
        /*00aa*/ 	.short	(.L_423 - .L_422)
.L_422:
        /*00ac*/ 	.word	0x00000000
        /*00b0*/ 	.short	0x0001
        /*00b2*/ 	.short	0x0008
        /*00b4*/ 	.byte	0x00, 0xf0, 0x21, 0x00


	//----- nvinfo : EIATTR_KPARAM_INFO
	.align		4
.L_423:
        /*00b8*/ 	.byte	0x04, 0x17
        /*00ba*/ 	.short	(.L_425 - .L_424)
.L_424:
        /*00bc*/ 	.word	0x00000000
        /*00c0*/ 	.short	0x0000
        /*00c2*/ 	.short	0x0000
        /*00c4*/ 	.byte	0x00, 0xf0, 0x21, 0x00


	//----- nvinfo : EIATTR_SPARSE_MMA_MASK
	.align		4
.L_425:
        /*00c8*/ 	.byte	0x03, 0x50
        /*00ca*/ 	.short	0x0000


	//----- nvinfo : EIATTR_MAXREG_COUNT
	.align		4
        /*00cc*/ 	.byte	0x03, 0x1b
        /*00ce*/ 	.short	0x00a8


	//----- nvinfo : EIATTR_NUM_BARRIERS
	.align		4
        /*00d0*/ 	.byte	0x02, 0x4c
        /*00d2*/ 	.byte	0x01
	.zero		1


	//----- nvinfo : EIATTR_MERCURY_ISA_VERSION
	.align		4
        /*00d4*/ 	.byte	0x03, 0x5f
        /*00d6*/ 	.short	0x0101


	//----- nvinfo : EIATTR_COOP_GROUP_MASK_REGIDS
	.align		4
        /*00d8*/ 	.byte	0x04, 0x29
        /*00da*/ 	.short	(.L_427 - .L_426)


	//   ....[0]....
.L_426:
        /*00dc*/ 	.word	0xffffffff


	//   ....[1]....
        /*00e0*/ 	.word	0xffffffff


	//   ....[2]....
        /*00e4*/ 	.word	0xffffffff


	//   ....[3]....
        /*00e8*/ 	.word	0xffffffff


	//   ....[4]....
        /*00ec*/ 	.word	0xffffffff


	//   ....[5]....
        /*00f0*/ 	.word	0xffffffff


	//   ....[6]....
        /*00f4*/ 	.word	0xffffffff


	//   ....[7]....
        /*00f8*/ 	.word	0xffffffff


	//   ....[8]....
        /*00fc*/ 	.word	0xffffffff


	//   ....[9]....
        /*0100*/ 	.word	0xffffffff


	//   ....[10]....
        /*0104*/ 	.word	0x05000011


	//   ....[11]....
        /*0108*/ 	.word	0x05000010


	//   ....[12]....
        /*010c*/ 	.word	0x05000012


	//   ....[13]....
        /*0110*/ 	.word	0x05000013


	//   ....[14]....
        /*0114*/ 	.word	0x05000015


	//   ....[15]....
        /*0118*/ 	.word	0x05000002


	//   ....[16]....
        /*011c*/ 	.word	0x05000010


	//   ....[17]....
        /*0120*/ 	.word	0x05000003


	//   ....[18]....
        /*0124*/ 	.word	0x05000011


	//   ....[19]....
        /*0128*/ 	.word	0x05000013


	//   ....[20]....
        /*012c*/ 	.word	0x05000010


	//   ....[21]....
        /*0130*/ 	.word	0x05000012


	//   ....[22]....
        /*0134*/ 	.word	0x05000015


	//   ....[23]....
        /*0138*/ 	.word	0x05000011


	//   ....[24]....
        /*013c*/ 	.word	0x05000016


	//   ....[25]....
        /*0140*/ 	.word	0x05000010


	//   ....[26]....
        /*0144*/ 	.word	0x05000011


	//   ....[27]....
        /*0148*/ 	.word	0x05000013


	//   ....[28]....
        /*014c*/ 	.word	0x05000010


	//   ....[29]....
        /*0150*/ 	.word	0x05000012


	//   ....[30]....
        /*0154*/ 	.word	0x05000015


	//   ....[31]....
        /*0158*/ 	.word	0x05000011


	//   ....[32]....
        /*015c*/ 	.word	0x05000016


	//   ....[33]....
        /*0160*/ 	.word	0x05000010


	//   ....[34]....
        /*0164*/ 	.word	0x05000011


	//   ....[35]....
        /*0168*/ 	.word	0x05000010


	//   ....[36]....
        /*016c*/ 	.word	0x05000019


	//   ....[37]....
        /*0170*/ 	.word	0x05000015


	//   ....[38]....
        /*0174*/ 	.word	0x05000027


	//   ....[39]....
        /*0178*/ 	.word	0x0500001b


	//   ....[40]....
        /*017c*/ 	.word	0x05000010


	//   ....[41]....
        /*0180*/ 	.word	0x05000013


	//   ....[42]....
        /*0184*/ 	.word	0x05000015


	//   ....[43]....
        /*0188*/ 	.word	0x05000018


	//   ....[44]....
        /*018c*/ 	.word	0x05000012


	//   ....[45]....
        /*0190*/ 	.word	0x05000016


	//   ....[46]....
        /*0194*/ 	.word	0x05000011


	//   ....[47]....
        /*0198*/ 	.word	0x05000014


	//   ....[48]....
        /*019c*/ 	.word	0x0500000f


	//   ....[49]....
        /*01a0*/ 	.word	0x0500000e


	//   ....[50]....
        /*01a4*/ 	.word	0x05000024


	//   ....[51]....
        /*01a8*/ 	.word	0x0500001d


	//   ....[52]....
        /*01ac*/ 	.word	0x0500001f


	//   ....[53]....
        /*01b0*/ 	.word	0x05000023


	//   ....[54]....
        /*01b4*/ 	.word	0x05000011


	//   ....[55]....
        /*01b8*/ 	.word	0x05000022


	//   ....[56]....
        /*01bc*/ 	.word	0x0500001b


	//   ....[57]....
        /*01c0*/ 	.word	0x05000019


	//   ....[58]....
        /*01c4*/ 	.word	0x05000025


	//   ....[59]....
        /*01c8*/ 	.word	0x0500001d


	//   ....[60]....
        /*01cc*/ 	.word	0x0500001f


	//   ....[61]....
        /*01d0*/ 	.word	0x0500001c


	//   ....[62]....
        /*01d4*/ 	.word	0x05000023


	//   ....[63]....
        /*01d8*/ 	.word	0x05000027


	//   ....[64]....
        /*01dc*/ 	.word	0x05000017


	//   ....[65]....
        /*01e0*/ 	.word	0x05000013


	//   ....[66]....
        /*01e4*/ 	.word	0x05000010


	//   ....[67]....
        /*01e8*/ 	.word	0x05000010


	//   ....[68]....
        /*01ec*/ 	.word	0x05000010


	//   ....[69]....
        /*01f0*/ 	.word	0x05000010


	//   ....[70]....
        /*01f4*/ 	.word	0x05000010


	//   ....[71]....
        /*01f8*/ 	.word	0x05000010


	//   ....[72]....
        /*01fc*/ 	.word	0x05000010


	//   ....[73]....
        /*0200*/ 	.word	0x05000010


	//   ....[74]....
        /*0204*/ 	.word	0x05000010


	//   ....[75]....
        /*0208*/ 	.word	0x05000010


	//   ....[76]....
        /*020c*/ 	.word	0x05000010


	//   ....[77]....
        /*0210*/ 	.word	0x05000010


	//   ....[78]....
        /*0214*/ 	.word	0x05000010


	//   ....[79]....
        /*0218*/ 	.word	0x05000010


	//   ....[80]....
        /*021c*/ 	.word	0x05000010


	//   ....[81]....
        /*0220*/ 	.word	0x05000010


	//   ....[82]....
        /*0224*/ 	.word	0x05000010


	//   ....[83]....
        /*0228*/ 	.word	0x05000010


	//   ....[84]....
        /*022c*/ 	.word	0x05000010


	//   ....[85]....
        /*0230*/ 	.word	0x05000010


	//   ....[86]....
        /*0234*/ 	.word	0x05000010


	//   ....[87]....
        /*0238*/ 	.word	0x05000010


	//   ....[88]....
        /*023c*/ 	.word	0x05000010


	//   ....[89]....
        /*0240*/ 	.word	0x05000010


	//   ....[90]....
        /*0244*/ 	.word	0x05000010


	//   ....[91]....
        /*0248*/ 	.word	0x05000010


	//   ....[92]....
        /*024c*/ 	.word	0x05000010


	//   ....[93]....
        /*0250*/ 	.word	0x05000010


	//   ....[94]....
        /*0254*/ 	.word	0x05000010


	//   ....[95]....
        /*0258*/ 	.word	0x05000010


	//   ....[96]....
        /*025c*/ 	.word	0x05000010


	//   ....[97]....
        /*0260*/ 	.word	0x05000010


	//   ....[98]....
        /*0264*/ 	.word	0x05000010


	//   ....[99]....
        /*0268*/ 	.word	0x05000010


	//   ....[100]....
        /*026c*/ 	.word	0x05000010


	//   ....[101]....
        /*0270*/ 	.word	0x05000010


	//   ....[102]....
        /*0274*/ 	.word	0x05000010


	//   ....[103]....
        /*0278*/ 	.word	0x05000010


	//   ....[104]....
        /*027c*/ 	.word	0x05000010


	//   ....[105]....
        /*0280*/ 	.word	0x05000010


	//   ....[106]....
        /*0284*/ 	.word	0x05000010


	//   ....[107]....
        /*0288*/ 	.word	0x05000010


	//   ....[108]....
        /*028c*/ 	.word	0x05000010


	//   ....[109]....
        /*0290*/ 	.word	0x05000010


	//   ....[110]....
        /*0294*/ 	.word	0x05000010


	//   ....[111]....
        /*0298*/ 	.word	0x05000010


	//   ....[112]....
        /*029c*/ 	.word	0x05000010


	//   ....[113]....
        /*02a0*/ 	.word	0x05000010


	//   ....[114]....
        /*02a4*/ 	.word	0x05000010


	//   ....[115]....
        /*02a8*/ 	.word	0x05000010


	//   ....[116]....
        /*02ac*/ 	.word	0x05000010


	//   ....[117]....
        /*02b0*/ 	.word	0x05000010


	//   ....[118]....
        /*02b4*/ 	.word	0x05000010


	//   ....[119]....
        /*02b8*/ 	.word	0x05000010


	//   ....[120]....
        /*02bc*/ 	.word	0x05000010


	//   ....[121]....
        /*02c0*/ 	.word	0x05000010


	//----- nvinfo : EIATTR_COOP_GROUP_INSTR_OFFSETS
	.align		4
.L_427:
        /*02c4*/ 	.byte	0x04, 0x28
        /*02c6*/ 	.short	(.L_429 - .L_428)


	//   ....[0]....
.L_428:
        /*02c8*/ 	.word	0x000014a0


	//   ....[1]....
        /*02cc*/ 	.word	0x000014e0


	//   ....[2]....
        /*02d0*/ 	.word	0x00001520


	//   ....[3]....
        /*02d4*/ 	.word	0x00001530


	//   ....[4]....
        /*02d8*/ 	.word	0x00001f60


	//   ....[5]....
        /*02dc*/ 	.word	0x00001f90


	//   ....[6]....
        /*02e0*/ 	.word	0x00001fc0


	//   ....[7]....
        /*02e4*/ 	.word	0x00001fd0


	//   ....[8]....
        /*02e8*/ 	.word	0x00002000


	//   ....[9]....
        /*02ec*/ 	.word	0x00002010


	//   ....[10]....
        /*02f0*/ 	.word	0x000035a0


	//   ....[11]....
        /*02f4*/ 	.word	0x000035c0


	//   ....[12]....
        /*02f8*/ 	.word	0x00003600


	//   ....[13]....
        /*02fc*/ 	.word	0x00003620


	//   ....[14]....
        /*0300*/ 	.word	0x00003650


	//   ....[15]....
        /*0304*/ 	.word	0x00003660


	//   ....[16]....
        /*0308*/ 	.word	0x00003690


	//   ....[17]....
        /*030c*/ 	.word	0x000036a0


	//   ....[18]....
        /*0310*/ 	.word	0x00003840


	//   ....[19]....
        /*0314*/ 	.word	0x00003860


	//   ....[20]....
        /*0318*/ 	.word	0x00003890


	//   ....[21]....
        /*031c*/ 	.word	0x000038b0


	//   ....[22]....
        /*0320*/ 	.word	0x000038e0


	//   ....[23]....
        /*0324*/ 	.word	0x000038f0


	//   ....[24]....
        /*0328*/ 	.word	0x00003920


	//   ....[25]....
        /*032c*/ 	.word	0x00003930


	//   ....[26]....
        /*0330*/ 	.word	0x00003a70


	//   ....[27]....
        /*0334*/ 	.word	0x00003a90


	//   ....[28]....
        /*0338*/ 	.word	0x00003ac0


	//   ....[29]....
        /*033c*/ 	.word	0x00003ae0


	//   ....[30]....
        /*0340*/ 	.word	0x00003b10


	//   ....[31]....
        /*0344*/ 	.word	0x00003b20


	//   ....[32]....
        /*0348*/ 	.word	0x00003b50


	//   ....[33]....
        /*034c*/ 	.word	0x00003b60


	//   ....[34]....
        /*0350*/ 	.word	0x00003e80


	//   ....[35]....
        /*0354*/ 	.word	0x00003e90


	//   ....[36]....
        /*0358*/ 	.word	0x00003ee0


	//   ....[37]....
        /*035c*/ 	.word	0x00003f10


	//   ....[38]....
        /*0360*/ 	.word	0x00003f50


	//   ....[39]....
        /*0364*/ 	.word	0x00003f80


	//   ....[40]....
        /*0368*/ 	.word	0x00003f90


	//   ....[41]....
        /*036c*/ 	.word	0x00003fa0


	//   ....[42]....
        /*0370*/ 	.word	0x00003fc0


	//   ....[43]....
        /*0374*/ 	.word	0x00004000


	//   ....[44]....
        /*0378*/ 	.word	0x00004040


	//   ....[45]....
        /*037c*/ 	.word	0x00004070


	//   ....[46]....
        /*0380*/ 	.word	0x000040a0


	//   ....[47]....
        /*0384*/ 	.word	0x000040d0


	//   ....[48]....
        /*0388*/ 	.word	0x000040e0


	//   ....[49]....
        /*038c*/ 	.word	0x00004110


	//   ....[50]....
        /*0390*/ 	.word	0x00004140


	//   ....[51]....
        /*0394*/ 	.word	0x00004170


	//   ....[52]....
        /*0398*/ 	.word	0x000041a0


	//   ....[53]....
        /*039c*/ 	.word	0x000041c0


	//   ....[54]....
        /*03a0*/ 	.word	0x000041e0


	//   ....[55]....
        /*03a4*/ 	.word	0x00004200


	//   ....[56]....
        /*03a8*/ 	.word	0x00004220


	//   ....[57]....
        /*03ac*/ 	.word	0x00004270


	//   ....[58]....
        /*03b0*/ 	.word	0x000042c0


	//   ....[59]....
        /*03b4*/ 	.word	0x00004300


	//   ....[60]....
        /*03b8*/ 	.word	0x00004340


	//   ....[61]....
        /*03bc*/ 	.word	0x00004370


	//   ....[62]....
        /*03c0*/ 	.word	0x000043a0


	//   ....[63]....
        /*03c4*/ 	.word	0x000043c0


	//   ....[64]....
        /*03c8*/ 	.word	0x000044f0


	//   ....[65]....
        /*03cc*/ 	.word	0x00004510


	//   ....[66]....
        /*03d0*/ 	.word	0x00004640


	//   ....[67]....
        /*03d4*/ 	.word	0x00004690


	//   ....[68]....
        /*03d8*/ 	.word	0x00004700


	//   ....[69]....
        /*03dc*/ 	.word	0x00004760


	//   ....[70]....
        /*03e0*/ 	.word	0x000047d0


	//   ....[71]....
        /*03e4*/ 	.word	0x00004830


	//   ....[72]....
        /*03e8*/ 	.word	0x000048a0


	//   ....[73]....
        /*03ec*/ 	.word	0x00004900


	//   ....[74]....
        /*03f0*/ 	.word	0x000049a0


	//   ....[75]....
        /*03f4*/ 	.word	0x00004a30


	//   ....[76]....
        /*03f8*/ 	.word	0x00004aa0


	//   ....[77]....
        /*03fc*/ 	.word	0x00004b00


	//   ....[78]....
        /*0400*/ 	.word	0x00004b70


	//   ....[79]....
        /*0404*/ 	.word	0x00004bd0


	//   ....[80]....
        /*0408*/ 	.word	0x00004c40


	//   ....[81]....
        /*040c*/ 	.word	0x00004ca0


	//   ....[82]....
        /*0410*/ 	.word	0x00004d40


	//   ....[83]....
        /*0414*/ 	.word	0x00004dd0


	//   ....[84]....
        /*0418*/ 	.word	0x00004e40


	//   ....[85]....
        /*041c*/ 	.word	0x00004ea0


	//   ....[86]....
        /*0420*/ 	.word	0x00004f10


	//   ....[87]....
        /*0424*/ 	.word	0x00004f70


	//   ....[88]....
        /*0428*/ 	.word	0x00004fe0


	//   ....[89]....
        /*042c*/ 	.word	0x00005040


	//   ....[90]....
        /*0430*/ 	.word	0x000050e0


	//   ....[91]....
        /*0434*/ 	.word	0x000051a0


	//   ....[92]....
        /*0438*/ 	.word	0x000052a0


	//   ....[93]....
        /*043c*/ 	.word	0x000052f0


	//   ....[94]....
        /*0440*/ 	.word	0x00005390


	//   ....[95]....
        /*0444*/ 	.word	0x000053e0


	//   ....[96]....
        /*0448*/ 	.word	0x000054a0


	//   ....[97]....
        /*044c*/ 	.word	0x00005500


	//   ....[98]....
        /*0450*/ 	.word	0x000055a0


	//   ....[99]....
        /*0454*/ 	.word	0x00005600


	//   ....[100]....
        /*0458*/ 	.word	0x00005670


	//   ....[101]....
        /*045c*/ 	.word	0x000056d0


	//   ....[102]....
        /*0460*/ 	.word	0x00005740


	//   ....[103]....
        /*0464*/ 	.word	0x000057a0


	//   ....[104]....
        /*0468*/ 	.word	0x00005810


	//   ....[105]....
        /*046c*/ 	.word	0x00005870


	//   ....[106]....
        /*0470*/ 	.word	0x000058e0


	//   ....[107]....
        /*0474*/ 	.word	0x00005940


	//   ....[108]....
        /*0478*/ 	.word	0x000059b0


	//   ....[109]....
        /*047c*/ 	.word	0x00005a10


	//   ....[110]....
        /*0480*/ 	.word	0x00005af0


	//   ....[111]....
        /*0484*/ 	.word	0x00005b70


	//   ....[112]....
        /*0488*/ 	.word	0x00005c00


	//   ....[113]....
        /*048c*/ 	.word	0x00005c70


	//   ....[114]....
        /*0490*/ 	.word	0x00005cd0


	//   ....[115]....
        /*0494*/ 	.word	0x00005d20


	//   ....[116]....
        /*0498*/ 	.word	0x00005d90


	//   ....[117]....
        /*049c*/ 	.word	0x00005df0


	//   ....[118]....
        /*04a0*/ 	.word	0x00005e60


	//   ....[119]....
        /*04a4*/ 	.word	0x00005ec0


	//   ....[120]....
        /*04a8*/ 	.word	0x00006000


	//   ....[121]....
        /*04ac*/ 	.word	0x000060d0


	//----- nvinfo : EIATTR_EXIT_INSTR_OFFSETS
	.align		4
.L_429:
        /*04b0*/ 	.byte	0x04, 0x1c
        /*04b2*/ 	.short	(.L_431 - .L_430)


	//   ....[0]....
.L_430:
        /*04b4*/ 	.word	0x00002590


	//   ....[1]....
        /*04b8*/ 	.word	0x000045e0


	//----- nvinfo : EIATTR_MAX_THREADS
	.align		4
.L_431:
        /*04bc*/ 	.byte	0x04, 0x05
        /*04be*/ 	.short	(.L_433 - .L_432)
.L_432:
        /*04c0*/ 	.word	0x00000140
        /*04c4*/ 	.word	0x00000001
        /*04c8*/ 	.word	0x00000001


	//----- nvinfo : EIATTR_CRS_STACK_SIZE
	.align		4
.L_433:
        /*04cc*/ 	.byte	0x04, 0x1e
        /*04ce*/ 	.short	(.L_435 - .L_434)
.L_434:
        /*04d0*/ 	.word	0x00000000


	//----- nvinfo : EIATTR_CBANK_PARAM_SIZE
	.align		4
.L_435:
        /*04d4*/ 	.byte	0x03, 0x19
        /*04d6*/ 	.short	0x0060


	//----- nvinfo : EIATTR_PARAM_CBANK
	.align		4
        /*04d8*/ 	.byte	0x04, 0x0a
        /*04da*/ 	.short	(.L_437 - .L_436)
	.align		4
.L_436:
        /*04dc*/ 	.word	index@(.nv.constant0._ZN13group_norm_v218gn_bwd_cuda_kernelI13__nv_bfloat16Li320ELi1ELi32ELi10ELi1024ELb0ELb1ELi8ELi320ELi320ELi4ELb1ELi1ELb0ELb0ELNS_15WgradSyncMethodE3ENS_16CompileConditionILi900EEEEEvPT_S6_S6_PKS5_S8_S8_S8_PKfflPfPj)
        /*04e0*/ 	.short	0x0210
        /*04e2*/ 	.short	0x0060


	//----- nvinfo : EIATTR_SW_WAR
	.align		4
.L_437:
        /*04e4*/ 	.byte	0x04, 0x36
        /*04e6*/ 	.short	(.L_439 - .L_438)
.L_438:
        /*04e8*/ 	.word	0x00000008
.L_439:


//--------------------- .nv.info._ZN13group_norm_v218gn_bwd_cuda_kernelI13__nv_bfloat16Li320ELi3ELi32ELi10ELi1024ELb0ELb1ELi8ELi320ELi320ELi4ELb1ELi2ELb0ELb0ELNS_15WgradSyncMethodE3ENS_16CompileConditionILi900EEEEEvPT_S6_S6_PKS5_S8_S8_S8_PKfflPfPj --------------------------
	.section	.nv.info._ZN13group_norm_v218gn_bwd_cuda_kernelI13__nv_bfloat16Li320ELi3ELi32ELi10ELi1024ELb0ELb1ELi8ELi320ELi320ELi4ELb1ELi2ELb0ELb0ELNS_15WgradSyncMethodE3ENS_16CompileConditionILi900EEEEEvPT_S6_S6_PKS5_S8_S8_S8_PKfflPfPj,"",@"SHT_CUDA_INFO"
	.sectionflags	@""
	.align	4


	//----- nvinfo : EIATTR_CUDA_API_VERSION
	.align		4
        /*0000*/ 	.byte	0x04, 0x37
        /*0002*/ 	.short	(.L_441 - .L_440)
.L_440:
        /*0004*/ 	.word	0x00000082


	//----- nvinfo : EIATTR_KPARAM_INFO
	.align		4
.L_441:
        /*0008*/ 	.byte	0x04, 0x17
        /*000a*/ 	.short	(.L_443 - .L_442)
.L_442:
        /*000c*/ 	.word	0x00000000
        /*0010*/ 	.short	0x000b
        /*0012*/ 	.short	0x0058
        /*0014*/ 	.byte	0x00, 0xf0, 0x21, 0x00


	//----- nvinfo : EIATTR_KPARAM_INFO
	.align		4
.L_443:
        /*0018*/ 	.byte	0x04, 0x17
        /*001a*/ 	.short	(.L_445 - .L_444)
.L_444:
        /*001c*/ 	.word	0x00000000
        /*0020*/ 	.short	0x000a
        /*0022*/ 	.short	0x0050
        /*0024*/ 	.byte	0x00, 0xf0, 0x21, 0x00


	//----- nvinfo : EIATTR_KPARAM_INFO
	.align		4
.L_445:
        /*0028*/ 	.byte	0x04, 0x17
        /*002a*/ 	.short	(.L_447 - .L_446)
.L_446:
        /*002c*/ 	.word	0x00000000
        /*0030*/ 	.short	0x0009
        /*0032*/ 	.short	0x0048
        /*0034*/ 	.byte	0x00, 0xf0, 0x21, 0x00


	//----- nvinfo : EIATTR_KPARAM_INFO
	.align		4
.L_447:
        /*0038*/ 	.byte	0x04, 0x17
        /*003a*/ 	.short	(.L_449 - .L_448)
.L_448:
        /*003c*/ 	.word	0x00000000
        /*0040*/ 	.short	0x0008
        /*0042*/ 	.short	0x0040
        /*0044*/ 	.byte	0x00, 0xf0, 0x11, 0x00


	//----- nvinfo : EIATTR_KPARAM_INFO
	.align		4
.L_449:
        /*0048*/ 	.byte	0x04, 0x17
        /*004a*/ 	.short	(.L_451 - .L_450)
.L_450:
        /*004c*/ 	.word	0x00000000
        /*0050*/ 	.short	0x0007
        /*0052*/ 	.short	0x0038
        /*0054*/ 	.byte	0x00, 0xf0, 0x21, 0x00


	//----- nvinfo : EIATTR_KPARAM_INFO
	.align		4
.L_451:
        /*0058*/ 	.byte	0x04, 0x17
        /*005a*/ 	.short	(.L_453 - .L_452)
.L_452:
        /*005c*/ 	.word	0x00000000
        /*0060*/ 	.short	0x0006
        /*0062*/ 	.short	0x0030
        /*0064*/ 	.byte	0x00, 0xf0, 0x21, 0x00


	//----- nvinfo : EIATTR_KPARAM_INFO
	.align		4
.L_453:
        /*0068*/ 	.byte	0x04, 0x17
        /*006a*/ 	.short	(.L_455 - .L_454)
.L_454:
        /*006c*/ 	.word	0x00000000
        /*0070*/ 	.short	0x0005
        /*0072*/ 	.short	0x0028
        /*0074*/ 	.byte	0x00, 0xf0, 0x21, 0x00


	//----- nvinfo : EIATTR_KPARAM_INFO
	.align		4
.L_455:
        /*0078*/ 	.byte	0x04, 0x17
        /*007a*/ 	.short	(.L_457 - .L_456)
.L_456:
        /*007c*/ 	.word	0x00000000
        /*0080*/ 	.short	0x0004
        /*0082*/ 	.short	0x0020
        /*0084*/ 	.byte	0x00, 0xf0, 0x21, 0x00


	//----- nvinfo : EIATTR_KPARAM_INFO
	.align		4
.L_457:
        /*0088*/ 	.byte	0x04, 0x17
        /*008a*/ 	.short	(.L_459 - .L_458)
.L_458:
        /*008c*/ 	.word	0x00000000
        /*0090*/ 	.short	0x0003
        /*0092*/ 	.short	0x0018
        /*0094*/ 	.byte	0x00, 0xf0, 0x21, 0x00


	//----- nvinfo : EIATTR_KPARAM_INFO
	.align		4
.L_459:
        /*0098*/ 	.byte	0x04, 0x17
        /*009a*/ 	.short	(.L_461 - .L_460)
.L_460:
        /*009c*/ 	.word	0x00000000
        /*00a0*/ 	.short	0x0002
        /*00a2*/ 	.short	0x0010
        /*00a4*/ 	.byte	0x00, 0xf0, 0x21, 0x00


	//----- nvinfo : EIATTR_KPARAM_INFO
	.align		4
.L_461:
        /*00a8*/ 	.byte	0x04, 0x17
        /*00aa*/ 	.short	(.L_463 - .L_462)
.L_462:
        /*00ac*/ 	.word	0x00000000
        /*00b0*/ 	.short	0x0001
        /*00b2*/ 	.short	0x0008
        /*00b4*/ 	.byte	0x00, 0xf0, 0x21, 0x00


	//----- nvinfo : EIATTR_KPARAM_INFO
	.align		4
.L_463:
        /*00b8*/ 	.byte	0x04, 0x17
        /*00ba*/ 	.short	(.L_465 - .L_464)
.L_464:
        /*00bc*/ 	.word	0x00000000
        /*00c0*/ 	.short	0x0000
        /*00c2*/ 	.short	0x0000
        /*00c4*/ 	.byte	0x00, 0xf0, 0x21, 0x00


	//----- nvinfo : EIATTR_SPARSE_MMA_MASK
	.align		4
.L_465:
        /*00c8*/ 	.byte	0x03, 0x50
        /*00ca*/ 	.short	0x0000


	//----- nvinfo : EIATTR_MAXREG_COUNT
	.align		4
        /*00cc*/ 	.byte	0x03, 0x1b
        /*00ce*/ 	.short	0x0040


	//----- nvinfo : EIATTR_NUM_BARRIERS
	.align		4
        /*00d0*/ 	.byte	0x02, 0x4c
        /*00d2*/ 	.byte	0x01
	.zero		1


	//----- nvinfo : EIATTR_MERCURY_ISA_VERSION
	.align		4
        /*00d4*/ 	.byte	0x03, 0x5f
        /*00d6*/ 	.short	0x0101


	//----- nvinfo : EIATTR_COOP_GROUP_MASK_REGIDS
	.align		4
        /*00d8*/ 	.byte	0x04, 0x29
        /*00da*/ 	.short	(.L_467 - .L_466)


	//   ....[0]....
.L_466:
        /*00dc*/ 	.word	0xffffffff


	//   ....[1]....
        /*00e0*/ 	.word	0xffffffff


	//   ....[2]....
        /*00e4*/ 	.word	0xffffffff


	//   ....[3]....
        /*00e8*/ 	.word	0xffffffff


	//   ....[4]....
        /*00ec*/ 	.word	0xffffffff


	//   ....[5]....
        /*00f0*/ 	.word	0xffffffff


	//   ....[6]....
        /*00f4*/ 	.word	0xffffffff


	//   ....[7]....
        /*00f8*/ 	.word	0xffffffff


	//   ....[8]....
        /*00fc*/ 	.word	0xffffffff


	//   ....[9]....
        /*0100*/ 	.word	0xffffffff


	//   ....[10]....
        /*0104*/ 	.word	0x05000009


	//   ....[11]....
        /*0108*/ 	.word	0x05000008


	//   ....[12]....
        /*010c*/ 	.word	0x0500000a


	//   ....[13]....
        /*0110*/ 	.word	0x0500000b


	//   ....[14]....
        /*0114*/ 	.word	0x0500000d


	//   ....[15]....
        /*0118*/ 	.word	0x0500000c


	//   ....[16]....
        /*011c*/ 	.word	0x0500000e


	//   ....[17]....
        /*0120*/ 	.word	0x05000003


	//   ....[18]....
        /*0124*/ 	.word	0x0500000d


	//   ....[19]....
        /*0128*/ 	.word	0x0500000c


	//   ....[20]....
        /*012c*/ 	.word	0x0500000e


	//   ....[21]....
        /*0130*/ 	.word	0x0500000f


	//   ....[22]....
        /*0134*/ 	.word	0x05000011


	//   ....[23]....
        /*0138*/ 	.word	0x05000010


	//   ....[24]....
        /*013c*/ 	.word	0x05000014


	//   ....[25]....
        /*0140*/ 	.word	0x05000003


	//   ....[26]....
        /*0144*/ 	.word	0x0500000d


	//   ....[27]....
        /*0148*/ 	.word	0x0500000c


	//   ....[28]....
        /*014c*/ 	.word	0x0500000e


	//   ....[29]....
        /*0150*/ 	.word	0x0500000f


	//   ....[30]....
        /*0154*/ 	.word	0x05000011


	//   ....[31]....
        /*0158*/ 	.word	0x05000010


	//   ....[32]....
        /*015c*/ 	.word	0x05000014


	//   ....[33]....
        /*0160*/ 	.word	0x05000003


	//   ....[34]....
        /*0164*/ 	.word	0x05000005


	//   ....[35]....
        /*0168*/ 	.word	0x05000012


	//   ....[36]....
        /*016c*/ 	.word	0x0500000f


	//   ....[37]....
        /*0170*/ 	.word	0x05000004


	//   ....[38]....
        /*0174*/ 	.word	0x05000011


	//   ....[39]....
        /*0178*/ 	.word	0x0500001a


	//   ....[40]....
        /*017c*/ 	.word	0x05000019


	//   ....[41]....
        /*0180*/ 	.word	0x05000012


	//   ....[42]....
        /*0184*/ 	.word	0x05000007


	//   ....[43]....
        /*0188*/ 	.word	0x0500000f


	//   ....[44]....
        /*018c*/ 	.word	0x05000018


	//   ....[45]....
        /*0190*/ 	.word	0x0500000b


	//   ....[46]....
        /*0194*/ 	.word	0x0500000c


	//   ....[47]....
        /*0198*/ 	.word	0x0500000a


	//   ....[48]....
        /*019c*/ 	.word	0x05000006


	//   ....[49]....
        /*01a0*/ 	.word	0x05000012


	//   ....[50]....
        /*01a4*/ 	.word	0x05000005


	//   ....[51]....
        /*01a8*/ 	.word	0x05000017


	//   ....[52]....
        /*01ac*/ 	.word	0x05000008


	//   ....[53]....
        /*01b0*/ 	.word	0x05000007


	//   ....[54]....
        /*01b4*/ 	.word	0x0500000c


	//   ....[55]....
        /*01b8*/ 	.word	0x0500000b


	//   ....[56]....
        /*01bc*/ 	.word	0x05000009


	//   ....[57]....
        /*01c0*/ 	.word	0x05000006


	//   ....[58]....
        /*01c4*/ 	.word	0x05000014


	//   ....[59]....
        /*01c8*/ 	.word	0x05000013


	//   ....[60]....
        /*01cc*/ 	.word	0x0500001c


	//   ....[61]....
        /*01d0*/ 	.word	0x0500001d


	//   ....[62]....
        /*01d4*/ 	.word	0x0500001f


	//   ....[63]....
        /*01d8*/ 	.word	0x05000017


	//   ....[64]....
        /*01dc*/ 	.word	0x05000015


	//   ....[65]....
        /*01e0*/ 	.word	0x05000012


	//   ....[66]....
        /*01e4*/ 	.word	0x0500000e


	//   ....[67]....
        /*01e8*/ 	.word	0x0500000e


	//   ....[68]....
        /*01ec*/ 	.word	0x0500000e


	//   ....[69]....
        /*01f0*/ 	.word	0x0500000e


	//   ....[70]....
        /*01f4*/ 	.word	0x0500000e


	//   ....[71]....
        /*01f8*/ 	.word	0x0500000e


	//   ....[72]....
        /*01fc*/ 	.word	0x0500000e


	//   ....[73]....
        /*0200*/ 	.word	0x0500000e


	//   ....[74]....
        /*0204*/ 	.word	0x0500000e


	//   ....[75]....
        /*0208*/ 	.word	0x0500000e


	//   ....[76]....
        /*020c*/ 	.word	0x0500000e


	//   ....[77]....
        /*0210*/ 	.word	0x0500000e


	//   ....[78]....
        /*0214*/ 	.word	0x0500000e


	//   ....[79]....
        /*0218*/ 	.word	0x0500000e


	//   ....[80]....
        /*021c*/ 	.word	0x0500000e


	//   ....[81]....
        /*0220*/ 	.word	0x0500000e


	//   ....[82]....
        /*0224*/ 	.word	0x0500000e


	//   ....[83]....
        /*0228*/ 	.word	0x0500000e


	//   ....[84]....
        /*022c*/ 	.word	0x0500000e


	//   ....[85]....
        /*0230*/ 	.word	0x0500000e


	//   ....[86]....
        /*0234*/ 	.word	0x0500000e


	//   ....[87]....
        /*0238*/ 	.word	0x0500000e


	//   ....[88]....
        /*023c*/ 	.word	0x0500000e


	//   ....[89]....
        /*0240*/ 	.word	0x0500000e


	//   ....[90]....
        /*0244*/ 	.word	0x0500000e


	//   ....[91]....
        /*0248*/ 	.word	0x0500000e


	//   ....[92]....
        /*024c*/ 	.word	0x0500000e


	//   ....[93]....
        /*0250*/ 	.word	0x0500000e


	//   ....[94]....
        /*0254*/ 	.word	0x0500000e


	//   ....[95]....
        /*0258*/ 	.word	0x0500000e


	//   ....[96]....
        /*025c*/ 	.word	0x0500000e


	//   ....[97]....
        /*0260*/ 	.word	0x0500000e


	//   ....[98]....
        /*0264*/ 	.word	0x0500000e


	//   ....[99]....
        /*0268*/ 	.word	0x0500000e


	//   ....[100]....
        /*026c*/ 	.word	0x0500000e


	//   ....[101]....
        /*0270*/ 	.word	0x0500000e


	//   ....[102]....
        /*0274*/ 	.word	0x0500000e


	//   ....[103]....
        /*0278*/ 	.word	0x0500000e


	//   ....[104]....
        /*027c*/ 	.word	0x0500000e


	//   ....[105]....
        /*0280*/ 	.word	0x0500000e


	//   ....[106]....
        /*0284*/ 	.word	0x0500000e


	//   ....[107]....
        /*0288*/ 	.word	0x0500000e


	//   ....[108]....
        /*028c*/ 	.word	0x0500000e


	//   ....[109]....
        /*0290*/ 	.word	0x0500000e


	//   ....[110]....
        /*0294*/ 	.word	0x0500000e


	//   ....[111]....
        /*0298*/ 	.word	0x0500000e


	//   ....[112]....
        /*029c*/ 	.word	0x0500000e


	//   ....[113]....
        /*02a0*/ 	.word	0x0500000e


	//   ....[114]....
        /*02a4*/ 	.word	0x0500000e


	//   ....[115]....
        /*02a8*/ 	.word	0x0500000e


	//   ....[116]....
        /*02ac*/ 	.word	0x0500000e


	//   ....[117]....
        /*02b0*/ 	.word	0x0500000e


	//   ....[118]....
        /*02b4*/ 	.word	0x0500000e


	//   ....[119]....
        /*02b8*/ 	.word	0x0500000e


	//   ....[120]....
        /*02bc*/ 	.word	0x0500000e


	//   ....[121]....
        /*02c0*/ 	.word	0x0500000e


	//----- nvinfo : EIATTR_COOP_GROUP_INSTR_OFFSETS
	.align		4
.L_467:
        /*02c4*/ 	.byte	0x04, 0x28
        /*02c6*/ 	.short	(.L_469 - .L_468)


	//   ....[0]....
.L_468:
        /*02c8*/ 	.word	0x00001510


	//   ....[1]....
        /*02cc*/ 	.word	0x00001540


	//   ....[2]....
        /*02d0*/ 	.word	0x00001570


	//   ....[3]....
        /*02d4*/ 	.word	0x00001580


	//   ....[4]....
        /*02d8*/ 	.word	0x00002030


	//   ....[5]....
        /*02dc*/ 	.word	0x00002050


	//   ....[6]....
        /*02e0*/ 	.word	0x00002090


	//   ....[7]....
        /*02e4*/ 	.word	0x000020a0


	//   ....[8]....
        /*02e8*/ 	.word	0x000020e0


	//   ....[9]....
        /*02ec*/ 	.word	0x000020f0


	//   ....[10]....
        /*02f0*/ 	.word	0x00003750


	//   ....[11]....
        /*02f4*/ 	.word	0x00003780


	//   ....[12]....
        /*02f8*/ 	.word	0x000037b0


	//   ....[13]....
        /*02fc*/ 	.word	0x000037d0


	//   ....[14]....
        /*0300*/ 	.word	0x00003800


	//   ....[15]....
        /*0304*/ 	.word	0x00003810


	//   ....[16]....
        /*0308*/ 	.word	0x00003840


	//   ....[17]....
        /*030c*/ 	.word	0x00003850


	//   ....[18]....
        /*0310*/ 	.word	0x00003a40


	//   ....[19]....
        /*0314*/ 	.word	0x00003a70


	//   ....[20]....
        /*0318*/ 	.word	0x00003aa0


	//   ....[21]....
        /*031c*/ 	.word	0x00003ac0


	//   ....[22]....
        /*0320*/ 	.word	0x00003af0


	//   ....[23]....
        /*0324*/ 	.word	0x00003b00


	//   ....[24]....
        /*0328*/ 	.word	0x00003b30


	//   ....[25]....
        /*032c*/ 	.word	0x00003b40


	//   ....[26]....
        /*0330*/ 	.word	0x00003cd0


	//   ....[27]....
        /*0334*/ 	.word	0x00003d00


	//   ....[28]....
        /*0338*/ 	.word	0x00003d30


	//   ....[29]....
        /*033c*/ 	.word	0x00003d50


	//   ....[30]....
        /*0340*/ 	.word	0x00003d80


	//   ....[31]....
        /*0344*/ 	.word	0x00003d90


	//   ....[32]....
        /*0348*/ 	.word	0x00003dc0


	//   ....[33]....
        /*034c*/ 	.word	0x00003dd0


	//   ....[34]....
        /*0350*/ 	.word	0x00003fd0


	//   ....[35]....
        /*0354*/ 	.word	0x000040f0


	//   ....[36]....
        /*0358*/ 	.word	0x00004160


	//   ....[37]....
        /*035c*/ 	.word	0x000041c0


	//   ....[38]....
        /*0360*/ 	.word	0x00004200


	//   ....[39]....
        /*0364*/ 	.word	0x00004240


	//   ....[40]....
        /*0368*/ 	.word	0x00004260


	//   ....[41]....
        /*036c*/ 	.word	0x00004290


	//   ....[42]....
        /*0370*/ 	.word	0x000042a0


	//   ....[43]....
        /*0374*/ 	.word	0x000042f0


	//   ....[44]....
        /*0378*/ 	.word	0x00004350


	//   ....[45]....
        /*037c*/ 	.word	0x00004390


	//   ....[46]....
        /*0380*/ 	.word	0x000043c0


	//   ....[47]....
        /*0384*/ 	.word	0x000043f0


	//   ....[48]....
        /*0388*/ 	.word	0x00004400


	//   ....[49]....
        /*038c*/ 	.word	0x00004430


	//   ....[50]....
        /*0390*/ 	.word	0x00004460


	//   ....[51]....
        /*0394*/ 	.word	0x000044c0


	//   ....[52]....
        /*0398*/ 	.word	0x000044f0


	//   ....[53]....
        /*039c*/ 	.word	0x00004520


	//   ....[54]....
        /*03a0*/ 	.word	0x00004540


	//   ....[55]....
        /*03a4*/ 	.word	0x00004550


	//   ....[56]....
        /*03a8*/ 	.word	0x00004570


	//   ....[57]....
        /*03ac*/ 	.word	0x00004590


	//   ....[58]....
        /*03b0*/ 	.word	0x000045f0


	//   ....[59]....
        /*03b4*/ 	.word	0x00004610


	//   ....[60]....
        /*03b8*/ 	.word	0x00004640


	//   ....[61]....
        /*03bc*/ 	.word	0x00004660


	//   ....[62]....
        /*03c0*/ 	.word	0x00004690


	//   ....[63]....
        /*03c4*/ 	.word	0x000046b0


	//   ....[64]....
        /*03c8*/ 	.word	0x000047e0


	//   ....[65]....
        /*03cc*/ 	.word	0x00004830


	//   ....[66]....
        /*03d0*/ 	.word	0x000049e0


	//   ....[67]....
        /*03d4*/ 	.word	0x00004a30


	//   ....[68]....
        /*03d8*/ 	.word	0x00004aa0


	//   ....[69]....
        /*03dc*/ 	.word	0x00004b00


	//   ....[70]....
        /*03e0*/ 	.word	0x00004b70


	//   ....[71]....
        /*03e4*/ 	.word	0x00004bd0


	//   ....[72]....
        /*03e8*/ 	.word	0x00004c40


	//   ....[73]....
        /*03ec*/ 	.word	0x00004ca0


	//   ....[74]....
        /*03f0*/ 	.word	0x00004d40


	//   ....[75]....
        /*03f4*/ 	.word	0x00004dd0


	//   ....[76]....
        /*03f8*/ 	.word	0x00004e40


	//   ....[77]....
        /*03fc*/ 	.word	0x00004ea0


	//   ....[78]....
        /*0400*/ 	.word	0x00004f10


	//   ....[79]....
        /*0404*/ 	.word	0x00004f70


	//   ....[80]....
        /*0408*/ 	.word	0x00004fe0


	//   ....[81]....
        /*040c*/ 	.word	0x00005040


	//   ....[82]....
        /*0410*/ 	.word	0x000050e0


	//   ....[83]....
        /*0414*/ 	.word	0x00005170


	//   ....[84]....
        /*0418*/ 	.word	0x000051e0


	//   ....[85]....
        /*041c*/ 	.word	0x00005240


	//   ....[86]....
        /*0420*/ 	.word	0x000052b0


	//   ....[87]....
        /*0424*/ 	.word	0x00005310


	//   ....[88]....
        /*0428*/ 	.word	0x00005380


	//   ....[89]....
        /*042c*/ 	.word	0x000053e0


	//   ....[90]....
        /*0430*/ 	.word	0x00005480


	//   ....[91]....
        /*0434*/ 	.word	0x00005540


	//   ....[92]....
        /*0438*/ 	.word	0x00005650


	//   ....[93]....
        /*043c*/ 	.word	0x000056a0


	//   ....[94]....
        /*0440*/ 	.word	0x00005750


	//   ....[95]....
        /*0444*/ 	.word	0x000057a0


	//   ....[96]....
        /*0448*/ 	.word	0x00005810


	//   ....[97]....
        /*044c*/ 	.word	0x00005860


	//   ....[98]....
        /*0450*/ 	.word	0x000058d0


	//   ....[99]....
        /*0454*/ 	.word	0x00005930


	//   ....[100]....
        /*0458*/ 	.word	0x000059a0


	//   ....[101]....
        /*045c*/ 	.word	0x00005a00


	//   ....[102]....
        /*0460*/ 	.word	0x00005aa0


	//   ....[103]....
        /*0464*/ 	.word	0x00005b10


	//   ....[104]....
        /*0468*/ 	.word	0x00005bb0


	//   ....[105]....
        /*046c*/ 	.word	0x00005c30


	//   ....[106]....
        /*0470*/ 	.word	0x00005ca0


	//   ....[107]....
        /*0474*/ 	.word	0x00005d00


	//   ....[108]....
        /*0478*/ 	.word	0x00005d70


	//   ....[109]....
        /*047c*/ 	.word	0x00005dd0


	//   ....[110]....
        /*0480*/ 	.word	0x00005e70


	//   ....[111]....
        /*0484*/ 	.word	0x00005ef0


	//   ....[112]....
        /*0488*/ 	.word	0x00005f70


	//   ....[113]....
        /*048c*/ 	.word	0x00006020


	//   ....[114]....
        /*0490*/ 	.word	0x000060c0


	//   ....[115]....
        /*0494*/ 	.word	0x00006130


	//   ....[116]....
        /*0498*/ 	.word	0x000061a0


	//   ....[117]....
        /*049c*/ 	.word	0x00006210


	//   ....[118]....
        /*04a0*/ 	.word	0x000062a0


	//   ....[119]....
        /*04a4*/ 	.word	0x00006350


	//   ....[120]....
        /*04a8*/ 	.word	0x00006460


	//   ....[121]....
        /*04ac*/ 	.word	0x000064e0


	//----- nvinfo : EIATTR_EXIT_INSTR_OFFSETS
	.align		4
.L_469:
        /*04b0*/ 	.byte	0x04, 0x1c
        /*04b2*/ 	.short	(.L_471 - .L_470)


	//   ....[0]....
.L_470:
        /*04b4*/ 	.word	0x00002730


	//   ....[1]....
        /*04b8*/ 	.word	0x00004980


	//----- nvinfo : EIATTR_MAX_THREADS
	.align		4
.L_471:
        /*04bc*/ 	.byte	0x04, 0x05
        /*04be*/ 	.short	(.L_473 - .L_472)
.L_472:
        /*04c0*/ 	.word	0x00000140
        /*04c4*/ 	.word	0x00000001
        /*04c8*/ 	.word	0x00000001


	//----- nvinfo : EIATTR_CRS_STACK_SIZE
	.align		4
.L_473:
        /*04cc*/ 	.byte	0x04, 0x1e
        /*04ce*/ 	.short	(.L_475 - .L_474)
.L_474:
        /*04d0*/ 	.word	0x00000000


	//----- nvinfo : EIATTR_CBANK_PARAM_SIZE
	.align		4
.L_475:
        /*04d4*/ 	.byte	0x03, 0x19
        /*04d6*/ 	.short	0x0060


	//----- nvinfo : EIATTR_PARAM_CBANK
	.align		4
        /*04d8*/ 	.byte	0x04, 0x0a
        /*04da*/ 	.short	(.L_477 - .L_476)
	.align		4
.L_476:
        /*04dc*/ 	.word	index@(.nv.constant0._ZN13group_norm_v218gn_bwd_cuda_kernelI13__nv_bfloat16Li320ELi3ELi32ELi10ELi1024ELb0ELb1ELi8ELi320ELi320ELi4ELb1ELi2ELb0ELb0ELNS_15WgradSyncMethodE3ENS_16CompileConditionILi900EEEEEvPT_S6_S6_PKS5_S8_S8_S8_PKfflPfPj)
        /*04e0*/ 	.short	0x0210
        /*04e2*/ 	.short	0x0060


	//----- nvinfo : EIATTR_SW_WAR
	.align		4
.L_477:
        /*04e4*/ 	.byte	0x04, 0x36
        /*04e6*/ 	.short	(.L_479 - .L_478)
.L_478:
        /*04e8*/ 	.word	0x00000008
.L_479:


//--------------------- .nv.info._ZN13group_norm_v218gn_bwd_cuda_kernelI13__nv_bfloat16Li320ELi1ELi32ELi10ELi1024ELb0ELb1ELi16ELi320ELi320ELi4ELb1ELi2ELb0ELb0ELNS_15WgradSyncMethodE3ENS_16CompileConditionILi900EEEEEvPT_S6_S6_PKS5_S8_S8_S8_PKfflPfPj --------------------------
	.section	.nv.info._ZN13group_norm_v218gn_bwd_cuda_kernelI13__nv_bfloat16Li320ELi1ELi32ELi10ELi1024ELb0ELb1ELi16ELi320ELi320ELi4ELb1ELi2ELb0ELb0ELNS_15WgradSyncMethodE3ENS_16CompileConditionILi900EEEEEvPT_S6_S6_PKS5_S8_S8_S8_PKfflPfPj,"",@"SHT_CUDA_INFO"
	.sectionflags	@""
	.align	4


	//----- nvinfo : EIATTR_CUDA_API_VERSION
	.align		4
        /*0000*/ 	.byte	0x04, 0x37
        /*0002*/ 	.short	(.L_481 - .L_480)
.L_480:
        /*0004*/ 	.word	0x00000082


	//----- nvinfo : EIATTR_KPARAM_INFO
	.align		4
.L_481:
        /*0008*/ 	.byte	0x04, 0x17
        /*000a*/ 	.short	(.L_483 - .L_482)
.L_482:
        /*000c*/ 	.word	0x00000000
        /*0010*/ 	.short	0x000b
        /*0012*/ 	.short	0x0058
        /*0014*/ 	.byte	0x00, 0xf0, 0x21, 0x00


	//----- nvinfo : EIATTR_KPARAM_INFO
	.align		4
.L_483:
        /*0018*/ 	.byte	0x04, 0x17
        /*001a*/ 	.short	(.L_485 - .L_484)
.L_484:
        /*001c*/ 	.word	0x00000000
        /*0020*/ 	.short	0x000a
        /*0022*/ 	.short	0x0050
        /*0024*/ 	.byte	0x00, 0xf0, 0x21, 0x00


	//----- nvinfo : EIATTR_KPARAM_INFO
	.align		4
.L_485:
        /*0028*/ 	.byte	0x04, 0x17
        /*002a*/ 	.short	(.L_487 - .L_486)
.L_486:
        /*002c*/ 	.word	0x00000000
        /*0030*/ 	.short	0x0009
        /*0032*/ 	.short	0x0048
        /*0034*/ 	.byte	0x00, 0xf0, 0x21, 0x00


	//----- nvinfo : EIATTR_KPARAM_INFO
	.align		4
.L_487:
        /*0038*/ 	.byte	0x04, 0x17
        /*003a*/ 	.short	(.L_489 - .L_488)
.L_488:
        /*003c*/ 	.word	0x00000000
        /*0040*/ 	.short	0x0008
        /*0042*/ 	.short	0x0040
        /*0044*/ 	.byte	0x00, 0xf0, 0x11, 0x00


	//----- nvinfo : EIATTR_KPARAM_INFO
	.align		4
.L_489:
        /*0048*/ 	.byte	0x04, 0x17
        /*004a*/ 	.short	(.L_491 - .L_490)
.L_490:
        /*004c*/ 	.word	0x00000000
        /*0050*/ 	.short	0x0007
        /*0052*/ 	.short	0x0038
        /*0054*/ 	.byte	0x00, 0xf0, 0x21, 0x00


	//----- nvinfo : EIATTR_KPARAM_INFO
	.align		4
.L_491:
        /*0058*/ 	.byte	0x04, 0x17
        /*005a*/ 	.short	(.L_493 - .L_492)
.L_492:
        /*005c*/ 	.word	0x00000000
        /*0060*/ 	.short	0x0006
        /*0062*/ 	.short	0x0030
        /*0064*/ 	.byte	0x00, 0xf0, 0x21, 0x00


	//----- nvinfo : EIATTR_KPARAM_INFO
	.align		4
.L_493:
        /*0068*/ 	.byte	0x04, 0x17
        /*006a*/ 	.short	(.L_495 - .L_494)
.L_494:
        /*006c*/ 	.word	0x00000000
        /*0070*/ 	.short	0x0005
        /*0072*/ 	.short	0x0028
        /*0074*/ 	.byte	0x00, 0xf0, 0x21, 0x00


	//----- nvinfo : EIATTR_KPARAM_INFO
	.align		4
.L_495:
        /*0078*/ 	.byte	0x04, 0x17
        /*007a*/ 	.short	(.L_497 - .L_496)
.L_496:
        /*007c*/ 	.word	0x00000000
        /*0080*/ 	.short	0x0004
        /*0082*/ 	.short	0x0020
        /*0084*/ 	.byte	0x00, 0xf0, 0x21, 0x00


	//----- nvinfo : EIATTR_KPARAM_INFO
	.align		4
.L_497:
        /*0088*/ 	.byte	0x04, 0x17
        /*008a*/ 	.short	(.L_499 - .L_498)
.L_498:
        /*008c*/ 	.word	0x00000000
        /*0090*/ 	.short	0x0003
        /*0092*/ 	.short	0x0018
        /*0094*/ 	.byte	0x00, 0xf0, 0x21, 0x00


	//----- nvinfo : EIATTR_KPARAM_INFO
	.align		4
.L_499:
        /*0098*/ 	.byte	0x04, 0x17
        /*009a*/ 	.short	(.L_501 - .L_500)
.L_500:
        /*009c*/ 	.word	0x00000000
        /*00a0*/ 	.short	0x0002
        /*00a2*/ 	.short	0x0010
        /*00a4*/ 	.byte	0x00, 0xf0, 0x21, 0x00


	//----- nvinfo : EIATTR_KPARAM_INFO
	.align		4
.L_501:
        /*00a8*/ 	.byte	0x04, 0x17
        /*00aa*/ 	.short	(.L_503 - .L_502)
.L_502:
        /*00ac*/ 	.word	0x00000000
        /*00b0*/ 	.short	0x0001
        /*00b2*/ 	.short	0x0008
        /*00b4*/ 	.byte	0x00, 0xf0, 0x21, 0x00


	//----- nvinfo : EIATTR_KPARAM_INFO
	.align		4
.L_503:
        /*00b8*/ 	.byte	0x04, 0x17
        /*00ba*/ 	.short	(.L_505 - .L_504)
.L_504:
        /*00bc*/ 	.word	0x00000000
        /*00c0*/ 	.short	0x0000
        /*00c2*/ 	.short	0x0000
        /*00c4*/ 	.byte	0x00, 0xf0, 0x21, 0x00


	//----- nvinfo : EIATTR_SPARSE_MMA_MASK
	.align		4
.L_505:
        /*00c8*/ 	.byte	0x03, 0x50
        /*00ca*/ 	.short	0x0000


	//----- nvinfo : EIATTR_MAXREG_COUNT
	.align		4
        /*00cc*/ 	.byte	0x03, 0x1b
        /*00ce*/ 	.short	0x00a8


	//----- nvinfo : EIATTR_NUM_BARRIERS
	.align		4
        /*00d0*/ 	.byte	0x02, 0x4c
        /*00d2*/ 	.byte	0x01
	.zero		1


	//----- nvinfo : EIATTR_MERCURY_ISA_VERSION
	.align		4
        /*00d4*/ 	.byte	0x03, 0x5f
        /*00d6*/ 	.short	0x0101


	//----- nvinfo : EIATTR_COOP_GROUP_MASK_REGIDS
	.align		4
        /*00d8*/ 	.byte	0x04, 0x29
        /*00da*/ 	.short	(.L_507 - .L_506)


	//   ....[0]....
.L_506:
        /*00dc*/ 	.word	0xffffffff


	//   ....[1]....
        /*00e0*/ 	.word	0xffffffff


	//   ....[2]....
        /*00e4*/ 	.word	0xffffffff


	//   ....[3]....
        /*00e8*/ 	.word	0xffffffff


	//   ....[4]....
        /*00ec*/ 	.word	0xffffffff


	//   ....[5]....
        /*00f0*/ 	.word	0xffffffff


	//   ....[6]....
        /*00f4*/ 	.word	0xffffffff


	//   ....[7]....
        /*00f8*/ 	.word	0xffffffff


	//   ....[8]....
        /*00fc*/ 	.word	0xffffffff


	//   ....[9]....
        /*0100*/ 	.word	0xffffffff


	//   ....[10]....
        /*0104*/ 	.word	0x05000015


	//   ....[11]....
        /*0108*/ 	.word	0x05000014


	//   ....[12]....
        /*010c*/ 	.word	0x05000016


	//   ....[13]....
        /*0110*/ 	.word	0x05000017


	//   ....[14]....
        /*0114*/ 	.word	0x0500001d


	//   ....[15]....
        /*0118*/ 	.word	0x05000010


	//   ....[16]....
        /*011c*/ 	.word	0x05000014


	//   ....[17]....
        /*0120*/ 	.word	0x05000011


	//   ....[18]....
        /*0124*/ 	.word	0x05000014


	//   ....[19]....
        /*0128*/ 	.word	0x05000015


	//   ....[20]....
        /*012c*/ 	.word	0x05000017


	//   ....[21]....
        /*0130*/ 	.word	0x05000016


	//   ....[22]....
        /*0134*/ 	.word	0x05000022


	//   ....[23]....
        /*0138*/ 	.word	0x05000021


	//   ....[24]....
        /*013c*/ 	.word	0x05000015


	//   ....[25]....
        /*0140*/ 	.word	0x05000018


	//   ....[26]....
        /*0144*/ 	.word	0x05000014


	//   ....[27]....
        /*0148*/ 	.word	0x05000015


	//   ....[28]....
        /*014c*/ 	.word	0x05000017


	//   ....[29]....
        /*0150*/ 	.word	0x05000016


	//   ....[30]....
        /*0154*/ 	.word	0x05000022


	//   ....[31]....
        /*0158*/ 	.word	0x05000021


	//   ....[32]....
        /*015c*/ 	.word	0x05000015


	//   ....[33]....
        /*0160*/ 	.word	0x05000018


	//   ....[34]....
        /*0164*/ 	.word	0x05000015


	//   ....[35]....
        /*0168*/ 	.word	0x05000018


	//   ....[36]....
        /*016c*/ 	.word	0x05000014


	//   ....[37]....
        /*0170*/ 	.word	0x0500001c


	//   ....[38]....
        /*0174*/ 	.word	0x05000024


	//   ....[39]....
        /*0178*/ 	.word	0x05000016


	//   ....[40]....
        /*017c*/ 	.word	0x05000022


	//   ....[41]....
        /*0180*/ 	.word	0x05000015


	//   ....[42]....
        /*0184*/ 	.word	0x05000017


	//   ....[43]....
        /*0188*/ 	.word	0x05000014


	//   ....[44]....
        /*018c*/ 	.word	0x05000023


	//   ....[45]....
        /*0190*/ 	.word	0x0500002b


	//   ....[46]....
        /*0194*/ 	.word	0x0500001b


	//   ....[47]....
        /*0198*/ 	.word	0x05000029


	//   ....[48]....
        /*019c*/ 	.word	0x0500002c


	//   ....[49]....
        /*01a0*/ 	.word	0x05000018


	//   ....[50]....
        /*01a4*/ 	.word	0x0500001c


	//   ....[51]....
        /*01a8*/ 	.word	0x05000022


	//   ....[52]....
        /*01ac*/ 	.word	0x05000020


	//   ....[53]....
        /*01b0*/ 	.word	0x05000012


	//   ....[54]....
        /*01b4*/ 	.word	0x0500001e


	//   ....[55]....
        /*01b8*/ 	.word	0x05000025


	//   ....[56]....
        /*01bc*/ 	.word	0x05000027


	//   ....[57]....
        /*01c0*/ 	.word	0x0500001b


	//   ....[58]....
        /*01c4*/ 	.word	0x05000023


	//   ....[59]....
        /*01c8*/ 	.word	0x0500002a


	//   ....[60]....
        /*01cc*/ 	.word	0x05000024


	//   ....[61]....
        /*01d0*/ 	.word	0x0500002b


	//   ....[62]....
        /*01d4*/ 	.word	0x0500002d


	//   ....[63]....
        /*01d8*/ 	.word	0x0500002f


	//   ....[64]....
        /*01dc*/ 	.word	0x05000015


	//   ....[65]....
        /*01e0*/ 	.word	0x05000012


	//   ....[66]....
        /*01e4*/ 	.word	0x05000014


	//   ....[67]....
        /*01e8*/ 	.word	0x05000014


	//   ....[68]....
        /*01ec*/ 	.word	0x05000014


	//   ....[69]....
        /*01f0*/ 	.word	0x05000014


	//   ....[70]....
        /*01f4*/ 	.word	0x05000014


	//   ....[71]....
        /*01f8*/ 	.word	0x05000014


	//   ....[72]....
        /*01fc*/ 	.word	0x05000014


	//   ....[73]....
        /*0200*/ 	.word	0x05000014


	//   ....[74]....
        /*0204*/ 	.word	0x05000014


	//   ....[75]....
        /*0208*/ 	.word	0x05000014


	//   ....[76]....
        /*020c*/ 	.word	0x05000014


	//   ....[77]....
        /*0210*/ 	.word	0x05000014


	//   ....[78]....
        /*0214*/ 	.word	0x05000014


	//   ....[79]....
        /*0218*/ 	.word	0x05000014


	//   ....[80]....
        /*021c*/ 	.word	0x05000014


	//   ....[81]....
        /*0220*/ 	.word	0x05000014


	//   ....[82]....
        /*0224*/ 	.word	0x05000014


	//   ....[83]....
        /*0228*/ 	.word	0x05000014


	//   ....[84]....
        /*022c*/ 	.word	0x05000014


	//   ....[85]....
        /*0230*/ 	.word	0x05000014


	//   ....[86]....
        /*0234*/ 	.word	0x05000014


	//   ....[87]....
        /*0238*/ 	.word	0x05000014


	//   ....[88]....
        /*023c*/ 	.word	0x05000014


	//   ....[89]....
        /*0240*/ 	.word	0x05000014


	//   ....[90]....
        /*0244*/ 	.word	0x05000014


	//   ....[91]....
        /*0248*/ 	.word	0x05000014


	//   ....[92]....
        /*024c*/ 	.word	0x05000014


	//   ....[93]....
        /*0250*/ 	.word	0x05000014


	//   ....[94]....
        /*0254*/ 	.word	0x05000014


	//   ....[95]....
        /*0258*/ 	.word	0x05000014


	//   ....[96]....
        /*025c*/ 	.word	0x05000014


	//   ....[97]....
        /*0260*/ 	.word	0x05000014


	//   ....[98]....
        /*0264*/ 	.word	0x05000014


	//   ....[99]....
        /*0268*/ 	.word	0x05000014


	//   ....[100]....
        /*026c*/ 	.word	0x05000014


	//   ....[101]....
        /*0270*/ 	.word	0x05000014


	//   ....[102]....
        /*0274*/ 	.word	0x05000014


	//   ....[103]....
        /*0278*/ 	.word	0x05000014


	//   ....[104]....
        /*027c*/ 	.word	0x05000014


	//   ....[105]....
        /*0280*/ 	.word	0x05000014


	//   ....[106]....
        /*0284*/ 	.word	0x05000014


	//   ....[107]....
        /*0288*/ 	.word	0x05000014


	//   ....[108]....
        /*028c*/ 	.word	0x05000014


	//   ....[109]....
        /*0290*/ 	.word	0x05000014


	//   ....[110]....
        /*0294*/ 	.word	0x05000014


	//   ....[111]....
        /*0298*/ 	.word	0x05000014


	//   ....[112]....
        /*029c*/ 	.word	0x05000014


	//   ....[113]....
        /*02a0*/ 	.word	0x05000014


	//   ....[114]....
        /*02a4*/ 	.word	0x05000014


	//   ....[115]....
        /*02a8*/ 	.word	0x05000014


	//   ....[116]....
        /*02ac*/ 	.word	0x05000014


	//   ....[117]....
        /*02b0*/ 	.word	0x05000014


	//   ....[118]....
        /*02b4*/ 	.word	0x05000014


	//   ....[119]....
        /*02b8*/ 	.word	0x05000014


	//   ....[120]....
        /*02bc*/ 	.word	0x05000014


	//   ....[121]....
        /*02c0*/ 	.word	0x05000014


	//----- nvinfo : EIATTR_COOP_GROUP_INSTR_OFFSETS
	.align		4
.L_507:
        /*02c4*/ 	.byte	0x04, 0x28
        /*02c6*/ 	.short	(.L_509 - .L_508)


	//   ....[0]....
.L_508:
        /*02c8*/ 	.word	0x00001b10


	//   ....[1]....
        /*02cc*/ 	.word	0x00001b40


	//   ....[2]....
        /*02d0*/ 	.word	0x00001b80


	//   ....[3]....
        /*02d4*/ 	.word	0x00001ba0


	//   ....[4]....
        /*02d8*/ 	.word	0x000023c0


	//   ....[5]....
        /*02dc*/ 	.word	0x000023f0


	//   ....[6]....
        /*02e0*/ 	.word	0x00002420


	//   ....[7]....
        /*02e4*/ 	.word	0x00002430


	//   ....[8]....
        /*02e8*/ 	.word	0x00002460


	//   ....[9]....
        /*02ec*/ 	.word	0x00002470


	//   ....[10]....
        /*02f0*/ 	.word	0x00003d60


	//   ....[11]....
        /*02f4*/ 	.word	0x00003d70


	//   ....[12]....
        /*02f8*/ 	.word	0x00003db0


	//   ....[13]....
        /*02fc*/ 	.word	0x00003dd0


	//   ....[14]....
        /*0300*/ 	.word	0x00003e00


	//   ....[15]....
        /*0304*/ 	.word	0x00003e10


	//   ....[16]....
        /*0308*/ 	.word	0x00003e40


	//   ....[17]....
        /*030c*/ 	.word	0x00003e50


	//   ....[18]....
        /*0310*/ 	.word	0x00004040


	//   ....[19]....
        /*0314*/ 	.word	0x00004070


	//   ....[20]....
        /*0318*/ 	.word	0x000040a0


	//   ....[21]....
        /*031c*/ 	.word	0x000040b0


	//   ....[22]....
        /*0320*/ 	.word	0x000040e0


	//   ....[23]....
        /*0324*/ 	.word	0x000040f0


	//   ....[24]....
        /*0328*/ 	.word	0x00004120


	//   ....[25]....
        /*032c*/ 	.word	0x00004130


	//   ....[26]....
        /*0330*/ 	.word	0x000042c0


	//   ....[27]....
        /*0334*/ 	.word	0x000042f0


	//   ....[28]....
        /*0338*/ 	.word	0x00004320


	//   ....[29]....
        /*033c*/ 	.word	0x00004330


	//   ....[30]....
        /*0340*/ 	.word	0x00004360


	//   ....[31]....
        /*0344*/ 	.word	0x00004370


	//   ....[32]....
        /*0348*/ 	.word	0x000043a0


	//   ....[33]....
        /*034c*/ 	.word	0x000043b0


	//   ....[34]....
        /*0350*/ 	.word	0x000045c0


	//   ....[35]....
        /*0354*/ 	.word	0x000046d0


	//   ....[36]....
        /*0358*/ 	.word	0x00004770


	//   ....[37]....
        /*035c*/ 	.word	0x000047e0


	//   ....[38]....
        /*0360*/ 	.word	0x00004810


	//   ....[39]....
        /*0364*/ 	.word	0x00004850


	//   ....[40]....
        /*0368*/ 	.word	0x00004860


	//   ....[41]....
        /*036c*/ 	.word	0x00004890


	//   ....[42]....
        /*0370*/ 	.word	0x000048d0


	//   ....[43]....
        /*0374*/ 	.word	0x000048f0


	//   ....[44]....
        /*0378*/ 	.word	0x00004910


	//   ....[45]....
        /*037c*/ 	.word	0x00004930


	//   ....[46]....
        /*0380*/ 	.word	0x00004950


	//   ....[47]....
        /*0384*/ 	.word	0x00004970


	//   ....[48]....
        /*0388*/ 	.word	0x000049a0


	//   ....[49]....
        /*038c*/ 	.word	0x000049c0


	//   ....[50]....
        /*0390*/ 	.word	0x00004a10


	//   ....[51]....
        /*0394*/ 	.word	0x00004a30


	//   ....[52]....
        /*0398*/ 	.word	0x00004a60


	//   ....[53]....
        /*039c*/ 	.word	0x00004a80


	//   ....[54]....
        /*03a0*/ 	.word	0x00004ab0


	//   ....[55]....
        /*03a4*/ 	.word	0x00004ad0


	//   ....[56]....
        /*03a8*/ 	.word	0x00004ae0


	//   ....[57]....
        /*03ac*/ 	.word	0x00004b00


	//   ....[58]....
        /*03b0*/ 	.word	0x00004b50


	//   ....[59]....
        /*03b4*/ 	.word	0x00004b80


	//   ....[60]....
        /*03b8*/ 	.word	0x00004bb0


	//   ....[61]....
        /*03bc*/ 	.word	0x00004be0


	//   ....[62]....
        /*03c0*/ 	.word	0x00004c10


	//   ....[63]....
        /*03c4*/ 	.word	0x00004c30


	//   ....[64]....
        /*03c8*/ 	.word	0x00004d90


	//   ....[65]....
        /*03cc*/ 	.word	0x00004de0


	//   ....[66]....
        /*03d0*/ 	.word	0x00004f80


	//   ....[67]....
        /*03d4*/ 	.word	0x00004fd0


	//   ....[68]....
        /*03d8*/ 	.word	0x00005040


	//   ....[69]....
        /*03dc*/ 	.word	0x000050a0


	//   ....[70]....
        /*03e0*/ 	.word	0x00005110


	//   ....[71]....
        /*03e4*/ 	.word	0x00005170


	//   ....[72]....
        /*03e8*/ 	.word	0x000051e0


	//   ....[73]....
        /*03ec*/ 	.word	0x00005240


	//   ....[74]....
        /*03f0*/ 	.word	0x000052e0


	//   ....[75]....
        /*03f4*/ 	.word	0x00005370


	//   ....[76]....
        /*03f8*/ 	.word	0x000053e0


	//   ....[77]....
        /*03fc*/ 	.word	0x00005440


	//   ....[78]....
        /*0400*/ 	.word	0x000054b0


	//   ....[79]....
        /*0404*/ 	.word	0x00005510


	//   ....[80]....
        /*0408*/ 	.word	0x00005580


	//   ....[81]....
        /*040c*/ 	.word	0x000055e0


	//   ....[82]....
        /*0410*/ 	.word	0x00005680


	//   ....[83]....
        /*0414*/ 	.word	0x00005710


	//   ....[84]....
        /*0418*/ 	.word	0x00005780


	//   ....[85]....
        /*041c*/ 	.word	0x000057e0


	//   ....[86]....
        /*0420*/ 	.word	0x00005850


	//   ....[87]....
        /*0424*/ 	.word	0x000058b0


	//   ....[88]....
        /*0428*/ 	.word	0x00005920


	//   ....[89]....
        /*042c*/ 	.word	0x00005980


	//   ....[90]....
        /*0430*/ 	.word	0x00005a20


	//   ....[91]....
        /*0434*/ 	.word	0x00005ae0


	//   ....[92]....
        /*0438*/ 	.word	0x00005bf0


	//   ....[93]....
        /*043c*/ 	.word	0x00005c40


	//   ....[94]....
        /*0440*/ 	.word	0x00005cd0


	//   ....[95]....
        /*0444*/ 	.word	0x00005d20


	//   ....[96]....
        /*0448*/ 	.word	0x00005db0


	//   ....[97]....
        /*044c*/ 	.word	0x00005e50


	//   ....[98]....
        /*0450*/ 	.word	0x00005ec0


	//   ....[99]....
        /*0454*/ 	.word	0x00005f30


	//   ....[100]....
        /*0458*/ 	.word	0x00005fa0


	//   ....[101]....
        /*045c*/ 	.word	0x00006000


	//   ....[102]....
        /*0460*/ 	.word	0x00006070


	//   ....[103]....
        /*0464*/ 	.word	0x000060d0


	//   ....[104]....
        /*0468*/ 	.word	0x00006150


	//   ....[105]....
        /*046c*/ 	.word	0x00006200


	//   ....[106]....
        /*0470*/ 	.word	0x00006280


	//   ....[107]....
        /*0474*/ 	.word	0x00006310


	//   ....[108]....
        /*0478*/ 	.word	0x00006390


	//   ....[109]....
        /*047c*/ 	.word	0x000063f0


	//   ....[110]....
        /*0480*/ 	.word	0x00006460


	//   ....[111]....
        /*0484*/ 	.word	0x000064c0


	//   ....[112]....
        /*0488*/ 	.word	0x00006540


	//   ....[113]....
        /*048c*/ 	.word	0x000065b0


	//   ....[114]....
        /*0490*/ 	.word	0x00006620


	//   ....[115]....
        /*0494*/ 	.word	0x00006680


	//   ....[116]....
        /*0498*/ 	.word	0x000066f0


	//   ....[117]....
        /*049c*/ 	.word	0x00006760


	//   ....[118]....
        /*04a0*/ 	.word	0x00006830


	//   ....[119]....
        /*04a4*/ 	.word	0x000068f0


	//   ....[120]....
        /*04a8*/ 	.word	0x00006a20


	//   ....[121]....
        /*04ac*/ 	.word	0x00006aa0


	//----- nvinfo : EIATTR_EXIT_INSTR_OFFSETS
	.align		4
.L_509:
        /*04b0*/ 	.byte	0x04, 0x1c
        /*04b2*/ 	.short	(.L_511 - .L_510)


	//   ....[0]....
.L_510:
        /*04b4*/ 	.word	0x00002db0


	//   ....[1]....
        /*04b8*/ 	.word	0x00004f20


	//----- nvinfo : EIATTR_MAX_THREADS
	.align		4
.L_511:
        /*04bc*/ 	.byte	0x04, 0x05
        /*04be*/ 	.short	(.L_513 - .L_512)
.L_512:
        /*04c0*/ 	.word	0x00000140
        /*04c4*/ 	.word	0x00000001
        /*04c8*/ 	.word	0x00000001


	//----- nvinfo : EIATTR_CRS_STACK_SIZE
	.align		4
.L_513:
        /*04cc*/ 	.byte	0x04, 0x1e
        /*04ce*/ 	.short	(.L_515 - .L_514)
.L_514:
        /*04d0*/ 	.word	0x00000000


	//----- nvinfo : EIATTR_CBANK_PARAM_SIZE
	.align		4
.L_515:
        /*04d4*/ 	.byte	0x03, 0x19
        /*04d6*/ 	.short	0x0060


	//----- nvinfo : EIATTR_PARAM_CBANK
	.align		4
        /*04d8*/ 	.byte	0x04, 0x0a
        /*04da*/ 	.short	(.L_517 - .L_516)
	.align		4
.L_516:
        /*04dc*/ 	.word	index@(.nv.constant0._ZN13group_norm_v218gn_bwd_cuda_kernelI13__nv_bfloat16Li320ELi1ELi32ELi10ELi1024ELb0ELb1ELi16ELi320ELi320ELi4ELb1ELi2ELb0ELb0ELNS_15WgradSyncMethodE3ENS_16CompileConditionILi900EEEEEvPT_S6_S6_PKS5_S8_S8_S8_PKfflPfPj)
        /*04e0*/ 	.short	0x0210
        /*04e2*/ 	.short	0x0060


	//----- nvinfo : EIATTR_SW_WAR
	.align		4
.L_517:
        /*04e4*/ 	.byte	0x04, 0x36
        /*04e6*/ 	.short	(.L_519 - .L_518)
.L_518:
        /*04e8*/ 	.word	0x00000008
.L_519:


//--------------------- .nv.info._ZN13group_norm_v218gn_bwd_cuda_kernelI13__nv_bfloat16Li320ELi3ELi32ELi10ELi1024ELb0ELb1ELi16ELi320ELi320ELi4ELb1ELi5ELb0ELb0ELNS_15WgradSyncMethodE3ENS_16CompileConditionILi900EEEEEvPT_S6_S6_PKS5_S8_S8_S8_PKfflPfPj --------------------------
	.section	.nv.info._ZN13group_norm_v218gn_bwd_cuda_kernelI13__nv_bfloat16Li320ELi3ELi32ELi10ELi1024ELb0ELb1ELi16ELi320ELi320ELi4ELb1ELi5ELb0ELb0ELNS_15WgradSyncMethodE3ENS_16CompileConditionILi900EEEEEvPT_S6_S6_PKS5_S8_S8_S8_PKfflPfPj,"",@"SHT_CUDA_INFO"
	.sectionflags	@""
	.align	4


	//----- nvinfo : EIATTR_CUDA_API_VERSION
	.align		4
        /*0000*/ 	.byte	0x04, 0x37
        /*0002*/ 	.short	(.L_521 - .L_520)
.L_520:
        /*0004*/ 	.word	0x00000082


	//----- nvinfo : EIATTR_KPARAM_INFO
	.align		4
.L_521:
        /*0008*/ 	.byte	0x04, 0x17
        /*000a*/ 	.short	(.L_523 - .L_522)
.L_522:
        /*000c*/ 	.word	0x00000000
        /*0010*/ 	.short	0x000b
        /*0012*/ 	.short	0x0058
        /*0014*/ 	.byte	0x00, 0xf0, 0x21, 0x00


	//----- nvinfo : EIATTR_KPARAM_INFO
	.align		4
.L_523:
        /*0018*/ 	.byte	0x04, 0x17
        /*001a*/ 	.short	(.L_525 - .L_524)
.L_524:
        /*001c*/ 	.word	0x00000000
        /*0020*/ 	.short	0x000a
        /*0022*/ 	.short	0x0050
        /*0024*/ 	.byte	0x00, 0xf0, 0x21, 0x00


	//----- nvinfo : EIATTR_KPARAM_INFO
	.align		4
.L_525:
        /*0028*/ 	.byte	0x04, 0x17
        /*002a*/ 	.short	(.L_527 - .L_526)
.L_526:
        /*002c*/ 	.word	0x00000000
        /*0030*/ 	.short	0x0009
        /*0032*/ 	.short	0x0048
        /*0034*/ 	.byte	0x00, 0xf0, 0x21, 0x00


	//----- nvinfo : EIATTR_KPARAM_INFO
	.align		4
.L_527:
        /*0038*/ 	.byte	0x04, 0x17
        /*003a*/ 	.short	(.L_529 - .L_528)
.L_528:
        /*003c*/ 	.word	0x00000000
        /*0040*/ 	.short	0x0008
        /*0042*/ 	.short	0x0040
        /*0044*/ 	.byte	0x00, 0xf0, 0x11, 0x00


	//----- nvinfo : EIATTR_KPARAM_INFO
	.align		4
.L_529:
        /*0048*/ 	.byte	0x04, 0x17
        /*004a*/ 	.short	(.L_531 - .L_530)
.L_530:
        /*004c*/ 	.word	0x00000000
        /*0050*/ 	.short	0x0007
        /*0052*/ 	.short	0x0038
        /*0054*/ 	.byte	0x00, 0xf0, 0x21, 0x00


	//----- nvinfo : EIATTR_KPARAM_INFO
	.align		4
.L_531:
        /*0058*/ 	.byte	0x04, 0x17
        /*005a*/ 	.short	(.L_533 - .L_532)
.L_532:
        /*005c*/ 	.word	0x00000000
        /*0060*/ 	.short	0x0006
        /*0062*/ 	.short	0x0030
        /*0064*/ 	.byte	0x00, 0xf0, 0x21, 0x00


	//----- nvinfo : EIATTR_KPARAM_INFO
	.align		4
.L_533:
        /*0068*/ 	.byte	0x04, 0x17
        /*006a*/ 	.short	(.L_535 - .L_534)
.L_534:
        /*006c*/ 	.word	0x00000000
        /*0070*/ 	.short	0x0005
        /*0072*/ 	.short	0x0028
        /*0074*/ 	.byte	0x00, 0xf0, 0x21, 0x00


	//----- nvinfo : EIATTR_KPARAM_INFO
	.align		4
.L_535:
        /*0078*/ 	.byte	0x04, 0x17
        /*007a*/ 	.short	(.L_537 - .L_536)
.L_536:
        /*007c*/ 	.word	0x00000000
        /*0080*/ 	.short	0x0004
        /*0082*/ 	.short	0x0020
        /*0084*/ 	.byte	0x00, 0xf0, 0x21, 0x00


	//----- nvinfo : EIATTR_KPARAM_INFO
	.align		4
.L_537:
        /*0088*/ 	.byte	0x04, 0x17
        /*008a*/ 	.short	(.L_539 - .L_538)
.L_538:
        /*008c*/ 	.word	0x00000000
        /*0090*/ 	.short	0x0003
        /*0092*/ 	.short	0x0018
        /*0094*/ 	.byte	0x00, 0xf0, 0x21, 0x00


	//----- nvinfo : EIATTR_KPARAM_INFO
	.align		4
.L_539:
        /*0098*/ 	.byte	0x04, 0x17
        /*009a*/ 	.short	(.L_541 - .L_540)
.L_540:
        /*009c*/ 	.word	0x00000000
        /*00a0*/ 	.short	0x0002
        /*00a2*/ 	.short	0x0010
        /*00a4*/ 	.byte	0x00, 0xf0, 0x21, 0x00


	//----- nvinfo : EIATTR_KPARAM_INFO
	.align		4
.L_541:
        /*00a8*/ 	.byte	0x04, 0x17
        /*00aa*/ 	.short	(.L_543 - .L_542)
.L_542:
        /*00ac*/ 	.word	0x00000000
        /*00b0*/ 	.short	0x0001
        /*00b2*/ 	.short	0x0008
        /*00b4*/ 	.byte	0x00, 0xf0, 0x21, 0x00


	//----- nvinfo : EIATTR_KPARAM_INFO
	.align		4
.L_543:
        /*00b8*/ 	.byte	0x04, 0x17
        /*00ba*/ 	.short	(.L_545 - .L_544)
.L_544:
        /*00bc*/ 	.word	0x00000000
        /*00c0*/ 	.short	0x0000
        /*00c2*/ 	.short	0x0000
        /*00c4*/ 	.byte	0x00, 0xf0, 0x21, 0x00


	//----- nvinfo : EIATTR_SPARSE_MMA_MASK
	.align		4
.L_545:
        /*00c8*/ 	.byte	0x03, 0x50
        /*00ca*/ 	.short	0x0000


	//----- nvinfo : EIATTR_MAXREG_COUNT
	.align		4
        /*00cc*/ 	.byte	0x03, 0x1b
        /*00ce*/ 	.short	0x0040


	//----- nvinfo : EIATTR_NUM_BARRIERS
	.align		4
        /*00d0*/ 	.byte	0x02, 0x4c
        /*00d2*/ 	.byte	0x01
	.zero		1


	//----- nvinfo : EIATTR_ANNOTATIONS
	.align		4
        /*00d4*/ 	.byte	0x04, 0x55
        /*00d6*/ 	.short	(.L_547 - .L_546)


	//   ....[0]....
.L_546:
        /*00d8*/ 	.word	0x00000001
        /*00dc*/ 	.byte	0xa0, 0x04, 0x00, 0x00, 0x01, 0x00, 0x00, 0x00, 0xd0, 0x04, 0x00, 0x00, 0x01, 0x00, 0x00, 0x00
        /* <DEDUP_REMOVED lines=15> */
        /*01dc*/ 	.byte	0x20, 0x2c, 0x00, 0x00, 0x01, 0x00, 0x00, 0x00, 0x30, 0x2c, 0x00, 0x00


	//----- nvinfo : EIATTR_MERCURY_ISA_VERSION
	.align		4
.L_547:
        /*01e8*/ 	.byte	0x03, 0x5f
        /*01ea*/ 	.short	0x0101


	//----- nvinfo : EIATTR_COOP_GROUP_MASK_REGIDS
	.align		4
        /*01ec*/ 	.byte	0x04, 0x29
        /*01ee*/ 	.short	(.L_549 - .L_548)


	//   ....[0]....
.L_548:
        /*01f0*/ 	.word	0xffffffff


	//   ....[1]....
        /*01f4*/ 	.word	0xffffffff


	//   ....[2]....
        /*01f8*/ 	.word	0xffffffff


	//   ....[3]....
        /*01fc*/ 	.word	0xffffffff


	//   ....[4]....
        /*0200*/ 	.word	0xffffffff


	//   ....[5]....
        /*0204*/ 	.word	0xffffffff


	//   ....[6]....
        /*0208*/ 	.word	0xffffffff


	//   ....[7]....
        /*020c*/ 	.word	0xffffffff


	//   ....[8]....
        /*0210*/ 	.word	0xffffffff


	//   ....[9]....
        /*0214*/ 	.word	0xffffffff


	//   ....[10]....
        /*0218*/ 	.word	0x05000009


	//   ....[11]....
        /*021c*/ 	.word	0x05000008


	//   ....[12]....
        /*0220*/ 	.word	0x0500000a


	//   ....[13]....
        /*0224*/ 	.word	0x0500000b


	//   ....[14]....
        /*0228*/ 	.word	0x0500000d


	//   ....[15]....
        /*022c*/ 	.word	0x0500000c


	//   ....[16]....
        /*0230*/ 	.word	0x0500000e


	//   ....[17]....
        /*0234*/ 	.word	0x05000003


	//   ....[18]....
        /*0238*/ 	.word	0x0500000d


	//   ....[19]....
        /*023c*/ 	.word	0x0500000c


	//   ....[20]....
        /*0240*/ 	.word	0x0500000e


	//   ....[21]....
        /*0244*/ 	.word	0x0500000f


	//   ....[22]....
        /*0248*/ 	.word	0x05000011


	//   ....[23]....
        /*024c*/ 	.word	0x05000010


	//   ....[24]....
        /*0250*/ 	.word	0x05000014


	//   ....[25]....
        /*0254*/ 	.word	0x05000003


	//   ....[26]....
        /*0258*/ 	.word	0x0500000d


	//   ....[27]....
        /*025c*/ 	.word	0x0500000c


	//   ....[28]....
        /*0260*/ 	.word	0x0500000e


	//   ....[29]....
        /*0264*/ 	.word	0x0500000f


	//   ....[30]....
        /*0268*/ 	.word	0x05000011


	//   ....[31]....
        /*026c*/ 	.word	0x05000010


	//   ....[32]....
        /*0270*/ 	.word	0x05000014


	//   ....[33]....
        /*0274*/ 	.word	0x05000003


	//   ....[34]....
        /*0278*/ 	.word	0x05000005


	//   ....[35]....
        /*027c*/ 	.word	0x05000012


	//   ....[36]....
        /*0280*/ 	.word	0x0500000f


	//   ....[37]....
        /*0284*/ 	.word	0x05000004


	//   ....[38]....
        /*0288*/ 	.word	0x05000011


	//   ....[39]....
        /*028c*/ 	.word	0x0500001a


	//   ....[40]....
        /*0290*/ 	.word	0x05000019


	//   ....[41]....
        /*0294*/ 	.word	0x05000012


	//   ....[42]....
        /*0298*/ 	.word	0x05000007


	//   ....[43]....
        /*029c*/ 	.word	0x0500000f


	//   ....[44]....
        /*02a0*/ 	.word	0x05000018


	//   ....[45]....
        /*02a4*/ 	.word	0x0500000b


	//   ....[46]....
        /*02a8*/ 	.word	0x0500000c


	//   ....[47]....
        /*02ac*/ 	.word	0x0500000a


	//   ....[48]....
        /*02b0*/ 	.word	0x05000006


	//   ....[49]....
        /*02b4*/ 	.word	0x05000012


	//   ....[50]....
        /*02b8*/ 	.word	0x05000005


	//   ....[51]....
        /*02bc*/ 	.word	0x05000017


	//   ....[52]....
        /*02c0*/ 	.word	0x05000008


	//   ....[53]....
        /*02c4*/ 	.word	0x05000007


	//   ....[54]....
        /*02c8*/ 	.word	0x0500000c


	//   ....[55]....
        /*02cc*/ 	.word	0x0500000b


	//   ....[56]....
        /*02d0*/ 	.word	0x05000009


	//   ....[57]....
        /*02d4*/ 	.word	0x05000006


	//   ....[58]....
        /*02d8*/ 	.word	0x05000014


	//   ....[59]....
        /*02dc*/ 	.word	0x05000013


	//   ....[60]....
        /*02e0*/ 	.word	0x0500001c


	//   ....[61]....
        /*02e4*/ 	.word	0x0500001d


	//   ....[62]....
        /*02e8*/ 	.word	0x0500001f


	//   ....[63]....
        /*02ec*/ 	.word	0x05000017


	//   ....[64]....
        /*02f0*/ 	.word	0x05000015


	//   ....[65]....
        /*02f4*/ 	.word	0x05000012


	//   ....[66]....
        /*02f8*/ 	.word	0x0500000e


	//   ....[67]....
        /*02fc*/ 	.word	0x0500000e


	//   ....[68]....
        /*0300*/ 	.word	0x0500000e


	//   ....[69]....
        /*0304*/ 	.word	0x0500000e


	//   ....[70]....
        /*0308*/ 	.word	0x0500000e


	//   ....[71]....
        /*030c*/ 	.word	0x0500000e


	//   ....[72]....
        /*0310*/ 	.word	0x0500000e


	//   ....[73]....
        /*0314*/ 	.word	0x0500000e


	//   ....[74]....
        /*0318*/ 	.word	0x0500000e


	//   ....[75]....
        /*031c*/ 	.word	0x0500000e


	//   ....[76]....
        /*0320*/ 	.word	0x0500000e


	//   ....[77]....
        /*0324*/ 	.word	0x0500000e


	//   ....[78]....
        /*0328*/ 	.word	0x0500000e


	//   ....[79]....
        /*032c*/ 	.word	0x0500000e


	//   ....[80]....
        /*0330*/ 	.word	0x0500000e


	//   ....[81]....
        /*0334*/ 	.word	0x0500000e


	//   ....[82]....
        /*0338*/ 	.word	0x0500000e


	//   ....[83]....
        /*033c*/ 	.word	0x0500000e


	//   ....[84]....
        /*0340*/ 	.word	0x0500000e


	//   ....[85]....
        /*0344*/ 	.word	0x0500000e


	//   ....[86]....
        /*0348*/ 	.word	0x0500000e


	//   ....[87]....
        /*034c*/ 	.word	0x0500000e


	//   ....[88]....
        /*0350*/ 	.word	0x0500000e


	//   ....[89]....
        /*0354*/ 	.word	0x0500000e


	//   ....[90]....
        /*0358*/ 	.word	0x0500000e


	//   ....[91]....
        /*035c*/ 	.word	0x0500000e


	//   ....[92]....
        /*0360*/ 	.word	0x0500000e


	//   ....[93]....
        /*0364*/ 	.word	0x0500000e


	//   ....[94]....
        /*0368*/ 	.word	0x0500000e


	//   ....[95]....
        /*036c*/ 	.word	0x0500000e


	//   ....[96]....
        /*0370*/ 	.word	0x0500000e


	//   ....[97]....
        /*0374*/ 	.word	0x0500000e


	//   ....[98]....
        /*0378*/ 	.word	0x0500000e


	//   ....[99]....
        /*037c*/ 	.word	0x0500000e


	//   ....[100]....
        /*0380*/ 	.word	0x0500000e


	//   ....[101]....
        /*0384*/ 	.word	0x0500000e


	//   ....[102]....
        /*0388*/ 	.word	0x0500000e


	//   ....[103]....
        /*038c*/ 	.word	0x0500000e


	//   ....[104]....
        /*0390*/ 	.word	0x0500000e


	//   ....[105]....
        /*0394*/ 	.word	0x0500000e


	//   ....[106]....
        /*0398*/ 	.word	0x0500000e


	//   ....[107]....
        /*039c*/ 	.word	0x0500000e


	//   ....[108]....
        /*03a0*/ 	.word	0x0500000e


	//   ....[109]....
        /*03a4*/ 	.word	0x0500000e


	//   ....[110]....
        /*03a8*/ 	.word	0x0500000e


	//   ....[111]....
        /*03ac*/ 	.word	0x0500000e


	//   ....[112]....
        /*03b0*/ 	.word	0x0500000e


	//   ....[113]....
        /*03b4*/ 	.word	0x0500000e


	//   ....[114]....
        /*03b8*/ 	.word	0x0500000e


	//   ....[115]....
        /*03bc*/ 	.word	0x0500000e


	//   ....[116]....
        /*03c0*/ 	.word	0x0500000e


	//   ....[117]....
        /*03c4*/ 	.word	0x0500000e


	//   ....[118]....
        /*03c8*/ 	.word	0x0500000e


	//   ....[119]....
        /*03cc*/ 	.word	0x0500000e


	//   ....[120]....
        /*03d0*/ 	.word	0x0500000e


	//   ....[121]....
        /*03d4*/ 	.word	0x0500000e


	//----- nvinfo : EIATTR_COOP_GROUP_INSTR_OFFSETS
	.align		4
.L_549:
        /*03d8*/ 	.byte	0x04, 0x28
        /*03da*/ 	.short	(.L_551 - .L_550)


	//   ....[0]....
.L_550:
        /*03dc*/ 	.word	0x00001dc0


	//   ....[1]....
        /*03e0*/ 	.word	0x00001e00


	//   ....[2]....
        /*03e4*/ 	.word	0x00001e60


	//   ....[3]....
        /*03e8*/ 	.word	0x00001e70


	//   ....[4]....
        /*03ec*/ 	.word	0x00002760


	//   ....[5]....
        /*03f0*/ 	.word	0x000027a0


	//   ....[6]....
        /*03f4*/ 	.word	0x000027d0


	//   ....[7]....
        /*03f8*/ 	.word	0x000027f0


	//   ....[8]....
        /*03fc*/ 	.word	0x00002810


	//   ....[9]....
        /*0400*/ 	.word	0x00002830


	//   ....[10]....
        /*0404*/ 	.word	0x00004220


	//   ....[11]....
        /*0408*/ 	.word	0x00004250


	//   ....[12]....
        /*040c*/ 	.word	0x00004280


	//   ....[13]....
        /*0410*/ 	.word	0x000042a0


	//   ....[14]....
        /*0414*/ 	.word	0x000042d0


	//   ....[15]....
        /*0418*/ 	.word	0x000042e0


	//   ....[16]....
        /*041c*/ 	.word	0x00004310


	//   ....[17]....
        /*0420*/ 	.word	0x00004320


	//   ....[18]....
        /*0424*/ 	.word	0x00004510


	//   ....[19]....
        /*0428*/ 	.word	0x00004540


	//   ....[20]....
        /*042c*/ 	.word	0x00004570


	//   ....[21]....
        /*0430*/ 	.word	0x00004590


	//   ....[22]....
        /*0434*/ 	.word	0x000045c0


	//   ....[23]....
        /*0438*/ 	.word	0x000045d0


	//   ....[24]....
        /*043c*/ 	.word	0x00004600


	//   ....[25]....
        /*0440*/ 	.word	0x00004610


	//   ....[26]....
        /*0444*/ 	.word	0x000047a0


	//   ....[27]....
        /*0448*/ 	.word	0x000047d0


	//   ....[28]....
        /*044c*/ 	.word	0x00004800


	//   ....[29]....
        /*0450*/ 	.word	0x00004820


	//   ....[30]....
        /*0454*/ 	.word	0x00004850


	//   ....[31]....
        /*0458*/ 	.word	0x00004860


	//   ....[32]....
        /*045c*/ 	.word	0x00004890


	//   ....[33]....
        /*0460*/ 	.word	0x000048a0


	//   ....[34]....
        /*0464*/ 	.word	0x00004aa0


	//   ....[35]....
        /*0468*/ 	.word	0x00004bc0


	//   ....[36]....
        /*046c*/ 	.word	0x00004c30


	//   ....[37]....
        /*0470*/ 	.word	0x00004c90


	//   ....[38]....
        /*0474*/ 	.word	0x00004cd0


	//   ....[39]....
        /*0478*/ 	.word	0x00004d10


	//   ....[40]....
        /*047c*/ 	.word	0x00004d30


	//   ....[41]....
        /*0480*/ 	.word	0x00004d60


	//   ....[42]....
        /*0484*/ 	.word	0x00004d70


	//   ....[43]....
        /*0488*/ 	.word	0x00004dc0


	//   ....[44]....
        /*048c*/ 	.word	0x00004e20


	//   ....[45]....
        /*0490*/ 	.word	0x00004e60


	//   ....[46]....
        /*0494*/ 	.word	0x00004e90


	//   ....[47]....
        /*0498*/ 	.word	0x00004ec0


	//   ....[48]....
        /*049c*/ 	.word	0x00004ed0


	//   ....[49]....
        /*04a0*/ 	.word	0x00004f00


	//   ....[50]....
        /*04a4*/ 	.word	0x00004f30


	//   ....[51]....
        /*04a8*/ 	.word	0x00004f90


	//   ....[52]....
        /*04ac*/ 	.word	0x00004fc0


	//   ....[53]....
        /*04b0*/ 	.word	0x00004ff0


	//   ....[54]....
        /*04b4*/ 	.word	0x00005010


	//   ....[55]....
        /*04b8*/ 	.word	0x00005020


	//   ....[56]....
        /*04bc*/ 	.word	0x00005040


	//   ....[57]....
        /*04c0*/ 	.word	0x00005060


	//   ....[58]....
        /*04c4*/ 	.word	0x000050c0


	//   ....[59]....
        /*04c8*/ 	.word	0x000050e0


	//   ....[60]....
        /*04cc*/ 	.word	0x00005110


	//   ....[61]....
        /*04d0*/ 	.word	0x00005130


	//   ....[62]....
        /*04d4*/ 	.word	0x00005160


	//   ....[63]....
        /*04d8*/ 	.word	0x00005180


	//   ....[64]....
        /*04dc*/ 	.word	0x000052b0


	//   ....[65]....
        /*04e0*/ 	.word	0x00005300


	//   ....[66]....
        /*04e4*/ 	.word	0x000054b0


	//   ....[67]....
        /*04e8*/ 	.word	0x00005500


	//   ....[68]....
        /*04ec*/ 	.word	0x00005570


	//   ....[69]....
        /*04f0*/ 	.word	0x000055d0


	//   ....[70]....
        /*04f4*/ 	.word	0x00005640


	//   ....[71]....
        /*04f8*/ 	.word	0x000056a0


	//   ....[72]....
        /*04fc*/ 	.word	0x00005710


	//   ....[73]....
        /*0500*/ 	.word	0x00005770


	//   ....[74]....
        /*0504*/ 	.word	0x00005810


	//   ....[75]....
        /*0508*/ 	.word	0x000058a0


	//   ....[76]....
        /*050c*/ 	.word	0x00005910


	//   ....[77]....
        /*0510*/ 	.word	0x00005970


	//   ....[78]....
        /*0514*/ 	.word	0x000059e0


	//   ....[79]....
        /*0518*/ 	.word	0x00005a40


	//   ....[80]....
        /*051c*/ 	.word	0x00005ab0


	//   ....[81]....
        /*0520*/ 	.word	0x00005b10


	//   ....[82]....
        /*0524*/ 	.word	0x00005bb0


	//   ....[83]....
        /*0528*/ 	.word	0x00005c40


	//   ....[84]....
        /*052c*/ 	.word	0x00005cb0


	//   ....[85]....
        /*0530*/ 	.word	0x00005d10


	//   ....[86]....
        /*0534*/ 	.word	0x00005d80


	//   ....[87]....
        /*0538*/ 	.word	0x00005de0


	//   ....[88]....
        /*053c*/ 	.word	0x00005e50


	//   ....[89]....
        /*0540*/ 	.word	0x00005eb0


	//   ....[90]....
        /*0544*/ 	.word	0x00005f50


	//   ....[91]....
        /*0548*/ 	.word	0x00006010


	//   ....[92]....
        /*054c*/ 	.word	0x00006120


	//   ....[93]....
        /*0550*/ 	.word	0x00006170


	//   ....[94]....
        /*0554*/ 	.word	0x00006220


	//   ....[95]....
        /*0558*/ 	.word	0x00006270


	//   ....[96]....
        /*055c*/ 	.word	0x000062e0


	//   ....[97]....
        /*0560*/ 	.word	0x00006330


	//   ....[98]....
        /*0564*/ 	.word	0x000063a0


	//   ....[99]....
        /*0568*/ 	.word	0x00006400


	//   ....[100]....
        /*056c*/ 	.word	0x00006470


	//   ....[101]....
        /*0570*/ 	.word	0x000064d0


	//   ....[102]....
        /*0574*/ 	.word	0x00006570


	//   ....[103]....
        /*0578*/ 	.word	0x000065e0


	//   ....[104]....
        /*057c*/ 	.word	0x00006690


	//   ....[105]....
        /*0580*/ 	.word	0x00006700


	//   ....[106]....
        /*0584*/ 	.word	0x00006770


	//   ....[107]....
        /*0588*/ 	.word	0x000067d0


	//   ....[108]....
        /*058c*/ 	.word	0x00006840


	//   ....[109]....
        /*0590*/ 	.word	0x000068a0


	//   ....[110]....
        /*0594*/ 	.word	0x00006940


	//   ....[111]....
        /*0598*/ 	.word	0x000069c0


	//   ....[112]....
        /*059c*/ 	.word	0x00006a40


	//   ....[113]....
        /*05a0*/ 	.word	0x00006af0


	//   ....[114]....
        /*05a4*/ 	.word	0x00006b90


	//   ....[115]....
        /*05a8*/ 	.word	0x00006c00


	//   ....[116]....
        /*05ac*/ 	.word	0x00006c70


	//   ....[117]....
        /*05b0*/ 	.word	0x00006ce0


	//   ....[118]....
        /*05b4*/ 	.word	0x00006d70


	//   ....[119]....
        /*05b8*/ 	.word	0x00006e20


	//   ....[120]....
        /*05bc*/ 	.word	0x00006f00


	//   ....[121]....
        /*05c0*/ 	.word	0x00006fb0


	//----- nvinfo : EIATTR_EXIT_INSTR_OFFSETS
	.align		4
.L_551:
        /*05c4*/ 	.byte	0x04, 0x1c
        /*05c6*/ 	.short	(.L_553 - .L_552)


	//   ....[0]....
.L_552:
        /*05c8*/ 	.word	0x00003200


	//   ....[1]....
        /*05cc*/ 	.word	0x00005450


	//----- nvinfo : EIATTR_MAX_THREADS
	.align		4
.L_553:
        /*05d0*/ 	.byte	0x04, 0x05
        /*05d2*/ 	.short	(.L_555 - .L_554)
.L_554:
        /*05d4*/ 	.word	0x00000140
        /*05d8*/ 	.word	0x00000001
        /*05dc*/ 	.word	0x00000001


	//----- nvinfo : EIATTR_CRS_STACK_SIZE
	.align		4
.L_555:
        /*05e0*/ 	.byte	0x04, 0x1e
        /*05e2*/ 	.short	(.L_557 - .L_556)
.L_556:
        /*05e4*/ 	.word	0x00000000


	//----- nvinfo : EIATTR_CBANK_PARAM_SIZE
	.align		4
.L_557:
        /*05e8*/ 	.byte	0x03, 0x19
        /*05ea*/ 	.short	0x0060


	//----- nvinfo : EIATTR_PARAM_CBANK
	.align		4
        /*05ec*/ 	.byte	0x04, 0x0a
        /*05ee*/ 	.short	(.L_559 - .L_558)
	.align		4
.L_558:
        /*05f0*/ 	.word	index@(.nv.constant0._ZN13group_norm_v218gn_bwd_cuda_kernelI13__nv_bfloat16Li320ELi3ELi32ELi10ELi1024ELb0ELb1ELi16ELi320ELi320ELi4ELb1ELi5ELb0ELb0ELNS_15WgradSyncMethodE3ENS_16CompileConditionILi900EEEEEvPT_S6_S6_PKS5_S8_S8_S8_PKfflPfPj)
        /*05f4*/ 	.short	0x0210
        /*05f6*/ 	.short	0x0060


	//----- nvinfo : EIATTR_SW_WAR
	.align		4
.L_559:
        /*05f8*/ 	.byte	0x04, 0x36
        /*05fa*/ 	.short	(.L_561 - .L_560)
.L_560:
        /*05fc*/ 	.word	0x00000008
.L_561:


//--------------------- .nv.info._ZN13group_norm_v218gn_bwd_cuda_kernelI13__nv_bfloat16Li320ELi1ELi32ELi10ELi1024ELb0ELb1ELi32ELi320ELi320ELi4ELb1ELi4ELb0ELb0ELNS_15WgradSyncMethodE3ENS_16CompileConditionILi900EEEEEvPT_S6_S6_PKS5_S8_S8_S8_PKfflPfPj --------------------------
	.section	.nv.info._ZN13group_norm_v218gn_bwd_cuda_kernelI13__nv_bfloat16Li320ELi1ELi32ELi10ELi1024ELb0ELb1ELi32ELi320ELi320ELi4ELb1ELi4ELb0ELb0ELNS_15WgradSyncMethodE3ENS_16CompileConditionILi900EEEEEvPT_S6_S6_PKS5_S8_S8_S8_PKfflPfPj,"",@"SHT_CUDA_INFO"
	.sectionflags	@""
	.align	4


	//----- nvinfo : EIATTR_CUDA_API_VERSION
	.align		4
        /*0000*/ 	.byte	0x04, 0x37
        /*0002*/ 	.short	(.L_563 - .L_562)
.L_562:
        /*0004*/ 	.word	0x00000082


	//----- nvinfo : EIATTR_KPARAM_INFO
	.align		4
.L_563:
        /*0008*/ 	.byte	0x04, 0x17
        /*000a*/ 	.short	(.L_565 - .L_564)
.L_564:
        /*000c*/ 	.word	0x00000000
        /*0010*/ 	.short	0x000b
        /*0012*/ 	.short	0x0058
        /*0014*/ 	.byte	0x00, 0xf0, 0x21, 0x00


	//----- nvinfo : EIATTR_KPARAM_INFO
	.align		4
.L_565:
        /*0018*/ 	.byte	0x04, 0x17
        /*001a*/ 	.short	(.L_567 - .L_566)
.L_566:
        /*001c*/ 	.word	0x00000000
        /*0020*/ 	.short	0x000a
        /*0022*/ 	.short	0x0050
        /*0024*/ 	.byte	0x00, 0xf0, 0x21, 0x00


	//----- nvinfo : EIATTR_KPARAM_INFO
	.align		4
.L_567:
        /*0028*/ 	.byte	0x04, 0x17
        /*002a*/ 	.short	(.L_569 - .L_568)
.L_568:
        /*002c*/ 	.word	0x00000000
        /*0030*/ 	.short	0x0009
        /*0032*/ 	.short	0x0048
        /*0034*/ 	.byte	0x00, 0xf0, 0x21, 0x00


	//----- nvinfo : EIATTR_KPARAM_INFO
	.align		4
.L_569:
        /*0038*/ 	.byte	0x04, 0x17
        /*003a*/ 	.short	(.L_571 - .L_570)
.L_570:
        /*003c*/ 	.word	0x00000000
        /*0040*/ 	.short	0x0008
        /*0042*/ 	.short	0x0040
        /*0044*/ 	.byte	0x00, 0xf0, 0x11, 0x00


	//----- nvinfo : EIATTR_KPARAM_INFO
	.align		4
.L_571:
        /*0048*/ 	.byte	0x04, 0x17
        /*004a*/ 	.short	(.L_573 - .L_572)
.L_572:
        /*004c*/ 	.word	0x00000000
        /*0050*/ 	.short	0x0007
        /*0052*/ 	.short	0x0038
        /*0054*/ 	.byte	0x00, 0xf0, 0x21, 0x00


	//----- nvinfo : EIATTR_KPARAM_INFO
	.align		4
.L_573:
        /*0058*/ 	.byte	0x04, 0x17
        /*005a*/ 	.short	(.L_575 - .L_574)
.L_574:
        /*005c*/ 	.word	0x00000000
        /*0060*/ 	.short	0x0006
        /*0062*/ 	.short	0x0030
        /*0064*/ 	.byte	0x00, 0xf0, 0x21, 0x00


	//----- nvinfo : EIATTR_KPARAM_INFO
	.align		4
.L_575:
        /*0068*/ 	.byte	0x04, 0x17
        /*006a*/ 	.short	(.L_577 - .L_576)
.L_576:
        /*006c*/ 	.word	0x00000000
        /*0070*/ 	.short	0x0005
        /*0072*/ 	.short	0x0028
        /*0074*/ 	.byte	0x00, 0xf0, 0x21, 0x00


	//----- nvinfo : EIATTR_KPARAM_INFO
	.align		4
.L_577:
        /*0078*/ 	.byte	0x04, 0x17
        /*007a*/ 	.short	(.L_579 - .L_578)
.L_578:
        /*007c*/ 	.word	0x00000000
        /*0080*/ 	.short	0x0004
        /*0082*/ 	.short	0x0020
        /*0084*/ 	.byte	0x00, 0xf0, 0x21, 0x00


	//----- nvinfo : EIATTR_KPARAM_INFO
	.align		4
.L_579:
        /*0088*/ 	.byte	0x04, 0x17
        /*008a*/ 	.short	(.L_581 - .L_580)
.L_580:
        /*008c*/ 	.word	0x00000000
        /*0090*/ 	.short	0x0003
        /*0092*/ 	.short	0x0018
        /*0094*/ 	.byte	0x00, 0xf0, 0x21, 0x00


	//----- nvinfo : EIATTR_KPARAM_INFO
	.align		4
.L_581:
        /*0098*/ 	.byte	0x04, 0x17
        /*009a*/ 	.short	(.L_583 - .L_582)
.L_582:
        /*009c*/ 	.word	0x00000000
        /*00a0*/ 	.short	0x0002
        /*00a2*/ 	.short	0x0010
        /*00a4*/ 	.byte	0x00, 0xf0, 0x21, 0x00


	//----- nvinfo : EIATTR_KPARAM_INFO
	.align		4
.L_583:
        /*00a8*/ 	.byte	0x04, 0x17
        /*00aa*/ 	.short	(.L_585 - .L_584)
.L_584:
        /*00ac*/ 	.word	0x00000000
        /*00b0*/ 	.short	0x0001
        /*00b2*/ 	.short	0x0008
        /*00b4*/ 	.byte	0x00, 0xf0, 0x21, 0x00


	//----- nvinfo : EIATTR_KPARAM_INFO
	.align		4
.L_585:
        /*00b8*/ 	.byte	0x04, 0x17
        /*00ba*/ 	.short	(.L_587 - .L_586)
.L_586:
        /*00bc*/ 	.word	0x00000000
        /*00c0*/ 	.short	0x0000
        /*00c2*/ 	.short	0x0000
        /*00c4*/ 	.byte	0x00, 0xf0, 0x21, 0x00


	//----- nvinfo : EIATTR_SPARSE_MMA_MASK
	.align		4
.L_587:
        /*00c8*/ 	.byte	0x03, 0x50
        /*00ca*/ 	.short	0x0000


	//----- nvinfo : EIATTR_MAXREG_COUNT
	.align		4
        /*00cc*/ 	.byte	0x03, 0x1b
        /*00ce*/ 	.short	0x00a8


	//----- nvinfo : EIATTR_NUM_BARRIERS
	.align		4
        /*00d0*/ 	.byte	0x02, 0x4c
        /*00d2*/ 	.byte	0x01
	.zero		1


	//----- nvinfo : EIATTR_MERCURY_ISA_VERSION
	.align		4
        /*00d4*/ 	.byte	0x03, 0x5f
        /*00d6*/ 	.short	0x0101


	//----- nvinfo : EIATTR_COOP_GROUP_MASK_REGIDS
	.align		4
        /*00d8*/ 	.byte	0x04, 0x29
        /*00da*/ 	.short	(.L_589 - .L_588)


	//   ....[0]....
.L_588:
        /*00dc*/ 	.word	0xffffffff


	//   ....[1]....
        /*00e0*/ 	.word	0xffffffff


	//   ....[2]....
        /*00e4*/ 	.word	0xffffffff


	//   ....[3]....
        /*00e8*/ 	.word	0xffffffff


	//   ....[4]....
        /*00ec*/ 	.word	0xffffffff


	//   ....[5]....
        /*00f0*/ 	.word	0xffffffff


	//   ....[6]....
        /*00f4*/ 	.word	0xffffffff


	//   ....[7]....
        /*00f8*/ 	.word	0xffffffff


	//   ....[8]....
        /*00fc*/ 	.word	0xffffffff


	//   ....[9]....
        /*0100*/ 	.word	0xffffffff


	//   ....[10]....
        /*0104*/ 	.word	0x05000020


	//   ....[11]....
        /*0108*/ 	.word	0x0500001f


	//   ....[12]....
        /*010c*/ 	.word	0x05000021


	//   ....[13]....
        /*0110*/ 	.word	0x05000022


	//   ....[14]....
        /*0114*/ 	.word	0x05000024


	//   ....[15]....
        /*0118*/ 	.word	0x05000023


	//   ....[16]....
        /*011c*/ 	.word	0x05000025


	//   ....[17]....
        /*0120*/ 	.word	0x0500001a


	//   ....[18]....
        /*0124*/ 	.word	0x05000024


	//   ....[19]....
        /*0128*/ 	.word	0x05000023


	//   ....[20]....
        /*012c*/ 	.word	0x05000025


	//   ....[21]....
        /*0130*/ 	.word	0x0500002a


	//   ....[22]....
        /*0134*/ 	.word	0x0500002c


	//   ....[23]....
        /*0138*/ 	.word	0x05000029


	//   ....[24]....
        /*013c*/ 	.word	0x0500002b


	//   ....[25]....
        /*0140*/ 	.word	0x0500001e


	//   ....[26]....
        /*0144*/ 	.word	0x05000024


	//   ....[27]....
        /*0148*/ 	.word	0x05000023


	//   ....[28]....
        /*014c*/ 	.word	0x05000025


	//   ....[29]....
        /*0150*/ 	.word	0x0500002a


	//   ....[30]....
        /*0154*/ 	.word	0x0500002c


	//   ....[31]....
        /*0158*/ 	.word	0x05000029


	//   ....[32]....
        /*015c*/ 	.word	0x0500002b


	//   ....[33]....
        /*0160*/ 	.word	0x0500001e


	//   ....[34]....
        /*0164*/ 	.word	0x0500001e


	//   ....[35]....
        /*0168*/ 	.word	0x0500001f


	//   ....[36]....
        /*016c*/ 	.word	0x05000032


	//   ....[37]....
        /*0170*/ 	.word	0x05000021


	//   ....[38]....
        /*0174*/ 	.word	0x05000020


	//   ....[39]....
        /*0178*/ 	.word	0x05000031


	//   ....[40]....
        /*017c*/ 	.word	0x0500001f


	//   ....[41]....
        /*0180*/ 	.word	0x05000034


	//   ....[42]....
        /*0184*/ 	.word	0x0500001e


	//   ....[43]....
        /*0188*/ 	.word	0x05000031


	//   ....[44]....
        /*018c*/ 	.word	0x05000020


	//   ....[45]....
        /*0190*/ 	.word	0x05000021


	//   ....[46]....
        /*0194*/ 	.word	0x05000030


	//   ....[47]....
        /*0198*/ 	.word	0x05000033


	//   ....[48]....
        /*019c*/ 	.word	0x0500001c


	//   ....[49]....
        /*01a0*/ 	.word	0x0500002d


	//   ....[50]....
        /*01a4*/ 	.word	0x0500001d


	//   ....[51]....
        /*01a8*/ 	.word	0x05000031


	//   ....[52]....
        /*01ac*/ 	.word	0x05000030


	//   ....[53]....
        /*01b0*/ 	.word	0x05000034


	//   ....[54]....
        /*01b4*/ 	.word	0x0500002b


	//   ....[55]....
        /*01b8*/ 	.word	0x0500002e


	//   ....[56]....
        /*01bc*/ 	.word	0x05000020


	//   ....[57]....
        /*01c0*/ 	.word	0x05000021


	//   ....[58]....
        /*01c4*/ 	.word	0x05000022


	//   ....[59]....
        /*01c8*/ 	.word	0x05000023


	//   ....[60]....
        /*01cc*/ 	.word	0x05000029


	//   ....[61]....
        /*01d0*/ 	.word	0x0500002b


	//   ....[62]....
        /*01d4*/ 	.word	0x05000030


	//   ....[63]....
        /*01d8*/ 	.word	0x0500002f


	//   ....[64]....
        /*01dc*/ 	.word	0x05000022


	//   ....[65]....
        /*01e0*/ 	.word	0x05000019


	//   ....[66]....
        /*01e4*/ 	.word	0x05000033


	//   ....[67]....
        /*01e8*/ 	.word	0x05000033


	//   ....[68]....
        /*01ec*/ 	.word	0x05000033


	//   ....[69]....
        /*01f0*/ 	.word	0x05000033


	//   ....[70]....
        /*01f4*/ 	.word	0x05000033


	//   ....[71]....
        /*01f8*/ 	.word	0x05000033


	//   ....[72]....
        /*01fc*/ 	.word	0x05000033


	//   ....[73]....
        /*0200*/ 	.word	0x05000033


	//   ....[74]....
        /*0204*/ 	.word	0x05000033


	//   ....[75]....
        /*0208*/ 	.word	0x05000033


	//   ....[76]....
        /*020c*/ 	.word	0x05000033


	//   ....[77]....
        /*0210*/ 	.word	0x05000033


	//   ....[78]....
        /*0214*/ 	.word	0x05000033


	//   ....[79]....
        /*0218*/ 	.word	0x05000033


	//   ....[80]....
        /*021c*/ 	.word	0x05000033


	//   ....[81]....
        /*0220*/ 	.word	0x05000033


	//   ....[82]....
        /*0224*/ 	.word	0x05000033


	//   ....[83]....
        /*0228*/ 	.word	0x05000033


	//   ....[84]....
        /*022c*/ 	.word	0x05000033


	//   ....[85]....
        /*0230*/ 	.word	0x05000033


	//   ....[86]....
        /*0234*/ 	.word	0x05000033


	//   ....[87]....
        /*0238*/ 	.word	0x05000033


	//   ....[88]....
        /*023c*/ 	.word	0x05000033


	//   ....[89]....
        /*0240*/ 	.word	0x05000033


	//   ....[90]....
        /*0244*/ 	.word	0x05000033


	//   ....[91]....
        /*0248*/ 	.word	0x05000033


	//   ....[92]....
        /*024c*/ 	.word	0x05000033


	//   ....[93]....
        /*0250*/ 	.word	0x05000033


	//   ....[94]....
        /*0254*/ 	.word	0x05000033


	//   ....[95]....
        /*0258*/ 	.word	0x05000033


	//   ....[96]....
        /*025c*/ 	.word	0x05000033


	//   ....[97]....
        /*0260*/ 	.word	0x05000033


	//   ....[98]....
        /*0264*/ 	.word	0x05000033


	//   ....[99]....
        /*0268*/ 	.word	0x05000033


	//   ....[100]....
        /*026c*/ 	.word	0x05000033


	//   ....[101]....
        /*0270*/ 	.word	0x05000033


	//   ....[102]....
        /*0274*/ 	.word	0x05000033


	//   ....[103]....
        /*0278*/ 	.word	0x05000033


	//   ....[104]....
        /*027c*/ 	.word	0x05000033


	//   ....[105]....
        /*0280*/ 	.word	0x05000033


	//   ....[106]....
        /*0284*/ 	.word	0x05000033


	//   ....[107]....
        /*0288*/ 	.word	0x05000033


	//   ....[108]....
        /*028c*/ 	.word	0x05000033


	//   ....[109]....
        /*0290*/ 	.word	0x05000033


	//   ....[110]....
        /*0294*/ 	.word	0x05000033


	//   ....[111]....
        /*0298*/ 	.word	0x05000033


	//   ....[112]....
        /*029c*/ 	.word	0x05000033


	//   ....[113]....
        /*02a0*/ 	.word	0x05000033


	//   ....[114]....
        /*02a4*/ 	.word	0x05000033


	//   ....[115]....
        /*02a8*/ 	.word	0x05000033


	//   ....[116]....
        /*02ac*/ 	.word	0x05000033


	//   ....[117]....
        /*02b0*/ 	.word	0x05000033


	//   ....[118]....
        /*02b4*/ 	.word	0x05000033


	//   ....[119]....
        /*02b8*/ 	.word	0x05000033


	//   ....[120]....
        /*02bc*/ 	.word	0x05000033


	//   ....[121]....
        /*02c0*/ 	.word	0x05000033


	//----- nvinfo : EIATTR_COOP_GROUP_INSTR_OFFSETS
	.align		4
.L_589:
        /*02c4*/ 	.byte	0x04, 0x28
        /*02c6*/ 	.short	(.L_591 - .L_590)


	//   ....[0]....
.L_590:
        /*02c8*/ 	.word	0x000027d0


	//   ....[1]....
        /*02cc*/ 	.word	0x00002810


	//   ....[2]....
        /*02d0*/ 	.word	0x00002850


	//   ....[3]....
        /*02d4*/ 	.word	0x00002860


	//   ....[4]....
        /*02d8*/ 	.word	0x00003040


	//   ....[5]....
        /*02dc*/ 	.word	0x00003070


	//   ....[6]....
        /*02e0*/ 	.word	0x000030a0


	//   ....[7]....
        /*02e4*/ 	.word	0x000030b0


	//   ....[8]....
        /*02e8*/ 	.word	0x000030e0


	//   ....[9]....
        /*02ec*/ 	.word	0x000030f0


	//   ....[10]....
        /*02f0*/ 	.word	0x000051e0


	//   ....[11]....
        /*02f4*/ 	.word	0x00005210


	//   ....[12]....
        /*02f8*/ 	.word	0x00005240


	//   ....[13]....
        /*02fc*/ 	.word	0x00005260


	//   ....[14]....
        /*0300*/ 	.word	0x00005290


	//   ....[15]....
        /*0304*/ 	.word	0x000052a0


	//   ....[16]....
        /*0308*/ 	.word	0x000052d0


	//   ....[17]....
        /*030c*/ 	.word	0x000052e0


	//   ....[18]....
        /*0310*/ 	.word	0x00005490


	//   ....[19]....
        /*0314*/ 	.word	0x000054c0


	//   ....[20]....
        /*0318*/ 	.word	0x000054f0


	//   ....[21]....
        /*031c*/ 	.word	0x00005510


	//   ....[22]....
        /*0320*/ 	.word	0x00005540


	//   ....[23]....
        /*0324*/ 	.word	0x00005550


	//   ....[24]....
        /*0328*/ 	.word	0x00005580


	//   ....[25]....
        /*032c*/ 	.word	0x00005590


	//   ....[26]....
        /*0330*/ 	.word	0x000056e0


	//   ....[27]....
        /*0334*/ 	.word	0x00005710


	//   ....[28]....
        /*0338*/ 	.word	0x00005750


	//   ....[29]....
        /*033c*/ 	.word	0x00005770


	//   ....[30]....
        /*0340*/ 	.word	0x000057a0


	//   ....[31]....
        /*0344*/ 	.word	0x000057b0


	//   ....[32]....
        /*0348*/ 	.word	0x000057e0


	//   ....[33]....
        /*034c*/ 	.word	0x000057f0


	//   ....[34]....
        /*0350*/ 	.word	0x00005b10


	//   ....[35]....
        /*0354*/ 	.word	0x00005b40


	//   ....[36]....
        /*0358*/ 	.word	0x00005b70


	//   ....[37]....
        /*035c*/ 	.word	0x00005bc0


	//   ....[38]....
        /*0360*/ 	.word	0x00005be0


	//   ....[39]....
        /*0364*/ 	.word	0x00005c10


	//   ....[40]....
        /*0368*/ 	.word	0x00005c30


	//   ....[41]....
        /*036c*/ 	.word	0x00005c50


	//   ....[42]....
        /*0370*/ 	.word	0x00005c70


	//   ....[43]....
        /*0374*/ 	.word	0x00005c90


	//   ....[44]....
        /*0378*/ 	.word	0x00005cb0


	//   ....[45]....
        /*037c*/ 	.word	0x00005cd0


	//   ....[46]....
        /*0380*/ 	.word	0x00005cf0


	//   ....[47]....
        /*0384*/ 	.word	0x00005d20


	//   ....[48]....
        /*0388*/ 	.word	0x00005d60


	//   ....[49]....
        /*038c*/ 	.word	0x00005d80


	//   ....[50]....
        /*0390*/ 	.word	0x00005da0


	//   ....[51]....
        /*0394*/ 	.word	0x00005dc0


	//   ....[52]....
        /*0398*/ 	.word	0x00005df0


	//   ....[53]....
        /*039c*/ 	.word	0x00005e20


	//   ....[54]....
        /*03a0*/ 	.word	0x00005e40


	//   ....[55]....
        /*03a4*/ 	.word	0x00005e60


	//   ....[56]....
        /*03a8*/ 	.word	0x00005e80


	//   ....[57]....
        /*03ac*/ 	.word	0x00005eb0


	//   ....[58]....
        /*03b0*/ 	.word	0x00005f00


	//   ....[59]....
        /*03b4*/ 	.word	0x00005f30


	//   ....[60]....
        /*03b8*/ 	.word	0x00005f60


	//   ....[61]....
        /*03bc*/ 	.word	0x00005f90


	//   ....[62]....
        /*03c0*/ 	.word	0x00005fc0


	//   ....[63]....
        /*03c4*/ 	.word	0x00005ff0


	//   ....[64]....
        /*03c8*/ 	.word	0x00006130


	//   ....[65]....
        /*03cc*/ 	.word	0x00006170


	//   ....[66]....
        /*03d0*/ 	.word	0x000062a0


	//   ....[67]....
        /*03d4*/ 	.word	0x000062f0


	//   ....[68]....
        /*03d8*/ 	.word	0x00006360


	//   ....[69]....
        /*03dc*/ 	.word	0x000063c0


	//   ....[70]....
        /*03e0*/ 	.word	0x00006430


	//   ....[71]....
        /*03e4*/ 	.word	0x00006490


	//   ....[72]....
        /*03e8*/ 	.word	0x00006500


	//   ....[73]....
        /*03ec*/ 	.word	0x00006560


	//   ....[74]....
        /*03f0*/ 	.word	0x00006610


	//   ....[75]....
        /*03f4*/ 	.word	0x000066a0


	//   ....[76]....
        /*03f8*/ 	.word	0x00006710


	//   ....[77]....
        /*03fc*/ 	.word	0x00006770


	//   ....[78]....
        /*0400*/ 	.word	0x000067e0


	//   ....[79]....
        /*0404*/ 	.word	0x00006840


	//   ....[80]....
        /*0408*/ 	.word	0x000068b0


	//   ....[81]....
        /*040c*/ 	.word	0x00006910


	//   ....[82]....
        /*0410*/ 	.word	0x000069c0


	//   ....[83]....
        /*0414*/ 	.word	0x00006a50


	//   ....[84]....
        /*0418*/ 	.word	0x00006ac0


	//   ....[85]....
        /*041c*/ 	.word	0x00006b20


	//   ....[86]....
        /*0420*/ 	.word	0x00006b90


	//   ....[87]....
        /*0424*/ 	.word	0x00006bf0


	//   ....[88]....
        /*0428*/ 	.word	0x00006c60


	//   ....[89]....
        /*042c*/ 	.word	0x00006cc0


	//   ....[90]....
        /*0430*/ 	.word	0x00006d70


	//   ....[91]....
        /*0434*/ 	.word	0x00006e30


	//   ....[92]....
        /*0438*/ 	.word	0x00006f60


	//   ....[93]....
        /*043c*/ 	.word	0x00006fe0


	//   ....[94]....
        /*0440*/ 	.word	0x00007090


	//   ....[95]....
        /*0444*/ 	.word	0x000070f0


	//   ....[96]....
        /*0448*/ 	.word	0x00007170


	//   ....[97]....
        /*044c*/ 	.word	0x00007240


	//   ....[98]....
        /*0450*/ 	.word	0x000072c0


	//   ....[99]....
        /*0454*/ 	.word	0x00007360


	//   ....[100]....
        /*0458*/ 	.word	0x00007420


	//   ....[101]....
        /*045c*/ 	.word	0x00007480


	//   ....[102]....
        /*0460*/ 	.word	0x000074f0


	//   ....[103]....
        /*0464*/ 	.word	0x00007550


	//   ....[104]....
        /*0468*/ 	.word	0x000075c0


	//   ....[105]....
        /*046c*/ 	.word	0x00007620


	//   ....[106]....
        /*0470*/ 	.word	0x000076a0


	//   ....[107]....
        /*0474*/ 	.word	0x00007720


	//   ....[108]....
        /*0478*/ 	.word	0x00007790


	//   ....[109]....
        /*047c*/ 	.word	0x000077f0


	//   ....[110]....
        /*0480*/ 	.word	0x00007860


	//   ....[111]....
        /*0484*/ 	.word	0x000078c0


	//   ....[112]....
        /*0488*/ 	.word	0x00007930


	//   ....[113]....
        /*048c*/ 	.word	0x00007990


	//   ....[114]....
        /*0490*/ 	.word	0x000079f0


	//   ....[115]....
        /*0494*/ 	.word	0x00007a60


	//   ....[116]....
        /*0498*/ 	.word	0x00007ad0


	//   ....[117]....
        /*049c*/ 	.word	0x00007b30


	//   ....[118]....
        /*04a0*/ 	.word	0x00007ba0


	//   ....[119]....
        /*04a4*/ 	.word	0x00007c00


	//   ....[120]....
        /*04a8*/ 	.word	0x00007cc0


	//   ....[121]....
        /*04ac*/ 	.word	0x00007d50


	//----- nvinfo : EIATTR_EXIT_INSTR_OFFSETS
	.align		4
.L_591:
        /*04b0*/ 	.byte	0x04, 0x1c
        /*04b2*/ 	.short	(.L_593 - .L_592)


	//   ....[0]....
.L_592:
        /*04b4*/ 	.word	0x000041b0


	//   ....[1]....
        /*04b8*/ 	.word	0x00006240


	//----- nvinfo : EIATTR_MAX_THREADS
	.align		4
.L_593:
        /*04bc*/ 	.byte	0x04, 0x05
        /*04be*/ 	.short	(.L_595 - .L_594)
.L_594:
        /*04c0*/ 	.word	0x00000140
        /*04c4*/ 	.word	0x00000001
        /*04c8*/ 	.word	0x00000001


	//----- nvinfo : EIATTR_CRS_STACK_SIZE
	.align		4
.L_595:
        /*04cc*/ 	.byte	0x04, 0x1e
        /*04ce*/ 	.short	(.L_597 - .L_596)
.L_596:
        /*04d0*/ 	.word	0x00000000


	//----- nvinfo : EIATTR_CBANK_PARAM_SIZE
	.align		4
.L_597:
        /*04d4*/ 	.byte	0x03, 0x19
        /*04d6*/ 	.short	0x0060


	//----- nvinfo : EIATTR_PARAM_CBANK
	.align		4
        /*04d8*/ 	.byte	0x04, 0x0a
        /*04da*/ 	.short	(.L_599 - .L_598)
	.align		4
.L_598:
        /*04dc*/ 	.word	index@(.nv.constant0._ZN13group_norm_v218gn_bwd_cuda_kernelI13__nv_bfloat16Li320ELi1ELi32ELi10ELi1024ELb0ELb1ELi32ELi320ELi320ELi4ELb1ELi4ELb0ELb0ELNS_15WgradSyncMethodE3ENS_16CompileConditionILi900EEEEEvPT_S6_S6_PKS5_S8_S8_S8_PKfflPfPj)
        /*04e0*/ 	.short	0x0210
        /*04e2*/ 	.short	0x0060


	//----- nvinfo : EIATTR_SW_WAR
	.align		4
.L_599:
        /*04e4*/ 	.byte	0x04, 0x36
        /*04e6*/ 	.short	(.L_601 - .L_600)
.L_600:
        /*04e8*/ 	.word	0x00000008
.L_601:


//--------------------- .nv.info._ZN13group_norm_v218gn_bwd_cuda_kernelI13__nv_bfloat16Li320ELi1ELi32ELi10ELi1024ELb0ELb1ELi64ELi320ELi320ELi4ELb1ELi9ELb0ELb0ELNS_15WgradSyncMethodE3ENS_16CompileConditionILi900EEEEEvPT_S6_S6_PKS5_S8_S8_S8_PKfflPfPj --------------------------
	.section	.nv.info._ZN13group_norm_v218gn_bwd_cuda_kernelI13__nv_bfloat16Li320ELi1ELi32ELi10ELi1024ELb0ELb1ELi64ELi320ELi320ELi4ELb1ELi9ELb0ELb0ELNS_15WgradSyncMethodE3ENS_16CompileConditionILi900EEEEEvPT_S6_S6_PKS5_S8_S8_S8_PKfflPfPj,"",@"SHT_CUDA_INFO"
	.sectionflags	@""
	.align	4


	//----- nvinfo : EIATTR_CUDA_API_VERSION
	.align		4
        /*0000*/ 	.byte	0x04, 0x37
        /*0002*/ 	.short	(.L_603 - .L_602)
.L_602:
        /*0004*/ 	.word	0x00000082


	//----- nvinfo : EIATTR_KPARAM_INFO
	.align		4
.L_603:
        /*0008*/ 	.byte	0x04, 0x17
        /*000a*/ 	.short	(.L_605 - .L_604)
.L_604:
        /*000c*/ 	.word	0x00000000
        /*0010*/ 	.short	0x000b
        /*0012*/ 	.short	0x0058
        /*0014*/ 	.byte	0x00, 0xf0, 0x21, 0x00


	//----- nvinfo : EIATTR_KPARAM_INFO
	.align		4
.L_605:
        /*0018*/ 	.byte	0x04, 0x17
        /*001a*/ 	.short	(.L_607 - .L_606)
.L_606:
        /*001c*/ 	.word	0x00000000
        /*0020*/ 	.short	0x000a
        /*0022*/ 	.short	0x0050
        /*0024*/ 	.byte	0x00, 0xf0, 0x21, 0x00


	//----- nvinfo : EIATTR_KPARAM_INFO
	.align		4
.L_607:
        /*0028*/ 	.byte	0x04, 0x17
        /*002a*/ 	.short	(.L_609 - .L_608)
.L_608:
        /*002c*/ 	.word	0x00000000
        /*0030*/ 	.short	0x0009
        /*0032*/ 	.short	0x0048
        /*0034*/ 	.byte	0x00, 0xf0, 0x21, 0x00


	//----- nvinfo : EIATTR_KPARAM_INFO
	.align		4
.L_609:
        /*0038*/ 	.byte	0x04, 0x17
        /*003a*/ 	.short	(.L_611 - .L_610)
.L_610:
        /*003c*/ 	.word	0x00000000
        /*0040*/ 	.short	0x0008
        /*0042*/ 	.short	0x0040
        /*0044*/ 	.byte	0x00, 0xf0, 0x11, 0x00


	//----- nvinfo : EIATTR_KPARAM_INFO
	.align		4
.L_611:
        /*0048*/ 	.byte	0x04, 0x17
        /*004a*/ 	.short	(.L_613 - .L_612)
.L_612:
        /*004c*/ 	.word	0x00000000
        /*0050*/ 	.short	0x0007
        /*0052*/ 	.short	0x0038
        /*0054*/ 	.byte	0x00, 0xf0, 0x21, 0x00


	//----- nvinfo : EIATTR_KPARAM_INFO
	.align		4
.L_613:
        /*0058*/ 	.byte	0x04, 0x17
        /*005a*/ 	.short	(.L_615 - .L_614)
.L_614:
        /*005c*/ 	.word	0x00000000
        /*0060*/ 	.short	0x0006
        /*0062*/ 	.short	0x0030
        /*0064*/ 	.byte	0x00, 0xf0, 0x21, 0x00


	//----- nvinfo : EIATTR_KPARAM_INFO
	.align		4
.L_615:
        /*0068*/ 	.byte	0x04, 0x17
        /*006a*/ 	.short	(.L_617 - .L_616)
.L_616:
        /*006c*/ 	.word	0x00000000
        /*0070*/ 	.short	0x0005
        /*0072*/ 	.short	0x0028
        /*0074*/ 	.byte	0x00, 0xf0, 0x21, 0x00


	//----- nvinfo : EIATTR_KPARAM_INFO
	.align		4
.L_617:
        /*0078*/ 	.byte	0x04, 0x17
        /*007a*/ 	.short	(.L_619 - .L_618)
.L_618:
        /*007c*/ 	.word	0x00000000
        /*0080*/ 	.short	0x0004
        /*0082*/ 	.short	0x0020
        /*0084*/ 	.byte	0x00, 0xf0, 0x21, 0x00


	//----- nvinfo : EIATTR_KPARAM_INFO
	.align		4
.L_619:
        /*0088*/ 	.byte	0x04, 0x17
        /*008a*/ 	.short	(.L_621 - .L_620)
.L_620:
        /*008c*/ 	.word	0x00000000
        /*0090*/ 	.short	0x0003
        /*0092*/ 	.short	0x0018
        /*0094*/ 	.byte	0x00, 0xf0, 0x21, 0x00


	//----- nvinfo : EIATTR_KPARAM_INFO
	.align		4
.L_621:
        /*0098*/ 	.byte	0x04, 0x17
        /*009a*/ 	.short	(.L_623 - .L_622)
.L_622:
        /*009c*/ 	.word	0x00000000
        /*00a0*/ 	.short	0x0002
        /*00a2*/ 	.short	0x0010
        /*00a4*/ 	.byte	0x00, 0xf0, 0x21, 0x00


	//----- nvinfo : EIATTR_KPARAM_INFO
	.align		4
.L_623:
        /*00a8*/ 	.byte	0x04, 0x17
        /*00aa*/ 	.short	(.L_625 - .L_624)
.L_624:
        /*00ac*/ 	.word	0x00000000
        /*00b0*/ 	.short	0x0001
        /*00b2*/ 	.short	0x0008
        /*00b4*/ 	.byte	0x00, 0xf0, 0x21, 0x00


	//----- nvinfo : EIATTR_KPARAM_INFO
	.align		4
.L_625:
        /*00b8*/ 	.byte	0x04, 0x17
        /*00ba*/ 	.short	(.L_627 - .L_626)
.L_626:
        /*00bc*/ 	.word	0x00000000
        /*00c0*/ 	.short	0x0000
        /*00c2*/ 	.short	0x0000
        /*00c4*/ 	.byte	0x00, 0xf0, 0x21, 0x00


	//----- nvinfo : EIATTR_SPARSE_MMA_MASK
	.align		4
.L_627:
        /*00c8*/ 	.byte	0x03, 0x50
        /*00ca*/ 	.short	0x0000


	//----- nvinfo : EIATTR_MAXREG_COUNT
	.align		4
        /*00cc*/ 	.byte	0x03, 0x1b
        /*00ce*/ 	.short	0x00a8


	//----- nvinfo : EIATTR_NUM_BARRIERS
	.align		4
        /*00d0*/ 	.byte	0x02, 0x4c
        /*00d2*/ 	.byte	0x01
	.zero		1


	//----- nvinfo : EIATTR_ANNOTATIONS
	.align		4
        /*00d4*/ 	.byte	0x04, 0x55
        /*00d6*/ 	.short	(.L_629 - .L_628)


	//   ....[0]....
.L_628:
        /* <DEDUP_REMOVED lines=45> */


	//----- nvinfo : EIATTR_MERCURY_ISA_VERSION
	.align		4
.L_629:
        /*0398*/ 	.byte	0x03, 0x5f
        /*039a*/ 	.short	0x0101


	//----- nvinfo : EIATTR_INT_WARP_WIDE_INSTR_OFFSETS
	.align		4
        /*039c*/ 	.byte	0x04, 0x31
        /*039e*/ 	.short	(.L_631 - .L_630)


	//   ....[0]....
.L_630:
        /*03a0*/ 	.word	0x00005170


	//----- nvinfo : EIATTR_COOP_GROUP_MASK_REGIDS
	.align		4
.L_631:
        /*03a4*/ 	.byte	0x04, 0x29
        /*03a6*/ 	.short	(.L_633 - .L_632)


	//   ....[0]....
.L_632:
        /*03a8*/ 	.word	0xffffffff


	//   ....[1]....
        /*03ac*/ 	.word	0xffffffff


	//   ....[2]....
        /*03b0*/ 	.word	0xffffffff


	//   ....[3]....
        /*03b4*/ 	.word	0xffffffff


	//   ....[4]....
        /*03b8*/ 	.word	0xffffffff


	//   ....[5]....
        /*03bc*/ 	.word	0xffffffff


	//   ....[6]....
        /*03c0*/ 	.word	0xffffffff


	//   ....[7]....
        /*03c4*/ 	.word	0xffffffff


	//   ....[8]....
        /*03c8*/ 	.word	0xffffffff


	//   ....[9]....
        /*03cc*/ 	.word	0xffffffff


	//   ....[10]....
        /*03d0*/ 	.word	0x0500001e


	//   ....[11]....
        /*03d4*/ 	.word	0x0500001d


	//   ....[12]....
        /*03d8*/ 	.word	0x0500001f


	//   ....[13]....
        /*03dc*/ 	.word	0x05000020


	//   ....[14]....
        /*03e0*/ 	.word	0x05000022


	//   ....[15]....
        /*03e4*/ 	.word	0x05000021


	//   ....[16]....
        /*03e8*/ 	.word	0x05000023


	//   ....[17]....
        /*03ec*/ 	.word	0x05000018


	//   ....[18]....
        /*03f0*/ 	.word	0x05000022


	//   ....[19]....
        /*03f4*/ 	.word	0x05000021


	//   ....[20]....
        /*03f8*/ 	.word	0x05000023


	//   ....[21]....
        /*03fc*/ 	.word	0x05000028


	//   ....[22]....
        /*0400*/ 	.word	0x0500002a


	//   ....[23]....
        /*0404*/ 	.word	0x05000027


	//   ....[24]....
        /*0408*/ 	.word	0x05000029


	//   ....[25]....
        /*040c*/ 	.word	0x0500001c


	//   ....[26]....
        /*0410*/ 	.word	0x05000022


	//   ....[27]....
        /*0414*/ 	.word	0x05000021


	//   ....[28]....
        /*0418*/ 	.word	0x05000023


	//   ....[29]....
        /*041c*/ 	.word	0x05000028


	//   ....[30]....
        /*0420*/ 	.word	0x0500002a


	//   ....[31]....
        /*0424*/ 	.word	0x05000027


	//   ....[32]....
        /*0428*/ 	.word	0x05000029


	//   ....[33]....
        /*042c*/ 	.word	0x0500001c


	//   ....[34]....
        /*0430*/ 	.word	0x0500001c


	//   ....[35]....
        /*0434*/ 	.word	0x0500001d


	//   ....[36]....
        /*0438*/ 	.word	0x05000030


	//   ....[37]....
        /*043c*/ 	.word	0x0500001f


	//   ....[38]....
        /*0440*/ 	.word	0x0500001e


	//   ....[39]....
        /*0444*/ 	.word	0x0500002f


	//   ....[40]....
        /*0448*/ 	.word	0x0500001d


	//   ....[41]....
        /*044c*/ 	.word	0x05000032


	//   ....[42]....
        /*0450*/ 	.word	0x0500001c


	//   ....[43]....
        /*0454*/ 	.word	0x0500002f


	//   ....[44]....
        /*0458*/ 	.word	0x0500001e


	//   ....[45]....
        /*045c*/ 	.word	0x0500001f


	//   ....[46]....
        /*0460*/ 	.word	0x0500002e


	//   ....[47]....
        /*0464*/ 	.word	0x05000031


	//   ....[48]....
        /*0468*/ 	.word	0x0500001a


	//   ....[49]....
        /*046c*/ 	.word	0x0500002b


	//   ....[50]....
        /*0470*/ 	.word	0x0500001b


	//   ....[51]....
        /*0474*/ 	.word	0x0500002f


	//   ....[52]....
        /*0478*/ 	.word	0x0500002e


	//   ....[53]....
        /*047c*/ 	.word	0x05000032


	//   ....[54]....
        /*0480*/ 	.word	0x05000029


	//   ....[55]....
        /*0484*/ 	.word	0x0500002c


	//   ....[56]....
        /*0488*/ 	.word	0x0500001e


	//   ....[57]....
        /*048c*/ 	.word	0x0500001f


	//   ....[58]....
        /*0490*/ 	.word	0x05000020


	//   ....[59]....
        /*0494*/ 	.word	0x05000021


	//   ....[60]....
        /*0498*/ 	.word	0x05000027


	//   ....[61]....
        /*049c*/ 	.word	0x05000029


	//   ....[62]....
        /*04a0*/ 	.word	0x0500002e


	//   ....[63]....
        /*04a4*/ 	.word	0x0500002d


	//   ....[64]....
        /*04a8*/ 	.word	0x05000020


	//   ....[65]....
        /*04ac*/ 	.word	0x05000017


	//   ....[66]....
        /*04b0*/ 	.word	0x05000031


	//   ....[67]....
        /*04b4*/ 	.word	0x05000031


	//   ....[68]....
        /*04b8*/ 	.word	0x05000031


	//   ....[69]....
        /*04bc*/ 	.word	0x05000031


	//   ....[70]....
        /*04c0*/ 	.word	0x05000031


	//   ....[71]....
        /*04c4*/ 	.word	0x05000031


	//   ....[72]....
        /*04c8*/ 	.word	0x05000031


	//   ....[73]....
        /*04cc*/ 	.word	0x05000031


	//   ....[74]....
        /*04d0*/ 	.word	0x05000031


	//   ....[75]....
        /*04d4*/ 	.word	0x05000031


	//   ....[76]....
        /*04d8*/ 	.word	0x05000031


	//   ....[77]....
        /*04dc*/ 	.word	0x05000031


	//   ....[78]....
        /*04e0*/ 	.word	0x05000031


	//   ....[79]....
        /*04e4*/ 	.word	0x05000031


	//   ....[80]....
        /*04e8*/ 	.word	0x05000031


	//   ....[81]....
        /*04ec*/ 	.word	0x05000031


	//   ....[82]....
        /*04f0*/ 	.word	0x05000031


	//   ....[83]....
        /*04f4*/ 	.word	0x05000031


	//   ....[84]....
        /*04f8*/ 	.word	0x05000031


	//   ....[85]....
        /*04fc*/ 	.word	0x05000031


	//   ....[86]....
        /*0500*/ 	.word	0x05000031


	//   ....[87]....
        /*0504*/ 	.word	0x05000031


	//   ....[88]....
        /*0508*/ 	.word	0x05000031


	//   ....[89]....
        /*050c*/ 	.word	0x05000031


	//   ....[90]....
        /*0510*/ 	.word	0x05000031


	//   ....[91]....
        /*0514*/ 	.word	0x05000031


	//   ....[92]....
        /*0518*/ 	.word	0x05000031


	//   ....[93]....
        /*051c*/ 	.word	0x05000031


	//   ....[94]....
        /*0520*/ 	.word	0x05000031


	//   ....[95]....
        /*0524*/ 	.word	0x05000031


	//   ....[96]....
        /*0528*/ 	.word	0x05000031


	//   ....[97]....
        /*052c*/ 	.word	0x05000031


	//   ....[98]....
        /*0530*/ 	.word	0x05000031


	//   ....[99]....
        /*0534*/ 	.word	0x05000031


	//   ....[100]....
        /*0538*/ 	.word	0x05000031


	//   ....[101]....
        /*053c*/ 	.word	0x05000031


	//   ....[102]....
        /*0540*/ 	.word	0x05000031


	//   ....[103]....
        /*0544*/ 	.word	0x05000031


	//   ....[104]....
        /*0548*/ 	.word	0x05000031


	//   ....[105]....
        /*054c*/ 	.word	0x05000031


	//   ....[106]....
        /*0550*/ 	.word	0x05000031


	//   ....[107]....
        /*0554*/ 	.word	0x05000031


	//   ....[108]....
        /*0558*/ 	.word	0x05000031


	//   ....[109]....
        /*055c*/ 	.word	0x05000031


	//   ....[110]....
        /*0560*/ 	.word	0x05000031


	//   ....[111]....
        /*0564*/ 	.word	0x05000031


	//   ....[112]....
        /*0568*/ 	.word	0x05000031


	//   ....[113]....
        /*056c*/ 	.word	0x05000031


	//   ....[114]....
        /*0570*/ 	.word	0x05000031


	//   ....[115]....
        /*0574*/ 	.word	0x05000031


	//   ....[116]....
        /*0578*/ 	.word	0x05000031


	//   ....[117]....
        /*057c*/ 	.word	0x05000031


	//   ....[118]....
        /*0580*/ 	.word	0x05000031


	//   ....[119]....
        /*0584*/ 	.word	0x05000031


	//   ....[120]....
        /*0588*/ 	.word	0x05000031


	//   ....[121]....
        /*058c*/ 	.word	0x05000031


	//----- nvinfo : EIATTR_COOP_GROUP_INSTR_OFFSETS
	.align		4
.L_633:
        /*0590*/ 	.byte	0x04, 0x28
        /*0592*/ 	.short	(.L_635 - .L_634)


	//   ....[0]....
.L_634:
        /*0594*/ 	.word	0x00004770


	//   ....[1]....
        /*0598*/ 	.word	0x000047a0


	//   ....[2]....
        /*059c*/ 	.word	0x000047e0


	//   ....[3]....
        /*05a0*/ 	.word	0x00004810


	//   ....[4]....
        /*05a4*/ 	.word	0x000053d0


	//   ....[5]....
        /*05a8*/ 	.word	0x000053e0


	//   ....[6]....
        /*05ac*/ 	.word	0x00005410


	//   ....[7]....
        /*05b0*/ 	.word	0x00005420


	//   ....[8]....
        /*05b4*/ 	.word	0x00005450


	//   ....[9]....
        /*05b8*/ 	.word	0x00005490


	//   ....[10]....
        /*05bc*/ 	.word	0x00008340


	//   ....[11]....
        /*05c0*/ 	.word	0x00008370


	//   ....[12]....
        /*05c4*/ 	.word	0x000083b0


	//   ....[13]....
        /*05c8*/ 	.word	0x000083d0


	//   ....[14]....
        /*05cc*/ 	.word	0x00008400


	//   ....[15]....
        /*05d0*/ 	.word	0x00008410


	//   ....[16]....
        /*05d4*/ 	.word	0x00008440


	//   ....[17]....
        /*05d8*/ 	.word	0x00008450


	//   ....[18]....
        /*05dc*/ 	.word	0x000085f0


	//   ....[19]....
        /*05e0*/ 	.word	0x00008620


	//   ....[20]....
        /*05e4*/ 	.word	0x00008660


	//   ....[21]....
        /*05e8*/ 	.word	0x00008680


	//   ....[22]....
        /*05ec*/ 	.word	0x000086b0


	//   ....[23]....
        /*05f0*/ 	.word	0x000086c0


	//   ....[24]....
        /*05f4*/ 	.word	0x000086f0


	//   ....[25]....
        /*05f8*/ 	.word	0x00008700


	//   ....[26]....
        /*05fc*/ 	.word	0x00008850


	//   ....[27]....
        /*0600*/ 	.word	0x00008880


	//   ....[28]....
        /*0604*/ 	.word	0x000088c0


	//   ....[29]....
        /*0608*/ 	.word	0x000088e0


	//   ....[30]....
        /*060c*/ 	.word	0x00008910


	//   ....[31]....
        /*0610*/ 	.word	0x00008920


	//   ....[32]....
        /*0614*/ 	.word	0x00008950


	//   ....[33]....
        /*0618*/ 	.word	0x00008960


	//   ....[34]....
        /*061c*/ 	.word	0x00008c80


	//   ....[35]....
        /*0620*/ 	.word	0x00008cb0


	//   ....[36]....
        /*0624*/ 	.word	0x00008ce0


	//   ....[37]....
        /*0628*/ 	.word	0x00008d30


	//   ....[38]....
        /*062c*/ 	.word	0x00008d50


	//   ....[39]....
        /*0630*/ 	.word	0x00008d80


	//   ....[40]....
        /*0634*/ 	.word	0x00008da0


	//   ....[41]....
        /*0638*/ 	.word	0x00008dc0


	//   ....[42]....
        /*063c*/ 	.word	0x00008de0


	//   ....[43]....
        /*0640*/ 	.word	0x00008e00


	//   ....[44]....
        /*0644*/ 	.word	0x00008e20


	//   ....[45]....
        /*0648*/ 	.word	0x00008e40


	//   ....[46]....
        /*064c*/ 	.word	0x00008e60


	//   ....[47]....
        /*0650*/ 	.word	0x00008e90


	//   ....[48]....
        /*0654*/ 	.word	0x00008ed0


	//   ....[49]....
        /*0658*/ 	.word	0x00008ef0


	//   ....[50]....
        /*065c*/ 	.word	0x00008f10


	//   ....[51]....
        /*0660*/ 	.word	0x00008f30


	//   ....[52]....
        /*0664*/ 	.word	0x00008f60


	//   ....[53]....
        /*0668*/ 	.word	0x00008f90


	//   ....[54]....
        /*066c*/ 	.word	0x00008fb0


	//   ....[55]....
        /*0670*/ 	.word	0x00008fd0


	//   ....[56]....
        /*0674*/ 	.word	0x00008ff0


	//   ....[57]....
        /*0678*/ 	.word	0x00009020


	//   ....[58]....
        /*067c*/ 	.word	0x00009070


	//   ....[59]....
        /*0680*/ 	.word	0x000090a0


	//   ....[60]....
        /*0684*/ 	.word	0x000090d0


	//   ....[61]....
        /*0688*/ 	.word	0x00009100


	//   ....[62]....
        /*068c*/ 	.word	0x00009130


	//   ....[63]....
        /*0690*/ 	.word	0x00009160


	//   ....[64]....
        /*0694*/ 	.word	0x00009290


	//   ....[65]....
        /*0698*/ 	.word	0x000092e0


	//   ....[66]....
        /*069c*/ 	.word	0x00009410


	//   ....[67]....
        /*06a0*/ 	.word	0x00009460


	//   ....[68]....
        /*06a4*/ 	.word	0x000094d0


	//   ....[69]....
        /*06a8*/ 	.word	0x00009530


	//   ....[70]....
        /*06ac*/ 	.word	0x000095a0


	//   ....[71]....
        /*06b0*/ 	.word	0x00009600


	//   ....[72]....
        /*06b4*/ 	.word	0x00009670


	//   ....[73]....
        /*06b8*/ 	.word	0x000096d0


	//   ....[74]....
        /*06bc*/ 	.word	0x00009780


	//   ....[75]....
        /*06c0*/ 	.word	0x00009810


	//   ....[76]....
        /*06c4*/ 	.word	0x00009880


	//   ....[77]....
        /*06c8*/ 	.word	0x000098e0


	//   ....[78]....
        /*06cc*/ 	.word	0x00009950


	//   ....[79]....
        /*06d0*/ 	.word	0x000099b0


	//   ....[80]....
        /*06d4*/ 	.word	0x00009a20


	//   ....[81]....
        /*06d8*/ 	.word	0x00009a80


	//   ....[82]....
        /*06dc*/ 	.word	0x00009b30


	//   ....[83]....
        /*06e0*/ 	.word	0x00009bc0


	//   ....[84]....
        /*06e4*/ 	.word	0x00009c30


	//   ....[85]....
        /*06e8*/ 	.word	0x00009c90


	//   ....[86]....
        /*06ec*/ 	.word	0x00009d00


	//   ....[87]....
        /*06f0*/ 	.word	0x00009d60


	//   ....[88]....
        /*06f4*/ 	.word	0x00009dd0


	//   ....[89]....
        /*06f8*/ 	.word	0x00009e30


	//   ....[90]....
        /*06fc*/ 	.word	0x00009ee0


	//   ....[91]....
        /*0700*/ 	.word	0x00009fc0


	//   ....[92]....
        /*0704*/ 	.word	0x0000a0e0


	//   ....[93]....
        /*0708*/ 	.word	0x0000a160


	//   ....[94]....
        /*070c*/ 	.word	0x0000a200


	//   ....[95]....
        /*0710*/ 	.word	0x0000a260


	//   ....[96]....
        /*0714*/ 	.word	0x0000a2e0


	//   ....[97]....
        /*0718*/ 	.word	0x0000a3b0


	//   ....[98]....
        /*071c*/ 	.word	0x0000a430


	//   ....[99]....
        /*0720*/ 	.word	0x0000a4d0


	//   ....[100]....
        /*0724*/ 	.word	0x0000a590


	//   ....[101]....
        /*0728*/ 	.word	0x0000a5f0


	//   ....[102]....
        /*072c*/ 	.word	0x0000a660


	//   ....[103]....
        /*0730*/ 	.word	0x0000a6c0


	//   ....[104]....
        /*0734*/ 	.word	0x0000a730


	//   ....[105]....
        /*0738*/ 	.word	0x0000a790


	//   ....[106]....
        /*073c*/ 	.word	0x0000a810


	//   ....[107]....
        /*0740*/ 	.word	0x0000a890


	//   ....[108]....
        /*0744*/ 	.word	0x0000a900


	//   ....[109]....
        /*0748*/ 	.word	0x0000a960


	//   ....[110]....
        /*074c*/ 	.word	0x0000a9d0


	//   ....[111]....
        /*0750*/ 	.word	0x0000aa30


	//   ....[112]....
        /*0754*/ 	.word	0x0000aaa0


	//   ....[113]....
        /*0758*/ 	.word	0x0000ab00


	//   ....[114]....
        /*075c*/ 	.word	0x0000ab60


	//   ....[115]....
        /*0760*/ 	.word	0x0000abd0


	//   ....[116]....
        /*0764*/ 	.word	0x0000ac40


	//   ....[117]....
        /*0768*/ 	.word	0x0000aca0


	//   ....[118]....
        /*076c*/ 	.word	0x0000ad10


	//   ....[119]....
        /*0770*/ 	.word	0x0000ad70


	//   ....[120]....
        /*0774*/ 	.word	0x0000ae30


	//   ....[121]....
        /*0778*/ 	.word	0x0000aec0


	//----- nvinfo : EIATTR_EXIT_INSTR_OFFSETS
	.align		4
.L_635:
        /*077c*/ 	.byte	0x04, 0x1c
        /*077e*/ 	.short	(.L_637 - .L_636)


	//   ....[0]....
.L_636:
        /*0780*/ 	.word	0x000072f0


	//   ....[1]....
        /*0784*/ 	.word	0x000093b0


	//----- nvinfo : EIATTR_MAX_THREADS
	.align		4
.L_637:
        /*0788*/ 	.byte	0x04, 0x05
        /*078a*/ 	.short	(.L_639 - .L_638)
.L_638:
        /*078c*/ 	.word	0x00000140
        /*0790*/ 	.word	0x00000001
        /*0794*/ 	.word	0x00000001


	//----- nvinfo : EIATTR_CRS_STACK_SIZE
	.align		4
.L_639:
        /*0798*/ 	.byte	0x04, 0x1e
        /*079a*/ 	.short	(.L_641 - .L_640)
.L_640:
        /*079c*/ 	.word	0x00000000


	//----- nvinfo : EIATTR_CBANK_PARAM_SIZE
	.align		4
.L_641:
        /*07a0*/ 	.byte	0x03, 0x19
        /*07a2*/ 	.short	0x0060


	//----- nvinfo : EIATTR_PARAM_CBANK
	.align		4
        /*07a4*/ 	.byte	0x04, 0x0a
        /*07a6*/ 	.short	(.L_643 - .L_642)
	.align		4
.L_642:
        /*07a8*/ 	.word	index@(.nv.constant0._ZN13group_norm_v218gn_bwd_cuda_kernelI13__nv_bfloat16Li320ELi1ELi32ELi10ELi1024ELb0ELb1ELi64ELi320ELi320ELi4ELb1ELi9ELb0ELb0ELNS_15WgradSyncMethodE3ENS_16CompileConditionILi900EEEEEvPT_S6_S6_PKS5_S8_S8_S8_PKfflPfPj)
        /*07ac*/ 	.short	0x0210
        /*07ae*/ 	.short	0x0060


	//----- nvinfo : EIATTR_SW_WAR
	.align		4
.L_643:
        /*07b0*/ 	.byte	0x04, 0x36
        /*07b2*/ 	.short	(.L_645 - .L_644)
.L_644:
        /*07b4*/ 	.word	0x00000008
.L_645:


//--------------------- .nv.info._ZN13group_norm_v218gn_bwd_cuda_kernelI13__nv_bfloat16Li320ELi3ELi32ELi10ELi1024ELb0ELb1ELi32ELi320ELi320ELi4ELb1ELi10ELb0ELb0ELNS_15WgradSyncMethodE3ENS_16CompileConditionILi900EEEEEvPT_S6_S6_PKS5_S8_S8_S8_PKfflPfPj --------------------------
	.section	.nv.info._ZN13group_norm_v218gn_bwd_cuda_kernelI13__nv_bfloat16Li320ELi3ELi32ELi10ELi1024ELb0ELb1ELi32ELi320ELi320ELi4ELb1ELi10ELb0ELb0ELNS_15WgradSyncMethodE3ENS_16CompileConditionILi900EEEEEvPT_S6_S6_PKS5_S8_S8_S8_PKfflPfPj,"",@"SHT_CUDA_INFO"
	.sectionflags	@""
	.align	4


	//----- nvinfo : EIATTR_CUDA_API_VERSION
	.align		4
        /*0000*/ 	.byte	0x04, 0x37
        /*0002*/ 	.short	(.L_647 - .L_646)
.L_646:
        /*0004*/ 	.word	0x00000082


	//----- nvinfo : EIATTR_KPARAM_INFO
	.align		4
.L_647:
        /*0008*/ 	.byte	0x04, 0x17
        /*000a*/ 	.short	(.L_649 - .L_648)
.L_648:
        /*000c*/ 	.word	0x00000000
        /*0010*/ 	.short	0x000b
        /*0012*/ 	.short	0x0058
        /*0014*/ 	.byte	0x00, 0xf0, 0x21, 0x00


	//----- nvinfo : EIATTR_KPARAM_INFO
	.align		4
.L_649:
        /*0018*/ 	.byte	0x04, 0x17
        /*001a*/ 	.short	(.L_651 - .L_650)
.L_650:
        /*001c*/ 	.word	0x00000000
        /*0020*/ 	.short	0x000a
        /*0022*/ 	.short	0x0050
        /*0024*/ 	.byte	0x00, 0xf0, 0x21, 0x00


	//----- nvinfo : EIATTR_KPARAM_INFO
	.align		4
.L_651:
        /*0028*/ 	.byte	0x04, 0x17
        /*002a*/ 	.short	(.L_653 - .L_652)
.L_652:
        /*002c*/ 	.word	0x00000000
        /*0030*/ 	.short	0x0009
        /*0032*/ 	.short	0x0048
        /*0034*/ 	.byte	0x00, 0xf0, 0x21, 0x00


	//----- nvinfo : EIATTR_KPARAM_INFO
	.align		4
.L_653:
        /*0038*/ 	.byte	0x04, 0x17
        /*003a*/ 	.short	(.L_655 - .L_654)
.L_654:
        /*003c*/ 	.word	0x00000000
        /*0040*/ 	.short	0x0008
        /*0042*/ 	.short	0x0040
        /*0044*/ 	.byte	0x00, 0xf0, 0x11, 0x00


	//----- nvinfo : EIATTR_KPARAM_INFO
	.align		4
.L_655:
        /*0048*/ 	.byte	0x04, 0x17
        /*004a*/ 	.short	(.L_657 - .L_656)
.L_656:
        /*004c*/ 	.word	0x00000000
        /*0050*/ 	.short	0x0007
        /*0052*/ 	.short	0x0038
        /*0054*/ 	.byte	0x00, 0xf0, 0x21, 0x00


	//----- nvinfo : EIATTR_KPARAM_INFO
	.align		4
.L_657:
        /*0058*/ 	.byte	0x04, 0x17
        /*005a*/ 	.short	(.L_659 - .L_658)
.L_658:
        /*005c*/ 	.word	0x00000000
        /*0060*/ 	.short	0x0006
        /*0062*/ 	.short	0x0030
        /*0064*/ 	.byte	0x00, 0xf0, 0x21, 0x00


	//----- nvinfo : EIATTR_KPARAM_INFO
	.align		4
.L_659:
        /*0068*/ 	.byte	0x04, 0x17
        /*006a*/ 	.short	(.L_661 - .L_660)
.L_660:
        /*006c*/ 	.word	0x00000000
        /*0070*/ 	.short	0x0005
        /*0072*/ 	.short	0x0028
        /*0074*/ 	.byte	0x00, 0xf0, 0x21, 0x00


	//----- nvinfo : EIATTR_KPARAM_INFO
	.align		4
.L_661:
        /*0078*/ 	.byte	0x04, 0x17
        /*007a*/ 	.short	(.L_663 - .L_662)
.L_662:
        /*007c*/ 	.word	0x00000000
        /*0080*/ 	.short	0x0004
        /*0082*/ 	.short	0x0020
        /*0084*/ 	.byte	0x00, 0xf0, 0x21, 0x00


	//----- nvinfo : EIATTR_KPARAM_INFO
	.align		4
.L_663:
        /*0088*/ 	.byte	0x04, 0x17
        /*008a*/ 	.short	(.L_665 - .L_664)
.L_664:
        /*008c*/ 	.word	0x00000000
        /*0090*/ 	.short	0x0003
        /*0092*/ 	.short	0x0018
        /*0094*/ 	.byte	0x00, 0xf0, 0x21, 0x00


	//----- nvinfo : EIATTR_KPARAM_INFO
	.align		4
.L_665:
        /*0098*/ 	.byte	0x04, 0x17
        /*009a*/ 	.short	(.L_667 - .L_666)
.L_666:
        /*009c*/ 	.word	0x00000000
        /*00a0*/ 	.short	0x0002
        /*00a2*/ 	.short	0x0010
        /*00a4*/ 	.byte	0x00, 0xf0, 0x21, 0x00


	//----- nvinfo : EIATTR_KPARAM_INFO
	.align		4
.L_667:
        /*00a8*/ 	.byte	0x04, 0x17
        /*00aa*/ 	.short	(.L_669 - .L_668)
.L_668:
        /*00ac*/ 	.word	0x00000000
        /*00b0*/ 	.short	0x0001
        /*00b2*/ 	.short	0x0008
        /*00b4*/ 	.byte	0x00, 0xf0, 0x21, 0x00


	//----- nvinfo : EIATTR_KPARAM_INFO
	.align		4
.L_669:
        /*00b8*/ 	.byte	0x04, 0x17
        /*00ba*/ 	.short	(.L_671 - .L_670)
.L_670:
        /*00bc*/ 	.word	0x00000000
        /*00c0*/ 	.short	0x0000
        /*00c2*/ 	.short	0x0000
        /*00c4*/ 	.byte	0x00, 0xf0, 0x21, 0x00


	//----- nvinfo : EIATTR_SPARSE_MMA_MASK
	.align		4
.L_671:
        /*00c8*/ 	.byte	0x03, 0x50
        /*00ca*/ 	.short	0x0000


	//----- nvinfo : EIATTR_MAXREG_COUNT
	.align		4
        /*00cc*/ 	.byte	0x03, 0x1b
        /*00ce*/ 	.short	0x0040


	//----- nvinfo : EIATTR_NUM_BARRIERS
	.align		4
        /*00d0*/ 	.byte	0x02, 0x4c
        /*00d2*/ 	.byte	0x01
	.zero		1


	//----- nvinfo : EIATTR_ANNOTATIONS
	.align		4
        /*00d4*/ 	.byte	0x04, 0x55
        /*00d6*/ 	.short	(.L_673 - .L_672)


	//   ....[0]....
.L_672:
        /* <DEDUP_REMOVED lines=90> */
        /*066c*/ 	.byte	0x50, 0x4c, 0x00, 0x00


	//----- nvinfo : EIATTR_MERCURY_ISA_VERSION
	.align		4
.L_673:
        /*0670*/ 	.byte	0x03, 0x5f
        /*0672*/ 	.short	0x0101


	//----- nvinfo : EIATTR_COOP_GROUP_MASK_REGIDS
	.align		4
        /*0674*/ 	.byte	0x04, 0x29
        /*0676*/ 	.short	(.L_675 - .L_674)


	//   ....[0]....
.L_674:
        /*0678*/ 	.word	0xffffffff


	//   ....[1]....
        /*067c*/ 	.word	0xffffffff


	//   ....[2]....
        /*0680*/ 	.word	0xffffffff


	//   ....[3]....
        /*0684*/ 	.word	0xffffffff


	//   ....[4]....
        /*0688*/ 	.word	0xffffffff


	//   ....[5]....
        /*068c*/ 	.word	0xffffffff


	//   ....[6]....
        /*0690*/ 	.word	0xffffffff


	//   ....[7]....
        /*0694*/ 	.word	0xffffffff


	//   ....[8]....
        /*0698*/ 	.word	0xffffffff


	//   ....[9]....
        /*069c*/ 	.word	0xffffffff


	//   ....[10]....
        /*06a0*/ 	.word	0x05000019


	//   ....[11]....
        /*06a4*/ 	.word	0x05000018


	//   ....[12]....
        /*06a8*/ 	.word	0x0500001a


	//   ....[13]....
        /*06ac*/ 	.word	0x0500001b


	//   ....[14]....
        /*06b0*/ 	.word	0x0500001d


	//   ....[15]....
        /*06b4*/ 	.word	0x05000012


	//   ....[16]....
        /*06b8*/ 	.word	0x0500001c


	//   ....[17]....
        /*06bc*/ 	.word	0x05000013


	//   ....[18]....
        /*06c0*/ 	.word	0x0500001d


	//   ....[19]....
        /*06c4*/ 	.word	0x0500001c


	//   ....[20]....
        /*06c8*/ 	.word	0x0500001e


	//   ....[21]....
        /*06cc*/ 	.word	0x0500001f


	//   ....[22]....
        /*06d0*/ 	.word	0x05000021


	//   ....[23]....
        /*06d4*/ 	.word	0x05000020


	//   ....[24]....
        /*06d8*/ 	.word	0x05000022


	//   ....[25]....
        /*06dc*/ 	.word	0x05000017


	//   ....[26]....
        /*06e0*/ 	.word	0x0500001d


	//   ....[27]....
        /*06e4*/ 	.word	0x0500001c


	//   ....[28]....
        /*06e8*/ 	.word	0x0500001e


	//   ....[29]....
        /*06ec*/ 	.word	0x0500001f


	//   ....[30]....
        /*06f0*/ 	.word	0x05000021


	//   ....[31]....
        /*06f4*/ 	.word	0x05000020


	//   ....[32]....
        /*06f8*/ 	.word	0x05000022


	//   ....[33]....
        /*06fc*/ 	.word	0x05000017


	//   ....[34]....
        /*0700*/ 	.word	0x0500001e


	//   ....[35]....
        /*0704*/ 	.word	0x05000026


	//   ....[36]....
        /*0708*/ 	.word	0x05000021


	//   ....[37]....
        /*070c*/ 	.word	0x05000020


	//   ....[38]....
        /*0710*/ 	.word	0x05000024


	//   ....[39]....
        /*0714*/ 	.word	0x05000029


	//   ....[40]....
        /*0718*/ 	.word	0x05000025


	//   ....[41]....
        /*071c*/ 	.word	0x05000027


	//   ....[42]....
        /*0720*/ 	.word	0x05000028


	//   ....[43]....
        /*0724*/ 	.word	0x05000021


	//   ....[44]....
        /*0728*/ 	.word	0x05000023


	//   ....[45]....
        /*072c*/ 	.word	0x05000014


	//   ....[46]....
        /*0730*/ 	.word	0x05000029


	//   ....[47]....
        /*0734*/ 	.word	0x05000026


	//   ....[48]....
        /*0738*/ 	.word	0x05000012


	//   ....[49]....
        /*073c*/ 	.word	0x05000021


	//   ....[50]....
        /*0740*/ 	.word	0x05000014


	//   ....[51]....
        /*0744*/ 	.word	0x05000013


	//   ....[52]....
        /*0748*/ 	.word	0x0500001f


	//   ....[53]....
        /*074c*/ 	.word	0x0500001c


	//   ....[54]....
        /*0750*/ 	.word	0x05000026


	//   ....[55]....
        /*0754*/ 	.word	0x05000029


	//   ....[56]....
        /*0758*/ 	.word	0x05000018


	//   ....[57]....
        /*075c*/ 	.word	0x05000019


	//   ....[58]....
        /*0760*/ 	.word	0x05000024


	//   ....[59]....
        /*0764*/ 	.word	0x0500001f


	//   ....[60]....
        /*0768*/ 	.word	0x05000022


	//   ....[61]....
        /*076c*/ 	.word	0x0500001c


	//   ....[62]....
        /*0770*/ 	.word	0x0500002a


	//   ....[63]....
        /*0774*/ 	.word	0x05000028


	//   ....[64]....
        /*0778*/ 	.word	0x0500001b


	//   ....[65]....
        /*077c*/ 	.word	0x05000017


	//   ....[66]....
        /*0780*/ 	.word	0x0500001e


	//   ....[67]....
        /*0784*/ 	.word	0x0500001e


	//   ....[68]....
        /*0788*/ 	.word	0x0500001e


	//   ....[69]....
        /*078c*/ 	.word	0x0500001e


	//   ....[70]....
        /*0790*/ 	.word	0x0500001e


	//   ....[71]....
        /*0794*/ 	.word	0x0500001e


	//   ....[72]....
        /*0798*/ 	.word	0x0500001e


	//   ....[73]....
        /*079c*/ 	.word	0x0500001e


	//   ....[74]....
        /*07a0*/ 	.word	0x0500001e


	//   ....[75]....
        /*07a4*/ 	.word	0x0500001e


	//   ....[76]....
        /*07a8*/ 	.word	0x0500001e


	//   ....[77]....
        /*07ac*/ 	.word	0x0500001e


	//   ....[78]....
        /*07b0*/ 	.word	0x0500001e


	//   ....[79]....
        /*07b4*/ 	.word	0x0500001e


	//   ....[80]....
        /*07b8*/ 	.word	0x0500001e


	//   ....[81]....
        /*07bc*/ 	.word	0x0500001e


	//   ....[82]....
        /*07c0*/ 	.word	0x0500001e


	//   ....[83]....
        /*07c4*/ 	.word	0x0500001e


	//   ....[84]....
        /*07c8*/ 	.word	0x0500001e


	//   ....[85]....
        /*07cc*/ 	.word	0x0500001e


	//   ....[86]....
        /*07d0*/ 	.word	0x0500001e


	//   ....[87]....
        /*07d4*/ 	.word	0x0500001e


	//   ....[88]....
        /*07d8*/ 	.word	0x0500001e


	//   ....[89]....
        /*07dc*/ 	.word	0x0500001e


	//   ....[90]....
        /*07e0*/ 	.word	0x0500001e


	//   ....[91]....
        /*07e4*/ 	.word	0x0500001e


	//   ....[92]....
        /*07e8*/ 	.word	0x0500001e


	//   ....[93]....
        /*07ec*/ 	.word	0x0500001e


	//   ....[94]....
        /*07f0*/ 	.word	0x0500001e


	//   ....[95]....
        /*07f4*/ 	.word	0x0500001e


	//   ....[96]....
        /*07f8*/ 	.word	0x0500001e


	//   ....[97]....
        /*07fc*/ 	.word	0x0500001e


	//   ....[98]....
        /*0800*/ 	.word	0x0500001e


	//   ....[99]....
        /*0804*/ 	.word	0x0500001e


	//   ....[100]....
        /*0808*/ 	.word	0x0500001e


	//   ....[101]....
        /*080c*/ 	.word	0x0500001e


	//   ....[102]....
        /*0810*/ 	.word	0x0500001e


	//   ....[103]....
        /*0814*/ 	.word	0x0500001e


	//   ....[104]....
        /*0818*/ 	.word	0x0500001e


	//   ....[105]....
        /*081c*/ 	.word	0x0500001e


	//   ....[106]....
        /*0820*/ 	.word	0x0500001e


	//   ....[107]....
        /*0824*/ 	.word	0x0500001e


	//   ....[108]....
        /*0828*/ 	.word	0x0500001e


	//   ....[109]....
        /*082c*/ 	.word	0x0500001e


	//   ....[110]....
        /*0830*/ 	.word	0x0500001e


	//   ....[111]....
        /*0834*/ 	.word	0x0500001e


	//   ....[112]....
        /*0838*/ 	.word	0x0500001e


	//   ....[113]....
        /*083c*/ 	.word	0x0500001e


	//   ....[114]....
        /*0840*/ 	.word	0x0500001e


	//   ....[115]....
        /*0844*/ 	.word	0x0500001e


	//   ....[116]....
        /*0848*/ 	.word	0x0500001e


	//   ....[117]....
        /*084c*/ 	.word	0x0500001e


	//   ....[118]....
        /*0850*/ 	.word	0x0500001e


	//   ....[119]....
        /*0854*/ 	.word	0x0500001e


	//   ....[120]....
        /*0858*/ 	.word	0x0500001e


	//   ....[121]....
        /*085c*/ 	.word	0x0500001e


	//----- nvinfo : EIATTR_COOP_GROUP_INSTR_OFFSETS
	.align		4
.L_675:
        /*0860*/ 	.byte	0x04, 0x28
        /*0862*/ 	.short	(.L_677 - .L_676)


	//   ....[0]....
.L_676:
        /*0864*/ 	.word	0x00003210


	//   ....[1]....
        /*0868*/ 	.word	0x00003250


	//   ....[2]....
        /*086c*/ 	.word	0x000032b0


	//   ....[3]....
        /*0870*/ 	.word	0x000032c0


	//   ....[4]....
        /*0874*/ 	.word	0x00003b60


	//   ....[5]....
        /*0878*/ 	.word	0x00003ba0


	//   ....[6]....
        /*087c*/ 	.word	0x00003bd0


	//   ....[7]....
        /*0880*/ 	.word	0x00003bf0


	//   ....[8]....
        /*0884*/ 	.word	0x00003c10


	//   ....[9]....
        /*0888*/ 	.word	0x00003c30


	//   ....[10]....
        /*088c*/ 	.word	0x00006010


	//   ....[11]....
        /*0890*/ 	.word	0x00006030


	//   ....[12]....
        /*0894*/ 	.word	0x00006070


	//   ....[13]....
        /*0898*/ 	.word	0x00006090


	//   ....[14]....
        /*089c*/ 	.word	0x000060c0


	//   ....[15]....
        /*08a0*/ 	.word	0x000060d0


	//   ....[16]....
        /*08a4*/ 	.word	0x00006100


	//   ....[17]....
        /*08a8*/ 	.word	0x00006110


	//   ....[18]....
        /*08ac*/ 	.word	0x000062a0


	//   ....[19]....
        /*08b0*/ 	.word	0x000062d0


	//   ....[20]....
        /*08b4*/ 	.word	0x00006310


	//   ....[21]....
        /*08b8*/ 	.word	0x00006330


	//   ....[22]....
        /*08bc*/ 	.word	0x00006360


	//   ....[23]....
        /*08c0*/ 	.word	0x00006370


	//   ....[24]....
        /*08c4*/ 	.word	0x000063a0


	//   ....[25]....
        /*08c8*/ 	.word	0x000063b0


	//   ....[26]....
        /*08cc*/ 	.word	0x000064e0


	//   ....[27]....
        /*08d0*/ 	.word	0x00006510


	//   ....[28]....
        /*08d4*/ 	.word	0x00006550


	//   ....[29]....
        /*08d8*/ 	.word	0x00006570


	//   ....[30]....
        /*08dc*/ 	.word	0x000065a0


	//   ....[31]....
        /*08e0*/ 	.word	0x000065b0


	//   ....[32]....
        /*08e4*/ 	.word	0x000065e0


	//   ....[33]....
        /*08e8*/ 	.word	0x000065f0


	//   ....[34]....
        /*08ec*/ 	.word	0x000068b0


	//   ....[35]....
        /*08f0*/ 	.word	0x00006910


	//   ....[36]....
        /*08f4*/ 	.word	0x00006970


	//   ....[37]....
        /*08f8*/ 	.word	0x000069a0


	//   ....[38]....
        /*08fc*/ 	.word	0x000069e0


	//   ....[39]....
        /*0900*/ 	.word	0x00006a00


	//   ....[40]....
        /*0904*/ 	.word	0x00006a20


	//   ....[41]....
        /*0908*/ 	.word	0x00006a30


	//   ....[42]....
        /*090c*/ 	.word	0x00006a70


	//   ....[43]....
        /*0910*/ 	.word	0x00006a90


	//   ....[44]....
        /*0914*/ 	.word	0x00006ae0


	//   ....[45]....
        /*0918*/ 	.word	0x00006b00


	//   ....[46]....
        /*091c*/ 	.word	0x00006b30


	//   ....[47]....
        /*0920*/ 	.word	0x00006b40


	//   ....[48]....
        /*0924*/ 	.word	0x00006b50


	//   ....[49]....
        /*0928*/ 	.word	0x00006bb0


	//   ....[50]....
        /*092c*/ 	.word	0x00006c10


	//   ....[51]....
        /*0930*/ 	.word	0x00006c60


	//   ....[52]....
        /*0934*/ 	.word	0x00006c70


	//   ....[53]....
        /*0938*/ 	.word	0x00006c80


	//   ....[54]....
        /*093c*/ 	.word	0x00006cb0


	//   ....[55]....
        /*0940*/ 	.word	0x00006cc0


	//   ....[56]....
        /*0944*/ 	.word	0x00006cf0


	//   ....[57]....
        /*0948*/ 	.word	0x00006d00


	//   ....[58]....
        /*094c*/ 	.word	0x00006d40


	//   ....[59]....
        /*0950*/ 	.word	0x00006d90


	//   ....[60]....
        /*0954*/ 	.word	0x00006dd0


	//   ....[61]....
        /*0958*/ 	.word	0x00006e00


	//   ....[62]....
        /*095c*/ 	.word	0x00006e20


	//   ....[63]....
        /*0960*/ 	.word	0x00006e40


	//   ....[64]....
        /*0964*/ 	.word	0x00006f80


	//   ....[65]....
        /*0968*/ 	.word	0x00006fc0


	//   ....[66]....
        /*096c*/ 	.word	0x000070f0


	//   ....[67]....
        /*0970*/ 	.word	0x00007140


	//   ....[68]....
        /*0974*/ 	.word	0x000071b0


	//   ....[69]....
        /*0978*/ 	.word	0x00007210


	//   ....[70]....
        /*097c*/ 	.word	0x00007280


	//   ....[71]....
        /*0980*/ 	.word	0x000072e0


	//   ....[72]....
        /*0984*/ 	.word	0x00007350


	//   ....[73]....
        /*0988*/ 	.word	0x000073b0


	//   ....[74]....
        /*098c*/ 	.word	0x00007450


	//   ....[75]....
        /*0990*/ 	.word	0x000074e0


	//   ....[76]....
        /*0994*/ 	.word	0x00007550


	//   ....[77]....
        /*0998*/ 	.word	0x000075b0


	//   ....[78]....
        /*099c*/ 	.word	0x00007620


	//   ....[79]....
        /*09a0*/ 	.word	0x00007680


	//   ....[80]....
        /*09a4*/ 	.word	0x000076f0


	//   ....[81]....
        /*09a8*/ 	.word	0x00007750


	//   ....[82]....
        /*09ac*/ 	.word	0x000077f0


	//   ....[83]....
        /*09b0*/ 	.word	0x00007880


	//   ....[84]....
        /*09b4*/ 	.word	0x000078f0


	//   ....[85]....
        /*09b8*/ 	.word	0x00007950


	//   ....[86]....
        /*09bc*/ 	.word	0x000079c0


	//   ....[87]....
        /*09c0*/ 	.word	0x00007a20


	//   ....[88]....
        /*09c4*/ 	.word	0x00007a90


	//   ....[89]....
        /*09c8*/ 	.word	0x00007af0


	//   ....[90]....
        /*09cc*/ 	.word	0x00007b90


	//   ....[91]....
        /*09d0*/ 	.word	0x00007c50


	//   ....[92]....
        /*09d4*/ 	.word	0x00007d30


	//   ....[93]....
        /*09d8*/ 	.word	0x00007d90


	//   ....[94]....
        /*09dc*/ 	.word	0x00007e20


	//   ....[95]....
        /*09e0*/ 	.word	0x00007e80


	//   ....[96]....
        /*09e4*/ 	.word	0x00007f00


	//   ....[97]....
        /*09e8*/ 	.word	0x00007fa0


	//   ....[98]....
        /*09ec*/ 	.word	0x00008010


	//   ....[99]....
        /*09f0*/ 	.word	0x00008090


	//   ....[100]....
        /*09f4*/ 	.word	0x00008100


	//   ....[101]....
        /*09f8*/ 	.word	0x00008160


	//   ....[102]....
        /*09fc*/ 	.word	0x000081d0


	//   ....[103]....
        /*0a00*/ 	.word	0x00008230


	//   ....[104]....
        /*0a04*/ 	.word	0x000082a0


	//   ....[105]....
        /*0a08*/ 	.word	0x00008300


	//   ....[106]....
        /*0a0c*/ 	.word	0x00008370


	//   ....[107]....
        /*0a10*/ 	.word	0x000083d0


	//   ....[108]....
        /*0a14*/ 	.word	0x000084a0


	//   ....[109]....
        /*0a18*/ 	.word	0x00008500


	//   ....[110]....
        /*0a1c*/ 	.word	0x00008580


	//   ....[111]....
        /*0a20*/ 	.word	0x000085d0


	//   ....[112]....
        /*0a24*/ 	.word	0x00008690


	//   ....[113]....
        /*0a28*/ 	.word	0x000086f0


	//   ....[114]....
        /*0a2c*/ 	.word	0x00008780


	//   ....[115]....
        /*0a30*/ 	.word	0x00008810


	//   ....[116]....
        /*0a34*/ 	.word	0x00008880


	//   ....[117]....
        /*0a38*/ 	.word	0x000088e0


	//   ....[118]....
        /*0a3c*/ 	.word	0x00008970


	//   ....[119]....
        /*0a40*/ 	.word	0x00008a40


	//   ....[120]....
        /*0a44*/ 	.word	0x00008ac0


	//   ....[121]....
        /*0a48*/ 	.word	0x00008b20


	//----- nvinfo : EIATTR_EXIT_INSTR_OFFSETS
	.align		4
.L_677:
        /*0a4c*/ 	.byte	0x04, 0x1c
        /*0a4e*/ 	.short	(.L_679 - .L_678)


	//   ....[0]....
.L_678:
        /*0a50*/ 	.word	0x00004fc0


	//   ....[1]....
        /*0a54*/ 	.word	0x00007090


	//----- nvinfo : EIATTR_MAX_THREADS
	.align		4
.L_679:
        /*0a58*/ 	.byte	0x04, 0x05
        /*0a5a*/ 	.short	(.L_681 - .L_680)
.L_680:
        /*0a5c*/ 	.word	0x00000140
        /*0a60*/ 	.word	0x00000001
        /*0a64*/ 	.word	0x00000001


	//----- nvinfo : EIATTR_CRS_STACK_SIZE
	.align		4
.L_681:
        /*0a68*/ 	.byte	0x04, 0x1e
        /*0a6a*/ 	.short	(.L_683 - .L_682)
.L_682:
        /*0a6c*/ 	.word	0x00000000


	//----- nvinfo : EIATTR_CBANK_PARAM_SIZE
	.align		4
.L_683:
        /*0a70*/ 	.byte	0x03, 0x19
        /*0a72*/ 	.short	0x0060


	//----- nvinfo : EIATTR_PARAM_CBANK
	.align		4
        /*0a74*/ 	.byte	0x04, 0x0a
        /*0a76*/ 	.short	(.L_685 - .L_684)
	.align		4
.L_684:
        /*0a78*/ 	.word	index@(.nv.constant0._ZN13group_norm_v218gn_bwd_cuda_kernelI13__nv_bfloat16Li320ELi3ELi32ELi10ELi1024ELb0ELb1ELi32ELi320ELi320ELi4ELb1ELi10ELb0ELb0ELNS_15WgradSyncMethodE3ENS_16CompileConditionILi900EEEEEvPT_S6_S6_PKS5_S8_S8_S8_PKfflPfPj)
        /*0a7c*/ 	.short	0x0210
        /*0a7e*/ 	.short	0x0060


	//----- nvinfo : EIATTR_SW_WAR
	.align		4
.L_685:
        /*0a80*/ 	.byte	0x04, 0x36
        /*0a82*/ 	.short	(.L_687 - .L_686)
.L_686:
        /*0a84*/ 	.word	0x00000008
.L_687:


//--------------------- .nv.info._ZN13group_norm_v218gn_bwd_cuda_kernelI13__nv_bfloat16Li320ELi2ELi32ELi10ELi1024ELb0ELb1ELi32ELi320ELi320ELi4ELb1ELi9ELb0ELb0ELNS_15WgradSyncMethodE3ENS_16CompileConditionILi900EEEEEvPT_S6_S6_PKS5_S8_S8_S8_PKfflPfPj --------------------------
	.section	.nv.info._ZN13group_norm_v218gn_bwd_cuda_kernelI13__nv_bfloat16Li320ELi2ELi32ELi10ELi1024ELb0ELb1ELi32ELi320ELi320ELi4ELb1ELi9ELb0ELb0ELNS_15WgradSyncMethodE3ENS_16CompileConditionILi900EEEEEvPT_S6_S6_PKS5_S8_S8_S8_PKfflPfPj,"",@"SHT_CUDA_INFO"
	.sectionflags	@""
	.align	4


	//----- nvinfo : EIATTR_CUDA_API_VERSION
	.align		4
        /*0000*/ 	.byte	0x04, 0x37
        /*0002*/ 	.short	(.L_689 - .L_688)
.L_688:
        /*0004*/ 	.word	0x00000082


	//----- nvinfo : EIATTR_KPARAM_INFO
	.align		4
.L_689:
        /*0008*/ 	.byte	0x04, 0x17
        /*000a*/ 	.short	(.L_691 - .L_690)
.L_690:
        /*000c*/ 	.word	0x00000000
        /*0010*/ 	.short	0x000b
        /*0012*/ 	.short	0x0058
        /*0014*/ 	.byte	0x00, 0xf0, 0x21, 0x00


	//----- nvinfo : EIATTR_KPARAM_INFO
	.align		4
.L_691:
        /*0018*/ 	.byte	0x04, 0x17
        /*001a*/ 	.short	(.L_693 - .L_692)
.L_692:
        /*001c*/ 	.word	0x00000000
        /*0020*/ 	.short	0x000a
        /*0022*/ 	.short	0x0050
        /*0024*/ 	.byte	0x00, 0xf0, 0x21, 0x00


	//----- nvinfo : EIATTR_KPARAM_INFO
	.align		4
.L_693:
        /*0028*/ 	.byte	0x04, 0x17
        /*002a*/ 	.short	(.L_695 - .L_694)
.L_694:
        /*002c*/ 	.word	0x00000000
        /*0030*/ 	.short	0x0009
        /*0032*/ 	.short	0x0048
        /*0034*/ 	.byte	0x00, 0xf0, 0x21, 0x00


	//----- nvinfo : EIATTR_KPARAM_INFO
	.align		4
.L_695:
        /*0038*/ 	.byte	0x04, 0x17
        /*003a*/ 	.short	(.L_697 - .L_696)
.L_696:
        /*003c*/ 	.word	0x00000000
        /*0040*/ 	.short	0x0008
        /*0042*/ 	.short	0x0040
        /*0044*/ 	.byte	0x00, 0xf0, 0x11, 0x00


	//----- nvinfo : EIATTR_KPARAM_INFO
	.align		4
.L_697:
        /*0048*/ 	.byte	0x04, 0x17
        /*004a*/ 	.short	(.L_699 - .L_698)
.L_698:
        /*004c*/ 	.word	0x00000000
        /*0050*/ 	.short	0x0007
        /*0052*/ 	.short	0x0038
        /*0054*/ 	.byte	0x00, 0xf0, 0x21, 0x00


	//----- nvinfo : EIATTR_KPARAM_INFO
	.align		4
.L_699:
        /*0058*/ 	.byte	0x04, 0x17
        /*005a*/ 	.short	(.L_701 - .L_700)
.L_700:
        /*005c*/ 	.word	0x00000000
        /*0060*/ 	.short	0x0006
        /*0062*/ 	.short	0x0030
        /*0064*/ 	.byte	0x00, 0xf0, 0x21, 0x00


	//----- nvinfo : EIATTR_KPARAM_INFO
	.align		4
.L_701:
        /*0068*/ 	.byte	0x04, 0x17
        /*006a*/ 	.short	(.L_703 - .L_702)
.L_702:
        /*006c*/ 	.word	0x00000000
        /*0070*/ 	.short	0x0005
        /*0072*/ 	.short	0x0028
        /*0074*/ 	.byte	0x00, 0xf0, 0x21, 0x00


	//----- nvinfo : EIATTR_KPARAM_INFO
	.align		4
.L_703:
        /*0078*/ 	.byte	0x04, 0x17
        /*007a*/ 	.short	(.L_705 - .L_704)
.L_704:
        /*007c*/ 	.word	0x00000000
        /*0080*/ 	.short	0x0004
        /*0082*/ 	.short	0x0020
        /*0084*/ 	.byte	0x00, 0xf0, 0x21, 0x00


	//----- nvinfo : EIATTR_KPARAM_INFO
	.align		4
.L_705:
        /*0088*/ 	.byte	0x04, 0x17
        /*008a*/ 	.short	(.L_707 - .L_706)
.L_706:
        /*008c*/ 	.word	0x00000000
        /*0090*/ 	.short	0x0003
        /*0092*/ 	.short	0x0018
        /*0094*/ 	.byte	0x00, 0xf0, 0x21, 0x00


	//----- nvinfo : EIATTR_KPARAM_INFO
	.align		4
.L_707:
        /*0098*/ 	.byte	0x04, 0x17
        /*009a*/ 	.short	(.L_709 - .L_708)
.L_708:
        /*009c*/ 	.word	0x00000000
        /*00a0*/ 	.short	0x0002
        /*00a2*/ 	.short	0x0010
        /*00a4*/ 	.byte	0x00, 0xf0, 0x21, 0x00


	//----- nvinfo : EIATTR_KPARAM_INFO
	.align		4
.L_709:
        /*00a8*/ 	.byte	0x04, 0x17
        /*00aa*/ 	.short	(.L_711 - .L_710)
.L_710:
        /*00ac*/ 	.word	0x00000000
        /*00b0*/ 	.short	0x0001
        /*00b2*/ 	.short	0x0008
        /*00b4*/ 	.byte	0x00, 0xf0, 0x21, 0x00


	//----- nvinfo : EIATTR_KPARAM_INFO
	.align		4
.L_711:
        /*00b8*/ 	.byte	0x04, 0x17
        /*00ba*/ 	.short	(.L_713 - .L_712)
.L_712:
        /*00bc*/ 	.word	0x00000000
        /*00c0*/ 	.short	0x0000
        /*00c2*/ 	.short	0x0000
        /*00c4*/ 	.byte	0x00, 0xf0, 0x21, 0x00


	//----- nvinfo : EIATTR_SPARSE_MMA_MASK
	.align		4
.L_713:
        /*00c8*/ 	.byte	0x03, 0x50
        /*00ca*/ 	.short	0x0000


	//----- nvinfo : EIATTR_MAXREG_COUNT
	.align		4
        /*00cc*/ 	.byte	0x03, 0x1b
        /*00ce*/ 	.short	0x0060


	//----- nvinfo : EIATTR_NUM_BARRIERS
	.align		4
        /*00d0*/ 	.byte	0x02, 0x4c
        /*00d2*/ 	.byte	0x01
	.zero		1


	//----- nvinfo : EIATTR_ANNOTATIONS
	.align		4
        /*00d4*/ 	.byte	0x04, 0x55
        /*00d6*/ 	.short	(.L_715 - .L_714)


	//   ....[0]....
.L_714:
        /* <DEDUP_REMOVED lines=26> */


	//----- nvinfo : EIATTR_MERCURY_ISA_VERSION
	.align		4
.L_715:
        /*0268*/ 	.byte	0x03, 0x5f
        /*026a*/ 	.short	0x0101


	//----- nvinfo : EIATTR_COOP_GROUP_MASK_REGIDS
	.align		4
        /*026c*/ 	.byte	0x04, 0x29
        /*026e*/ 	.short	(.L_717 - .L_716)


	//   ....[0]....
.L_716:
        /*0270*/ 	.word	0xffffffff


	//   ....[1]....
        /*0274*/ 	.word	0xffffffff


	//   ....[2]....
        /*0278*/ 	.word	0xffffffff


	//   ....[3]....
        /*027c*/ 	.word	0xffffffff


	//   ....[4]....
        /*0280*/ 	.word	0xffffffff


	//   ....[5]....
        /*0284*/ 	.word	0xffffffff


	//   ....[6]....
        /*0288*/ 	.word	0xffffffff


	//   ....[7]....
        /*028c*/ 	.word	0xffffffff


	//   ....[8]....
        /*0290*/ 	.word	0xffffffff


	//   ....[9]....
        /*0294*/ 	.word	0xffffffff


	//   ....[10]....
        /*0298*/ 	.word	0x05000007


	//   ....[11]....
        /*029c*/ 	.word	0x05000006


	//   ....[12]....
        /*02a0*/ 	.word	0x05000008


	//   ....[13]....
        /*02a4*/ 	.word	0x05000009


	//   ....[14]....
        /*02a8*/ 	.word	0x0500000b


	//   ....[15]....
        /*02ac*/ 	.word	0x05000002


	//   ....[16]....
        /*02b0*/ 	.word	0x05000006


	//   ....[17]....
        /*02b4*/ 	.word	0x05000003


	//   ....[18]....
        /*02b8*/ 	.word	0x05000007


	//   ....[19]....
        /*02bc*/ 	.word	0x05000009


	//   ....[20]....
        /*02c0*/ 	.word	0x05000006


	//   ....[21]....
        /*02c4*/ 	.word	0x05000008


	//   ....[22]....
        /*02c8*/ 	.word	0x0500000b


	//   ....[23]....
        /*02cc*/ 	.word	0x05000007


	//   ....[24]....
        /*02d0*/ 	.word	0x0500000c


	//   ....[25]....
        /*02d4*/ 	.word	0x05000006


	//   ....[26]....
        /*02d8*/ 	.word	0x05000007


	//   ....[27]....
        /*02dc*/ 	.word	0x05000009


	//   ....[28]....
        /*02e0*/ 	.word	0x05000006


	//   ....[29]....
        /*02e4*/ 	.word	0x05000008


	//   ....[30]....
        /*02e8*/ 	.word	0x0500000b


	//   ....[31]....
        /*02ec*/ 	.word	0x05000007


	//   ....[32]....
        /*02f0*/ 	.word	0x0500000c


	//   ....[33]....
        /*02f4*/ 	.word	0x05000006


	//   ....[34]....
        /*02f8*/ 	.word	0x05000006


	//   ....[35]....
        /*02fc*/ 	.word	0x0500000b


	//   ....[36]....
        /*0300*/ 	.word	0x05000007


	//   ....[37]....
        /*0304*/ 	.word	0x0500000f


	//   ....[38]....
        /*0308*/ 	.word	0x0500001d


	//   ....[39]....
        /*030c*/ 	.word	0x05000011


	//   ....[40]....
        /*0310*/ 	.word	0x05000009


	//   ....[41]....
        /*0314*/ 	.word	0x05000007


	//   ....[42]....
        /*0318*/ 	.word	0x0500000b


	//   ....[43]....
        /*031c*/ 	.word	0x05000006


	//   ....[44]....
        /*0320*/ 	.word	0x0500000e


	//   ....[45]....
        /*0324*/ 	.word	0x05000008


	//   ....[46]....
        /*0328*/ 	.word	0x0500000c


	//   ....[47]....
        /*032c*/ 	.word	0x0500000a


	//   ....[48]....
        /*0330*/ 	.word	0x05000004


	//   ....[49]....
        /*0334*/ 	.word	0x05000018


	//   ....[50]....
        /*0338*/ 	.word	0x0500001a


	//   ....[51]....
        /*033c*/ 	.word	0x05000005


	//   ....[52]....
        /*0340*/ 	.word	0x05000013


	//   ....[53]....
        /*0344*/ 	.word	0x05000015


	//   ....[54]....
        /*0348*/ 	.word	0x05000019


	//   ....[55]....
        /*034c*/ 	.word	0x05000007


	//   ....[56]....
        /*0350*/ 	.word	0x0500000f


	//   ....[57]....
        /*0354*/ 	.word	0x0500001b


	//   ....[58]....
        /*0358*/ 	.word	0x05000011


	//   ....[59]....
        /*035c*/ 	.word	0x05000013


	//   ....[60]....
        /*0360*/ 	.word	0x05000015


	//   ....[61]....
        /*0364*/ 	.word	0x05000012


	//   ....[62]....
        /*0368*/ 	.word	0x05000019


	//   ....[63]....
        /*036c*/ 	.word	0x0500001d


	//   ....[64]....
        /*0370*/ 	.word	0x0500000d


	//   ....[65]....
        /*0374*/ 	.word	0x05000009


	//   ....[66]....
        /*0378*/ 	.word	0x05000006


	//   ....[67]....
        /*037c*/ 	.word	0x05000006


	//   ....[68]....
        /*0380*/ 	.word	0x05000006


	//   ....[69]....
        /*0384*/ 	.word	0x05000006


	//   ....[70]....
        /*0388*/ 	.word	0x05000006


	//   ....[71]....
        /*038c*/ 	.word	0x05000006


	//   ....[72]....
        /*0390*/ 	.word	0x05000006


	//   ....[73]....
        /*0394*/ 	.word	0x05000006


	//   ....[74]....
        /*0398*/ 	.word	0x05000006


	//   ....[75]....
        /*039c*/ 	.word	0x05000006


	//   ....[76]....
        /*03a0*/ 	.word	0x05000006


	//   ....[77]....
        /*03a4*/ 	.word	0x05000006


	//   ....[78]....
        /*03a8*/ 	.word	0x05000006


	//   ....[79]....
        /*03ac*/ 	.word	0x05000006


	//   ....[80]....
        /*03b0*/ 	.word	0x05000006


	//   ....[81]....
        /*03b4*/ 	.word	0x05000006


	//   ....[82]....
        /*03b8*/ 	.word	0x05000006


	//   ....[83]....
        /*03bc*/ 	.word	0x05000006


	//   ....[84]....
        /*03c0*/ 	.word	0x05000006


	//   ....[85]....
        /*03c4*/ 	.word	0x05000006


	//   ....[86]....
        /*03c8*/ 	.word	0x05000006


	//   ....[87]....
        /*03cc*/ 	.word	0x05000006


	//   ....[88]....
        /*03d0*/ 	.word	0x05000006


	//   ....[89]....
        /*03d4*/ 	.word	0x05000006


	//   ....[90]....
        /*03d8*/ 	.word	0x05000006


	//   ....[91]....
        /*03dc*/ 	.word	0x05000006


	//   ....[92]....
        /*03e0*/ 	.word	0x05000006


	//   ....[93]....
        /*03e4*/ 	.word	0x05000006


	//   ....[94]....
        /*03e8*/ 	.word	0x05000006


	//   ....[95]....
        /*03ec*/ 	.word	0x05000006


	//   ....[96]....
        /*03f0*/ 	.word	0x05000006


	//   ....[97]....
        /*03f4*/ 	.word	0x05000006


	//   ....[98]....
        /*03f8*/ 	.word	0x05000006


	//   ....[99]....
        /*03fc*/ 	.word	0x05000006


	//   ....[100]....
        /*0400*/ 	.word	0x05000006


	//   ....[101]....
        /*0404*/ 	.word	0x05000006


	//   ....[102]....
        /*0408*/ 	.word	0x05000006


	//   ....[103]....
        /*040c*/ 	.word	0x05000006


	//   ....[104]....
        /*0410*/ 	.word	0x05000006


	//   ....[105]....
        /*0414*/ 	.word	0x05000006


	//   ....[106]....
        /*0418*/ 	.word	0x05000006


	//   ....[107]....
        /*041c*/ 	.word	0x05000006


	//   ....[108]....
        /*0420*/ 	.word	0x05000006


	//   ....[109]....
        /*0424*/ 	.word	0x05000006


	//   ....[110]....
        /*0428*/ 	.word	0x05000006


	//   ....[111]....
        /*042c*/ 	.word	0x05000006


	//   ....[112]....
        /*0430*/ 	.word	0x05000006


	//   ....[113]....
        /*0434*/ 	.word	0x05000006


	//   ....[114]....
        /*0438*/ 	.word	0x05000006


	//   ....[115]....
        /*043c*/ 	.word	0x05000006


	//   ....[116]....
        /*0440*/ 	.word	0x05000006


	//   ....[117]....
        /*0444*/ 	.word	0x05000006


	//   ....[118]....
        /*0448*/ 	.word	0x05000006


	//   ....[119]....
        /*044c*/ 	.word	0x05000006


	//   ....[120]....
        /*0450*/ 	.word	0x05000006


	//   ....[121]....
        /*0454*/ 	.word	0x05000006


	//----- nvinfo : EIATTR_COOP_GROUP_INSTR_OFFSETS
	.align		4
.L_717:
        /*0458*/ 	.byte	0x04, 0x28
        /*045a*/ 	.short	(.L_719 - .L_718)


	//   ....[0]....
.L_718:
        /*045c*/ 	.word	0x00002b20


	//   ....[1]....
        /*0460*/ 	.word	0x00002b50


	//   ....[2]....
        /*0464*/ 	.word	0x00002ba0


	//   ....[3]....
        /*0468*/ 	.word	0x00002bb0


	//   ....[4]....
        /*046c*/ 	.word	0x00003450


	//   ....[5]....
        /*0470*/ 	.word	0x00003490


	//   ....[6]....
        /*0474*/ 	.word	0x000034c0


	//   ....[7]....
        /*0478*/ 	.word	0x000034e0


	//   ....[8]....
        /*047c*/ 	.word	0x00003500


	//   ....[9]....
        /*0480*/ 	.word	0x00003510


	//   ....[10]....
        /*0484*/ 	.word	0x00005740


	//   ....[11]....
        /*0488*/ 	.word	0x00005760


	//   ....[12]....
        /*048c*/ 	.word	0x000057a0


	//   ....[13]....
        /*0490*/ 	.word	0x000057c0


	//   ....[14]....
        /*0494*/ 	.word	0x000057f0


	//   ....[15]....
        /*0498*/ 	.word	0x00005800


	//   ....[16]....
        /*049c*/ 	.word	0x00005830


	//   ....[17]....
        /*04a0*/ 	.word	0x00005840


	//   ....[18]....
        /*04a4*/ 	.word	0x000059e0


	//   ....[19]....
        /*04a8*/ 	.word	0x00005a00


	//   ....[20]....
        /*04ac*/ 	.word	0x00005a30


	//   ....[21]....
        /*04b0*/ 	.word	0x00005a50


	//   ....[22]....
        /*04b4*/ 	.word	0x00005a80


	//   ....[23]....
        /*04b8*/ 	.word	0x00005a90


	//   ....[24]....
        /*04bc*/ 	.word	0x00005ac0


	//   ....[25]....
        /*04c0*/ 	.word	0x00005ad0


	//   ....[26]....
        /*04c4*/ 	.word	0x00005c10


	//   ....[27]....
        /*04c8*/ 	.word	0x00005c30


	//   ....[28]....
        /*04cc*/ 	.word	0x00005c60


	//   ....[29]....
        /*04d0*/ 	.word	0x00005c80


	//   ....[30]....
        /*04d4*/ 	.word	0x00005cb0


	//   ....[31]....
        /*04d8*/ 	.word	0x00005cc0


	//   ....[32]....
        /*04dc*/ 	.word	0x00005cf0


	//   ....[33]....
        /*04e0*/ 	.word	0x00005d00


	//   ....[34]....
        /*04e4*/ 	.word	0x00006030


	//   ....[35]....
        /*04e8*/ 	.word	0x00006070


	//   ....[36]....
        /*04ec*/ 	.word	0x00006090


	//   ....[37]....
        /*04f0*/ 	.word	0x000060d0


	//   ....[38]....
        /*04f4*/ 	.word	0x00006100


	//   ....[39]....
        /*04f8*/ 	.word	0x00006120


	//   ....[40]....
        /*04fc*/ 	.word	0x00006140


	//   ....[41]....
        /*0500*/ 	.word	0x00006170


	//   ....[42]....
        /*0504*/ 	.word	0x00006190


	//   ....[43]....
        /*0508*/ 	.word	0x000061b0


	//   ....[44]....
        /*050c*/ 	.word	0x000061d0


	//   ....[45]....
        /*0510*/ 	.word	0x000061f0


	//   ....[46]....
        /*0514*/ 	.word	0x00006220


	//   ....[47]....
        /*0518*/ 	.word	0x00006230


	//   ....[48]....
        /*051c*/ 	.word	0x00006260


	//   ....[49]....
        /*0520*/ 	.word	0x000062b0


	//   ....[50]....
        /*0524*/ 	.word	0x000062e0


	//   ....[51]....
        /*0528*/ 	.word	0x00006310


	//   ....[52]....
        /*052c*/ 	.word	0x00006340


	//   ....[53]....
        /*0530*/ 	.word	0x00006360


	//   ....[54]....
        /*0534*/ 	.word	0x00006380


	//   ....[55]....
        /*0538*/ 	.word	0x00006390


	//   ....[56]....
        /*053c*/ 	.word	0x000063c0


	//   ....[57]....
        /*0540*/ 	.word	0x00006400


	//   ....[58]....
        /*0544*/ 	.word	0x00006440


	//   ....[59]....
        /*0548*/ 	.word	0x000064d0


	//   ....[60]....
        /*054c*/ 	.word	0x000064f0


	//   ....[61]....
        /*0550*/ 	.word	0x00006510


	//   ....[62]....
        /*0554*/ 	.word	0x00006530


	//   ....[63]....
        /*0558*/ 	.word	0x00006560


	//   ....[64]....
        /*055c*/ 	.word	0x000065a0


	//   ....[65]....
        /*0560*/ 	.word	0x000066c0


	//   ....[66]....
        /*0564*/ 	.word	0x000067e0


	//   ....[67]....
        /*0568*/ 	.word	0x00006830


	//   ....[68]....
        /*056c*/ 	.word	0x000068a0


	//   ....[69]....
        /*0570*/ 	.word	0x00006900


	//   ....[70]....
        /*0574*/ 	.word	0x00006970


	//   ....[71]....
        /*0578*/ 	.word	0x000069d0


	//   ....[72]....
        /*057c*/ 	.word	0x00006a40


	//   ....[73]....
        /*0580*/ 	.word	0x00006aa0


	//   ....[74]....
        /*0584*/ 	.word	0x00006b40


	//   ....[75]....
        /*0588*/ 	.word	0x00006bd0


	//   ....[76]....
        /*058c*/ 	.word	0x00006c40


	//   ....[77]....
        /*0590*/ 	.word	0x00006ca0


	//   ....[78]....
        /*0594*/ 	.word	0x00006d10


	//   ....[79]....
        /*0598*/ 	.word	0x00006d70


	//   ....[80]....
        /*059c*/ 	.word	0x00006de0


	//   ....[81]....
        /*05a0*/ 	.word	0x00006e40


	//   ....[82]....
        /*05a4*/ 	.word	0x00006ee0


	//   ....[83]....
        /*05a8*/ 	.word	0x00006f70


	//   ....[84]....
        /*05ac*/ 	.word	0x00006fe0


	//   ....[85]....
        /*05b0*/ 	.word	0x00007040


	//   ....[86]....
        /*05b4*/ 	.word	0x000070b0


	//   ....[87]....
        /*05b8*/ 	.word	0x00007110


	//   ....[88]....
        /*05bc*/ 	.word	0x00007180


	//   ....[89]....
        /*05c0*/ 	.word	0x000071e0


	//   ....[90]....
        /*05c4*/ 	.word	0x00007280


	//   ....[91]....
        /*05c8*/ 	.word	0x00007340


	//   ....[92]....
        /*05cc*/ 	.word	0x00007440


	//   ....[93]....
        /*05d0*/ 	.word	0x00007490


	//   ....[94]....
        /*05d4*/ 	.word	0x00007530


	//   ....[95]....
        /*05d8*/ 	.word	0x00007590


	//   ....[96]....
        /*05dc*/ 	.word	0x00007640


	//   ....[97]....
        /*05e0*/ 	.word	0x000076a0


	//   ....[98]....
        /*05e4*/ 	.word	0x00007740


	//   ....[99]....
        /*05e8*/ 	.word	0x000077a0


	//   ....[100]....
        /*05ec*/ 	.word	0x00007810


	//   ....[101]....
        /*05f0*/ 	.word	0x00007870


	//   ....[102]....
        /*05f4*/ 	.word	0x000078e0


	//   ....[103]....
        /*05f8*/ 	.word	0x00007940


	//   ....[104]....
        /*05fc*/ 	.word	0x000079b0


	//   ....[105]....
        /*0600*/ 	.word	0x00007a60


	//   ....[106]....
        /*0604*/ 	.word	0x00007ad0


	//   ....[107]....
        /*0608*/ 	.word	0x00007b30


	//   ....[108]....
        /*060c*/ 	.word	0x00007ba0


	//   ....[109]....
        /*0610*/ 	.word	0x00007c00


	//   ....[110]....
        /*0614*/ 	.word	0x00007ca0


	//   ....[111]....
        /*0618*/ 	.word	0x00007d10


	//   ....[112]....
        /*061c*/ 	.word	0x00007db0


	//   ....[113]....
        /*0620*/ 	.word	0x00007e10


	//   ....[114]....
        /*0624*/ 	.word	0x00007e70


	//   ....[115]....
        /*0628*/ 	.word	0x00007ec0


	//   ....[116]....
        /*062c*/ 	.word	0x00007f30


	//   ....[117]....
        /*0630*/ 	.word	0x00007f90


	//   ....[118]....
        /*0634*/ 	.word	0x00008000


	//   ....[119]....
        /*0638*/ 	.word	0x00008060


	//   ....[120]....
        /*063c*/ 	.word	0x000081a0


	//   ....[121]....
        /*0640*/ 	.word	0x00008270


	//----- nvinfo : EIATTR_EXIT_INSTR_OFFSETS
	.align		4
.L_719:
        /*0644*/ 	.byte	0x04, 0x1c
        /*0646*/ 	.short	(.L_721 - .L_720)


	//   ....[0]....
.L_720:
        /*0648*/ 	.word	0x000046e0


	//   ....[1]....
        /*064c*/ 	.word	0x00006780


	//----- nvinfo : EIATTR_MAX_THREADS
	.align		4
.L_721:
        /*0650*/ 	.byte	0x04, 0x05
        /*0652*/ 	.short	(.L_723 - .L_722)
.L_722:
        /*0654*/ 	.word	0x00000140
        /*0658*/ 	.word	0x00000001
        /*065c*/ 	.word	0x00000001


	//----- nvinfo : EIATTR_CRS_STACK_SIZE
	.align		4
.L_723:
        /*0660*/ 	.byte	0x04, 0x1e
        /*0662*/ 	.short	(.L_725 - .L_724)
.L_724:
        /*0664*/ 	.word	0x00000000


	//----- nvinfo : EIATTR_CBANK_PARAM_SIZE
	.align		4
.L_725:
        /*0668*/ 	.byte	0x03, 0x19
        /*066a*/ 	.short	0x0060


	//----- nvinfo : EIATTR_PARAM_CBANK
	.align		4
        /*066c*/ 	.byte	0x04, 0x0a
        /*066e*/ 	.short	(.L_727 - .L_726)
	.align		4
.L_726:
        /*0670*/ 	.word	index@(.nv.constant0._ZN13group_norm_v218gn_bwd_cuda_kernelI13__nv_bfloat16Li320ELi2ELi32ELi10ELi1024ELb0ELb1ELi32ELi320ELi320ELi4ELb1ELi9ELb0ELb0ELNS_15WgradSyncMethodE3ENS_16CompileConditionILi900EEEEEvPT_S6_S6_PKS5_S8_S8_S8_PKfflPfPj)
        /*0674*/ 	.short	0x0210
        /*0676*/ 	.short	0x0060


	//----- nvinfo : EIATTR_SW_WAR
	.align		4
.L_727:
        /*0678*/ 	.byte	0x04, 0x36
        /*067a*/ 	.short	(.L_729 - .L_728)
.L_728:
        /*067c*/ 	.word	0x00000008
.L_729:


//--------------------- .nv.info._ZN13group_norm_v218gn_bwd_cuda_kernelI13__nv_bfloat16Li320ELi3ELi16ELi20ELi1024ELb1ELb1ELi4ELi320ELi320ELi4ELb1ELi1ELb0ELb0ELNS_15WgradSyncMethodE3ENS_16CompileConditionILi900EEEEEvPT_S6_S6_PKS5_S8_S8_S8_PKfflPfPj --------------------------
	.section	.nv.info._ZN13group_norm_v218gn_bwd_cuda_kernelI13__nv_bfloat16Li320ELi3ELi16ELi20ELi1024ELb1ELb1ELi4ELi320ELi320ELi4ELb1ELi1ELb0ELb0ELNS_15WgradSyncMethodE3ENS_16CompileConditionILi900EEEEEvPT_S6_S6_PKS5_S8_S8_S8_PKfflPfPj,"",@"SHT_CUDA_INFO"
	.sectionflags	@""
	.align	4


	//----- nvinfo : EIATTR_CUDA_API_VERSION
	.align		4
        /*0000*/ 	.byte	0x04, 0x37
        /*0002*/ 	.short	(.L_731 - .L_730)
.L_730:
        /*0004*/ 	.word	0x00000082


	//----- nvinfo : EIATTR_KPARAM_INFO
	.align		4
.L_731:
        /*0008*/ 	.byte	0x04, 0x17
        /*000a*/ 	.short	(.L_733 - .L_732)
.L_732:
        /*000c*/ 	.word	0x00000000
        /*0010*/ 	.short	0x000b
        /*0012*/ 	.short	0x0058
        /*0014*/ 	.byte	0x00, 0xf0, 0x21, 0x00


	//----- nvinfo : EIATTR_KPARAM_INFO
	.align		4
.L_733:
        /*0018*/ 	.byte	0x04, 0x17
        /*001a*/ 	.short	(.L_735 - .L_734)
.L_734:
        /*001c*/ 	.word	0x00000000
        /*0020*/ 	.short	0x000a
        /*0022*/ 	.short	0x0050
        /*0024*/ 	.byte	0x00, 0xf0, 0x21, 0x00


	//----- nvinfo : EIATTR_KPARAM_INFO
	.align		4
.L_735:
        /*0028*/ 	.byte	0x04, 0x17
        /*002a*/ 	.short	(.L_737 - .L_736)
.L_736:
        /*002c*/ 	.word	0x00000000
        /*0030*/ 	.short	0x0009
        /*0032*/ 	.short	0x0048
        /*0034*/ 	.byte	0x00, 0xf0, 0x21, 0x00


	//----- nvinfo : EIATTR_KPARAM_INFO
	.align		4
.L_737:
        /*0038*/ 	.byte	0x04, 0x17
        /*003a*/ 	.short	(.L_739 - .L_738)
.L_738:
        /*003c*/ 	.word	0x00000000
        /*0040*/ 	.short	0x0008
        /*0042*/ 	.short	0x0040
        /*0044*/ 	.byte	0x00, 0xf0, 0x11, 0x00


	//----- nvinfo : EIATTR_KPARAM_INFO
	.align		4
.L_739:
        /*0048*/ 	.byte	0x04, 0x17
        /*004a*/ 	.short	(.L_741 - .L_740)
.L_740:
        /*004c*/ 	.word	0x00000000
        /*0050*/ 	.short	0x0007
        /*0052*/ 	.short	0x0038
        /*0054*/ 	.byte	0x00, 0xf0, 0x21, 0x00


	//----- nvinfo : EIATTR_KPARAM_INFO
	.align		4
.L_741:
        /*0058*/ 	.byte	0x04, 0x17
        /*005a*/ 	.short	(.L_743 - .L_742)
.L_742:
        /*005c*/ 	.word	0x00000000
        /*0060*/ 	.short	0x0006
        /*0062*/ 	.short	0x0030
        /*0064*/ 	.byte	0x00, 0xf0, 0x21, 0x00


	//----- nvinfo : EIATTR_KPARAM_INFO
	.align		4
.L_743:
        /*0068*/ 	.byte	0x04, 0x17
        /*006a*/ 	.short	(.L_745 - .L_744)
.L_744:
        /*006c*/ 	.word	0x00000000
        /*0070*/ 	.short	0x0005
        /*0072*/ 	.short	0x0028
        /*0074*/ 	.byte	0x00, 0xf0, 0x21, 0x00


	//----- nvinfo : EIATTR_KPARAM_INFO
	.align		4
.L_745:
        /*0078*/ 	.byte	0x04, 0x17
        /*007a*/ 	.short	(.L_747 - .L_746)
.L_746:
        /*007c*/ 	.word	0x00000000
        /*0080*/ 	.short	0x0004
        /*0082*/ 	.short	0x0020
        /*0084*/ 	.byte	0x00, 0xf0, 0x21, 0x00


	//----- nvinfo : EIATTR_KPARAM_INFO
	.align		4
.L_747:
        /*0088*/ 	.byte	0x04, 0x17
        /*008a*/ 	.short	(.L_749 - .L_748)
.L_748:
        /*008c*/ 	.word	0x00000000
        /*0090*/ 	.short	0x0003
        /*0092*/ 	.short	0x0018
        /*0094*/ 	.byte	0x00, 0xf0, 0x21, 0x00


	//----- nvinfo : EIATTR_KPARAM_INFO
	.align		4
.L_749:
        /*0098*/ 	.byte	0x04, 0x17
        /*009a*/ 	.short	(.L_751 - .L_750)
.L_750:
        /*009c*/ 	.word	0x00000000
        /*00a0*/ 	.short	0x0002
        /*00a2*/ 	.short	0x0010
        /*00a4*/ 	.byte	0x00, 0xf0, 0x21, 0x00


	//----- nvinfo : EIATTR_KPARAM_INFO
	.align		4
.L_751:
        /*00a8*/ 	.byte	0x04, 0x17
        /*00aa*/ 	.short	(.L_753 - .L_752)
.L_752:
        /*00ac*/ 	.word	0x00000000
        /*00b0*/ 	.short	0x0001
        /*00b2*/ 	.short	0x0008
        /*00b4*/ 	.byte	0x00, 0xf0, 0x21, 0x00


	//----- nvinfo : EIATTR_KPARAM_INFO
	.align		4
.L_753:
        /*00b8*/ 	.byte	0x04, 0x17
        /*00ba*/ 	.short	(.L_755 - .L_754)
.L_754:
        /*00bc*/ 	.word	0x00000000
        /*00c0*/ 	.short	0x0000
        /*00c2*/ 	.short	0x0000
        /*00c4*/ 	.byte	0x00, 0xf0, 0x21, 0x00


	//----- nvinfo : EIATTR_SPARSE_MMA_MASK
	.align		4
.L_755:
        /*00c8*/ 	.byte	0x03, 0x50
        /*00ca*/ 	.short	0x0000


	//----- nvinfo : EIATTR_MAXREG_COUNT
	.align		4
        /*00cc*/ 	.byte	0x03, 0x1b
        /*00ce*/ 	.short	0x0040


	//----- nvinfo : EIATTR_NUM_BARRIERS
	.align		4
        /*00d0*/ 	.byte	0x02, 0x4c
        /*00d2*/ 	.byte	0x01
	.zero		1


	//----- nvinfo : EIATTR_MERCURY_ISA_VERSION
	.align		4
        /*00d4*/ 	.byte	0x03, 0x5f
        /*00d6*/ 	.short	0x0101


	//----- nvinfo : EIATTR_COOP_GROUP_MASK_REGIDS
	.align		4
        /*00d8*/ 	.byte	0x04, 0x29
        /*00da*/ 	.short	(.L_757 - .L_756)


	//   ....[0]....
.L_756:
        /*00dc*/ 	.word	0xffffffff


	//   ....[1]....
        /*00e0*/ 	.word	0xffffffff


	//   ....[2]....
        /*00e4*/ 	.word	0xffffffff


	//   ....[3]....
        /*00e8*/ 	.word	0xffffffff


	//   ....[4]....
        /*00ec*/ 	.word	0xffffffff


	//   ....[5]....
        /*00f0*/ 	.word	0xffffffff


	//   ....[6]....
        /*00f4*/ 	.word	0xffffffff


	//   ....[7]....
        /*00f8*/ 	.word	0xffffffff


	//   ....[8]....
        /*00fc*/ 	.word	0xffffffff


	//   ....[9]....
        /*0100*/ 	.word	0xffffffff


	//   ....[10]....
        /*0104*/ 	.word	0xffffffff


	//   ....[11]....
        /*0108*/ 	.word	0xffffffff


	//   ....[12]....
        /*010c*/ 	.word	0x05000009


	//   ....[13]....
        /*0110*/ 	.word	0x05000008


	//   ....[14]....
        /*0114*/ 	.word	0x0500000a


	//   ....[15]....
        /*0118*/ 	.word	0x0500000b


	//   ....[16]....
        /*011c*/ 	.word	0x0500000d


	//   ....[17]....
        /*0120*/ 	.word	0x0500000c


	//   ....[18]....
        /*0124*/ 	.word	0x0500000e


	//   ....[19]....
        /*0128*/ 	.word	0x05000003


	//   ....[20]....
        /*012c*/ 	.word	0x0500000d


	//   ....[21]....
        /*0130*/ 	.word	0x0500000c


	//   ....[22]....
        /*0134*/ 	.word	0x0500000e


	//   ....[23]....
        /*0138*/ 	.word	0x0500000f


	//   ....[24]....
        /*013c*/ 	.word	0x05000011


	//   ....[25]....
        /*0140*/ 	.word	0x05000010


	//   ....[26]....
        /*0144*/ 	.word	0x05000014


	//   ....[27]....
        /*0148*/ 	.word	0x05000003


	//   ....[28]....
        /*014c*/ 	.word	0x0500000d


	//   ....[29]....
        /*0150*/ 	.word	0x0500000c


	//   ....[30]....
        /*0154*/ 	.word	0x0500000e


	//   ....[31]....
        /*0158*/ 	.word	0x0500000f


	//   ....[32]....
        /*015c*/ 	.word	0x05000011


	//   ....[33]....
        /*0160*/ 	.word	0x05000010


	//   ....[34]....
        /*0164*/ 	.word	0x05000014


	//   ....[35]....
        /*0168*/ 	.word	0x05000003


	//   ....[36]....
        /*016c*/ 	.word	0x05000005


	//   ....[37]....
        /*0170*/ 	.word	0x05000012


	//   ....[38]....
        /*0174*/ 	.word	0x0500000f


	//   ....[39]....
        /*0178*/ 	.word	0x05000011


	//   ....[40]....
        /*017c*/ 	.word	0x0500001a


	//   ....[41]....
        /*0180*/ 	.word	0x05000019


	//   ....[42]....
        /*0184*/ 	.word	0x05000004


	//   ....[43]....
        /*0188*/ 	.word	0x05000012


	//   ....[44]....
        /*018c*/ 	.word	0x05000018


	//   ....[45]....
        /*0190*/ 	.word	0x0500000b


	//   ....[46]....
        /*0194*/ 	.word	0x05000007


	//   ....[47]....
        /*0198*/ 	.word	0x0500000f


	//   ....[48]....
        /*019c*/ 	.word	0x0500000c


	//   ....[49]....
        /*01a0*/ 	.word	0x0500000a


	//   ....[50]....
        /*01a4*/ 	.word	0x05000006


	//   ....[51]....
        /*01a8*/ 	.word	0x05000012


	//   ....[52]....
        /*01ac*/ 	.word	0x05000017


	//   ....[53]....
        /*01b0*/ 	.word	0x05000005


	//   ....[54]....
        /*01b4*/ 	.word	0x05000008


	//   ....[55]....
        /*01b8*/ 	.word	0x0500000c


	//   ....[56]....
        /*01bc*/ 	.word	0x05000007


	//   ....[57]....
        /*01c0*/ 	.word	0x0500000b


	//   ....[58]....
        /*01c4*/ 	.word	0x05000009


	//   ....[59]....
        /*01c8*/ 	.word	0x05000006


	//   ....[60]....
        /*01cc*/ 	.word	0x05000017


	//   ....[61]....
        /*01d0*/ 	.word	0x05000014


	//   ....[62]....
        /*01d4*/ 	.word	0x0500001c


	//   ....[63]....
        /*01d8*/ 	.word	0x05000013


	//   ....[64]....
        /*01dc*/ 	.word	0x0500001d


	//   ....[65]....
        /*01e0*/ 	.word	0x0500001f


	//   ....[66]....
        /*01e4*/ 	.word	0x05000015


	//   ....[67]....
        /*01e8*/ 	.word	0x05000012


	//   ....[68]....
        /*01ec*/ 	.word	0x0500000e


	//   ....[69]....
        /*01f0*/ 	.word	0x0500000e


	//   ....[70]....
        /*01f4*/ 	.word	0x0500000e


	//   ....[71]....
        /*01f8*/ 	.word	0x0500000e


	//   ....[72]....
        /*01fc*/ 	.word	0x0500000e


	//   ....[73]....
        /*0200*/ 	.word	0x0500000e


	//   ....[74]....
        /*0204*/ 	.word	0x0500000e


	//   ....[75]....
        /*0208*/ 	.word	0x0500000e


	//   ....[76]....
        /*020c*/ 	.word	0x0500000e


	//   ....[77]....
        /*0210*/ 	.word	0x0500000e


	//   ....[78]....
        /*0214*/ 	.word	0x0500000e


	//   ....[79]....
        /*0218*/ 	.word	0x0500000e


	//   ....[80]....
        /*021c*/ 	.word	0x0500000e


	//   ....[81]....
        /*0220*/ 	.word	0x0500000e


	//   ....[82]....
        /*0224*/ 	.word	0x0500000e


	//   ....[83]....
        /*0228*/ 	.word	0x0500000e


	//   ....[84]....
        /*022c*/ 	.word	0x0500000e


	//   ....[85]....
        /*0230*/ 	.word	0x0500000e


	//   ....[86]....
        /*0234*/ 	.word	0x0500000e


	//   ....[87]....
        /*0238*/ 	.word	0x0500000e


	//   ....[88]....
        /*023c*/ 	.word	0x0500000e


	//   ....[89]....
        /*0240*/ 	.word	0x0500000e


	//   ....[90]....
        /*0244*/ 	.word	0x0500000e


	//   ....[91]....
        /*0248*/ 	.word	0x0500000e


	//   ....[92]....
        /*024c*/ 	.word	0x0500000e


	//   ....[93]....
        /*0250*/ 	.word	0x0500000e


	//   ....[94]....
        /*0254*/ 	.word	0x0500000e


	//   ....[95]....
        /*0258*/ 	.word	0x0500000e


	//   ....[96]....
        /*025c*/ 	.word	0x0500000e


	//   ....[97]....
        /*0260*/ 	.word	0x0500000e


	//   ....[98]....
        /*0264*/ 	.word	0x0500000e


	//   ....[99]....
        /*0268*/ 	.word	0x0500000e


	//   ....[100]....
        /*026c*/ 	.word	0x0500000e


	//   ....[101]....
        /*0270*/ 	.word	0x0500000e


	//   ....[102]....
        /*0274*/ 	.word	0x0500000e


	//   ....[103]....
        /*0278*/ 	.word	0x0500000e


	//   ....[104]....
        /*027c*/ 	.word	0x0500000e


	//   ....[105]....
        /*0280*/ 	.word	0x0500000e


	//   ....[106]....
        /*0284*/ 	.word	0x0500000e


	//   ....[107]....
        /*0288*/ 	.word	0x0500000e


	//   ....[108]....
        /*028c*/ 	.word	0x0500000e


	//   ....[109]....
        /*0290*/ 	.word	0x0500000e


	//   ....[110]....
        /*0294*/ 	.word	0x0500000e


	//   ....[111]....
        /*0298*/ 	.word	0x0500000e


	//   ....[112]....
        /*029c*/ 	.word	0x0500000e


	//   ....[113]....
        /*02a0*/ 	.word	0x0500000e


	//   ....[114]....
        /*02a4*/ 	.word	0x0500000e


	//   ....[115]....
        /*02a8*/ 	.word	0x0500000e


	//   ....[116]....
        /*02ac*/ 	.word	0x0500000e


	//   ....[117]....
        /*02b0*/ 	.word	0x0500000e


	//   ....[118]....
        /*02b4*/ 	.word	0x0500000e


	//   ....[119]....
        /*02b8*/ 	.word	0x0500000e


	//   ....[120]....
        /*02bc*/ 	.word	0x0500000e


	//   ....[121]....
        /*02c0*/ 	.word	0x0500000e


	//   ....[122]....
        /*02c4*/ 	.word	0x0500000e


	//   ....[123]....
        /*02c8*/ 	.word	0x0500000e


	//----- nvinfo : EIATTR_COOP_GROUP_INSTR_OFFSETS
	.align		4
.L_757:
        /*02cc*/ 	.byte	0x04, 0x28
        /*02ce*/ 	.short	(.L_759 - .L_758)


	//   ....[0]....
.L_758:
        /*02d0*/ 	.word	0x00001300


	//   ....[1]....
        /*02d4*/ 	.word	0x00001330


	//   ....[2]....
        /*02d8*/ 	.word	0x00001360


	//   ....[3]....
        /*02dc*/ 	.word	0x00001370


	//   ....[4]....
        /*02e0*/ 	.word	0x00001dc0


	//   ....[5]....
        /*02e4*/ 	.word	0x00001de0


	//   ....[6]....
        /*02e8*/ 	.word	0x00001e20


	//   ....[7]....
        /*02ec*/ 	.word	0x00001e30


	//   ....[8]....
        /*02f0*/ 	.word	0x00001e70


	//   ....[9]....
        /*02f4*/ 	.word	0x00001e80


	//   ....[10]....
        /*02f8*/ 	.word	0x00001eb0


	//   ....[11]....
        /*02fc*/ 	.word	0x00001ec0


	//   ....[12]....
        /*0300*/ 	.word	0x000033e0


	//   ....[13]....
        /*0304*/ 	.word	0x00003410


	//   ....[14]....
        /*0308*/ 	.word	0x00003440


	//   ....[15]....
        /*030c*/ 	.word	0x00003460


	//   ....[16]....
        /*0310*/ 	.word	0x00003490


	//   ....[17]....
        /*0314*/ 	.word	0x000034a0


	//   ....[18]....
        /*0318*/ 	.word	0x000034d0


	//   ....[19]....
        /*031c*/ 	.word	0x000034e0


	//   ....[20]....
        /*0320*/ 	.word	0x000036d0


	//   ....[21]....
        /*0324*/ 	.word	0x00003700


	//   ....[22]....
        /*0328*/ 	.word	0x00003730


	//   ....[23]....
        /*032c*/ 	.word	0x00003750


	//   ....[24]....
        /*0330*/ 	.word	0x00003780


	//   ....[25]....
        /*0334*/ 	.word	0x00003790


	//   ....[26]....
        /*0338*/ 	.word	0x000037c0


	//   ....[27]....
        /*033c*/ 	.word	0x000037d0


	//   ....[28]....
        /*0340*/ 	.word	0x00003960


	//   ....[29]....
        /*0344*/ 	.word	0x00003990


	//   ....[30]....
        /*0348*/ 	.word	0x000039c0


	//   ....[31]....
        /*034c*/ 	.word	0x000039e0


	//   ....[32]....
        /*0350*/ 	.word	0x00003a10


	//   ....[33]....
        /*0354*/ 	.word	0x00003a20


	//   ....[34]....
        /*0358*/ 	.word	0x00003a50


	//   ....[35]....
        /*035c*/ 	.word	0x00003a60


	//   ....[36]....
        /*0360*/ 	.word	0x00003d60


	//   ....[37]....
        /*0364*/ 	.word	0x00003d90


	//   ....[38]....
        /*0368*/ 	.word	0x00003e30


	//   ....[39]....
        /*036c*/ 	.word	0x00003e70


	//   ....[40]....
        /*0370*/ 	.word	0x00003ea0


	//   ....[41]....
        /*0374*/ 	.word	0x00003eb0


	//   ....[42]....
        /*0378*/ 	.word	0x00003ec0


	//   ....[43]....
        /*037c*/ 	.word	0x00003ed0


	//   ....[44]....
        /*0380*/ 	.word	0x00003fd0


	//   ....[45]....
        /*0384*/ 	.word	0x00004000


	//   ....[46]....
        /*0388*/ 	.word	0x00004030


	//   ....[47]....
        /*038c*/ 	.word	0x00004040


	//   ....[48]....
        /*0390*/ 	.word	0x00004050


	//   ....[49]....
        /*0394*/ 	.word	0x00004060


	//   ....[50]....
        /*0398*/ 	.word	0x00004070


	//   ....[51]....
        /*039c*/ 	.word	0x000040a0


	//   ....[52]....
        /*03a0*/ 	.word	0x00004100


	//   ....[53]....
        /*03a4*/ 	.word	0x00004130


	//   ....[54]....
        /*03a8*/ 	.word	0x00004160


	//   ....[55]....
        /*03ac*/ 	.word	0x00004190


	//   ....[56]....
        /*03b0*/ 	.word	0x000041c0


	//   ....[57]....
        /*03b4*/ 	.word	0x000041e0


	//   ....[58]....
        /*03b8*/ 	.word	0x000041f0


	//   ....[59]....
        /*03bc*/ 	.word	0x00004220


	//   ....[60]....
        /*03c0*/ 	.word	0x00004250


	//   ....[61]....
        /*03c4*/ 	.word	0x00004280


	//   ....[62]....
        /*03c8*/ 	.word	0x000042b0


	//   ....[63]....
        /*03cc*/ 	.word	0x000042d0


	//   ....[64]....
        /*03d0*/ 	.word	0x00004300


	//   ....[65]....
        /*03d4*/ 	.word	0x00004320


	//   ....[66]....
        /*03d8*/ 	.word	0x00004470


	//   ....[67]....
        /*03dc*/ 	.word	0x000044b0


	//   ....[68]....
        /*03e0*/ 	.word	0x00004670


	//   ....[69]....
        /*03e4*/ 	.word	0x000046c0


	//   ....[70]....
        /*03e8*/ 	.word	0x00004730


	//   ....[71]....
        /*03ec*/ 	.word	0x00004790


	//   ....[72]....
        /*03f0*/ 	.word	0x00004800


	//   ....[73]....
        /*03f4*/ 	.word	0x00004860


	//   ....[74]....
        /*03f8*/ 	.word	0x000048d0


	//   ....[75]....
        /*03fc*/ 	.word	0x00004930


	//   ....[76]....
        /*0400*/ 	.word	0x000049d0


	//   ....[77]....
        /*0404*/ 	.word	0x00004a60


	//   ....[78]....
        /*0408*/ 	.word	0x00004ad0


	//   ....[79]....
        /*040c*/ 	.word	0x00004b30


	//   ....[80]....
        /*0410*/ 	.word	0x00004ba0


	//   ....[81]....
        /*0414*/ 	.word	0x00004c00


	//   ....[82]....
        /*0418*/ 	.word	0x00004c70


	//   ....[83]....
        /*041c*/ 	.word	0x00004cd0


	//   ....[84]....
        /*0420*/ 	.word	0x00004d70


	//   ....[85]....
        /*0424*/ 	.word	0x00004e00


	//   ....[86]....
        /*0428*/ 	.word	0x00004e70


	//   ....[87]....
        /*042c*/ 	.word	0x00004ed0


	//   ....[88]....
        /*0430*/ 	.word	0x00004f40


	//   ....[89]....
        /*0434*/ 	.word	0x00004fa0


	//   ....[90]....
        /*0438*/ 	.word	0x00005010


	//   ....[91]....
        /*043c*/ 	.word	0x00005070


	//   ....[92]....
        /*0440*/ 	.word	0x00005110


	//   ....[93]....
        /*0444*/ 	.word	0x000051d0


	//   ....[94]....
        /*0448*/ 	.word	0x000052e0


	//   ....[95]....
        /*044c*/ 	.word	0x00005330


	//   ....[96]....
        /*0450*/ 	.word	0x000053e0


	//   ....[97]....
        /*0454*/ 	.word	0x00005430


	//   ....[98]....
        /*0458*/ 	.word	0x000054a0


	//   ....[99]....
        /*045c*/ 	.word	0x000054f0


	//   ....[100]....
        /*0460*/ 	.word	0x00005560


	//   ....[101]....
        /*0464*/ 	.word	0x000055c0


	//   ....[102]....
        /*0468*/ 	.word	0x00005630


	//   ....[103]....
        /*046c*/ 	.word	0x00005690


	//   ....[104]....
        /*0470*/ 	.word	0x00005730


	//   ....[105]....
        /*0474*/ 	.word	0x000057a0


	//   ....[106]....
        /*0478*/ 	.word	0x00005840


	//   ....[107]....
        /*047c*/ 	.word	0x000058c0


	//   ....[108]....
        /*0480*/ 	.word	0x00005930


	//   ....[109]....
        /*0484*/ 	.word	0x00005990


	//   ....[110]....
        /*0488*/ 	.word	0x00005a00


	//   ....[111]....
        /*048c*/ 	.word	0x00005a60


	//   ....[112]....
        /*0490*/ 	.word	0x00005b00


	//   ....[113]....
        /*0494*/ 	.word	0x00005b80


	//   ....[114]....
        /*0498*/ 	.word	0x00005c00


	//   ....[115]....
        /*049c*/ 	.word	0x00005cb0


	//   ....[116]....
        /*04a0*/ 	.word	0x00005d50


	//   ....[117]....
        /*04a4*/ 	.word	0x00005dc0


	//   ....[118]....
        /*04a8*/ 	.word	0x00005e30


	//   ....[119]....
        /*04ac*/ 	.word	0x00005ea0


	//   ....[120]....
        /*04b0*/ 	.word	0x00005f30


	//   ....[121]....
        /*04b4*/ 	.word	0x00005fe0


	//   ....[122]....
        /*04b8*/ 	.word	0x000060c0


	//   ....[123]....
        /*04bc*/ 	.word	0x00006170


	//----- nvinfo : EIATTR_EXIT_INSTR_OFFSETS
	.align		4
.L_759:
        /*04c0*/ 	.byte	0x04, 0x1c
        /*04c2*/ 	.short	(.L_761 - .L_760)


	//   ....[0]....
.L_760:
        /*04c4*/ 	.word	0x000023d0


	//   ....[1]....
        /*04c8*/ 	.word	0x00004610


	//----- nvinfo : EIATTR_MAX_THREADS
	.align		4
.L_761:
        /*04cc*/ 	.byte	0x04, 0x05
        /*04ce*/ 	.short	(.L_763 - .L_762)
.L_762:
        /*04d0*/ 	.word	0x00000140
        /*04d4*/ 	.word	0x00000001
        /*04d8*/ 	.word	0x00000001


	//----- nvinfo : EIATTR_CRS_STACK_SIZE
	.align		4
.L_763:
        /*04dc*/ 	.byte	0x04, 0x1e
        /*04de*/ 	.short	(.L_765 - .L_764)
.L_764:
        /*04e0*/ 	.word	0x00000000


	//----- nvinfo : EIATTR_CBANK_PARAM_SIZE
	.align		4
.L_765:
        /*04e4*/ 	.byte	0x03, 0x19
        /*04e6*/ 	.short	0x0060


	//----- nvinfo : EIATTR_PARAM_CBANK
	.align		4
        /*04e8*/ 	.byte	0x04, 0x0a
        /*04ea*/ 	.short	(.L_767 - .L_766)
	.align		4
.L_766:
        /*04ec*/ 	.word	index@(.nv.constant0._ZN13group_norm_v218gn_bwd_cuda_kernelI13__nv_bfloat16Li320ELi3ELi16ELi20ELi1024ELb1ELb1ELi4ELi320ELi320ELi4ELb1ELi1ELb0ELb0ELNS_15WgradSyncMethodE3ENS_16CompileConditionILi900EEEEEvPT_S6_S6_PKS5_S8_S8_S8_PKfflPfPj)
        /*04f0*/ 	.short	0x0210
        /*04f2*/ 	.short	0x0060


	//----- nvinfo : EIATTR_SW_WAR
	.align		4
.L_767:
        /*04f4*/ 	.byte	0x04, 0x36
        /*04f6*/ 	.short	(.L_769 - .L_768)
.L_768:
        /*04f8*/ 	.word	0x00000008
.L_769:


//--------------------- .nv.info._ZN13group_norm_v218gn_bwd_cuda_kernelI13__nv_bfloat16Li320ELi1ELi16ELi20ELi1024ELb1ELb1ELi8ELi320ELi320ELi4ELb1ELi1ELb0ELb0ELNS_15WgradSyncMethodE3ENS_16CompileConditionILi900EEEEEvPT_S6_S6_PKS5_S8_S8_S8_PKfflPfPj --------------------------
	.section	.nv.info._ZN13group_norm_v218gn_bwd_cuda_kernelI13__nv_bfloat16Li320ELi1ELi16ELi20ELi1024ELb1ELb1ELi8ELi320ELi320ELi4ELb1ELi1ELb0ELb0ELNS_15WgradSyncMethodE3ENS_16CompileConditionILi900EEEEEvPT_S6_S6_PKS5_S8_S8_S8_PKfflPfPj,"",@"SHT_CUDA_INFO"
	.sectionflags	@""
	.align	4


	//----- nvinfo : EIATTR_CUDA_API_VERSION
	.align		4
        /*0000*/ 	.byte	0x04, 0x37
        /*0002*/ 	.short	(.L_771 - .L_770)
.L_770:
        /*0004*/ 	.word	0x00000082


	//----- nvinfo : EIATTR_KPARAM_INFO
	.align		4
.L_771:
        /*0008*/ 	.byte	0x04, 0x17
        /*000a*/ 	.short	(.L_773 - .L_772)
.L_772:
        /*000c*/ 	.word	0x00000000
        /*0010*/ 	.short	0x000b
        /*0012*/ 	.short	0x0058
        /*0014*/ 	.byte	0x00, 0xf0, 0x21, 0x00


	//----- nvinfo : EIATTR_KPARAM_INFO
	.align		4
.L_773:
        /*0018*/ 	.byte	0x04, 0x17
        /*001a*/ 	.short	(.L_775 - .L_774)
.L_774:
        /*001c*/ 	.word	0x00000000
        /*0020*/ 	.short	0x000a
        /*0022*/ 	.short	0x0050
        /*0024*/ 	.byte	0x00, 0xf0, 0x21, 0x00


	//----- nvinfo : EIATTR_KPARAM_INFO
	.align		4
.L_775:
        /*0028*/ 	.byte	0x04, 0x17
        /*002a*/ 	.short	(.L_777 - .L_776)
.L_776:
        /*002c*/ 	.word	0x00000000
        /*0030*/ 	.short	0x0009
        /*0032*/ 	.short	0x0048
        /*0034*/ 	.byte	0x00, 0xf0, 0x21, 0x00


	//----- nvinfo : EIATTR_KPARAM_INFO
	.align		4
.L_777:
        /*0038*/ 	.byte	0x04, 0x17
        /*003a*/ 	.short	(.L_779 - .L_778)
.L_778:
        /*003c*/ 	.word	0x00000000
        /*0040*/ 	.short	0x0008
        /*0042*/ 	.short	0x0040
        /*0044*/ 	.byte	0x00, 0xf0, 0x11, 0x00


	//----- nvinfo : EIATTR_KPARAM_INFO
	.align		4
.L_779:
        /*0048*/ 	.byte	0x04, 0x17
        /*004a*/ 	.short	(.L_781 - .L_780)
.L_780:
        /*004c*/ 	.word	0x00000000
        /*0050*/ 	.short	0x0007
        /*0052*/ 	.short	0x0038
        /*0054*/ 	.byte	0x00, 0xf0, 0x21, 0x00


	//----- nvinfo : EIATTR_KPARAM_INFO
	.align		4
.L_781:
        /*0058*/ 	.byte	0x04, 0x17
        /*005a*/ 	.short	(.L_783 - .L_782)
.L_782:
        /*005c*/ 	.word	0x00000000
        /*0060*/ 	.short	0x0006
        /*0062*/ 	.short	0x0030
        /*0064*/ 	.byte	0x00, 0xf0, 0x21, 0x00


	//----- nvinfo : EIATTR_KPARAM_INFO
	.align		4
.L_783:
        /*0068*/ 	.byte	0x04, 0x17
        /*006a*/ 	.short	(.L_785 - .L_784)
.L_784:
        /*006c*/ 	.word	0x00000000
        /*0070*/ 	.short	0x0005
        /*0072*/ 	.short	0x0028
        /*0074*/ 	.byte	0x00, 0xf0, 0x21, 0x00


	//----- nvinfo : EIATTR_KPARAM_INFO
	.align		4
.L_785:
        /*0078*/ 	.byte	0x04, 0x17
        /*007a*/ 	.short	(.L_787 - .L_786)
.L_786:
        /*007c*/ 	.word	0x00000000
        /*0080*/ 	.short	0x0004
        /*0082*/ 	.short	0x0020
        /*0084*/ 	.byte	0x00, 0xf0, 0x21, 0x00


	//----- nvinfo : EIATTR_KPARAM_INFO
	.align		4
.L_787:
        /*0088*/ 	.byte	0x04, 0x17
        /*008a*/ 	.short	(.L_789 - .L_788)
.L_788:
        /*008c*/ 	.word	0x00000000
        /*0090*/ 	.short	0x0003
        /*0092*/ 	.short	0x0018
        /*0094*/ 	.byte	0x00, 0xf0, 0x21, 0x00


	//----- nvinfo : EIATTR_KPARAM_INFO
	.align		4
.L_789:
        /*0098*/ 	.byte	0x04, 0x17
        /*009a*/ 	.short	(.L_791 - .L_790)
.L_790:
        /*009c*/ 	.word	0x00000000
        /*00a0*/ 	.short	0x0002
        /*00a2*/ 	.short	0x0010
        /*00a4*/ 	.byte	0x00, 0xf0, 0x21, 0x00


	//----- nvinfo : EIATTR_KPARAM_INFO
	.align		4
.L_791:
        /*00a8*/ 	.byte	0x04, 0x17
        /*00aa*/ 	.short	(.L_793 - .L_792)
.L_792:
        /*00ac*/ 	.word	0x00000000
        /*00b0*/ 	.short	0x0001
        /*00b2*/ 	.short	0x0008
        /*00b4*/ 	.byte	0x00, 0xf0, 0x21, 0x00


	//----- nvinfo : EIATTR_KPARAM_INFO
	.align		4
.L_793:
        /*00b8*/ 	.byte	0x04, 0x17
        /*00ba*/ 	.short	(.L_795 - .L_794)
.L_794:
        /*00bc*/ 	.word	0x00000000
        /*00c0*/ 	.short	0x0000
        /*00c2*/ 	.short	0x0000
        /*00c4*/ 	.byte	0x00, 0xf0, 0x21, 0x00


	//----- nvinfo : EIATTR_SPARSE_MMA_MASK
	.align		4
.L_795:
        /*00c8*/ 	.byte	0x03, 0x50
        /*00ca*/ 	.short	0x0000


	//----- nvinfo : EIATTR_MAXREG_COUNT
	.align		4
        /*00cc*/ 	.byte	0x03, 0x1b
        /*00ce*/ 	.short	0x00a8


	//----- nvinfo : EIATTR_NUM_BARRIERS
	.align		4
        /*00d0*/ 	.byte	0x02, 0x4c
        /*00d2*/ 	.byte	0x01
	.zero		1


	//----- nvinfo : EIATTR_MERCURY_ISA_VERSION
	.align		4
        /*00d4*/ 	.byte	0x03, 0x5f
        /*00d6*/ 	.short	0x0101


	//----- nvinfo : EIATTR_COOP_GROUP_MASK_REGIDS
	.align		4
        /*00d8*/ 	.byte	0x04, 0x29
        /*00da*/ 	.short	(.L_797 - .L_796)


	//   ....[0]....
.L_796:
        /*00dc*/ 	.word	0xffffffff


	//   ....[1]....
        /*00e0*/ 	.word	0xffffffff


	//   ....[2]....
        /*00e4*/ 	.word	0xffffffff


	//   ....[3]....
        /*00e8*/ 	.word	0xffffffff


	//   ....[4]....
        /*00ec*/ 	.word	0xffffffff


	//   ....[5]....
        /*00f0*/ 	.word	0xffffffff


	//   ....[6]....
        /*00f4*/ 	.word	0xffffffff


	//   ....[7]....
        /*00f8*/ 	.word	0xffffffff


	//   ....[8]....
        /*00fc*/ 	.word	0xffffffff


	//   ....[9]....
        /*0100*/ 	.word	0xffffffff


	//   ....[10]....
        /*0104*/ 	.word	0xffffffff


	//   ....[11]....
        /*0108*/ 	.word	0xffffffff


	//   ....[12]....
        /*010c*/ 	.word	0x05000007


	//   ....[13]....
        /*0110*/ 	.word	0x05000006


	//   ....[14]....
        /*0114*/ 	.word	0x05000008


	//   ....[15]....
        /*0118*/ 	.word	0x05000009


	//   ....[16]....
        /*011c*/ 	.word	0x0500000f


	//   ....[17]....
        /*0120*/ 	.word	0x05000002


	//   ....[18]....
        /*0124*/ 	.word	0x05000006


	//   ....[19]....
        /*0128*/ 	.word	0x05000003


	//   ....[20]....
        /*012c*/ 	.word	0x05000006


	//   ....[21]....
        /*0130*/ 	.word	0x05000007


	//   ....[22]....
        /*0134*/ 	.word	0x05000009


	//   ....[23]....
        /*0138*/ 	.word	0x05000008


	//   ....[24]....
        /*013c*/ 	.word	0x05000014


	//   ....[25]....
        /*0140*/ 	.word	0x05000013


	//   ....[26]....
        /*0144*/ 	.word	0x05000007


	//   ....[27]....
        /*0148*/ 	.word	0x0500000a


	//   ....[28]....
        /*014c*/ 	.word	0x05000006


	//   ....[29]....
        /*0150*/ 	.word	0x05000007


	//   ....[30]....
        /*0154*/ 	.word	0x05000009


	//   ....[31]....
        /*0158*/ 	.word	0x05000008


	//   ....[32]....
        /*015c*/ 	.word	0x05000014


	//   ....[33]....
        /*0160*/ 	.word	0x05000013


	//   ....[34]....
        /*0164*/ 	.word	0x05000007


	//   ....[35]....
        /*0168*/ 	.word	0x0500000a


	//   ....[36]....
        /*016c*/ 	.word	0x05000007


	//   ....[37]....
        /*0170*/ 	.word	0x0500000d


	//   ....[38]....
        /*0174*/ 	.word	0x05000006


	//   ....[39]....
        /*0178*/ 	.word	0x05000009


	//   ....[40]....
        /*017c*/ 	.word	0x05000008


	//   ....[41]....
        /*0180*/ 	.word	0x0500000f


	//   ....[42]....
        /*0184*/ 	.word	0x05000007


	//   ....[43]....
        /*0188*/ 	.word	0x05000006


	//   ....[44]....
        /*018c*/ 	.word	0x0500001b


	//   ....[45]....
        /*0190*/ 	.word	0x05000010


	//   ....[46]....
        /*0194*/ 	.word	0x05000009


	//   ....[47]....
        /*0198*/ 	.word	0x05000014


	//   ....[48]....
        /*019c*/ 	.word	0x0500001c


	//   ....[49]....
        /*01a0*/ 	.word	0x05000008


	//   ....[50]....
        /*01a4*/ 	.word	0x05000009


	//   ....[51]....
        /*01a8*/ 	.word	0x05000006


	//   ....[52]....
        /*01ac*/ 	.word	0x05000002


	//   ....[53]....
        /*01b0*/ 	.word	0x05000007


	//   ....[54]....
        /*01b4*/ 	.word	0x05000008


	//   ....[55]....
        /*01b8*/ 	.word	0x05000017


	//   ....[56]....
        /*01bc*/ 	.word	0x05000019


	//   ....[57]....
        /*01c0*/ 	.word	0x0500001d


	//   ....[58]....
        /*01c4*/ 	.word	0x0500000e


	//   ....[59]....
        /*01c8*/ 	.word	0x05000013


	//   ....[60]....
        /*01cc*/ 	.word	0x0500000f


	//   ....[61]....
        /*01d0*/ 	.word	0x05000012


	//   ....[62]....
        /*01d4*/ 	.word	0x05000017


	//   ....[63]....
        /*01d8*/ 	.word	0x05000016


	//   ....[64]....
        /*01dc*/ 	.word	0x0500001b


	//   ....[65]....
        /*01e0*/ 	.word	0x05000018


	//   ....[66]....
        /*01e4*/ 	.word	0x0500000d


	//   ....[67]....
        /*01e8*/ 	.word	0x05000007


	//   ....[68]....
        /*01ec*/ 	.word	0x05000006


	//   ....[69]....
        /*01f0*/ 	.word	0x05000006


	//   ....[70]....
        /*01f4*/ 	.word	0x05000006


	//   ....[71]....
        /*01f8*/ 	.word	0x05000006


	//   ....[72]....
        /*01fc*/ 	.word	0x05000006


	//   ....[73]....
        /*0200*/ 	.word	0x05000006


	//   ....[74]....
        /*0204*/ 	.word	0x05000006


	//   ....[75]....
        /*0208*/ 	.word	0x05000006


	//   ....[76]....
        /*020c*/ 	.word	0x05000006


	//   ....[77]....
        /*0210*/ 	.word	0x05000006


	//   ....[78]....
        /*0214*/ 	.word	0x05000006


	//   ....[79]....
        /*0218*/ 	.word	0x05000006


	//   ....[80]....
        /*021c*/ 	.word	0x05000006


	//   ....[81]....
        /*0220*/ 	.word	0x05000006


	//   ....[82]....
        /*0224*/ 	.word	0x05000006


	//   ....[83]....
        /*0228*/ 	.word	0x05000006


	//   ....[84]....
        /*022c*/ 	.word	0x05000006


	//   ....[85]....
        /*0230*/ 	.word	0x05000006


	//   ....[86]....
        /*0234*/ 	.word	0x05000006


	//   ....[87]....
        /*0238*/ 	.word	0x05000006


	//   ....[88]....
        /*023c*/ 	.word	0x05000006


	//   ....[89]....
        /*0240*/ 	.word	0x05000006


	//   ....[90]....
        /*0244*/ 	.word	0x05000006


	//   ....[91]....
        /*0248*/ 	.word	0x05000006


	//   ....[92]....
        /*024c*/ 	.word	0x05000006


	//   ....[93]....
        /*0250*/ 	.word	0x05000006


	//   ....[94]....
        /*0254*/ 	.word	0x05000006


	//   ....[95]....
        /*0258*/ 	.word	0x05000006


	//   ....[96]....
        /*025c*/ 	.word	0x05000006


	//   ....[97]....
        /*0260*/ 	.word	0x05000006


	//   ....[98]....
        /*0264*/ 	.word	0x05000006


	//   ....[99]....
        /*0268*/ 	.word	0x05000006


	//   ....[100]....
        /*026c*/ 	.word	0x05000006


	//   ....[101]....
        /*0270*/ 	.word	0x05000006


	//   ....[102]....
        /*0274*/ 	.word	0x05000006


	//   ....[103]....
        /*0278*/ 	.word	0x05000006


	//   ....[104]....
        /*027c*/ 	.word	0x05000006


	//   ....[105]....
        /*0280*/ 	.word	0x05000006


	//   ....[106]....
        /*0284*/ 	.word	0x05000006


	//   ....[107]....
        /*0288*/ 	.word	0x05000006


	//   ....[108]....
        /*028c*/ 	.word	0x05000006


	//   ....[109]....
        /*0290*/ 	.word	0x05000006


	//   ....[110]....
        /*0294*/ 	.word	0x05000006


	//   ....[111]....
        /*0298*/ 	.word	0x05000006


	//   ....[112]....
        /*029c*/ 	.word	0x05000006


	//   ....[113]....
        /*02a0*/ 	.word	0x05000006


	//   ....[114]....
        /*02a4*/ 	.word	0x05000006


	//   ....[115]....
        /*02a8*/ 	.word	0x05000006


	//   ....[116]....
        /*02ac*/ 	.word	0x05000006


	//   ....[117]....
        /*02b0*/ 	.word	0x05000006


	//   ....[118]....
        /*02b4*/ 	.word	0x05000006


	//   ....[119]....
        /*02b8*/ 	.word	0x05000006


	//   ....[120]....
        /*02bc*/ 	.word	0x05000006


	//   ....[121]....
        /*02c0*/ 	.word	0x05000006


	//   ....[122]....
        /*02c4*/ 	.word	0x05000006


	//   ....[123]....
        /*02c8*/ 	.word	0x05000006


	//----- nvinfo : EIATTR_COOP_GROUP_INSTR_OFFSETS
	.align		4
.L_797:
        /*02cc*/ 	.byte	0x04, 0x28
        /*02ce*/ 	.short	(.L_799 - .L_798)


	//   ....[0]....
.L_798:
        /*02d0*/ 	.word	0x000017f0


	//   ....[1]....
        /*02d4*/ 	.word	0x00001830


	//   ....[2]....
        /*02d8*/ 	.word	0x00001870


	//   ....[3]....
        /*02dc*/ 	.word	0x00001880


	//   ....[4]....
        /*02e0*/ 	.word	0x00002020


	//   ....[5]....
        /*02e4*/ 	.word	0x00002050


	//   ....[6]....
        /*02e8*/ 	.word	0x00002080


	//   ....[7]....
        /*02ec*/ 	.word	0x00002090


	//   ....[8]....
        /*02f0*/ 	.word	0x000020c0


	//   ....[9]....
        /*02f4*/ 	.word	0x000020d0


	//   ....[10]....
        /*02f8*/ 	.word	0x00002100


	//   ....[11]....
        /*02fc*/ 	.word	0x00002110


	//   ....[12]....
        /*0300*/ 	.word	0x000038d0


	//   ....[13]....
        /*0304*/ 	.word	0x000038f0


	//   ....[14]....
        /*0308*/ 	.word	0x00003930


	//   ....[15]....
        /*030c*/ 	.word	0x00003950


	//   ....[16]....
        /*0310*/ 	.word	0x00003980


	//   ....[17]....
        /*0314*/ 	.word	0x00003990


	//   ....[18]....
        /*0318*/ 	.word	0x000039c0


	//   ....[19]....
        /*031c*/ 	.word	0x000039d0


	//   ....[20]....
        /*0320*/ 	.word	0x00003b80


	//   ....[21]....
        /*0324*/ 	.word	0x00003bb0


	//   ....[22]....
        /*0328*/ 	.word	0x00003be0


	//   ....[23]....
        /*032c*/ 	.word	0x00003bf0


	//   ....[24]....
        /*0330*/ 	.word	0x00003c20


	//   ....[25]....
        /*0334*/ 	.word	0x00003c30


	//   ....[26]....
        /*0338*/ 	.word	0x00003c60


	//   ....[27]....
        /*033c*/ 	.word	0x00003c70


	//   ....[28]....
        /*0340*/ 	.word	0x00003dc0


	//   ....[29]....
        /*0344*/ 	.word	0x00003df0


	//   ....[30]....
        /*0348*/ 	.word	0x00003e20


	//   ....[31]....
        /*034c*/ 	.word	0x00003e30


	//   ....[32]....
        /*0350*/ 	.word	0x00003e60


	//   ....[33]....
        /*0354*/ 	.word	0x00003e70


	//   ....[34]....
        /*0358*/ 	.word	0x00003ea0


	//   ....[35]....
        /*035c*/ 	.word	0x00003eb0


	//   ....[36]....
        /*0360*/ 	.word	0x000041a0


	//   ....[37]....
        /*0364*/ 	.word	0x00004210


	//   ....[38]....
        /*0368*/ 	.word	0x00004230


	//   ....[39]....
        /*036c*/ 	.word	0x00004250


	//   ....[40]....
        /*0370*/ 	.word	0x00004260


	//   ....[41]....
        /*0374*/ 	.word	0x00004270


	//   ....[42]....
        /*0378*/ 	.word	0x00004280


	//   ....[43]....
        /*037c*/ 	.word	0x00004310


	//   ....[44]....
        /*0380*/ 	.word	0x00004340


	//   ....[45]....
        /*0384*/ 	.word	0x00004360


	//   ....[46]....
        /*0388*/ 	.word	0x00004380


	//   ....[47]....
        /*038c*/ 	.word	0x00004390


	//   ....[48]....
        /*0390*/ 	.word	0x000043a0


	//   ....[49]....
        /*0394*/ 	.word	0x000043b0


	//   ....[50]....
        /*0398*/ 	.word	0x000043d0


	//   ....[51]....
        /*039c*/ 	.word	0x00004440


	//   ....[52]....
        /*03a0*/ 	.word	0x00004480


	//   ....[53]....
        /*03a4*/ 	.word	0x000044a0


	//   ....[54]....
        /*03a8*/ 	.word	0x000044d0


	//   ....[55]....
        /*03ac*/ 	.word	0x00004500


	//   ....[56]....
        /*03b0*/ 	.word	0x00004520


	//   ....[57]....
        /*03b4*/ 	.word	0x00004540


	//   ....[58]....
        /*03b8*/ 	.word	0x00004550


	//   ....[59]....
        /*03bc*/ 	.word	0x00004580


	//   ....[60]....
        /*03c0*/ 	.word	0x000045b0


	//   ....[61]....
        /*03c4*/ 	.word	0x00004600


	//   ....[62]....
        /*03c8*/ 	.word	0x00004640


	//   ....[63]....
        /*03cc*/ 	.word	0x00004660


	//   ....[64]....
        /*03d0*/ 	.word	0x00004680


	//   ....[65]....
        /*03d4*/ 	.word	0x000046c0


	//   ....[66]....
        /*03d8*/ 	.word	0x000047d0


	//   ....[67]....
        /*03dc*/ 	.word	0x00004820


	//   ....[68]....
        /*03e0*/ 	.word	0x00004950


	//   ....[69]....
        /*03e4*/ 	.word	0x000049a0


	//   ....[70]....
        /*03e8*/ 	.word	0x00004a10


	//   ....[71]....
        /*03ec*/ 	.word	0x00004a70


	//   ....[72]....
        /*03f0*/ 	.word	0x00004ae0


	//   ....[73]....
        /*03f4*/ 	.word	0x00004b40


	//   ....[74]....
        /*03f8*/ 	.word	0x00004bb0


	//   ....[75]....
        /*03fc*/ 	.word	0x00004c10


	//   ....[76]....
        /*0400*/ 	.word	0x00004cb0


	//   ....[77]....
        /*0404*/ 	.word	0x00004d40


	//   ....[78]....
        /*0408*/ 	.word	0x00004db0


	//   ....[79]....
        /*040c*/ 	.word	0x00004e10


	//   ....[80]....
        /*0410*/ 	.word	0x00004e80


	//   ....[81]....
        /*0414*/ 	.word	0x00004ee0


	//   ....[82]....
        /*0418*/ 	.word	0x00004f50


	//   ....[83]....
        /*041c*/ 	.word	0x00004fb0


	//   ....[84]....
        /*0420*/ 	.word	0x00005050


	//   ....[85]....
        /*0424*/ 	.word	0x000050e0


	//   ....[86]....
        /*0428*/ 	.word	0x00005150


	//   ....[87]....
        /*042c*/ 	.word	0x000051b0


	//   ....[88]....
        /*0430*/ 	.word	0x00005220


	//   ....[89]....
        /*0434*/ 	.word	0x00005280


	//   ....[90]....
        /*0438*/ 	.word	0x000052f0


	//   ....[91]....
        /*043c*/ 	.word	0x00005350


	//   ....[92]....
        /*0440*/ 	.word	0x000053f0


	//   ....[93]....
        /*0444*/ 	.word	0x000054b0


	//   ....[94]....
        /*0448*/ 	.word	0x00005580


	//   ....[95]....
        /*044c*/ 	.word	0x000055d0


	//   ....[96]....
        /*0450*/ 	.word	0x00005680


	//   ....[97]....
        /*0454*/ 	.word	0x000056d0


	//   ....[98]....
        /*0458*/ 	.word	0x00005740


	//   ....[99]....
        /*045c*/ 	.word	0x00005790


	//   ....[100]....
        /*0460*/ 	.word	0x00005810


	//   ....[101]....
        /*0464*/ 	.word	0x00005870


	//   ....[102]....
        /*0468*/ 	.word	0x000058e0


	//   ....[103]....
        /*046c*/ 	.word	0x00005940


	//   ....[104]....
        /*0470*/ 	.word	0x000059e0


	//   ....[105]....
        /*0474*/ 	.word	0x00005a50


	//   ....[106]....
        /*0478*/ 	.word	0x00005ae0


	//   ....[107]....
        /*047c*/ 	.word	0x00005b50


	//   ....[108]....
        /*0480*/ 	.word	0x00005bc0


	//   ....[109]....
        /*0484*/ 	.word	0x00005c20


	//   ....[110]....
        /*0488*/ 	.word	0x00005cb0


	//   ....[111]....
        /*048c*/ 	.word	0x00005d10


	//   ....[112]....
        /*0490*/ 	.word	0x00005db0


	//   ....[113]....
        /*0494*/ 	.word	0x00005e20


	//   ....[114]....
        /*0498*/ 	.word	0x00005ed0


	//   ....[115]....
        /*049c*/ 	.word	0x00005f50


	//   ....[116]....
        /*04a0*/ 	.word	0x00005fb0


	//   ....[117]....
        /*04a4*/ 	.word	0x00006000


	//   ....[118]....
        /*04a8*/ 	.word	0x00006070


	//   ....[119]....
        /*04ac*/ 	.word	0x000060e0


	//   ....[120]....
        /*04b0*/ 	.word	0x00006160


	//   ....[121]....
        /*04b4*/ 	.word	0x000061c0


	//   ....[122]....
        /*04b8*/ 	.word	0x00006310


	//   ....[123]....
        /*04bc*/ 	.word	0x000063c0


	//----- nvinfo : EIATTR_EXIT_INSTR_OFFSETS
	.align		4
.L_799:
        /*04c0*/ 	.byte	0x04, 0x1c
        /*04c2*/ 	.short	(.L_801 - .L_800)


	//   ....[0]....
.L_800:
        /*04c4*/ 	.word	0x000028c0


	//   ....[1]....
        /*04c8*/ 	.word	0x000048f0


	//----- nvinfo : EIATTR_MAX_THREADS
	.align		4
.L_801:
        /*04cc*/ 	.byte	0x04, 0x05
        /*04ce*/ 	.short	(.L_803 - .L_802)
.L_802:
        /*04d0*/ 	.word	0x00000140
        /*04d4*/ 	.word	0x00000001
        /*04d8*/ 	.word	0x00000001


	//----- nvinfo : EIATTR_CRS_STACK_SIZE
	.align		4
.L_803:
        /*04dc*/ 	.byte	0x04, 0x1e
        /*04de*/ 	.short	(.L_805 - .L_804)
.L_804:
        /*04e0*/ 	.word	0x00000000


	//----- nvinfo : EIATTR_CBANK_PARAM_SIZE
	.align		4
.L_805:
        /*04e4*/ 	.byte	0x03, 0x19
        /*04e6*/ 	.short	0x0060


	//----- nvinfo : EIATTR_PARAM_CBANK
	.align		4
        /*04e8*/ 	.byte	0x04, 0x0a
        /*04ea*/ 	.short	(.L_807 - .L_806)
	.align		4
.L_806:
        /*04ec*/ 	.word	index@(.nv.constant0._ZN13group_norm_v218gn_bwd_cuda_kernelI13__nv_bfloat16Li320ELi1ELi16ELi20ELi1024ELb1ELb1ELi8ELi320ELi320ELi4ELb1ELi1ELb0ELb0ELNS_15WgradSyncMethodE3ENS_16CompileConditionILi900EEEEEvPT_S6_S6_PKS5_S8_S8_S8_PKfflPfPj)
        /*04f0*/ 	.short	0x0210
        /*04f2*/ 	.short	0x0060


	//----- nvinfo : EIATTR_SW_WAR
	.align		4
.L_807:
        /*04f4*/ 	.byte	0x04, 0x36
        /*04f6*/ 	.short	(.L_809 - .L_808)
.L_808:
        /*04f8*/ 	.word	0x00000008
.L_809:


//--------------------- .nv.info._ZN13group_norm_v218gn_bwd_cuda_kernelI13__nv_bfloat16Li320ELi3ELi16ELi20ELi1024ELb1ELb1ELi8ELi320ELi320ELi4ELb1ELi2ELb0ELb0ELNS_15WgradSyncMethodE3ENS_16CompileConditionILi900EEEEEvPT_S6_S6_PKS5_S8_S8_S8_PKfflPfPj --------------------------
	.section	.nv.info._ZN13group_norm_v218gn_bwd_cuda_kernelI13__nv_bfloat16Li320ELi3ELi16ELi20ELi1024ELb1ELb1ELi8ELi320ELi320ELi4ELb1ELi2ELb0ELb0ELNS_15WgradSyncMethodE3ENS_16CompileConditionILi900EEEEEvPT_S6_S6_PKS5_S8_S8_S8_PKfflPfPj,"",@"SHT_CUDA_INFO"
	.sectionflags	@""
	.align	4


	//----- nvinfo : EIATTR_CUDA_API_VERSION
	.align		4
        /*0000*/ 	.byte	0x04, 0x37
        /*0002*/ 	.short	(.L_811 - .L_810)
.L_810:
        /*0004*/ 	.word	0x00000082


	//----- nvinfo : EIATTR_KPARAM_INFO
	.align		4
.L_811:
        /*0008*/ 	.byte	0x04, 0x17
        /*000a*/ 	.short	(.L_813 - .L_812)
.L_812:
        /*000c*/ 	.word	0x00000000
        /*0010*/ 	.short	0x000b
        /*0012*/ 	.short	0x0058
        /*0014*/ 	.byte	0x00, 0xf0, 0x21, 0x00


	//----- nvinfo : EIATTR_KPARAM_INFO
	.align		4
.L_813:
        /*0018*/ 	.byte	0x04, 0x17
        /*001a*/ 	.short	(.L_815 - .L_814)
.L_814:
        /*001c*/ 	.word	0x00000000
        /*0020*/ 	.short	0x000a
        /*0022*/ 	.short	0x0050
        /*0024*/ 	.byte	0x00, 0xf0, 0x21, 0x00


	//----- nvinfo : EIATTR_KPARAM_INFO
	.align		4
.L_815:
        /*0028*/ 	.byte	0x04, 0x17
        /*002a*/ 	.short	(.L_817 - .L_816)
.L_816:
        /*002c*/ 	.word	0x00000000
        /*0030*/ 	.short	0x0009
        /*0032*/ 	.short	0x0048
        /*0034*/ 	.byte	0x00, 0xf0, 0x21, 0x00


	//----- nvinfo : EIATTR_KPARAM_INFO
	.align		4
.L_817:
        /*0038*/ 	.byte	0x04, 0x17
        /*003a*/ 	.short	(.L_819 - .L_818)
.L_818:
        /*003c*/ 	.word	0x00000000
        /*0040*/ 	.short	0x0008
        /*0042*/ 	.short	0x0040
        /*0044*/ 	.byte	0x00, 0xf0, 0x11, 0x00


	//----- nvinfo : EIATTR_KPARAM_INFO
	.align		4
.L_819:
        /*0048*/ 	.byte	0x04, 0x17
        /*004a*/ 	.short	(.L_821 - .L_820)
.L_820:
        /*004c*/ 	.word	0x00000000
        /*0050*/ 	.short	0x0007
        /*0052*/ 	.short	0x0038
        /*0054*/ 	.byte	0x00, 0xf0, 0x21, 0x00


	//----- nvinfo : EIATTR_KPARAM_INFO
	.align		4
.L_821:
        /*0058*/ 	.byte	0x04, 0x17
        /*005a*/ 	.short	(.L_823 - .L_822)
.L_822:
        /*005c*/ 	.word	0x00000000
        /*0060*/ 	.short	0x0006
        /*0062*/ 	.short	0x0030
        /*0064*/ 	.byte	0x00, 0xf0, 0x21, 0x00


	//----- nvinfo : EIATTR_KPARAM_INFO
	.align		4
.L_823:
        /*0068*/ 	.byte	0x04, 0x17
        /*006a*/ 	.short	(.L_825 - .L_824)
.L_824:
        /*006c*/ 	.word	0x00000000
        /*0070*/ 	.short	0x0005
        /*0072*/ 	.short	0x0028
        /*0074*/ 	.byte	0x00, 0xf0, 0x21, 0x00


	//----- nvinfo : EIATTR_KPARAM_INFO
	.align		4
.L_825:
        /*0078*/ 	.byte	0x04, 0x17
        /*007a*/ 	.short	(.L_827 - .L_826)
.L_826:
        /*007c*/ 	.word	0x00000000
        /*0080*/ 	.short	0x0004
        /*0082*/ 	.short	0x0020
        /*0084*/ 	.byte	0x00, 0xf0, 0x21, 0x00


	//----- nvinfo : EIATTR_KPARAM_INFO
	.align		4
.L_827:
        /*0088*/ 	.byte	0x04, 0x17
        /*008a*/ 	.short	(.L_829 - .L_828)
.L_828:
        /*008c*/ 	.word	0x00000000
        /*0090*/ 	.short	0x0003
        /*0092*/ 	.short	0x0018
        /*0094*/ 	.byte	0x00, 0xf0, 0x21, 0x00


	//----- nvinfo : EIATTR_KPARAM_INFO
	.align		4
.L_829:
        /*0098*/ 	.byte	0x04, 0x17
        /*009a*/ 	.short	(.L_831 - .L_830)
.L_830:
        /*009c*/ 	.word	0x00000000
        /*00a0*/ 	.short	0x0002
        /*00a2*/ 	.short	0x0010
        /*00a4*/ 	.byte	0x00, 0xf0, 0x21, 0x00


	//----- nvinfo : EIATTR_KPARAM_INFO
	.align		4
.L_831:
        /*00a8*/ 	.byte	0x04, 0x17
        /*00aa*/ 	.short	(.L_833 - .L_832)
.L_832:
        /*00ac*/ 	.word	0x00000000
        /*00b0*/ 	.short	0x0001
        /*00b2*/ 	.short	0x0008
        /*00b4*/ 	.byte	0x00, 0xf0, 0x21, 0x00


	//----- nvinfo : EIATTR_KPARAM_INFO
	.align		4
.L_833:
        /*00b8*/ 	.byte	0x04, 0x17
        /*00ba*/ 	.short	(.L_835 - .L_834)
.L_834:
        /*00bc*/ 	.word	0x00000000
        /*00c0*/ 	.short	0x0000
        /*00c2*/ 	.short	0x0000
        /*00c4*/ 	.byte	0x00, 0xf0, 0x21, 0x00


	//----- nvinfo : EIATTR_SPARSE_MMA_MASK
	.align		4
.L_835:
        /*00c8*/ 	.byte	0x03, 0x50
        /*00ca*/ 	.short	0x0000


	//----- nvinfo : EIATTR_MAXREG_COUNT
	.align		4
        /*00cc*/ 	.byte	0x03, 0x1b
        /*00ce*/ 	.short	0x0040


	//----- nvinfo : EIATTR_NUM_BARRIERS
	.align		4
        /*00d0*/ 	.byte	0x02, 0x4c
        /*00d2*/ 	.byte	0x01
	.zero		1


	//----- nvinfo : EIATTR_MERCURY_ISA_VERSION
	.align		4
        /*00d4*/ 	.byte	0x03, 0x5f
        /*00d6*/ 	.short	0x0101


	//----- nvinfo : EIATTR_COOP_GROUP_MASK_REGIDS
	.align		4
        /*00d8*/ 	.byte	0x04, 0x29
        /*00da*/ 	.short	(.L_837 - .L_836)


	//   ....[0]....
.L_836:
        /*00dc*/ 	.word	0xffffffff


	//   ....[1]....
        /*00e0*/ 	.word	0xffffffff


	//   ....[2]....
        /*00e4*/ 	.word	0xffffffff


	//   ....[3]....
        /*00e8*/ 	.word	0xffffffff


	//   ....[4]....
        /*00ec*/ 	.word	0xffffffff


	//   ....[5]....
        /*00f0*/ 	.word	0xffffffff


	//   ....[6]....
        /*00f4*/ 	.word	0xffffffff


	//   ....[7]....
        /*00f8*/ 	.word	0xffffffff


	//   ....[8]....
        /*00fc*/ 	.word	0xffffffff


	//   ....[9]....
        /*0100*/ 	.word	0xffffffff


	//   ....[10]....
        /*0104*/ 	.word	0xffffffff


	//   ....[11]....
        /*0108*/ 	.word	0xffffffff


	//   ....[12]....
        /*010c*/ 	.word	0x05000009


	//   ....[13]....
        /*0110*/ 	.word	0x05000008


	//   ....[14]....
        /*0114*/ 	.word	0x0500000a


	//   ....[15]....
        /*0118*/ 	.word	0x0500000b


	//   ....[16]....
        /*011c*/ 	.word	0x0500000d


	//   ....[17]....
        /*0120*/ 	.word	0x0500000c


	//   ....[18]....
        /*0124*/ 	.word	0x0500000e


	//   ....[19]....
        /*0128*/ 	.word	0x05000003


	//   ....[20]....
        /*012c*/ 	.word	0x0500000d


	//   ....[21]....
        /*0130*/ 	.word	0x0500000c


	//   ....[22]....
        /*0134*/ 	.word	0x0500000e


	//   ....[23]....
        /*0138*/ 	.word	0x0500000f


	//   ....[24]....
        /*013c*/ 	.word	0x05000011


	//   ....[25]....
        /*0140*/ 	.word	0x05000010


	//   ....[26]....
        /*0144*/ 	.word	0x05000014


	//   ....[27]....
        /*0148*/ 	.word	0x05000003


	//   ....[28]....
        /*014c*/ 	.word	0x0500000d


	//   ....[29]....
        /*0150*/ 	.word	0x0500000c


	//   ....[30]....
        /*0154*/ 	.word	0x0500000e


	//   ....[31]....
        /*0158*/ 	.word	0x0500000f


	//   ....[32]....
        /*015c*/ 	.word	0x05000011


	//   ....[33]....
        /*0160*/ 	.word	0x05000010


	//   ....[34]....
        /*0164*/ 	.word	0x05000014


	//   ....[35]....
        /*0168*/ 	.word	0x05000003


	//   ....[36]....
        /*016c*/ 	.word	0x05000005


	//   ....[37]....
        /*0170*/ 	.word	0x05000012


	//   ....[38]....
        /*0174*/ 	.word	0x0500000f


	//   ....[39]....
        /*0178*/ 	.word	0x05000004


	//   ....[40]....
        /*017c*/ 	.word	0x05000011


	//   ....[41]....
        /*0180*/ 	.word	0x0500001a


	//   ....[42]....
        /*0184*/ 	.word	0x05000019


	//   ....[43]....
        /*0188*/ 	.word	0x05000012


	//   ....[44]....
        /*018c*/ 	.word	0x05000007


	//   ....[45]....
        /*0190*/ 	.word	0x0500000f


	//   ....[46]....
        /*0194*/ 	.word	0x05000018


	//   ....[47]....
        /*0198*/ 	.word	0x0500000b


	//   ....[48]....
        /*019c*/ 	.word	0x0500000c


	//   ....[49]....
        /*01a0*/ 	.word	0x0500000a


	//   ....[50]....
        /*01a4*/ 	.word	0x05000006


	//   ....[51]....
        /*01a8*/ 	.word	0x05000012


	//   ....[52]....
        /*01ac*/ 	.word	0x05000005


	//   ....[53]....
        /*01b0*/ 	.word	0x05000017


	//   ....[54]....
        /*01b4*/ 	.word	0x05000008


	//   ....[55]....
        /*01b8*/ 	.word	0x05000007


	//   ....[56]....
        /*01bc*/ 	.word	0x0500000c


	//   ....[57]....
        /*01c0*/ 	.word	0x0500000b


	//   ....[58]....
        /*01c4*/ 	.word	0x05000009


	//   ....[59]....
        /*01c8*/ 	.word	0x05000006


	//   ....[60]....
        /*01cc*/ 	.word	0x05000014


	//   ....[61]....
        /*01d0*/ 	.word	0x05000013


	//   ....[62]....
        /*01d4*/ 	.word	0x0500001c


	//   ....[63]....
        /*01d8*/ 	.word	0x0500001d


	//   ....[64]....
        /*01dc*/ 	.word	0x0500001f


	//   ....[65]....
        /*01e0*/ 	.word	0x05000017


	//   ....[66]....
        /*01e4*/ 	.word	0x05000015


	//   ....[67]....
        /*01e8*/ 	.word	0x05000012


	//   ....[68]....
        /*01ec*/ 	.word	0x0500000e


	//   ....[69]....
        /*01f0*/ 	.word	0x0500000e


	//   ....[70]....
        /*01f4*/ 	.word	0x0500000e


	//   ....[71]....
        /*01f8*/ 	.word	0x0500000e


	//   ....[72]....
        /*01fc*/ 	.word	0x0500000e


	//   ....[73]....
        /*0200*/ 	.word	0x0500000e


	//   ....[74]....
        /*0204*/ 	.word	0x0500000e


	//   ....[75]....
        /*0208*/ 	.word	0x0500000e


	//   ....[76]....
        /*020c*/ 	.word	0x0500000e


	//   ....[77]....
        /*0210*/ 	.word	0x0500000e


	//   ....[78]....
        /*0214*/ 	.word	0x0500000e


	//   ....[79]....
        /*0218*/ 	.word	0x0500000e


	//   ....[80]....
        /*021c*/ 	.word	0x0500000e


	//   ....[81]....
        /*0220*/ 	.word	0x0500000e


	//   ....[82]....
        /*0224*/ 	.word	0x0500000e


	//   ....[83]....
        /*0228*/ 	.word	0x0500000e


	//   ....[84]....
        /*022c*/ 	.word	0x0500000e


	//   ....[85]....
        /*0230*/ 	.word	0x0500000e


	//   ....[86]....
        /*0234*/ 	.word	0x0500000e


	//   ....[87]....
        /*0238*/ 	.word	0x0500000e


	//   ....[88]....
        /*023c*/ 	.word	0x0500000e


	//   ....[89]....
        /*0240*/ 	.word	0x0500000e


	//   ....[90]....
        /*0244*/ 	.word	0x0500000e


	//   ....[91]....
        /*0248*/ 	.word	0x0500000e


	//   ....[92]....
        /*024c*/ 	.word	0x0500000e


	//   ....[93]....
        /*0250*/ 	.word	0x0500000e


	//   ....[94]....
        /*0254*/ 	.word	0x0500000e


	//   ....[95]....
        /*0258*/ 	.word	0x0500000e


	//   ....[96]....
        /*025c*/ 	.word	0x0500000e


	//   ....[97]....
        /*0260*/ 	.word	0x0500000e


	//   ....[98]....
        /*0264*/ 	.word	0x0500000e


	//   ....[99]....
        /*0268*/ 	.word	0x0500000e


	//   ....[100]....
        /*026c*/ 	.word	0x0500000e


	//   ....[101]....
        /*0270*/ 	.word	0x0500000e


	//   ....[102]....
        /*0274*/ 	.word	0x0500000e


	//   ....[103]....
        /*0278*/ 	.word	0x0500000e


	//   ....[104]....
        /*027c*/ 	.word	0x0500000e


	//   ....[105]....
        /*0280*/ 	.word	0x0500000e


	//   ....[106]....
        /*0284*/ 	.word	0x0500000e


	//   ....[107]....
        /*0288*/ 	.word	0x0500000e


	//   ....[108]....
        /*028c*/ 	.word	0x0500000e


	//   ....[109]....
        /*0290*/ 	.word	0x0500000e


	//   ....[110]....
        /*0294*/ 	.word	0x0500000e


	//   ....[111]....
        /*0298*/ 	.word	0x0500000e


	//   ....[112]....
        /*029c*/ 	.word	0x0500000e


	//   ....[113]....
        /*02a0*/ 	.word	0x0500000e


	//   ....[114]....
        /*02a4*/ 	.word	0x0500000e


	//   ....[115]....
        /*02a8*/ 	.word	0x0500000e


	//   ....[116]....
        /*02ac*/ 	.word	0x0500000e


	//   ....[117]....
        /*02b0*/ 	.word	0x0500000e


	//   ....[118]....
        /*02b4*/ 	.word	0x0500000e


	//   ....[119]....
        /*02b8*/ 	.word	0x0500000e


	//   ....[120]....
        /*02bc*/ 	.word	0x0500000e


	//   ....[121]....
        /*02c0*/ 	.word	0x0500000e


	//   ....[122]....
        /*02c4*/ 	.word	0x0500000e


	//   ....[123]....
        /*02c8*/ 	.word	0x0500000e


	//----- nvinfo : EIATTR_COOP_GROUP_INSTR_OFFSETS
	.align		4
.L_837:
        /*02cc*/ 	.byte	0x04, 0x28
        /*02ce*/ 	.short	(.L_839 - .L_838)


	//   ....[0]....
.L_838:
        /*02d0*/ 	.word	0x00001880


	//   ....[1]....
        /*02d4*/ 	.word	0x000018b0


	//   ....[2]....
        /*02d8*/ 	.word	0x000018e0


	//   ....[3]....
        /*02dc*/ 	.word	0x000018f0


	//   ....[4]....
        /*02e0*/ 	.word	0x00002100


	//   ....[5]....
        /*02e4*/ 	.word	0x00002130


	//   ....[6]....
        /*02e8*/ 	.word	0x00002160


	//   ....[7]....
        /*02ec*/ 	.word	0x00002170


	//   ....[8]....
        /*02f0*/ 	.word	0x000021a0


	//   ....[9]....
        /*02f4*/ 	.word	0x000021b0


	//   ....[10]....
        /*02f8*/ 	.word	0x000021e0


	//   ....[11]....
        /*02fc*/ 	.word	0x000021f0


	//   ....[12]....
        /*0300*/ 	.word	0x00003a30


	//   ....[13]....
        /*0304*/ 	.word	0x00003a60


	//   ....[14]....
        /*0308*/ 	.word	0x00003a90


	//   ....[15]....
        /*030c*/ 	.word	0x00003ab0


	//   ....[16]....
        /*0310*/ 	.word	0x00003ae0


	//   ....[17]....
        /*0314*/ 	.word	0x00003af0


	//   ....[18]....
        /*0318*/ 	.word	0x00003b20


	//   ....[19]....
        /*031c*/ 	.word	0x00003b30


	//   ....[20]....
        /*0320*/ 	.word	0x00003d10


	//   ....[21]....
        /*0324*/ 	.word	0x00003d40


	//   ....[22]....
        /*0328*/ 	.word	0x00003d80


	//   ....[23]....
        /*032c*/ 	.word	0x00003da0


	//   ....[24]....
        /*0330*/ 	.word	0x00003dd0


	//   ....[25]....
        /*0334*/ 	.word	0x00003de0


	//   ....[26]....
        /*0338*/ 	.word	0x00003e10


	//   ....[27]....
        /*033c*/ 	.word	0x00003e20


	//   ....[28]....
        /*0340*/ 	.word	0x00003fb0


	//   ....[29]....
        /*0344*/ 	.word	0x00003fe0


	//   ....[30]....
        /*0348*/ 	.word	0x00004010


	//   ....[31]....
        /*034c*/ 	.word	0x00004030


	//   ....[32]....
        /*0350*/ 	.word	0x00004060


	//   ....[33]....
        /*0354*/ 	.word	0x00004070


	//   ....[34]....
        /*0358*/ 	.word	0x000040a0


	//   ....[35]....
        /*035c*/ 	.word	0x000040b0


	//   ....[36]....
        /*0360*/ 	.word	0x000042a0


	//   ....[37]....
        /*0364*/ 	.word	0x000043b0


	//   ....[38]....
        /*0368*/ 	.word	0x00004410


	//   ....[39]....
        /*036c*/ 	.word	0x000044a0


	//   ....[40]....
        /*0370*/ 	.word	0x000044d0


	//   ....[41]....
        /*0374*/ 	.word	0x00004510


	//   ....[42]....
        /*0378*/ 	.word	0x00004540


	//   ....[43]....
        /*037c*/ 	.word	0x00004570


	//   ....[44]....
        /*0380*/ 	.word	0x00004580


	//   ....[45]....
        /*0384*/ 	.word	0x000045d0


	//   ....[46]....
        /*0388*/ 	.word	0x00004620


	//   ....[47]....
        /*038c*/ 	.word	0x00004660


	//   ....[48]....
        /*0390*/ 	.word	0x000046a0


	//   ....[49]....
        /*0394*/ 	.word	0x000046d0


	//   ....[50]....
        /*0398*/ 	.word	0x000046e0


	//   ....[51]....
        /*039c*/ 	.word	0x00004710


	//   ....[52]....
        /*03a0*/ 	.word	0x00004740


	//   ....[53]....
        /*03a4*/ 	.word	0x000047a0


	//   ....[54]....
        /*03a8*/ 	.word	0x000047d0


	//   ....[55]....
        /*03ac*/ 	.word	0x00004800


	//   ....[56]....
        /*03b0*/ 	.word	0x00004820


	//   ....[57]....
        /*03b4*/ 	.word	0x00004830


	//   ....[58]....
        /*03b8*/ 	.word	0x00004850


	//   ....[59]....
        /*03bc*/ 	.word	0x00004870


	//   ....[60]....
        /*03c0*/ 	.word	0x000048d0


	//   ....[61]....
        /*03c4*/ 	.word	0x000048f0


	//   ....[62]....
        /*03c8*/ 	.word	0x00004920


	//   ....[63]....
        /*03cc*/ 	.word	0x00004940


	//   ....[64]....
        /*03d0*/ 	.word	0x00004970


	//   ....[65]....
        /*03d4*/ 	.word	0x00004990


	//   ....[66]....
        /*03d8*/ 	.word	0x00004ac0


	//   ....[67]....
        /*03dc*/ 	.word	0x00004b10


	//   ....[68]....
        /*03e0*/ 	.word	0x00004cc0


	//   ....[69]....
        /*03e4*/ 	.word	0x00004d10


	//   ....[70]....
        /*03e8*/ 	.word	0x00004d80


	//   ....[71]....
        /*03ec*/ 	.word	0x00004de0


	//   ....[72]....
        /*03f0*/ 	.word	0x00004e50


	//   ....[73]....
        /*03f4*/ 	.word	0x00004eb0


	//   ....[74]....
        /*03f8*/ 	.word	0x00004f20


	//   ....[75]....
        /*03fc*/ 	.word	0x00004f80


	//   ....[76]....
        /*0400*/ 	.word	0x00005020


	//   ....[77]....
        /*0404*/ 	.word	0x000050b0


	//   ....[78]....
        /*0408*/ 	.word	0x00005120


	//   ....[79]....
        /*040c*/ 	.word	0x00005180


	//   ....[80]....
        /*0410*/ 	.word	0x000051f0


	//   ....[81]....
        /*0414*/ 	.word	0x00005250


	//   ....[82]....
        /*0418*/ 	.word	0x000052c0


	//   ....[83]....
        /*041c*/ 	.word	0x00005320


	//   ....[84]....
        /*0420*/ 	.word	0x000053c0


	//   ....[85]....
        /*0424*/ 	.word	0x00005450


	//   ....[86]....
        /*0428*/ 	.word	0x000054c0


	//   ....[87]....
        /*042c*/ 	.word	0x00005520


	//   ....[88]....
        /*0430*/ 	.word	0x00005590


	//   ....[89]....
        /*0434*/ 	.word	0x000055f0


	//   ....[90]....
        /*0438*/ 	.word	0x00005660


	//   ....[91]....
        /*043c*/ 	.word	0x000056c0


	//   ....[92]....
        /*0440*/ 	.word	0x00005760


	//   ....[93]....
        /*0444*/ 	.word	0x00005820


	//   ....[94]....
        /*0448*/ 	.word	0x00005930


	//   ....[95]....
        /*044c*/ 	.word	0x00005980


	//   ....[96]....
        /*0450*/ 	.word	0x00005a30


	//   ....[97]....
        /*0454*/ 	.word	0x00005a80


	//   ....[98]....
        /*0458*/ 	.word	0x00005af0


	//   ....[99]....
        /*045c*/ 	.word	0x00005b40


	//   ....[100]....
        /*0460*/ 	.word	0x00005bb0


	//   ....[101]....
        /*0464*/ 	.word	0x00005c10


	//   ....[102]....
        /*0468*/ 	.word	0x00005c80


	//   ....[103]....
        /*046c*/ 	.word	0x00005ce0


	//   ....[104]....
        /*0470*/ 	.word	0x00005d80


	//   ....[105]....
        /*0474*/ 	.word	0x00005df0


	//   ....[106]....
        /*0478*/ 	.word	0x00005e90


	//   ....[107]....
        /*047c*/ 	.word	0x00005f10


	//   ....[108]....
        /*0480*/ 	.word	0x00005f80


	//   ....[109]....
        /*0484*/ 	.word	0x00005fe0


	//   ....[110]....
        /*0488*/ 	.word	0x00006050


	//   ....[111]....
        /*048c*/ 	.word	0x000060b0


	//   ....[112]....
        /*0490*/ 	.word	0x00006150


	//   ....[113]....
        /*0494*/ 	.word	0x000061d0


	//   ....[114]....
        /*0498*/ 	.word	0x00006250


	//   ....[115]....
        /*049c*/ 	.word	0x00006300


	//   ....[116]....
        /*04a0*/ 	.word	0x000063a0


	//   ....[117]....
        /*04a4*/ 	.word	0x00006410


	//   ....[118]....
        /*04a8*/ 	.word	0x00006480


	//   ....[119]....
        /*04ac*/ 	.word	0x000064f0


	//   ....[120]....
        /*04b0*/ 	.word	0x00006580


	//   ....[121]....
        /*04b4*/ 	.word	0x00006630


	//   ....[122]....
        /*04b8*/ 	.word	0x00006710


	//   ....[123]....
        /*04bc*/ 	.word	0x000067c0


	//----- nvinfo : EIATTR_EXIT_INSTR_OFFSETS
	.align		4
.L_839:
        /*04c0*/ 	.byte	0x04, 0x1c
        /*04c2*/ 	.short	(.L_841 - .L_840)


	//   ....[0]....
.L_840:
        /*04c4*/ 	.word	0x00002a20


	//   ....[1]....
        /*04c8*/ 	.word	0x00004c60


	//----- nvinfo : EIATTR_MAX_THREADS
	.align		4
.L_841:
        /*04cc*/ 	.byte	0x04, 0x05
        /*04ce*/ 	.short	(.L_843 - .L_842)
.L_842:
        /*04d0*/ 	.word	0x00000140
        /*04d4*/ 	.word	0x00000001
        /*04d8*/ 	.word	0x00000001


	//----- nvinfo : EIATTR_CRS_STACK_SIZE
	.align		4
.L_843:
        /*04dc*/ 	.byte	0x04, 0x1e
        /*04de*/ 	.short	(.L_845 - .L_844)
.L_844:
        /*04e0*/ 	.word	0x00000000


	//----- nvinfo : EIATTR_CBANK_PARAM_SIZE
	.align		4
.L_845:
        /*04e4*/ 	.byte	0x03, 0x19
        /*04e6*/ 	.short	0x0060


	//----- nvinfo : EIATTR_PARAM_CBANK
	.align		4
        /*04e8*/ 	.byte	0x04, 0x0a
        /*04ea*/ 	.short	(.L_847 - .L_846)
	.align		4
.L_846:
        /*04ec*/ 	.word	index@(.nv.constant0._ZN13group_norm_v218gn_bwd_cuda_kernelI13__nv_bfloat16Li320ELi3ELi16ELi20ELi1024ELb1ELb1ELi8ELi320ELi320ELi4ELb1ELi2ELb0ELb0ELNS_15WgradSyncMethodE3ENS_16CompileConditionILi900EEEEEvPT_S6_S6_PKS5_S8_S8_S8_PKfflPfPj)
        /*04f0*/ 	.short	0x0210
        /*04f2*/ 	.short	0x0060


	//----- nvinfo : EIATTR_SW_WAR
	.align		4
.L_847:
        /*04f4*/ 	.byte	0x04, 0x36
        /*04f6*/ 	.short	(.L_849 - .L_848)
.L_848:
        /*04f8*/ 	.word	0x00000008
.L_849:


//--------------------- .nv.info._ZN13group_norm_v218gn_bwd_cuda_kernelI13__nv_bfloat16Li320ELi1ELi16ELi20ELi1024ELb1ELb1ELi16ELi320ELi320ELi4ELb1ELi2ELb0ELb0ELNS_15WgradSyncMethodE3ENS_16CompileConditionILi900EEEEEvPT_S6_S6_PKS5_S8_S8_S8_PKfflPfPj --------------------------
	.section	.nv.info._ZN13group_norm_v218gn_bwd_cuda_kernelI13__nv_bfloat16Li320ELi1ELi16ELi20ELi1024ELb1ELb1ELi16ELi320ELi320ELi4ELb1ELi2ELb0ELb0ELNS_15WgradSyncMethodE3ENS_16CompileConditionILi900EEEEEvPT_S6_S6_PKS5_S8_S8_S8_PKfflPfPj,"",@"SHT_CUDA_INFO"
	.sectionflags	@""
	.align	4


	//----- nvinfo : EIATTR_CUDA_API_VERSION
	.align		4
        /*0000*/ 	.byte	0x04, 0x37
        /*0002*/ 	.short	(.L_851 - .L_850)
.L_850:
        /*0004*/ 	.word	0x00000082


	//----- nvinfo : EIATTR_KPARAM_INFO
	.align		4
.L_851:
        /*0008*/ 	.byte	0x04, 0x17
        /*000a*/ 	.short	(.L_853 - .L_852)
.L_852:
        /*000c*/ 	.word	0x00000000
        /*0010*/ 	.short	0x000b
        /*0012*/ 	.short	0x0058
        /*0014*/ 	.byte	0x00, 0xf0, 0x21, 0x00


	//----- nvinfo : EIATTR_KPARAM_INFO
	.align		4
.L_853:
        /*0018*/ 	.byte	0x04, 0x17
        /*001a*/ 	.short	(.L_855 - .L_854)
.L_854:
        /*001c*/ 	.word	0x00000000
        /*0020*/ 	.short	0x000a
        /*0022*/ 	.short	0x0050
        /*0024*/ 	.byte	0x00, 0xf0, 0x21, 0x00


	//----- nvinfo : EIATTR_KPARAM_INFO
	.align		4
.L_855:
        /*0028*/ 	.byte	0x04, 0x17
        /*002a*/ 	.short	(.L_857 - .L_856)
.L_856:
        /*002c*/ 	.word	0x00000000
        /*0030*/ 	.short	0x0009
        /*0032*/ 	.short	0x0048
        /*0034*/ 	.byte	0x00, 0xf0, 0x21, 0x00


	//----- nvinfo : EIATTR_KPARAM_INFO
	.align		4
.L_857:
        /*0038*/ 	.byte	0x04, 0x17
        /*003a*/ 	.short	(.L_859 - .L_858)
.L_858:
        /*003c*/ 	.word	0x00000000
        /*0040*/ 	.short	0x0008
        /*0042*/ 	.short	0x0040
        /*0044*/ 	.byte	0x00, 0xf0, 0x11, 0x00


	//----- nvinfo : EIATTR_KPARAM_INFO
	.align		4
.L_859:
        /*0048*/ 	.byte	0x04, 0x17
        /*004a*/ 	.short	(.L_861 - .L_860)
.L_860:
        /*004c*/ 	.word	0x00000000
        /*0050*/ 	.short	0x0007
        /*0052*/ 	.short	0x0038
        /*0054*/ 	.byte	0x00, 0xf0, 0x21, 0x00


	//----- nvinfo : EIATTR_KPARAM_INFO
	.align		4
.L_861:
        /*0058*/ 	.byte	0x04, 0x17
        /*005a*/ 	.short	(.L_863 - .L_862)
.L_862:
        /*005c*/ 	.word	0x00000000
        /*0060*/ 	.short	0x0006
        /*0062*/ 	.short	0x0030
        /*0064*/ 	.byte	0x00, 0xf0, 0x21, 0x00


	//----- nvinfo : EIATTR_KPARAM_INFO
	.align		4
.L_863:
        /*0068*/ 	.byte	0x04, 0x17
        /*006a*/ 	.short	(.L_865 - .L_864)
.L_864:
        /*006c*/ 	.word	0x00000000
        /*0070*/ 	.short	0x0005
        /*0072*/ 	.short	0x0028
        /*0074*/ 	.byte	0x00, 0xf0, 0x21, 0x00


	//----- nvinfo : EIATTR_KPARAM_INFO
	.align		4
.L_865:
        /*0078*/ 	.byte	0x04, 0x17
        /*007a*/ 	.short	(.L_867 - .L_866)
.L_866:
        /*007c*/ 	.word	0x00000000
        /*0080*/ 	.short	0x0004
        /*0082*/ 	.short	0x0020
        /*0084*/ 	.byte	0x00, 0xf0, 0x21, 0x00


	//----- nvinfo : EIATTR_KPARAM_INFO
	.align		4
.L_867:
        /*0088*/ 	.byte	0x04, 0x17
        /*008a*/ 	.short	(.L_869 - .L_868)
.L_868:
        /*008c*/ 	.word	0x00000000
        /*0090*/ 	.short	0x0003
        /*0092*/ 	.short	0x0018
        /*0094*/ 	.byte	0x00, 0xf0, 0x21, 0x00


	//----- nvinfo : EIATTR_KPARAM_INFO
	.align		4
.L_869:
        /*0098*/ 	.byte	0x04, 0x17
        /*009a*/ 	.short	(.L_871 - .L_870)
.L_870:
        /*009c*/ 	.word	0x00000000
        /*00a0*/ 	.short	0x0002
        /*00a2*/ 	.short	0x0010
        /*00a4*/ 	.byte	0x00, 0xf0, 0x21, 0x00


	//----- nvinfo : EIATTR_KPARAM_INFO
	.align		4
.L_871:
        /*00a8*/ 	.byte	0x04, 0x17
        /*00aa*/ 	.short	(.L_873 - .L_872)
.L_872:
        /*00ac*/ 	.word	0x00000000
        /*00b0*/ 	.short	0x0001
        /*00b2*/ 	.short	0x0008
        /*00b4*/ 	.byte	0x00, 0xf0, 0x21, 0x00


	//----- nvinfo : EIATTR_KPARAM_INFO
	.align		4
.L_873:
        /*00b8*/ 	.byte	0x04, 0x17
        /*00ba*/ 	.short	(.L_875 - .L_874)
.L_874:
        /*00bc*/ 	.word	0x00000000
        /*00c0*/ 	.short	0x0000
        /*00c2*/ 	.short	0x0000
        /*00c4*/ 	.byte	0x00, 0xf0, 0x21, 0x00


	//----- nvinfo : EIATTR_SPARSE_MMA_MASK
	.align		4
.L_875:
        /*00c8*/ 	.byte	0x03, 0x50
        /*00ca*/ 	.short	0x0000


	//----- nvinfo : EIATTR_MAXREG_COUNT
	.align		4
        /*00cc*/ 	.byte	0x03, 0x1b
        /*00ce*/ 	.short	0x00a8


	//----- nvinfo : EIATTR_NUM_BARRIERS
	.align		4
        /*00d0*/ 	.byte	0x02, 0x4c
        /*00d2*/ 	.byte	0x01
	.zero		1


	//----- nvinfo : EIATTR_MERCURY_ISA_VERSION
	.align		4
        /*00d4*/ 	.byte	0x03, 0x5f
        /*00d6*/ 	.short	0x0101


	//----- nvinfo : EIATTR_COOP_GROUP_MASK_REGIDS
	.align		4
        /*00d8*/ 	.byte	0x04, 0x29
        /*00da*/ 	.short	(.L_877 - .L_876)


	//   ....[0]....
.L_876:
        /*00dc*/ 	.word	0xffffffff


	//   ....[1]....
        /*00e0*/ 	.word	0xffffffff


	//   ....[2]....
        /*00e4*/ 	.word	0xffffffff


	//   ....[3]....
        /*00e8*/ 	.word	0xffffffff


	//   ....[4]....
        /*00ec*/ 	.word	0xffffffff


	//   ....[5]....
        /*00f0*/ 	.word	0xffffffff


	//   ....[6]....
        /*00f4*/ 	.word	0xffffffff


	//   ....[7]....
        /*00f8*/ 	.word	0xffffffff


	//   ....[8]....
        /*00fc*/ 	.word	0xffffffff


	//   ....[9]....
        /*0100*/ 	.word	0xffffffff


	//   ....[10]....
        /*0104*/ 	.word	0xffffffff


	//   ....[11]....
        /*0108*/ 	.word	0xffffffff


	//   ....[12]....
        /*010c*/ 	.word	0x05000015


	//   ....[13]....
        /*0110*/ 	.word	0x05000014


	//   ....[14]....
        /*0114*/ 	.word	0x05000016


	//   ....[15]....
        /*0118*/ 	.word	0x05000017


	//   ....[16]....
        /*011c*/ 	.word	0x05000019


	//   ....[17]....
        /*0120*/ 	.word	0x05000010


	//   ....[18]....
        /*0124*/ 	.word	0x05000014


	//   ....[19]....
        /*0128*/ 	.word	0x05000011


	//   ....[20]....
        /*012c*/ 	.word	0x05000015


	//   ....[21]....
        /*0130*/ 	.word	0x05000017


	//   ....[22]....
        /*0134*/ 	.word	0x05000014


	//   ....[23]....
        /*0138*/ 	.word	0x05000016


	//   ....[24]....
        /*013c*/ 	.word	0x05000019


	//   ....[25]....
        /*0140*/ 	.word	0x05000015


	//   ....[26]....
        /*0144*/ 	.word	0x0500001a


	//   ....[27]....
        /*0148*/ 	.word	0x05000014


	//   ....[28]....
        /*014c*/ 	.word	0x05000015


	//   ....[29]....
        /*0150*/ 	.word	0x05000017


	//   ....[30]....
        /*0154*/ 	.word	0x05000014


	//   ....[31]....
        /*0158*/ 	.word	0x05000016


	//   ....[32]....
        /*015c*/ 	.word	0x05000019


	//   ....[33]....
        /*0160*/ 	.word	0x05000015


	//   ....[34]....
        /*0164*/ 	.word	0x0500001a


	//   ....[35]....
        /*0168*/ 	.word	0x05000014


	//   ....[36]....
        /*016c*/ 	.word	0x05000015


	//   ....[37]....
        /*0170*/ 	.word	0x05000014


	//   ....[38]....
        /*0174*/ 	.word	0x05000016


	//   ....[39]....
        /*0178*/ 	.word	0x0500001a


	//   ....[40]....
        /*017c*/ 	.word	0x05000015


	//   ....[41]....
        /*0180*/ 	.word	0x05000019


	//   ....[42]....
        /*0184*/ 	.word	0x05000026


	//   ....[43]....
        /*0188*/ 	.word	0x05000017


	//   ....[44]....
        /*018c*/ 	.word	0x05000026


	//   ....[45]....
        /*0190*/ 	.word	0x0500001b


	//   ....[46]....
        /*0194*/ 	.word	0x05000013


	//   ....[47]....
        /*0198*/ 	.word	0x05000015


	//   ....[48]....
        /*019c*/ 	.word	0x05000014


	//   ....[49]....
        /*01a0*/ 	.word	0x05000016


	//   ....[50]....
        /*01a4*/ 	.word	0x05000019


	//   ....[51]....
        /*01a8*/ 	.word	0x05000010


	//   ....[52]....
        /*01ac*/ 	.word	0x0500002d


	//   ....[53]....
        /*01b0*/ 	.word	0x0500001b


	//   ....[54]....
        /*01b4*/ 	.word	0x05000012


	//   ....[55]....
        /*01b8*/ 	.word	0x05000013


	//   ....[56]....
        /*01bc*/ 	.word	0x0500001f


	//   ....[57]....
        /*01c0*/ 	.word	0x0500001e


	//   ....[58]....
        /*01c4*/ 	.word	0x0500002e


	//   ....[59]....
        /*01c8*/ 	.word	0x05000010


	//   ....[60]....
        /*01cc*/ 	.word	0x05000030


	//   ....[61]....
        /*01d0*/ 	.word	0x05000027


	//   ....[62]....
        /*01d4*/ 	.word	0x05000028


	//   ....[63]....
        /*01d8*/ 	.word	0x0500002c


	//   ....[64]....
        /*01dc*/ 	.word	0x0500002b


	//   ....[65]....
        /*01e0*/ 	.word	0x0500002f


	//   ....[66]....
        /*01e4*/ 	.word	0x05000012


	//   ....[67]....
        /*01e8*/ 	.word	0x05000015


	//   ....[68]....
        /*01ec*/ 	.word	0x05000014


	//   ....[69]....
        /*01f0*/ 	.word	0x05000014


	//   ....[70]....
        /*01f4*/ 	.word	0x05000014


	//   ....[71]....
        /*01f8*/ 	.word	0x05000014


	//   ....[72]....
        /*01fc*/ 	.word	0x05000014


	//   ....[73]....
        /*0200*/ 	.word	0x05000014


	//   ....[74]....
        /*0204*/ 	.word	0x05000014


	//   ....[75]....
        /*0208*/ 	.word	0x05000014


	//   ....[76]....
        /*020c*/ 	.word	0x05000014


	//   ....[77]....
        /*0210*/ 	.word	0x05000014


	//   ....[78]....
        /*0214*/ 	.word	0x05000014


	//   ....[79]....
        /*0218*/ 	.word	0x05000014


	//   ....[80]....
        /*021c*/ 	.word	0x05000014


	//   ....[81]....
        /*0220*/ 	.word	0x05000014


	//   ....[82]....
        /*0224*/ 	.word	0x05000014


	//   ....[83]....
        /*0228*/ 	.word	0x05000014


	//   ....[84]....
        /*022c*/ 	.word	0x05000014


	//   ....[85]....
        /*0230*/ 	.word	0x05000014


	//   ....[86]....
        /*0234*/ 	.word	0x05000014


	//   ....[87]....
        /*0238*/ 	.word	0x05000014


	//   ....[88]....
        /*023c*/ 	.word	0x05000014


	//   ....[89]....
        /*0240*/ 	.word	0x05000014


	//   ....[90]....
        /*0244*/ 	.word	0x05000014


	//   ....[91]....
        /*0248*/ 	.word	0x05000014


	//   ....[92]....
        /*024c*/ 	.word	0x05000014


	//   ....[93]....
        /*0250*/ 	.word	0x05000014


	//   ....[94]....
        /*0254*/ 	.word	0x05000014


	//   ....[95]....
        /*0258*/ 	.word	0x05000014


	//   ....[96]....
        /*025c*/ 	.word	0x05000014


	//   ....[97]....
        /*0260*/ 	.word	0x05000014


	//   ....[98]....
        /*0264*/ 	.word	0x05000014


	//   ....[99]....
        /*0268*/ 	.word	0x05000014


	//   ....[100]....
        /*026c*/ 	.word	0x05000014


	//   ....[101]....
        /*0270*/ 	.word	0x05000014


	//   ....[102]....
        /*0274*/ 	.word	0x05000014


	//   ....[103]....
        /*0278*/ 	.word	0x05000014


	//   ....[104]....
        /*027c*/ 	.word	0x05000014


	//   ....[105]....
        /*0280*/ 	.word	0x05000014


	//   ....[106]....
        /*0284*/ 	.word	0x05000014


	//   ....[107]....
        /*0288*/ 	.word	0x05000014


	//   ....[108]....
        /*028c*/ 	.word	0x05000014


	//   ....[109]....
        /*0290*/ 	.word	0x05000014


	//   ....[110]....
        /*0294*/ 	.word	0x05000014


	//   ....[111]....
        /*0298*/ 	.word	0x05000014


	//   ....[112]....
        /*029c*/ 	.word	0x05000014


	//   ....[113]....
        /*02a0*/ 	.word	0x05000014


	//   ....[114]....
        /*02a4*/ 	.word	0x05000014


	//   ....[115]....
        /*02a8*/ 	.word	0x05000014


	//   ....[116]....
        /*02ac*/ 	.word	0x05000014


	//   ....[117]....
        /*02b0*/ 	.word	0x05000014


	//   ....[118]....
        /*02b4*/ 	.word	0x05000014


	//   ....[119]....
        /*02b8*/ 	.word	0x05000014


	//   ....[120]....
        /*02bc*/ 	.word	0x05000014


	//   ....[121]....
        /*02c0*/ 	.word	0x05000014


	//   ....[122]....
        /*02c4*/ 	.word	0x05000014


	//   ....[123]....
        /*02c8*/ 	.word	0x05000014


	//----- nvinfo : EIATTR_COOP_GROUP_INSTR_OFFSETS
	.align		4
.L_877:
        /*02cc*/ 	.byte	0x04, 0x28
        /*02ce*/ 	.short	(.L_879 - .L_878)


	//   ....[0]....
.L_878:
        /*02d0*/ 	.word	0x000022e0


	//   ....[1]....
        /*02d4*/ 	.word	0x00002320


	//   ....[2]....
        /*02d8*/ 	.word	0x00002350


	//   ....[3]....
        /*02dc*/ 	.word	0x00002370


	//   ....[4]....
        /*02e0*/ 	.word	0x00002a50


	//   ....[5]....
        /*02e4*/ 	.word	0x00002a80


	//   ....[6]....
        /*02e8*/ 	.word	0x00002ab0


	//   ....[7]....
        /*02ec*/ 	.word	0x00002ac0


	//   ....[8]....
        /*02f0*/ 	.word	0x00002af0


	//   ....[9]....
        /*02f4*/ 	.word	0x00002b00


	//   ....[10]....
        /*02f8*/ 	.word	0x00002b30


	//   ....[11]....
        /*02fc*/ 	.word	0x00002b40


	//   ....[12]....
        /*0300*/ 	.word	0x00004890


	//   ....[13]....
        /*0304*/ 	.word	0x000048b0


	//   ....[14]....
        /*0308*/ 	.word	0x000048f0


	//   ....[15]....
        /*030c*/ 	.word	0x00004910


	//   ....[16]....
        /*0310*/ 	.word	0x00004940


	//   ....[17]....
        /*0314*/ 	.word	0x00004950


	//   ....[18]....
        /*0318*/ 	.word	0x00004980


	//   ....[19]....
        /*031c*/ 	.word	0x00004990


	//   ....[20]....
        /*0320*/ 	.word	0x00004b60


	//   ....[21]....
        /*0324*/ 	.word	0x00004b90


	//   ....[22]....
        /*0328*/ 	.word	0x00004bc0


	//   ....[23]....
        /*032c*/ 	.word	0x00004be0


	//   ....[24]....
        /*0330*/ 	.word	0x00004c10


	//   ....[25]....
        /*0334*/ 	.word	0x00004c20


	//   ....[26]....
        /*0338*/ 	.word	0x00004c50


	//   ....[27]....
        /*033c*/ 	.word	0x00004c60


	//   ....[28]....
        /*0340*/ 	.word	0x00004de0


	//   ....[29]....
        /*0344*/ 	.word	0x00004e00


	//   ....[30]....
        /*0348*/ 	.word	0x00004e30


	//   ....[31]....
        /*034c*/ 	.word	0x00004e50


	//   ....[32]....
        /*0350*/ 	.word	0x00004e80


	//   ....[33]....
        /*0354*/ 	.word	0x00004e90


	//   ....[34]....
        /*0358*/ 	.word	0x00004ec0


	//   ....[35]....
        /*035c*/ 	.word	0x00004ed0


	//   ....[36]....
        /*0360*/ 	.word	0x000051d0


	//   ....[37]....
        /*0364*/ 	.word	0x00005200


	//   ....[38]....
        /*0368*/ 	.word	0x00005280


	//   ....[39]....
        /*036c*/ 	.word	0x000052c0


	//   ....[40]....
        /*0370*/ 	.word	0x000052f0


	//   ....[41]....
        /*0374*/ 	.word	0x00005320


	//   ....[42]....
        /*0378*/ 	.word	0x00005330


	//   ....[43]....
        /*037c*/ 	.word	0x00005350


	//   ....[44]....
        /*0380*/ 	.word	0x000053a0


	//   ....[45]....
        /*0384*/ 	.word	0x000053d0


	//   ....[46]....
        /*0388*/ 	.word	0x000053f0


	//   ....[47]....
        /*038c*/ 	.word	0x00005410


	//   ....[48]....
        /*0390*/ 	.word	0x00005430


	//   ....[49]....
        /*0394*/ 	.word	0x00005460


	//   ....[50]....
        /*0398*/ 	.word	0x00005470


	//   ....[51]....
        /*039c*/ 	.word	0x000054a0


	//   ....[52]....
        /*03a0*/ 	.word	0x00005500


	//   ....[53]....
        /*03a4*/ 	.word	0x00005530


	//   ....[54]....
        /*03a8*/ 	.word	0x00005560


	//   ....[55]....
        /*03ac*/ 	.word	0x00005580


	//   ....[56]....
        /*03b0*/ 	.word	0x000055a0


	//   ....[57]....
        /*03b4*/ 	.word	0x000055c0


	//   ....[58]....
        /*03b8*/ 	.word	0x000055d0


	//   ....[59]....
        /*03bc*/ 	.word	0x00005600


	//   ....[60]....
        /*03c0*/ 	.word	0x00005630


	//   ....[61]....
        /*03c4*/ 	.word	0x00005660


	//   ....[62]....
        /*03c8*/ 	.word	0x000056a0


	//   ....[63]....
        /*03cc*/ 	.word	0x000056c0


	//   ....[64]....
        /*03d0*/ 	.word	0x00005700


	//   ....[65]....
        /*03d4*/ 	.word	0x00005730


	//   ....[66]....
        /*03d8*/ 	.word	0x000058d0


	//   ....[67]....
        /*03dc*/ 	.word	0x00005920


	//   ....[68]....
        /*03e0*/ 	.word	0x00005a90


	//   ....[69]....
        /*03e4*/ 	.word	0x00005ae0


	//   ....[70]....
        /*03e8*/ 	.word	0x00005b50


	//   ....[71]....
        /*03ec*/ 	.word	0x00005bb0


	//   ....[72]....
        /*03f0*/ 	.word	0x00005c20


	//   ....[73]....
        /*03f4*/ 	.word	0x00005c80


	//   ....[74]....
        /*03f8*/ 	.word	0x00005cf0


	//   ....[75]....
        /*03fc*/ 	.word	0x00005d50


	//   ....[76]....
        /*0400*/ 	.word	0x00005df0


	//   ....[77]....
        /*0404*/ 	.word	0x00005e90


	//   ....[78]....
        /*0408*/ 	.word	0x00005ef0


	//   ....[79]....
        /*040c*/ 	.word	0x00005f50


	//   ....[80]....
        /*0410*/ 	.word	0x00005fc0


	//   ....[81]....
        /*0414*/ 	.word	0x00006020


	//   ....[82]....
        /*0418*/ 	.word	0x00006090


	//   ....[83]....
        /*041c*/ 	.word	0x000060f0


	//   ....[84]....
        /*0420*/ 	.word	0x00006190


	//   ....[85]....
        /*0424*/ 	.word	0x00006230


	//   ....[86]....
        /*0428*/ 	.word	0x00006290


	//   ....[87]....
        /*042c*/ 	.word	0x000062f0


	//   ....[88]....
        /*0430*/ 	.word	0x00006360


	//   ....[89]....
        /*0434*/ 	.word	0x000063c0


	//   ....[90]....
        /*0438*/ 	.word	0x00006430


	//   ....[91]....
        /*043c*/ 	.word	0x00006490


	//   ....[92]....
        /*0440*/ 	.word	0x00006530


	//   ....[93]....
        /*0444*/ 	.word	0x00006610


	//   ....[94]....
        /*0448*/ 	.word	0x00006700


	//   ....[95]....
        /*044c*/ 	.word	0x00006750


	//   ....[96]....
        /*0450*/ 	.word	0x000067e0


	//   ....[97]....
        /*0454*/ 	.word	0x00006830


	//   ....[98]....
        /*0458*/ 	.word	0x000068d0


	//   ....[99]....
        /*045c*/ 	.word	0x00006920


	//   ....[100]....
        /*0460*/ 	.word	0x00006990


	//   ....[101]....
        /*0464*/ 	.word	0x000069f0


	//   ....[102]....
        /*0468*/ 	.word	0x00006a60


	//   ....[103]....
        /*046c*/ 	.word	0x00006ac0


	//   ....[104]....
        /*0470*/ 	.word	0x00006b60


	//   ....[105]....
        /*0474*/ 	.word	0x00006bd0


	//   ....[106]....
        /*0478*/ 	.word	0x00006c70


	//   ....[107]....
        /*047c*/ 	.word	0x00006cd0


	//   ....[108]....
        /*0480*/ 	.word	0x00006d40


	//   ....[109]....
        /*0484*/ 	.word	0x00006d90


	//   ....[110]....
        /*0488*/ 	.word	0x00006e00


	//   ....[111]....
        /*048c*/ 	.word	0x00006e60


	//   ....[112]....
        /*0490*/ 	.word	0x00006f00


	//   ....[113]....
        /*0494*/ 	.word	0x00006f80


	//   ....[114]....
        /*0498*/ 	.word	0x00007000


	//   ....[115]....
        /*049c*/ 	.word	0x000070b0


	//   ....[116]....
        /*04a0*/ 	.word	0x00007170


	//   ....[117]....
        /*04a4*/ 	.word	0x00007220


	//   ....[118]....
        /*04a8*/ 	.word	0x00007290


	//   ....[119]....
        /*04ac*/ 	.word	0x000072f0


	//   ....[120]....
        /*04b0*/ 	.word	0x00007360


	//   ....[121]....
        /*04b4*/ 	.word	0x00007400


	//   ....[122]....
        /*04b8*/ 	.word	0x00007520


	//   ....[123]....
        /*04bc*/ 	.word	0x000075a0


	//----- nvinfo : EIATTR_EXIT_INSTR_OFFSETS
	.align		4
.L_879:
        /*04c0*/ 	.byte	0x04, 0x1c
        /*04c2*/ 	.short	(.L_881 - .L_880)


	//   ....[0]....
.L_880:
        /*04c4*/ 	.word	0x000038f0


	//   ....[1]....
        /*04c8*/ 	.word	0x00005a30


	//----- nvinfo : EIATTR_MAX_THREADS
	.align		4
.L_881:
        /*04cc*/ 	.byte	0x04, 0x05
        /*04ce*/ 	.short	(.L_883 - .L_882)
.L_882:
        /*04d0*/ 	.word	0x00000140
        /*04d4*/ 	.word	0x00000001
        /*04d8*/ 	.word	0x00000001


	//----- nvinfo : EIATTR_CRS_STACK_SIZE
	.align		4
.L_883:
        /*04dc*/ 	.byte	0x04, 0x1e
        /*04de*/ 	.short	(.L_885 - .L_884)
.L_884:
        /*04e0*/ 	.word	0x00000000


	//----- nvinfo : EIATTR_CBANK_PARAM_SIZE
	.align		4
.L_885:
        /*04e4*/ 	.byte	0x03, 0x19
        /*04e6*/ 	.short	0x0060


	//----- nvinfo : EIATTR_PARAM_CBANK
	.align		4
        /*04e8*/ 	.byte	0x04, 0x0a
        /*04ea*/ 	.short	(.L_887 - .L_886)
	.align		4
.L_886:
        /*04ec*/ 	.word	index@(.nv.constant0._ZN13group_norm_v218gn_bwd_cuda_kernelI13__nv_bfloat16Li320ELi1ELi16ELi20ELi1024ELb1ELb1ELi16ELi320ELi320ELi4ELb1ELi2ELb0ELb0ELNS_15WgradSyncMethodE3ENS_16CompileConditionILi900EEEEEvPT_S6_S6_PKS5_S8_S8_S8_PKfflPfPj)
        /*04f0*/ 	.short	0x0210
        /*04f2*/ 	.short	0x0060


	//----- nvinfo : EIATTR_SW_WAR
	.align		4
.L_887:
        /*04f4*/ 	.byte	0x04, 0x36
        /*04f6*/ 	.short	(.L_889 - .L_888)
.L_888:
        /*04f8*/ 	.word	0x00000008
.L_889:


//--------------------- .nv.info._ZN13group_norm_v218gn_bwd_cuda_kernelI13__nv_bfloat16Li320ELi3ELi16ELi20ELi1024ELb1ELb1ELi16ELi320ELi320ELi4ELb1ELi5ELb0ELb0ELNS_15WgradSyncMethodE3ENS_16CompileConditionILi900EEEEEvPT_S6_S6_PKS5_S8_S8_S8_PKfflPfPj --------------------------
	.section	.nv.info._ZN13group_norm_v218gn_bwd_cuda_kernelI13__nv_bfloat16Li320ELi3ELi16ELi20ELi1024ELb1ELb1ELi16ELi320ELi320ELi4ELb1ELi5ELb0ELb0ELNS_15WgradSyncMethodE3ENS_16CompileConditionILi900EEEEEvPT_S6_S6_PKS5_S8_S8_S8_PKfflPfPj,"",@"SHT_CUDA_INFO"
	.sectionflags	@""
	.align	4


	//----- nvinfo : EIATTR_CUDA_API_VERSION
	.align		4
        /*0000*/ 	.byte	0x04, 0x37
        /*0002*/ 	.short	(.L_891 - .L_890)
.L_890:
        /*0004*/ 	.word	0x00000082


	//----- nvinfo : EIATTR_KPARAM_INFO
	.align		4
.L_891:
        /*0008*/ 	.byte	0x04, 0x17
        /*000a*/ 	.short	(.L_893 - .L_892)
.L_892:
        /*000c*/ 	.word	0x00000000
        /*0010*/ 	.short	0x000b
        /*0012*/ 	.short	0x0058
        /*0014*/ 	.byte	0x00, 0xf0, 0x21, 0x00


	//----- nvinfo : EIATTR_KPARAM_INFO
	.align		4
.L_893:
        /*0018*/ 	.byte	0x04, 0x17
        /*001a*/ 	.short	(.L_895 - .L_894)
.L_894:
        /*001c*/ 	.word	0x00000000
        /*0020*/ 	.short	0x000a
        /*0022*/ 	.short	0x0050
        /*0024*/ 	.byte	0x00, 0xf0, 0x21, 0x00


	//----- nvinfo : EIATTR_KPARAM_INFO
	.align		4
.L_895:
        /*0028*/ 	.byte	0x04, 0x17
        /*002a*/ 	.short	(.L_897 - .L_896)
.L_896:
        /*002c*/ 	.word	0x00000000
        /*0030*/ 	.short	0x0009
        /*0032*/ 	.short	0x0048
        /*0034*/ 	.byte	0x00, 0xf0, 0x21, 0x00


	//----- nvinfo : EIATTR_KPARAM_INFO
	.align		4
.L_897:
        /*0038*/ 	.byte	0x04, 0x17
        /*003a*/ 	.short	(.L_899 - .L_898)
.L_898:
        /*003c*/ 	.word	0x00000000
        /*0040*/ 	.short	0x0008
        /*0042*/ 	.short	0x0040
        /*0044*/ 	.byte	0x00, 0xf0, 0x11, 0x00


	//----- nvinfo : EIATTR_KPARAM_INFO
	.align		4
.L_899:
        /*0048*/ 	.byte	0x04, 0x17
        /*004a*/ 	.short	(.L_901 - .L_900)
.L_900:
        /*004c*/ 	.word	0x00000000
        /*0050*/ 	.short	0x0007
        /*0052*/ 	.short	0x0038
        /*0054*/ 	.byte	0x00, 0xf0, 0x21, 0x00


	//----- nvinfo : EIATTR_KPARAM_INFO
	.align		4
.L_901:
        /*0058*/ 	.byte	0x04, 0x17
        /*005a*/ 	.short	(.L_903 - .L_902)
.L_902:
        /*005c*/ 	.word	0x00000000
        /*0060*/ 	.short	0x0006
        /*0062*/ 	.short	0x0030
        /*0064*/ 	.byte	0x00, 0xf0, 0x21, 0x00


	//----- nvinfo : EIATTR_KPARAM_INFO
	.align		4
.L_903:
        /*0068*/ 	.byte	0x04, 0x17
        /*006a*/ 	.short	(.L_905 - .L_904)
.L_904:
        /*006c*/ 	.word	0x00000000
        /*0070*/ 	.short	0x0005
        /*0072*/ 	.short	0x0028
        /*0074*/ 	.byte	0x00, 0xf0, 0x21, 0x00


	//----- nvinfo : EIATTR_KPARAM_INFO
	.align		4
.L_905:
        /*0078*/ 	.byte	0x04, 0x17
        /*007a*/ 	.short	(.L_907 - .L_906)
.L_906:
        /*007c*/ 	.word	0x00000000
        /*0080*/ 	.short	0x0004
        /*0082*/ 	.short	0x0020
        /*0084*/ 	.byte	0x00, 0xf0, 0x21, 0x00


	//----- nvinfo : EIATTR_KPARAM_INFO
	.align		4
.L_907:
        /*0088*/ 	.byte	0x04, 0x17
        /*008a*/ 	.short	(.L_909 - .L_908)
.L_908:
        /*008c*/ 	.word	0x00000000
        /*0090*/ 	.short	0x0003
        /*0092*/ 	.short	0x0018
        /*0094*/ 	.byte	0x00, 0xf0, 0x21, 0x00


	//----- nvinfo : EIATTR_KPARAM_INFO
	.align		4
.L_909:
        /*0098*/ 	.byte	0x04, 0x17
        /*009a*/ 	.short	(.L_911 - .L_910)
.L_910:
        /*009c*/ 	.word	0x00000000
        /*00a0*/ 	.short	0x0002
        /*00a2*/ 	.short	0x0010
        /*00a4*/ 	.byte	0x00, 0xf0, 0x21, 0x00


	//----- nvinfo : EIATTR_KPARAM_INFO
	.align		4
.L_911:
        /*00a8*/ 	.byte	0x04, 0x17
        /*00aa*/ 	.short	(.L_913 - .L_912)
.L_912:
        /*00ac*/ 	.word	0x00000000
        /*00b0*/ 	.short	0x0001
        /*00b2*/ 	.short	0x0008
        /*00b4*/ 	.byte	0x00, 0xf0, 0x21, 0x00


	//----- nvinfo : EIATTR_KPARAM_INFO
	.align		4
.L_913:
        /*00b8*/ 	.byte	0x04, 0x17
        /*00ba*/ 	.short	(.L_915 - .L_914)
.L_914:
        /*00bc*/ 	.word	0x00000000
        /*00c0*/ 	.short	0x0000
        /*00c2*/ 	.short	0x0000
        /*00c4*/ 	.byte	0x00, 0xf0, 0x21, 0x00


	//----- nvinfo : EIATTR_SPARSE_MMA_MASK
	.align		4
.L_915:
        /*00c8*/ 	.byte	0x03, 0x50
        /*00ca*/ 	.short	0x0000


	//----- nvinfo : EIATTR_MAXREG_COUNT
	.align		4
        /*00cc*/ 	.byte	0x03, 0x1b
        /*00ce*/ 	.short	0x0040


	//----- nvinfo : EIATTR_NUM_BARRIERS
	.align		4
        /*00d0*/ 	.byte	0x02, 0x4c
        /*00d2*/ 	.byte	0x01
	.zero		1


	//----- nvinfo : EIATTR_ANNOTATIONS
	.align		4
        /*00d4*/ 	.byte	0x04, 0x55
        /*00d6*/ 	.short	(.L_917 - .L_916)


	//   ....[0]....
.L_916:
        /* <DEDUP_REMOVED lines=18> */


	//----- nvinfo : EIATTR_MERCURY_ISA_VERSION
	.align		4
.L_917:
        /*01e0*/ 	.byte	0x03, 0x5f
        /*01e2*/ 	.short	0x0101


	//----- nvinfo : EIATTR_COOP_GROUP_MASK_REGIDS
	.align		4
        /*01e4*/ 	.byte	0x04, 0x29
        /*01e6*/ 	.short	(.L_919 - .L_918)


	//   ....[0]....
.L_918:
        /*01e8*/ 	.word	0xffffffff


	//   ....[1]....
        /*01ec*/ 	.word	0xffffffff


	//   ....[2]....
        /*01f0*/ 	.word	0xffffffff


	//   ....[3]....
        /*01f4*/ 	.word	0xffffffff


	//   ....[4]....
        /*01f8*/ 	.word	0xffffffff


	//   ....[5]....
        /*01fc*/ 	.word	0xffffffff


	//   ....[6]....
        /*0200*/ 	.word	0xffffffff


	//   ....[7]....
        /*0204*/ 	.word	0xffffffff


	//   ....[8]....
        /*0208*/ 	.word	0xffffffff


	//   ....[9]....
        /*020c*/ 	.word	0xffffffff


	//   ....[10]....
        /*0210*/ 	.word	0xffffffff


	//   ....[11]....
        /*0214*/ 	.word	0xffffffff


	//   ....[12]....
        /*0218*/ 	.word	0x05000009


	//   ....[13]....
        /*021c*/ 	.word	0x05000008


	//   ....[14]....
        /*0220*/ 	.word	0x0500000a


	//   ....[15]....
        /*0224*/ 	.word	0x0500000b


	//   ....[16]....
        /*0228*/ 	.word	0x0500000d


	//   ....[17]....
        /*022c*/ 	.word	0x0500000c


	//   ....[18]....
        /*0230*/ 	.word	0x0500000e


	//   ....[19]....
        /*0234*/ 	.word	0x05000003


	//   ....[20]....
        /*0238*/ 	.word	0x0500000d


	//   ....[21]....
        /*023c*/ 	.word	0x0500000c


	//   ....[22]....
        /*0240*/ 	.word	0x0500000e


	//   ....[23]....
        /*0244*/ 	.word	0x0500000f


	//   ....[24]....
        /*0248*/ 	.word	0x05000011


	//   ....[25]....
        /*024c*/ 	.word	0x05000010


	//   ....[26]....
        /*0250*/ 	.word	0x05000014


	//   ....[27]....
        /*0254*/ 	.word	0x05000003


	//   ....[28]....
        /*0258*/ 	.word	0x0500000d


	//   ....[29]....
        /*025c*/ 	.word	0x0500000c


	//   ....[30]....
        /*0260*/ 	.word	0x0500000e


	//   ....[31]....
        /*0264*/ 	.word	0x0500000f


	//   ....[32]....
        /*0268*/ 	.word	0x05000011


	//   ....[33]....
        /*026c*/ 	.word	0x05000010


	//   ....[34]....
        /*0270*/ 	.word	0x05000014


	//   ....[35]....
        /*0274*/ 	.word	0x05000003


	//   ....[36]....
        /*0278*/ 	.word	0x05000005


	//   ....[37]....
        /*027c*/ 	.word	0x05000012


	//   ....[38]....
        /*0280*/ 	.word	0x0500000f


	//   ....[39]....
        /*0284*/ 	.word	0x05000011


	//   ....[40]....
        /*0288*/ 	.word	0x0500001a


	//   ....[41]....
        /*028c*/ 	.word	0x05000019


	//   ....[42]....
        /*0290*/ 	.word	0x05000004


	//   ....[43]....
        /*0294*/ 	.word	0x05000012


	//   ....[44]....
        /*0298*/ 	.word	0x05000018


	//   ....[45]....
        /*029c*/ 	.word	0x0500000b


	//   ....[46]....
        /*02a0*/ 	.word	0x05000007


	//   ....[47]....
        /*02a4*/ 	.word	0x0500000f


	//   ....[48]....
        /*02a8*/ 	.word	0x0500000c


	//   ....[49]....
        /*02ac*/ 	.word	0x0500000a


	//   ....[50]....
        /*02b0*/ 	.word	0x05000006


	//   ....[51]....
        /*02b4*/ 	.word	0x05000012


	//   ....[52]....
        /*02b8*/ 	.word	0x05000017


	//   ....[53]....
        /*02bc*/ 	.word	0x05000005


	//   ....[54]....
        /*02c0*/ 	.word	0x05000008


	//   ....[55]....
        /*02c4*/ 	.word	0x0500000b


	//   ....[56]....
        /*02c8*/ 	.word	0x05000007


	//   ....[57]....
        /*02cc*/ 	.word	0x0500000c


	//   ....[58]....
        /*02d0*/ 	.word	0x05000009


	//   ....[59]....
        /*02d4*/ 	.word	0x05000006


	//   ....[60]....
        /*02d8*/ 	.word	0x05000017


	//   ....[61]....
        /*02dc*/ 	.word	0x05000014


	//   ....[62]....
        /*02e0*/ 	.word	0x0500001d


	//   ....[63]....
        /*02e4*/ 	.word	0x05000013


	//   ....[64]....
        /*02e8*/ 	.word	0x0500001c


	//   ....[65]....
        /*02ec*/ 	.word	0x0500001f


	//   ....[66]....
        /*02f0*/ 	.word	0x05000015


	//   ....[67]....
        /*02f4*/ 	.word	0x05000012


	//   ....[68]....
        /*02f8*/ 	.word	0x0500000e


	//   ....[69]....
        /*02fc*/ 	.word	0x0500000e


	//   ....[70]....
        /*0300*/ 	.word	0x0500000e


	//   ....[71]....
        /*0304*/ 	.word	0x0500000e


	//   ....[72]....
        /*0308*/ 	.word	0x0500000e


	//   ....[73]....
        /*030c*/ 	.word	0x0500000e


	//   ....[74]....
        /*0310*/ 	.word	0x0500000e


	//   ....[75]....
        /*0314*/ 	.word	0x0500000e


	//   ....[76]....
        /*0318*/ 	.word	0x0500000e


	//   ....[77]....
        /*031c*/ 	.word	0x0500000e


	//   ....[78]....
        /*0320*/ 	.word	0x0500000e


	//   ....[79]....
        /*0324*/ 	.word	0x0500000e


	//   ....[80]....
        /*0328*/ 	.word	0x0500000e


	//   ....[81]....
        /*032c*/ 	.word	0x0500000e


	//   ....[82]....
        /*0330*/ 	.word	0x0500000e


	//   ....[83]....
        /*0334*/ 	.word	0x0500000e


	//   ....[84]....
        /*0338*/ 	.word	0x0500000e


	//   ....[85]....
        /*033c*/ 	.word	0x0500000e


	//   ....[86]....
        /*0340*/ 	.word	0x0500000e


	//   ....[87]....
        /*0344*/ 	.word	0x0500000e


	//   ....[88]....
        /*0348*/ 	.word	0x0500000e


	//   ....[89]....
        /*034c*/ 	.word	0x0500000e


	//   ....[90]....
        /*0350*/ 	.word	0x0500000e


	//   ....[91]....
        /*0354*/ 	.word	0x0500000e


	//   ....[92]....
        /*0358*/ 	.word	0x0500000e


	//   ....[93]....
        /*035c*/ 	.word	0x0500000e


	//   ....[94]....
        /*0360*/ 	.word	0x0500000e


	//   ....[95]....
        /*0364*/ 	.word	0x0500000e


	//   ....[96]....
        /*0368*/ 	.word	0x0500000e


	//   ....[97]....
        /*036c*/ 	.word	0x0500000e


	//   ....[98]....
        /*0370*/ 	.word	0x0500000e


	//   ....[99]....
        /*0374*/ 	.word	0x0500000e


	//   ....[100]....
        /*0378*/ 	.word	0x0500000e


	//   ....[101]....
        /*037c*/ 	.word	0x0500000e


	//   ....[102]....
        /*0380*/ 	.word	0x0500000e


	//   ....[103]....
        /*0384*/ 	.word	0x0500000e


	//   ....[104]....
        /*0388*/ 	.word	0x0500000e


	//   ....[105]....
        /*038c*/ 	.word	0x0500000e


	//   ....[106]....
        /*0390*/ 	.word	0x0500000e


	//   ....[107]....
        /*0394*/ 	.word	0x0500000e


	//   ....[108]....
        /*0398*/ 	.word	0x0500000e


	//   ....[109]....
        /*039c*/ 	.word	0x0500000e


	//   ....[110]....
        /*03a0*/ 	.word	0x0500000e


	//   ....[111]....
        /*03a4*/ 	.word	0x0500000e


	//   ....[112]....
        /*03a8*/ 	.word	0x0500000e


	//   ....[113]....
        /*03ac*/ 	.word	0x0500000e


	//   ....[114]....
        /*03b0*/ 	.word	0x0500000e


	//   ....[115]....
        /*03b4*/ 	.word	0x0500000e


	//   ....[116]....
        /*03b8*/ 	.word	0x0500000e


	//   ....[117]....
        /*03bc*/ 	.word	0x0500000e


	//   ....[118]....
        /*03c0*/ 	.word	0x0500000e


	//   ....[119]....
        /*03c4*/ 	.word	0x0500000e


	//   ....[120]....
        /*03c8*/ 	.word	0x0500000e


	//   ....[121]....
        /*03cc*/ 	.word	0x0500000e


	//   ....[122]....
        /*03d0*/ 	.word	0x0500000e


	//   ....[123]....
        /*03d4*/ 	.word	0x0500000e


	//----- nvinfo : EIATTR_COOP_GROUP_INSTR_OFFSETS
	.align		4
.L_919:
        /*03d8*/ 	.byte	0x04, 0x28
        /*03da*/ 	.short	(.L_921 - .L_920)


	//   ....[0]....
.L_920:
        /*03dc*/ 	.word	0x000025d0


	//   ....[1]....
        /*03e0*/ 	.word	0x00002610


	//   ....[2]....
        /*03e4*/ 	.word	0x00002650


	//   ....[3]....
        /*03e8*/ 	.word	0x00002660


	//   ....[4]....
        /*03ec*/ 	.word	0x00002dc0


	//   ....[5]....
        /*03f0*/ 	.word	0x00002e00


	//   ....[6]....
        /*03f4*/ 	.word	0x00002e30


	//   ....[7]....
        /*03f8*/ 	.word	0x00002e50


	//   ....[8]....
        /*03fc*/ 	.word	0x00002e70


	//   ....[9]....
        /*0400*/ 	.word	0x00002e90


	//   ....[10]....
        /*0404*/ 	.word	0x00002eb0


	//   ....[11]....
        /*0408*/ 	.word	0x00002ed0


	//   ....[12]....
        /*040c*/ 	.word	0x00004d30


	//   ....[13]....
        /*0410*/ 	.word	0x00004d60


	//   ....[14]....
        /*0414*/ 	.word	0x00004da0


	//   ....[15]....
        /*0418*/ 	.word	0x00004dc0


	//   ....[16]....
        /*041c*/ 	.word	0x00004df0


	//   ....[17]....
        /*0420*/ 	.word	0x00004e00


	//   ....[18]....
        /*0424*/ 	.word	0x00004e30


	//   ....[19]....
        /*0428*/ 	.word	0x00004e40


	//   ....[20]....
        /*042c*/ 	.word	0x00005020


	//   ....[21]....
        /*0430*/ 	.word	0x00005050


	//   ....[22]....
        /*0434*/ 	.word	0x00005090


	//   ....[23]....
        /*0438*/ 	.word	0x000050b0


	//   ....[24]....
        /*043c*/ 	.word	0x000050e0


	//   ....[25]....
        /*0440*/ 	.word	0x000050f0


	//   ....[26]....
        /*0444*/ 	.word	0x00005120


	//   ....[27]....
        /*0448*/ 	.word	0x00005130


	//   ....[28]....
        /*044c*/ 	.word	0x000052a0


	//   ....[29]....
        /*0450*/ 	.word	0x000052d0


	//   ....[30]....
        /*0454*/ 	.word	0x00005320


	//   ....[31]....
        /*0458*/ 	.word	0x00005340


	//   ....[32]....
        /*045c*/ 	.word	0x00005370


	//   ....[33]....
        /*0460*/ 	.word	0x00005380


	//   ....[34]....
        /*0464*/ 	.word	0x000053b0


	//   ....[35]....
        /*0468*/ 	.word	0x000053c0


	//   ....[36]....
        /*046c*/ 	.word	0x000056b0


	//   ....[37]....
        /*0470*/ 	.word	0x000056e0


	//   ....[38]....
        /*0474*/ 	.word	0x00005790


	//   ....[39]....
        /*0478*/ 	.word	0x000057c0


	//   ....[40]....
        /*047c*/ 	.word	0x00005800


	//   ....[41]....
        /*0480*/ 	.word	0x00005810


	//   ....[42]....
        /*0484*/ 	.word	0x00005820


	//   ....[43]....
        /*0488*/ 	.word	0x00005830


	//   ....[44]....
        /*048c*/ 	.word	0x00005900


	//   ....[45]....
        /*0490*/ 	.word	0x00005940


	//   ....[46]....
        /*0494*/ 	.word	0x00005980


	//   ....[47]....
        /*0498*/ 	.word	0x000059a0


	//   ....[48]....
        /*049c*/ 	.word	0x000059b0


	//   ....[49]....
        /*04a0*/ 	.word	0x000059c0


	//   ....[50]....
        /*04a4*/ 	.word	0x000059d0


	//   ....[51]....
        /*04a8*/ 	.word	0x00005a00


	//   ....[52]....
        /*04ac*/ 	.word	0x00005a50


	//   ....[53]....
        /*04b0*/ 	.word	0x00005a90


	//   ....[54]....
        /*04b4*/ 	.word	0x00005ac0


	//   ....[55]....
        /*04b8*/ 	.word	0x00005af0


	//   ....[56]....
        /*04bc*/ 	.word	0x00005b20


	//   ....[57]....
        /*04c0*/ 	.word	0x00005b40


	//   ....[58]....
        /*04c4*/ 	.word	0x00005b50


	//   ....[59]....
        /*04c8*/ 	.word	0x00005b80


	//   ....[60]....
        /*04cc*/ 	.word	0x00005bb0


	//   ....[61]....
        /*04d0*/ 	.word	0x00005be0


	//   ....[62]....
        /*04d4*/ 	.word	0x00005c10


	//   ....[63]....
        /*04d8*/ 	.word	0x00005c30


	//   ....[64]....
        /*04dc*/ 	.word	0x00005c60


	//   ....[65]....
        /*04e0*/ 	.word	0x00005c80


	//   ....[66]....
        /*04e4*/ 	.word	0x00005db0


	//   ....[67]....
        /*04e8*/ 	.word	0x00005e20


	//   ....[68]....
        /*04ec*/ 	.word	0x00005fd0


	//   ....[69]....
        /*04f0*/ 	.word	0x00006020


	//   ....[70]....
        /*04f4*/ 	.word	0x00006090


	//   ....[71]....
        /*04f8*/ 	.word	0x000060f0


	//   ....[72]....
        /*04fc*/ 	.word	0x00006160


	//   ....[73]....
        /*0500*/ 	.word	0x000061c0


	//   ....[74]....
        /*0504*/ 	.word	0x00006230


	//   ....[75]....
        /*0508*/ 	.word	0x00006290


	//   ....[76]....
        /*050c*/ 	.word	0x00006330


	//   ....[77]....
        /*0510*/ 	.word	0x000063c0


	//   ....[78]....
        /*0514*/ 	.word	0x00006430


	//   ....[79]....
        /*0518*/ 	.word	0x00006490


	//   ....[80]....
        /*051c*/ 	.word	0x00006500


	//   ....[81]....
        /*0520*/ 	.word	0x00006560


	//   ....[82]....
        /*0524*/ 	.word	0x000065d0


	//   ....[83]....
        /*0528*/ 	.word	0x00006630


	//   ....[84]....
        /*052c*/ 	.word	0x000066d0


	//   ....[85]....
        /*0530*/ 	.word	0x00006770


	//   ....[86]....
        /*0534*/ 	.word	0x000067d0


	//   ....[87]....
        /*0538*/ 	.word	0x00006830


	//   ....[88]....
        /*053c*/ 	.word	0x000068a0


	//   ....[89]....
        /*0540*/ 	.word	0x00006900


	//   ....[90]....
        /*0544*/ 	.word	0x00006970


	//   ....[91]....
        /*0548*/ 	.word	0x000069d0


	//   ....[92]....
        /*054c*/ 	.word	0x00006a70


	//   ....[93]....
        /*0550*/ 	.word	0x00006b20


	//   ....[94]....
        /*0554*/ 	.word	0x00006c30


	//   ....[95]....
        /*0558*/ 	.word	0x00006c90


	//   ....[96]....
        /*055c*/ 	.word	0x00006d40


	//   ....[97]....
        /*0560*/ 	.word	0x00006d90


	//   ....[98]....
        /*0564*/ 	.word	0x00006e00


	//   ....[99]....
        /*0568*/ 	.word	0x00006e50


	//   ....[100]....
        /*056c*/ 	.word	0x00006ec0


	//   ....[101]....
        /*0570*/ 	.word	0x00006f20


	//   ....[102]....
        /*0574*/ 	.word	0x00006f90


	//   ....[103]....
        /*0578*/ 	.word	0x00006ff0


	//   ....[104]....
        /*057c*/ 	.word	0x00007090


	//   ....[105]....
        /*0580*/ 	.word	0x00007100


	//   ....[106]....
        /*0584*/ 	.word	0x000071b0


	//   ....[107]....
        /*0588*/ 	.word	0x00007220


	//   ....[108]....
        /*058c*/ 	.word	0x00007290


	//   ....[109]....
        /*0590*/ 	.word	0x000072f0


	//   ....[110]....
        /*0594*/ 	.word	0x00007360


	//   ....[111]....
        /*0598*/ 	.word	0x000073c0


	//   ....[112]....
        /*059c*/ 	.word	0x00007460


	//   ....[113]....
        /*05a0*/ 	.word	0x000074e0


	//   ....[114]....
        /*05a4*/ 	.word	0x00007560


	//   ....[115]....
        /*05a8*/ 	.word	0x00007610


	//   ....[116]....
        /*05ac*/ 	.word	0x000076b0


	//   ....[117]....
        /*05b0*/ 	.word	0x00007720


	//   ....[118]....
        /*05b4*/ 	.word	0x00007790


	//   ....[119]....
        /*05b8*/ 	.word	0x00007800


	//   ....[120]....
        /*05bc*/ 	.word	0x00007890


	//   ....[121]....
        /*05c0*/ 	.word	0x00007940


	//   ....[122]....
        /*05c4*/ 	.word	0x00007a20


	//   ....[123]....
        /*05c8*/ 	.word	0x00007ad0


	//----- nvinfo : EIATTR_EXIT_INSTR_OFFSETS
	.align		4
.L_921:
        /*05cc*/ 	.byte	0x04, 0x1c
        /*05ce*/ 	.short	(.L_923 - .L_922)


	//   ....[0]....
.L_922:
        /*05d0*/ 	.word	0x00003d20


	//   ....[1]....
        /*05d4*/ 	.word	0x00005f70


	//----- nvinfo : EIATTR_MAX_THREADS
	.align		4
.L_923:
        /*05d8*/ 	.byte	0x04, 0x05
        /*05da*/ 	.short	(.L_925 - .L_924)
.L_924:
        /*05dc*/ 	.word	0x00000140
        /*05e0*/ 	.word	0x00000001
        /*05e4*/ 	.word	0x00000001


	//----- nvinfo : EIATTR_CRS_STACK_SIZE
	.align		4
.L_925:
        /*05e8*/ 	.byte	0x04, 0x1e
        /*05ea*/ 	.short	(.L_927 - .L_926)
.L_926:
        /*05ec*/ 	.word	0x00000000


	//----- nvinfo : EIATTR_CBANK_PARAM_SIZE
	.align		4
.L_927:
        /*05f0*/ 	.byte	0x03, 0x19
        /*05f2*/ 	.short	0x0060


	//----- nvinfo : EIATTR_PARAM_CBANK
	.align		4
        /*05f4*/ 	.byte	0x04, 0x0a
        /*05f6*/ 	.short	(.L_929 - .L_928)
	.align		4
.L_928:
        /*05f8*/ 	.word	index@(.nv.constant0._ZN13group_norm_v218gn_bwd_cuda_kernelI13__nv_bfloat16Li320ELi3ELi16ELi20ELi1024ELb1ELb1ELi16ELi320ELi320ELi4ELb1ELi5ELb0ELb0ELNS_15WgradSyncMethodE3ENS_16CompileConditionILi900EEEEEvPT_S6_S6_PKS5_S8_S8_S8_PKfflPfPj)
        /*05fc*/ 	.short	0x0210
        /*05fe*/ 	.short	0x0060


	//----- nvinfo : EIATTR_SW_WAR
	.align		4
.L_929:
        /*0600*/ 	.byte	0x04, 0x36
        /*0602*/ 	.short	(.L_931 - .L_930)
.L_930:
        /*0604*/ 	.word	0x00000008
.L_931:


//--------------------- .nv.info._ZN13group_norm_v218gn_bwd_cuda_kernelI13__nv_bfloat16Li320ELi1ELi16ELi20ELi1024ELb1ELb1ELi32ELi320ELi320ELi4ELb1ELi4ELb0ELb0ELNS_15WgradSyncMethodE3ENS_16CompileConditionILi900EEEEEvPT_S6_S6_PKS5_S8_S8_S8_PKfflPfPj --------------------------
	.section	.nv.info._ZN13group_norm_v218gn_bwd_cuda_kernelI13__nv_bfloat16Li320ELi1ELi16ELi20ELi1024ELb1ELb1ELi32ELi320ELi320ELi4ELb1ELi4ELb0ELb0ELNS_15WgradSyncMethodE3ENS_16CompileConditionILi900EEEEEvPT_S6_S6_PKS5_S8_S8_S8_PKfflPfPj,"",@"SHT_CUDA_INFO"
	.sectionflags	@""
	.align	4


	//----- nvinfo : EIATTR_CUDA_API_VERSION
	.align		4
        /*0000*/ 	.byte	0x04, 0x37
        /*0002*/ 	.short	(.L_933 - .L_932)
.L_932:
        /*0004*/ 	.word	0x00000082


	//----- nvinfo : EIATTR_KPARAM_INFO
	.align		4
.L_933:
        /*0008*/ 	.byte	0x04, 0x17
        /*000a*/ 	.short	(.L_935 - .L_934)
.L_934:
        /*000c*/ 	.word	0x00000000
        /*0010*/ 	.short	0x000b
        /*0012*/ 	.short	0x0058
        /*0014*/ 	.byte	0x00, 0xf0, 0x21, 0x00


	//----- nvinfo : EIATTR_KPARAM_INFO
	.align		4
.L_935:
        /*0018*/ 	.byte	0x04, 0x17
        /*001a*/ 	.short	(.L_937 - .L_936)
.L_936:
        /*001c*/ 	.word	0x00000000
        /*0020*/ 	.short	0x000a
        /*0022*/ 	.short	0x0050
        /*0024*/ 	.byte	0x00, 0xf0, 0x21, 0x00


	//----- nvinfo : EIATTR_KPARAM_INFO
	.align		4
.L_937:
        /*0028*/ 	.byte	0x04, 0x17
        /*002a*/ 	.short	(.L_939 - .L_938)
.L_938:
        /*002c*/ 	.word	0x00000000
        /*0030*/ 	.short	0x0009
        /*0032*/ 	.short	0x0048
        /*0034*/ 	.byte	0x00, 0xf0, 0x21, 0x00


	//----- nvinfo : EIATTR_KPARAM_INFO
	.align		4
.L_939:
        /*0038*/ 	.byte	0x04, 0x17
        /*003a*/ 	.short	(.L_941 - .L_940)
.L_940:
        /*003c*/ 	.word	0x00000000
        /*0040*/ 	.short	0x0008
        /*0042*/ 	.short	0x0040
        /*0044*/ 	.byte	0x00, 0xf0, 0x11, 0x00


	//----- nvinfo : EIATTR_KPARAM_INFO
	.align		4
.L_941:
        /*0048*/ 	.byte	0x04, 0x17
        /*004a*/ 	.short	(.L_943 - .L_942)
.L_942:
        /*004c*/ 	.word	0x00000000
        /*0050*/ 	.short	0x0007
        /*0052*/ 	.short	0x0038
        /*0054*/ 	.byte	0x00, 0xf0, 0x21, 0x00


	//----- nvinfo : EIATTR_KPARAM_INFO
	.align		4
.L_943:
        /*0058*/ 	.byte	0x04, 0x17
        /*005a*/ 	.short	(.L_945 - .L_944)
.L_944:
        /*005c*/ 	.word	0x00000000
        /*0060*/ 	.short	0x0006
        /*0062*/ 	.short	0x0030
        /*0064*/ 	.byte	0x00, 0xf0, 0x21, 0x00


	//----- nvinfo : EIATTR_KPARAM_INFO
	.align		4
.L_945:
        /*0068*/ 	.byte	0x04, 0x17
        /*006a*/ 	.short	(.L_947 - .L_946)
.L_946:
        /*006c*/ 	.word	0x00000000
        /*0070*/ 	.short	0x0005
        /*0072*/ 	.short	0x0028
        /*0074*/ 	.byte	0x00, 0xf0, 0x21, 0x00


	//----- nvinfo : EIATTR_KPARAM_INFO
	.align		4
.L_947:
        /*0078*/ 	.byte	0x04, 0x17
        /*007a*/ 	.short	(.L_949 - .L_948)
.L_948:
        /*007c*/ 	.word	0x00000000
        /*0080*/ 	.short	0x0004
        /*0082*/ 	.short	0x0020
        /*0084*/ 	.byte	0x00, 0xf0, 0x21, 0x00


	//----- nvinfo : EIATTR_KPARAM_INFO
	.align		4
.L_949:
        /*0088*/ 	.byte	0x04, 0x17
        /*008a*/ 	.short	(.L_951 - .L_950)
.L_950:
        /*008c*/ 	.word	0x00000000
        /*0090*/ 	.short	0x0003
        /*0092*/ 	.short	0x0018
        /*0094*/ 	.byte	0x00, 0xf0, 0x21, 0x00


	//----- nvinfo : EIATTR_KPARAM_INFO
	.align		4
.L_951:
        /*0098*/ 	.byte	0x04, 0x17
        /*009a*/ 	.short	(.L_953 - .L_952)
.L_952:
        /*009c*/ 	.word	0x00000000
        /*00a0*/ 	.short	0x0002
        /*00a2*/ 	.short	0x0010
        /*00a4*/ 	.byte	0x00, 0xf0, 0x21, 0x00


	//----- nvinfo : EIATTR_KPARAM_INFO
	.align		4
.L_953:
        /*00a8*/ 	.byte	0x04, 0x17
        /*00aa*/ 	.short	(.L_955 - .L_954)
.L_954:
        /*00ac*/ 	.word	0x00000000
        /*00b0*/ 	.short	0x0001
        /*00b2*/ 	.short	0x0008
        /*00b4*/ 	.byte	0x00, 0xf0, 0x21, 0x00


	//----- nvinfo : EIATTR_KPARAM_INFO
	.align		4
.L_955:
        /*00b8*/ 	.byte	0x04, 0x17
        /*00ba*/ 	.short	(.L_957 - .L_956)
.L_956:
        /*00bc*/ 	.word	0x00000000
        /*00c0*/ 	.short	0x0000
        /*00c2*/ 	.short	0x0000
        /*00c4*/ 	.byte	0x00, 0xf0, 0x21, 0x00


	//----- nvinfo : EIATTR_SPARSE_MMA_MASK
	.align		4
.L_957:
        /*00c8*/ 	.byte	0x03, 0x50
        /*00ca*/ 	.short	0x0000


	//----- nvinfo : EIATTR_MAXREG_COUNT
	.align		4
        /*00cc*/ 	.byte	0x03, 0x1b
        /*00ce*/ 	.short	0x00a8


	//----- nvinfo : EIATTR_NUM_BARRIERS
	.align		4
        /*00d0*/ 	.byte	0x02, 0x4c
        /*00d2*/ 	.byte	0x01
	.zero		1


	//----- nvinfo : EIATTR_MERCURY_ISA_VERSION
	.align		4
        /*00d4*/ 	.byte	0x03, 0x5f
        /*00d6*/ 	.short	0x0101


	//----- nvinfo : EIATTR_COOP_GROUP_MASK_REGIDS
	.align		4
        /*00d8*/ 	.byte	0x04, 0x29
        /*00da*/ 	.short	(.L_959 - .L_958)


	//   ....[0]....
.L_958:
        /*00dc*/ 	.word	0xffffffff


	//   ....[1]....
        /*00e0*/ 	.word	0xffffffff


	//   ....[2]....
        /*00e4*/ 	.word	0xffffffff


	//   ....[3]....
        /*00e8*/ 	.word	0xffffffff


	//   ....[4]....
        /*00ec*/ 	.word	0xffffffff


	//   ....[5]....
        /*00f0*/ 	.word	0xffffffff


	//   ....[6]....
        /*00f4*/ 	.word	0xffffffff


	//   ....[7]....
        /*00f8*/ 	.word	0xffffffff


	//   ....[8]....
        /*00fc*/ 	.word	0xffffffff


	//   ....[9]....
        /*0100*/ 	.word	0xffffffff


	//   ....[10]....
        /*0104*/ 	.word	0xffffffff


	//   ....[11]....
        /*0108*/ 	.word	0xffffffff


	//   ....[12]....
        /*010c*/ 	.word	0x05000020


	//   ....[13]....
        /*0110*/ 	.word	0x0500001f


	//   ....[14]....
        /*0114*/ 	.word	0x05000021


	//   ....[15]....
        /*0118*/ 	.word	0x05000022


	//   ....[16]....
        /*011c*/ 	.word	0x05000024


	//   ....[17]....
        /*0120*/ 	.word	0x05000023


	//   ....[18]....
        /*0124*/ 	.word	0x05000025


	//   ....[19]....
        /*0128*/ 	.word	0x0500001a


	//   ....[20]....
        /*012c*/ 	.word	0x05000024


	//   ....[21]....
        /*0130*/ 	.word	0x05000023


	//   ....[22]....
        /*0134*/ 	.word	0x05000025


	//   ....[23]....
        /*0138*/ 	.word	0x0500002a


	//   ....[24]....
        /*013c*/ 	.word	0x0500002c


	//   ....[25]....
        /*0140*/ 	.word	0x05000029


	//   ....[26]....
        /*0144*/ 	.word	0x0500002b


	//   ....[27]....
        /*0148*/ 	.word	0x0500001e


	//   ....[28]....
        /*014c*/ 	.word	0x05000024


	//   ....[29]....
        /*0150*/ 	.word	0x05000023


	//   ....[30]....
        /*0154*/ 	.word	0x05000025


	//   ....[31]....
        /*0158*/ 	.word	0x0500002a


	//   ....[32]....
        /*015c*/ 	.word	0x0500002c


	//   ....[33]....
        /*0160*/ 	.word	0x05000029


	//   ....[34]....
        /*0164*/ 	.word	0x0500002b


	//   ....[35]....
        /*0168*/ 	.word	0x0500001e


	//   ....[36]....
        /*016c*/ 	.word	0x0500001e


	//   ....[37]....
        /*0170*/ 	.word	0x0500001f


	//   ....[38]....
        /*0174*/ 	.word	0x05000032


	//   ....[39]....
        /*0178*/ 	.word	0x05000021


	//   ....[40]....
        /*017c*/ 	.word	0x05000020


	//   ....[41]....
        /*0180*/ 	.word	0x05000031


	//   ....[42]....
        /*0184*/ 	.word	0x0500001f


	//   ....[43]....
        /*0188*/ 	.word	0x05000034


	//   ....[44]....
        /*018c*/ 	.word	0x0500001e


	//   ....[45]....
        /*0190*/ 	.word	0x05000031


	//   ....[46]....
        /*0194*/ 	.word	0x05000020


	//   ....[47]....
        /*0198*/ 	.word	0x05000021


	//   ....[48]....
        /*019c*/ 	.word	0x05000030


	//   ....[49]....
        /*01a0*/ 	.word	0x05000033


	//   ....[50]....
        /*01a4*/ 	.word	0x0500001c


	//   ....[51]....
        /*01a8*/ 	.word	0x0500002d


	//   ....[52]....
        /*01ac*/ 	.word	0x0500001d


	//   ....[53]....
        /*01b0*/ 	.word	0x05000031


	//   ....[54]....
        /*01b4*/ 	.word	0x05000030


	//   ....[55]....
        /*01b8*/ 	.word	0x05000034


	//   ....[56]....
        /*01bc*/ 	.word	0x0500002b


	//   ....[57]....
        /*01c0*/ 	.word	0x0500002e


	//   ....[58]....
        /*01c4*/ 	.word	0x05000020


	//   ....[59]....
        /*01c8*/ 	.word	0x05000021


	//   ....[60]....
        /*01cc*/ 	.word	0x05000022


	//   ....[61]....
        /*01d0*/ 	.word	0x05000023


	//   ....[62]....
        /*01d4*/ 	.word	0x05000029


	//   ....[63]....
        /*01d8*/ 	.word	0x0500002b


	//   ....[64]....
        /*01dc*/ 	.word	0x05000030


	//   ....[65]....
        /*01e0*/ 	.word	0x0500002f


	//   ....[66]....
        /*01e4*/ 	.word	0x05000022


	//   ....[67]....
        /*01e8*/ 	.word	0x05000019


	//   ....[68]....
        /*01ec*/ 	.word	0x05000033


	//   ....[69]....
        /*01f0*/ 	.word	0x05000033


	//   ....[70]....
        /*01f4*/ 	.word	0x05000033


	//   ....[71]....
        /*01f8*/ 	.word	0x05000033


	//   ....[72]....
        /*01fc*/ 	.word	0x05000033


	//   ....[73]....
        /*0200*/ 	.word	0x05000033


	//   ....[74]....
        /*0204*/ 	.word	0x05000033


	//   ....[75]....
        /*0208*/ 	.word	0x05000033


	//   ....[76]....
        /*020c*/ 	.word	0x05000033


	//   ....[77]....
        /*0210*/ 	.word	0x05000033


	//   ....[78]....
        /*0214*/ 	.word	0x05000033


	//   ....[79]....
        /*0218*/ 	.word	0x05000033


	//   ....[80]....
        /*021c*/ 	.word	0x05000033


	//   ....[81]....
        /*0220*/ 	.word	0x05000033


	//   ....[82]....
        /*0224*/ 	.word	0x05000033


	//   ....[83]....
        /*0228*/ 	.word	0x05000033


	//   ....[84]....
        /*022c*/ 	.word	0x05000033


	//   ....[85]....
        /*0230*/ 	.word	0x05000033


	//   ....[86]....
        /*0234*/ 	.word	0x05000033


	//   ....[87]....
        /*0238*/ 	.word	0x05000033


	//   ....[88]....
        /*023c*/ 	.word	0x05000033


	//   ....[89]....
        /*0240*/ 	.word	0x05000033


	//   ....[90]....
        /*0244*/ 	.word	0x05000033


	//   ....[91]....
        /*0248*/ 	.word	0x05000033


	//   ....[92]....
        /*024c*/ 	.word	0x05000033


	//   ....[93]....
        /*0250*/ 	.word	0x05000033


	//   ....[94]....
        /*0254*/ 	.word	0x05000033


	//   ....[95]....
        /*0258*/ 	.word	0x05000033


	//   ....[96]....
        /*025c*/ 	.word	0x05000033


	//   ....[97]....
        /*0260*/ 	.word	0x05000033


	//   ....[98]....
        /*0264*/ 	.word	0x05000033


	//   ....[99]....
        /*0268*/ 	.word	0x05000033


	//   ....[100]....
        /*026c*/ 	.word	0x05000033


	//   ....[101]....
        /*0270*/ 	.word	0x05000033


	//   ....[102]....
        /*0274*/ 	.word	0x05000033


	//   ....[103]....
        /*0278*/ 	.word	0x05000033


	//   ....[104]....
        /*027c*/ 	.word	0x05000033


	//   ....[105]....
        /*0280*/ 	.word	0x05000033


	//   ....[106]....
        /*0284*/ 	.word	0x05000033


	//   ....[107]....
        /*0288*/ 	.word	0x05000033


	//   ....[108]....
        /*028c*/ 	.word	0x05000033


	//   ....[109]....
        /*0290*/ 	.word	0x05000033


	//   ....[110]....
        /*0294*/ 	.word	0x05000033


	//   ....[111]....
        /*0298*/ 	.word	0x05000033


	//   ....[112]....
        /*029c*/ 	.word	0x05000033


	//   ....[113]....
        /*02a0*/ 	.word	0x05000033


	//   ....[114]....
        /*02a4*/ 	.word	0x05000033


	//   ....[115]....
        /*02a8*/ 	.word	0x05000033


	//   ....[116]....
        /*02ac*/ 	.word	0x05000033


	//   ....[117]....
        /*02b0*/ 	.word	0x05000033


	//   ....[118]....
        /*02b4*/ 	.word	0x05000033


	//   ....[119]....
        /*02b8*/ 	.word	0x05000033


	//   ....[120]....
        /*02bc*/ 	.word	0x05000033


	//   ....[121]....
        /*02c0*/ 	.word	0x05000033


	//   ....[122]....
        /*02c4*/ 	.word	0x05000033


	//   ....[123]....
        /*02c8*/ 	.word	0x05000033


	//----- nvinfo : EIATTR_COOP_GROUP_INSTR_OFFSETS
	.align		4
.L_959:
        /*02cc*/ 	.byte	0x04, 0x28
        /*02ce*/ 	.short	(.L_961 - .L_960)


	//   ....[0]....
.L_960:
        /*02d0*/ 	.word	0x00003890


	//   ....[1]....
        /*02d4*/ 	.word	0x000038d0


	//   ....[2]....
        /*02d8*/ 	.word	0x00003910


	//   ....[3]....
        /*02dc*/ 	.word	0x00003920


	//   ....[4]....
        /*02e0*/ 	.word	0x00004870


	//   ....[5]....
        /*02e4*/ 	.word	0x000048b0


	//   ....[6]....
        /*02e8*/ 	.word	0x000049e0


	//   ....[7]....
        /*02ec*/ 	.word	0x00004a00


	//   ....[8]....
        /*02f0*/ 	.word	0x00004a80


	//   ....[9]....
        /*02f4*/ 	.word	0x00004ac0


	//   ....[10]....
        /*02f8*/ 	.word	0x00004c50


	//   ....[11]....
        /*02fc*/ 	.word	0x00004c90


	//   ....[12]....
        /*0300*/ 	.word	0x00006a70


	//   ....[13]....
        /*0304*/ 	.word	0x00006aa0


	//   ....[14]....
        /*0308*/ 	.word	0x00006af0


	//   ....[15]....
        /*030c*/ 	.word	0x00006b10


	//   ....[16]....
        /*0310*/ 	.word	0x00006b40


	//   ....[17]....
        /*0314*/ 	.word	0x00006b50


	//   ....[18]....
        /*0318*/ 	.word	0x00006b80


	//   ....[19]....
        /*031c*/ 	.word	0x00006b90


	//   ....[20]....
        /*0320*/ 	.word	0x00006d20


	//   ....[21]....
        /*0324*/ 	.word	0x00006d50


	//   ....[22]....
        /*0328*/ 	.word	0x00006da0


	//   ....[23]....
        /*032c*/ 	.word	0x00006dc0


	//   ....[24]....
        /*0330*/ 	.word	0x00006df0


	//   ....[25]....
        /*0334*/ 	.word	0x00006e00


	//   ....[26]....
        /*0338*/ 	.word	0x00006e30


	//   ....[27]....
        /*033c*/ 	.word	0x00006e40


	//   ....[28]....
        /*0340*/ 	.word	0x00006f80


	//   ....[29]....
        /*0344*/ 	.word	0x00006fb0


	//   ....[30]....
        /*0348*/ 	.word	0x00007000


	//   ....[31]....
        /*034c*/ 	.word	0x00007020


	//   ....[32]....
        /*0350*/ 	.word	0x00007050


	//   ....[33]....
        /*0354*/ 	.word	0x00007060


	//   ....[34]....
        /*0358*/ 	.word	0x00007090


	//   ....[35]....
        /*035c*/ 	.word	0x000070a0


	//   ....[36]....
        /*0360*/ 	.word	0x000073c0


	//   ....[37]....
        /*0364*/ 	.word	0x000073f0


	//   ....[38]....
        /*0368*/ 	.word	0x00007420


	//   ....[39]....
        /*036c*/ 	.word	0x00007470


	//   ....[40]....
        /*0370*/ 	.word	0x00007490


	//   ....[41]....
        /*0374*/ 	.word	0x000074c0


	//   ....[42]....
        /*0378*/ 	.word	0x000074e0


	//   ....[43]....
        /*037c*/ 	.word	0x00007500


	//   ....[44]....
        /*0380*/ 	.word	0x00007520


	//   ....[45]....
        /*0384*/ 	.word	0x00007540


	//   ....[46]....
        /*0388*/ 	.word	0x00007560


	//   ....[47]....
        /*038c*/ 	.word	0x00007580


	//   ....[48]....
        /*0390*/ 	.word	0x000075a0


	//   ....[49]....
        /*0394*/ 	.word	0x000075d0


	//   ....[50]....
        /*0398*/ 	.word	0x00007610


	//   ....[51]....
        /*039c*/ 	.word	0x00007630


	//   ....[52]....
        /*03a0*/ 	.word	0x00007650


	//   ....[53]....
        /*03a4*/ 	.word	0x00007670


	//   ....[54]....
        /*03a8*/ 	.word	0x000076a0


	//   ....[55]....
        /*03ac*/ 	.word	0x000076d0


	//   ....[56]....
        /*03b0*/ 	.word	0x000076f0


	//   ....[57]....
        /*03b4*/ 	.word	0x00007710


	//   ....[58]....
        /*03b8*/ 	.word	0x00007730


	//   ....[59]....
        /*03bc*/ 	.word	0x00007760


	//   ....[60]....
        /*03c0*/ 	.word	0x000077b0


	//   ....[61]....
        /*03c4*/ 	.word	0x000077e0


	//   ....[62]....
        /*03c8*/ 	.word	0x00007810


	//   ....[63]....
        /*03cc*/ 	.word	0x00007840


	//   ....[64]....
        /*03d0*/ 	.word	0x00007870


	//   ....[65]....
        /*03d4*/ 	.word	0x000078a0


	//   ....[66]....
        /*03d8*/ 	.word	0x000079d0


	//   ....[67]....
        /*03dc*/ 	.word	0x00007a20


	//   ....[68]....
        /*03e0*/ 	.word	0x00007b50


	//   ....[69]....
        /*03e4*/ 	.word	0x00007ba0


	//   ....[70]....
        /*03e8*/ 	.word	0x00007c10


	//   ....[71]....
        /*03ec*/ 	.word	0x00007c70


	//   ....[72]....
        /*03f0*/ 	.word	0x00007ce0


	//   ....[73]....
        /*03f4*/ 	.word	0x00007d40


	//   ....[74]....
        /*03f8*/ 	.word	0x00007db0


	//   ....[75]....
        /*03fc*/ 	.word	0x00007e10


	//   ....[76]....
        /*0400*/ 	.word	0x00007ec0


	//   ....[77]....
        /*0404*/ 	.word	0x00007f50


	//   ....[78]....
        /*0408*/ 	.word	0x00007fc0


	//   ....[79]....
        /*040c*/ 	.word	0x00008020


	//   ....[80]....
        /*0410*/ 	.word	0x00008090


	//   ....[81]....
        /*0414*/ 	.word	0x000080f0


	//   ....[82]....
        /*0418*/ 	.word	0x00008160


	//   ....[83]....
        /*041c*/ 	.word	0x000081c0


	//   ....[84]....
        /*0420*/ 	.word	0x00008270


	//   ....[85]....
        /*0424*/ 	.word	0x00008300


	//   ....[86]....
        /*0428*/ 	.word	0x00008370


	//   ....[87]....
        /*042c*/ 	.word	0x000083d0


	//   ....[88]....
        /*0430*/ 	.word	0x00008440


	//   ....[89]....
        /*0434*/ 	.word	0x000084a0


	//   ....[90]....
        /*0438*/ 	.word	0x00008510


	//   ....[91]....
        /*043c*/ 	.word	0x00008570


	//   ....[92]....
        /*0440*/ 	.word	0x00008620


	//   ....[93]....
        /*0444*/ 	.word	0x000086e0


	//   ....[94]....
        /*0448*/ 	.word	0x00008810


	//   ....[95]....
        /*044c*/ 	.word	0x00008890


	//   ....[96]....
        /*0450*/ 	.word	0x00008940


	//   ....[97]....
        /*0454*/ 	.word	0x000089a0


	//   ....[98]....
        /*0458*/ 	.word	0x00008a20


	//   ....[99]....
        /*045c*/ 	.word	0x00008af0


	//   ....[100]....
        /*0460*/ 	.word	0x00008b70


	//   ....[101]....
        /*0464*/ 	.word	0x00008c10


	//   ....[102]....
        /*0468*/ 	.word	0x00008cd0


	//   ....[103]....
        /*046c*/ 	.word	0x00008d30


	//   ....[104]....
        /*0470*/ 	.word	0x00008da0


	//   ....[105]....
        /*0474*/ 	.word	0x00008e00


	//   ....[106]....
        /*0478*/ 	.word	0x00008e70


	//   ....[107]....
        /*047c*/ 	.word	0x00008ed0


	//   ....[108]....
        /*0480*/ 	.word	0x00008f50


	//   ....[109]....
        /*0484*/ 	.word	0x00008fd0


	//   ....[110]....
        /*0488*/ 	.word	0x00009040


	//   ....[111]....
        /*048c*/ 	.word	0x000090a0


	//   ....[112]....
        /*0490*/ 	.word	0x00009110


	//   ....[113]....
        /*0494*/ 	.word	0x00009170


	//   ....[114]....
        /*0498*/ 	.word	0x000091e0


	//   ....[115]....
        /*049c*/ 	.word	0x00009240


	//   ....[116]....
        /*04a0*/ 	.word	0x000092a0


	//   ....[117]....
        /*04a4*/ 	.word	0x00009310


	//   ....[118]....
        /*04a8*/ 	.word	0x00009380


	//   ....[119]....
        /*04ac*/ 	.word	0x000093e0


	//   ....[120]....
        /*04b0*/ 	.word	0x00009450


	//   ....[121]....
        /*04b4*/ 	.word	0x000094b0


	//   ....[122]....
        /*04b8*/ 	.word	0x00009570


	//   ....[123]....
        /*04bc*/ 	.word	0x00009600


	//----- nvinfo : EIATTR_EXIT_INSTR_OFFSETS
	.align		4
.L_961:
        /*04c0*/ 	.byte	0x04, 0x1c
        /*04c2*/ 	.short	(.L_963 - .L_962)


	//   ....[0]....
.L_962:
        /*04c4*/ 	.word	0x00005a60


	//   ....[1]....
        /*04c8*/ 	.word	0x00007af0


	//----- nvinfo : EIATTR_MAX_THREADS
	.align		4
.L_963:
        /*04cc*/ 	.byte	0x04, 0x05
        /*04ce*/ 	.short	(.L_965 - .L_964)
.L_964:
        /*04d0*/ 	.word	0x00000140
        /*04d4*/ 	.word	0x00000001
        /*04d8*/ 	.word	0x00000001


	//----- nvinfo : EIATTR_CRS_STACK_SIZE
	.align		4
.L_965:
        /*04dc*/ 	.byte	0x04, 0x1e
        /*04de*/ 	.short	(.L_967 - .L_966)
.L_966:
        /*04e0*/ 	.word	0x00000000


	//----- nvinfo : EIATTR_CBANK_PARAM_SIZE
	.align		4
.L_967:
        /*04e4*/ 	.byte	0x03, 0x19
        /*04e6*/ 	.short	0x0060


	//----- nvinfo : EIATTR_PARAM_CBANK
	.align		4
        /*04e8*/ 	.byte	0x04, 0x0a
        /*04ea*/ 	.short	(.L_969 - .L_968)
	.align		4
.L_968:
        /*04ec*/ 	.word	index@(.nv.constant0._ZN13group_norm_v218gn_bwd_cuda_kernelI13__nv_bfloat16Li320ELi1ELi16ELi20ELi1024ELb1ELb1ELi32ELi320ELi320ELi4ELb1ELi4ELb0ELb0ELNS_15WgradSyncMethodE3ENS_16CompileConditionILi900EEEEEvPT_S6_S6_PKS5_S8_S8_S8_PKfflPfPj)
        /*04f0*/ 	.short	0x0210
        /*04f2*/ 	.short	0x0060


	//----- nvinfo : EIATTR_SW_WAR
	.align		4
.L_969:
        /*04f4*/ 	.byte	0x04, 0x36
        /*04f6*/ 	.short	(.L_971 - .L_970)
.L_970:
        /*04f8*/ 	.word	0x00000008
.L_971:


//--------------------- .nv.info._ZN13group_norm_v218gn_bwd_cuda_kernelI13__nv_bfloat16Li320ELi1ELi16ELi20ELi1024ELb1ELb1ELi64ELi320ELi320ELi4ELb1ELi9ELb0ELb0ELNS_15WgradSyncMethodE3ENS_16CompileConditionILi900EEEEEvPT_S6_S6_PKS5_S8_S8_S8_PKfflPfPj --------------------------
	.section	.nv.info._ZN13group_norm_v218gn_bwd_cuda_kernelI13__nv_bfloat16Li320ELi1ELi16ELi20ELi1024ELb1ELb1ELi64ELi320ELi320ELi4ELb1ELi9ELb0ELb0ELNS_15WgradSyncMethodE3ENS_16CompileConditionILi900EEEEEvPT_S6_S6_PKS5_S8_S8_S8_PKfflPfPj,"",@"SHT_CUDA_INFO"
	.sectionflags	@""
	.align	4


	//----- nvinfo : EIATTR_CUDA_API_VERSION
	.align		4
        /*0000*/ 	.byte	0x04, 0x37
        /*0002*/ 	.short	(.L_973 - .L_972)
.L_972:
        /*0004*/ 	.word	0x00000082


	//----- nvinfo : EIATTR_KPARAM_INFO
	.align		4
.L_973:
        /*0008*/ 	.byte	0x04, 0x17
        /*000a*/ 	.short	(.L_975 - .L_974)
.L_974:
        /*000c*/ 	.word	0x00000000
        /*0010*/ 	.short	0x000b
        /*0012*/ 	.short	0x0058
        /*0014*/ 	.byte	0x00, 0xf0, 0x21, 0x00


	//----- nvinfo : EIATTR_KPARAM_INFO
	.align		4
.L_975:
        /*0018*/ 	.byte	0x04, 0x17
        /*001a*/ 	.short	(.L_977 - .L_976)
.L_976:
        /*001c*/ 	.word	0x00000000
        /*0020*/ 	.short	0x000a
        /*0022*/ 	.short	0x0050
        /*0024*/ 	.byte	0x00, 0xf0, 0x21, 0x00


	//----- nvinfo : EIATTR_KPARAM_INFO
	.align		4
.L_977:
        /*0028*/ 	.byte	0x04, 0x17
        /*002a*/ 	.short	(.L_979 - .L_978)
.L_978:
        /*002c*/ 	.word	0x00000000
        /*0030*/ 	.short	0x0009
        /*0032*/ 	.short	0x0048
        /*0034*/ 	.byte	0x00, 0xf0, 0x21, 0x00


	//----- nvinfo : EIATTR_KPARAM_INFO
	.align		4
.L_979:
        /*0038*/ 	.byte	0x04, 0x17
        /*003a*/ 	.short	(.L_981 - .L_980)
.L_980:
        /*003c*/ 	.word	0x00000000
        /*0040*/ 	.short	0x0008
        /*0042*/ 	.short	0x0040
        /*0044*/ 	.byte	0x00, 0xf0, 0x11, 0x00


	//----- nvinfo : EIATTR_KPARAM_INFO
	.align		4
.L_981:
        /*0048*/ 	.byte	0x04, 0x17
        /*004a*/ 	.short	(.L_983 - .L_982)
.L_982:
        /*004c*/ 	.word	0x00000000
        /*0050*/ 	.short	0x0007
        /*0052*/ 	.short	0x0038
        /*0054*/ 	.byte	0x00, 0xf0, 0x21, 0x00


	//----- nvinfo : EIATTR_KPARAM_INFO
	.align		4
.L_983:
        /*0058*/ 	.byte	0x04, 0x17
        /*005a*/ 	.short	(.L_985 - .L_984)
.L_984:
        /*005c*/ 	.word	0x00000000
        /*0060*/ 	.short	0x0006
        /*0062*/ 	.short	0x0030
        /*0064*/ 	.byte	0x00, 0xf0, 0x21, 0x00


	//----- nvinfo : EIATTR_KPARAM_INFO
	.align		4
.L_985:
        /*0068*/ 	.byte	0x04, 0x17
        /*006a*/ 	.short	(.L_987 - .L_986)
.L_986:
        /*006c*/ 	.word	0x00000000
        /*0070*/ 	.short	0x0005
        /*0072*/ 	.short	0x0028
        /*0074*/ 	.byte	0x00, 0xf0, 0x21, 0x00


	//----- nvinfo : EIATTR_KPARAM_INFO
	.align		4
.L_987:
        /*0078*/ 	.byte	0x04, 0x17
        /*007a*/ 	.short	(.L_989 - .L_988)
.L_988:
        /*007c*/ 	.word	0x00000000
        /*0080*/ 	.short	0x0004
        /*0082*/ 	.short	0x0020
        /*0084*/ 	.byte	0x00, 0xf0, 0x21, 0x00


	//----- nvinfo : EIATTR_KPARAM_INFO
	.align		4
.L_989:
        /*0088*/ 	.byte	0x04, 0x17
        /*008a*/ 	.short	(.L_991 - .L_990)
.L_990:
        /*008c*/ 	.word	0x00000000
        /*0090*/ 	.short	0x0003
        /*0092*/ 	.short	0x0018
        /*0094*/ 	.byte	0x00, 0xf0, 0x21, 0x00


	//----- nvinfo : EIATTR_KPARAM_INFO
	.align		4
.L_991:
        /*0098*/ 	.byte	0x04, 0x17
        /*009a*/ 	.short	(.L_993 - .L_992)
.L_992:
        /*009c*/ 	.word	0x00000000
        /*00a0*/ 	.short	0x0002
        /*00a2*/ 	.short	0x0010
        /*00a4*/ 	.byte	0x00, 0xf0, 0x21, 0x00


	//----- nvinfo : EIATTR_KPARAM_INFO
	.align		4
.L_993:
        /*00a8*/ 	.byte	0x04, 0x17
        /*00aa*/ 	.short	(.L_995 - .L_994)
.L_994:
        /*00ac*/ 	.word	0x00000000
        /*00b0*/ 	.short	0x0001
        /*00b2*/ 	.short	0x0008
        /*00b4*/ 	.byte	0x00, 0xf0, 0x21, 0x00


	//----- nvinfo : EIATTR_KPARAM_INFO
	.align		4
.L_995:
        /*00b8*/ 	.byte	0x04, 0x17
        /*00ba*/ 	.short	(.L_997 - .L_996)
.L_996:
        /*00bc*/ 	.word	0x00000000
        /*00c0*/ 	.short	0x0000
        /*00c2*/ 	.short	0x0000
        /*00c4*/ 	.byte	0x00, 0xf0, 0x21, 0x00


	//----- nvinfo : EIATTR_SPARSE_MMA_MASK
	.align		4
.L_997:
        /*00c8*/ 	.byte	0x03, 0x50
        /*00ca*/ 	.short	0x0000


	//----- nvinfo : EIATTR_MAXREG_COUNT
	.align		4
        /*00cc*/ 	.byte	0x03, 0x1b
        /*00ce*/ 	.short	0x00a8


	//----- nvinfo : EIATTR_NUM_BARRIERS
	.align		4
        /*00d0*/ 	.byte	0x02, 0x4c
        /*00d2*/ 	.byte	0x01
	.zero		1


	//----- nvinfo : EIATTR_ANNOTATIONS
	.align		4
        /*00d4*/ 	.byte	0x04, 0x55
        /*00d6*/ 	.short	(.L_999 - .L_998)


	//   ....[0]....
.L_998:
        /* <DEDUP_REMOVED lines=50> */


	//----- nvinfo : EIATTR_MERCURY_ISA_VERSION
	.align		4
.L_999:
        /*03e0*/ 	.byte	0x03, 0x5f
        /*03e2*/ 	.short	0x0101


	//----- nvinfo : EIATTR_INT_WARP_WIDE_INSTR_OFFSETS
	.align		4
        /*03e4*/ 	.byte	0x04, 0x31
        /*03e6*/ 	.short	(.L_1001 - .L_1000)


	//   ....[0]....
.L_1000:
        /*03e8*/ 	.word	0x00007380


	//----- nvinfo : EIATTR_COOP_GROUP_MASK_REGIDS
	.align		4
.L_1001:
        /*03ec*/ 	.byte	0x04, 0x29
        /*03ee*/ 	.short	(.L_1003 - .L_1002)


	//   ....[0]....
.L_1002:
        /*03f0*/ 	.word	0xffffffff


	//   ....[1]....
        /*03f4*/ 	.word	0xffffffff


	//   ....[2]....
        /*03f8*/ 	.word	0xffffffff


	//   ....[3]....
        /*03fc*/ 	.word	0xffffffff


	//   ....[4]....
        /*0400*/ 	.word	0xffffffff


	//   ....[5]....
        /*0404*/ 	.word	0xffffffff


	//   ....[6]....
        /*0408*/ 	.word	0xffffffff


	//   ....[7]....
        /*040c*/ 	.word	0xffffffff


	//   ....[8]....
        /*0410*/ 	.word	0xffffffff


	//   ....[9]....
        /*0414*/ 	.word	0xffffffff


	//   ....[10]....
        /*0418*/ 	.word	0xffffffff


	//   ....[11]....
        /*041c*/ 	.word	0xffffffff


	//   ....[12]....
        /*0420*/ 	.word	0x0500001e


	//   ....[13]....
        /*0424*/ 	.word	0x0500001d


	//   ....[14]....
        /*0428*/ 	.word	0x0500001f


	//   ....[15]....
        /*042c*/ 	.word	0x05000020


	//   ....[16]....
        /*0430*/ 	.word	0x05000022


	//   ....[17]....
        /*0434*/ 	.word	0x05000021


	//   ....[18]....
        /*0438*/ 	.word	0x05000023


	//   ....[19]....
        /*043c*/ 	.word	0x05000018


	//   ....[20]....
        /*0440*/ 	.word	0x05000022


	//   ....[21]....
        /*0444*/ 	.word	0x05000021


	//   ....[22]....
        /*0448*/ 	.word	0x05000023


	//   ....[23]....
        /*044c*/ 	.word	0x05000028


	//   ....[24]....
        /*0450*/ 	.word	0x0500002a


	//   ....[25]....
        /*0454*/ 	.word	0x05000027


	//   ....[26]....
        /*0458*/ 	.word	0x05000029


	//   ....[27]....
        /*045c*/ 	.word	0x0500001c


	//   ....[28]....
        /*0460*/ 	.word	0x05000022


	//   ....[29]....
        /*0464*/ 	.word	0x05000021


	//   ....[30]....
        /*0468*/ 	.word	0x05000023


	//   ....[31]....
        /*046c*/ 	.word	0x05000028


	//   ....[32]....
        /*0470*/ 	.word	0x0500002a


	//   ....[33]....
        /*0474*/ 	.word	0x05000027


	//   ....[34]....
        /*0478*/ 	.word	0x05000029


	//   ....[35]....
        /*047c*/ 	.word	0x0500001c


	//   ....[36]....
        /*0480*/ 	.word	0x0500001c


	//   ....[37]....
        /*0484*/ 	.word	0x0500001d


	//   ....[38]....
        /*0488*/ 	.word	0x05000030


	//   ....[39]....
        /*048c*/ 	.word	0x0500001f


	//   ....[40]....
        /*0490*/ 	.word	0x0500001e


	//   ....[41]....
        /*0494*/ 	.word	0x0500002f


	//   ....[42]....
        /*0498*/ 	.word	0x0500001d


	//   ....[43]....
        /*049c*/ 	.word	0x05000032


	//   ....[44]....
        /*04a0*/ 	.word	0x0500001c


	//   ....[45]....
        /*04a4*/ 	.word	0x0500002f


	//   ....[46]....
        /*04a8*/ 	.word	0x0500001e


	//   ....[47]....
        /*04ac*/ 	.word	0x0500001f


	//   ....[48]....
        /*04b0*/ 	.word	0x0500002e


	//   ....[49]....
        /*04b4*/ 	.word	0x05000031


	//   ....[50]....
        /*04b8*/ 	.word	0x0500001a


	//   ....[51]....
        /*04bc*/ 	.word	0x0500002b


	//   ....[52]....
        /*04c0*/ 	.word	0x0500001b


	//   ....[53]....
        /*04c4*/ 	.word	0x0500002f


	//   ....[54]....
        /*04c8*/ 	.word	0x0500002e


	//   ....[55]....
        /*04cc*/ 	.word	0x05000032


	//   ....[56]....
        /*04d0*/ 	.word	0x05000029


	//   ....[57]....
        /*04d4*/ 	.word	0x0500002c


	//   ....[58]....
        /*04d8*/ 	.word	0x0500001e


	//   ....[59]....
        /*04dc*/ 	.word	0x0500001f


	//   ....[60]....
        /*04e0*/ 	.word	0x05000020


	//   ....[61]....
        /*04e4*/ 	.word	0x05000021


	//   ....[62]....
        /*04e8*/ 	.word	0x05000027


	//   ....[63]....
        /*04ec*/ 	.word	0x05000029


	//   ....[64]....
        /*04f0*/ 	.word	0x0500002e


	//   ....[65]....
        /*04f4*/ 	.word	0x0500002d


	//   ....[66]....
        /*04f8*/ 	.word	0x05000020


	//   ....[67]....
        /*04fc*/ 	.word	0x05000017


	//   ....[68]....
        /*0500*/ 	.word	0x05000031


	//   ....[69]....
        /*0504*/ 	.word	0x05000031


	//   ....[70]....
        /*0508*/ 	.word	0x05000031


	//   ....[71]....
        /*050c*/ 	.word	0x05000031


	//   ....[72]....
        /*0510*/ 	.word	0x05000031


	//   ....[73]....
        /*0514*/ 	.word	0x05000031


	//   ....[74]....
        /*0518*/ 	.word	0x05000031


	//   ....[75]....
        /*051c*/ 	.word	0x05000031


	//   ....[76]....
        /*0520*/ 	.word	0x05000031


	//   ....[77]....
        /*0524*/ 	.word	0x05000031


	//   ....[78]....
        /*0528*/ 	.word	0x05000031


	//   ....[79]....
        /*052c*/ 	.word	0x05000031


	//   ....[80]....
        /*0530*/ 	.word	0x05000031


	//   ....[81]....
        /*0534*/ 	.word	0x05000031


	//   ....[82]....
        /*0538*/ 	.word	0x05000031


	//   ....[83]....
        /*053c*/ 	.word	0x05000031


	//   ....[84]....
        /*0540*/ 	.word	0x05000031


	//   ....[85]....
        /*0544*/ 	.word	0x05000031


	//   ....[86]....
        /*0548*/ 	.word	0x05000031


	//   ....[87]....
        /*054c*/ 	.word	0x05000031


	//   ....[88]....
        /*0550*/ 	.word	0x05000031


	//   ....[89]....
        /*0554*/ 	.word	0x05000031


	//   ....[90]....
        /*0558*/ 	.word	0x05000031


	//   ....[91]....
        /*055c*/ 	.word	0x05000031


	//   ....[92]....
        /*0560*/ 	.word	0x05000031


	//   ....[93]....
        /*0564*/ 	.word	0x05000031


	//   ....[94]....
        /*0568*/ 	.word	0x05000031


	//   ....[95]....
        /*056c*/ 	.word	0x05000031


	//   ....[96]....
        /*0570*/ 	.word	0x05000031


	//   ....[97]....
        /*0574*/ 	.word	0x05000031


	//   ....[98]....
        /*0578*/ 	.word	0x05000031


	//   ....[99]....
        /*057c*/ 	.word	0x05000031


	//   ....[100]....
        /*0580*/ 	.word	0x05000031


	//   ....[101]....
        /*0584*/ 	.word	0x05000031


	//   ....[102]....
        /*0588*/ 	.word	0x05000031


	//   ....[103]....
        /*058c*/ 	.word	0x05000031


	//   ....[104]....
        /*0590*/ 	.word	0x05000031


	//   ....[105]....
        /*0594*/ 	.word	0x05000031


	//   ....[106]....
        /*0598*/ 	.word	0x05000031


	//   ....[107]....
        /*059c*/ 	.word	0x05000031


	//   ....[108]....
        /*05a0*/ 	.word	0x05000031


	//   ....[109]....
        /*05a4*/ 	.word	0x05000031


	//   ....[110]....
        /*05a8*/ 	.word	0x05000031


	//   ....[111]....
        /*05ac*/ 	.word	0x05000031


	//   ....[112]....
        /*05b0*/ 	.word	0x05000031


	//   ....[113]....
        /*05b4*/ 	.word	0x05000031


	//   ....[114]....
        /*05b8*/ 	.word	0x05000031


	//   ....[115]....
        /*05bc*/ 	.word	0x05000031


	//   ....[116]....
        /*05c0*/ 	.word	0x05000031


	//   ....[117]....
        /*05c4*/ 	.word	0x05000031


	//   ....[118]....
        /*05c8*/ 	.word	0x05000031


	//   ....[119]....
        /*05cc*/ 	.word	0x05000031


	//   ....[120]....
        /*05d0*/ 	.word	0x05000031


	//   ....[121]....
        /*05d4*/ 	.word	0x05000031


	//   ....[122]....
        /*05d8*/ 	.word	0x05000031


	//   ....[123]....
        /*05dc*/ 	.word	0x05000031


	//----- nvinfo : EIATTR_COOP_GROUP_INSTR_OFFSETS
	.align		4
.L_1003:
        /*05e0*/ 	.byte	0x04, 0x28
        /*05e2*/ 	.short	(.L_1005 - .L_1004)


	//   ....[0]....
.L_1004:
        /*05e4*/ 	.word	0x00006ae0


	//   ....[1]....
        /*05e8*/ 	.word	0x00006b00


	//   ....[2]....
        /*05ec*/ 	.word	0x00006b60


	//   ....[3]....
        /*05f0*/ 	.word	0x00006b90


	//   ....[4]....
        /*05f4*/ 	.word	0x000074f0


	//   ....[5]....
        /*05f8*/ 	.word	0x00007510


	//   ....[6]....
        /*05fc*/ 	.word	0x00007530


	//   ....[7]....
        /*0600*/ 	.word	0x00007550


	//   ....[8]....
        /*0604*/ 	.word	0x00007570


	//   ....[9]....
        /*0608*/ 	.word	0x00007590


	//   ....[10]....
        /*060c*/ 	.word	0x000075b0


	//   ....[11]....
        /*0610*/ 	.word	0x000075d0


	//   ....[12]....
        /*0614*/ 	.word	0x0000b820


	//   ....[13]....
        /*0618*/ 	.word	0x0000b850


	//   ....[14]....
        /*061c*/ 	.word	0x0000b8a0


	//   ....[15]....
        /*0620*/ 	.word	0x0000b8c0


	//   ....[16]....
        /*0624*/ 	.word	0x0000b8f0


	//   ....[17]....
        /*0628*/ 	.word	0x0000b900


	//   ....[18]....
        /*062c*/ 	.word	0x0000b930


	//   ....[19]....
        /*0630*/ 	.word	0x0000b940


	//   ....[20]....
        /*0634*/ 	.word	0x0000bad0


	//   ....[21]....
        /*0638*/ 	.word	0x0000bb00


	//   ....[22]....
        /*063c*/ 	.word	0x0000bb50


	//   ....[23]....
        /*0640*/ 	.word	0x0000bb70


	//   ....[24]....
        /*0644*/ 	.word	0x0000bba0


	//   ....[25]....
        /*0648*/ 	.word	0x0000bbb0


	//   ....[26]....
        /*064c*/ 	.word	0x0000bbe0


	//   ....[27]....
        /*0650*/ 	.word	0x0000bbf0


	//   ....[28]....
        /*0654*/ 	.word	0x0000bd30


	//   ....[29]....
        /*0658*/ 	.word	0x0000bd60


	//   ....[30]....
        /*065c*/ 	.word	0x0000bdb0


	//   ....[31]....
        /*0660*/ 	.word	0x0000bdd0


	//   ....[32]....
        /*0664*/ 	.word	0x0000be00


	//   ....[33]....
        /*0668*/ 	.word	0x0000be10


	//   ....[34]....
        /*066c*/ 	.word	0x0000be40


	//   ....[35]....
        /*0670*/ 	.word	0x0000be50


	//   ....[36]....
        /*0674*/ 	.word	0x0000c170


	//   ....[37]....
        /*0678*/ 	.word	0x0000c1a0


	//   ....[38]....
        /*067c*/ 	.word	0x0000c1d0


	//   ....[39]....
        /*0680*/ 	.word	0x0000c220


	//   ....[40]....
        /*0684*/ 	.word	0x0000c240


	//   ....[41]....
        /*0688*/ 	.word	0x0000c270


	//   ....[42]....
        /*068c*/ 	.word	0x0000c290


	//   ....[43]....
        /*0690*/ 	.word	0x0000c2b0


	//   ....[44]....
        /*0694*/ 	.word	0x0000c2d0


	//   ....[45]....
        /*0698*/ 	.word	0x0000c2f0


	//   ....[46]....
        /*069c*/ 	.word	0x0000c310


	//   ....[47]....
        /*06a0*/ 	.word	0x0000c330


	//   ....[48]....
        /*06a4*/ 	.word	0x0000c350


	//   ....[49]....
        /*06a8*/ 	.word	0x0000c380


	//   ....[50]....
        /*06ac*/ 	.word	0x0000c3c0


	//   ....[51]....
        /*06b0*/ 	.word	0x0000c3e0


	//   ....[52]....
        /*06b4*/ 	.word	0x0000c400


	//   ....[53]....
        /*06b8*/ 	.word	0x0000c420


	//   ....[54]....
        /*06bc*/ 	.word	0x0000c450


	//   ....[55]....
        /*06c0*/ 	.word	0x0000c480


	//   ....[56]....
        /*06c4*/ 	.word	0x0000c4a0


	//   ....[57]....
        /*06c8*/ 	.word	0x0000c4c0


	//   ....[58]....
        /*06cc*/ 	.word	0x0000c4e0


	//   ....[59]....
        /*06d0*/ 	.word	0x0000c510


	//   ....[60]....
        /*06d4*/ 	.word	0x0000c560


	//   ....[61]....
        /*06d8*/ 	.word	0x0000c590


	//   ....[62]....
        /*06dc*/ 	.word	0x0000c5c0


	//   ....[63]....
        /*06e0*/ 	.word	0x0000c5f0


	//   ....[64]....
        /*06e4*/ 	.word	0x0000c620


	//   ....[65]....
        /*06e8*/ 	.word	0x0000c650


	//   ....[66]....
        /*06ec*/ 	.word	0x0000c780


	//   ....[67]....
        /*06f0*/ 	.word	0x0000c7d0


	//   ....[68]....
        /*06f4*/ 	.word	0x0000c900


	//   ....[69]....
        /*06f8*/ 	.word	0x0000c950


	//   ....[70]....
        /*06fc*/ 	.word	0x0000c9c0


	//   ....[71]....
        /*0700*/ 	.word	0x0000ca20


	//   ....[72]....
        /*0704*/ 	.word	0x0000ca90


	//   ....[73]....
        /*0708*/ 	.word	0x0000caf0


	//   ....[74]....
        /*070c*/ 	.word	0x0000cb60


	//   ....[75]....
        /*0710*/ 	.word	0x0000cbc0


	//   ....[76]....
        /*0714*/ 	.word	0x0000cc70


	//   ....[77]....
        /*0718*/ 	.word	0x0000cd00


	//   ....[78]....
        /*071c*/ 	.word	0x0000cd70


	//   ....[79]....
        /*0720*/ 	.word	0x0000cdd0


	//   ....[80]....
        /*0724*/ 	.word	0x0000ce40


	//   ....[81]....
        /*0728*/ 	.word	0x0000cea0


	//   ....[82]....
        /*072c*/ 	.word	0x0000cf10


	//   ....[83]....
        /*0730*/ 	.word	0x0000cf70


	//   ....[84]....
        /*0734*/ 	.word	0x0000d020


	//   ....[85]....
        /*0738*/ 	.word	0x0000d0b0


	//   ....[86]....
        /*073c*/ 	.word	0x0000d120


	//   ....[87]....
        /*0740*/ 	.word	0x0000d180


	//   ....[88]....
        /*0744*/ 	.word	0x0000d1f0


	//   ....[89]....
        /*0748*/ 	.word	0x0000d250


	//   ....[90]....
        /*074c*/ 	.word	0x0000d2c0


	//   ....[91]....
        /*0750*/ 	.word	0x0000d320


	//   ....[92]....
        /*0754*/ 	.word	0x0000d3d0


	//   ....[93]....
        /*0758*/ 	.word	0x0000d490


	//   ....[94]....
        /*075c*/ 	.word	0x0000d5c0


	//   ....[95]....
        /*0760*/ 	.word	0x0000d640


	//   ....[96]....
        /*0764*/ 	.word	0x0000d6f0


	//   ....[97]....
        /*0768*/ 	.word	0x0000d750


	//   ....[98]....
        /*076c*/ 	.word	0x0000d7d0


	//   ....[99]....
        /*0770*/ 	.word	0x0000d8a0


	//   ....[100]....
        /*0774*/ 	.word	0x0000d920


	//   ....[101]....
        /*0778*/ 	.word	0x0000d9c0


	//   ....[102]....
        /*077c*/ 	.word	0x0000da80


	//   ....[103]....
        /*0780*/ 	.word	0x0000dae0


	//   ....[104]....
        /*0784*/ 	.word	0x0000db50


	//   ....[105]....
        /*0788*/ 	.word	0x0000dbb0


	//   ....[106]....
        /*078c*/ 	.word	0x0000dc20


	//   ....[107]....
        /*0790*/ 	.word	0x0000dc80


	//   ....[108]....
        /*0794*/ 	.word	0x0000dd00


	//   ....[109]....
        /*0798*/ 	.word	0x0000dd80


	//   ....[110]....
        /*079c*/ 	.word	0x0000ddf0


	//   ....[111]....
        /*07a0*/ 	.word	0x0000de50


	//   ....[112]....
        /*07a4*/ 	.word	0x0000dec0


	//   ....[113]....
        /*07a8*/ 	.word	0x0000df20


	//   ....[114]....
        /*07ac*/ 	.word	0x0000df90


	//   ....[115]....
        /*07b0*/ 	.word	0x0000dff0


	//   ....[116]....
        /*07b4*/ 	.word	0x0000e050


	//   ....[117]....
        /*07b8*/ 	.word	0x0000e0c0


	//   ....[118]....
        /*07bc*/ 	.word	0x0000e130


	//   ....[119]....
        /*07c0*/ 	.word	0x0000e190


	//   ....[120]....
        /*07c4*/ 	.word	0x0000e200


	//   ....[121]....
        /*07c8*/ 	.word	0x0000e260


	//   ....[122]....
        /*07cc*/ 	.word	0x0000e320


	//   ....[123]....
        /*07d0*/ 	.word	0x0000e3b0


	//----- nvinfo : EIATTR_EXIT_INSTR_OFFSETS
	.align		4
.L_1005:
        /*07d4*/ 	.byte	0x04, 0x1c
        /*07d6*/ 	.short	(.L_1007 - .L_1006)


	//   ....[0]....
.L_1006:
        /*07d8*/ 	.word	0x0000a7e0


	//   ....[1]....
        /*07dc*/ 	.word	0x0000c8a0


	//----- nvinfo : EIATTR_MAX_THREADS
	.align		4
.L_1007:
        /*07e0*/ 	.byte	0x04, 0x05
        /*07e2*/ 	.short	(.L_1009 - .L_1008)
.L_1008:
        /*07e4*/ 	.word	0x00000140
        /*07e8*/ 	.word	0x00000001
        /*07ec*/ 	.word	0x00000001


	//----- nvinfo : EIATTR_CRS_STACK_SIZE
	.align		4
.L_1009:
        /*07f0*/ 	.byte	0x04, 0x1e
        /*07f2*/ 	.short	(.L_1011 - .L_1010)
.L_1010:
        /*07f4*/ 	.word	0x00000000


	//----- nvinfo : EIATTR_CBANK_PARAM_SIZE
	.align		4
.L_1011:
        /*07f8*/ 	.byte	0x03, 0x19
        /*07fa*/ 	.short	0x0060


	//----- nvinfo : EIATTR_PARAM_CBANK
	.align		4
        /*07fc*/ 	.byte	0x04, 0x0a
        /*07fe*/ 	.short	(.L_1013 - .L_1012)
	.align		4
.L_1012:
        /*0800*/ 	.word	index@(.nv.constant0._ZN13group_norm_v218gn_bwd_cuda_kernelI13__nv_bfloat16Li320ELi1ELi16ELi20ELi1024ELb1ELb1ELi64ELi320ELi320ELi4ELb1ELi9ELb0ELb0ELNS_15WgradSyncMethodE3ENS_16CompileConditionILi900EEEEEvPT_S6_S6_PKS5_S8_S8_S8_PKfflPfPj)
        /*0804*/ 	.short	0x0210
        /*0806*/ 	.short	0x0060


	//----- nvinfo : EIATTR_SW_WAR
	.align		4
.L_1013:
        /*0808*/ 	.byte	0x04, 0x36
        /*080a*/ 	.short	(.L_1015 - .L_1014)
.L_1014:
        /*080c*/ 	.word	0x00000008
.L_1015:


//--------------------- .nv.info._ZN13group_norm_v218gn_bwd_cuda_kernelI13__nv_bfloat16Li320ELi3ELi16ELi20ELi1024ELb1ELb1ELi32ELi320ELi320ELi4ELb1ELi10ELb0ELb0ELNS_15WgradSyncMethodE3ENS_16CompileConditionILi900EEEEEvPT_S6_S6_PKS5_S8_S8_S8_PKfflPfPj --------------------------
	.section	.nv.info._ZN13group_norm_v218gn_bwd_cuda_kernelI13__nv_bfloat16Li320ELi3ELi16ELi20ELi1024ELb1ELb1ELi32ELi320ELi320ELi4ELb1ELi10ELb0ELb0ELNS_15WgradSyncMethodE3ENS_16CompileConditionILi900EEEEEvPT_S6_S6_PKS5_S8_S8_S8_PKfflPfPj,"",@"SHT_CUDA_INFO"
	.sectionflags	@""
	.align	4


	//----- nvinfo : EIATTR_CUDA_API_VERSION
	.align		4
        /*0000*/ 	.byte	0x04, 0x37
        /*0002*/ 	.short	(.L_1017 - .L_1016)
.L_1016:
        /*0004*/ 	.word	0x00000082


	//----- nvinfo : EIATTR_KPARAM_INFO
	.align		4
.L_1017:
        /*0008*/ 	.byte	0x04, 0x17
        /*000a*/ 	.short	(.L_1019 - .L_1018)
.L_1018:
        /*000c*/ 	.word	0x00000000
        /*0010*/ 	.short	0x000b
        /*0012*/ 	.short	0x0058
        /*0014*/ 	.byte	0x00, 0xf0, 0x21, 0x00


	//----- nvinfo : EIATTR_KPARAM_INFO
	.align		4
.L_1019:
        /*0018*/ 	.byte	0x04, 0x17
        /*001a*/ 	.short	(.L_1021 - .L_1020)
.L_1020:
        /*001c*/ 	.word	0x00000000
        /*0020*/ 	.short	0x000a
        /*0022*/ 	.short	0x0050
        /*0024*/ 	.byte	0x00, 0xf0, 0x21, 0x00


	//----- nvinfo : EIATTR_KPARAM_INFO
	.align		4
.L_1021:
        /*0028*/ 	.byte	0x04, 0x17
        /*002a*/ 	.short	(.L_1023 - .L_1022)
.L_1022:
        /*002c*/ 	.word	0x00000000
        /*0030*/ 	.short	0x0009
        /*0032*/ 	.short	0x0048
        /*0034*/ 	.byte	0x00, 0xf0, 0x21, 0x00


	//----- nvinfo : EIATTR_KPARAM_INFO
	.align		4
.L_1023:
        /*0038*/ 	.byte	0x04, 0x17
        /*003a*/ 	.short	(.L_1025 - .L_1024)
.L_1024:
        /*003c*/ 	.word	0x00000000
        /*0040*/ 	.short	0x0008
        /*0042*/ 	.short	0x0040
        /*0044*/ 	.byte	0x00, 0xf0, 0x11, 0x00


	//----- nvinfo : EIATTR_KPARAM_INFO
	.align		4
.L_1025:
        /*0048*/ 	.byte	0x04, 0x17
        /*004a*/ 	.short	(.L_1027 - .L_1026)
.L_1026:
        /*004c*/ 	.word	0x00000000
        /*0050*/ 	.short	0x0007
        /*0052*/ 	.short	0x0038
        /*0054*/ 	.byte	0x00, 0xf0, 0x21, 0x00


	//----- nvinfo : EIATTR_KPARAM_INFO
	.align		4
.L_1027:
        /*0058*/ 	.byte	0x04, 0x17
        /*005a*/ 	.short	(.L_1029 - .L_1028)
.L_1028:
        /*005c*/ 	.word	0x00000000
        /*0060*/ 	.short	0x0006
        /*0062*/ 	.short	0x0030
        /*0064*/ 	.byte	0x00, 0xf0, 0x21, 0x00


	//----- nvinfo : EIATTR_KPARAM_INFO
	.align		4
.L_1029:
        /*0068*/ 	.byte	0x04, 0x17
        /*006a*/ 	.short	(.L_1031 - .L_1030)
.L_1030:
        /*006c*/ 	.word	0x00000000
        /*0070*/ 	.short	0x0005
        /*0072*/ 	.short	0x0028
        /*0074*/ 	.byte	0x00, 0xf0, 0x21, 0x00


	//----- nvinfo : EIATTR_KPARAM_INFO
	.align		4
.L_1031:
        /*0078*/ 	.byte	0x04, 0x17
        /*007a*/ 	.short	(.L_1033 - .L_1032)
.L_1032:
        /*007c*/ 	.word	0x00000000
        /*0080*/ 	.short	0x0004
        /*0082*/ 	.short	0x0020
        /*0084*/ 	.byte	0x00, 0xf0, 0x21, 0x00


	//----- nvinfo : EIATTR_KPARAM_INFO
	.align		4
.L_1033:
        /*0088*/ 	.byte	0x04, 0x17
        /*008a*/ 	.short	(.L_1035 - .L_1034)
.L_1034:
        /*008c*/ 	.word	0x00000000
        /*0090*/ 	.short	0x0003
        /*0092*/ 	.short	0x0018
        /*0094*/ 	.byte	0x00, 0xf0, 0x21, 0x00


	//----- nvinfo : EIATTR_KPARAM_INFO
	.align		4
.L_1035:
        /*0098*/ 	.byte	0x04, 0x17
        /*009a*/ 	.short	(.L_1037 - .L_1036)
.L_1036:
        /*009c*/ 	.word	0x00000000
        /*00a0*/ 	.short	0x0002
        /*00a2*/ 	.short	0x0010
        /*00a4*/ 	.byte	0x00, 0xf0, 0x21, 0x00


	//----- nvinfo : EIATTR_KPARAM_INFO
	.align		4
.L_1037:
        /*00a8*/ 	.byte	0x04, 0x17
        /*00aa*/ 	.short	(.L_1039 - .L_1038)
.L_1038:
        /*00ac*/ 	.word	0x00000000
        /*00b0*/ 	.short	0x0001
        /*00b2*/ 	.short	0x0008
        /*00b4*/ 	.byte	0x00, 0xf0, 0x21, 0x00


	//----- nvinfo : EIATTR_KPARAM_INFO
	.align		4
.L_1039:
        /*00b8*/ 	.byte	0x04, 0x17
        /*00ba*/ 	.short	(.L_1041 - .L_1040)
.L_1040:
        /*00bc*/ 	.word	0x00000000
        /*00c0*/ 	.short	0x0000
        /*00c2*/ 	.short	0x0000
        /*00c4*/ 	.byte	0x00, 0xf0, 0x21, 0x00


	//----- nvinfo : EIATTR_SPARSE_MMA_MASK
	.align		4
.L_1041:
        /*00c8*/ 	.byte	0x03, 0x50
        /*00ca*/ 	.short	0x0000


	//----- nvinfo : EIATTR_MAXREG_COUNT
	.align		4
        /*00cc*/ 	.byte	0x03, 0x1b
        /*00ce*/ 	.short	0x0040


	//----- nvinfo : EIATTR_NUM_BARRIERS
	.align		4
        /*00d0*/ 	.byte	0x02, 0x4c
        /*00d2*/ 	.byte	0x01
	.zero		1


	//----- nvinfo : EIATTR_ANNOTATIONS
	.align		4
        /*00d4*/ 	.byte	0x04, 0x55
        /*00d6*/ 	.short	(.L_1043 - .L_1042)


	//   ....[0]....
.L_1042:
        /* <DEDUP_REMOVED lines=96> */


	//----- nvinfo : EIATTR_MERCURY_ISA_VERSION
	.align		4
.L_1043:
        /*06c8*/ 	.byte	0x03, 0x5f
        /*06ca*/ 	.short	0x0101


	//----- nvinfo : EIATTR_COOP_GROUP_MASK_REGIDS
	.align		4
        /*06cc*/ 	.byte	0x04, 0x29
        /*06ce*/ 	.short	(.L_1045 - .L_1044)


	//   ....[0]....
.L_1044:
        /*06d0*/ 	.word	0xffffffff


	//   ....[1]....
        /*06d4*/ 	.word	0xffffffff


	//   ....[2]....
        /*06d8*/ 	.word	0xffffffff


	//   ....[3]....
        /*06dc*/ 	.word	0xffffffff


	//   ....[4]....
        /*06e0*/ 	.word	0xffffffff


	//   ....[5]....
        /*06e4*/ 	.word	0xffffffff


	//   ....[6]....
        /*06e8*/ 	.word	0xffffffff


	//   ....[7]....
        /*06ec*/ 	.word	0xffffffff


	//   ....[8]....
        /*06f0*/ 	.word	0xffffffff


	//   ....[9]....
        /*06f4*/ 	.word	0xffffffff


	//   ....[10]....
        /*06f8*/ 	.word	0xffffffff


	//   ....[11]....
        /*06fc*/ 	.word	0xffffffff


	//   ....[12]....
        /*0700*/ 	.word	0x05000019


	//   ....[13]....
        /*0704*/ 	.word	0x05000018


	//   ....[14]....
        /*0708*/ 	.word	0x0500001a


	//   ....[15]....
        /*070c*/ 	.word	0x0500001b


	//   ....[16]....
        /*0710*/ 	.word	0x0500001d


	//   ....[17]....
        /*0714*/ 	.word	0x05000012


	//   ....[18]....
        /*0718*/ 	.word	0x0500001c


	//   ....[19]....
        /*071c*/ 	.word	0x05000013


	//   ....[20]....
        /*0720*/ 	.word	0x0500001d


	//   ....[21]....
        /*0724*/ 	.word	0x0500001c


	//   ....[22]....
        /*0728*/ 	.word	0x0500001e


	//   ....[23]....
        /*072c*/ 	.word	0x0500001f


	//   ....[24]....
        /*0730*/ 	.word	0x05000021


	//   ....[25]....
        /*0734*/ 	.word	0x05000020


	//   ....[26]....
        /*0738*/ 	.word	0x05000022


	//   ....[27]....
        /*073c*/ 	.word	0x05000017


	//   ....[28]....
        /*0740*/ 	.word	0x0500001d


	//   ....[29]....
        /*0744*/ 	.word	0x0500001c


	//   ....[30]....
        /*0748*/ 	.word	0x0500001e


	//   ....[31]....
        /*074c*/ 	.word	0x0500001f


	//   ....[32]....
        /*0750*/ 	.word	0x05000021


	//   ....[33]....
        /*0754*/ 	.word	0x05000020


	//   ....[34]....
        /*0758*/ 	.word	0x05000022


	//   ....[35]....
        /*075c*/ 	.word	0x05000017


	//   ....[36]....
        /*0760*/ 	.word	0x0500001e


	//   ....[37]....
        /*0764*/ 	.word	0x05000026


	//   ....[38]....
        /*0768*/ 	.word	0x05000021


	//   ....[39]....
        /*076c*/ 	.word	0x05000020


	//   ....[40]....
        /*0770*/ 	.word	0x05000024


	//   ....[41]....
        /*0774*/ 	.word	0x05000029


	//   ....[42]....
        /*0778*/ 	.word	0x05000025


	//   ....[43]....
        /*077c*/ 	.word	0x05000027


	//   ....[44]....
        /*0780*/ 	.word	0x05000028


	//   ....[45]....
        /*0784*/ 	.word	0x05000021


	//   ....[46]....
        /*0788*/ 	.word	0x05000023


	//   ....[47]....
        /*078c*/ 	.word	0x05000026


	//   ....[48]....
        /*0790*/ 	.word	0x05000014


	//   ....[49]....
        /*0794*/ 	.word	0x05000029


	//   ....[50]....
        /*0798*/ 	.word	0x05000012


	//   ....[51]....
        /*079c*/ 	.word	0x05000021


	//   ....[52]....
        /*07a0*/ 	.word	0x0500001f


	//   ....[53]....
        /*07a4*/ 	.word	0x05000014


	//   ....[54]....
        /*07a8*/ 	.word	0x05000026


	//   ....[55]....
        /*07ac*/ 	.word	0x0500001c


	//   ....[56]....
        /*07b0*/ 	.word	0x05000013


	//   ....[57]....
        /*07b4*/ 	.word	0x05000029


	//   ....[58]....
        /*07b8*/ 	.word	0x05000018


	//   ....[59]....
        /*07bc*/ 	.word	0x05000024


	//   ....[60]....
        /*07c0*/ 	.word	0x05000019


	//   ....[61]....
        /*07c4*/ 	.word	0x05000022


	//   ....[62]....
        /*07c8*/ 	.word	0x0500001f


	//   ....[63]....
        /*07cc*/ 	.word	0x0500001c


	//   ....[64]....
        /*07d0*/ 	.word	0x0500002a


	//   ....[65]....
        /*07d4*/ 	.word	0x05000028


	//   ....[66]....
        /*07d8*/ 	.word	0x0500001b


	//   ....[67]....
        /*07dc*/ 	.word	0x05000017


	//   ....[68]....
        /*07e0*/ 	.word	0x0500001e


	//   ....[69]....
        /*07e4*/ 	.word	0x0500001e


	//   ....[70]....
        /*07e8*/ 	.word	0x0500001e


	//   ....[71]....
        /*07ec*/ 	.word	0x0500001e


	//   ....[72]....
        /*07f0*/ 	.word	0x0500001e


	//   ....[73]....
        /*07f4*/ 	.word	0x0500001e


	//   ....[74]....
        /*07f8*/ 	.word	0x0500001e


	//   ....[75]....
        /*07fc*/ 	.word	0x0500001e


	//   ....[76]....
        /*0800*/ 	.word	0x0500001e


	//   ....[77]....
        /*0804*/ 	.word	0x0500001e


	//   ....[78]....
        /*0808*/ 	.word	0x0500001e


	//   ....[79]....
        /*080c*/ 	.word	0x0500001e


	//   ....[80]....
        /*0810*/ 	.word	0x0500001e


	//   ....[81]....
        /*0814*/ 	.word	0x0500001e


	//   ....[82]....
        /*0818*/ 	.word	0x0500001e


	//   ....[83]....
        /*081c*/ 	.word	0x0500001e


	//   ....[84]....
        /*0820*/ 	.word	0x0500001e


	//   ....[85]....
        /*0824*/ 	.word	0x0500001e


	//   ....[86]....
        /*0828*/ 	.word	0x0500001e


	//   ....[87]....
        /*082c*/ 	.word	0x0500001e


	//   ....[88]....
        /*0830*/ 	.word	0x0500001e


	//   ....[89]....
        /*0834*/ 	.word	0x0500001e


	//   ....[90]....
        /*0838*/ 	.word	0x0500001e


	//   ....[91]....
        /*083c*/ 	.word	0x0500001e


	//   ....[92]....
        /*0840*/ 	.word	0x0500001e


	//   ....[93]....
        /*0844*/ 	.word	0x0500001e


	//   ....[94]....
        /*0848*/ 	.word	0x0500001e


	//   ....[95]....
        /*084c*/ 	.word	0x0500001e


	//   ....[96]....
        /*0850*/ 	.word	0x0500001e


	//   ....[97]....
        /*0854*/ 	.word	0x0500001e


	//   ....[98]....
        /*0858*/ 	.word	0x0500001e


	//   ....[99]....
        /*085c*/ 	.word	0x0500001e


	//   ....[100]....
        /*0860*/ 	.word	0x0500001e


	//   ....[101]....
        /*0864*/ 	.word	0x0500001e


	//   ....[102]....
        /*0868*/ 	.word	0x0500001e


	//   ....[103]....
        /*086c*/ 	.word	0x0500001e


	//   ....[104]....
        /*0870*/ 	.word	0x0500001e


	//   ....[105]....
        /*0874*/ 	.word	0x0500001e


	//   ....[106]....
        /*0878*/ 	.word	0x0500001e


	//   ....[107]....
        /*087c*/ 	.word	0x0500001e


	//   ....[108]....
        /*0880*/ 	.word	0x0500001e


	//   ....[109]....
        /*0884*/ 	.word	0x0500001e


	//   ....[110]....
        /*0888*/ 	.word	0x0500001e


	//   ....[111]....
        /*088c*/ 	.word	0x0500001e


	//   ....[112]....
        /*0890*/ 	.word	0x0500001e


	//   ....[113]....
        /*0894*/ 	.word	0x0500001e


	//   ....[114]....
        /*0898*/ 	.word	0x0500001e


	//   ....[115]....
        /*089c*/ 	.word	0x0500001e


	//   ....[116]....
        /*08a0*/ 	.word	0x0500001e


	//   ....[117]....
        /*08a4*/ 	.word	0x0500001e


	//   ....[118]....
        /*08a8*/ 	.word	0x0500001e


	//   ....[119]....
        /*08ac*/ 	.word	0x0500001e


	//   ....[120]....
        /*08b0*/ 	.word	0x0500001e


	//   ....[121]....
        /*08b4*/ 	.word	0x0500001e


	//   ....[122]....
        /*08b8*/ 	.word	0x0500001e


	//   ....[123]....
        /*08bc*/ 	.word	0x0500001e


	//----- nvinfo : EIATTR_COOP_GROUP_INSTR_OFFSETS
	.align		4
.L_1045:
        /*08c0*/ 	.byte	0x04, 0x28
        /*08c2*/ 	.short	(.L_1047 - .L_1046)


	//   ....[0]....
.L_1046:
        /*08c4*/ 	.word	0x00004280


	//   ....[1]....
        /*08c8*/ 	.word	0x000042c0


	//   ....[2]....
        /*08cc*/ 	.word	0x000042f0


	//   ....[3]....
        /*08d0*/ 	.word	0x00004310


	//   ....[4]....
        /*08d4*/ 	.word	0x00004c30


	//   ....[5]....
        /*08d8*/ 	.word	0x00004c40


	//   ....[6]....
        /*08dc*/ 	.word	0x00004c70


	//   ....[7]....
        /*08e0*/ 	.word	0x00004c80


	//   ....[8]....
        /*08e4*/ 	.word	0x00004cb0


	//   ....[9]....
        /*08e8*/ 	.word	0x00004cc0


	//   ....[10]....
        /*08ec*/ 	.word	0x00004d00


	//   ....[11]....
        /*08f0*/ 	.word	0x00004d10


	//   ....[12]....
        /*08f4*/ 	.word	0x000078b0


	//   ....[13]....
        /*08f8*/ 	.word	0x000078e0


	//   ....[14]....
        /*08fc*/ 	.word	0x00007930


	//   ....[15]....
        /*0900*/ 	.word	0x00007950


	//   ....[16]....
        /*0904*/ 	.word	0x00007980


	//   ....[17]....
        /*0908*/ 	.word	0x00007990


	//   ....[18]....
        /*090c*/ 	.word	0x000079c0


	//   ....[19]....
        /*0910*/ 	.word	0x000079d0


	//   ....[20]....
        /*0914*/ 	.word	0x00007b50


	//   ....[21]....
        /*0918*/ 	.word	0x00007b80


	//   ....[22]....
        /*091c*/ 	.word	0x00007bd0


	//   ....[23]....
        /*0920*/ 	.word	0x00007bf0


	//   ....[24]....
        /*0924*/ 	.word	0x00007c20


	//   ....[25]....
        /*0928*/ 	.word	0x00007c30


	//   ....[26]....
        /*092c*/ 	.word	0x00007c60


	//   ....[27]....
        /*0930*/ 	.word	0x00007c70


	//   ....[28]....
        /*0934*/ 	.word	0x00007d90


	//   ....[29]....
        /*0938*/ 	.word	0x00007dc0


	//   ....[30]....
        /*093c*/ 	.word	0x00007e10


	//   ....[31]....
        /*0940*/ 	.word	0x00007e30


	//   ....[32]....
        /*0944*/ 	.word	0x00007e60


	//   ....[33]....
        /*0948*/ 	.word	0x00007e70


	//   ....[34]....
        /*094c*/ 	.word	0x00007ea0


	//   ....[35]....
        /*0950*/ 	.word	0x00007eb0


	//   ....[36]....
        /*0954*/ 	.word	0x00008140


	//   ....[37]....
        /*0958*/ 	.word	0x000081a0


	//   ....[38]....
        /*095c*/ 	.word	0x00008240


	//   ....[39]....
        /*0960*/ 	.word	0x00008280


	//   ....[40]....
        /*0964*/ 	.word	0x000082b0


	//   ....[41]....
        /*0968*/ 	.word	0x000082c0


	//   ....[42]....
        /*096c*/ 	.word	0x000082e0


	//   ....[43]....
        /*0970*/ 	.word	0x000082f0


	//   ....[44]....
        /*0974*/ 	.word	0x00008330


	//   ....[45]....
        /*0978*/ 	.word	0x00008350


	//   ....[46]....
        /*097c*/ 	.word	0x00008390


	//   ....[47]....
        /*0980*/ 	.word	0x000083c0


	//   ....[48]....
        /*0984*/ 	.word	0x000083f0


	//   ....[49]....
        /*0988*/ 	.word	0x00008400


	//   ....[50]....
        /*098c*/ 	.word	0x00008410


	//   ....[51]....
        /*0990*/ 	.word	0x00008470


	//   ....[52]....
        /*0994*/ 	.word	0x000084d0


	//   ....[53]....
        /*0998*/ 	.word	0x00008510


	//   ....[54]....
        /*099c*/ 	.word	0x00008530


	//   ....[55]....
        /*09a0*/ 	.word	0x00008540


	//   ....[56]....
        /*09a4*/ 	.word	0x00008550


	//   ....[57]....
        /*09a8*/ 	.word	0x00008580


	//   ....[58]....
        /*09ac*/ 	.word	0x000085a0


	//   ....[59]....
        /*09b0*/ 	.word	0x000085d0


	//   ....[60]....
        /*09b4*/ 	.word	0x000085f0


	//   ....[61]....
        /*09b8*/ 	.word	0x00008630


	//   ....[62]....
        /*09bc*/ 	.word	0x00008670


	//   ....[63]....
        /*09c0*/ 	.word	0x000086a0


	//   ....[64]....
        /*09c4*/ 	.word	0x000086d0


	//   ....[65]....
        /*09c8*/ 	.word	0x00008700


	//   ....[66]....
        /*09cc*/ 	.word	0x00008840


	//   ....[67]....
        /*09d0*/ 	.word	0x00008880


	//   ....[68]....
        /*09d4*/ 	.word	0x000089b0


	//   ....[69]....
        /*09d8*/ 	.word	0x00008a00


	//   ....[70]....
        /*09dc*/ 	.word	0x00008a70


	//   ....[71]....
        /*09e0*/ 	.word	0x00008ad0


	//   ....[72]....
        /*09e4*/ 	.word	0x00008b40


	//   ....[73]....
        /*09e8*/ 	.word	0x00008ba0


	//   ....[74]....
        /*09ec*/ 	.word	0x00008c10


	//   ....[75]....
        /*09f0*/ 	.word	0x00008c70


	//   ....[76]....
        /*09f4*/ 	.word	0x00008d10


	//   ....[77]....
        /*09f8*/ 	.word	0x00008da0


	//   ....[78]....
        /*09fc*/ 	.word	0x00008e10


	//   ....[79]....
        /*0a00*/ 	.word	0x00008e70


	//   ....[80]....
        /*0a04*/ 	.word	0x00008ee0


	//   ....[81]....
        /*0a08*/ 	.word	0x00008f40


	//   ....[82]....
        /*0a0c*/ 	.word	0x00008fb0


	//   ....[83]....
        /*0a10*/ 	.word	0x00009010


	//   ....[84]....
        /*0a14*/ 	.word	0x000090b0


	//   ....[85]....
        /*0a18*/ 	.word	0x00009140


	//   ....[86]....
        /*0a1c*/ 	.word	0x000091b0


	//   ....[87]....
        /*0a20*/ 	.word	0x00009210


	//   ....[88]....
        /*0a24*/ 	.word	0x00009280


	//   ....[89]....
        /*0a28*/ 	.word	0x000092e0


	//   ....[90]....
        /*0a2c*/ 	.word	0x00009350


	//   ....[91]....
        /*0a30*/ 	.word	0x000093b0


	//   ....[92]....
        /*0a34*/ 	.word	0x00009450


	//   ....[93]....
        /*0a38*/ 	.word	0x00009500


	//   ....[94]....
        /*0a3c*/ 	.word	0x000095f0


	//   ....[95]....
        /*0a40*/ 	.word	0x00009640


	//   ....[96]....
        /*0a44*/ 	.word	0x000096e0


	//   ....[97]....
        /*0a48*/ 	.word	0x00009740


	//   ....[98]....
        /*0a4c*/ 	.word	0x000097c0


	//   ....[99]....
        /*0a50*/ 	.word	0x00009860


	//   ....[100]....
        /*0a54*/ 	.word	0x000098d0


	//   ....[101]....
        /*0a58*/ 	.word	0x00009950


	//   ....[102]....
        /*0a5c*/ 	.word	0x000099c0


	//   ....[103]....
        /*0a60*/ 	.word	0x00009a20


	//   ....[104]....
        /*0a64*/ 	.word	0x00009a90


	//   ....[105]....
        /*0a68*/ 	.word	0x00009af0


	//   ....[106]....
        /*0a6c*/ 	.word	0x00009b60


	//   ....[107]....
        /*0a70*/ 	.word	0x00009bc0


	//   ....[108]....
        /*0a74*/ 	.word	0x00009c30


	//   ....[109]....
        /*0a78*/ 	.word	0x00009c90


	//   ....[110]....
        /*0a7c*/ 	.word	0x00009d60


	//   ....[111]....
        /*0a80*/ 	.word	0x00009dc0


	//   ....[112]....
        /*0a84*/ 	.word	0x00009e40


	//   ....[113]....
        /*0a88*/ 	.word	0x00009e90


	//   ....[114]....
        /*0a8c*/ 	.word	0x00009f30


	//   ....[115]....
        /*0a90*/ 	.word	0x00009fb0


	//   ....[116]....
        /*0a94*/ 	.word	0x0000a040


	//   ....[117]....
        /*0a98*/ 	.word	0x0000a0d0


	//   ....[118]....
        /*0a9c*/ 	.word	0x0000a140


	//   ....[119]....
        /*0aa0*/ 	.word	0x0000a1a0


	//   ....[120]....
        /*0aa4*/ 	.word	0x0000a230


	//   ....[121]....
        /*0aa8*/ 	.word	0x0000a2f0


	//   ....[122]....
        /*0aac*/ 	.word	0x0000a380


	//   ....[123]....
        /*0ab0*/ 	.word	0x0000a3e0


	//----- nvinfo : EIATTR_EXIT_INSTR_OFFSETS
	.align		4
.L_1047:
        /*0ab4*/ 	.byte	0x04, 0x1c
        /*0ab6*/ 	.short	(.L_1049 - .L_1048)


	//   ....[0]....
.L_1048:
        /*0ab8*/ 	.word	0x00006880


	//   ....[1]....
        /*0abc*/ 	.word	0x00008950


	//----- nvinfo : EIATTR_MAX_THREADS
	.align		4
.L_1049:
        /*0ac0*/ 	.byte	0x04, 0x05
        /*0ac2*/ 	.short	(.L_1051 - .L_1050)
.L_1050:
        /*0ac4*/ 	.word	0x00000140
        /*0ac8*/ 	.word	0x00000001
        /*0acc*/ 	.word	0x00000001


	//----- nvinfo : EIATTR_CRS_STACK_SIZE
	.align		4
.L_1051:
        /*0ad0*/ 	.byte	0x04, 0x1e
        /*0ad2*/ 	.short	(.L_1053 - .L_1052)
.L_1052:
        /*0ad4*/ 	.word	0x00000000


	//----- nvinfo : EIATTR_CBANK_PARAM_SIZE
	.align		4
.L_1053:
        /*0ad8*/ 	.byte	0x03, 0x19
        /*0ada*/ 	.short	0x0060


	//----- nvinfo : EIATTR_PARAM_CBANK
	.align		4
        /*0adc*/ 	.byte	0x04, 0x0a
        /*0ade*/ 	.short	(.L_1055 - .L_1054)
	.align		4
.L_1054:
        /*0ae0*/ 	.word	index@(.nv.constant0._ZN13group_norm_v218gn_bwd_cuda_kernelI13__nv_bfloat16Li320ELi3ELi16ELi20ELi1024ELb1ELb1ELi32ELi320ELi320ELi4ELb1ELi10ELb0ELb0ELNS_15WgradSyncMethodE3ENS_16CompileConditionILi900EEEEEvPT_S6_S6_PKS5_S8_S8_S8_PKfflPfPj)
        /*0ae4*/ 	.short	0x0210
        /*0ae6*/ 	.short	0x0060


	//----- nvinfo : EIATTR_SW_WAR
	.align		4
.L_1055:
        /*0ae8*/ 	.byte	0x04, 0x36
        /*0aea*/ 	.short	(.L_1057 - .L_1056)
.L_1056:
        /*0aec*/ 	.word	0x00000008
.L_1057:


//--------------------- .nv.info._ZN13group_norm_v218gn_bwd_cuda_kernelI13__nv_bfloat16Li320ELi2ELi16ELi20ELi1024ELb1ELb1ELi32ELi320ELi320ELi4ELb1ELi9ELb0ELb0ELNS_15WgradSyncMethodE3ENS_16CompileConditionILi900EEEEEvPT_S6_S6_PKS5_S8_S8_S8_PKfflPfPj --------------------------
	.section	.nv.info._ZN13group_norm_v218gn_bwd_cuda_kernelI13__nv_bfloat16Li320ELi2ELi16ELi20ELi1024ELb1ELb1ELi32ELi320ELi320ELi4ELb1ELi9ELb0ELb0ELNS_15WgradSyncMethodE3ENS_16CompileConditionILi900EEEEEvPT_S6_S6_PKS5_S8_S8_S8_PKfflPfPj,"",@"SHT_CUDA_INFO"
	.sectionflags	@""
	.align	4


	//----- nvinfo : EIATTR_CUDA_API_VERSION
	.align		4
        /*0000*/ 	.byte	0x04, 0x37
        /*0002*/ 	.short	(.L_1059 - .L_1058)
.L_1058:
        /*0004*/ 	.word	0x00000082


	//----- nvinfo : EIATTR_KPARAM_INFO
	.align		4
.L_1059:
        /*0008*/ 	.byte	0x04, 0x17
        /*000a*/ 	.short	(.L_1061 - .L_1060)
.L_1060:
        /*000c*/ 	.word	0x00000000
        /*0010*/ 	.short	0x000b
        /*0012*/ 	.short	0x0058
        /*0014*/ 	.byte	0x00, 0xf0, 0x21, 0x00


	//----- nvinfo : EIATTR_KPARAM_INFO
	.align		4
.L_1061:
        /*0018*/ 	.byte	0x04, 0x17
        /*001a*/ 	.short	(.L_1063 - .L_1062)
.L_1062:
        /*001c*/ 	.word	0x00000000
        /*0020*/ 	.short	0x000a
        /*0022*/ 	.short	0x0050
        /*0024*/ 	.byte	0x00, 0xf0, 0x21, 0x00


	//----- nvinfo : EIATTR_KPARAM_INFO
	.align		4
.L_1063:
        /*0028*/ 	.byte	0x04, 0x17
        /*002a*/ 	.short	(.L_1065 - .L_1064)
.L_1064:
        /*002c*/ 	.word	0x00000000
        /*0030*/ 	.short	0x0009
        /*0032*/ 	.short	0x0048
        /*0034*/ 	.byte	0x00, 0xf0, 0x21, 0x00


	//----- nvinfo : EIATTR_KPARAM_INFO
	.align		4
.L_1065:
        /*0038*/ 	.byte	0x04, 0x17
        /*003a*/ 	.short	(.L_1067 - .L_1066)
.L_1066:
        /*003c*/ 	.word	0x00000000
        /*0040*/ 	.short	0x0008
        /*0042*/ 	.short	0x0040
        /*0044*/ 	.byte	0x00, 0xf0, 0x11, 0x00


	//----- nvinfo : EIATTR_KPARAM_INFO
	.align		4
.L_1067:
        /*0048*/ 	.byte	0x04, 0x17
        /*004a*/ 	.short	(.L_1069 - .L_1068)
.L_1068:
        /*004c*/ 	.word	0x00000000
        /*0050*/ 	.short	0x0007
        /*0052*/ 	.short	0x0038
        /*0054*/ 	.byte	0x00, 0xf0, 0x21, 0x00


	//----- nvinfo : EIATTR_KPARAM_INFO
	.align		4
.L_1069:
        /*0058*/ 	.byte	0x04, 0x17
        /*005a*/ 	.short	(.L_1071 - .L_1070)
.L_1070:
        /*005c*/ 	.word	0x00000000
        /*0060*/ 	.short	0x0006
        /*0062*/ 	.short	0x0030
        /*0064*/ 	.byte	0x00, 0xf0, 0x21, 0x00


	//----- nvinfo : EIATTR_KPARAM_INFO
	.align		4
.L_1071:
        /*0068*/ 	.byte	0x04, 0x17
        /*006a*/ 	.short	(.L_1073 - .L_1072)
.L_1072:
        /*006c*/ 	.word	0x00000000
        /*0070*/ 	.short	0x0005
        /*0072*/ 	.short	0x0028
        /*0074*/ 	.byte	0x00, 0xf0, 0x21, 0x00


	//----- nvinfo : EIATTR_KPARAM_INFO
	.align		4
.L_1073:
        /*0078*/ 	.byte	0x04, 0x17
        /*007a*/ 	.short	(.L_1075 - .L_1074)
.L_1074:
        /*007c*/ 	.word	0x00000000
        /*0080*/ 	.short	0x0004
        /*0082*/ 	.short	0x0020
        /*0084*/ 	.byte	0x00, 0xf0, 0x21, 0x00


	//----- nvinfo : EIATTR_KPARAM_INFO
	.align		4
.L_1075:
        /*0088*/ 	.byte	0x04, 0x17
        /*008a*/ 	.short	(.L_1077 - .L_1076)
.L_1076:
        /*008c*/ 	.word	0x00000000
        /*0090*/ 	.short	0x0003
        /*0092*/ 	.short	0x0018
        /*0094*/ 	.byte	0x00, 0xf0, 0x21, 0x00


	//----- nvinfo : EIATTR_KPARAM_INFO
	.align		4
.L_1077:
        /*0098*/ 	.byte	0x04, 0x17
        /*009a*/ 	.short	(.L_1079 - .L_1078)
.L_1078:
        /*009c*/ 	.word	0x00000000
        /*00a0*/ 	.short	0x0002
        /*00a2*/ 	.short	0x0010
        /*00a4*/ 	.byte	0x00, 0xf0, 0x21, 0x00


	//----- nvinfo : EIATTR_KPARAM_INFO
	.align		4
.L_1079:
        /*00a8*/ 	.byte	0x04, 0x17
        /*00aa*/ 	.short	(.L_1081 - .L_1080)
.L_1080:
        /*00ac*/ 	.word	0x00000000
        /*00b0*/ 	.short	0x0001
        /*00b2*/ 	.short	0x0008
        /*00b4*/ 	.byte	0x00, 0xf0, 0x21, 0x00


	//----- nvinfo : EIATTR_KPARAM_INFO
	.align		4
.L_1081:
        /*00b8*/ 	.byte	0x04, 0x17
        /*00ba*/ 	.short	(.L_1083 - .L_1082)
.L_1082:
        /*00bc*/ 	.word	0x00000000
        /*00c0*/ 	.short	0x0000
        /*00c2*/ 	.short	0x0000
        /*00c4*/ 	.byte	0x00, 0xf0, 0x21, 0x00


	//----- nvinfo : EIATTR_SPARSE_MMA_MASK
	.align		4
.L_1083:
        /*00c8*/ 	.byte	0x03, 0x50
        /*00ca*/ 	.short	0x0000


	//----- nvinfo : EIATTR_MAXREG_COUNT
	.align		4
        /*00cc*/ 	.byte	0x03, 0x1b
        /*00ce*/ 	.short	0x0060


	//----- nvinfo : EIATTR_NUM_BARRIERS
	.align		4
        /*00d0*/ 	.byte	0x02, 0x4c
        /*00d2*/ 	.byte	0x01
	.zero		1


	//----- nvinfo : EIATTR_ANNOTATIONS
	.align		4
        /*00d4*/ 	.byte	0x04, 0x55
        /*00d6*/ 	.short	(.L_1085 - .L_1084)


	//   ....[0]....
.L_1084:
        /* <DEDUP_REMOVED lines=28> */


	//----- nvinfo : EIATTR_MERCURY_ISA_VERSION
	.align		4
.L_1085:
        /*0280*/ 	.byte	0x03, 0x5f
        /*0282*/ 	.short	0x0101


	//----- nvinfo : EIATTR_COOP_GROUP_MASK_REGIDS
	.align		4
        /*0284*/ 	.byte	0x04, 0x29
        /*0286*/ 	.short	(.L_1087 - .L_1086)


	//   ....[0]....
.L_1086:
        /*0288*/ 	.word	0xffffffff


	//   ....[1]....
        /*028c*/ 	.word	0xffffffff


	//   ....[2]....
        /*0290*/ 	.word	0xffffffff


	//   ....[3]....
        /*0294*/ 	.word	0xffffffff


	//   ....[4]....
        /*0298*/ 	.word	0xffffffff


	//   ....[5]....
        /*029c*/ 	.word	0xffffffff


	//   ....[6]....
        /*02a0*/ 	.word	0xffffffff


	//   ....[7]....
        /*02a4*/ 	.word	0xffffffff


	//   ....[8]....
        /*02a8*/ 	.word	0xffffffff


	//   ....[9]....
        /*02ac*/ 	.word	0xffffffff


	//   ....[10]....
        /*02b0*/ 	.word	0xffffffff


	//   ....[11]....
        /*02b4*/ 	.word	0xffffffff


	//   ....[12]....
        /*02b8*/ 	.word	0x05000007


	//   ....[13]....
        /*02bc*/ 	.word	0x05000006


	//   ....[14]....
        /*02c0*/ 	.word	0x05000008


	//   ....[15]....
        /*02c4*/ 	.word	0x05000009


	//   ....[16]....
        /*02c8*/ 	.word	0x0500000b


	//   ....[17]....
        /*02cc*/ 	.word	0x05000002


	//   ....[18]....
        /*02d0*/ 	.word	0x05000006


	//   ....[19]....
        /*02d4*/ 	.word	0x05000003


	//   ....[20]....
        /*02d8*/ 	.word	0x05000007


	//   ....[21]....
        /*02dc*/ 	.word	0x05000009


	//   ....[22]....
        /*02e0*/ 	.word	0x05000006


	//   ....[23]....
        /*02e4*/ 	.word	0x05000008


	//   ....[24]....
        /*02e8*/ 	.word	0x0500000b


	//   ....[25]....
        /*02ec*/ 	.word	0x05000007


	//   ....[26]....
        /*02f0*/ 	.word	0x0500000c


	//   ....[27]....
        /*02f4*/ 	.word	0x05000006


	//   ....[28]....
        /*02f8*/ 	.word	0x05000007


	//   ....[29]....
        /*02fc*/ 	.word	0x05000009


	//   ....[30]....
        /*0300*/ 	.word	0x05000006


	//   ....[31]....
        /*0304*/ 	.word	0x05000008


	//   ....[32]....
        /*0308*/ 	.word	0x0500000b


	//   ....[33]....
        /*030c*/ 	.word	0x05000007


	//   ....[34]....
        /*0310*/ 	.word	0x0500000c


	//   ....[35]....
        /*0314*/ 	.word	0x05000006


	//   ....[36]....
        /*0318*/ 	.word	0x05000006


	//   ....[37]....
        /*031c*/ 	.word	0x0500000b


	//   ....[38]....
        /*0320*/ 	.word	0x05000007


	//   ....[39]....
        /*0324*/ 	.word	0x0500000f


	//   ....[40]....
        /*0328*/ 	.word	0x0500001d


	//   ....[41]....
        /*032c*/ 	.word	0x05000011


	//   ....[42]....
        /*0330*/ 	.word	0x05000009


	//   ....[43]....
        /*0334*/ 	.word	0x05000007


	//   ....[44]....
        /*0338*/ 	.word	0x0500000b


	//   ....[45]....
        /*033c*/ 	.word	0x05000006


	//   ....[46]....
        /*0340*/ 	.word	0x0500000e


	//   ....[47]....
        /*0344*/ 	.word	0x05000008


	//   ....[48]....
        /*0348*/ 	.word	0x0500000c


	//   ....[49]....
        /*034c*/ 	.word	0x0500000a


	//   ....[50]....
        /*0350*/ 	.word	0x05000004


	//   ....[51]....
        /*0354*/ 	.word	0x05000018


	//   ....[52]....
        /*0358*/ 	.word	0x0500001a


	//   ....[53]....
        /*035c*/ 	.word	0x05000005


	//   ....[54]....
        /*0360*/ 	.word	0x05000013


	//   ....[55]....
        /*0364*/ 	.word	0x05000015


	//   ....[56]....
        /*0368*/ 	.word	0x05000019


	//   ....[57]....
        /*036c*/ 	.word	0x05000007


	//   ....[58]....
        /*0370*/ 	.word	0x0500000f


	//   ....[59]....
        /*0374*/ 	.word	0x0500001b


	//   ....[60]....
        /*0378*/ 	.word	0x05000011


	//   ....[61]....
        /*037c*/ 	.word	0x05000013


	//   ....[62]....
        /*0380*/ 	.word	0x05000015


	//   ....[63]....
        /*0384*/ 	.word	0x05000012


	//   ....[64]....
        /*0388*/ 	.word	0x05000019


	//   ....[65]....
        /*038c*/ 	.word	0x0500001d


	//   ....[66]....
        /*0390*/ 	.word	0x0500000d


	//   ....[67]....
        /*0394*/ 	.word	0x05000009


	//   ....[68]....
        /*0398*/ 	.word	0x05000006


	//   ....[69]....
        /*039c*/ 	.word	0x05000006


	//   ....[70]....
        /*03a0*/ 	.word	0x05000006


	//   ....[71]....
        /*03a4*/ 	.word	0x05000006


	//   ....[72]....
        /*03a8*/ 	.word	0x05000006


	//   ....[73]....
        /*03ac*/ 	.word	0x05000006


	//   ....[74]....
        /*03b0*/ 	.word	0x05000006


	//   ....[75]....
        /*03b4*/ 	.word	0x05000006


	//   ....[76]....
        /*03b8*/ 	.word	0x05000006


	//   ....[77]....
        /*03bc*/ 	.word	0x05000006


	//   ....[78]....
        /*03c0*/ 	.word	0x05000006


	//   ....[79]....
        /*03c4*/ 	.word	0x05000006


	//   ....[80]....
        /*03c8*/ 	.word	0x05000006


	//   ....[81]....
        /*03cc*/ 	.word	0x05000006


	//   ....[82]....
        /*03d0*/ 	.word	0x05000006


	//   ....[83]....
        /*03d4*/ 	.word	0x05000006


	//   ....[84]....
        /*03d8*/ 	.word	0x05000006


	//   ....[85]....
        /*03dc*/ 	.word	0x05000006


	//   ....[86]....
        /*03e0*/ 	.word	0x05000006


	//   ....[87]....
        /*03e4*/ 	.word	0x05000006


	//   ....[88]....
        /*03e8*/ 	.word	0x05000006


	//   ....[89]....
        /*03ec*/ 	.word	0x05000006


	//   ....[90]....
        /*03f0*/ 	.word	0x05000006


	//   ....[91]....
        /*03f4*/ 	.word	0x05000006


	//   ....[92]....
        /*03f8*/ 	.word	0x05000006


	//   ....[93]....
        /*03fc*/ 	.word	0x05000006


	//   ....[94]....
        /*0400*/ 	.word	0x05000006


	//   ....[95]....
        /*0404*/ 	.word	0x05000006


	//   ....[96]....
        /*0408*/ 	.word	0x05000006


	//   ....[97]....
        /*040c*/ 	.word	0x05000006


	//   ....[98]....
        /*0410*/ 	.word	0x05000006


	//   ....[99]....
        /*0414*/ 	.word	0x05000006


	//   ....[100]....
        /*0418*/ 	.word	0x05000006


	//   ....[101]....
        /*041c*/ 	.word	0x05000006


	//   ....[102]....
        /*0420*/ 	.word	0x05000006


	//   ....[103]....
        /*0424*/ 	.word	0x05000006


	//   ....[104]....
        /*0428*/ 	.word	0x05000006


	//   ....[105]....
        /*042c*/ 	.word	0x05000006


	//   ....[106]....
        /*0430*/ 	.word	0x05000006


	//   ....[107]....
        /*0434*/ 	.word	0x05000006


	//   ....[108]....
        /*0438*/ 	.word	0x05000006


	//   ....[109]....
        /*043c*/ 	.word	0x05000006


	//   ....[110]....
        /*0440*/ 	.word	0x05000006


	//   ....[111]....
        /*0444*/ 	.word	0x05000006


	//   ....[112]....
        /*0448*/ 	.word	0x05000006


	//   ....[113]....
        /*044c*/ 	.word	0x05000006


	//   ....[114]....
        /*0450*/ 	.word	0x05000006


	//   ....[115]....
        /*0454*/ 	.word	0x05000006


	//   ....[116]....
        /*0458*/ 	.word	0x05000006


	//   ....[117]....
        /*045c*/ 	.word	0x05000006


	//   ....[118]....
        /*0460*/ 	.word	0x05000006


	//   ....[119]....
        /*0464*/ 	.word	0x05000006


	//   ....[120]....
        /*0468*/ 	.word	0x05000006


	//   ....[121]....
        /*046c*/ 	.word	0x05000006


	//   ....[122]....
        /*0470*/ 	.word	0x05000006


	//   ....[123]....
        /*0474*/ 	.word	0x05000006


	//----- nvinfo : EIATTR_COOP_GROUP_INSTR_OFFSETS
	.align		4
.L_1087:
        /*0478*/ 	.byte	0x04, 0x28
        /*047a*/ 	.short	(.L_1089 - .L_1088)


	//   ....[0]....
.L_1088:
        /*047c*/ 	.word	0x00003c50


	//   ....[1]....
        /*0480*/ 	.word	0x00003c90


	//   ....[2]....
        /*0484*/ 	.word	0x00003cc0


	//   ....[3]....
        /*0488*/ 	.word	0x00003ce0


	//   ....[4]....
        /*048c*/ 	.word	0x00004540


	//   ....[5]....
        /*0490*/ 	.word	0x00004550


	//   ....[6]....
        /*0494*/ 	.word	0x00004580


	//   ....[7]....
        /*0498*/ 	.word	0x00004590


	//   ....[8]....
        /*049c*/ 	.word	0x000045c0


	//   ....[9]....
        /*04a0*/ 	.word	0x000045d0


	//   ....[10]....
        /*04a4*/ 	.word	0x00004600


	//   ....[11]....
        /*04a8*/ 	.word	0x00004610


	//   ....[12]....
        /*04ac*/ 	.word	0x00006fe0


	//   ....[13]....
        /*04b0*/ 	.word	0x00007010


	//   ....[14]....
        /*04b4*/ 	.word	0x00007050


	//   ....[15]....
        /*04b8*/ 	.word	0x00007070


	//   ....[16]....
        /*04bc*/ 	.word	0x000070a0


	//   ....[17]....
        /*04c0*/ 	.word	0x000070b0


	//   ....[18]....
        /*04c4*/ 	.word	0x000070e0


	//   ....[19]....
        /*04c8*/ 	.word	0x000070f0


	//   ....[20]....
        /*04cc*/ 	.word	0x00007280


	//   ....[21]....
        /*04d0*/ 	.word	0x000072b0


	//   ....[22]....
        /*04d4*/ 	.word	0x000072e0


	//   ....[23]....
        /*04d8*/ 	.word	0x00007300


	//   ....[24]....
        /*04dc*/ 	.word	0x00007330


	//   ....[25]....
        /*04e0*/ 	.word	0x00007340


	//   ....[26]....
        /*04e4*/ 	.word	0x00007370


	//   ....[27]....
        /*04e8*/ 	.word	0x00007380


	//   ....[28]....
        /*04ec*/ 	.word	0x000074b0


	//   ....[29]....
        /*04f0*/ 	.word	0x000074e0


	//   ....[30]....
        /*04f4*/ 	.word	0x00007510


	//   ....[31]....
        /*04f8*/ 	.word	0x00007530


	//   ....[32]....
        /*04fc*/ 	.word	0x00007560


	//   ....[33]....
        /*0500*/ 	.word	0x00007570


	//   ....[34]....
        /*0504*/ 	.word	0x000075a0


	//   ....[35]....
        /*0508*/ 	.word	0x000075b0


	//   ....[36]....
        /*050c*/ 	.word	0x000078d0


	//   ....[37]....
        /*0510*/ 	.word	0x00007920


	//   ....[38]....
        /*0514*/ 	.word	0x00007940


	//   ....[39]....
        /*0518*/ 	.word	0x00007980


	//   ....[40]....
        /*051c*/ 	.word	0x000079b0


	//   ....[41]....
        /*0520*/ 	.word	0x000079d0


	//   ....[42]....
        /*0524*/ 	.word	0x000079f0


	//   ....[43]....
        /*0528*/ 	.word	0x00007a20


	//   ....[44]....
        /*052c*/ 	.word	0x00007a40


	//   ....[45]....
        /*0530*/ 	.word	0x00007a60


	//   ....[46]....
        /*0534*/ 	.word	0x00007a80


	//   ....[47]....
        /*0538*/ 	.word	0x00007aa0


	//   ....[48]....
        /*053c*/ 	.word	0x00007ad0


	//   ....[49]....
        /*0540*/ 	.word	0x00007ae0


	//   ....[50]....
        /*0544*/ 	.word	0x00007b10


	//   ....[51]....
        /*0548*/ 	.word	0x00007b60


	//   ....[52]....
        /*054c*/ 	.word	0x00007b90


	//   ....[53]....
        /*0550*/ 	.word	0x00007bc0


	//   ....[54]....
        /*0554*/ 	.word	0x00007bf0


	//   ....[55]....
        /*0558*/ 	.word	0x00007c10


	//   ....[56]....
        /*055c*/ 	.word	0x00007c30


	//   ....[57]....
        /*0560*/ 	.word	0x00007c40


	//   ....[58]....
        /*0564*/ 	.word	0x00007c70


	//   ....[59]....
        /*0568*/ 	.word	0x00007cb0


	//   ....[60]....
        /*056c*/ 	.word	0x00007cf0


	//   ....[61]....
        /*0570*/ 	.word	0x00007d70


	//   ....[62]....
        /*0574*/ 	.word	0x00007da0


	//   ....[63]....
        /*0578*/ 	.word	0x00007dc0


	//   ....[64]....
        /*057c*/ 	.word	0x00007de0


	//   ....[65]....
        /*0580*/ 	.word	0x00007e10


	//   ....[66]....
        /*0584*/ 	.word	0x00007e50


	//   ....[67]....
        /*0588*/ 	.word	0x00007f70


	//   ....[68]....
        /*058c*/ 	.word	0x00008090


	//   ....[69]....
        /*0590*/ 	.word	0x000080e0


	//   ....[70]....
        /*0594*/ 	.word	0x00008150


	//   ....[71]....
        /*0598*/ 	.word	0x000081b0


	//   ....[72]....
        /*059c*/ 	.word	0x00008220


	//   ....[73]....
        /*05a0*/ 	.word	0x00008280


	//   ....[74]....
        /*05a4*/ 	.word	0x000082f0


	//   ....[75]....
        /*05a8*/ 	.word	0x00008350


	//   ....[76]....
        /*05ac*/ 	.word	0x000083f0


	//   ....[77]....
        /*05b0*/ 	.word	0x00008480


	//   ....[78]....
        /*05b4*/ 	.word	0x000084f0


	//   ....[79]....
        /*05b8*/ 	.word	0x00008550


	//   ....[80]....
        /*05bc*/ 	.word	0x000085c0


	//   ....[81]....
        /*05c0*/ 	.word	0x00008620


	//   ....[82]....
        /*05c4*/ 	.word	0x00008690


	//   ....[83]....
        /*05c8*/ 	.word	0x000086f0


	//   ....[84]....
        /*05cc*/ 	.word	0x00008790


	//   ....[85]....
        /*05d0*/ 	.word	0x00008820


	//   ....[86]....
        /*05d4*/ 	.word	0x00008890


	//   ....[87]....
        /*05d8*/ 	.word	0x000088f0


	//   ....[88]....
        /*05dc*/ 	.word	0x00008960


	//   ....[89]....
        /*05e0*/ 	.word	0x000089c0


	//   ....[90]....
        /*05e4*/ 	.word	0x00008a30


	//   ....[91]....
        /*05e8*/ 	.word	0x00008a90


	//   ....[92]....
        /*05ec*/ 	.word	0x00008b30


	//   ....[93]....
        /*05f0*/ 	.word	0x00008c10


	//   ....[94]....
        /*05f4*/ 	.word	0x00008cf0


	//   ....[95]....
        /*05f8*/ 	.word	0x00008d40


	//   ....[96]....
        /*05fc*/ 	.word	0x00008de0


	//   ....[97]....
        /*0600*/ 	.word	0x00008e40


	//   ....[98]....
        /*0604*/ 	.word	0x00008ef0


	//   ....[99]....
        /*0608*/ 	.word	0x00008f50


	//   ....[100]....
        /*060c*/ 	.word	0x00008ff0


	//   ....[101]....
        /*0610*/ 	.word	0x00009050


	//   ....[102]....
        /*0614*/ 	.word	0x000090c0


	//   ....[103]....
        /*0618*/ 	.word	0x00009120


	//   ....[104]....
        /*061c*/ 	.word	0x00009190


	//   ....[105]....
        /*0620*/ 	.word	0x000091f0


	//   ....[106]....
        /*0624*/ 	.word	0x00009260


	//   ....[107]....
        /*0628*/ 	.word	0x00009310


	//   ....[108]....
        /*062c*/ 	.word	0x00009380


	//   ....[109]....
        /*0630*/ 	.word	0x000093e0


	//   ....[110]....
        /*0634*/ 	.word	0x00009450


	//   ....[111]....
        /*0638*/ 	.word	0x000094b0


	//   ....[112]....
        /*063c*/ 	.word	0x00009550


	//   ....[113]....
        /*0640*/ 	.word	0x000095c0


	//   ....[114]....
        /*0644*/ 	.word	0x00009650


	//   ....[115]....
        /*0648*/ 	.word	0x000096c0


	//   ....[116]....
        /*064c*/ 	.word	0x00009720


	//   ....[117]....
        /*0650*/ 	.word	0x00009770


	//   ....[118]....
        /*0654*/ 	.word	0x000097e0


	//   ....[119]....
        /*0658*/ 	.word	0x00009840


	//   ....[120]....
        /*065c*/ 	.word	0x000098b0


	//   ....[121]....
        /*0660*/ 	.word	0x00009910


	//   ....[122]....
        /*0664*/ 	.word	0x00009a50


	//   ....[123]....
        /*0668*/ 	.word	0x00009b20


	//----- nvinfo : EIATTR_EXIT_INSTR_OFFSETS
	.align		4
.L_1089:
        /*066c*/ 	.byte	0x04, 0x1c
        /*066e*/ 	.short	(.L_1091 - .L_1090)


	//   ....[0]....
.L_1090:
        /*0670*/ 	.word	0x00005fb0


	//   ....[1]....
        /*0674*/ 	.word	0x00008030


	//----- nvinfo : EIATTR_MAX_THREADS
	.align		4
.L_1091:
        /*0678*/ 	.byte	0x04, 0x05
        /*067a*/ 	.short	(.L_1093 - .L_1092)
.L_1092:
        /*067c*/ 	.word	0x00000140
        /*0680*/ 	.word	0x00000001
        /*0684*/ 	.word	0x00000001


	//----- nvinfo : EIATTR_CRS_STACK_SIZE
	.align		4
.L_1093:
        /*0688*/ 	.byte	0x04, 0x1e
        /*068a*/ 	.short	(.L_1095 - .L_1094)
.L_1094:
        /*068c*/ 	.word	0x00000000


	//----- nvinfo : EIATTR_CBANK_PARAM_SIZE
	.align		4
.L_1095:
        /*0690*/ 	.byte	0x03, 0x19
        /*0692*/ 	.short	0x0060


	//----- nvinfo : EIATTR_PARAM_CBANK
	.align		4
        /*0694*/ 	.byte	0x04, 0x0a
        /*0696*/ 	.short	(.L_1097 - .L_1096)
	.align		4
.L_1096:
        /*0698*/ 	.word	index@(.nv.constant0._ZN13group_norm_v218gn_bwd_cuda_kernelI13__nv_bfloat16Li320ELi2ELi16ELi20ELi1024ELb1ELb1ELi32ELi320ELi320ELi4ELb1ELi9ELb0ELb0ELNS_15WgradSyncMethodE3ENS_16CompileConditionILi900EEEEEvPT_S6_S6_PKS5_S8_S8_S8_PKfflPfPj)
        /*069c*/ 	.short	0x0210
        /*069e*/ 	.short	0x0060


	//----- nvinfo : EIATTR_SW_WAR
	.align		4
.L_1097:
        /*06a0*/ 	.byte	0x04, 0x36
        /*06a2*/ 	.short	(.L_1099 - .L_1098)
.L_1098:
        /*06a4*/ 	.word	0x00000008
.L_1099:


//--------------------- .nv.info._ZN13group_norm_v214gn_cuda_kernelI13__nv_bfloat16Li320ELi1ELi32ELi10ELi1024ELb0ELi1024ELi10ELi10ELi2ELb0ELi116ELb0ELb0ENS_16CompileConditionILi900EEEEEvPT_PKS4_S7_S7_flPfS8_Pj --------------------------
	.section	.nv.info._ZN13group_norm_v214gn_cuda_kernelI13__nv_bfloat16Li320ELi1ELi32ELi10ELi1024ELb0ELi1024ELi10ELi10ELi2ELb0ELi116ELb0ELb0ENS_16CompileConditionILi900EEEEEvPT_PKS4_S7_S7_flPfS8_Pj,"",@"SHT_CUDA_INFO"
	.sectionflags	@""
	.align	4


	//----- nvinfo : EIATTR_CUDA_API_VERSION
	.align		4
        /*0000*/ 	.byte	0x04, 0x37
        /*0002*/ 	.short	(.L_1101 - .L_1100)
.L_1100:
        /*0004*/ 	.word	0x00000082


	//----- nvinfo : EIATTR_KPARAM_INFO
	.align		4
.L_1101:
        /*0008*/ 	.byte	0x04, 0x17
        /*000a*/ 	.short	(.L_1103 - .L_1102)
.L_1102:
        /*000c*/ 	.word	0x00000000
        /*0010*/ 	.short	0x0008
        /*0012*/ 	.short	0x0040
        /*0014*/ 	.byte	0x00, 0xf0, 0x21, 0x00


	//----- nvinfo : EIATTR_KPARAM_INFO
	.align		4
.L_1103:
        /*0018*/ 	.byte	0x04, 0x17
        /*001a*/ 	.short	(.L_1105 - .L_1104)
.L_1104:
        /*001c*/ 	.word	0x00000000
        /*0020*/ 	.short	0x0007
        /*0022*/ 	.short	0x0038
        /*0024*/ 	.byte	0x00, 0xf0, 0x21, 0x00


	//----- nvinfo : EIATTR_KPARAM_INFO
	.align		4
.L_1105:
        /*0028*/ 	.byte	0x04, 0x17
        /*002a*/ 	.short	(.L_1107 - .L_1106)
.L_1106:
        /*002c*/ 	.word	0x00000000
        /*0030*/ 	.short	0x0006
        /*0032*/ 	.short	0x0030
        /*0034*/ 	.byte	0x00, 0xf0, 0x21, 0x00


	//----- nvinfo : EIATTR_KPARAM_INFO
	.align		4
.L_1107:
        /*0038*/ 	.byte	0x04, 0x17
        /*003a*/ 	.short	(.L_1109 - .L_1108)
.L_1108:
        /*003c*/ 	.word	0x00000000
        /*0040*/ 	.short	0x0005
        /*0042*/ 	.short	0x0028
        /*0044*/ 	.byte	0x00, 0xf0, 0x21, 0x00


	//----- nvinfo : EIATTR_KPARAM_INFO
	.align		4
.L_1109:
        /*0048*/ 	.byte	0x04, 0x17
        /*004a*/ 	.short	(.L_1111 - .L_1110)
.L_1110:
        /*004c*/ 	.word	0x00000000
        /*0050*/ 	.short	0x0004
        /*0052*/ 	.short	0x0020
        /*0054*/ 	.byte	0x00, 0xf0, 0x11, 0x00


	//----- nvinfo : EIATTR_KPARAM_INFO
	.align		4
.L_1111:
        /*0058*/ 	.byte	0x04, 0x17
        /*005a*/ 	.short	(.L_1113 - .L_1112)
.L_1112:
        /*005c*/ 	.word	0x00000000
        /*0060*/ 	.short	0x0003
        /*0062*/ 	.short	0x0018
        /*0064*/ 	.byte	0x00, 0xf0, 0x21, 0x00


	//----- nvinfo : EIATTR_KPARAM_INFO
	.align		4
.L_1113:
        /*0068*/ 	.byte	0x04, 0x17
        /*006a*/ 	.short	(.L_1115 - .L_1114)
.L_1114:
        /*006c*/ 	.word	0x00000000
        /*0070*/ 	.short	0x0002
        /*0072*/ 	.short	0x0010
        /*0074*/ 	.byte	0x00, 0xf0, 0x21, 0x00


	//----- nvinfo : EIATTR_KPARAM_INFO
	.align		4
.L_1115:
        /*0078*/ 	.byte	0x04, 0x17
        /*007a*/ 	.short	(.L_1117 - .L_1116)
.L_1116:
        /*007c*/ 	.word	0x00000000
        /*0080*/ 	.short	0x0001
        /*0082*/ 	.short	0x0008
        /*0084*/ 	.byte	0x00, 0xf0, 0x21, 0x00


	//----- nvinfo : EIATTR_KPARAM_INFO
	.align		4
.L_1117:
        /*0088*/ 	.byte	0x04, 0x17
        /*008a*/ 	.short	(.L_1119 - .L_1118)
.L_1118:
        /*008c*/ 	.word	0x00000000
        /*0090*/ 	.short	0x0000
        /*0092*/ 	.short	0x0000
        /*0094*/ 	.byte	0x00, 0xf0, 0x21, 0x00


	//----- nvinfo : EIATTR_SPARSE_MMA_MASK
	.align		4
.L_1119:
        /*0098*/ 	.byte	0x03, 0x50
        /*009a*/ 	.short	0x0000


	//----- nvinfo : EIATTR_MAXREG_COUNT
	.align		4
        /*009c*/ 	.byte	0x03, 0x1b
        /*009e*/ 	.short	0x00a8


	//----- nvinfo : EIATTR_NUM_BARRIERS
	.align		4
        /*00a0*/ 	.byte	0x02, 0x4c
        /*00a2*/ 	.byte	0x01
	.zero		1


	//----- nvinfo : EIATTR_MERCURY_ISA_VERSION
	.align		4
        /*00a4*/ 	.byte	0x03, 0x5f
        /*00a6*/ 	.short	0x0101


	//----- nvinfo : EIATTR_COOP_GROUP_MASK_REGIDS
	.align		4
        /*00a8*/ 	.byte	0x04, 0x29
        /*00aa*/ 	.short	(.L_1121 - .L_1120)


	//   ....[0]....
.L_1120:
        /*00ac*/ 	.word	0xffffffff


	//   ....[1]....
        /*00b0*/ 	.word	0xffffffff


	//   ....[2]....
        /*00b4*/ 	.word	0xffffffff


	//   ....[3]....
        /*00b8*/ 	.word	0xffffffff


	//   ....[4]....
        /*00bc*/ 	.word	0xffffffff


	//   ....[5]....
        /*00c0*/ 	.word	0xffffffff


	//   ....[6]....
        /*00c4*/ 	.word	0xffffffff


	//   ....[7]....
        /*00c8*/ 	.word	0xffffffff


	//   ....[8]....
        /*00cc*/ 	.word	0xffffffff


	//   ....[9]....
        /*00d0*/ 	.word	0xffffffff


	//   ....[10]....
        /*00d4*/ 	.word	0xffffffff


	//   ....[11]....
        /*00d8*/ 	.word	0xffffffff


	//   ....[12]....
        /*00dc*/ 	.word	0xffffffff


	//   ....[13]....
        /*00e0*/ 	.word	0xffffffff


	//   ....[14]....
        /*00e4*/ 	.word	0xffffffff


	//   ....[15]....
        /*00e8*/ 	.word	0xffffffff


	//   ....[16]....
        /*00ec*/ 	.word	0xffffffff


	//   ....[17]....
        /*00f0*/ 	.word	0xffffffff


	//   ....[18]....
        /*00f4*/ 	.word	0x05000020


	//   ....[19]....
        /*00f8*/ 	.word	0x05000020


	//   ....[20]....
        /*00fc*/ 	.word	0x05000020


	//   ....[21]....
        /*0100*/ 	.word	0x05000020


	//   ....[22]....
        /*0104*/ 	.word	0x05000020


	//   ....[23]....
        /*0108*/ 	.word	0x05000020


	//   ....[24]....
        /*010c*/ 	.word	0x05000020


	//   ....[25]....
        /*0110*/ 	.word	0x05000020


	//----- nvinfo : EIATTR_COOP_GROUP_INSTR_OFFSETS
	.align		4
.L_1121:
        /*0114*/ 	.byte	0x04, 0x28
        /*0116*/ 	.short	(.L_1123 - .L_1122)


	//   ....[0]....
.L_1122:
        /*0118*/ 	.word	0x000009d0


	//   ....[1]....
        /*011c*/ 	.word	0x000009e0


	//   ....[2]....
        /*0120*/ 	.word	0x00000a10


	//   ....[3]....
        /*0124*/ 	.word	0x00000a20


	//   ....[4]....
        /*0128*/ 	.word	0x00000a50


	//   ....[5]....
        /*012c*/ 	.word	0x00000a60


	//   ....[6]....
        /*0130*/ 	.word	0x00000aa0


	//   ....[7]....
        /*0134*/ 	.word	0x00000ab0


	//   ....[8]....
        /*0138*/ 	.word	0x00000af0


	//   ....[9]....
        /*013c*/ 	.word	0x00000b00


	//   ....[10]....
        /*0140*/ 	.word	0x00000c50


	//   ....[11]....
        /*0144*/ 	.word	0x00000c60


	//   ....[12]....
        /*0148*/ 	.word	0x00000c90


	//   ....[13]....
        /*014c*/ 	.word	0x00000ca0


	//   ....[14]....
        /*0150*/ 	.word	0x00000cd0


	//   ....[15]....
        /*0154*/ 	.word	0x00000ce0


	//   ....[16]....
        /*0158*/ 	.word	0x00000d10


	//   ....[17]....
        /*015c*/ 	.word	0x00000d20


	//   ....[18]....
        /*0160*/ 	.word	0x00001ac0


	//   ....[19]....
        /*0164*/ 	.word	0x00001b10


	//   ....[20]....
        /*0168*/ 	.word	0x00001b80


	//   ....[21]....
        /*016c*/ 	.word	0x00001be0


	//   ....[22]....
        /*0170*/ 	.word	0x00001c50


	//   ....[23]....
        /*0174*/ 	.word	0x00001cb0


	//   ....[24]....
        /*0178*/ 	.word	0x00001d20


	//   ....[25]....
        /*017c*/ 	.word	0x00001d80


	//----- nvinfo : EIATTR_EXIT_INSTR_OFFSETS
	.align		4
.L_1123:
        /*0180*/ 	.byte	0x04, 0x1c
        /*0182*/ 	.short	(.L_1125 - .L_1124)


	//   ....[0]....
.L_1124:
        /*0184*/ 	.word	0x00001a60


	//----- nvinfo : EIATTR_MAX_THREADS
	.align		4
.L_1125:
        /*0188*/ 	.byte	0x04, 0x05
        /*018a*/ 	.short	(.L_1127 - .L_1126)
.L_1126:
        /*018c*/ 	.word	0x00000140
        /*0190*/ 	.word	0x00000001
        /*0194*/ 	.word	0x00000001


	//----- nvinfo : EIATTR_CRS_STACK_SIZE
	.align		4
.L_1127:
        /*0198*/ 	.byte	0x04, 0x1e
        /*019a*/ 	.short	(.L_1129 - .L_1128)
.L_1128:
        /*019c*/ 	.word	0x00000000


	//----- nvinfo : EIATTR_CBANK_PARAM_SIZE
	.align		4
.L_1129:
        /*01a0*/ 	.byte	0x03, 0x19
        /*01a2*/ 	.short	0x0048


	//----- nvinfo : EIATTR_PARAM_CBANK
	.align		4
        /*01a4*/ 	.byte	0x04, 0x0a
        /*01a6*/ 	.short	(.L_1131 - .L_1130)
	.align		4
.L_1130:
        /*01a8*/ 	.word	index@(.nv.constant0._ZN13group_norm_v214gn_cuda_kernelI13__nv_bfloat16Li320ELi1ELi32ELi10ELi1024ELb0ELi1024ELi10ELi10ELi2ELb0ELi116ELb0ELb0ENS_16CompileConditionILi900EEEEEvPT_PKS4_S7_S7_flPfS8_Pj)
        /*01ac*/ 	.short	0x0210
        /*01ae*/ 	.short	0x0048


	//----- nvinfo : EIATTR_SW_WAR
	.align		4
.L_1131:
        /*01b0*/ 	.byte	0x04, 0x36
        /*01b2*/ 	.short	(.L_1133 - .L_1132)
.L_1132:
        /*01b4*/ 	.word	0x00000008
.L_1133:


//--------------------- .nv.info._ZN13group_norm_v214gn_cuda_kernelI13__nv_bfloat16Li320ELi1ELi32ELi10ELi1024ELb0ELi1024ELi10ELi10ELi2ELb0ELi148ELb0ELb0ENS_16CompileConditionILi900EEEEEvPT_PKS4_S7_S7_flPfS8_Pj --------------------------
	.section	.nv.info._ZN13group_norm_v214gn_cuda_kernelI13__nv_bfloat16Li320ELi1ELi32ELi10ELi1024ELb0ELi1024ELi10ELi10ELi2ELb0ELi148ELb0ELb0ENS_16CompileConditionILi900EEEEEvPT_PKS4_S7_S7_flPfS8_Pj,"",@"SHT_CUDA_INFO"
	.sectionflags	@""
	.align	4


	//----- nvinfo : EIATTR_CUDA_API_VERSION
	.align		4
        /*0000*/ 	.byte	0x04, 0x37
        /*0002*/ 	.short	(.L_1135 - .L_1134)
.L_1134:
        /*0004*/ 	.word	0x00000082


	//----- nvinfo : EIATTR_KPARAM_INFO
	.align		4
.L_1135:
        /*0008*/ 	.byte	0x04, 0x17
        /*000a*/ 	.short	(.L_1137 - .L_1136)
.L_1136:
        /*000c*/ 	.word	0x00000000
        /*0010*/ 	.short	0x0008
        /*0012*/ 	.short	0x0040
        /*0014*/ 	.byte	0x00, 0xf0, 0x21, 0x00


	//----- nvinfo : EIATTR_KPARAM_INFO
	.align		4
.L_1137:
        /*0018*/ 	.byte	0x04, 0x17
        /*001a*/ 	.short	(.L_1139 - .L_1138)
.L_1138:
        /*001c*/ 	.word	0x00000000
        /*0020*/ 	.short	0x0007
        /*0022*/ 	.short	0x0038
        /*0024*/ 	.byte	0x00, 0xf0, 0x21, 0x00


	//----- nvinfo : EIATTR_KPARAM_INFO
	.align		4
.L_1139:
        /*0028*/ 	.byte	0x04, 0x17
        /*002a*/ 	.short	(.L_1141 - .L_1140)
.L_1140:
        /*002c*/ 	.word	0x00000000
        /*0030*/ 	.short	0x0006
        /*0032*/ 	.short	0x0030
        /*0034*/ 	.byte	0x00, 0xf0, 0x21, 0x00


	//----- nvinfo : EIATTR_KPARAM_INFO
	.align		4
.L_1141:
        /*0038*/ 	.byte	0x04, 0x17
        /*003a*/ 	.short	(.L_1143 - .L_1142)
.L_1142:
        /*003c*/ 	.word	0x00000000
        /*0040*/ 	.short	0x0005
        /*0042*/ 	.short	0x0028
        /*0044*/ 	.byte	0x00, 0xf0, 0x21, 0x00


	//----- nvinfo : EIATTR_KPARAM_INFO
	.align		4
.L_1143:
        /*0048*/ 	.byte	0x04, 0x17
        /*004a*/ 	.short	(.L_1145 - .L_1144)
.L_1144:
        /*004c*/ 	.word	0x00000000
        /*0050*/ 	.short	0x0004
        /*0052*/ 	.short	0x0020
        /*0054*/ 	.byte	0x00, 0xf0, 0x11, 0x00


	//----- nvinfo : EIATTR_KPARAM_INFO
	.align		4
.L_1145:
        /*0058*/ 	.byte	0x04, 0x17
        /*005a*/ 	.short	(.L_1147 - .L_1146)
.L_1146:
        /*005c*/ 	.word	0x00000000
        /*0060*/ 	.short	0x0003
        /*0062*/ 	.short	0x0018
        /*0064*/ 	.byte	0x00, 0xf0, 0x21, 0x00


	//----- nvinfo : EIATTR_KPARAM_INFO
	.align		4
.L_1147:
        /*0068*/ 	.byte	0x04, 0x17
        /*006a*/ 	.short	(.L_1149 - .L_1148)
.L_1148:
        /*006c*/ 	.word	0x00000000
        /*0070*/ 	.short	0x0002
        /*0072*/ 	.short	0x0010
        /*0074*/ 	.byte	0x00, 0xf0, 0x21, 0x00


	//----- nvinfo : EIATTR_KPARAM_INFO
	.align		4
.L_1149:
        /*0078*/ 	.byte	0x04, 0x17
        /*007a*/ 	.short	(.L_1151 - .L_1150)
.L_1150:
        /*007c*/ 	.word	0x00000000
        /*0080*/ 	.short	0x0001
        /*0082*/ 	.short	0x0008
        /*0084*/ 	.byte	0x00, 0xf0, 0x21, 0x00


	//----- nvinfo : EIATTR_KPARAM_INFO
	.align		4
.L_1151:
        /*0088*/ 	.byte	0x04, 0x17
        /*008a*/ 	.short	(.L_1153 - .L_1152)
.L_1152:
        /*008c*/ 	.word	0x00000000
        /*0090*/ 	.short	0x0000
        /*0092*/ 	.short	0x0000
        /*0094*/ 	.byte	0x00, 0xf0, 0x21, 0x00


	//----- nvinfo : EIATTR_SPARSE_MMA_MASK
	.align		4
.L_1153:
        /*0098*/ 	.byte	0x03, 0x50
        /*009a*/ 	.short	0x0000


	//----- nvinfo : EIATTR_MAXREG_COUNT
	.align		4
        /*009c*/ 	.byte	0x03, 0x1b
        /*009e*/ 	.short	0x00a8


	//----- nvinfo : EIATTR_NUM_BARRIERS
	.align		4
        /*00a0*/ 	.byte	0x02, 0x4c
        /*00a2*/ 	.byte	0x01
	.zero		1


	//----- nvinfo : EIATTR_MERCURY_ISA_VERSION
	.align		4
        /*00a4*/ 	.byte	0x03, 0x5f
        /*00a6*/ 	.short	0x0101


	//----- nvinfo : EIATTR_COOP_GROUP_MASK_REGIDS
	.align		4
        /*00a8*/ 	.byte	0x04, 0x29
        /*00aa*/ 	.short	(.L_1155 - .L_1154)


	//   ....[0]....
.L_1154:
        /*00ac*/ 	.word	0xffffffff


	//   ....[1]....
        /*00b0*/ 	.word	0xffffffff


	//   ....[2]....
        /*00b4*/ 	.word	0xffffffff


	//   ....[3]....
        /*00b8*/ 	.word	0xffffffff


	//   ....[4]....
        /*00bc*/ 	.word	0xffffffff


	//   ....[5]....
        /*00c0*/ 	.word	0xffffffff


	//   ....[6]....
        /*00c4*/ 	.word	0xffffffff


	//   ....[7]....
        /*00c8*/ 	.word	0xffffffff


	//   ....[8]....
        /*00cc*/ 	.word	0xffffffff


	//   ....[9]....
        /*00d0*/ 	.word	0xffffffff


	//   ....[10]....
        /*00d4*/ 	.word	0xffffffff


	//   ....[11]....
        /*00d8*/ 	.word	0xffffffff


	//   ....[12]....
        /*00dc*/ 	.word	0xffffffff


	//   ....[13]....
        /*00e0*/ 	.word	0xffffffff


	//   ....[14]....
        /*00e4*/ 	.word	0xffffffff


	//   ....[15]....
        /*00e8*/ 	.word	0xffffffff


	//   ....[16]....
        /*00ec*/ 	.word	0xffffffff


	//   ....[17]....
        /*00f0*/ 	.word	0xffffffff


	//   ....[18]....
        /*00f4*/ 	.word	0x05000020


	//   ....[19]....
        /*00f8*/ 	.word	0x05000020


	//   ....[20]....
        /*00fc*/ 	.word	0x05000020


	//   ....[21]....
        /*0100*/ 	.word	0x05000020


	//   ....[22]....
        /*0104*/ 	.word	0x05000020


	//   ....[23]....
        /*0108*/ 	.word	0x05000020


	//   ....[24]....
        /*010c*/ 	.word	0x05000020


	//   ....[25]....
        /*0110*/ 	.word	0x05000020


	//----- nvinfo : EIATTR_COOP_GROUP_INSTR_OFFSETS
	.align		4
.L_1155:
        /*0114*/ 	.byte	0x04, 0x28
        /*0116*/ 	.short	(.L_1157 - .L_1156)


	//   ....[0]....
.L_1156:
        /*0118*/ 	.word	0x000009d0


	//   ....[1]....
        /*011c*/ 	.word	0x000009e0


	//   ....[2]....
        /*0120*/ 	.word	0x00000a10


	//   ....[3]....
        /*0124*/ 	.word	0x00000a20


	//   ....[4]....
        /*0128*/ 	.word	0x00000a50


	//   ....[5]....
        /*012c*/ 	.word	0x00000a60


	//   ....[6]....
        /*0130*/ 	.word	0x00000aa0


	//   ....[7]....
        /*0134*/ 	.word	0x00000ab0


	//   ....[8]....
        /*0138*/ 	.word	0x00000af0


	//   ....[9]....
        /*013c*/ 	.word	0x00000b00


	//   ....[10]....
        /*0140*/ 	.word	0x00000c50


	//   ....[11]....
        /*0144*/ 	.word	0x00000c60


	//   ....[12]....
        /*0148*/ 	.word	0x00000c90


	//   ....[13]....
        /*014c*/ 	.word	0x00000ca0


	//   ....[14]....
        /*0150*/ 	.word	0x00000cd0


	//   ....[15]....
        /*0154*/ 	.word	0x00000ce0


	//   ....[16]....
        /*0158*/ 	.word	0x00000d10


	//   ....[17]....
        /*015c*/ 	.word	0x00000d20


	//   ....[18]....
        /*0160*/ 	.word	0x00001ac0


	//   ....[19]....
        /*0164*/ 	.word	0x00001b10


	//   ....[20]....
        /*0168*/ 	.word	0x00001b80


	//   ....[21]....
        /*016c*/ 	.word	0x00001be0


	//   ....[22]....
        /*0170*/ 	.word	0x00001c50


	//   ....[23]....
        /*0174*/ 	.word	0x00001cb0


	//   ....[24]....
        /*0178*/ 	.word	0x00001d20


	//   ....[25]....
        /*017c*/ 	.word	0x00001d80


	//----- nvinfo : EIATTR_EXIT_INSTR_OFFSETS
	.align		4
.L_1157:
        /*0180*/ 	.byte	0x04, 0x1c
        /*0182*/ 	.short	(.L_1159 - .L_1158)


	//   ....[0]....
.L_1158:
        /*0184*/ 	.word	0x00001a60


	//----- nvinfo : EIATTR_MAX_THREADS
	.align		4
.L_1159:
        /*0188*/ 	.byte	0x04, 0x05
        /*018a*/ 	.short	(.L_1161 - .L_1160)
.L_1160:
        /*018c*/ 	.word	0x00000140
        /*0190*/ 	.word	0x00000001
        /*0194*/ 	.word	0x00000001


	//----- nvinfo : EIATTR_CRS_STACK_SIZE
	.align		4
.L_1161:
        /*0198*/ 	.byte	0x04, 0x1e
        /*019a*/ 	.short	(.L_1163 - .L_1162)
.L_1162:
        /*019c*/ 	.word	0x00000000


	//----- nvinfo : EIATTR_CBANK_PARAM_SIZE
	.align		4
.L_1163:
        /*01a0*/ 	.byte	0x03, 0x19
        /*01a2*/ 	.short	0x0048


	//----- nvinfo : EIATTR_PARAM_CBANK
	.align		4
        /*01a4*/ 	.byte	0x04, 0x0a
        /*01a6*/ 	.short	(.L_1165 - .L_1164)
	.align		4
.L_1164:
        /*01a8*/ 	.word	index@(.nv.constant0._ZN13group_norm_v214gn_cuda_kernelI13__nv_bfloat16Li320ELi1ELi32ELi10ELi1024ELb0ELi1024ELi10ELi10ELi2ELb0ELi148ELb0ELb0ENS_16CompileConditionILi900EEEEEvPT_PKS4_S7_S7_flPfS8_Pj)
        /*01ac*/ 	.short	0x0210
        /*01ae*/ 	.short	0x0048


	//----- nvinfo : EIATTR_SW_WAR
	.align		4
.L_1165:
        /*01b0*/ 	.byte	0x04, 0x36
        /*01b2*/ 	.short	(.L_1167 - .L_1166)
.L_1166:
        /*01b4*/ 	.word	0x00000008
.L_1167:


//--------------------- .nv.info._ZN13group_norm_v214gn_cuda_kernelI13__nv_bfloat16Li320ELi3ELi16ELi20ELi1024ELb1ELi4ELi320ELi320ELi4ELb1ELi1ELb0ELb0ENS_16CompileConditionILi900EEEEEvPT_PKS4_S7_S7_flPfS8_Pj --------------------------
	.section	.nv.info._ZN13group_norm_v214gn_cuda_kernelI13__nv_bfloat16Li320ELi3ELi16ELi20ELi1024ELb1ELi4ELi320ELi320ELi4ELb1ELi1ELb0ELb0ENS_16CompileConditionILi900EEEEEvPT_PKS4_S7_S7_flPfS8_Pj,"",@"SHT_CUDA_INFO"
	.sectionflags	@""
	.align	4


	//----- nvinfo : EIATTR_CUDA_API_VERSION
	.align		4
        /*0000*/ 	.byte	0x04, 0x37
        /*0002*/ 	.short	(.L_1169 - .L_1168)
.L_1168:
        /*0004*/ 	.word	0x00000082


	//----- nvinfo : EIATTR_KPARAM_INFO
	.align		4
.L_1169:
        /*0008*/ 	.byte	0x04, 0x17
        /*000a*/ 	.short	(.L_1171 - .L_1170)
.L_1170:
        /*000c*/ 	.word	0x00000000
        /*0010*/ 	.short	0x0008
        /*0012*/ 	.short	0x0040
        /*0014*/ 	.byte	0x00, 0xf0, 0x21, 0x00


	//----- nvinfo : EIATTR_KPARAM_INFO
	.align		4
.L_1171:
        /*0018*/ 	.byte	0x04, 0x17
        /*001a*/ 	.short	(.L_1173 - .L_1172)
.L_1172:
        /*001c*/ 	.word	0x00000000
        /*0020*/ 	.short	0x0007
        /*0022*/ 	.short	0x0038
        /*0024*/ 	.byte	0x00, 0xf0, 0x21, 0x00


	//----- nvinfo : EIATTR_KPARAM_INFO
	.align		4
.L_1173:
        /*0028*/ 	.byte	0x04, 0x17
        /*002a*/ 	.short	(.L_1175 - .L_1174)
.L_1174:
        /*002c*/ 	.word	0x00000000
        /*0030*/ 	.short	0x0006
        /*0032*/ 	.short	0x0030
        /*0034*/ 	.byte	0x00, 0xf0, 0x21, 0x00


	//----- nvinfo : EIATTR_KPARAM_INFO
	.align		4
.L_1175:
        /*0038*/ 	.byte	0x04, 0x17
        /*003a*/ 	.short	(.L_1177 - .L_1176)
.L_1176:
        /*003c*/ 	.word	0x00000000
        /*0040*/ 	.short	0x0005
        /*0042*/ 	.short	0x0028
        /*0044*/ 	.byte	0x00, 0xf0, 0x21, 0x00


	//----- nvinfo : EIATTR_KPARAM_INFO
	.align		4
.L_1177:
        /*0048*/ 	.byte	0x04, 0x17
        /*004a*/ 	.short	(.L_1179 - .L_1178)
.L_1178:
        /*004c*/ 	.word	0x00000000
        /*0050*/ 	.short	0x0004
        /*0052*/ 	.short	0x0020
        /*0054*/ 	.byte	0x00, 0xf0, 0x11, 0x00


	//----- nvinfo : EIATTR_KPARAM_INFO
	.align		4
.L_1179:
        /*0058*/ 	.byte	0x04, 0x17
        /*005a*/ 	.short	(.L_1181 - .L_1180)
.L_1180:
        /*005c*/ 	.word	0x00000000
        /*0060*/ 	.short	0x0003
        /*0062*/ 	.short	0x0018
        /*0064*/ 	.byte	0x00, 0xf0, 0x21, 0x00


	//----- nvinfo : EIATTR_KPARAM_INFO
	.align		4
.L_1181:
        /*0068*/ 	.byte	0x04, 0x17
        /*006a*/ 	.short	(.L_1183 - .L_1182)
.L_1182:
        /*006c*/ 	.word	0x00000000
        /*0070*/ 	.short	0x0002
        /*0072*/ 	.short	0x0010
        /*0074*/ 	.byte	0x00, 0xf0, 0x21, 0x00


	//----- nvinfo : EIATTR_KPARAM_INFO
	.align		4
.L_1183:
        /*0078*/ 	.byte	0x04, 0x17
        /*007a*/ 	.short	(.L_1185 - .L_1184)
.L_1184:
        /*007c*/ 	.word	0x00000000
        /*0080*/ 	.short	0x0001
        /*0082*/ 	.short	0x0008
        /*0084*/ 	.byte	0x00, 0xf0, 0x21, 0x00


	//----- nvinfo : EIATTR_KPARAM_INFO
	.align		4
.L_1185:
        /*0088*/ 	.byte	0x04, 0x17
        /*008a*/ 	.short	(.L_1187 - .L_1186)
.L_1186:
        /*008c*/ 	.word	0x00000000
        /*0090*/ 	.short	0x0000
        /*0092*/ 	.short	0x0000
        /*0094*/ 	.byte	0x00, 0xf0, 0x21, 0x00


	//----- nvinfo : EIATTR_SPARSE_MMA_MASK
	.align		4
.L_1187:
        /*0098*/ 	.byte	0x03, 0x50
        /*009a*/ 	.short	0x0000


	//----- nvinfo : EIATTR_MAXREG_COUNT
	.align		4
        /*009c*/ 	.byte	0x03, 0x1b
        /*009e*/ 	.short	0x0040


	//----- nvinfo : EIATTR_NUM_BARRIERS
	.align		4
        /*00a0*/ 	.byte	0x02, 0x4c
        /*00a2*/ 	.byte	0x01
	.zero		1


	//----- nvinfo : EIATTR_MERCURY_ISA_VERSION
	.align		4
        /*00a4*/ 	.byte	0x03, 0x5f
        /*00a6*/ 	.short	0x0101


	//----- nvinfo : EIATTR_COOP_GROUP_MASK_REGIDS
	.align		4
        /*00a8*/ 	.byte	0x04, 0x29
        /*00aa*/ 	.short	(.L_1189 - .L_1188)


	//   ....[0]....
.L_1188:
        /*00ac*/ 	.word	0xffffffff


	//   ....[1]....
        /*00b0*/ 	.word	0xffffffff


	//   ....[2]....
        /*00b4*/ 	.word	0xffffffff


	//   ....[3]....
        /*00b8*/ 	.word	0xffffffff


	//   ....[4]....
        /*00bc*/ 	.word	0xffffffff


	//   ....[5]....
        /*00c0*/ 	.word	0xffffffff


	//   ....[6]....
        /*00c4*/ 	.word	0xffffffff


	//   ....[7]....
        /*00c8*/ 	.word	0xffffffff


	//   ....[8]....
        /*00cc*/ 	.word	0xffffffff


	//   ....[9]....
        /*00d0*/ 	.word	0xffffffff


	//   ....[10]....
        /*00d4*/ 	.word	0xffffffff


	//   ....[11]....
        /*00d8*/ 	.word	0xffffffff


	//----- nvinfo : EIATTR_COOP_GROUP_INSTR_OFFSETS
	.align		4
.L_1189:
        /*00dc*/ 	.byte	0x04, 0x28
        /*00de*/ 	.short	(.L_1191 - .L_1190)


	//   ....[0]....
.L_1190:
        /*00e0*/ 	.word	0x000006f0


	//   ....[1]....
        /*00e4*/ 	.word	0x00000730


	//   ....[2]....
        /*00e8*/ 	.word	0x00000770


	//   ....[3]....
        /*00ec*/ 	.word	0x00000780


	//   ....[4]....
        /*00f0*/ 	.word	0x00000f60


	//   ....[5]....
        /*00f4*/ 	.word	0x00000fa0


	//   ....[6]....
        /*00f8*/ 	.word	0x00000fe0


	//   ....[7]....
        /*00fc*/ 	.word	0x00000ff0


	//   ....[8]....
        /*0100*/ 	.word	0x00001030


	//   ....[9]....
        /*0104*/ 	.word	0x00001060


	//   ....[10]....
        /*0108*/ 	.word	0x000010a0


	//   ....[11]....
        /*010c*/ 	.word	0x000010c0


	//----- nvinfo : EIATTR_EXIT_INSTR_OFFSETS
	.align		4
.L_1191:
        /*0110*/ 	.byte	0x04, 0x1c
        /*0112*/ 	.short	(.L_1193 - .L_1192)


	//   ....[0]....
.L_1192:
        /*0114*/ 	.word	0x00000050


	//   ....[1]....
        /*0118*/ 	.word	0x00001650


	//----- nvinfo : EIATTR_MAX_THREADS
	.align		4
.L_1193:
        /*011c*/ 	.byte	0x04, 0x05
        /*011e*/ 	.short	(.L_1195 - .L_1194)
.L_1194:
        /*0120*/ 	.word	0x00000140
        /*0124*/ 	.word	0x00000001
        /*0128*/ 	.word	0x00000001


	//----- nvinfo : EIATTR_CRS_STACK_SIZE
	.align		4
.L_1195:
        /*012c*/ 	.byte	0x04, 0x1e
        /*012e*/ 	.short	(.L_1197 - .L_1196)
.L_1196:
        /*0130*/ 	.word	0x00000000


	//----- nvinfo : EIATTR_CBANK_PARAM_SIZE
	.align		4
.L_1197:
        /*0134*/ 	.byte	0x03, 0x19
        /*0136*/ 	.short	0x0048


	//----- nvinfo : EIATTR_PARAM_CBANK
	.align		4
        /*0138*/ 	.byte	0x04, 0x0a
        /*013a*/ 	.short	(.L_1199 - .L_1198)
	.align		4
.L_1198:
        /*013c*/ 	.word	index@(.nv.constant0._ZN13group_norm_v214gn_cuda_kernelI13__nv_bfloat16Li320ELi3ELi16ELi20ELi1024ELb1ELi4ELi320ELi320ELi4ELb1ELi1ELb0ELb0ENS_16CompileConditionILi900EEEEEvPT_PKS4_S7_S7_flPfS8_Pj)
        /*0140*/ 	.short	0x0210
        /*0142*/ 	.short	0x0048


	//----- nvinfo : EIATTR_SW_WAR
	.align		4
.L_1199:
        /*0144*/ 	.byte	0x04, 0x36
        /*0146*/ 	.short	(.L_1201 - .L_1200)
.L_1200:
        /*0148*/ 	.word	0x00000008
.L_1201:


//--------------------- .nv.info._ZN13group_norm_v214gn_cuda_kernelI13__nv_bfloat16Li320ELi1ELi16ELi20ELi1024ELb1ELi8ELi320ELi320ELi4ELb1ELi1ELb0ELb0ENS_16CompileConditionILi900EEEEEvPT_PKS4_S7_S7_flPfS8_Pj --------------------------
	.section	.nv.info._ZN13group_norm_v214gn_cuda_kernelI13__nv_bfloat16Li320ELi1ELi16ELi20ELi1024ELb1ELi8ELi320ELi320ELi4ELb1ELi1ELb0ELb0ENS_16CompileConditionILi900EEEEEvPT_PKS4_S7_S7_flPfS8_Pj,"",@"SHT_CUDA_INFO"
	.sectionflags	@""
	.align	4


	//----- nvinfo : EIATTR_CUDA_API_VERSION
	.align		4
        /*0000*/ 	.byte	0x04, 0x37
        /*0002*/ 	.short	(.L_1203 - .L_1202)
.L_1202:
        /*0004*/ 	.word	0x00000082


	//----- nvinfo : EIATTR_KPARAM_INFO
	.align		4
.L_1203:
        /*0008*/ 	.byte	0x04, 0x17
        /*000a*/ 	.short	(.L_1205 - .L_1204)
.L_1204:
        /*000c*/ 	.word	0x00000000
        /*0010*/ 	.short	0x0008
        /*0012*/ 	.short	0x0040
        /*0014*/ 	.byte	0x00, 0xf0, 0x21, 0x00


	//----- nvinfo : EIATTR_KPARAM_INFO
	.align		4
.L_1205:
        /*0018*/ 	.byte	0x04, 0x17
        /*001a*/ 	.short	(.L_1207 - .L_1206)
.L_1206:
        /*001c*/ 	.word	0x00000000
        /*0020*/ 	.short	0x0007
        /*0022*/ 	.short	0x0038
        /*0024*/ 	.byte	0x00, 0xf0, 0x21, 0x00


	//----- nvinfo : EIATTR_KPARAM_INFO
	.align		4
.L_1207:
        /*0028*/ 	.byte	0x04, 0x17
        /*002a*/ 	.short	(.L_1209 - .L_1208)
.L_1208:
        /*002c*/ 	.word	0x00000000
        /*0030*/ 	.short	0x0006
        /*0032*/ 	.short	0x0030
        /*0034*/ 	.byte	0x00, 0xf0, 0x21, 0x00


	//----- nvinfo : EIATTR_KPARAM_INFO
	.align		4
.L_1209:
        /*0038*/ 	.byte	0x04, 0x17
        /*003a*/ 	.short	(.L_1211 - .L_1210)
.L_1210:
        /*003c*/ 	.word	0x00000000
        /*0040*/ 	.short	0x0005
        /*0042*/ 	.short	0x0028
        /*0044*/ 	.byte	0x00, 0xf0, 0x21, 0x00


	//----- nvinfo : EIATTR_KPARAM_INFO
	.align		4
.L_1211:
        /*0048*/ 	.byte	0x04, 0x17
        /*004a*/ 	.short	(.L_1213 - .L_1212)
.L_1212:
        /*004c*/ 	.word	0x00000000
        /*0050*/ 	.short	0x0004
        /*0052*/ 	.short	0x0020
        /*0054*/ 	.byte	0x00, 0xf0, 0x11, 0x00


	//----- nvinfo : EIATTR_KPARAM_INFO
	.align		4
.L_1213:
        /*0058*/ 	.byte	0x04, 0x17
        /*005a*/ 	.short	(.L_1215 - .L_1214)
.L_1214:
        /*005c*/ 	.word	0x00000000
        /*0060*/ 	.short	0x0003
        /*0062*/ 	.short	0x0018
        /*0064*/ 	.byte	0x00, 0xf0, 0x21, 0x00


	//----- nvinfo : EIATTR_KPARAM_INFO
	.align		4
.L_1215:
        /*0068*/ 	.byte	0x04, 0x17
        /*006a*/ 	.short	(.L_1217 - .L_1216)
.L_1216:
        /*006c*/ 	.word	0x00000000
        /*0070*/ 	.short	0x0002
        /*0072*/ 	.short	0x0010
        /*0074*/ 	.byte	0x00, 0xf0, 0x21, 0x00


	//----- nvinfo : EIATTR_KPARAM_INFO
	.align		4
.L_1217:
        /*0078*/ 	.byte	0x04, 0x17
        /*007a*/ 	.short	(.L_1219 - .L_1218)
.L_1218:
        /*007c*/ 	.word	0x00000000
        /*0080*/ 	.short	0x0001
        /*0082*/ 	.short	0x0008
        /*0084*/ 	.byte	0x00, 0xf0, 0x21, 0x00


	//----- nvinfo : EIATTR_KPARAM_INFO
	.align		4
.L_1219:
        /*0088*/ 	.byte	0x04, 0x17
        /*008a*/ 	.short	(.L_1221 - .L_1220)
.L_1220:
        /*008c*/ 	.word	0x00000000
        /*0090*/ 	.short	0x0000
        /*0092*/ 	.short	0x0000
        /*0094*/ 	.byte	0x00, 0xf0, 0x21, 0x00


	//----- nvinfo : EIATTR_SPARSE_MMA_MASK
	.align		4
.L_1221:
        /*0098*/ 	.byte	0x03, 0x50
        /*009a*/ 	.short	0x0000


	//----- nvinfo : EIATTR_MAXREG_COUNT
	.align		4
        /*009c*/ 	.byte	0x03, 0x1b
        /*009e*/ 	.short	0x00a8


	//----- nvinfo : EIATTR_NUM_BARRIERS
	.align		4
        /*00a0*/ 	.byte	0x02, 0x4c
        /*00a2*/ 	.byte	0x01
	.zero		1


	//----- nvinfo : EIATTR_MERCURY_ISA_VERSION
	.align		4
        /*00a4*/ 	.byte	0x03, 0x5f
        /*00a6*/ 	.short	0x0101


	//----- nvinfo : EIATTR_INT_WARP_WIDE_INSTR_OFFSETS
	.align		4
        /*00a8*/ 	.byte	0x04, 0x31
        /*00aa*/ 	.short	(.L_1223 - .L_1222)


	//   ....[0]....
.L_1222:
        /*00ac*/ 	.word	0x00000aa0


	//   ....[1]....
        /*00b0*/ 	.word	0x00000b60


	//----- nvinfo : EIATTR_COOP_GROUP_MASK_REGIDS
	.align		4
.L_1223:
        /*00b4*/ 	.byte	0x04, 0x29
        /*00b6*/ 	.short	(.L_1225 - .L_1224)


	//   ....[0]....
.L_1224:
        /*00b8*/ 	.word	0xffffffff


	//   ....[1]....
        /*00bc*/ 	.word	0xffffffff


	//   ....[2]....
        /*00c0*/ 	.word	0xffffffff


	//   ....[3]....
        /*00c4*/ 	.word	0xffffffff


	//   ....[4]....
        /*00c8*/ 	.word	0xffffffff


	//   ....[5]....
        /*00cc*/ 	.word	0xffffffff


	//   ....[6]....
        /*00d0*/ 	.word	0xffffffff


	//   ....[7]....
        /*00d4*/ 	.word	0xffffffff


	//   ....[8]....
        /*00d8*/ 	.word	0xffffffff


	//   ....[9]....
        /*00dc*/ 	.word	0xffffffff


	//   ....[10]....
        /*00e0*/ 	.word	0xffffffff


	//   ....[11]....
        /*00e4*/ 	.word	0xffffffff


	//----- nvinfo : EIATTR_COOP_GROUP_INSTR_OFFSETS
	.align		4
.L_1225:
        /*00e8*/ 	.byte	0x04, 0x28
        /*00ea*/ 	.short	(.L_1227 - .L_1226)


	//   ....[0]....
.L_1226:
        /*00ec*/ 	.word	0x00000990


	//   ....[1]....
        /*00f0*/ 	.word	0x000009a0


	//   ....[2]....
        /*00f4*/ 	.word	0x000009f0


	//   ....[3]....
        /*00f8*/ 	.word	0x00000a20


	//   ....[4]....
        /*00fc*/ 	.word	0x00000f10


	//   ....[5]....
        /*0100*/ 	.word	0x00000f50


	//   ....[6]....
        /*0104*/ 	.word	0x00000f90


	//   ....[7]....
        /*0108*/ 	.word	0x00000fa0


	//   ....[8]....
        /*010c*/ 	.word	0x00000fd0


	//   ....[9]....
        /*0110*/ 	.word	0x00000fe0


	//   ....[10]....
        /*0114*/ 	.word	0x00001020


	//   ....[11]....
        /*0118*/ 	.word	0x00001050


	//----- nvinfo : EIATTR_EXIT_INSTR_OFFSETS
	.align		4
.L_1227:
        /*011c*/ 	.byte	0x04, 0x1c
        /*011e*/ 	.short	(.L_1229 - .L_1228)


	//   ....[0]....
.L_1228:
        /*0120*/ 	.word	0x00000050


	//   ....[1]....
        /*0124*/ 	.word	0x00001890


	//----- nvinfo : EIATTR_MAX_THREADS
	.align		4
.L_1229:
        /*0128*/ 	.byte	0x04, 0x05
        /*012a*/ 	.short	(.L_1231 - .L_1230)
.L_1230:
        /*012c*/ 	.word	0x00000140
        /*0130*/ 	.word	0x00000001
        /*0134*/ 	.word	0x00000001


	//----- nvinfo : EIATTR_CRS_STACK_SIZE
	.align		4
.L_1231:
        /*0138*/ 	.byte	0x04, 0x1e
        /*013a*/ 	.short	(.L_1233 - .L_1232)
.L_1232:
        /*013c*/ 	.word	0x00000000


	//----- nvinfo : EIATTR_CBANK_PARAM_SIZE
	.align		4
.L_1233:
        /*0140*/ 	.byte	0x03, 0x19
        /*0142*/ 	.short	0x0048


	//----- nvinfo : EIATTR_PARAM_CBANK
	.align		4
        /*0144*/ 	.byte	0x04, 0x0a
        /*0146*/ 	.short	(.L_1235 - .L_1234)
	.align		4
.L_1234:
        /*0148*/ 	.word	index@(.nv.constant0._ZN13group_norm_v214gn_cuda_kernelI13__nv_bfloat16Li320ELi1ELi16ELi20ELi1024ELb1ELi8ELi320ELi320ELi4ELb1ELi1ELb0ELb0ENS_16CompileConditionILi900EEEEEvPT_PKS4_S7_S7_flPfS8_Pj)
        /*014c*/ 	.short	0x0210
        /*014e*/ 	.short	0x0048


	//----- nvinfo : EIATTR_SW_WAR
	.align		4
.L_1235:
        /*0150*/ 	.byte	0x04, 0x36
        /*0152*/ 	.short	(.L_1237 - .L_1236)
.L_1236:
        /*0154*/ 	.word	0x00000008
.L_1237:


//--------------------- .nv.info._ZN13group_norm_v214gn_cuda_kernelI13__nv_bfloat16Li320ELi3ELi16ELi20ELi1024ELb1ELi8ELi320ELi320ELi4ELb1ELi2ELb0ELb0ENS_16CompileConditionILi900EEEEEvPT_PKS4_S7_S7_flPfS8_Pj --------------------------
	.section	.nv.info._ZN13group_norm_v214gn_cuda_kernelI13__nv_bfloat16Li320ELi3ELi16ELi20ELi1024ELb1ELi8ELi320ELi320ELi4ELb1ELi2ELb0ELb0ENS_16CompileConditionILi900EEEEEvPT_PKS4_S7_S7_flPfS8_Pj,"",@"SHT_CUDA_INFO"
	.sectionflags	@""
	.align	4


	//----- nvinfo : EIATTR_CUDA_API_VERSION
	.align		4
        /*0000*/ 	.byte	0x04, 0x37
        /*0002*/ 	.short	(.L_1239 - .L_1238)
.L_1238:
        /*0004*/ 	.word	0x00000082


	//----- nvinfo : EIATTR_KPARAM_INFO
	.align		4
.L_1239:
        /*0008*/ 	.byte	0x04, 0x17
        /*000a*/ 	.short	(.L_1241 - .L_1240)
.L_1240:
        /*000c*/ 	.word	0x00000000
        /*0010*/ 	.short	0x0008
        /*0012*/ 	.short	0x0040
        /*0014*/ 	.byte	0x00, 0xf0, 0x21, 0x00


	//----- nvinfo : EIATTR_KPARAM_INFO
	.align		4
.L_1241:
        /*0018*/ 	.byte	0x04, 0x17
        /*001a*/ 	.short	(.L_1243 - .L_1242)
.L_1242:
        /*001c*/ 	.word	0x00000000
        /*0020*/ 	.short	0x0007
        /*0022*/ 	.short	0x0038
        /*0024*/ 	.byte	0x00, 0xf0, 0x21, 0x00


	//----- nvinfo : EIATTR_KPARAM_INFO
	.align		4
.L_1243:
        /*0028*/ 	.byte	0x04, 0x17
        /*002a*/ 	.short	(.L_1245 - .L_1244)
.L_1244:
        /*002c*/ 	.word	0x00000000
        /*0030*/ 	.short	0x0006
        /*0032*/ 	.short	0x0030
        /*0034*/ 	.byte	0x00, 0xf0, 0x21, 0x00


	//----- nvinfo : EIATTR_KPARAM_INFO
	.align		4
.L_1245:
        /*0038*/ 	.byte	0x04, 0x17
        /*003a*/ 	.short	(.L_1247 - .L_1246)
.L_1246:
        /*003c*/ 	.word	0x00000000
        /*0040*/ 	.short	0x0005
        /*0042*/ 	.short	0x0028
        /*0044*/ 	.byte	0x00, 0xf0, 0x21, 0x00


	//----- nvinfo : EIATTR_KPARAM_INFO
	.align		4
.L_1247:
        /*0048*/ 	.byte	0x04, 0x17
        /*004a*/ 	.short	(.L_1249 - .L_1248)
.L_1248:
        /*004c*/ 	.word	0x00000000
        /*0050*/ 	.short	0x0004
        /*0052*/ 	.short	0x0020
        /*0054*/ 	.byte	0x00, 0xf0, 0x11, 0x00


	//----- nvinfo : EIATTR_KPARAM_INFO
	.align		4
.L_1249:
        /*0058*/ 	.byte	0x04, 0x17
        /*005a*/ 	.short	(.L_1251 - .L_1250)
.L_1250:
        /*005c*/ 	.word	0x00000000
        /*0060*/ 	.short	0x0003
        /*0062*/ 	.short	0x0018
        /*0064*/ 	.byte	0x00, 0xf0, 0x21, 0x00


	//----- nvinfo : EIATTR_KPARAM_INFO
	.align		4
.L_1251:
        /*0068*/ 	.byte	0x04, 0x17
        /*006a*/ 	.short	(.L_1253 - .L_1252)
.L_1252:
        /*006c*/ 	.word	0x00000000
        /*0070*/ 	.short	0x0002
        /*0072*/ 	.short	0x0010
        /*0074*/ 	.byte	0x00, 0xf0, 0x21, 0x00


	//----- nvinfo : EIATTR_KPARAM_INFO
	.align		4
.L_1253:
        /*0078*/ 	.byte	0x04, 0x17
        /*007a*/ 	.short	(.L_1255 - .L_1254)
.L_1254:
        /*007c*/ 	.word	0x00000000
        /*0080*/ 	.short	0x0001
        /*0082*/ 	.short	0x0008
        /*0084*/ 	.byte	0x00, 0xf0, 0x21, 0x00


	//----- nvinfo : EIATTR_KPARAM_INFO
	.align		4
.L_1255:
        /*0088*/ 	.byte	0x04, 0x17
        /*008a*/ 	.short	(.L_1257 - .L_1256)
.L_1256:
        /*008c*/ 	.word	0x00000000
        /*0090*/ 	.short	0x0000
        /*0092*/ 	.short	0x0000
        /*0094*/ 	.byte	0x00, 0xf0, 0x21, 0x00


	//----- nvinfo : EIATTR_SPARSE_MMA_MASK
	.align		4
.L_1257:
        /*0098*/ 	.byte	0x03, 0x50
        /*009a*/ 	.short	0x0000


	//----- nvinfo : EIATTR_MAXREG_COUNT
	.align		4
        /*009c*/ 	.byte	0x03, 0x1b
        /*009e*/ 	.short	0x0040


	//----- nvinfo : EIATTR_NUM_BARRIERS
	.align		4
        /*00a0*/ 	.byte	0x02, 0x4c
        /*00a2*/ 	.byte	0x01
	.zero		1


	//----- nvinfo : EIATTR_MERCURY_ISA_VERSION
	.align		4
        /*00a4*/ 	.byte	0x03, 0x5f
        /*00a6*/ 	.short	0x0101


	//----- nvinfo : EIATTR_COOP_GROUP_MASK_REGIDS
	.align		4
        /*00a8*/ 	.byte	0x04, 0x29
        /*00aa*/ 	.short	(.L_1259 - .L_1258)


	//   ....[0]....
.L_1258:
        /*00ac*/ 	.word	0xffffffff


	//   ....[1]....
        /*00b0*/ 	.word	0xffffffff


	//   ....[2]....
        /*00b4*/ 	.word	0xffffffff


	//   ....[3]....
        /*00b8*/ 	.word	0xffffffff


	//   ....[4]....
        /*00bc*/ 	.word	0xffffffff


	//   ....[5]....
        /*00c0*/ 	.word	0xffffffff


	//   ....[6]....
        /*00c4*/ 	.word	0xffffffff


	//   ....[7]....
        /*00c8*/ 	.word	0xffffffff


	//   ....[8]....
        /*00cc*/ 	.word	0xffffffff


	//   ....[9]....
        /*00d0*/ 	.word	0xffffffff


	//   ....[10]....
        /*00d4*/ 	.word	0xffffffff


	//   ....[11]....
        /*00d8*/ 	.word	0xffffffff


	//----- nvinfo : EIATTR_COOP_GROUP_INSTR_OFFSETS
	.align		4
.L_1259:
        /*00dc*/ 	.byte	0x04, 0x28
        /*00de*/ 	.short	(.L_1261 - .L_1260)


	//   ....[0]....
.L_1260:
        /*00e0*/ 	.word	0x00000890


	//   ....[1]....
        /*00e4*/ 	.word	0x000008d0


	//   ....[2]....
        /*00e8*/ 	.word	0x00000910


	//   ....[3]....
        /*00ec*/ 	.word	0x00000920


	//   ....[4]....
        /*00f0*/ 	.word	0x00000e80


	//   ....[5]....
        /*00f4*/ 	.word	0x00000ec0


	//   ....[6]....
        /*00f8*/ 	.word	0x00000f00


	//   ....[7]....
        /*00fc*/ 	.word	0x00000f10


	//   ....[8]....
        /*0100*/ 	.word	0x00000f50


	//   ....[9]....
        /*0104*/ 	.word	0x00000f60


	//   ....[10]....
        /*0108*/ 	.word	0x00000f90


	//   ....[11]....
        /*010c*/ 	.word	0x00000fc0


	//----- nvinfo : EIATTR_EXIT_INSTR_OFFSETS
	.align		4
.L_1261:
        /*0110*/ 	.byte	0x04, 0x1c
        /*0112*/ 	.short	(.L_1263 - .L_1262)


	//   ....[0]....
.L_1262:
        /*0114*/ 	.word	0x00000050


	//   ....[1]....
        /*0118*/ 	.word	0x00001850


	//----- nvinfo : EIATTR_MAX_THREADS
	.align		4
.L_1263:
        /*011c*/ 	.byte	0x04, 0x05
        /*011e*/ 	.short	(.L_1265 - .L_1264)
.L_1264:
        /*0120*/ 	.word	0x00000140
        /*0124*/ 	.word	0x00000001
        /*0128*/ 	.word	0x00000001


	//----- nvinfo : EIATTR_CRS_STACK_SIZE
	.align		4
.L_1265:
        /*012c*/ 	.byte	0x04, 0x1e
        /*012e*/ 	.short	(.L_1267 - .L_1266)
.L_1266:
        /*0130*/ 	.word	0x00000000


	//----- nvinfo : EIATTR_CBANK_PARAM_SIZE
	.align		4
.L_1267:
        /*0134*/ 	.byte	0x03, 0x19
        /*0136*/ 	.short	0x0048


	//----- nvinfo : EIATTR_PARAM_CBANK
	.align		4
        /*0138*/ 	.byte	0x04, 0x0a
        /*013a*/ 	.short	(.L_1269 - .L_1268)
	.align		4
.L_1268:
        /*013c*/ 	.word	index@(.nv.constant0._ZN13group_norm_v214gn_cuda_kernelI13__nv_bfloat16Li320ELi3ELi16ELi20ELi1024ELb1ELi8ELi320ELi320ELi4ELb1ELi2ELb0ELb0ENS_16CompileConditionILi900EEEEEvPT_PKS4_S7_S7_flPfS8_Pj)
        /*0140*/ 	.short	0x0210
        /*0142*/ 	.short	0x0048


	//----- nvinfo : EIATTR_SW_WAR
	.align		4
.L_1269:
        /*0144*/ 	.byte	0x04, 0x36
        /*0146*/ 	.short	(.L_1271 - .L_1270)
.L_1270:
        /*0148*/ 	.word	0x00000008
.L_1271:


//--------------------- .nv.info._ZN13group_norm_v214gn_cuda_kernelI13__nv_bfloat16Li320ELi1ELi16ELi20ELi1024ELb1ELi16ELi320ELi320ELi4ELb1ELi2ELb0ELb0ENS_16CompileConditionILi900EEEEEvPT_PKS4_S7_S7_flPfS8_Pj --------------------------
	.section	.nv.info._ZN13group_norm_v214gn_cuda_kernelI13__nv_bfloat16Li320ELi1ELi16ELi20ELi1024ELb1ELi16ELi320ELi320ELi4ELb1ELi2ELb0ELb0ENS_16CompileConditionILi900EEEEEvPT_PKS4_S7_S7_flPfS8_Pj,"",@"SHT_CUDA_INFO"
	.sectionflags	@""
	.align	4


	//----- nvinfo : EIATTR_CUDA_API_VERSION
	.align		4
        /*0000*/ 	.byte	0x04, 0x37
        /*0002*/ 	.short	(.L_1273 - .L_1272)
.L_1272:
        /*0004*/ 	.word	0x00000082


	//----- nvinfo : EIATTR_KPARAM_INFO
	.align		4
.L_1273:
        /*0008*/ 	.byte	0x04, 0x17
        /*000a*/ 	.short	(.L_1275 - .L_1274)
.L_1274:
        /*000c*/ 	.word	0x00000000
        /*0010*/ 	.short	0x0008
        /*0012*/ 	.short	0x0040
        /*0014*/ 	.byte	0x00, 0xf0, 0x21, 0x00


	//----- nvinfo : EIATTR_KPARAM_INFO
	.align		4
.L_1275:
        /*0018*/ 	.byte	0x04, 0x17
        /*001a*/ 	.short	(.L_1277 - .L_1276)
.L_1276:
        /*001c*/ 	.word	0x00000000
        /*0020*/ 	.short	0x0007
        /*0022*/ 	.short	0x0038
        /*0024*/ 	.byte	0x00, 0xf0, 0x21, 0x00


	//----- nvinfo : EIATTR_KPARAM_INFO
	.align		4
.L_1277:
        /*0028*/ 	.byte	0x04, 0x17
        /*002a*/ 	.short	(.L_1279 - .L_1278)
.L_1278:
        /*002c*/ 	.word	0x00000000
        /*0030*/ 	.short	0x0006
        /*0032*/ 	.short	0x0030
        /*0034*/ 	.byte	0x00, 0xf0, 0x21, 0x00


	//----- nvinfo : EIATTR_KPARAM_INFO
	.align		4
.L_1279:
        /*0038*/ 	.byte	0x04, 0x17
        /*003a*/ 	.short	(.L_1281 - .L_1280)
.L_1280:
        /*003c*/ 	.word	0x00000000
        /*0040*/ 	.short	0x0005
        /*0042*/ 	.short	0x0028
        /*0044*/ 	.byte	0x00, 0xf0, 0x21, 0x00


	//----- nvinfo : EIATTR_KPARAM_INFO
	.align		4
.L_1281:
        /*0048*/ 	.byte	0x04, 0x17
        /*004a*/ 	.short	(.L_1283 - .L_1282)
.L_1282:
        /*004c*/ 	.word	0x00000000
        /*0050*/ 	.short	0x0004
        /*0052*/ 	.short	0x0020
        /*0054*/ 	.byte	0x00, 0xf0, 0x11, 0x00


	//----- nvinfo : EIATTR_KPARAM_INFO
	.align		4
.L_1283:
        /*0058*/ 	.byte	0x04, 0x17
        /*005a*/ 	.short	(.L_1285 - .L_1284)
.L_1284:
        /*005c*/ 	.word	0x00000000
        /*0060*/ 	.short	0x0003
        /*0062*/ 	.short	0x0018
        /*0064*/ 	.byte	0x00, 0xf0, 0x21, 0x00


	//----- nvinfo : EIATTR_KPARAM_INFO
	.align		4
.L_1285:
        /*0068*/ 	.byte	0x04, 0x17
        /*006a*/ 	.short	(.L_1287 - .L_1286)
.L_1286:
        /*006c*/ 	.word	0x00000000
        /*0070*/ 	.short	0x0002
        /*0072*/ 	.short	0x0010
        /*0074*/ 	.byte	0x00, 0xf0, 0x21, 0x00


	//----- nvinfo : EIATTR_KPARAM_INFO
	.align		4
.L_1287:
        /*0078*/ 	.byte	0x04, 0x17
        /*007a*/ 	.short	(.L_1289 - .L_1288)
.L_1288:
        /*007c*/ 	.word	0x00000000
        /*0080*/ 	.short	0x0001
        /*0082*/ 	.short	0x0008
        /*0084*/ 	.byte	0x00, 0xf0, 0x21, 0x00


	//----- nvinfo : EIATTR_KPARAM_INFO
	.align		4
.L_1289:
        /*0088*/ 	.byte	0x04, 0x17
        /*008a*/ 	.short	(.L_1291 - .L_1290)
.L_1290:
        /*008c*/ 	.word	0x00000000
        /*0090*/ 	.short	0x0000
        /*0092*/ 	.short	0x0000
        /*0094*/ 	.byte	0x00, 0xf0, 0x21, 0x00


	//----- nvinfo : EIATTR_SPARSE_MMA_MASK
	.align		4
.L_1291:
        /*0098*/ 	.byte	0x03, 0x50
        /*009a*/ 	.short	0x0000


	//----- nvinfo : EIATTR_MAXREG_COUNT
	.align		4
        /*009c*/ 	.byte	0x03, 0x1b
        /*009e*/ 	.short	0x00a8


	//----- nvinfo : EIATTR_NUM_BARRIERS
	.align		4
        /*00a0*/ 	.byte	0x02, 0x4c
        /*00a2*/ 	.byte	0x01
	.zero		1


	//----- nvinfo : EIATTR_MERCURY_ISA_VERSION
	.align		4
        /*00a4*/ 	.byte	0x03, 0x5f
        /*00a6*/ 	.short	0x0101


	//----- nvinfo : EIATTR_INT_WARP_WIDE_INSTR_OFFSETS
	.align		4
        /*00a8*/ 	.byte	0x04, 0x31
        /*00aa*/ 	.short	(.L_1293 - .L_1292)


	//   ....[0]....
.L_1292:
        /*00ac*/ 	.word	0x00000d70


	//   ....[1]....
        /*00b0*/ 	.word	0x00000e30


	//----- nvinfo : EIATTR_COOP_GROUP_MASK_REGIDS
	.align		4
.L_1293:
        /*00b4*/ 	.byte	0x04, 0x29
        /*00b6*/ 	.short	(.L_1295 - .L_1294)


	//   ....[0]....
.L_1294:
        /*00b8*/ 	.word	0xffffffff


	//   ....[1]....
        /*00bc*/ 	.word	0xffffffff


	//   ....[2]....
        /*00c0*/ 	.word	0xffffffff


	//   ....[3]....
        /*00c4*/ 	.word	0xffffffff


	//   ....[4]....
        /*00c8*/ 	.word	0xffffffff


	//   ....[5]....
        /*00cc*/ 	.word	0xffffffff


	//   ....[6]....
        /*00d0*/ 	.word	0xffffffff


	//   ....[7]....
        /*00d4*/ 	.word	0xffffffff


	//   ....[8]....
        /*00d8*/ 	.word	0xffffffff


	//   ....[9]....
        /*00dc*/ 	.word	0xffffffff


	//   ....[10]....
        /*00e0*/ 	.word	0xffffffff


	//   ....[11]....
        /*00e4*/ 	.word	0xffffffff


	//----- nvinfo : EIATTR_COOP_GROUP_INSTR_OFFSETS
	.align		4
.L_1295:
        /*00e8*/ 	.byte	0x04, 0x28
        /*00ea*/ 	.short	(.L_1297 - .L_1296)


	//   ....[0]....
.L_1296:
        /*00ec*/ 	.word	0x00000c30


	//   ....[1]....
        /*00f0*/ 	.word	0x00000c40


	//   ....[2]....
        /*00f4*/ 	.word	0x00000c70


	//   ....[3]....
        /*00f8*/ 	.word	0x00000c80


	//   ....[4]....
        /*00fc*/ 	.word	0x00001170


	//   ....[5]....
        /*0100*/ 	.word	0x000011b0


	//   ....[6]....
        /*0104*/ 	.word	0x00001240


	//   ....[7]....
        /*0108*/ 	.word	0x00001250


	//   ....[8]....
        /*010c*/ 	.word	0x00001280


	//   ....[9]....
        /*0110*/ 	.word	0x00001290


	//   ....[10]....
        /*0114*/ 	.word	0x000012e0


	//   ....[11]....
        /*0118*/ 	.word	0x000012f0


	//----- nvinfo : EIATTR_EXIT_INSTR_OFFSETS
	.align		4
.L_1297:
        /*011c*/ 	.byte	0x04, 0x1c
        /*011e*/ 	.short	(.L_1299 - .L_1298)


	//   ....[0]....
.L_1298:
        /*0120*/ 	.word	0x00000050


	//   ....[1]....
        /*0124*/ 	.word	0x00001f90


	//----- nvinfo : EIATTR_MAX_THREADS
	.align		4
.L_1299:
        /*0128*/ 	.byte	0x04, 0x05
        /*012a*/ 	.short	(.L_1301 - .L_1300)
.L_1300:
        /*012c*/ 	.word	0x00000140
        /*0130*/ 	.word	0x00000001
        /*0134*/ 	.word	0x00000001


	//----- nvinfo : EIATTR_CRS_STACK_SIZE
	.align		4
.L_1301:
        /*0138*/ 	.byte	0x04, 0x1e
        /*013a*/ 	.short	(.L_1303 - .L_1302)
.L_1302:
        /*013c*/ 	.word	0x00000000


	//----- nvinfo : EIATTR_CBANK_PARAM_SIZE
	.align		4
.L_1303:
        /*0140*/ 	.byte	0x03, 0x19
        /*0142*/ 	.short	0x0048


	//----- nvinfo : EIATTR_PARAM_CBANK
	.align		4
        /*0144*/ 	.byte	0x04, 0x0a
        /*0146*/ 	.short	(.L_1305 - .L_1304)
	.align		4
.L_1304:
        /*0148*/ 	.word	index@(.nv.constant0._ZN13group_norm_v214gn_cuda_kernelI13__nv_bfloat16Li320ELi1ELi16ELi20ELi1024ELb1ELi16ELi320ELi320ELi4ELb1ELi2ELb0ELb0ENS_16CompileConditionILi900EEEEEvPT_PKS4_S7_S7_flPfS8_Pj)
        /*014c*/ 	.short	0x0210
        /*014e*/ 	.short	0x0048


	//----- nvinfo : EIATTR_SW_WAR
	.align		4
.L_1305:
        /*0150*/ 	.byte	0x04, 0x36
        /*0152*/ 	.short	(.L_1307 - .L_1306)
.L_1306:
        /*0154*/ 	.word	0x00000008
.L_1307:


//--------------------- .nv.info._ZN13group_norm_v214gn_cuda_kernelI13__nv_bfloat16Li320ELi3ELi16ELi20ELi1024ELb1ELi16ELi320ELi320ELi4ELb1ELi5ELb0ELb0ENS_16CompileConditionILi900EEEEEvPT_PKS4_S7_S7_flPfS8_Pj --------------------------
	.section	.nv.info._ZN13group_norm_v214gn_cuda_kernelI13__nv_bfloat16Li320ELi3ELi16ELi20ELi1024ELb1ELi16ELi320ELi320ELi4ELb1ELi5ELb0ELb0ENS_16CompileConditionILi900EEEEEvPT_PKS4_S7_S7_flPfS8_Pj,"",@"SHT_CUDA_INFO"
	.sectionflags	@""
	.align	4


	//----- nvinfo : EIATTR_CUDA_API_VERSION
	.align		4
        /*0000*/ 	.byte	0x04, 0x37
        /*0002*/ 	.short	(.L_1309 - .L_1308)
.L_1308:
        /*0004*/ 	.word	0x00000082


	//----- nvinfo : EIATTR_KPARAM_INFO
	.align		4
.L_1309:
        /*0008*/ 	.byte	0x04, 0x17
        /*000a*/ 	.short	(.L_1311 - .L_1310)
.L_1310:
        /*000c*/ 	.word	0x00000000
        /*0010*/ 	.short	0x0008
        /*0012*/ 	.short	0x0040
        /*0014*/ 	.byte	0x00, 0xf0, 0x21, 0x00


	//----- nvinfo : EIATTR_KPARAM_INFO
	.align		4
.L_1311:
        /*0018*/ 	.byte	0x04, 0x17
        /*001a*/ 	.short	(.L_1313 - .L_1312)
.L_1312:
        /*001c*/ 	.word	0x00000000
        /*0020*/ 	.short	0x0007
        /*0022*/ 	.short	0x0038
        /*0024*/ 	.byte	0x00, 0xf0, 0x21, 0x00


	//----- nvinfo : EIATTR_KPARAM_INFO
	.align		4
.L_1313:
        /*0028*/ 	.byte	0x04, 0x17
        /*002a*/ 	.short	(.L_1315 - .L_1314)
.L_1314:
        /*002c*/ 	.word	0x00000000
        /*0030*/ 	.short	0x0006
        /*0032*/ 	.short	0x0030
        /*0034*/ 	.byte	0x00, 0xf0, 0x21, 0x00


	//----- nvinfo : EIATTR_KPARAM_INFO
	.align		4
.L_1315:
        /*0038*/ 	.byte	0x04, 0x17
        /*003a*/ 	.short	(.L_1317 - .L_1316)
.L_1316:
        /*003c*/ 	.word	0x00000000
        /*0040*/ 	.short	0x0005
        /*0042*/ 	.short	0x0028
        /*0044*/ 	.byte	0x00, 0xf0, 0x21, 0x00


	//----- nvinfo : EIATTR_KPARAM_INFO
	.align		4
.L_1317:
        /*0048*/ 	.byte	0x04, 0x17
        /*004a*/ 	.short	(.L_1319 - .L_1318)
.L_1318:
        /*004c*/ 	.word	0x00000000
        /*0050*/ 	.short	0x0004
        /*0052*/ 	.short	0x0020
        /*0054*/ 	.byte	0x00, 0xf0, 0x11, 0x00


	//----- nvinfo : EIATTR_KPARAM_INFO
	.align		4
.L_1319:
        /*0058*/ 	.byte	0x04, 0x17
        /*005a*/ 	.short	(.L_1321 - .L_1320)
.L_1320:
        /*005c*/ 	.word	0x00000000
        /*0060*/ 	.short	0x0003
        /*0062*/ 	.short	0x0018
        /*0064*/ 	.byte	0x00, 0xf0, 0x21, 0x00


	//----- nvinfo : EIATTR_KPARAM_INFO
	.align		4
.L_1321:
        /*0068*/ 	.byte	0x04, 0x17
        /*006a*/ 	.short	(.L_1323 - .L_1322)
.L_1322:
        /*006c*/ 	.word	0x00000000
        /*0070*/ 	.short	0x0002
        /*0072*/ 	.short	0x0010
        /*0074*/ 	.byte	0x00, 0xf0, 0x21, 0x00


	//----- nvinfo : EIATTR_KPARAM_INFO
	.align		4
.L_1323:
        /*0078*/ 	.byte	0x04, 0x17
        /*007a*/ 	.short	(.L_1325 - .L_1324)
.L_1324:
        /*007c*/ 	.word	0x00000000
        /*0080*/ 	.short	0x0001
        /*0082*/ 	.short	0x0008
        /*0084*/ 	.byte	0x00, 0xf0, 0x21, 0x00


	//----- nvinfo : EIATTR_KPARAM_INFO
	.align		4
.L_1325:
        /*0088*/ 	.byte	0x04, 0x17
        /*008a*/ 	.short	(.L_1327 - .L_1326)
.L_1326:
        /*008c*/ 	.word	0x00000000
        /*0090*/ 	.short	0x0000
        /*0092*/ 	.short	0x0000
        /*0094*/ 	.byte	0x00, 0xf0, 0x21, 0x00


	//----- nvinfo : EIATTR_SPARSE_MMA_MASK
	.align		4
.L_1327:
        /*0098*/ 	.byte	0x03, 0x50
        /*009a*/ 	.short	0x0000


	//----- nvinfo : EIATTR_MAXREG_COUNT
	.align		4
        /*009c*/ 	.byte	0x03, 0x1b
        /*009e*/ 	.short	0x0040


	//----- nvinfo : EIATTR_NUM_BARRIERS
	.align		4
        /*00a0*/ 	.byte	0x02, 0x4c
        /*00a2*/ 	.byte	0x01
	.zero		1


	//----- nvinfo : EIATTR_MERCURY_ISA_VERSION
	.align		4
        /*00a4*/ 	.byte	0x03, 0x5f
        /*00a6*/ 	.short	0x0101


	//----- nvinfo : EIATTR_COOP_GROUP_MASK_REGIDS
	.align		4
        /*00a8*/ 	.byte	0x04, 0x29
        /*00aa*/ 	.short	(.L_1329 - .L_1328)


	//   ....[0]....
.L_1328:
        /*00ac*/ 	.word	0xffffffff


	//   ....[1]....
        /*00b0*/ 	.word	0xffffffff


	//   ....[2]....
        /*00b4*/ 	.word	0xffffffff


	//   ....[3]....
        /*00b8*/ 	.word	0xffffffff


	//   ....[4]....
        /*00bc*/ 	.word	0xffffffff


	//   ....[5]....
        /*00c0*/ 	.word	0xffffffff


	//   ....[6]....
        /*00c4*/ 	.word	0xffffffff


	//   ....[7]....
        /*00c8*/ 	.word	0xffffffff


	//   ....[8]....
        /*00cc*/ 	.word	0xffffffff


	//   ....[9]....
        /*00d0*/ 	.word	0xffffffff


	//   ....[10]....
        /*00d4*/ 	.word	0xffffffff


	//   ....[11]....
        /*00d8*/ 	.word	0xffffffff


	//----- nvinfo : EIATTR_COOP_GROUP_INSTR_OFFSETS
	.align		4
.L_1329:
        /*00dc*/ 	.byte	0x04, 0x28
        /*00de*/ 	.short	(.L_1331 - .L_1330)


	//   ....[0]....
.L_1330:
        /*00e0*/ 	.word	0x00000b00


	//   ....[1]....
        /*00e4*/ 	.word	0x00000b40


	//   ....[2]....
        /*00e8*/ 	.word	0x00000b80


	//   ....[3]....
        /*00ec*/ 	.word	0x00000b90


	//   ....[4]....
        /*00f0*/ 	.word	0x00000fb0


	//   ....[5]....
        /*00f4*/ 	.word	0x00000ff0


	//   ....[6]....
        /*00f8*/ 	.word	0x00001040


	//   ....[7]....
        /*00fc*/ 	.word	0x00001070


	//   ....[8]....
        /*0100*/ 	.word	0x000010a0


	//   ....[9]....
        /*0104*/ 	.word	0x000010b0


	//   ....[10]....
        /*0108*/ 	.word	0x00001100


	//   ....[11]....
        /*010c*/ 	.word	0x00001130


	//----- nvinfo : EIATTR_EXIT_INSTR_OFFSETS
	.align		4
.L_1331:
        /*0110*/ 	.byte	0x04, 0x1c
        /*0112*/ 	.short	(.L_1333 - .L_1332)


	//   ....[0]....
.L_1332:
        /*0114*/ 	.word	0x00000050


	//   ....[1]....
        /*0118*/ 	.word	0x00001f40


	//----- nvinfo : EIATTR_MAX_THREADS
	.align		4
.L_1333:
        /*011c*/ 	.byte	0x04, 0x05
        /*011e*/ 	.short	(.L_1335 - .L_1334)
.L_1334:
        /*0120*/ 	.word	0x00000140
        /*0124*/ 	.word	0x00000001
        /*0128*/ 	.word	0x00000001


	//----- nvinfo : EIATTR_CRS_STACK_SIZE
	.align		4
.L_1335:
        /*012c*/ 	.byte	0x04, 0x1e
        /*012e*/ 	.short	(.L_1337 - .L_1336)
.L_1336:
        /*0130*/ 	.word	0x00000000


	//----- nvinfo : EIATTR_CBANK_PARAM_SIZE
	.align		4
.L_1337:
        /*0134*/ 	.byte	0x03, 0x19
        /*0136*/ 	.short	0x0048


	//----- nvinfo : EIATTR_PARAM_CBANK
	.align		4
        /*0138*/ 	.byte	0x04, 0x0a
        /*013a*/ 	.short	(.L_1339 - .L_1338)
	.align		4
.L_1338:
        /*013c*/ 	.word	index@(.nv.constant0._ZN13group_norm_v214gn_cuda_kernelI13__nv_bfloat16Li320ELi3ELi16ELi20ELi1024ELb1ELi16ELi320ELi320ELi4ELb1ELi5ELb0ELb0ENS_16CompileConditionILi900EEEEEvPT_PKS4_S7_S7_flPfS8_Pj)
        /*0140*/ 	.short	0x0210
        /*0142*/ 	.short	0x0048


	//----- nvinfo : EIATTR_SW_WAR
	.align		4
.L_1339:
        /*0144*/ 	.byte	0x04, 0x36
        /*0146*/ 	.short	(.L_1341 - .L_1340)
.L_1340:
        /*0148*/ 	.word	0x00000008
.L_1341:


//--------------------- .nv.info._ZN13group_norm_v214gn_cuda_kernelI13__nv_bfloat16Li320ELi1ELi16ELi20ELi1024ELb1ELi32ELi320ELi320ELi4ELb1ELi4ELb0ELb0ENS_16CompileConditionILi900EEEEEvPT_PKS4_S7_S7_flPfS8_Pj --------------------------
	.section	.nv.info._ZN13group_norm_v214gn_cuda_kernelI13__nv_bfloat16Li320ELi1ELi16ELi20ELi1024ELb1ELi32ELi320ELi320ELi4ELb1ELi4ELb0ELb0ENS_16CompileConditionILi900EEEEEvPT_PKS4_S7_S7_flPfS8_Pj,"",@"SHT_CUDA_INFO"
	.sectionflags	@""
	.align	4


	//----- nvinfo : EIATTR_CUDA_API_VERSION
	.align		4
        /*0000*/ 	.byte	0x04, 0x37
        /*0002*/ 	.short	(.L_1343 - .L_1342)
.L_1342:
        /*0004*/ 	.word	0x00000082


	//----- nvinfo : EIATTR_KPARAM_INFO
	.align		4
.L_1343:
        /*0008*/ 	.byte	0x04, 0x17
        /*000a*/ 	.short	(.L_1345 - .L_1344)
.L_1344:
        /*000c*/ 	.word	0x00000000
        /*0010*/ 	.short	0x0008
        /*0012*/ 	.short	0x0040
        /*0014*/ 	.byte	0x00, 0xf0, 0x21, 0x00


	//----- nvinfo : EIATTR_KPARAM_INFO
	.align		4
.L_1345:
        /*0018*/ 	.byte	0x04, 0x17
        /*001a*/ 	.short	(.L_1347 - .L_1346)
.L_1346:
        /*001c*/ 	.word	0x00000000
        /*0020*/ 	.short	0x0007
        /*0022*/ 	.short	0x0038
        /*0024*/ 	.byte	0x00, 0xf0, 0x21, 0x00


	//----- nvinfo : EIATTR_KPARAM_INFO
	.align		4
.L_1347:
        /*0028*/ 	.byte	0x04, 0x17
        /*002a*/ 	.short	(.L_1349 - .L_1348)
.L_1348:
        /*002c*/ 	.word	0x00000000
        /*0030*/ 	.short	0x0006
        /*0032*/ 	.short	0x0030
        /*0034*/ 	.byte	0x00, 0xf0, 0x21, 0x00


	//----- nvinfo : EIATTR_KPARAM_INFO
	.align		4
.L_1349:
        /*0038*/ 	.byte	0x04, 0x17
        /*003a*/ 	.short	(.L_1351 - .L_1350)
.L_1350:
        /*003c*/ 	.word	0x00000000
        /*0040*/ 	.short	0x0005
        /*0042*/ 	.short	0x0028
        /*0044*/ 	.byte	0x00, 0xf0, 0x21, 0x00


	//----- nvinfo : EIATTR_KPARAM_INFO
	.align		4
.L_1351:
        /*0048*/ 	.byte	0x04, 0x17
        /*004a*/ 	.short	(.L_1353 - .L_1352)
.L_1352:
        /*004c*/ 	.word	0x00000000
        /*0050*/ 	.short	0x0004
        /*0052*/ 	.short	0x0020
        /*0054*/ 	.byte	0x00, 0xf0, 0x11, 0x00


	//----- nvinfo : EIATTR_KPARAM_INFO
	.align		4
.L_1353:
        /*0058*/ 	.byte	0x04, 0x17
        /*005a*/ 	.short	(.L_1355 - .L_1354)
.L_1354:
        /*005c*/ 	.word	0x00000000
        /*0060*/ 	.short	0x0003
        /*0062*/ 	.short	0x0018
        /*0064*/ 	.byte	0x00, 0xf0, 0x21, 0x00


	//----- nvinfo : EIATTR_KPARAM_INFO
	.align		4
.L_1355:
        /*0068*/ 	.byte	0x04, 0x17
        /*006a*/ 	.short	(.L_1357 - .L_1356)
.L_1356:
        /*006c*/ 	.word	0x00000000
        /*0070*/ 	.short	0x0002
        /*0072*/ 	.short	0x0010
        /*0074*/ 	.byte	0x00, 0xf0, 0x21, 0x00


	//----- nvinfo : EIATTR_KPARAM_INFO
	.align		4
.L_1357:
        /*0078*/ 	.byte	0x04, 0x17
        /*007a*/ 	.short	(.L_1359 - .L_1358)
.L_1358:
        /*007c*/ 	.word	0x00000000
        /*0080*/ 	.short	0x0001
        /*0082*/ 	.short	0x0008
        /*0084*/ 	.byte	0x00, 0xf0, 0x21, 0x00


	//----- nvinfo : EIATTR_KPARAM_INFO
	.align		4
.L_1359:
        /*0088*/ 	.byte	0x04, 0x17
        /*008a*/ 	.short	(.L_1361 - .L_1360)
.L_1360:
        /*008c*/ 	.word	0x00000000
        /*0090*/ 	.short	0x0000
        /*0092*/ 	.short	0x0000
        /*0094*/ 	.byte	0x00, 0xf0, 0x21, 0x00


	//----- nvinfo : EIATTR_SPARSE_MMA_MASK
	.align		4
.L_1361:
        /*0098*/ 	.byte	0x03, 0x50
        /*009a*/ 	.short	0x0000


	//----- nvinfo : EIATTR_MAXREG_COUNT
	.align		4
        /*009c*/ 	.byte	0x03, 0x1b
        /*009e*/ 	.short	0x00a8


	//----- nvinfo : EIATTR_NUM_BARRIERS
	.align		4
        /*00a0*/ 	.byte	0x02, 0x4c
        /*00a2*/ 	.byte	0x01
	.zero		1


	//----- nvinfo : EIATTR_MERCURY_ISA_VERSION
	.align		4
        /*00a4*/ 	.byte	0x03, 0x5f
        /*00a6*/ 	.short	0x0101


	//----- nvinfo : EIATTR_INT_WARP_WIDE_INSTR_OFFSETS
	.align		4
        /*00a8*/ 	.byte	0x04, 0x31
        /*00aa*/ 	.short	(.L_1363 - .L_1362)


	//   ....[0]....
.L_1362:
        /*00ac*/ 	.word	0x00001260


	//   ....[1]....
        /*00b0*/ 	.word	0x00001350


	//----- nvinfo : EIATTR_COOP_GROUP_MASK_REGIDS
	.align		4
.L_1363:
        /*00b4*/ 	.byte	0x04, 0x29
        /*00b6*/ 	.short	(.L_1365 - .L_1364)


	//   ....[0]....
.L_1364:
        /*00b8*/ 	.word	0xffffffff


	//   ....[1]....
        /*00bc*/ 	.word	0xffffffff


	//   ....[2]....
        /*00c0*/ 	.word	0xffffffff


	//   ....[3]....
        /*00c4*/ 	.word	0xffffffff


	//   ....[4]....
        /*00c8*/ 	.word	0xffffffff


	//   ....[5]....
        /*00cc*/ 	.word	0xffffffff


	//   ....[6]....
        /*00d0*/ 	.word	0xffffffff


	//   ....[7]....
        /*00d4*/ 	.word	0xffffffff


	//   ....[8]....
        /*00d8*/ 	.word	0xffffffff


	//   ....[9]....
        /*00dc*/ 	.word	0xffffffff


	//   ....[10]....
        /*00e0*/ 	.word	0xffffffff


	//   ....[11]....
        /*00e4*/ 	.word	0xffffffff


	//----- nvinfo : EIATTR_COOP_GROUP_INSTR_OFFSETS
	.align		4
.L_1365:
        /*00e8*/ 	.byte	0x04, 0x28
        /*00ea*/ 	.short	(.L_1367 - .L_1366)


	//   ....[0]....
.L_1366:
        /*00ec*/ 	.word	0x00001040


	//   ....[1]....
        /*00f0*/ 	.word	0x00001050


	//   ....[2]....
        /*00f4*/ 	.word	0x000010c0


	//   ....[3]....
        /*00f8*/ 	.word	0x000010f0


	//   ....[4]....
        /*00fc*/ 	.word	0x00001570


	//   ....[5]....
        /*0100*/ 	.word	0x00001580


	//   ....[6]....
        /*0104*/ 	.word	0x000015a0


	//   ....[7]....
        /*0108*/ 	.word	0x000015c0


	//   ....[8]....
        /*010c*/ 	.word	0x000015e0


	//   ....[9]....
        /*0110*/ 	.word	0x00001600


	//   ....[10]....
        /*0114*/ 	.word	0x00001620


	//   ....[11]....
        /*0118*/ 	.word	0x00001640


	//----- nvinfo : EIATTR_EXIT_INSTR_OFFSETS
	.align		4
.L_1367:
        /*011c*/ 	.byte	0x04, 0x1c
        /*011e*/ 	.short	(.L_1369 - .L_1368)


	//   ....[0]....
.L_1368:
        /*0120*/ 	.word	0x00000050


	//   ....[1]....
        /*0124*/ 	.word	0x00002f50


	//----- nvinfo : EIATTR_MAX_THREADS
	.align		4
.L_1369:
        /*0128*/ 	.byte	0x04, 0x05
        /*012a*/ 	.short	(.L_1371 - .L_1370)
.L_1370:
        /*012c*/ 	.word	0x00000140
        /*0130*/ 	.word	0x00000001
        /*0134*/ 	.word	0x00000001


	//----- nvinfo : EIATTR_CRS_STACK_SIZE
	.align		4
.L_1371:
        /*0138*/ 	.byte	0x04, 0x1e
        /*013a*/ 	.short	(.L_1373 - .L_1372)
.L_1372:
        /*013c*/ 	.word	0x00000000


	//----- nvinfo : EIATTR_CBANK_PARAM_SIZE
	.align		4
.L_1373:
        /*0140*/ 	.byte	0x03, 0x19
        /*0142*/ 	.short	0x0048


	//----- nvinfo : EIATTR_PARAM_CBANK
	.align		4
        /*0144*/ 	.byte	0x04, 0x0a
        /*0146*/ 	.short	(.L_1375 - .L_1374)
	.align		4
.L_1374:
        /*0148*/ 	.word	index@(.nv.constant0._ZN13group_norm_v214gn_cuda_kernelI13__nv_bfloat16Li320ELi1ELi16ELi20ELi1024ELb1ELi32ELi320ELi320ELi4ELb1ELi4ELb0ELb0ENS_16CompileConditionILi900EEEEEvPT_PKS4_S7_S7_flPfS8_Pj)
        /*014c*/ 	.short	0x0210
        /*014e*/ 	.short	0x0048


	//----- nvinfo : EIATTR_SW_WAR
	.align		4
.L_1375:
        /*0150*/ 	.byte	0x04, 0x36
        /*0152*/ 	.short	(.L_1377 - .L_1376)
.L_1376:
        /*0154*/ 	.word	0x00000008
.L_1377:


//--------------------- .nv.info._ZN13group_norm_v214gn_cuda_kernelI13__nv_bfloat16Li320ELi3ELi16ELi20ELi1024ELb1ELi32ELi320ELi320ELi4ELb1ELi10ELb0ELb0ENS_16CompileConditionILi900EEEEEvPT_PKS4_S7_S7_flPfS8_Pj --------------------------
	.section	.nv.info._ZN13group_norm_v214gn_cuda_kernelI13__nv_bfloat16Li320ELi3ELi16ELi20ELi1024ELb1ELi32ELi320ELi320ELi4ELb1ELi10ELb0ELb0ENS_16CompileConditionILi900EEEEEvPT_PKS4_S7_S7_flPfS8_Pj,"",@"SHT_CUDA_INFO"
	.sectionflags	@""
	.align	4


	//----- nvinfo : EIATTR_CUDA_API_VERSION
	.align		4
        /*0000*/ 	.byte	0x04, 0x37
        /*0002*/ 	.short	(.L_1379 - .L_1378)
.L_1378:
        /*0004*/ 	.word	0x00000082


	//----- nvinfo : EIATTR_KPARAM_INFO
	.align		4
.L_1379:
        /*0008*/ 	.byte	0x04, 0x17
        /*000a*/ 	.short	(.L_1381 - .L_1380)
.L_1380:
        /*000c*/ 	.word	0x00000000
        /*0010*/ 	.short	0x0008
        /*0012*/ 	.short	0x0040
        /*0014*/ 	.byte	0x00, 0xf0, 0x21, 0x00


	//----- nvinfo : EIATTR_KPARAM_INFO
	.align		4
.L_1381:
        /*0018*/ 	.byte	0x04, 0x17
        /*001a*/ 	.short	(.L_1383 - .L_1382)
.L_1382:
        /*001c*/ 	.word	0x00000000
        /*0020*/ 	.short	0x0007
        /*0022*/ 	.short	0x0038
        /*0024*/ 	.byte	0x00, 0xf0, 0x21, 0x00


	//----- nvinfo : EIATTR_KPARAM_INFO
	.align		4
.L_1383:
        /*0028*/ 	.byte	0x04, 0x17
        /*002a*/ 	.short	(.L_1385 - .L_1384)
.L_1384:
        /*002c*/ 	.word	0x00000000
        /*0030*/ 	.short	0x0006
        /*0032*/ 	.short	0x0030
        /*0034*/ 	.byte	0x00, 0xf0, 0x21, 0x00


	//----- nvinfo : EIATTR_KPARAM_INFO
	.align		4
.L_1385:
        /*0038*/ 	.byte	0x04, 0x17
        /*003a*/ 	.short	(.L_1387 - .L_1386)
.L_1386:
        /*003c*/ 	.word	0x00000000
        /*0040*/ 	.short	0x0005
        /*0042*/ 	.short	0x0028
        /*0044*/ 	.byte	0x00, 0xf0, 0x21, 0x00


	//----- nvinfo : EIATTR_KPARAM_INFO
	.align		4
.L_1387:
        /*0048*/ 	.byte	0x04, 0x17
        /*004a*/ 	.short	(.L_1389 - .L_1388)
.L_1388:
        /*004c*/ 	.word	0x00000000
        /*0050*/ 	.short	0x0004
        /*0052*/ 	.short	0x0020
        /*0054*/ 	.byte	0x00, 0xf0, 0x11, 0x00


	//----- nvinfo : EIATTR_KPARAM_INFO
	.align		4
.L_1389:
        /*0058*/ 	.byte	0x04, 0x17
        /*005a*/ 	.short	(.L_1391 - .L_1390)
.L_1390:
        /*005c*/ 	.word	0x00000000
        /*0060*/ 	.short	0x0003
        /*0062*/ 	.short	0x0018
        /*0064*/ 	.byte	0x00, 0xf0, 0x21, 0x00


	//----- nvinfo : EIATTR_KPARAM_INFO
	.align		4
.L_1391:
        /*0068*/ 	.byte	0x04, 0x17
        /*006a*/ 	.short	(.L_1393 - .L_1392)
.L_1392:
        /*006c*/ 	.word	0x00000000
        /*0070*/ 	.short	0x0002
        /*0072*/ 	.short	0x0010
        /*0074*/ 	.byte	0x00, 0xf0, 0x21, 0x00


	//----- nvinfo : EIATTR_KPARAM_INFO
	.align		4
.L_1393:
        /*0078*/ 	.byte	0x04, 0x17
        /*007a*/ 	.short	(.L_1395 - .L_1394)
.L_1394:
        /*007c*/ 	.word	0x00000000
        /*0080*/ 	.short	0x0001
        /*0082*/ 	.short	0x0008
        /*0084*/ 	.byte	0x00, 0xf0, 0x21, 0x00


	//----- nvinfo : EIATTR_KPARAM_INFO
	.align		4
.L_1395:
        /*0088*/ 	.byte	0x04, 0x17
        /*008a*/ 	.short	(.L_1397 - .L_1396)
.L_1396:
        /*008c*/ 	.word	0x00000000
        /*0090*/ 	.short	0x0000
        /*0092*/ 	.short	0x0000
        /*0094*/ 	.byte	0x00, 0xf0, 0x21, 0x00


	//----- nvinfo : EIATTR_SPARSE_MMA_MASK
	.align		4
.L_1397:
        /*0098*/ 	.byte	0x03, 0x50
        /*009a*/ 	.short	0x0000


	//----- nvinfo : EIATTR_MAXREG_COUNT
	.align		4
        /*009c*/ 	.byte	0x03, 0x1b
        /*009e*/ 	.short	0x0040


	//----- nvinfo : EIATTR_NUM_BARRIERS
	.align		4
        /*00a0*/ 	.byte	0x02, 0x4c
        /*00a2*/ 	.byte	0x01
	.zero		1


	//----- nvinfo : EIATTR_ANNOTATIONS
	.align		4
        /*00a4*/ 	.byte	0x04, 0x55
        /*00a6*/ 	.short	(.L_1399 - .L_1398)


	//   ....[0]....
.L_1398:
        /*00a8*/ 	.word	0x00000001
        /*00ac*/ 	.byte	0x90, 0x01, 0x00, 0x00, 0x01, 0x00, 0x00, 0x00, 0xb0, 0x01, 0x00, 0x00, 0x01, 0x00, 0x00, 0x00
        /*00bc*/ 	.byte	0x10, 0x02, 0x00, 0x00, 0x01, 0x00, 0x00, 0x00, 0x60, 0x12, 0x00, 0x00, 0x01, 0x00, 0x00, 0x00
        /*00cc*/ 	.byte	0x90, 0x12, 0x00, 0x00, 0x01, 0x00, 0x00, 0x00, 0xf0, 0x14, 0x00, 0x00, 0x01, 0x00, 0x00, 0x00
        /*00dc*/ 	.byte	0xc0, 0x15, 0x00, 0x00, 0x01, 0x00, 0x00, 0x00, 0xf0, 0x18, 0x00, 0x00, 0x01, 0x00, 0x00, 0x00
        /*00ec*/ 	.byte	0x30, 0x19, 0x00, 0x00, 0x01, 0x00, 0x00, 0x00, 0xa0, 0x24, 0x00, 0x00


	//----- nvinfo : EIATTR_MERCURY_ISA_VERSION
	.align		4
.L_1399:
        /*00f8*/ 	.byte	0x03, 0x5f
        /*00fa*/ 	.short	0x0101


	//----- nvinfo : EIATTR_COOP_GROUP_MASK_REGIDS
	.align		4
        /*00fc*/ 	.byte	0x04, 0x29
        /*00fe*/ 	.short	(.L_1401 - .L_1400)


	//   ....[0]....
.L_1400:
        /*0100*/ 	.word	0xffffffff


	//   ....[1]....
        /*0104*/ 	.word	0xffffffff


	//   ....[2]....
        /*0108*/ 	.word	0xffffffff


	//   ....[3]....
        /*010c*/ 	.word	0xffffffff


	//   ....[4]....
        /*0110*/ 	.word	0xffffffff


	//   ....[5]....
        /*0114*/ 	.word	0xffffffff


	//   ....[6]....
        /*0118*/ 	.word	0xffffffff


	//   ....[7]....
        /*011c*/ 	.word	0xffffffff


	//   ....[8]....
        /*0120*/ 	.word	0xffffffff


	//   ....[9]....
        /*0124*/ 	.word	0xffffffff


	//   ....[10]....
        /*0128*/ 	.word	0xffffffff


	//   ....[11]....
        /*012c*/ 	.word	0xffffffff


	//----- nvinfo : EIATTR_COOP_GROUP_INSTR_OFFSETS
	.align		4
.L_1401:
        /*0130*/ 	.byte	0x04, 0x28
        /*0132*/ 	.short	(.L_1403 - .L_1402)


	//   ....[0]....
.L_1402:
        /*0134*/ 	.word	0x00001050


	//   ....[1]....
        /*0138*/ 	.word	0x00001070


	//   ....[2]....
        /*013c*/ 	.word	0x000010b0


	//   ....[3]....
        /*0140*/ 	.word	0x000010c0


	//   ....[4]....
        /*0144*/ 	.word	0x00001680


	//   ....[5]....
        /*0148*/ 	.word	0x00001690


	//   ....[6]....
        /*014c*/ 	.word	0x000016c0


	//   ....[7]....
        /*0150*/ 	.word	0x000016e0


	//   ....[8]....
        /*0154*/ 	.word	0x00001710


	//   ....[9]....
        /*0158*/ 	.word	0x00001720


	//   ....[10]....
        /*015c*/ 	.word	0x00001750


	//   ....[11]....
        /*0160*/ 	.word	0x00001760


	//----- nvinfo : EIATTR_EXIT_INSTR_OFFSETS
	.align		4
.L_1403:
        /*0164*/ 	.byte	0x04, 0x1c
        /*0166*/ 	.short	(.L_1405 - .L_1404)


	//   ....[0]....
.L_1404:
        /*0168*/ 	.word	0x00000060


	//   ....[1]....
        /*016c*/ 	.word	0x00003070


	//----- nvinfo : EIATTR_MAX_THREADS
	.align		4
.L_1405:
        /*0170*/ 	.byte	0x04, 0x05
        /*0172*/ 	.short	(.L_1407 - .L_1406)
.L_1406:
        /*0174*/ 	.word	0x00000140
        /*0178*/ 	.word	0x00000001
        /*017c*/ 	.word	0x00000001


	//----- nvinfo : EIATTR_CRS_STACK_SIZE
	.align		4
.L_1407:
        /*0180*/ 	.byte	0x04, 0x1e
        /*0182*/ 	.short	(.L_1409 - .L_1408)
.L_1408:
        /*0184*/ 	.word	0x00000000


	//----- nvinfo : EIATTR_CBANK_PARAM_SIZE
	.align		4
.L_1409:
        /*0188*/ 	.byte	0x03, 0x19
        /*018a*/ 	.short	0x0048


	//----- nvinfo : EIATTR_PARAM_CBANK
	.align		4
        /*018c*/ 	.byte	0x04, 0x0a
        /*018e*/ 	.short	(.L_1411 - .L_1410)
	.align		4
.L_1410:
        /*0190*/ 	.word	index@(.nv.constant0._ZN13group_norm_v214gn_cuda_kernelI13__nv_bfloat16Li320ELi3ELi16ELi20ELi1024ELb1ELi32ELi320ELi320ELi4ELb1ELi10ELb0ELb0ENS_16CompileConditionILi900EEEEEvPT_PKS4_S7_S7_flPfS8_Pj)
        /*0194*/ 	.short	0x0210
        /*0196*/ 	.short	0x0048


	//----- nvinfo : EIATTR_SW_WAR
	.align		4
.L_1411:
        /*0198*/ 	.byte	0x04, 0x36
        /*019a*/ 	.short	(.L_1413 - .L_1412)
.L_1412:
        /*019c*/ 	.word	0x00000008
.L_1413:


//--------------------- .nv.info._ZN13group_norm_v214gn_cuda_kernelI13__nv_bfloat16Li320ELi1ELi16ELi20ELi1024ELb1ELi64ELi320ELi320ELi4ELb1ELi9ELb0ELb0ENS_16CompileConditionILi900EEEEEvPT_PKS4_S7_S7_flPfS8_Pj --------------------------
	.section	.nv.info._ZN13group_norm_v214gn_cuda_kernelI13__nv_bfloat16Li320ELi1ELi16ELi20ELi1024ELb1ELi64ELi320ELi320ELi4ELb1ELi9ELb0ELb0ENS_16CompileConditionILi900EEEEEvPT_PKS4_S7_S7_flPfS8_Pj,"",@"SHT_CUDA_INFO"
	.sectionflags	@""
	.align	4


	//----- nvinfo : EIATTR_CUDA_API_VERSION
	.align		4
        /*0000*/ 	.byte	0x04, 0x37
        /*0002*/ 	.short	(.L_1415 - .L_1414)
.L_1414:
        /*0004*/ 	.word	0x00000082


	//----- nvinfo : EIATTR_KPARAM_INFO
	.align		4
.L_1415:
        /*0008*/ 	.byte	0x04, 0x17
        /*000a*/ 	.short	(.L_1417 - .L_1416)
.L_1416:
        /*000c*/ 	.word	0x00000000
        /*0010*/ 	.short	0x0008
        /*0012*/ 	.short	0x0040
        /*0014*/ 	.byte	0x00, 0xf0, 0x21, 0x00


	//----- nvinfo : EIATTR_KPARAM_INFO
	.align		4
.L_1417:
        /*0018*/ 	.byte	0x04, 0x17
        /*001a*/ 	.short	(.L_1419 - .L_1418)
.L_1418:
        /*001c*/ 	.word	0x00000000
        /*0020*/ 	.short	0x0007
        /*0022*/ 	.short	0x0038
        /*0024*/ 	.byte	0x00, 0xf0, 0x21, 0x00


	//----- nvinfo : EIATTR_KPARAM_INFO
	.align		4
.L_1419:
        /*0028*/ 	.byte	0x04, 0x17
        /*002a*/ 	.short	(.L_1421 - .L_1420)
.L_1420:
        /*002c*/ 	.word	0x00000000
        /*0030*/ 	.short	0x0006
        /*0032*/ 	.short	0x0030
        /*0034*/ 	.byte	0x00, 0xf0, 0x21, 0x00


	//----- nvinfo : EIATTR_KPARAM_INFO
	.align		4
.L_1421:
        /*0038*/ 	.byte	0x04, 0x17
        /*003a*/ 	.short	(.L_1423 - .L_1422)
.L_1422:
        /*003c*/ 	.word	0x00000000
        /*0040*/ 	.short	0x0005
        /*0042*/ 	.short	0x0028
        /*0044*/ 	.byte	0x00, 0xf0, 0x21, 0x00


	//----- nvinfo : EIATTR_KPARAM_INFO
	.align		4
.L_1423:
        /*0048*/ 	.byte	0x04, 0x17
        /*004a*/ 	.short	(.L_1425 - .L_1424)
.L_1424:
        /*004c*/ 	.word	0x00000000
        /*0050*/ 	.short	0x0004
        /*0052*/ 	.short	0x0020
        /*0054*/ 	.byte	0x00, 0xf0, 0x11, 0x00


	//----- nvinfo : EIATTR_KPARAM_INFO
	.align		4
.L_1425:
        /*0058*/ 	.byte	0x04, 0x17
        /*005a*/ 	.short	(.L_1427 - .L_1426)
.L_1426:
        /*005c*/ 	.word	0x00000000
        /*0060*/ 	.short	0x0003
        /*0062*/ 	.short	0x0018
        /*0064*/ 	.byte	0x00, 0xf0, 0x21, 0x00


	//----- nvinfo : EIATTR_KPARAM_INFO
	.align		4
.L_1427:
        /*0068*/ 	.byte	0x04, 0x17
        /*006a*/ 	.short	(.L_1429 - .L_1428)
.L_1428:
        /*006c*/ 	.word	0x00000000
        /*0070*/ 	.short	0x0002
        /*0072*/ 	.short	0x0010
        /*0074*/ 	.byte	0x00, 0xf0, 0x21, 0x00


	//----- nvinfo : EIATTR_KPARAM_INFO
	.align		4
.L_1429:
        /*0078*/ 	.byte	0x04, 0x17
        /*007a*/ 	.short	(.L_1431 - .L_1430)
.L_1430:
        /*007c*/ 	.word	0x00000000
        /*0080*/ 	.short	0x0001
        /*0082*/ 	.short	0x0008
        /*0084*/ 	.byte	0x00, 0xf0, 0x21, 0x00


	//----- nvinfo : EIATTR_KPARAM_INFO
	.align		4
.L_1431:
        /*0088*/ 	.byte	0x04, 0x17
        /*008a*/ 	.short	(.L_1433 - .L_1432)
.L_1432:
        /*008c*/ 	.word	0x00000000
        /*0090*/ 	.short	0x0000
        /*0092*/ 	.short	0x0000
        /*0094*/ 	.byte	0x00, 0xf0, 0x21, 0x00


	//----- nvinfo : EIATTR_SPARSE_MMA_MASK
	.align		4
.L_1433:
        /*0098*/ 	.byte	0x03, 0x50
        /*009a*/ 	.short	0x0000


	//----- nvinfo : EIATTR_MAXREG_COUNT
	.align		4
        /*009c*/ 	.byte	0x03, 0x1b
        /*009e*/ 	.short	0x00a8


	//----- nvinfo : EIATTR_NUM_BARRIERS
	.align		4
        /*00a0*/ 	.byte	0x02, 0x4c
        /*00a2*/ 	.byte	0x01
	.zero		1


	//----- nvinfo : EIATTR_MERCURY_ISA_VERSION
	.align		4
        /*00a4*/ 	.byte	0x03, 0x5f
        /*00a6*/ 	.short	0x0101


	//----- nvinfo : EIATTR_INT_WARP_WIDE_INSTR_OFFSETS
	.align		4
        /*00a8*/ 	.byte	0x04, 0x31
        /*00aa*/ 	.short	(.L_1435 - .L_1434)


	//   ....[0]....
.L_1434:
        /*00ac*/ 	.word	0x00001dd0


	//   ....[1]....
        /*00b0*/ 	.word	0x00001e90


	//----- nvinfo : EIATTR_COOP_GROUP_MASK_REGIDS
	.align		4
.L_1435:
        /*00b4*/ 	.byte	0x04, 0x29
        /*00b6*/ 	.short	(.L_1437 - .L_1436)


	//   ....[0]....
.L_1436:
        /*00b8*/ 	.word	0xffffffff


	//   ....[1]....
        /*00bc*/ 	.word	0xffffffff


	//   ....[2]....
        /*00c0*/ 	.word	0xffffffff


	//   ....[3]....
        /*00c4*/ 	.word	0xffffffff


	//   ....[4]....
        /*00c8*/ 	.word	0xffffffff


	//   ....[5]....
        /*00cc*/ 	.word	0xffffffff


	//   ....[6]....
        /*00d0*/ 	.word	0xffffffff


	//   ....[7]....
        /*00d4*/ 	.word	0xffffffff


	//   ....[8]....
        /*00d8*/ 	.word	0xffffffff


	//   ....[9]....
        /*00dc*/ 	.word	0xffffffff


	//   ....[10]....
        /*00e0*/ 	.word	0xffffffff


	//   ....[11]....
        /*00e4*/ 	.word	0xffffffff


	//----- nvinfo : EIATTR_COOP_GROUP_INSTR_OFFSETS
	.align		4
.L_1437:
        /*00e8*/ 	.byte	0x04, 0x28
        /*00ea*/ 	.short	(.L_1439 - .L_1438)


	//   ....[0]....
.L_1438:
        /*00ec*/ 	.word	0x00001b00


	//   ....[1]....
        /*00f0*/ 	.word	0x00001b10


	//   ....[2]....
        /*00f4*/ 	.word	0x00001b60


	//   ....[3]....
        /*00f8*/ 	.word	0x00001b70


	//   ....[4]....
        /*00fc*/ 	.word	0x00002120


	//   ....[5]....
        /*0100*/ 	.word	0x00002160


	//   ....[6]....
        /*0104*/ 	.word	0x00002260


	//   ....[7]....
        /*0108*/ 	.word	0x00002290


	//   ....[8]....
        /*010c*/ 	.word	0x000022c0


	//   ....[9]....
        /*0110*/ 	.word	0x000022d0


	//   ....[10]....
        /*0114*/ 	.word	0x00002300


	//   ....[11]....
        /*0118*/ 	.word	0x00002320


	//----- nvinfo : EIATTR_EXIT_INSTR_OFFSETS
	.align		4
.L_1439:
        /*011c*/ 	.byte	0x04, 0x1c
        /*011e*/ 	.short	(.L_1441 - .L_1440)


	//   ....[0]....
.L_1440:
        /*0120*/ 	.word	0x00000050


	//   ....[1]....
        /*0124*/ 	.word	0x00005040


	//----- nvinfo : EIATTR_MAX_THREADS
	.align		4
.L_1441:
        /*0128*/ 	.byte	0x04, 0x05
        /*012a*/ 	.short	(.L_1443 - .L_1442)
.L_1442:
        /*012c*/ 	.word	0x00000140
        /*0130*/ 	.word	0x00000001
        /*0134*/ 	.word	0x00000001


	//----- nvinfo : EIATTR_CRS_STACK_SIZE
	.align		4
.L_1443:
        /*0138*/ 	.byte	0x04, 0x1e
        /*013a*/ 	.short	(.L_1445 - .L_1444)
.L_1444:
        /*013c*/ 	.word	0x00000000


	//----- nvinfo : EIATTR_CBANK_PARAM_SIZE
	.align		4
.L_1445:
        /*0140*/ 	.byte	0x03, 0x19
        /*0142*/ 	.short	0x0048


	//----- nvinfo : EIATTR_PARAM_CBANK
	.align		4
        /*0144*/ 	.byte	0x04, 0x0a
        /*0146*/ 	.short	(.L_1447 - .L_1446)
	.align		4
.L_1446:
        /*0148*/ 	.word	index@(.nv.constant0._ZN13group_norm_v214gn_cuda_kernelI13__nv_bfloat16Li320ELi1ELi16ELi20ELi1024ELb1ELi64ELi320ELi320ELi4ELb1ELi9ELb0ELb0ENS_16CompileConditionILi900EEEEEvPT_PKS4_S7_S7_flPfS8_Pj)
        /*014c*/ 	.short	0x0210
        /*014e*/ 	.short	0x0048


	//----- nvinfo : EIATTR_SW_WAR
	.align		4
.L_1447:
        /*0150*/ 	.byte	0x04, 0x36
        /*0152*/ 	.short	(.L_1449 - .L_1448)
.L_1448:
        /*0154*/ 	.word	0x00000008
.L_1449:


//--------------------- .nv.info._ZN13group_norm_v214gn_cuda_kernelI13__nv_bfloat16Li320ELi3ELi16ELi20ELi1024ELb1ELi64ELi320ELi320ELi4ELb1ELi21ELb0ELb0ENS_16CompileConditionILi900EEEEEvPT_PKS4_S7_S7_flPfS8_Pj --------------------------
	.section	.nv.info._ZN13group_norm_v214gn_cuda_kernelI13__nv_bfloat16Li320ELi3ELi16ELi20ELi1024ELb1ELi64ELi320ELi320ELi4ELb1ELi21ELb0ELb0ENS_16CompileConditionILi900EEEEEvPT_PKS4_S7_S7_flPfS8_Pj,"",@"SHT_CUDA_INFO"
	.sectionflags	@""
	.align	4


	//----- nvinfo : EIATTR_CUDA_API_VERSION
	.align		4
        /*0000*/ 	.byte	0x04, 0x37
        /*0002*/ 	.short	(.L_1451 - .L_1450)
.L_1450:
        /*0004*/ 	.word	0x00000082


	//----- nvinfo : EIATTR_KPARAM_INFO
	.align		4
.L_1451:
        /*0008*/ 	.byte	0x04, 0x17
        /*000a*/ 	.short	(.L_1453 - .L_1452)
.L_1452:
        /*000c*/ 	.word	0x00000000
        /*0010*/ 	.short	0x0008
        /*0012*/ 	.short	0x0040
        /*0014*/ 	.byte	0x00, 0xf0, 0x21, 0x00


	//----- nvinfo : EIATTR_KPARAM_INFO
	.align		4
.L_1453:
        /*0018*/ 	.byte	0x04, 0x17
        /*001a*/ 	.short	(.L_1455 - .L_1454)
.L_1454:
        /*001c*/ 	.word	0x00000000
        /*0020*/ 	.short	0x0007
        /*0022*/ 	.short	0x0038
        /*0024*/ 	.byte	0x00, 0xf0, 0x21, 0x00


	//----- nvinfo : EIATTR_KPARAM_INFO
	.align		4
.L_1455:
        /*0028*/ 	.byte	0x04, 0x17
        /*002a*/ 	.short	(.L_1457 - .L_1456)
.L_1456:
        /*002c*/ 	.word	0x00000000
        /*0030*/ 	.short	0x0006
        /*0032*/ 	.short	0x0030
        /*0034*/ 	.byte	0x00, 0xf0, 0x21, 0x00


	//----- nvinfo : EIATTR_KPARAM_INFO
	.align		4
.L_1457:
        /*0038*/ 	.byte	0x04, 0x17
        /*003a*/ 	.short	(.L_1459 - .L_1458)
.L_1458:
        /*003c*/ 	.word	0x00000000
        /*0040*/ 	.short	0x0005
        /*0042*/ 	.short	0x0028
        /*0044*/ 	.byte	0x00, 0xf0, 0x21, 0x00


	//----- nvinfo : EIATTR_KPARAM_INFO
	.align		4
.L_1459:
        /*0048*/ 	.byte	0x04, 0x17
        /*004a*/ 	.short	(.L_1461 - .L_1460)
.L_1460:
        /*004c*/ 	.word	0x00000000
        /*0050*/ 	.short	0x0004
        /*0052*/ 	.short	0x0020
        /*0054*/ 	.byte	0x00, 0xf0, 0x11, 0x00


	//----- nvinfo : EIATTR_KPARAM_INFO
	.align		4
.L_1461:
        /*0058*/ 	.byte	0x04, 0x17
        /*005a*/ 	.short	(.L_1463 - .L_1462)
.L_1462:
        /*005c*/ 	.word	0x00000000
        /*0060*/ 	.short	0x0003
        /*0062*/ 	.short	0x0018
        /*0064*/ 	.byte	0x00, 0xf0, 0x21, 0x00


	//----- nvinfo : EIATTR_KPARAM_INFO
	.align		4
.L_1463:
        /*0068*/ 	.byte	0x04, 0x17
        /*006a*/ 	.short	(.L_1465 - .L_1464)
.L_1464:
        /*006c*/ 	.word	0x00000000
        /*0070*/ 	.short	0x0002
        /*0072*/ 	.short	0x0010
        /*0074*/ 	.byte	0x00, 0xf0, 0x21, 0x00


	//----- nvinfo : EIATTR_KPARAM_INFO
	.align		4
.L_1465:
        /*0078*/ 	.byte	0x04, 0x17
        /*007a*/ 	.short	(.L_1467 - .L_1466)
.L_1466:
        /*007c*/ 	.word	0x00000000
        /*0080*/ 	.short	0x0001
        /*0082*/ 	.short	0x0008
        /*0084*/ 	.byte	0x00, 0xf0, 0x21, 0x00


	//----- nvinfo : EIATTR_KPARAM_INFO
	.align		4
.L_1467:
        /*0088*/ 	.byte	0x04, 0x17
        /*008a*/ 	.short	(.L_1469 - .L_1468)
.L_1468:
        /*008c*/ 	.word	0x00000000
        /*0090*/ 	.short	0x0000
        /*0092*/ 	.short	0x0000
        /*0094*/ 	.byte	0x00, 0xf0, 0x21, 0x00


	//----- nvinfo : EIATTR_SPARSE_MMA_MASK
	.align		4
.L_1469:
        /*0098*/ 	.byte	0x03, 0x50
        /*009a*/ 	.short	0x0000


	//----- nvinfo : EIATTR_MAXREG_COUNT
	.align		4
        /*009c*/ 	.byte	0x03, 0x1b
        /*009e*/ 	.short	0x0040


	//----- nvinfo : EIATTR_NUM_BARRIERS
	.align		4
        /*00a0*/ 	.byte	0x02, 0x4c
        /*00a2*/ 	.byte	0x01
	.zero		1


	//----- nvinfo : EIATTR_ANNOTATIONS
	.align		4
        /*00a4*/ 	.byte	0x04, 0x55
        /*00a6*/ 	.short	(.L_1471 - .L_1470)


	//   ....[0]....
.L_1470:
        /* <DEDUP_REMOVED lines=108> */


	//----- nvinfo : EIATTR_MERCURY_ISA_VERSION
	.align		4
.L_1471:
        /*0750*/ 	.byte	0x03, 0x5f
        /*0752*/ 	.short	0x0101


	//----- nvinfo : EIATTR_COOP_GROUP_MASK_REGIDS
	.align		4
        /*0754*/ 	.byte	0x04, 0x29
        /*0756*/ 	.short	(.L_1473 - .L_1472)


	//   ....[0]....
.L_1472:
        /*0758*/ 	.word	0xffffffff


	//   ....[1]....
        /*075c*/ 	.word	0xffffffff


	//   ....[2]....
        /*0760*/ 	.word	0xffffffff


	//   ....[3]....
        /*0764*/ 	.word	0xffffffff


	//   ....[4]....
        /*0768*/ 	.word	0xffffffff


	//   ....[5]....
        /*076c*/ 	.word	0xffffffff


	//   ....[6]....
        /*0770*/ 	.word	0xffffffff


	//   ....[7]....
        /*0774*/ 	.word	0xffffffff


	//   ....[8]....
        /*0778*/ 	.word	0xffffffff


	//   ....[9]....
        /*077c*/ 	.word	0xffffffff


	//   ....[10]....
        /*0780*/ 	.word	0xffffffff


	//   ....[11]....
        /*0784*/ 	.word	0xffffffff


	//----- nvinfo : EIATTR_COOP_GROUP_INSTR_OFFSETS
	.align		4
.L_1473:
        /*0788*/ 	.byte	0x04, 0x28
        /*078a*/ 	.short	(.L_1475 - .L_1474)


	//   ....[0]....
.L_1474:
        /*078c*/ 	.word	0x00001e30


	//   ....[1]....
        /*0790*/ 	.word	0x00001e40


	//   ....[2]....
        /*0794*/ 	.word	0x00001e80


	//   ....[3]....
        /*0798*/ 	.word	0x00001e90


	//   ....[4]....
        /*079c*/ 	.word	0x00002580


	//   ....[5]....
        /*07a0*/ 	.word	0x000025a0


	//   ....[6]....
        /*07a4*/ 	.word	0x000025c0


	//   ....[7]....
        /*07a8*/ 	.word	0x000025e0


	//   ....[8]....
        /*07ac*/ 	.word	0x00002600


	//   ....[9]....
        /*07b0*/ 	.word	0x00002620


	//   ....[10]....
        /*07b4*/ 	.word	0x00002640


	//   ....[11]....
        /*07b8*/ 	.word	0x00002660


	//----- nvinfo : EIATTR_EXIT_INSTR_OFFSETS
	.align		4
.L_1475:
        /*07bc*/ 	.byte	0x04, 0x1c
        /*07be*/ 	.short	(.L_1477 - .L_1476)


	//   ....[0]....
.L_1476:
        /*07c0*/ 	.word	0x00000060


	//   ....[1]....
        /*07c4*/ 	.word	0x00005e90


	//----- nvinfo : EIATTR_MAX_THREADS
	.align		4
.L_1477:
        /*07c8*/ 	.byte	0x04, 0x05
        /*07ca*/ 	.short	(.L_1479 - .L_1478)
.L_1478:
        /*07cc*/ 	.word	0x00000140
        /*07d0*/ 	.word	0x00000001
        /*07d4*/ 	.word	0x00000001


	//----- nvinfo : EIATTR_CRS_STACK_SIZE
	.align		4
.L_1479:
        /*07d8*/ 	.byte	0x04, 0x1e
        /*07da*/ 	.short	(.L_1481 - .L_1480)
.L_1480:
        /*07dc*/ 	.word	0x00000000


	//----- nvinfo : EIATTR_CBANK_PARAM_SIZE
	.align		4
.L_1481:
        /*07e0*/ 	.byte	0x03, 0x19
        /*07e2*/ 	.short	0x0048


	//----- nvinfo : EIATTR_PARAM_CBANK
	.align		4
        /*07e4*/ 	.byte	0x04, 0x0a
        /*07e6*/ 	.short	(.L_1483 - .L_1482)
	.align		4
.L_1482:
        /*07e8*/ 	.word	index@(.nv.constant0._ZN13group_norm_v214gn_cuda_kernelI13__nv_bfloat16Li320ELi3ELi16ELi20ELi1024ELb1ELi64ELi320ELi320ELi4ELb1ELi21ELb0ELb0ENS_16CompileConditionILi900EEEEEvPT_PKS4_S7_S7_flPfS8_Pj)
        /*07ec*/ 	.short	0x0210
        /*07ee*/ 	.short	0x0048


	//----- nvinfo : EIATTR_SW_WAR
	.align		4
.L_1483:
        /*07f0*/ 	.byte	0x04, 0x36
        /*07f2*/ 	.short	(.L_1485 - .L_1484)
.L_1484:
        /*07f4*/ 	.word	0x00000008
.L_1485:


//--------------------- .nv.info._ZN13group_norm_v214gn_cuda_kernelI13__nv_bfloat16Li320ELi1ELi16ELi20ELi1024ELb1ELi128ELi320ELi320ELi4ELb1ELi18ELb0ELb0ENS_16CompileConditionILi900EEEEEvPT_PKS4_S7_S7_flPfS8_Pj --------------------------
	.section	.nv.info._ZN13group_norm_v214gn_cuda_kernelI13__nv_bfloat16Li320ELi1ELi16ELi20ELi1024ELb1ELi128ELi320ELi320ELi4ELb1ELi18ELb0ELb0ENS_16CompileConditionILi900EEEEEvPT_PKS4_S7_S7_flPfS8_Pj,"",@"SHT_CUDA_INFO"
	.sectionflags	@""
	.align	4


	//----- nvinfo : EIATTR_CUDA_API_VERSION
	.align		4
        /*0000*/ 	.byte	0x04, 0x37
        /*0002*/ 	.short	(.L_1487 - .L_1486)
.L_1486:
        /*0004*/ 	.word	0x00000082


	//----- nvinfo : EIATTR_KPARAM_INFO
	.align		4
.L_1487:
        /*0008*/ 	.byte	0x04, 0x17
        /*000a*/ 	.short	(.L_1489 - .L_1488)
.L_1488:
        /*000c*/ 	.word	0x00000000
        /*0010*/ 	.short	0x0008
        /*0012*/ 	.short	0x0040
        /*0014*/ 	.byte	0x00, 0xf0, 0x21, 0x00


	//----- nvinfo : EIATTR_KPARAM_INFO
	.align		4
.L_1489:
        /*0018*/ 	.byte	0x04, 0x17
        /*001a*/ 	.short	(.L_1491 - .L_1490)
.L_1490:
        /*001c*/ 	.word	0x00000000
        /*0020*/ 	.short	0x0007
        /*0022*/ 	.short	0x0038
        /*0024*/ 	.byte	0x00, 0xf0, 0x21, 0x00


	//----- nvinfo : EIATTR_KPARAM_INFO
	.align		4
.L_1491:
        /*0028*/ 	.byte	0x04, 0x17
        /*002a*/ 	.short	(.L_1493 - .L_1492)
.L_1492:
        /*002c*/ 	.word	0x00000000
        /*0030*/ 	.short	0x0006
        /*0032*/ 	.short	0x0030
        /*0034*/ 	.byte	0x00, 0xf0, 0x21, 0x00


	//----- nvinfo : EIATTR_KPARAM_INFO
	.align		4
.L_1493:
        /*0038*/ 	.byte	0x04, 0x17
        /*003a*/ 	.short	(.L_1495 - .L_1494)
.L_1494:
        /*003c*/ 	.word	0x00000000
        /*0040*/ 	.short	0x0005
        /*0042*/ 	.short	0x0028
        /*0044*/ 	.byte	0x00, 0xf0, 0x21, 0x00


	//----- nvinfo : EIATTR_KPARAM_INFO
	.align		4
.L_1495:
        /*0048*/ 	.byte	0x04, 0x17
        /*004a*/ 	.short	(.L_1497 - .L_1496)
.L_1496:
        /*004c*/ 	.word	0x00000000
        /*0050*/ 	.short	0x0004
        /*0052*/ 	.short	0x0020
        /*0054*/ 	.byte	0x00, 0xf0, 0x11, 0x00


	//----- nvinfo : EIATTR_KPARAM_INFO
	.align		4
.L_1497:
        /*0058*/ 	.byte	0x04, 0x17
        /*005a*/ 	.short	(.L_1499 - .L_1498)
.L_1498:
        /*005c*/ 	.word	0x00000000
        /*0060*/ 	.short	0x0003
        /*0062*/ 	.short	0x0018
        /*0064*/ 	.byte	0x00, 0xf0, 0x21, 0x00


	//----- nvinfo : EIATTR_KPARAM_INFO
	.align		4
.L_1499:
        /*0068*/ 	.byte	0x04, 0x17
        /*006a*/ 	.short	(.L_1501 - .L_1500)
.L_1500:
        /*006c*/ 	.word	0x00000000
        /*0070*/ 	.short	0x0002
        /*0072*/ 	.short	0x0010
        /*0074*/ 	.byte	0x00, 0xf0, 0x21, 0x00


	//----- nvinfo : EIATTR_KPARAM_INFO
	.align		4
.L_1501:
        /*0078*/ 	.byte	0x04, 0x17
        /*007a*/ 	.short	(.L_1503 - .L_1502)
.L_1502:
        /*007c*/ 	.word	0x00000000
        /*0080*/ 	.short	0x0001
        /*0082*/ 	.short	0x0008
        /*0084*/ 	.byte	0x00, 0xf0, 0x21, 0x00


	//----- nvinfo : EIATTR_KPARAM_INFO
	.align		4
.L_1503:
        /*0088*/ 	.byte	0x04, 0x17
        /*008a*/ 	.short	(.L_1505 - .L_1504)
.L_1504:
        /*008c*/ 	.word	0x00000000
        /*0090*/ 	.short	0x0000
        /*0092*/ 	.short	0x0000
        /*0094*/ 	.byte	0x00, 0xf0, 0x21, 0x00


	//----- nvinfo : EIATTR_SPARSE_MMA_MASK
	.align		4
.L_1505:
        /*0098*/ 	.byte	0x03, 0x50
        /*009a*/ 	.short	0x0000


	//----- nvinfo : EIATTR_MAXREG_COUNT
	.align		4
        /*009c*/ 	.byte	0x03, 0x1b
        /*009e*/ 	.short	0x00a8


	//----- nvinfo : EIATTR_NUM_BARRIERS
	.align		4
        /*00a0*/ 	.byte	0x02, 0x4c
        /*00a2*/ 	.byte	0x01
	.zero		1


	//----- nvinfo : EIATTR_ANNOTATIONS
	.align		4
        /*00a4*/ 	.byte	0x04, 0x55
        /*00a6*/ 	.short	(.L_1507 - .L_1506)


	//   ....[0]....
.L_1506:
        /* <DEDUP_REMOVED lines=101> */


	//----- nvinfo : EIATTR_MERCURY_ISA_VERSION
	.align		4
.L_1507:
        /*06e8*/ 	.byte	0x03, 0x5f
        /*06ea*/ 	.short	0x0101


	//----- nvinfo : EIATTR_INT_WARP_WIDE_INSTR_OFFSETS
	.align		4
        /*06ec*/ 	.byte	0x04, 0x31
        /*06ee*/ 	.short	(.L_1509 - .L_1508)


	//   ....[0]....
.L_1508:
        /*06f0*/ 	.word	0x00003420


	//   ....[1]....
        /*06f4*/ 	.word	0x000034e0


	//----- nvinfo : EIATTR_COOP_GROUP_MASK_REGIDS
	.align		4
.L_1509:
        /*06f8*/ 	.byte	0x04, 0x29
        /*06fa*/ 	.short	(.L_1511 - .L_1510)


	//   ....[0]....
.L_1510:
        /*06fc*/ 	.word	0xffffffff


	//   ....[1]....
        /*0700*/ 	.word	0xffffffff


	//   ....[2]....
        /*0704*/ 	.word	0xffffffff


	//   ....[3]....
        /*0708*/ 	.word	0xffffffff


	//   ....[4]....
        /*070c*/ 	.word	0xffffffff


	//   ....[5]....
        /*0710*/ 	.word	0xffffffff


	//   ....[6]....
        /*0714*/ 	.word	0xffffffff


	//   ....[7]....
        /*0718*/ 	.word	0xffffffff


	//   ....[8]....
        /*071c*/ 	.word	0xffffffff


	//   ....[9]....
        /*0720*/ 	.word	0xffffffff


	//----- nvinfo : EIATTR_COOP_GROUP_INSTR_OFFSETS
	.align		4
.L_1511:
        /*0724*/ 	.byte	0x04, 0x28
        /*0726*/ 	.short	(.L_1513 - .L_1512)


	//   ....[0]....
.L_1512:
        /*0728*/ 	.word	0x00003180


	//   ....[1]....
        /*072c*/ 	.word	0x000031e0


	//   ....[2]....
        /*0730*/ 	.word	0x00003230


	//   ....[3]....
        /*0734*/ 	.word	0x00003240


	//   ....[4]....
        /*0738*/ 	.word	0x000039c0


	//   ....[5]....
        /*073c*/ 	.word	0x000039d0


	//   ....[6]....
        /*0740*/ 	.word	0x00003a00


	//   ....[7]....
        /*0744*/ 	.word	0x00003a10


	//   ....[8]....
        /*0748*/ 	.word	0x00003a40


	//   ....[9]....
        /*074c*/ 	.word	0x00003a50


	//----- nvinfo : EIATTR_EXIT_INSTR_OFFSETS
	.align		4
.L_1513:
        /*0750*/ 	.byte	0x04, 0x1c
        /*0752*/ 	.short	(.L_1515 - .L_1514)


	//   ....[0]....
.L_1514:
        /*0754*/ 	.word	0x00000060


	//   ....[1]....
        /*0758*/ 	.word	0x00009ea0


	//----- nvinfo : EIATTR_MAX_THREADS
	.align		4
.L_1515:
        /*075c*/ 	.byte	0x04, 0x05
        /*075e*/ 	.short	(.L_1517 - .L_1516)
.L_1516:
        /*0760*/ 	.word	0x00000140
        /*0764*/ 	.word	0x00000001
        /*0768*/ 	.word	0x00000001


	//----- nvinfo : EIATTR_CRS_STACK_SIZE
	.align		4
.L_1517:
        /*076c*/ 	.byte	0x04, 0x1e
        /*076e*/ 	.short	(.L_1519 - .L_1518)
.L_1518:
        /*0770*/ 	.word	0x00000000


	//----- nvinfo : EIATTR_CBANK_PARAM_SIZE
	.align		4
.L_1519:
        /*0774*/ 	.byte	0x03, 0x19
        /*0776*/ 	.short	0x0048


	//----- nvinfo : EIATTR_PARAM_CBANK
	.align		4
        /*0778*/ 	.byte	0x04, 0x0a
        /*077a*/ 	.short	(.L_1521 - .L_1520)
	.align		4
.L_1520:
        /*077c*/ 	.word	index@(.nv.constant0._ZN13group_norm_v214gn_cuda_kernelI13__nv_bfloat16Li320ELi1ELi16ELi20ELi1024ELb1ELi128ELi320ELi320ELi4ELb1ELi18ELb0ELb0ENS_16CompileConditionILi900EEEEEvPT_PKS4_S7_S7_flPfS8_Pj)
        /*0780*/ 	.short	0x0210
        /*0782*/ 	.short	0x0048


	//----- nvinfo : EIATTR_SW_WAR
	.align		4
.L_1521:
        /*0784*/ 	.byte	0x04, 0x36
        /*0786*/ 	.short	(.L_1523 - .L_1522)
.L_1522:
        /*0788*/ 	.word	0x00000008
.L_1523:


//--------------------- .nv.info._ZN13group_norm_v218gn_bwd_cuda_kernelI6__halfLi320ELi3ELi32ELi10ELi1024ELb0ELb1ELi4ELi320ELi320ELi4ELb1ELi1ELb0ELb0ELNS_15WgradSyncMethodE3ENS_16CompileConditionILi900EEEEEvPT_S6_S6_PKS5_S8_S8_S8_PKfflPfPj --------------------------
	.section	.nv.info._ZN13group_norm_v218gn_bwd_cuda_kernelI6__halfLi320ELi3ELi32ELi10ELi1024ELb0ELb1ELi4ELi320ELi320ELi4ELb1ELi1ELb0ELb0ELNS_15WgradSyncMethodE3ENS_16CompileConditionILi900EEEEEvPT_S6_S6_PKS5_S8_S8_S8_PKfflPfPj,"",@"SHT_CUDA_INFO"
	.sectionflags	@""
	.align	4


	//----- nvinfo : EIATTR_CUDA_API_VERSION
	.align		4
        /*0000*/ 	.byte	0x04, 0x37
        /*0002*/ 	.short	(.L_1525 - .L_1524)
.L_1524:
        /*0004*/ 	.word	0x00000082


	//----- nvinfo : EIATTR_KPARAM_INFO
	.align		4
.L_1525:
        /*0008*/ 	.byte	0x04, 0x17
        /*000a*/ 	.short	(.L_1527 - .L_1526)
.L_1526:
        /*000c*/ 	.word	0x00000000
        /*0010*/ 	.short	0x000b
        /*0012*/ 	.short	0x0058
        /*0014*/ 	.byte	0x00, 0xf0, 0x21, 0x00


	//----- nvinfo : EIATTR_KPARAM_INFO
	.align		4
.L_1527:
        /*0018*/ 	.byte	0x04, 0x17
        /*001a*/ 	.short	(.L_1529 - .L_1528)
.L_1528:
        /*001c*/ 	.word	0x00000000
        /*0020*/ 	.short	0x000a
        /*0022*/ 	.short	0x0050
        /*0024*/ 	.byte	0x00, 0xf0, 0x21, 0x00


	//----- nvinfo : EIATTR_KPARAM_INFO
	.align		4
.L_1529:
        /*0028*/ 	.byte	0x04, 0x17
        /*002a*/ 	.short	(.L_1531 - .L_1530)
.L_1530:
        /*002c*/ 	.word	0x00000000
        /*0030*/ 	.short	0x0009
        /*0032*/ 	.short	0x0048
        /*0034*/ 	.byte	0x00, 0xf0, 0x21, 0x00


	//----- nvinfo : EIATTR_KPARAM_INFO
	.align		4
.L_1531:
        /*0038*/ 	.byte	0x04, 0x17
        /*003a*/ 	.short	(.L_1533 - .L_1532)
.L_1532:
        /*003c*/ 	.word	0x00000000
        /*0040*/ 	.short	0x0008
        /*0042*/ 	.short	0x0040
        /*0044*/ 	.byte	0x00, 0xf0, 0x11, 0x00


	//----- nvinfo : EIATTR_KPARAM_INFO
	.align		4
.L_1533:
        /*0048*/ 	.byte	0x04, 0x17
        /*004a*/ 	.short	(.L_1535 - .L_1534)
.L_1534:
        /*004c*/ 	.word	0x00000000
        /*0050*/ 	.short	0x0007
        /*0052*/ 	.short	0x0038
        /*0054*/ 	.byte	0x00, 0xf0, 0x21, 0x00


	//----- nvinfo : EIATTR_KPARAM_INFO
	.align		4
.L_1535:
        /*0058*/ 	.byte	0x04, 0x17
        /*005a*/ 	.short	(.L_1537 - .L_1536)
.L_1536:
        /*005c*/ 	.word	0x00000000
        /*0060*/ 	.short	0x0006
        /*0062*/ 	.short	0x0030
        /*0064*/ 	.byte	0x00, 0xf0, 0x21, 0x00


	//----- nvinfo : EIATTR_KPARAM_INFO
	.align		4
.L_1537:
        /*0068*/ 	.byte	0x04, 0x17
        /*006a*/ 	.short	(.L_1539 - .L_1538)
.L_1538:
        /*006c*/ 	.word	0x00000000
        /*0070*/ 	.short	0x0005
        /*0072*/ 	.short	0x0028
        /*0074*/ 	.byte	0x00, 0xf0, 0x21, 0x00


	//----- nvinfo : EIATTR_KPARAM_INFO
	.align		4
.L_1539:
        /*0078*/ 	.byte	0x04, 0x17
        /*007a*/ 	.short	(.L_1541 - .L_1540)
.L_1540:
        /*007c*/ 	.word	0x00000000
        /*0080*/ 	.short	0x0004
        /*0082*/ 	.short	0x0020
        /*0084*/ 	.byte	0x00, 0xf0, 0x21, 0x00


	//----- nvinfo : EIATTR_KPARAM_INFO
	.align		4
.L_1541:
        /*0088*/ 	.byte	0x04, 0x17
        /*008a*/ 	.short	(.L_1543 - .L_1542)
.L_1542:
        /*008c*/ 	.word	0x00000000
        /*0090*/ 	.short	0x0003
        /*0092*/ 	.short	0x0018
        /*0094*/ 	.byte	0x00, 0xf0, 0x21, 0x00


	//----- nvinfo : EIATTR_KPARAM_INFO
	.align		4
.L_1543:
        /*0098*/ 	.byte	0x04, 0x17
        /*009a*/ 	.short	(.L_1545 - .L_1544)
.L_1544:
        /*009c*/ 	.word	0x00000000
        /*00a0*/ 	.short	0x0002
        /*00a2*/ 	.short	0x0010
        /*00a4*/ 	.byte	0x00, 0xf0, 0x21, 0x00


	//----- nvinfo : EIATTR_KPARAM_INFO
	.align		4
.L_1545:
        /*00a8*/ 	.byte	0x04, 0x17
        /*00aa*/ 	.short	(.L_1547 - .L_1546)
.L_1546:
        /*00ac*/ 	.word	0x00000000
        /*00b0*/ 	.short	0x0001
        /*00b2*/ 	.short	0x0008
        /*00b4*/ 	.byte	0x00, 0xf0, 0x21, 0x00


	//----- nvinfo : EIATTR_KPARAM_INFO
	.align		4
.L_1547:
        /*00b8*/ 	.byte	0x04, 0x17
        /*00ba*/ 	.short	(.L_1549 - .L_1548)
.L_1548:
        /*00bc*/ 	.word	0x00000000
        /*00c0*/ 	.short	0x0000
        /*00c2*/ 	.short	0x0000
        /*00c4*/ 	.byte	0x00, 0xf0, 0x21, 0x00


	//----- nvinfo : EIATTR_SPARSE_MMA_MASK
	.align		4
.L_1549:
        /*00c8*/ 	.byte	0x03, 0x50
        /*00ca*/ 	.short	0x0000


	//----- nvinfo : EIATTR_MAXREG_COUNT
	.align		4
        /*00cc*/ 	.byte	0x03, 0x1b
        /*00ce*/ 	.short	0x0040


	//----- nvinfo : EIATTR_NUM_BARRIERS
	.align		4
        /*00d0*/ 	.byte	0x02, 0x4c
        /*00d2*/ 	.byte	0x01
	.zero		1


	//----- nvinfo : EIATTR_MERCURY_ISA_VERSION
	.align		4
        /*00d4*/ 	.byte	0x03, 0x5f
        /*00d6*/ 	.short	0x0101


	//----- nvinfo : EIATTR_COOP_GROUP_MASK_REGIDS
	.align		4
        /*00d8*/ 	.byte	0x04, 0x29
        /*00da*/ 	.short	(.L_1551 - .L_1550)


	//   ....[0]....
.L_1550:
        /*00dc*/ 	.word	0xffffffff


	//   ....[1]....
        /*00e0*/ 	.word	0xffffffff


	//   ....[2]....
        /*00e4*/ 	.word	0xffffffff


	//   ....[3]....
        /*00e8*/ 	.word	0xffffffff


	//   ....[4]....
        /*00ec*/ 	.word	0xffffffff


	//   ....[5]....
        /*00f0*/ 	.word	0xffffffff


	//   ....[6]....
        /*00f4*/ 	.word	0xffffffff


	//   ....[7]....
        /*00f8*/ 	.word	0xffffffff


	//   ....[8]....
        /*00fc*/ 	.word	0xffffffff


	//   ....[9]....
        /*0100*/ 	.word	0xffffffff


	//   ....[10]....
        /*0104*/ 	.word	0x05000009


	//   ....[11]....
        /*0108*/ 	.word	0x05000008


	//   ....[12]....
        /*010c*/ 	.word	0x0500000a


	//   ....[13]....
        /*0110*/ 	.word	0x0500000b


	//   ....[14]....
        /*0114*/ 	.word	0x0500000d


	//   ....[15]....
        /*0118*/ 	.word	0x0500000c


	//   ....[16]....
        /*011c*/ 	.word	0x0500000e


	//   ....[17]....
        /*0120*/ 	.word	0x05000003


	//   ....[18]....
        /*0124*/ 	.word	0x0500000d


	//   ....[19]....
        /*0128*/ 	.word	0x0500000c


	//   ....[20]....
        /*012c*/ 	.word	0x0500000e


	//   ....[21]....
        /*0130*/ 	.word	0x0500000f


	//   ....[22]....
        /*0134*/ 	.word	0x05000011


	//   ....[23]....
        /*0138*/ 	.word	0x05000010


	//   ....[24]....
        /*013c*/ 	.word	0x05000014


	//   ....[25]....
        /*0140*/ 	.word	0x05000003


	//   ....[26]....
        /*0144*/ 	.word	0x0500000d


	//   ....[27]....
        /*0148*/ 	.word	0x0500000c


	//   ....[28]....
        /*014c*/ 	.word	0x0500000e


	//   ....[29]....
        /*0150*/ 	.word	0x0500000f


	//   ....[30]....
        /*0154*/ 	.word	0x05000011


	//   ....[31]....
        /*0158*/ 	.word	0x05000010


	//   ....[32]....
        /*015c*/ 	.word	0x05000014


	//   ....[33]....
        /*0160*/ 	.word	0x05000003


	//   ....[34]....
        /*0164*/ 	.word	0x05000005


	//   ....[35]....
        /*0168*/ 	.word	0x05000012


	//   ....[36]....
        /*016c*/ 	.word	0x0500000f


	//   ....[37]....
        /*0170*/ 	.word	0x05000004


	//   ....[38]....
        /*0174*/ 	.word	0x05000011


	//   ....[39]....
        /*0178*/ 	.word	0x0500001a


	//   ....[40]....
        /*017c*/ 	.word	0x05000019


	//   ....[41]....
        /*0180*/ 	.word	0x05000012


	//   ....[42]....
        /*0184*/ 	.word	0x05000007


	//   ....[43]....
        /*0188*/ 	.word	0x0500000f


	//   ....[44]....
        /*018c*/ 	.word	0x05000018


	//   ....[45]....
        /*0190*/ 	.word	0x0500000b


	//   ....[46]....
        /*0194*/ 	.word	0x0500000c


	//   ....[47]....
        /*0198*/ 	.word	0x0500000a


	//   ....[48]....
        /*019c*/ 	.word	0x05000006


	//   ....[49]....
        /*01a0*/ 	.word	0x05000012


	//   ....[50]....
        /*01a4*/ 	.word	0x05000005


	//   ....[51]....
        /*01a8*/ 	.word	0x05000017


	//   ....[52]....
        /*01ac*/ 	.word	0x05000008


	//   ....[53]....
        /*01b0*/ 	.word	0x05000007


	//   ....[54]....
        /*01b4*/ 	.word	0x0500000c


	//   ....[55]....
        /*01b8*/ 	.word	0x0500000b


	//   ....[56]....
        /*01bc*/ 	.word	0x05000009


	//   ....[57]....
        /*01c0*/ 	.word	0x05000006


	//   ....[58]....
        /*01c4*/ 	.word	0x05000014


	//   ....[59]....
        /*01c8*/ 	.word	0x05000013


	//   ....[60]....
        /*01cc*/ 	.word	0x0500001c


	//   ....[61]....
        /*01d0*/ 	.word	0x0500001d


	//   ....[62]....
        /*01d4*/ 	.word	0x0500001f


	//   ....[63]....
        /*01d8*/ 	.word	0x05000017


	//   ....[64]....
        /*01dc*/ 	.word	0x05000015


	//   ....[65]....
        /*01e0*/ 	.word	0x05000012


	//   ....[66]....
        /*01e4*/ 	.word	0x0500000e


	//   ....[67]....
        /*01e8*/ 	.word	0x0500000e


	//   ....[68]....
        /*01ec*/ 	.word	0x0500000e


	//   ....[69]....
        /*01f0*/ 	.word	0x0500000e


	//   ....[70]....
        /*01f4*/ 	.word	0x0500000e


	//   ....[71]....
        /*01f8*/ 	.word	0x0500000e


	//   ....[72]....
        /*01fc*/ 	.word	0x0500000e


	//   ....[73]....
        /*0200*/ 	.word	0x0500000e


	//   ....[74]....
        /*0204*/ 	.word	0x0500000e


	//   ....[75]....
        /*0208*/ 	.word	0x0500000e


	//   ....[76]....
        /*020c*/ 	.word	0x0500000e


	//   ....[77]....
        /*0210*/ 	.word	0x0500000e


	//   ....[78]....
        /*0214*/ 	.word	0x0500000e


	//   ....[79]....
        /*0218*/ 	.word	0x0500000e


	//   ....[80]....
        /*021c*/ 	.word	0x0500000e


	//   ....[81]....
        /*0220*/ 	.word	0x0500000e


	//   ....[82]....
        /*0224*/ 	.word	0x0500000e


	//   ....[83]....
        /*0228*/ 	.word	0x0500000e


	//   ....[84]....
        /*022c*/ 	.word	0x0500000e


	//   ....[85]....
        /*0230*/ 	.word	0x0500000e


	//   ....[86]....
        /*0234*/ 	.word	0x0500000e


	//   ....[87]....
        /*0238*/ 	.word	0x0500000e


	//   ....[88]....
        /*023c*/ 	.word	0x0500000e


	//   ....[89]....
        /*0240*/ 	.word	0x0500000e


	//   ....[90]....
        /*0244*/ 	.word	0x0500000e


	//   ....[91]....
        /*0248*/ 	.word	0x0500000e


	//   ....[92]....
        /*024c*/ 	.word	0x0500000e


	//   ....[93]....
        /*0250*/ 	.word	0x0500000e


	//   ....[94]....
        /*0254*/ 	.word	0x0500000e


	//   ....[95]....
        /*0258*/ 	.word	0x0500000e


	//   ....[96]....
        /*025c*/ 	.word	0x0500000e


	//   ....[97]....
        /*0260*/ 	.word	0x0500000e


	//   ....[98]....
        /*0264*/ 	.word	0x0500000e


	//   ....[99]....
        /*0268*/ 	.word	0x0500000e


	//   ....[100]....
        /*026c*/ 	.word	0x0500000e


	//   ....[101]....
        /*0270*/ 	.word	0x0500000e


	//   ....[102]....
        /*0274*/ 	.word	0x0500000e


	//   ....[103]....
        /*0278*/ 	.word	0x0500000e


	//   ....[104]....
        /*027c*/ 	.word	0x0500000e


	//   ....[105]....
        /*0280*/ 	.word	0x0500000e


	//   ....[106]....
        /*0284*/ 	.word	0x0500000e


	//   ....[107]....
        /*0288*/ 	.word	0x0500000e


	//   ....[108]....
        /*028c*/ 	.word	0x0500000e


	//   ....[109]....
        /*0290*/ 	.word	0x0500000e


	//   ....[110]....
        /*0294*/ 	.word	0x0500000e


	//   ....[111]....
        /*0298*/ 	.word	0x0500000e


	//   ....[112]....
        /*029c*/ 	.word	0x0500000e


	//   ....[113]....
        /*02a0*/ 	.word	0x0500000e


	//   ....[114]....
        /*02a4*/ 	.word	0x0500000e


	//   ....[115]....
        /*02a8*/ 	.word	0x0500000e


	//   ....[116]....
        /*02ac*/ 	.word	0x0500000e


	//   ....[117]....
        /*02b0*/ 	.word	0x0500000e


	//   ....[118]....
        /*02b4*/ 	.word	0x0500000e


	//   ....[119]....
        /*02b8*/ 	.word	0x0500000e


	//   ....[120]....
        /*02bc*/ 	.word	0x0500000e


	//   ....[121]....
        /*02c0*/ 	.word	0x0500000e


	//----- nvinfo : EIATTR_COOP_GROUP_INSTR_OFFSETS
	.align		4
.L_1551:
        /*02c4*/ 	.byte	0x04, 0x28
        /*02c6*/ 	.short	(.L_1553 - .L_1552)


	//   ....[0]....
.L_1552:
        /*02c8*/ 	.word	0x00001160


	//   ....[1]....
        /*02cc*/ 	.word	0x00001190


	//   ....[2]....
        /*02d0*/ 	.word	0x000011c0


	//   ....[3]....
        /*02d4*/ 	.word	0x000011d0


	//   ....[4]....
        /*02d8*/ 	.word	0x000020f0


	//   ....[5]....
        /*02dc*/ 	.word	0x00002110


	//   ....[6]....
        /*02e0*/ 	.word	0x00002150


	//   ....[7]....
        /*02e4*/ 	.word	0x00002160


	//   ....[8]....
        /*02e8*/ 	.word	0x000021a0


	//   ....[9]....
        /*02ec*/ 	.word	0x000021b0


	//   ....[10]....
        /*02f0*/ 	.word	0x000035a0


	//   ....[11]....
        /*02f4*/ 	.word	0x000035d0


	//   ....[12]....
        /*02f8*/ 	.word	0x00003600


	//   ....[13]....
        /*02fc*/ 	.word	0x00003620


	//   ....[14]....
        /*0300*/ 	.word	0x00003650


	//   ....[15]....
        /*0304*/ 	.word	0x00003660


	//   ....[16]....
        /*0308*/ 	.word	0x00003690


	//   ....[17]....
        /*030c*/ 	.word	0x000036a0


	//   ....[18]....
        /*0310*/ 	.word	0x00003890


	//   ....[19]....
        /*0314*/ 	.word	0x000038c0


	//   ....[20]....
        /*0318*/ 	.word	0x000038f0


	//   ....[21]....
        /*031c*/ 	.word	0x00003910


	//   ....[22]....
        /*0320*/ 	.word	0x00003940


	//   ....[23]....
        /*0324*/ 	.word	0x00003950


	//   ....[24]....
        /*0328*/ 	.word	0x00003980


	//   ....[25]....
        /*032c*/ 	.word	0x00003990


	//   ....[26]....
        /*0330*/ 	.word	0x00003b20


	//   ....[27]....
        /*0334*/ 	.word	0x00003b50


	//   ....[28]....
        /*0338*/ 	.word	0x00003b80


	//   ....[29]....
        /*033c*/ 	.word	0x00003ba0


	//   ....[30]....
        /*0340*/ 	.word	0x00003bd0


	//   ....[31]....
        /*0344*/ 	.word	0x00003be0


	//   ....[32]....
        /*0348*/ 	.word	0x00003c10


	//   ....[33]....
        /*034c*/ 	.word	0x00003c20


	//   ....[34]....
        /*0350*/ 	.word	0x00003e10


	//   ....[35]....
        /*0354*/ 	.word	0x00003f20


	//   ....[36]....
        /*0358*/ 	.word	0x00003f80


	//   ....[37]....
        /*035c*/ 	.word	0x00004010


	//   ....[38]....
        /*0360*/ 	.word	0x00004040


	//   ....[39]....
        /*0364*/ 	.word	0x00004080


	//   ....[40]....
        /*0368*/ 	.word	0x000040b0


	//   ....[41]....
        /*036c*/ 	.word	0x000040e0


	//   ....[42]....
        /*0370*/ 	.word	0x000040f0


	//   ....[43]....
        /*0374*/ 	.word	0x00004140


	//   ....[44]....
        /*0378*/ 	.word	0x00004190


	//   ....[45]....
        /*037c*/ 	.word	0x000041d0


	//   ....[46]....
        /*0380*/ 	.word	0x00004210


	//   ....[47]....
        /*0384*/ 	.word	0x00004240


	//   ....[48]....
        /*0388*/ 	.word	0x00004250


	//   ....[49]....
        /*038c*/ 	.word	0x00004280


	//   ....[50]....
        /*0390*/ 	.word	0x000042b0


	//   ....[51]....
        /*0394*/ 	.word	0x00004310


	//   ....[52]....
        /*0398*/ 	.word	0x00004340


	//   ....[53]....
        /*039c*/ 	.word	0x00004370


	//   ....[54]....
        /*03a0*/ 	.word	0x00004390


	//   ....[55]....
        /*03a4*/ 	.word	0x000043a0


	//   ....[56]....
        /*03a8*/ 	.word	0x000043c0


	//   ....[57]....
        /*03ac*/ 	.word	0x000043e0


	//   ....[58]....
        /*03b0*/ 	.word	0x00004440


	//   ....[59]....
        /*03b4*/ 	.word	0x00004460


	//   ....[60]....
        /*03b8*/ 	.word	0x00004490


	//   ....[61]....
        /*03bc*/ 	.word	0x000044b0


	//   ....[62]....
        /*03c0*/ 	.word	0x000044e0


	//   ....[63]....
        /*03c4*/ 	.word	0x00004500


	//   ....[64]....
        /*03c8*/ 	.word	0x00004630


	//   ....[65]....
        /*03cc*/ 	.word	0x00004680


	//   ....[66]....
        /*03d0*/ 	.word	0x00004830


	//   ....[67]....
        /*03d4*/ 	.word	0x00004880


	//   ....[68]....
        /*03d8*/ 	.word	0x000048f0


	//   ....[69]....
        /*03dc*/ 	.word	0x00004950


	//   ....[70]....
        /*03e0*/ 	.word	0x000049c0


	//   ....[71]....
        /*03e4*/ 	.word	0x00004a20


	//   ....[72]....
        /*03e8*/ 	.word	0x00004a90


	//   ....[73]....
        /*03ec*/ 	.word	0x00004af0


	//   ....[74]....
        /*03f0*/ 	.word	0x00004b90


	//   ....[75]....
        /*03f4*/ 	.word	0x00004c20


	//   ....[76]....
        /*03f8*/ 	.word	0x00004c90


	//   ....[77]....
        /*03fc*/ 	.word	0x00004cf0


	//   ....[78]....
        /*0400*/ 	.word	0x00004d60


	//   ....[79]....
        /*0404*/ 	.word	0x00004dc0


	//   ....[80]....
        /*0408*/ 	.word	0x00004e30


	//   ....[81]....
        /*040c*/ 	.word	0x00004e90


	//   ....[82]....
        /*0410*/ 	.word	0x00004f30


	//   ....[83]....
        /*0414*/ 	.word	0x00004fc0


	//   ....[84]....
        /*0418*/ 	.word	0x00005030


	//   ....[85]....
        /*041c*/ 	.word	0x00005090


	//   ....[86]....
        /*0420*/ 	.word	0x00005100


	//   ....[87]....
        /*0424*/ 	.word	0x00005160


	//   ....[88]....
        /*0428*/ 	.word	0x000051d0


	//   ....[89]....
        /*042c*/ 	.word	0x00005230


	//   ....[90]....
        /*0430*/ 	.word	0x000052d0


	//   ....[91]....
        /*0434*/ 	.word	0x00005390


	//   ....[92]....
        /*0438*/ 	.word	0x000054a0


	//   ....[93]....
        /*043c*/ 	.word	0x000054f0


	//   ....[94]....
        /*0440*/ 	.word	0x000055a0


	//   ....[95]....
        /*0444*/ 	.word	0x000055f0


	//   ....[96]....
        /*0448*/ 	.word	0x00005660


	//   ....[97]....
        /*044c*/ 	.word	0x000056b0


	//   ....[98]....
        /*0450*/ 	.word	0x00005720


	//   ....[99]....
        /*0454*/ 	.word	0x00005780


	//   ....[100]....
        /*0458*/ 	.word	0x000057f0


	//   ....[101]....
        /*045c*/ 	.word	0x00005850


	//   ....[102]....
        /*0460*/ 	.word	0x000058f0


	//   ....[103]....
        /*0464*/ 	.word	0x00005960


	//   ....[104]....
        /*0468*/ 	.word	0x00005a00


	//   ....[105]....
        /*046c*/ 	.word	0x00005a80


	//   ....[106]....
        /*0470*/ 	.word	0x00005af0


	//   ....[107]....
        /*0474*/ 	.word	0x00005b50


	//   ....[108]....
        /*0478*/ 	.word	0x00005bc0


	//   ....[109]....
        /*047c*/ 	.word	0x00005c20


	//   ....[110]....
        /*0480*/ 	.word	0x00005cc0


	//   ....[111]....
        /*0484*/ 	.word	0x00005d40


	//   ....[112]....
        /*0488*/ 	.word	0x00005dc0


	//   ....[113]....
        /*048c*/ 	.word	0x00005e70


	//   ....[114]....
        /*0490*/ 	.word	0x00005f10


	//   ....[115]....
        /*0494*/ 	.word	0x00005f80


	//   ....[116]....
        /*0498*/ 	.word	0x00005ff0


	//   ....[117]....
        /*049c*/ 	.word	0x00006060


	//   ....[118]....
        /*04a0*/ 	.word	0x000060f0


	//   ....[119]....
        /*04a4*/ 	.word	0x000061a0


	//   ....[120]....
        /*04a8*/ 	.word	0x00006280


	//   ....[121]....
        /*04ac*/ 	.word	0x00006330


	//----- nvinfo : EIATTR_EXIT_INSTR_OFFSETS
	.align		4
.L_1553:
        /*04b0*/ 	.byte	0x04, 0x1c
        /*04b2*/ 	.short	(.L_1555 - .L_1554)


	//   ....[0]....
.L_1554:
        /*04b4*/ 	.word	0x00002580


	//   ....[1]....
        /*04b8*/ 	.word	0x000047d0


	//----- nvinfo : EIATTR_MAX_THREADS
	.align		4
.L_1555:
        /*04bc*/ 	.byte	0x04, 0x05
        /*04be*/ 	.short	(.L_1557 - .L_1556)
.L_1556:
        /*04c0*/ 	.word	0x00000140
        /*04c4*/ 	.word	0x00000001
        /*04c8*/ 	.word	0x00000001


	//----- nvinfo : EIATTR_CRS_STACK_SIZE
	.align		4
.L_1557:
        /*04cc*/ 	.byte	0x04, 0x1e
        /*04ce*/ 	.short	(.L_1559 - .L_1558)
.L_1558:
        /*04d0*/ 	.word	0x00000000


	//----- nvinfo : EIATTR_CBANK_PARAM_SIZE
	.align		4
.L_1559:
        /*04d4*/ 	.byte	0x03, 0x19
        /*04d6*/ 	.short	0x0060


	//----- nvinfo : EIATTR_PARAM_CBANK
	.align		4
        /*04d8*/ 	.byte	0x04, 0x0a
        /*04da*/ 	.short	(.L_1561 - .L_1560)
	.align		4
.L_1560:
        /*04dc*/ 	.word	index@(.nv.constant0._ZN13group_norm_v218gn_bwd_cuda_kernelI6__halfLi320ELi3ELi32ELi10ELi1024ELb0ELb1ELi4ELi320ELi320ELi4ELb1ELi1ELb0ELb0ELNS_15WgradSyncMethodE3ENS_16CompileConditionILi900EEEEEvPT_S6_S6_PKS5_S8_S8_S8_PKfflPfPj)
        /*04e0*/ 	.short	0x0210
        /*04e2*/ 	.short	0x0060


	//----- nvinfo : EIATTR_SW_WAR
	.align		4
.L_1561:
        /*04e4*/ 	.byte	0x04, 0x36
        /*04e6*/ 	.short	(.L_1563 - .L_1562)
.L_1562:
        /*04e8*/ 	.word	0x00000008
.L_1563:


//--------------------- .nv.info._ZN13group_norm_v218gn_bwd_cuda_kernelI6__halfLi320ELi1ELi32ELi10ELi1024ELb0ELb1ELi8ELi320ELi320ELi4ELb1ELi1ELb0ELb0ELNS_15WgradSyncMethodE3ENS_16CompileConditionILi900EEEEEvPT_S6_S6_PKS5_S8_S8_S8_PKfflPfPj --------------------------
	.section	.nv.info._ZN13group_norm_v218gn_bwd_cuda_kernelI6__halfLi320ELi1ELi32ELi10ELi1024ELb0ELb1ELi8ELi320ELi320ELi4ELb1ELi1ELb0ELb0ELNS_15WgradSyncMethodE3ENS_16CompileConditionILi900EEEEEvPT_S6_S6_PKS5_S8_S8_S8_PKfflPfPj,"",@"SHT_CUDA_INFO"
	.sectionflags	@""
	.align	4


	//----- nvinfo : EIATTR_CUDA_API_VERSION
	.align		4
        /*0000*/ 	.byte	0x04, 0x37
        /*0002*/ 	.short	(.L_1565 - .L_1564)
.L_1564:
        /*0004*/ 	.word	0x00000082


	//----- nvinfo : EIATTR_KPARAM_INFO
	.align		4
.L_1565:
        /*0008*/ 	.byte	0x04, 0x17
        /*000a*/ 	.short	(.L_1567 - .L_1566)
.L_1566:
        /*000c*/ 	.word	0x00000000
        /*0010*/ 	.short	0x000b
        /*0012*/ 	.short	0x0058
        /*0014*/ 	.byte	0x00, 0xf0, 0x21, 0x00


	//----- nvinfo : EIATTR_KPARAM_INFO
	.align		4
.L_1567:
        /*0018*/ 	.byte	0x04, 0x17
        /*001a*/ 	.short	(.L_1569 - .L_1568)
.L_1568:
        /*001c*/ 	.word	0x00000000
        /*0020*/ 	.short	0x000a
        /*0022*/ 	.short	0x0050
        /*0024*/ 	.byte	0x00, 0xf0, 0x21, 0x00


	//----- nvinfo : EIATTR_KPARAM_INFO
	.align		4
.L_1569:
        /*0028*/ 	.byte	0x04, 0x17
        /*002a*/ 	.short	(.L_1571 - .L_1570)
.L_1570:
        /*002c*/ 	.word	0x00000000
        /*0030*/ 	.short	0x0009
        /*0032*/ 	.short	0x0048
        /*0034*/ 	.byte	0x00, 0xf0, 0x21, 0x00


	//----- nvinfo : EIATTR_KPARAM_INFO
	.align		4
.L_1571:
        /*0038*/ 	.byte	0x04, 0x17
        /*003a*/ 	.short	(.L_1573 - .L_1572)
.L_1572:
        /*003c*/ 	.word	0x00000000
        /*0040*/ 	.short	0x0008
        /*0042*/ 	.short	0x0040
        /*0044*/ 	.byte	0x00, 0xf0, 0x11, 0x00


	//----- nvinfo : EIATTR_KPARAM_INFO
	.align		4
.L_1573:
        /*0048*/ 	.byte	0x04, 0x17
        /*004a*/ 	.short	(.L_1575 - .L_1574)
.L_1574:
        /*004c*/ 	.word	0x00000000
        /*0050*/ 	.short	0x0007
        /*0052*/ 	.short	0x0038
        /*0054*/ 	.byte	0x00, 0xf0, 0x21, 0x00


	//----- nvinfo : EIATTR_KPARAM_INFO
	.align		4
.L_1575:
        /*0058*/ 	.byte	0x04, 0x17
        /*005a*/ 	.short	(.L_1577 - .L_1576)
.L_1576:
        /*005c*/ 	.word	0x00000000
        /*0060*/ 	.short	0x0006
        /*0062*/ 	.short	0x0030
        /*0064*/ 	.byte	0x00, 0xf0, 0x21, 0x00


	//----- nvinfo : EIATTR_KPARAM_INFO
	.align		4
.L_1577:
        /*0068*/ 	.byte	0x04, 0x17
        /*006a*/ 	.short	(.L_1579 - .L_1578)
.L_1578:
        /*006c*/ 	.word	0x00000000
        /*0070*/ 	.short	0x0005
        /*0072*/ 	.short	0x0028
        /*0074*/ 	.byte	0x00, 0xf0, 0x21, 0x00


	//----- nvinfo : EIATTR_KPARAM_INFO
	.align		4
.L_1579:
        /*0078*/ 	.byte	0x04, 0x17
        /*007a*/ 	.short	(.L_1581 - .L_1580)
.L_1580:
        /*007c*/ 	.word	0x00000000
        /*0080*/ 	.short	0x0004
        /*0082*/ 	.short	0x0020
        /*0084*/ 	.byte	0x00, 0xf0, 0x21, 0x00


	//----- nvinfo : EIATTR_KPARAM_INFO
	.align		4
.L_1581:
        /*0088*/ 	.byte	0x04, 0x17
        /*008a*/ 	.short	(.L_1583 - .L_1582)
.L_1582:
        /*008c*/ 	.word	0x00000000
        /*0090*/ 	.short	0x0003
        /*0092*/ 	.short	0x0018
        /*0094*/ 	.byte	0x00, 0xf0, 0x21, 0x00


	//----- nvinfo : EIATTR_KPARAM_INFO
	.align		4
.L_1583:
        /*0098*/ 	.byte	0x04, 0x17
        /*009a*/ 	.short	(.L_1585 - .L_1584)
.L_1584:
        /*009c*/ 	.word	0x00000000
        /*00a0*/ 	.short	0x0002
        /*00a2*/ 	.short	0x0010
        /*00a4*/ 	.byte	0x00, 0xf0, 0x21, 0x00


	//----- nvinfo : EIATTR_KPARAM_INFO
	.align		4
.L_1585:
        /*00a8*/ 	.byte	0x04, 0x17
        /*00aa*/ 	.short	(.L_1587 - .L_1586)
.L_1586:
        /*00ac*/ 	.word	0x00000000
        /*00b0*/ 	.short	0x0001
        /*00b2*/ 	.short	0x0008
        /*00b4*/ 	.byte	0x00, 0xf0, 0x21, 0x00


	//----- nvinfo : EIATTR_KPARAM_INFO
	.align		4
.L_1587:
        /*00b8*/ 	.byte	0x04, 0x17
        /*00ba*/ 	.short	(.L_1589 - .L_1588)
.L_1588:
        /*00bc*/ 	.word	0x00000000
        /*00c0*/ 	.short	0x0000
        /*00c2*/ 	.short	0x0000
        /*00c4*/ 	.byte	0x00, 0xf0, 0x21, 0x00


	//----- nvinfo : EIATTR_SPARSE_MMA_MASK
	.align		4
.L_1589:
        /*00c8*/ 	.byte	0x03, 0x50
        /*00ca*/ 	.short	0x0000


	//----- nvinfo : EIATTR_MAXREG_COUNT
	.align		4
        /*00cc*/ 	.byte	0x03, 0x1b
        /*00ce*/ 	.short	0x00a8


	//----- nvinfo : EIATTR_NUM_BARRIERS
	.align		4
        /*00d0*/ 	.byte	0x02, 0x4c
        /*00d2*/ 	.byte	0x01
	.zero		1


	//----- nvinfo : EIATTR_MERCURY_ISA_VERSION
	.align		4
        /*00d4*/ 	.byte	0x03, 0x5f
        /*00d6*/ 	.short	0x0101


	//----- nvinfo : EIATTR_COOP_GROUP_MASK_REGIDS
	.align		4
        /*00d8*/ 	.byte	0x04, 0x29
        /*00da*/ 	.short	(.L_1591 - .L_1590)


	//   ....[0]....
.L_1590:
        /*00dc*/ 	.word	0xffffffff


	//   ....[1]....
        /*00e0*/ 	.word	0xffffffff


	//   ....[2]....
        /*00e4*/ 	.word	0xffffffff


	//   ....[3]....
        /*00e8*/ 	.word	0xffffffff


	//   ....[4]....
        /*00ec*/ 	.word	0xffffffff


	//   ....[5]....
        /*00f0*/ 	.word	0xffffffff


	//   ....[6]....
        /*00f4*/ 	.word	0xffffffff


	//   ....[7]....
        /*00f8*/ 	.word	0xffffffff


	//   ....[8]....
        /*00fc*/ 	.word	0xffffffff


	//   ....[9]....
        /*0100*/ 	.word	0xffffffff


	//   ....[10]....
        /*0104*/ 	.word	0x05000011


	//   ....[11]....
        /*0108*/ 	.word	0x05000010


	//   ....[12]....
        /*010c*/ 	.word	0x05000012


	//   ....[13]....
        /*0110*/ 	.word	0x05000013


	//   ....[14]....
        /*0114*/ 	.word	0x05000015


	//   ....[15]....
        /*0118*/ 	.word	0x05000002


	//   ....[16]....
        /*011c*/ 	.word	0x05000010


	//   ....[17]....
        /*0120*/ 	.word	0x05000003


	//   ....[18]....
        /*0124*/ 	.word	0x05000011


	//   ....[19]....
        /*0128*/ 	.word	0x05000013


	//   ....[20]....
        /*012c*/ 	.word	0x05000010


	//   ....[21]....
        /*0130*/ 	.word	0x05000012


	//   ....[22]....
        /*0134*/ 	.word	0x05000015


	//   ....[23]....
        /*0138*/ 	.word	0x05000011


	//   ....[24]....
        /*013c*/ 	.word	0x05000016


	//   ....[25]....
        /*0140*/ 	.word	0x05000010


	//   ....[26]....
        /*0144*/ 	.word	0x05000011


	//   ....[27]....
        /*0148*/ 	.word	0x05000013


	//   ....[28]....
        /*014c*/ 	.word	0x05000010


	//   ....[29]....
        /*0150*/ 	.word	0x05000012


	//   ....[30]....
        /*0154*/ 	.word	0x05000015


	//   ....[31]....
        /*0158*/ 	.word	0x05000011


	//   ....[32]....
        /*015c*/ 	.word	0x05000016


	//   ....[33]....
        /*0160*/ 	.word	0x05000010


	//   ....[34]....
        /*0164*/ 	.word	0x05000011


	//   ....[35]....
        /*0168*/ 	.word	0x05000010


	//   ....[36]....
        /*016c*/ 	.word	0x05000019


	//   ....[37]....
        /*0170*/ 	.word	0x05000015


	//   ....[38]....
        /*0174*/ 	.word	0x05000027


	//   ....[39]....
        /*0178*/ 	.word	0x0500001b


	//   ....[40]....
        /*017c*/ 	.word	0x05000010


	//   ....[41]....
        /*0180*/ 	.word	0x05000013


	//   ....[42]....
        /*0184*/ 	.word	0x05000015


	//   ....[43]....
        /*0188*/ 	.word	0x05000018


	//   ....[44]....
        /*018c*/ 	.word	0x05000012


	//   ....[45]....
        /*0190*/ 	.word	0x05000016


	//   ....[46]....
        /*0194*/ 	.word	0x05000011


	//   ....[47]....
        /*0198*/ 	.word	0x05000014


	//   ....[48]....
        /*019c*/ 	.word	0x0500000f


	//   ....[49]....
        /*01a0*/ 	.word	0x0500000e


	//   ....[50]....
        /*01a4*/ 	.word	0x05000024


	//   ....[51]....
        /*01a8*/ 	.word	0x0500001d


	//   ....[52]....
        /*01ac*/ 	.word	0x0500001f


	//   ....[53]....
        /*01b0*/ 	.word	0x05000023


	//   ....[54]....
        /*01b4*/ 	.word	0x05000011


	//   ....[55]....
        /*01b8*/ 	.word	0x05000022


	//   ....[56]....
        /*01bc*/ 	.word	0x0500001b


	//   ....[57]....
        /*01c0*/ 	.word	0x05000019


	//   ....[58]....
        /*01c4*/ 	.word	0x05000025


	//   ....[59]....
        /*01c8*/ 	.word	0x0500001d


	//   ....[60]....
        /*01cc*/ 	.word	0x0500001f


	//   ....[61]....
        /*01d0*/ 	.word	0x0500001c


	//   ....[62]....
        /*01d4*/ 	.word	0x05000023


	//   ....[63]....
        /*01d8*/ 	.word	0x05000027


	//   ....[64]....
        /*01dc*/ 	.word	0x05000017


	//   ....[65]....
        /*01e0*/ 	.word	0x05000013


	//   ....[66]....
        /*01e4*/ 	.word	0x05000010


	//   ....[67]....
        /*01e8*/ 	.word	0x05000010


	//   ....[68]....
        /*01ec*/ 	.word	0x05000010


	//   ....[69]....
        /*01f0*/ 	.word	0x05000010


	//   ....[70]....
        /*01f4*/ 	.word	0x05000010


	//   ....[71]....
        /*01f8*/ 	.word	0x05000010


	//   ....[72]....
        /*01fc*/ 	.word	0x05000010


	//   ....[73]....
        /*0200*/ 	.word	0x05000010


	//   ....[74]....
        /*0204*/ 	.word	0x05000010


	//   ....[75]....
        /*0208*/ 	.word	0x05000010


	//   ....[76]....
        /*020c*/ 	.word	0x05000010


	//   ....[77]....
        /*0210*/ 	.word	0x05000010


	//   ....[78]....
        /*0214*/ 	.word	0x05000010


	//   ....[79]....
        /*0218*/ 	.word	0x05000010


	//   ....[80]....
        /*021c*/ 	.word	0x05000010


	//   ....[81]....
        /*0220*/ 	.word	0x05000010


	//   ....[82]....
        /*0224*/ 	.word	0x05000010


	//   ....[83]....
        /*0228*/ 	.word	0x05000010


	//   ....[84]....
        /*022c*/ 	.word	0x05000010


	//   ....[85]....
        /*0230*/ 	.word	0x05000010


	//   ....[86]....
        /*0234*/ 	.word	0x05000010


	//   ....[87]....
        /*0238*/ 	.word	0x05000010


	//   ....[88]....
        /*023c*/ 	.word	0x05000010


	//   ....[89]....
        /*0240*/ 	.word	0x05000010


	//   ....[90]....
        /*0244*/ 	.word	0x05000010


	//   ....[91]....
        /*0248*/ 	.word	0x05000010


	//   ....[92]....
        /*024c*/ 	.word	0x05000010


	//   ....[93]....
        /*0250*/ 	.word	0x05000010


	//   ....[94]....
        /*0254*/ 	.word	0x05000010


	//   ....[95]....
        /*0258*/ 	.word	0x05000010


	//   ....[96]....
        /*025c*/ 	.word	0x05000010


	//   ....[97]....
        /*0260*/ 	.word	0x05000010


	//   ....[98]....
        /*0264*/ 	.word	0x05000010


	//   ....[99]....
        /*0268*/ 	.word	0x05000010


	//   ....[100]....
        /*026c*/ 	.word	0x05000010


	//   ....[101]....
        /*0270*/ 	.word	0x05000010


	//   ....[102]....
        /*0274*/ 	.word	0x05000010


	//   ....[103]....
        /*0278*/ 	.word	0x05000010


	//   ....[104]....
        /*027c*/ 	.word	0x05000010


	//   ....[105]....
        /*0280*/ 	.word	0x05000010


	//   ....[106]....
        /*0284*/ 	.word	0x05000010


	//   ....[107]....
        /*0288*/ 	.word	0x05000010


	//   ....[108]....
        /*028c*/ 	.word	0x05000010


	//   ....[109]....
        /*0290*/ 	.word	0x05000010


	//   ....[110]....
        /*0294*/ 	.word	0x05000010


	//   ....[111]....
        /*0298*/ 	.word	0x05000010


	//   ....[112]....
        /*029c*/ 	.word	0x05000010


	//   ....[113]....
        /*02a0*/ 	.word	0x05000010


	//   ....[114]....
        /*02a4*/ 	.word	0x05000010


	//   ....[115]....
        /*02a8*/ 	.word	0x05000010


	//   ....[116]....
        /*02ac*/ 	.word	0x05000010


	//   ....[117]....
        /*02b0*/ 	.word	0x05000010


	//   ....[118]....
        /*02b4*/ 	.word	0x05000010


	//   ....[119]....
        /*02b8*/ 	.word	0x05000010


	//   ....[120]....
        /*02bc*/ 	.word	0x05000010


	//   ....[121]....
        /*02c0*/ 	.word	0x05000010


	//----- nvinfo : EIATTR_COOP_GROUP_INSTR_OFFSETS
	.align		4
.L_1591:
        /*02c4*/ 	.byte	0x04, 0x28
        /*02c6*/ 	.short	(.L_1593 - .L_1592)


	//   ....[0]....
.L_1592:
        /*02c8*/ 	.word	0x000013f0


	//   ....[1]....
        /*02cc*/ 	.word	0x00001430


	//   ....[2]....
        /*02d0*/ 	.word	0x00001470


	//   ....[3]....
        /*02d4*/ 	.word	0x00001480


	//   ....[4]....
        /*02d8*/ 	.word	0x00001e30


	//   ....[5]....
        /*02dc*/ 	.word	0x00001e60


	//   ....[6]....
        /*02e0*/ 	.word	0x00001e90


	//   ....[7]....
        /*02e4*/ 	.word	0x00001ea0


	//   ....[8]....
        /*02e8*/ 	.word	0x00001ed0


	//   ....[9]....
        /*02ec*/ 	.word	0x00001ee0


	//   ....[10]....
        /*02f0*/ 	.word	0x00003370


	//   ....[11]....
        /*02f4*/ 	.word	0x00003390


	//   ....[12]....
        /*02f8*/ 	.word	0x000033d0


	//   ....[13]....
        /*02fc*/ 	.word	0x000033f0


	//   ....[14]....
        /*0300*/ 	.word	0x00003420


	//   ....[15]....
        /*0304*/ 	.word	0x00003430


	//   ....[16]....
        /*0308*/ 	.word	0x00003460


	//   ....[17]....
        /*030c*/ 	.word	0x00003470


	//   ....[18]....
        /*0310*/ 	.word	0x00003610


	//   ....[19]....
        /*0314*/ 	.word	0x00003630


	//   ....[20]....
        /*0318*/ 	.word	0x00003660


	//   ....[21]....
        /*031c*/ 	.word	0x00003680


	//   ....[22]....
        /*0320*/ 	.word	0x000036b0


	//   ....[23]....
        /*0324*/ 	.word	0x000036c0


	//   ....[24]....
        /*0328*/ 	.word	0x000036f0


	//   ....[25]....
        /*032c*/ 	.word	0x00003700


	//   ....[26]....
        /*0330*/ 	.word	0x00003840


	//   ....[27]....
        /*0334*/ 	.word	0x00003860


	//   ....[28]....
        /*0338*/ 	.word	0x00003890


	//   ....[29]....
        /*033c*/ 	.word	0x000038b0


	//   ....[30]....
        /*0340*/ 	.word	0x000038e0


	//   ....[31]....
        /*0344*/ 	.word	0x000038f0


	//   ....[32]....
        /*0348*/ 	.word	0x00003920


	//   ....[33]....
        /*034c*/ 	.word	0x00003930


	//   ....[34]....
        /*0350*/ 	.word	0x00003c50


	//   ....[35]....
        /*0354*/ 	.word	0x00003c60


	//   ....[36]....
        /*0358*/ 	.word	0x00003cb0


	//   ....[37]....
        /*035c*/ 	.word	0x00003ce0


	//   ....[38]....
        /*0360*/ 	.word	0x00003d20


	//   ....[39]....
        /*0364*/ 	.word	0x00003d50


	//   ....[40]....
        /*0368*/ 	.word	0x00003d60


	//   ....[41]....
        /*036c*/ 	.word	0x00003d70


	//   ....[42]....
        /*0370*/ 	.word	0x00003d90


	//   ....[43]....
        /*0374*/ 	.word	0x00003dd0


	//   ....[44]....
        /*0378*/ 	.word	0x00003e10


	//   ....[45]....
        /*037c*/ 	.word	0x00003e40


	//   ....[46]....
        /*0380*/ 	.word	0x00003e70


	//   ....[47]....
        /*0384*/ 	.word	0x00003ea0


	//   ....[48]....
        /*0388*/ 	.word	0x00003eb0


	//   ....[49]....
        /*038c*/ 	.word	0x00003ee0


	//   ....[50]....
        /*0390*/ 	.word	0x00003f10


	//   ....[51]....
        /*0394*/ 	.word	0x00003f40


	//   ....[52]....
        /*0398*/ 	.word	0x00003f70


	//   ....[53]....
        /*039c*/ 	.word	0x00003f90


	//   ....[54]....
        /*03a0*/ 	.word	0x00003fb0


	//   ....[55]....
        /*03a4*/ 	.word	0x00003fd0


	//   ....[56]....
        /*03a8*/ 	.word	0x00003ff0


	//   ....[57]....
        /*03ac*/ 	.word	0x00004040


	//   ....[58]....
        /*03b0*/ 	.word	0x00004090


	//   ....[59]....
        /*03b4*/ 	.word	0x000040d0


	//   ....[60]....
        /*03b8*/ 	.word	0x00004110


	//   ....[61]....
        /*03bc*/ 	.word	0x00004140


	//   ....[62]....
        /*03c0*/ 	.word	0x00004170


	//   ....[63]....
        /*03c4*/ 	.word	0x00004190


	//   ....[64]....
        /*03c8*/ 	.word	0x000042c0


	//   ....[65]....
        /*03cc*/ 	.word	0x000042e0


	//   ....[66]....
        /*03d0*/ 	.word	0x00004410


	//   ....[67]....
        /*03d4*/ 	.word	0x00004460


	//   ....[68]....
        /*03d8*/ 	.word	0x000044d0


	//   ....[69]....
        /*03dc*/ 	.word	0x00004530


	//   ....[70]....
        /*03e0*/ 	.word	0x000045a0


	//   ....[71]....
        /*03e4*/ 	.word	0x00004600


	//   ....[72]....
        /*03e8*/ 	.word	0x00004670


	//   ....[73]....
        /*03ec*/ 	.word	0x000046d0


	//   ....[74]....
        /*03f0*/ 	.word	0x00004770


	//   ....[75]....
        /*03f4*/ 	.word	0x00004800


	//   ....[76]....
        /*03f8*/ 	.word	0x00004870


	//   ....[77]....
        /*03fc*/ 	.word	0x000048d0


	//   ....[78]....
        /*0400*/ 	.word	0x00004940


	//   ....[79]....
        /*0404*/ 	.word	0x000049a0


	//   ....[80]....
        /*0408*/ 	.word	0x00004a10


	//   ....[81]....
        /*040c*/ 	.word	0x00004a70


	//   ....[82]....
        /*0410*/ 	.word	0x00004b10


	//   ....[83]....
        /*0414*/ 	.word	0x00004ba0


	//   ....[84]....
        /*0418*/ 	.word	0x00004c10


	//   ....[85]....
        /*041c*/ 	.word	0x00004c70


	//   ....[86]....
        /*0420*/ 	.word	0x00004ce0


	//   ....[87]....
        /*0424*/ 	.word	0x00004d40


	//   ....[88]....
        /*0428*/ 	.word	0x00004db0


	//   ....[89]....
        /*042c*/ 	.word	0x00004e10


	//   ....[90]....
        /*0430*/ 	.word	0x00004eb0


	//   ....[91]....
        /*0434*/ 	.word	0x00004f70


	//   ....[92]....
        /*0438*/ 	.word	0x00005070


	//   ....[93]....
        /*043c*/ 	.word	0x000050c0


	//   ....[94]....
        /*0440*/ 	.word	0x00005160


	//   ....[95]....
        /*0444*/ 	.word	0x000051b0


	//   ....[96]....
        /*0448*/ 	.word	0x00005270


	//   ....[97]....
        /*044c*/ 	.word	0x000052d0


	//   ....[98]....
        /*0450*/ 	.word	0x00005370


	//   ....[99]....
        /*0454*/ 	.word	0x000053d0


	//   ....[100]....
        /*0458*/ 	.word	0x00005440


	//   ....[101]....
        /*045c*/ 	.word	0x000054a0


	//   ....[102]....
        /*0460*/ 	.word	0x00005510


	//   ....[103]....
        /*0464*/ 	.word	0x00005570


	//   ....[104]....
        /*0468*/ 	.word	0x000055e0


	//   ....[105]....
        /*046c*/ 	.word	0x00005640


	//   ....[106]....
        /*0470*/ 	.word	0x000056b0


	//   ....[107]....
        /*0474*/ 	.word	0x00005710


	//   ....[108]....
        /*0478*/ 	.word	0x00005780


	//   ....[109]....
        /*047c*/ 	.word	0x000057e0


	//   ....[110]....
        /*0480*/ 	.word	0x000058b0


	//   ....[111]....
        /*0484*/ 	.word	0x00005940


	//   ....[112]....
        /*0488*/ 	.word	0x000059e0


	//   ....[113]....
        /*048c*/ 	.word	0x00005a40


	//   ....[114]....
        /*0490*/ 	.word	0x00005aa0


	//   ....[115]....
        /*0494*/ 	.word	0x00005af0


	//   ....[116]....
        /*0498*/ 	.word	0x00005b60


	//   ....[117]....
        /*049c*/ 	.word	0x00005bc0


	//   ....[118]....
        /*04a0*/ 	.word	0x00005c30


	//   ....[119]....
        /*04a4*/ 	.word	0x00005c90


	//   ....[120]....
        /*04a8*/ 	.word	0x00005dd0


	//   ....[121]....
        /*04ac*/ 	.word	0x00005ea0


	//----- nvinfo : EIATTR_EXIT_INSTR_OFFSETS
	.align		4
.L_1593:
        /*04b0*/ 	.byte	0x04, 0x1c
        /*04b2*/ 	.short	(.L_1595 - .L_1594)


	//   ....[0]....
.L_1594:
        /*04b4*/ 	.word	0x00002360


	//   ....[1]....
        /*04b8*/ 	.word	0x000043b0


	//----- nvinfo : EIATTR_MAX_THREADS
	.align		4
.L_1595:
        /*04bc*/ 	.byte	0x04, 0x05
        /*04be*/ 	.short	(.L_1597 - .L_1596)
.L_1596:
        /*04c0*/ 	.word	0x00000140
        /*04c4*/ 	.word	0x00000001
        /*04c8*/ 	.word	0x00000001


	//----- nvinfo : EIATTR_CRS_STACK_SIZE
	.align		4
.L_1597:
        /*04cc*/ 	.byte	0x04, 0x1e
        /*04ce*/ 	.short	(.L_1599 - .L_1598)
.L_1598:
        /*04d0*/ 	.word	0x00000000


	//----- nvinfo : EIATTR_CBANK_PARAM_SIZE
	.align		4
.L_1599:
        /*04d4*/ 	.byte	0x03, 0x19
        /*04d6*/ 	.short	0x0060


	//----- nvinfo : EIATTR_PARAM_CBANK
	.align		4
        /*04d8*/ 	.byte	0x04, 0x0a
        /*04da*/ 	.short	(.L_1601 - .L_1600)
	.align		4
.L_1600:
        /*04dc*/ 	.word	index@(.nv.constant0._ZN13group_norm_v218gn_bwd_cuda_kernelI6__halfLi320ELi1ELi32ELi10ELi1024ELb0ELb1ELi8ELi320ELi320ELi4ELb1ELi1ELb0ELb0ELNS_15WgradSyncMethodE3ENS_16CompileConditionILi900EEEEEvPT_S6_S6_PKS5_S8_S8_S8_PKfflPfPj)
        /*04e0*/ 	.short	0x0210
        /*04e2*/ 	.short	0x0060


	//----- nvinfo : EIATTR_SW_WAR
	.align		4
.L_1601:
        /*04e4*/ 	.byte	0x04, 0x36
        /*04e6*/ 	.short	(.L_1603 - .L_1602)
.L_1602:
        /*04e8*/ 	.word	0x00000008
.L_1603:


//--------------------- .nv.info._ZN13group_norm_v218gn_bwd_cuda_kernelI6__halfLi320ELi3ELi32ELi10ELi1024ELb0ELb1ELi8ELi320ELi320ELi4ELb1ELi2ELb0ELb0ELNS_15WgradSyncMethodE3ENS_16CompileConditionILi900EEEEEvPT_S6_S6_PKS5_S8_S8_S8_PKfflPfPj --------------------------
	.section	.nv.info._ZN13group_norm_v218gn_bwd_cuda_kernelI6__halfLi320ELi3ELi32ELi10ELi1024ELb0ELb1ELi8ELi320ELi320ELi4ELb1ELi2ELb0ELb0ELNS_15WgradSyncMethodE3ENS_16CompileConditionILi900EEEEEvPT_S6_S6_PKS5_S8_S8_S8_PKfflPfPj,"",@"SHT_CUDA_INFO"
	.sectionflags	@""
	.align	4


	//----- nvinfo : EIATTR_CUDA_API_VERSION
	.align		4
        /*0000*/ 	.byte	0x04, 0x37
        /*0002*/ 	.short	(.L_1605 - .L_1604)
.L_1604:
        /*0004*/ 	.word	0x00000082


	//----- nvinfo : EIATTR_KPARAM_INFO
	.align		4
.L_1605:
        /*0008*/ 	.byte	0x04, 0x17
        /*000a*/ 	.short	(.L_1607 - .L_1606)
.L_1606:
        /*000c*/ 	.word	0x00000000
        /*0010*/ 	.short	0x000b
        /*0012*/ 	.short	0x0058
        /*0014*/ 	.byte	0x00, 0xf0, 0x21, 0x00


	//----- nvinfo : EIATTR_KPARAM_INFO
	.align		4
.L_1607:
        /*0018*/ 	.byte	0x04, 0x17
        /*001a*/ 	.short	(.L_1609 - .L_1608)
.L_1608:
        /*001c*/ 	.word	0x00000000
        /*0020*/ 	.short	0x000a
        /*0022*/ 	.short	0x0050
        /*0024*/ 	.byte	0x00, 0xf0, 0x21, 0x00


	//----- nvinfo : EIATTR_KPARAM_INFO
	.align		4
.L_1609:
        /*0028*/ 	.byte	0x04, 0x17
        /*002a*/ 	.short	(.L_1611 - .L_1610)
.L_1610:
        /*002c*/ 	.word	0x00000000
        /*0030*/ 	.short	0x0009
        /*0032*/ 	.short	0x0048
        /*0034*/ 	.byte	0x00, 0xf0, 0x21, 0x00


	//----- nvinfo : EIATTR_KPARAM_INFO
	.align		4
.L_1611:
        /*0038*/ 	.byte	0x04, 0x17
        /*003a*/ 	.short	(.L_1613 - .L_1612)
.L_1612:
        /*003c*/ 	.word	0x00000000
        /*0040*/ 	.short	0x0008
        /*0042*/ 	.short	0x0040
        /*0044*/ 	.byte	0x00, 0xf0, 0x11, 0x00


	//----- nvinfo : EIATTR_KPARAM_INFO
	.align		4
.L_1613:
        /*0048*/ 	.byte	0x04, 0x17
        /*004a*/ 	.short	(.L_1615 - .L_1614)
.L_1614:
        /*004c*/ 	.word	0x00000000
        /*0050*/ 	.short	0x0007
        /*0052*/ 	.short	0x0038
        /*0054*/ 	.byte	0x00, 0xf0, 0x21, 0x00


	//----- nvinfo : EIATTR_KPARAM_INFO
	.align		4
.L_1615:
        /*0058*/ 	.byte	0x04, 0x17
        /*005a*/ 	.short	(.L_1617 - .L_1616)
.L_1616:
        /*005c*/ 	.word	0x00000000
        /*0060*/ 	.short	0x0006
        /*0062*/ 	.short	0x0030
        /*0064*/ 	.byte	0x00, 0xf0, 0x21, 0x00


	//----- nvinfo : EIATTR_KPARAM_INFO
	.align		4
.L_1617:
        /*0068*/ 	.byte	0x04, 0x17
        /*006a*/ 	.short	(.L_1619 - .L_1618)
.L_1618:
        /*006c*/ 	.word	0x00000000
        /*0070*/ 	.short	0x0005
        /*0072*/ 	.short	0x0028
        /*0074*/ 	.byte	0x00, 0xf0, 0x21, 0x00


	//----- nvinfo : EIATTR_KPARAM_INFO
	.align		4
.L_1619:
        /*0078*/ 	.byte	0x04, 0x17
        /*007a*/ 	.short	(.L_1621 - .L_1620)
.L_1620:
        /*007c*/ 	.word	0x00000000
        /*0080*/ 	.short	0x0004
        /*0082*/ 	.short	0x0020
        /*0084*/ 	.byte	0x00, 0xf0, 0x21, 0x00


	//----- nvinfo : EIATTR_KPARAM_INFO
	.align		4
.L_1621:
        /*0088*/ 	.byte	0x04, 0x17
        /*008a*/ 	.short	(.L_1623 - .L_1622)
.L_1622:
        /*008c*/ 	.word	0x00000000
        /*0090*/ 	.short	0x0003
        /*0092*/ 	.short	0x0018
        /*0094*/ 	.byte	0x00, 0xf0, 0x21, 0x00


	//----- nvinfo : EIATTR_KPARAM_INFO
	.align		4
.L_1623:
        /*0098*/ 	.byte	0x04, 0x17
        /*009a*/ 	.short	(.L_1625 - .L_1624)
.L_1624:
        /*009c*/ 	.word	0x00000000
        /*00a0*/ 	.short	0x0002
        /*00a2*/ 	.short	0x0010
        /*00a4*/ 	.byte	0x00, 0xf0, 0x21, 0x00


	//----- nvinfo : EIATTR_KPARAM_INFO
	.align		4
.L_1625:
        /*00a8*/ 	.byte	0x04, 0x17
        /*00aa*/ 	.short	(.L_1627 - .L_1626)
.L_1626:
        /*00ac*/ 	.word	0x00000000
        /*00b0*/ 	.short	0x0001
        /*00b2*/ 	.short	0x0008
        /*00b4*/ 	.byte	0x00, 0xf0, 0x21, 0x00


	//----- nvinfo : EIATTR_KPARAM_INFO
	.align		4
.L_1627:
        /*00b8*/ 	.byte	0x04, 0x17
        /*00ba*/ 	.short	(.L_1629 - .L_1628)
.L_1628:
        /*00bc*/ 	.word	0x00000000
        /*00c0*/ 	.short	0x0000
        /*00c2*/ 	.short	0x0000
        /*00c4*/ 	.byte	0x00, 0xf0, 0x21, 0x00


	//----- nvinfo : EIATTR_SPARSE_MMA_MASK
	.align		4
.L_1629:
        /*00c8*/ 	.byte	0x03, 0x50
        /*00ca*/ 	.short	0x0000


	//----- nvinfo : EIATTR_MAXREG_COUNT
	.align		4
        /*00cc*/ 	.byte	0x03, 0x1b
        /*00ce*/ 	.short	0x0040


	//----- nvinfo : EIATTR_NUM_BARRIERS
	.align		4
        /*00d0*/ 	.byte	0x02, 0x4c
        /*00d2*/ 	.byte	0x01
	.zero		1


	//----- nvinfo : EIATTR_MERCURY_ISA_VERSION
	.align		4
        /*00d4*/ 	.byte	0x03, 0x5f
        /*00d6*/ 	.short	0x0101


	//----- nvinfo : EIATTR_COOP_GROUP_MASK_REGIDS
	.align		4
        /*00d8*/ 	.byte	0x04, 0x29
        /*00da*/ 	.short	(.L_1631 - .L_1630)


	//   ....[0]....
.L_1630:
        /*00dc*/ 	.word	0xffffffff


	//   ....[1]....
        /*00e0*/ 	.word	0xffffffff


	//   ....[2]....
        /*00e4*/ 	.word	0xffffffff


	//   ....[3]....
        /*00e8*/ 	.word	0xffffffff


	//   ....[4]....
        /*00ec*/ 	.word	0xffffffff


	//   ....[5]....
        /*00f0*/ 	.word	0xffffffff


	//   ....[6]....
        /*00f4*/ 	.word	0xffffffff


	//   ....[7]....
        /*00f8*/ 	.word	0xffffffff


	//   ....[8]....
        /*00fc*/ 	.word	0xffffffff


	//   ....[9]....
        /*0100*/ 	.word	0xffffffff


	//   ....[10]....
        /*0104*/ 	.word	0x05000009


	//   ....[11]....
        /*0108*/ 	.word	0x05000008


	//   ....[12]....
        /*010c*/ 	.word	0x0500000a


	//   ....[13]....
        /*0110*/ 	.word	0x0500000b


	//   ....[14]....
        /*0114*/ 	.word	0x0500000d


	//   ....[15]....
        /*0118*/ 	.word	0x0500000c


	//   ....[16]....
        /*011c*/ 	.word	0x0500000e


	//   ....[17]....
        /*0120*/ 	.word	0x05000003


	//   ....[18]....
        /*0124*/ 	.word	0x0500000d


	//   ....[19]....
        /*0128*/ 	.word	0x0500000c


	//   ....[20]....
        /*012c*/ 	.word	0x0500000e


	//   ....[21]....
        /*0130*/ 	.word	0x0500000f


	//   ....[22]....
        /*0134*/ 	.word	0x05000011


	//   ....[23]....
        /*0138*/ 	.word	0x05000010


	//   ....[24]....
        /*013c*/ 	.word	0x05000014


	//   ....[25]....
        /*0140*/ 	.word	0x05000003


	//   ....[26]....
        /*0144*/ 	.word	0x0500000d


	//   ....[27]....
        /*0148*/ 	.word	0x0500000c


	//   ....[28]....
        /*014c*/ 	.word	0x0500000e


	//   ....[29]....
        /*0150*/ 	.word	0x0500000f


	//   ....[30]....
        /*0154*/ 	.word	0x05000011


	//   ....[31]....
        /*0158*/ 	.word	0x05000010


	//   ....[32]....
        /*015c*/ 	.word	0x05000014


	//   ....[33]....
        /*0160*/ 	.word	0x05000003


	//   ....[34]....
        /*0164*/ 	.word	0x05000005


	//   ....[35]....
        /*0168*/ 	.word	0x05000012


	//   ....[36]....
        /*016c*/ 	.word	0x0500000f


	//   ....[37]....
        /*0170*/ 	.word	0x05000011


	//   ....[38]....
        /*0174*/ 	.word	0x0500001a


	//   ....[39]....
        /*0178*/ 	.word	0x05000019


	//   ....[40]....
        /*017c*/ 	.word	0x05000004


	//   ....[41]....
        /*0180*/ 	.word	0x05000012


	//   ....[42]....
        /*0184*/ 	.word	0x05000018


	//   ....[43]....
        /*0188*/ 	.word	0x0500000b


	//   ....[44]....
        /*018c*/ 	.word	0x05000007


	//   ....[45]....
        /*0190*/ 	.word	0x0500000f


	//   ....[46]....
        /*0194*/ 	.word	0x0500000c


	//   ....[47]....
        /*0198*/ 	.word	0x0500000a


	//   ....[48]....
        /*019c*/ 	.word	0x05000006


	//   ....[49]....
        /*01a0*/ 	.word	0x05000012


	//   ....[50]....
        /*01a4*/ 	.word	0x05000017


	//   ....[51]....
        /*01a8*/ 	.word	0x05000005


	//   ....[52]....
        /*01ac*/ 	.word	0x05000008


	//   ....[53]....
        /*01b0*/ 	.word	0x0500000c


	//   ....[54]....
        /*01b4*/ 	.word	0x05000007


	//   ....[55]....
        /*01b8*/ 	.word	0x0500000b


	//   ....[56]....
        /*01bc*/ 	.word	0x05000009


	//   ....[57]....
        /*01c0*/ 	.word	0x05000006


	//   ....[58]....
        /*01c4*/ 	.word	0x05000017


	//   ....[59]....
        /*01c8*/ 	.word	0x05000014


	//   ....[60]....
        /*01cc*/ 	.word	0x0500001c


	//   ....[61]....
        /*01d0*/ 	.word	0x05000013


	//   ....[62]....
        /*01d4*/ 	.word	0x0500001d


	//   ....[63]....
        /*01d8*/ 	.word	0x0500001f


	//   ....[64]....
        /*01dc*/ 	.word	0x05000015


	//   ....[65]....
        /*01e0*/ 	.word	0x05000012


	//   ....[66]....
        /*01e4*/ 	.word	0x0500000e


	//   ....[67]....
        /*01e8*/ 	.word	0x0500000e


	//   ....[68]....
        /*01ec*/ 	.word	0x0500000e


	//   ....[69]....
        /*01f0*/ 	.word	0x0500000e


	//   ....[70]....
        /*01f4*/ 	.word	0x0500000e


	//   ....[71]....
        /*01f8*/ 	.word	0x0500000e


	//   ....[72]....
        /*01fc*/ 	.word	0x0500000e


	//   ....[73]....
        /*0200*/ 	.word	0x0500000e


	//   ....[74]....
        /*0204*/ 	.word	0x0500000e


	//   ....[75]....
        /*0208*/ 	.word	0x0500000e


	//   ....[76]....
        /*020c*/ 	.word	0x0500000e


	//   ....[77]....
        /*0210*/ 	.word	0x0500000e


	//   ....[78]....
        /*0214*/ 	.word	0x0500000e


	//   ....[79]....
        /*0218*/ 	.word	0x0500000e


	//   ....[80]....
        /*021c*/ 	.word	0x0500000e


	//   ....[81]....
        /*0220*/ 	.word	0x0500000e


	//   ....[82]....
        /*0224*/ 	.word	0x0500000e


	//   ....[83]....
        /*0228*/ 	.word	0x0500000e


	//   ....[84]....
        /*022c*/ 	.word	0x0500000e


	//   ....[85]....
        /*0230*/ 	.word	0x0500000e


	//   ....[86]....
        /*0234*/ 	.word	0x0500000e


	//   ....[87]....
        /*0238*/ 	.word	0x0500000e


	//   ....[88]....
        /*023c*/ 	.word	0x0500000e


	//   ....[89]....
        /*0240*/ 	.word	0x0500000e


	//   ....[90]....
        /*0244*/ 	.word	0x0500000e


	//   ....[91]....
        /*0248*/ 	.word	0x0500000e


	//   ....[92]....
        /*024c*/ 	.word	0x0500000e


	//   ....[93]....
        /*0250*/ 	.word	0x0500000e


	//   ....[94]....
        /*0254*/ 	.word	0x0500000e


	//   ....[95]....
        /*0258*/ 	.word	0x0500000e


	//   ....[96]....
        /*025c*/ 	.word	0x0500000e


	//   ....[97]....
        /*0260*/ 	.word	0x0500000e


	//   ....[98]....
        /*0264*/ 	.word	0x0500000e


	//   ....[99]....
        /*0268*/ 	.word	0x0500000e


	//   ....[100]....
        /*026c*/ 	.word	0x0500000e


	//   ....[101]....
        /*0270*/ 	.word	0x0500000e


	//   ....[102]....
        /*0274*/ 	.word	0x0500000e


	//   ....[103]....
        /*0278*/ 	.word	0x0500000e


	//   ....[104]....
        /*027c*/ 	.word	0x0500000e


	//   ....[105]....
        /*0280*/ 	.word	0x0500000e


	//   ....[106]....
        /*0284*/ 	.word	0x0500000e


	//   ....[107]....
        /*0288*/ 	.word	0x0500000e


	//   ....[108]....
        /*028c*/ 	.word	0x0500000e


	//   ....[109]....
        /*0290*/ 	.word	0x0500000e


	//   ....[110]....
        /*0294*/ 	.word	0x0500000e


	//   ....[111]....
        /*0298*/ 	.word	0x0500000e


	//   ....[112]....
        /*029c*/ 	.word	0x0500000e


	//   ....[113]....
        /*02a0*/ 	.word	0x0500000e


	//   ....[114]....
        /*02a4*/ 	.word	0x0500000e


	//   ....[115]....
        /*02a8*/ 	.word	0x0500000e


	//   ....[116]....
        /*02ac*/ 	.word	0x0500000e


	//   ....[117]....
        /*02b0*/ 	.word	0x0500000e


	//   ....[118]....
        /*02b4*/ 	.word	0x0500000e


	//   ....[119]....
        /*02b8*/ 	.word	0x0500000e


	//   ....[120]....
        /*02bc*/ 	.word	0x0500000e


	//   ....[121]....
        /*02c0*/ 	.word	0x0500000e


	//----- nvinfo : EIATTR_COOP_GROUP_INSTR_OFFSETS
	.align		4
.L_1631:
        /*02c4*/ 	.byte	0x04, 0x28
        /*02c6*/ 	.short	(.L_1633 - .L_1632)


	//   ....[0]....
.L_1632:
        /*02c8*/ 	.word	0x00001470


	//   ....[1]....
        /*02cc*/ 	.word	0x000014a0


	//   ....[2]....
        /*02d0*/ 	.word	0x000014d0


	//   ....[3]....
        /*02d4*/ 	.word	0x000014e0


	//   ....[4]....
        /*02d8*/ 	.word	0x00001f00


	//   ....[5]....
        /*02dc*/ 	.word	0x00001f20


	//   ....[6]....
        /*02e0*/ 	.word	0x00001f60


	//   ....[7]....
        /*02e4*/ 	.word	0x00001f70


	//   ....[8]....
        /*02e8*/ 	.word	0x00001fb0


	//   ....[9]....
        /*02ec*/ 	.word	0x00001fc0


	//   ....[10]....
        /*02f0*/ 	.word	0x00003530


	//   ....[11]....
        /*02f4*/ 	.word	0x00003560


	//   ....[12]....
        /*02f8*/ 	.word	0x00003590


	//   ....[13]....
        /*02fc*/ 	.word	0x000035b0


	//   ....[14]....
        /*0300*/ 	.word	0x000035e0


	//   ....[15]....
        /*0304*/ 	.word	0x000035f0


	//   ....[16]....
        /*0308*/ 	.word	0x00003620


	//   ....[17]....
        /*030c*/ 	.word	0x00003630


	//   ....[18]....
        /*0310*/ 	.word	0x00003820


	//   ....[19]....
        /*0314*/ 	.word	0x00003850


	//   ....[20]....
        /*0318*/ 	.word	0x00003880


	//   ....[21]....
        /*031c*/ 	.word	0x000038a0


	//   ....[22]....
        /*0320*/ 	.word	0x000038d0


	//   ....[23]....
        /*0324*/ 	.word	0x000038e0


	//   ....[24]....
        /*0328*/ 	.word	0x00003910


	//   ....[25]....
        /*032c*/ 	.word	0x00003920


	//   ....[26]....
        /*0330*/ 	.word	0x00003ab0


	//   ....[27]....
        /*0334*/ 	.word	0x00003ae0


	//   ....[28]....
        /*0338*/ 	.word	0x00003b10


	//   ....[29]....
        /*033c*/ 	.word	0x00003b30


	//   ....[30]....
        /*0340*/ 	.word	0x00003b60


	//   ....[31]....
        /*0344*/ 	.word	0x00003b70


	//   ....[32]....
        /*0348*/ 	.word	0x00003ba0


	//   ....[33]....
        /*034c*/ 	.word	0x00003bb0


	//   ....[34]....
        /*0350*/ 	.word	0x00003eb0


	//   ....[35]....
        /*0354*/ 	.word	0x00003ee0


	//   ....[36]....
        /*0358*/ 	.word	0x00003f80


	//   ....[37]....
        /*035c*/ 	.word	0x00003fc0


	//   ....[38]....
        /*0360*/ 	.word	0x00003ff0


	//   ....[39]....
        /*0364*/ 	.word	0x00004000


	//   ....[40]....
        /*0368*/ 	.word	0x00004010


	//   ....[41]....
        /*036c*/ 	.word	0x00004020


	//   ....[42]....
        /*0370*/ 	.word	0x00004120


	//   ....[43]....
        /*0374*/ 	.word	0x00004150


	//   ....[44]....
        /*0378*/ 	.word	0x00004180


	//   ....[45]....
        /*037c*/ 	.word	0x00004190


	//   ....[46]....
        /*0380*/ 	.word	0x000041a0


	//   ....[47]....
        /*0384*/ 	.word	0x000041b0


	//   ....[48]....
        /*0388*/ 	.word	0x000041c0


	//   ....[49]....
        /*038c*/ 	.word	0x000041f0


	//   ....[50]....
        /*0390*/ 	.word	0x00004250


	//   ....[51]....
        /*0394*/ 	.word	0x00004280


	//   ....[52]....
        /*0398*/ 	.word	0x000042b0


	//   ....[53]....
        /*039c*/ 	.word	0x000042e0


	//   ....[54]....
        /*03a0*/ 	.word	0x00004310


	//   ....[55]....
        /*03a4*/ 	.word	0x00004330


	//   ....[56]....
        /*03a8*/ 	.word	0x00004340


	//   ....[57]....
        /*03ac*/ 	.word	0x00004370


	//   ....[58]....
        /*03b0*/ 	.word	0x000043a0


	//   ....[59]....
        /*03b4*/ 	.word	0x000043d0


	//   ....[60]....
        /*03b8*/ 	.word	0x00004400


	//   ....[61]....
        /*03bc*/ 	.word	0x00004420


	//   ....[62]....
        /*03c0*/ 	.word	0x00004450


	//   ....[63]....
        /*03c4*/ 	.word	0x00004470


	//   ....[64]....
        /*03c8*/ 	.word	0x000045c0


	//   ....[65]....
        /*03cc*/ 	.word	0x00004600


	//   ....[66]....
        /*03d0*/ 	.word	0x000047c0


	//   ....[67]....
        /*03d4*/ 	.word	0x00004810


	//   ....[68]....
        /*03d8*/ 	.word	0x00004880


	//   ....[69]....
        /*03dc*/ 	.word	0x000048e0


	//   ....[70]....
        /*03e0*/ 	.word	0x00004950


	//   ....[71]....
        /*03e4*/ 	.word	0x000049b0


	//   ....[72]....
        /*03e8*/ 	.word	0x00004a20


	//   ....[73]....
        /*03ec*/ 	.word	0x00004a80


	//   ....[74]....
        /*03f0*/ 	.word	0x00004b20


	//   ....[75]....
        /*03f4*/ 	.word	0x00004bb0


	//   ....[76]....
        /*03f8*/ 	.word	0x00004c20


	//   ....[77]....
        /*03fc*/ 	.word	0x00004c80


	//   ....[78]....
        /*0400*/ 	.word	0x00004cf0


	//   ....[79]....
        /*0404*/ 	.word	0x00004d50


	//   ....[80]....
        /*0408*/ 	.word	0x00004dc0


	//   ....[81]....
        /*040c*/ 	.word	0x00004e20


	//   ....[82]....
        /*0410*/ 	.word	0x00004ec0


	//   ....[83]....
        /*0414*/ 	.word	0x00004f50


	//   ....[84]....
        /*0418*/ 	.word	0x00004fc0


	//   ....[85]....
        /*041c*/ 	.word	0x00005020


	//   ....[86]....
        /*0420*/ 	.word	0x00005090


	//   ....[87]....
        /*0424*/ 	.word	0x000050f0


	//   ....[88]....
        /*0428*/ 	.word	0x00005160


	//   ....[89]....
        /*042c*/ 	.word	0x000051c0


	//   ....[90]....
        /*0430*/ 	.word	0x00005260


	//   ....[91]....
        /*0434*/ 	.word	0x00005320


	//   ....[92]....
        /*0438*/ 	.word	0x00005430


	//   ....[93]....
        /*043c*/ 	.word	0x00005480


	//   ....[94]....
        /*0440*/ 	.word	0x00005530


	//   ....[95]....
        /*0444*/ 	.word	0x00005580


	//   ....[96]....
        /*0448*/ 	.word	0x000055f0


	//   ....[97]....
        /*044c*/ 	.word	0x00005640


	//   ....[98]....
        /*0450*/ 	.word	0x000056b0


	//   ....[99]....
        /*0454*/ 	.word	0x00005710


	//   ....[100]....
        /*0458*/ 	.word	0x00005780


	//   ....[101]....
        /*045c*/ 	.word	0x000057e0


	//   ....[102]....
        /*0460*/ 	.word	0x00005880


	//   ....[103]....
        /*0464*/ 	.word	0x000058f0


	//   ....[104]....
        /*0468*/ 	.word	0x00005990


	//   ....[105]....
        /*046c*/ 	.word	0x00005a10


	//   ....[106]....
        /*0470*/ 	.word	0x00005a80


	//   ....[107]....
        /*0474*/ 	.word	0x00005ae0


	//   ....[108]....
        /*0478*/ 	.word	0x00005b50


	//   ....[109]....
        /*047c*/ 	.word	0x00005bb0


	//   ....[110]....
        /*0480*/ 	.word	0x00005c50


	//   ....[111]....
        /*0484*/ 	.word	0x00005cd0


	//   ....[112]....
        /*0488*/ 	.word	0x00005d50


	//   ....[113]....
        /*048c*/ 	.word	0x00005e00


	//   ....[114]....
        /*0490*/ 	.word	0x00005ea0


	//   ....[115]....
        /*0494*/ 	.word	0x00005f10


	//   ....[116]....
        /*0498*/ 	.word	0x00005f80


	//   ....[117]....
        /*049c*/ 	.word	0x00005ff0


	//   ....[118]....
        /*04a0*/ 	.word	0x00006080


	//   ....[119]....
        /*04a4*/ 	.word	0x00006130


	//   ....[120]....
        /*04a8*/ 	.word	0x00006210


	//   ....[121]....
        /*04ac*/ 	.word	0x000062c0


	//----- nvinfo : EIATTR_EXIT_INSTR_OFFSETS
	.align		4
.L_1633:
        /*04b0*/ 	.byte	0x04, 0x1c
        /*04b2*/ 	.short	(.L_1635 - .L_1634)


	//   ....[0]....
.L_1634:
        /*04b4*/ 	.word	0x00002510


	//   ....[1]....
        /*04b8*/ 	.word	0x00004760


	//----- nvinfo : EIATTR_MAX_THREADS
	.align		4
.L_1635:
        /*04bc*/ 	.byte	0x04, 0x05
        /*04be*/ 	.short	(.L_1637 - .L_1636)
.L_1636:
        /*04c0*/ 	.word	0x00000140
        /*04c4*/ 	.word	0x00000001
        /*04c8*/ 	.word	0x00000001


	//----- nvinfo : EIATTR_CRS_STACK_SIZE
	.align		4
.L_1637:
        /*04cc*/ 	.byte	0x04, 0x1e
        /*04ce*/ 	.short	(.L_1639 - .L_1638)
.L_1638:
        /*04d0*/ 	.word	0x00000000


	//----- nvinfo : EIATTR_CBANK_PARAM_SIZE
	.align		4
.L_1639:
        /*04d4*/ 	.byte	0x03, 0x19
        /*04d6*/ 	.short	0x0060


	//----- nvinfo : EIATTR_PARAM_CBANK
	.align		4
        /*04d8*/ 	.byte	0x04, 0x0a
        /*04da*/ 	.short	(.L_1641 - .L_1640)
	.align		4
.L_1640:
        /*04dc*/ 	.word	index@(.nv.constant0._ZN13group_norm_v218gn_bwd_cuda_kernelI6__halfLi320ELi3ELi32ELi10ELi1024ELb0ELb1ELi8ELi320ELi320ELi4ELb1ELi2ELb0ELb0ELNS_15WgradSyncMethodE3ENS_16CompileConditionILi900EEEEEvPT_S6_S6_PKS5_S8_S8_S8_PKfflPfPj)
        /*04e0*/ 	.short	0x0210
        /*04e2*/ 	.short	0x0060


	//----- nvinfo : EIATTR_SW_WAR
	.align		4
.L_1641:
        /*04e4*/ 	.byte	0x04, 0x36
        /*04e6*/ 	.short	(.L_1643 - .L_1642)
.L_1642:
        /*04e8*/ 	.word	0x00000008
.L_1643:


//--------------------- .nv.info._ZN13group_norm_v218gn_bwd_cuda_kernelI6__halfLi320ELi1ELi32ELi10ELi1024ELb0ELb1ELi16ELi320ELi320ELi4ELb1ELi2ELb0ELb0ELNS_15WgradSyncMethodE3ENS_16CompileConditionILi900EEEEEvPT_S6_S6_PKS5_S8_S8_S8_PKfflPfPj --------------------------
	.section	.nv.info._ZN13group_norm_v218gn_bwd_cuda_kernelI6__halfLi320ELi1ELi32ELi10ELi1024ELb0ELb1ELi16ELi320ELi320ELi4ELb1ELi2ELb0ELb0ELNS_15WgradSyncMethodE3ENS_16CompileConditionILi900EEEEEvPT_S6_S6_PKS5_S8_S8_S8_PKfflPfPj,"",@"SHT_CUDA_INFO"
	.sectionflags	@""
	.align	4


	//----- nvinfo : EIATTR_CUDA_API_VERSION
	.align		4
        /*0000*/ 	.byte	0x04, 0x37
        /*0002*/ 	.short	(.L_1645 - .L_1644)
.L_1644:
        /*0004*/ 	.word	0x00000082


	//----- nvinfo : EIATTR_KPARAM_INFO
	.align		4
.L_1645:
        /*0008*/ 	.byte	0x04, 0x17
        /*000a*/ 	.short	(.L_1647 - .L_1646)
.L_1646:
        /*000c*/ 	.word	0x00000000
        /*0010*/ 	.short	0x000b
        /*0012*/ 	.short	0x0058
        /*0014*/ 	.byte	0x00, 0xf0, 0x21, 0x00


	//----- nvinfo : EIATTR_KPARAM_INFO
	.align		4
.L_1647:
        /*0018*/ 	.byte	0x04, 0x17
        /*001a*/ 	.short	(.L_1649 - .L_1648)
.L_1648:
        /*001c*/ 	.word	0x00000000
        /*0020*/ 	.short	0x000a
        /*0022*/ 	.short	0x0050
        /*0024*/ 	.byte	0x00, 0xf0, 0x21, 0x00


	//----- nvinfo : EIATTR_KPARAM_INFO
	.align		4
.L_1649:
        /*0028*/ 	.byte	0x04, 0x17
        /*002a*/ 	.short	(.L_1651 - .L_1650)
.L_1650:
        /*002c*/ 	.word	0x00000000
        /*0030*/ 	.short	0x0009
        /*0032*/ 	.short	0x0048
        /*0034*/ 	.byte	0x00, 0xf0, 0x21, 0x00


	//----- nvinfo : EIATTR_KPARAM_INFO
	.align		4
.L_1651:
        /*0038*/ 	.byte	0x04, 0x17
        /*003a*/ 	.short	(.L_1653 - .L_1652)
.L_1652:
        /*003c*/ 	.word	0x00000000
        /*0040*/ 	.short	0x0008
        /*0042*/ 	.short	0x0040
        /*0044*/ 	.byte	0x00, 0xf0, 0x11, 0x00


	//----- nvinfo : EIATTR_KPARAM_INFO
	.align		4
.L_1653:
        /*0048*/ 	.byte	0x04, 0x17
        /*004a*/ 	.short	(.L_1655 - .L_1654)
.L_1654:
        /*004c*/ 	.word	0x00000000
        /*0050*/ 	.short	0x0007
        /*0052*/ 	.short	0x0038
        /*0054*/ 	.byte	0x00, 0xf0, 0x21, 0x00


	//----- nvinfo : EIATTR_KPARAM_INFO
	.align		4
.L_1655:
        /*0058*/ 	.byte	0x04, 0x17
        /*005a*/ 	.short	(.L_1657 - .L_1656)
.L_1656:
        /*005c*/ 	.word	0x00000000
        /*0060*/ 	.short	0x0006
        /*0062*/ 	.short	0x0030
        /*0064*/ 	.byte	0x00, 0xf0, 0x21, 0x00


	//----- nvinfo : EIATTR_KPARAM_INFO
	.align		4
.L_1657:
        /*0068*/ 	.byte	0x04, 0x17
        /*006a*/ 	.short	(.L_1659 - .L_1658)
.L_1658:
        /*006c*/ 	.word	0x00000000
        /*0070*/ 	.short	0x0005
        /*0072*/ 	.short	0x0028
        /*0074*/ 	.byte	0x00, 0xf0, 0x21, 0x00


	//----- nvinfo : EIATTR_KPARAM_INFO
	.align		4
.L_1659:
        /*0078*/ 	.byte	0x04, 0x17
        /*007a*/ 	.short	(.L_1661 - .L_1660)
.L_1660:
        /*007c*/ 	.word	0x00000000
        /*0080*/ 	.short	0x0004
        /*0082*/ 	.short	0x0020
        /*0084*/ 	.byte	0x00, 0xf0, 0x21, 0x00


	//----- nvinfo : EIATTR_KPARAM_INFO
	.align		4
.L_1661:
        /*0088*/ 	.byte	0x04, 0x17
        /*008a*/ 	.short	(.L_1663 - .L_1662)
.L_1662:
        /*008c*/ 	.word	0x00000000
        /*0090*/ 	.short	0x0003
        /*0092*/ 	.short	0x0018
        /*0094*/ 	.byte	0x00, 0xf0, 0x21, 0x00


	//----- nvinfo : EIATTR_KPARAM_INFO
	.align		4
.L_1663:
        /*0098*/ 	.byte	0x04, 0x17
        /*009a*/ 	.short	(.L_1665 - .L_1664)
.L_1664:
        /*009c*/ 	.word	0x00000000
        /*00a0*/ 	.short	0x0002
        /*00a2*/ 	.short	0x0010
        /*00a4*/ 	.byte	0x00, 0xf0, 0x21, 0x00


	//----- nvinfo : EIATTR_KPARAM_INFO
	.align		4
.L_1665:
        /*00a8*/ 	.byte	0x04, 0x17
        /*00aa*/ 	.short	(.L_1667 - .L_1666)
.L_1666:
        /*00ac*/ 	.word	0x00000000
        /*00b0*/ 	.short	0x0001
        /*00b2*/ 	.short	0x0008
        /*00b4*/ 	.byte	0x00, 0xf0, 0x21, 0x00


	//----- nvinfo : EIATTR_KPARAM_INFO
	.align		4
.L_1667:
        /*00b8*/ 	.byte	0x04, 0x17
        /*00ba*/ 	.short	(.L_1669 - .L_1668)
.L_1668:
        /*00bc*/ 	.word	0x00000000
        /*00c0*/ 	.short	0x0000
        /*00c2*/ 	.short	0x0000
        /*00c4*/ 	.byte	0x00, 0xf0, 0x21, 0x00


	//----- nvinfo : EIATTR_SPARSE_MMA_MASK
	.align		4
.L_1669:
        /*00c8*/ 	.byte	0x03, 0x50
        /*00ca*/ 	.short	0x0000


	//----- nvinfo : EIATTR_MAXREG_COUNT
	.align		4
        /*00cc*/ 	.byte	0x03, 0x1b
        /*00ce*/ 	.short	0x00a8


	//----- nvinfo : EIATTR_NUM_BARRIERS
	.align		4
        /*00d0*/ 	.byte	0x02, 0x4c
        /*00d2*/ 	.byte	0x01
	.zero		1


	//----- nvinfo : EIATTR_MERCURY_ISA_VERSION
	.align		4
        /*00d4*/ 	.byte	0x03, 0x5f
        /*00d6*/ 	.short	0x0101


	//----- nvinfo : EIATTR_COOP_GROUP_MASK_REGIDS
	.align		4
        /*00d8*/ 	.byte	0x04, 0x29
        /*00da*/ 	.short	(.L_1671 - .L_1670)


	//   ....[0]....
.L_1670:
        /*00dc*/ 	.word	0xffffffff


	//   ....[1]....
        /*00e0*/ 	.word	0xffffffff


	//   ....[2]....
        /*00e4*/ 	.word	0xffffffff


	//   ....[3]....
        /*00e8*/ 	.word	0xffffffff


	//   ....[4]....
        /*00ec*/ 	.word	0xffffffff


	//   ....[5]....
        /*00f0*/ 	.word	0xffffffff


	//   ....[6]....
        /*00f4*/ 	.word	0xffffffff


	//   ....[7]....
        /*00f8*/ 	.word	0xffffffff


	//   ....[8]....
        /*00fc*/ 	.word	0xffffffff


	//   ....[9]....
        /*0100*/ 	.word	0xffffffff


	//   ....[10]....
        /*0104*/ 	.word	0x05000015


	//   ....[11]....
        /*0108*/ 	.word	0x05000014


	//   ....[12]....
        /*010c*/ 	.word	0x05000016


	//   ....[13]....
        /*0110*/ 	.word	0x05000017


	//   ....[14]....
        /*0114*/ 	.word	0x0500001d


	//   ....[15]....
        /*0118*/ 	.word	0x05000010


	//   ....[16]....
        /*011c*/ 	.word	0x05000014


	//   ....[17]....
        /*0120*/ 	.word	0x05000011


	//   ....[18]....
        /*0124*/ 	.word	0x05000014


	//   ....[19]....
        /*0128*/ 	.word	0x05000015


	//   ....[20]....
        /*012c*/ 	.word	0x05000017


	//   ....[21]....
        /*0130*/ 	.word	0x05000016


	//   ....[22]....
        /*0134*/ 	.word	0x05000022


	//   ....[23]....
        /*0138*/ 	.word	0x05000021


	//   ....[24]....
        /*013c*/ 	.word	0x05000015


	//   ....[25]....
        /*0140*/ 	.word	0x05000018


	//   ....[26]....
        /*0144*/ 	.word	0x05000014


	//   ....[27]....
        /*0148*/ 	.word	0x05000015


	//   ....[28]....
        /*014c*/ 	.word	0x05000017


	//   ....[29]....
        /*0150*/ 	.word	0x05000016


	//   ....[30]....
        /*0154*/ 	.word	0x05000022


	//   ....[31]....
        /*0158*/ 	.word	0x05000021


	//   ....[32]....
        /*015c*/ 	.word	0x05000015


	//   ....[33]....
        /*0160*/ 	.word	0x05000018


	//   ....[34]....
        /*0164*/ 	.word	0x05000015


	//   ....[35]....
        /*0168*/ 	.word	0x05000018


	//   ....[36]....
        /*016c*/ 	.word	0x0500001c


	//   ....[37]....
        /*0170*/ 	.word	0x05000014


	//   ....[38]....
        /*0174*/ 	.word	0x05000016


	//   ....[39]....
        /*0178*/ 	.word	0x05000024


	//   ....[40]....
        /*017c*/ 	.word	0x05000022


	//   ....[41]....
        /*0180*/ 	.word	0x05000015


	//   ....[42]....
        /*0184*/ 	.word	0x05000014


	//   ....[43]....
        /*0188*/ 	.word	0x05000023


	//   ....[44]....
        /*018c*/ 	.word	0x05000017


	//   ....[45]....
        /*0190*/ 	.word	0x0500001b


	//   ....[46]....
        /*0194*/ 	.word	0x0500002b


	//   ....[47]....
        /*0198*/ 	.word	0x05000029


	//   ....[48]....
        /*019c*/ 	.word	0x0500002c


	//   ....[49]....
        /*01a0*/ 	.word	0x05000018


	//   ....[50]....
        /*01a4*/ 	.word	0x05000022


	//   ....[51]....
        /*01a8*/ 	.word	0x05000025


	//   ....[52]....
        /*01ac*/ 	.word	0x05000012


	//   ....[53]....
        /*01b0*/ 	.word	0x05000020


	//   ....[54]....
        /*01b4*/ 	.word	0x0500001e


	//   ....[55]....
        /*01b8*/ 	.word	0x0500001c


	//   ....[56]....
        /*01bc*/ 	.word	0x05000027


	//   ....[57]....
        /*01c0*/ 	.word	0x0500001b


	//   ....[58]....
        /*01c4*/ 	.word	0x05000023


	//   ....[59]....
        /*01c8*/ 	.word	0x05000024


	//   ....[60]....
        /*01cc*/ 	.word	0x0500002a


	//   ....[61]....
        /*01d0*/ 	.word	0x0500002b


	//   ....[62]....
        /*01d4*/ 	.word	0x0500002d


	//   ....[63]....
        /*01d8*/ 	.word	0x0500002f


	//   ....[64]....
        /*01dc*/ 	.word	0x05000015


	//   ....[65]....
        /*01e0*/ 	.word	0x05000012


	//   ....[66]....
        /*01e4*/ 	.word	0x05000014


	//   ....[67]....
        /*01e8*/ 	.word	0x05000014


	//   ....[68]....
        /*01ec*/ 	.word	0x05000014


	//   ....[69]....
        /*01f0*/ 	.word	0x05000014


	//   ....[70]....
        /*01f4*/ 	.word	0x05000014


	//   ....[71]....
        /*01f8*/ 	.word	0x05000014


	//   ....[72]....
        /*01fc*/ 	.word	0x05000014


	//   ....[73]....
        /*0200*/ 	.word	0x05000014


	//   ....[74]....
        /*0204*/ 	.word	0x05000014


	//   ....[75]....
        /*0208*/ 	.word	0x05000014


	//   ....[76]....
        /*020c*/ 	.word	0x05000014


	//   ....[77]....
        /*0210*/ 	.word	0x05000014


	//   ....[78]....
        /*0214*/ 	.word	0x05000014


	//   ....[79]....
        /*0218*/ 	.word	0x05000014


	//   ....[80]....
        /*021c*/ 	.word	0x05000014


	//   ....[81]....
        /*0220*/ 	.word	0x05000014


	//   ....[82]....
        /*0224*/ 	.word	0x05000014


	//   ....[83]....
        /*0228*/ 	.word	0x05000014


	//   ....[84]....
        /*022c*/ 	.word	0x05000014


	//   ....[85]....
        /*0230*/ 	.word	0x05000014


	//   ....[86]....
        /*0234*/ 	.word	0x05000014


	//   ....[87]....
        /*0238*/ 	.word	0x05000014


	//   ....[88]....
        /*023c*/ 	.word	0x05000014


	//   ....[89]....
        /*0240*/ 	.word	0x05000014


	//   ....[90]....
        /*0244*/ 	.word	0x05000014


	//   ....[91]....
        /*0248*/ 	.word	0x05000014


	//   ....[92]....
        /*024c*/ 	.word	0x05000014


	//   ....[93]....
        /*0250*/ 	.word	0x05000014


	//   ....[94]....
        /*0254*/ 	.word	0x05000014


	//   ....[95]....
        /*0258*/ 	.word	0x05000014


	//   ....[96]....
        /*025c*/ 	.word	0x05000014


	//   ....[97]....
        /*0260*/ 	.word	0x05000014


	//   ....[98]....
        /*0264*/ 	.word	0x05000014


	//   ....[99]....
        /*0268*/ 	.word	0x05000014


	//   ....[100]....
        /*026c*/ 	.word	0x05000014


	//   ....[101]....
        /*0270*/ 	.word	0x05000014


	//   ....[102]....
        /*0274*/ 	.word	0x05000014


	//   ....[103]....
        /*0278*/ 	.word	0x05000014


	//   ....[104]....
        /*027c*/ 	.word	0x05000014


	//   ....[105]....
        /*0280*/ 	.word	0x05000014


	//   ....[106]....
        /*0284*/ 	.word	0x05000014


	//   ....[107]....
        /*0288*/ 	.word	0x05000014


	//   ....[108]....
        /*028c*/ 	.word	0x05000014


	//   ....[109]....
        /*0290*/ 	.word	0x05000014


	//   ....[110]....
        /*0294*/ 	.word	0x05000014


	//   ....[111]....
        /*0298*/ 	.word	0x05000014


	//   ....[112]....
        /*029c*/ 	.word	0x05000014


	//   ....[113]....
        /*02a0*/ 	.word	0x05000014


	//   ....[114]....
        /*02a4*/ 	.word	0x05000014


	//   ....[115]....
        /*02a8*/ 	.word	0x05000014


	//   ....[116]....
        /*02ac*/ 	.word	0x05000014


	//   ....[117]....
        /*02b0*/ 	.word	0x05000014


	//   ....[118]....
        /*02b4*/ 	.word	0x05000014


	//   ....[119]....
        /*02b8*/ 	.word	0x05000014


	//   ....[120]....
        /*02bc*/ 	.word	0x05000014


	//   ....[121]....
        /*02c0*/ 	.word	0x05000014


	//----- nvinfo : EIATTR_COOP_GROUP_INSTR_OFFSETS
	.align		4
.L_1671:
        /*02c4*/ 	.byte	0x04, 0x28
        /*02c6*/ 	.short	(.L_1673 - .L_1672)


	//   ....[0]....
.L_1672:
        /*02c8*/ 	.word	0x000019e0


	//   ....[1]....
        /*02cc*/ 	.word	0x00001a20


	//   ....[2]....
        /*02d0*/ 	.word	0x00001a60


	//   ....[3]....
        /*02d4*/ 	.word	0x00001a70


	//   ....[4]....
        /*02d8*/ 	.word	0x00002190


	//   ....[5]....
        /*02dc*/ 	.word	0x000021c0


	//   ....[6]....
        /*02e0*/ 	.word	0x000021f0


	//   ....[7]....
        /*02e4*/ 	.word	0x00002200


	//   ....[8]....
        /*02e8*/ 	.word	0x00002230


	//   ....[9]....
        /*02ec*/ 	.word	0x00002240


	//   ....[10]....
        /*02f0*/ 	.word	0x00003930


	//   ....[11]....
        /*02f4*/ 	.word	0x00003950


	//   ....[12]....
        /*02f8*/ 	.word	0x00003990


	//   ....[13]....
        /*02fc*/ 	.word	0x000039b0


	//   ....[14]....
        /*0300*/ 	.word	0x000039e0


	//   ....[15]....
        /*0304*/ 	.word	0x000039f0


	//   ....[16]....
        /*0308*/ 	.word	0x00003a20


	//   ....[17]....
        /*030c*/ 	.word	0x00003a30


	//   ....[18]....
        /*0310*/ 	.word	0x00003c10


	//   ....[19]....
        /*0314*/ 	.word	0x00003c40


	//   ....[20]....
        /*0318*/ 	.word	0x00003c80


	//   ....[21]....
        /*031c*/ 	.word	0x00003c90


	//   ....[22]....
        /*0320*/ 	.word	0x00003cc0


	//   ....[23]....
        /*0324*/ 	.word	0x00003cd0


	//   ....[24]....
        /*0328*/ 	.word	0x00003d00


	//   ....[25]....
        /*032c*/ 	.word	0x00003d10


	//   ....[26]....
        /*0330*/ 	.word	0x00003ea0


	//   ....[27]....
        /*0334*/ 	.word	0x00003ed0


	//   ....[28]....
        /*0338*/ 	.word	0x00003f00


	//   ....[29]....
        /*033c*/ 	.word	0x00003f10


	//   ....[30]....
        /*0340*/ 	.word	0x00003f40


	//   ....[31]....
        /*0344*/ 	.word	0x00003f50


	//   ....[32]....
        /*0348*/ 	.word	0x00003f80


	//   ....[33]....
        /*034c*/ 	.word	0x00003f90


	//   ....[34]....
        /*0350*/ 	.word	0x000042b0


	//   ....[35]....
        /*0354*/ 	.word	0x000042e0


	//   ....[36]....
        /*0358*/ 	.word	0x000043b0


	//   ....[37]....
        /*035c*/ 	.word	0x000043e0


	//   ....[38]....
        /*0360*/ 	.word	0x00004410


	//   ....[39]....
        /*0364*/ 	.word	0x00004420


	//   ....[40]....
        /*0368*/ 	.word	0x00004430


	//   ....[41]....
        /*036c*/ 	.word	0x00004460


	//   ....[42]....
        /*0370*/ 	.word	0x000044a0


	//   ....[43]....
        /*0374*/ 	.word	0x000044d0


	//   ....[44]....
        /*0378*/ 	.word	0x000044f0


	//   ....[45]....
        /*037c*/ 	.word	0x00004510


	//   ....[46]....
        /*0380*/ 	.word	0x00004530


	//   ....[47]....
        /*0384*/ 	.word	0x00004550


	//   ....[48]....
        /*0388*/ 	.word	0x00004570


	//   ....[49]....
        /*038c*/ 	.word	0x000045a0


	//   ....[50]....
        /*0390*/ 	.word	0x000045f0


	//   ....[51]....
        /*0394*/ 	.word	0x00004620


	//   ....[52]....
        /*0398*/ 	.word	0x00004640


	//   ....[53]....
        /*039c*/ 	.word	0x00004660


	//   ....[54]....
        /*03a0*/ 	.word	0x00004690


	//   ....[55]....
        /*03a4*/ 	.word	0x000046b0


	//   ....[56]....
        /*03a8*/ 	.word	0x000046c0


	//   ....[57]....
        /*03ac*/ 	.word	0x000046e0


	//   ....[58]....
        /*03b0*/ 	.word	0x00004720


	//   ....[59]....
        /*03b4*/ 	.word	0x00004750


	//   ....[60]....
        /*03b8*/ 	.word	0x00004770


	//   ....[61]....
        /*03bc*/ 	.word	0x000047a0


	//   ....[62]....
        /*03c0*/ 	.word	0x000047c0


	//   ....[63]....
        /*03c4*/ 	.word	0x00004800


	//   ....[64]....
        /*03c8*/ 	.word	0x000049a0


	//   ....[65]....
        /*03cc*/ 	.word	0x000049b0


	//   ....[66]....
        /*03d0*/ 	.word	0x00004b60


	//   ....[67]....
        /*03d4*/ 	.word	0x00004bb0


	//   ....[68]....
        /*03d8*/ 	.word	0x00004c20


	//   ....[69]....
        /*03dc*/ 	.word	0x00004c80


	//   ....[70]....
        /*03e0*/ 	.word	0x00004cf0


	//   ....[71]....
        /*03e4*/ 	.word	0x00004d50


	//   ....[72]....
        /*03e8*/ 	.word	0x00004dc0


	//   ....[73]....
        /*03ec*/ 	.word	0x00004e20


	//   ....[74]....
        /*03f0*/ 	.word	0x00004ec0


	//   ....[75]....
        /*03f4*/ 	.word	0x00004f50


	//   ....[76]....
        /*03f8*/ 	.word	0x00004fc0


	//   ....[77]....
        /*03fc*/ 	.word	0x00005020


	//   ....[78]....
        /*0400*/ 	.word	0x00005090


	//   ....[79]....
        /*0404*/ 	.word	0x000050f0


	//   ....[80]....
        /*0408*/ 	.word	0x00005160


	//   ....[81]....
        /*040c*/ 	.word	0x000051c0


	//   ....[82]....
        /*0410*/ 	.word	0x00005260


	//   ....[83]....
        /*0414*/ 	.word	0x000052f0


	//   ....[84]....
        /*0418*/ 	.word	0x00005360


	//   ....[85]....
        /*041c*/ 	.word	0x000053c0


	//   ....[86]....
        /*0420*/ 	.word	0x00005430


	//   ....[87]....
        /*0424*/ 	.word	0x00005490


	//   ....[88]....
        /*0428*/ 	.word	0x00005500


	//   ....[89]....
        /*042c*/ 	.word	0x00005560


	//   ....[90]....
        /*0430*/ 	.word	0x00005600


	//   ....[91]....
        /*0434*/ 	.word	0x000056e0


	//   ....[92]....
        /*0438*/ 	.word	0x000057d0


	//   ....[93]....
        /*043c*/ 	.word	0x00005820


	//   ....[94]....
        /*0440*/ 	.word	0x000058b0


	//   ....[95]....
        /*0444*/ 	.word	0x00005900


	//   ....[96]....
        /*0448*/ 	.word	0x00005990


	//   ....[97]....
        /*044c*/ 	.word	0x00005a30


	//   ....[98]....
        /*0450*/ 	.word	0x00005aa0


	//   ....[99]....
        /*0454*/ 	.word	0x00005b10


	//   ....[100]....
        /*0458*/ 	.word	0x00005b80


	//   ....[101]....
        /*045c*/ 	.word	0x00005be0


	//   ....[102]....
        /*0460*/ 	.word	0x00005c50


	//   ....[103]....
        /*0464*/ 	.word	0x00005cb0


	//   ....[104]....
        /*0468*/ 	.word	0x00005d30


	//   ....[105]....
        /*046c*/ 	.word	0x00005de0


	//   ....[106]....
        /*0470*/ 	.word	0x00005e60


	//   ....[107]....
        /*0474*/ 	.word	0x00005ef0


	//   ....[108]....
        /*0478*/ 	.word	0x00005f70


	//   ....[109]....
        /*047c*/ 	.word	0x00005fd0


	//   ....[110]....
        /*0480*/ 	.word	0x00006040


	//   ....[111]....
        /*0484*/ 	.word	0x000060a0


	//   ....[112]....
        /*0488*/ 	.word	0x00006120


	//   ....[113]....
        /*048c*/ 	.word	0x00006190


	//   ....[114]....
        /*0490*/ 	.word	0x00006200


	//   ....[115]....
        /*0494*/ 	.word	0x00006260


	//   ....[116]....
        /*0498*/ 	.word	0x000062d0


	//   ....[117]....
        /*049c*/ 	.word	0x00006340


	//   ....[118]....
        /*04a0*/ 	.word	0x00006410


	//   ....[119]....
        /*04a4*/ 	.word	0x000064d0


	//   ....[120]....
        /*04a8*/ 	.word	0x00006600


	//   ....[121]....
        /*04ac*/ 	.word	0x00006680


	//----- nvinfo : EIATTR_EXIT_INSTR_OFFSETS
	.align		4
.L_1673:
        /*04b0*/ 	.byte	0x04, 0x1c
        /*04b2*/ 	.short	(.L_1675 - .L_1674)


	//   ....[0]....
.L_1674:
        /*04b4*/ 	.word	0x00002990


	//   ....[1]....
        /*04b8*/ 	.word	0x00004b00


	//----- nvinfo : EIATTR_MAX_THREADS
	.align		4
.L_1675:
        /*04bc*/ 	.byte	0x04, 0x05
        /*04be*/ 	.short	(.L_1677 - .L_1676)
.L_1676:
        /*04c0*/ 	.word	0x00000140
        /*04c4*/ 	.word	0x00000001
        /*04c8*/ 	.word	0x00000001


	//----- nvinfo : EIATTR_CRS_STACK_SIZE
	.align		4
.L_1677:
        /*04cc*/ 	.byte	0x04, 0x1e
        /*04ce*/ 	.short	(.L_1679 - .L_1678)
.L_1678:
        /*04d0*/ 	.word	0x00000000


	//----- nvinfo : EIATTR_CBANK_PARAM_SIZE
	.align		4
.L_1679:
        /*04d4*/ 	.byte	0x03, 0x19
        /*04d6*/ 	.short	0x0060


	//----- nvinfo : EIATTR_PARAM_CBANK
	.align		4
        /*04d8*/ 	.byte	0x04, 0x0a
        /*04da*/ 	.short	(.L_1681 - .L_1680)
	.align		4
.L_1680:
        /*04dc*/ 	.word	index@(.nv.constant0._ZN13group_norm_v218gn_bwd_cuda_kernelI6__halfLi320ELi1ELi32ELi10ELi1024ELb0ELb1ELi16ELi320ELi320ELi4ELb1ELi2ELb0ELb0ELNS_15WgradSyncMethodE3ENS_16CompileConditionILi900EEEEEvPT_S6_S6_PKS5_S8_S8_S8_PKfflPfPj)
        /*04e0*/ 	.short	0x0210
        /*04e2*/ 	.short	0x0060


	//----- nvinfo : EIATTR_SW_WAR
	.align		4
.L_1681:
        /*04e4*/ 	.byte	0x04, 0x36
        /*04e6*/ 	.short	(.L_1683 - .L_1682)
.L_1682:
        /*04e8*/ 	.word	0x00000008
.L_1683:


//--------------------- .nv.info._ZN13group_norm_v218gn_bwd_cuda_kernelI6__halfLi320ELi3ELi32ELi10ELi1024ELb0ELb1ELi16ELi320ELi320ELi4ELb1ELi5ELb0ELb0ELNS_15WgradSyncMethodE3ENS_16CompileConditionILi900EEEEEvPT_S6_S6_PKS5_S8_S8_S8_PKfflPfPj --------------------------
	.section	.nv.info._ZN13group_norm_v218gn_bwd_cuda_kernelI6__halfLi320ELi3ELi32ELi10ELi1024ELb0ELb1ELi16ELi320ELi320ELi4ELb1ELi5ELb0ELb0ELNS_15WgradSyncMethodE3ENS_16CompileConditionILi900EEEEEvPT_S6_S6_PKS5_S8_S8_S8_PKfflPfPj,"",@"SHT_CUDA_INFO"
	.sectionflags	@""
	.align	4


	//----- nvinfo : EIATTR_CUDA_API_VERSION
	.align		4
        /*0000*/ 	.byte	0x04, 0x37
        /*0002*/ 	.short	(.L_1685 - .L_1684)
.L_1684:
        /*0004*/ 	.word	0x00000082


	//----- nvinfo : EIATTR_KPARAM_INFO
	.align		4
.L_1685:
        /*0008*/ 	.byte	0x04, 0x17
        /*000a*/ 	.short	(.L_1687 - .L_1686)
.L_1686:
        /*000c*/ 	.word	0x00000000
        /*0010*/ 	.short	0x000b
        /*0012*/ 	.short	0x0058
        /*0014*/ 	.byte	0x00, 0xf0, 0x21, 0x00


	//----- nvinfo : EIATTR_KPARAM_INFO
	.align		4
.L_1687:
        /*0018*/ 	.byte	0x04, 0x17
        /*001a*/ 	.short	(.L_1689 - .L_1688)
.L_1688:
        /*001c*/ 	.word	0x00000000
        /*0020*/ 	.short	0x000a
        /*0022*/ 	.short	0x0050
        /*0024*/ 	.byte	0x00, 0xf0, 0x21, 0x00


	//----- nvinfo : EIATTR_KPARAM_INFO
	.align		4
.L_1689:
        /*0028*/ 	.byte	0x04, 0x17
        /*002a*/ 	.short	(.L_1691 - .L_1690)
.L_1690:
        /*002c*/ 	.word	0x00000000
        /*0030*/ 	.short	0x0009
        /*0032*/ 	.short	0x0048
        /*0034*/ 	.byte	0x00, 0xf0, 0x21, 0x00


	//----- nvinfo : EIATTR_KPARAM_INFO
	.align		4
.L_1691:
        /*0038*/ 	.byte	0x04, 0x17
        /*003a*/ 	.short	(.L_1693 - .L_1692)
.L_1692:
        /*003c*/ 	.word	0x00000000
        /*0040*/ 	.short	0x0008
        /*0042*/ 	.short	0x0040
        /*0044*/ 	.byte	0x00, 0xf0, 0x11, 0x00


	//----- nvinfo : EIATTR_KPARAM_INFO
	.align		4
.L_1693:
        /*0048*/ 	.byte	0x04, 0x17
        /*004a*/ 	.short	(.L_1695 - .L_1694)
.L_1694:
        /*004c*/ 	.word	0x00000000
        /*0050*/ 	.short	0x0007
        /*0052*/ 	.short	0x0038
        /*0054*/ 	.byte	0x00, 0xf0, 0x21, 0x00


	//----- nvinfo : EIATTR_KPARAM_INFO
	.align		4
.L_1695:
        /*0058*/ 	.byte	0x04, 0x17
        /*005a*/ 	.short	(.L_1697 - .L_1696)
.L_1696:
        /*005c*/ 	.word	0x00000000
        /*0060*/ 	.short	0x0006
        /*0062*/ 	.short	0x0030
        /*0064*/ 	.byte	0x00, 0xf0, 0x21, 0x00


	//----- nvinfo : EIATTR_KPARAM_INFO
	.align		4
.L_1697:
        /*0068*/ 	.byte	0x04, 0x17
        /*006a*/ 	.short	(.L_1699 - .L_1698)
.L_1698:
        /*006c*/ 	.word	0x00000000
        /*0070*/ 	.short	0x0005
        /*0072*/ 	.short	0x0028
        /*0074*/ 	.byte	0x00, 0xf0, 0x21, 0x00


	//----- nvinfo : EIATTR_KPARAM_INFO
	.align		4
.L_1699:
        /*0078*/ 	.byte	0x04, 0x17
        /*007a*/ 	.short	(.L_1701 - .L_1700)
.L_1700:
        /*007c*/ 	.word	0x00000000
        /*0080*/ 	.short	0x0004
        /*0082*/ 	.short	0x0020
        /*0084*/ 	.byte	0x00, 0xf0, 0x21, 0x00


	//----- nvinfo : EIATTR_KPARAM_INFO
	.align		4
.L_1701:
        /*0088*/ 	.byte	0x04, 0x17
        /*008a*/ 	.short	(.L_1703 - .L_1702)
.L_1702:
        /*008c*/ 	.word	0x00000000
        /*0090*/ 	.short	0x0003
        /*0092*/ 	.short	0x0018
        /*0094*/ 	.byte	0x00, 0xf0, 0x21, 0x00


	//----- nvinfo : EIATTR_KPARAM_INFO
	.align		4
.L_1703:
        /*0098*/ 	.byte	0x04, 0x17
        /*009a*/ 	.short	(.L_1705 - .L_1704)
.L_1704:
        /*009c*/ 	.word	0x00000000
        /*00a0*/ 	.short	0x0002
        /*00a2*/ 	.short	0x0010
        /*00a4*/ 	.byte	0x00, 0xf0, 0x21, 0x00


	//----- nvinfo : EIATTR_KPARAM_INFO
	.align		4
.L_1705:
        /*00a8*/ 	.byte	0x04, 0x17
        /*00aa*/ 	.short	(.L_1707 - .L_1706)
.L_1706:
        /*00ac*/ 	.word	0x00000000
        /*00b0*/ 	.short	0x0001
        /*00b2*/ 	.short	0x0008
        /*00b4*/ 	.byte	0x00, 0xf0, 0x21, 0x00


	//----- nvinfo : EIATTR_KPARAM_INFO
	.align		4
.L_1707:
        /*00b8*/ 	.byte	0x04, 0x17
        /*00ba*/ 	.short	(.L_1709 - .L_1708)
.L_1708:
        /*00bc*/ 	.word	0x00000000
        /*00c0*/ 	.short	0x0000
        /*00c2*/ 	.short	0x0000
        /*00c4*/ 	.byte	0x00, 0xf0, 0x21, 0x00


	//----- nvinfo : EIATTR_SPARSE_MMA_MASK
	.align		4
.L_1709:
        /*00c8*/ 	.byte	0x03, 0x50
        /*00ca*/ 	.short	0x0000


	//----- nvinfo : EIATTR_MAXREG_COUNT
	.align		4
        /*00cc*/ 	.byte	0x03, 0x1b
        /*00ce*/ 	.short	0x0040


	//----- nvinfo : EIATTR_NUM_BARRIERS
	.align		4
        /*00d0*/ 	.byte	0x02, 0x4c
        /*00d2*/ 	.byte	0x01
	.zero		1


	//----- nvinfo : EIATTR_ANNOTATIONS
	.align		4
        /*00d4*/ 	.byte	0x04, 0x55
        /*00d6*/ 	.short	(.L_1711 - .L_1710)


	//   ....[0]....
.L_1710:
        /* <DEDUP_REMOVED lines=13> */


	//----- nvinfo : EIATTR_MERCURY_ISA_VERSION
	.align		4
.L_1711:
        /*0198*/ 	.byte	0x03, 0x5f
        /*019a*/ 	.short	0x0101


	//----- nvinfo : EIATTR_COOP_GROUP_MASK_REGIDS
	.align		4
        /*019c*/ 	.byte	0x04, 0x29
        /*019e*/ 	.short	(.L_1713 - .L_1712)


	//   ....[0]....
.L_1712:
        /*01a0*/ 	.word	0xffffffff


	//   ....[1]....
        /*01a4*/ 	.word	0xffffffff


	//   ....[2]....
        /*01a8*/ 	.word	0xffffffff


	//   ....[3]....
        /*01ac*/ 	.word	0xffffffff


	//   ....[4]....
        /*01b0*/ 	.word	0xffffffff


	//   ....[5]....
        /*01b4*/ 	.word	0xffffffff


	//   ....[6]....
        /*01b8*/ 	.word	0xffffffff


	//   ....[7]....
        /*01bc*/ 	.word	0xffffffff


	//   ....[8]....
        /*01c0*/ 	.word	0xffffffff


	//   ....[9]....
        /*01c4*/ 	.word	0xffffffff


	//   ....[10]....
        /*01c8*/ 	.word	0x05000009


	//   ....[11]....
        /*01cc*/ 	.word	0x05000008


	//   ....[12]....
        /*01d0*/ 	.word	0x0500000a


	//   ....[13]....
        /*01d4*/ 	.word	0x0500000b


	//   ....[14]....
        /*01d8*/ 	.word	0x0500000d


	//   ....[15]....
        /*01dc*/ 	.word	0x0500000c


	//   ....[16]....
        /*01e0*/ 	.word	0x0500000e


	//   ....[17]....
        /*01e4*/ 	.word	0x05000003


	//   ....[18]....
        /*01e8*/ 	.word	0x0500000d


	//   ....[19]....
        /*01ec*/ 	.word	0x0500000c


	//   ....[20]....
        /*01f0*/ 	.word	0x0500000e


	//   ....[21]....
        /*01f4*/ 	.word	0x0500000f


	//   ....[22]....
        /*01f8*/ 	.word	0x05000011


	//   ....[23]....
        /*01fc*/ 	.word	0x05000010


	//   ....[24]....
        /*0200*/ 	.word	0x05000014


	//   ....[25]....
        /*0204*/ 	.word	0x05000003


	//   ....[26]....
        /*0208*/ 	.word	0x0500000d


	//   ....[27]....
        /*020c*/ 	.word	0x0500000c


	//   ....[28]....
        /*0210*/ 	.word	0x0500000e


	//   ....[29]....
        /*0214*/ 	.word	0x0500000f


	//   ....[30]....
        /*0218*/ 	.word	0x05000011


	//   ....[31]....
        /*021c*/ 	.word	0x05000010


	//   ....[32]....
        /*0220*/ 	.word	0x05000014


	//   ....[33]....
        /*0224*/ 	.word	0x05000003


	//   ....[34]....
        /*0228*/ 	.word	0x05000005


	//   ....[35]....
        /*022c*/ 	.word	0x05000012


	//   ....[36]....
        /*0230*/ 	.word	0x0500000f


	//   ....[37]....
        /*0234*/ 	.word	0x05000011


	//   ....[38]....
        /*0238*/ 	.word	0x0500001a


	//   ....[39]....
        /*023c*/ 	.word	0x05000019


	//   ....[40]....
        /*0240*/ 	.word	0x05000004


	//   ....[41]....
        /*0244*/ 	.word	0x05000012


	//   ....[42]....
        /*0248*/ 	.word	0x05000018


	//   ....[43]....
        /*024c*/ 	.word	0x0500000b


	//   ....[44]....
        /*0250*/ 	.word	0x05000007


	//   ....[45]....
        /*0254*/ 	.word	0x0500000f


	//   ....[46]....
        /*0258*/ 	.word	0x0500000c


	//   ....[47]....
        /*025c*/ 	.word	0x0500000a


	//   ....[48]....
        /*0260*/ 	.word	0x05000006


	//   ....[49]....
        /*0264*/ 	.word	0x05000012


	//   ....[50]....
        /*0268*/ 	.word	0x05000017


	//   ....[51]....
        /*026c*/ 	.word	0x05000005


	//   ....[52]....
        /*0270*/ 	.word	0x05000008


	//   ....[53]....
        /*0274*/ 	.word	0x0500000b


	//   ....[54]....
        /*0278*/ 	.word	0x05000007


	//   ....[55]....
        /*027c*/ 	.word	0x0500000c


	//   ....[56]....
        /*0280*/ 	.word	0x05000009


	//   ....[57]....
        /*0284*/ 	.word	0x05000006


	//   ....[58]....
        /*0288*/ 	.word	0x05000017


	//   ....[59]....
        /*028c*/ 	.word	0x05000014


	//   ....[60]....
        /*0290*/ 	.word	0x0500001d


	//   ....[61]....
        /*0294*/ 	.word	0x05000013


	//   ....[62]....
        /*0298*/ 	.word	0x0500001c


	//   ....[63]....
        /*029c*/ 	.word	0x0500001f


	//   ....[64]....
        /*02a0*/ 	.word	0x05000015


	//   ....[65]....
        /*02a4*/ 	.word	0x05000012


	//   ....[66]....
        /*02a8*/ 	.word	0x0500000e


	//   ....[67]....
        /*02ac*/ 	.word	0x0500000e


	//   ....[68]....
        /*02b0*/ 	.word	0x0500000e


	//   ....[69]....
        /*02b4*/ 	.word	0x0500000e


	//   ....[70]....
        /*02b8*/ 	.word	0x0500000e


	//   ....[71]....
        /*02bc*/ 	.word	0x0500000e


	//   ....[72]....
        /*02c0*/ 	.word	0x0500000e


	//   ....[73]....
        /*02c4*/ 	.word	0x0500000e


	//   ....[74]....
        /*02c8*/ 	.word	0x0500000e


	//   ....[75]....
        /*02cc*/ 	.word	0x0500000e


	//   ....[76]....
        /*02d0*/ 	.word	0x0500000e


	//   ....[77]....
        /*02d4*/ 	.word	0x0500000e


	//   ....[78]....
        /*02d8*/ 	.word	0x0500000e


	//   ....[79]....
        /*02dc*/ 	.word	0x0500000e


	//   ....[80]....
        /*02e0*/ 	.word	0x0500000e


	//   ....[81]....
        /*02e4*/ 	.word	0x0500000e


	//   ....[82]....
        /*02e8*/ 	.word	0x0500000e


	//   ....[83]....
        /*02ec*/ 	.word	0x0500000e


	//   ....[84]....
        /*02f0*/ 	.word	0x0500000e


	//   ....[85]....
        /*02f4*/ 	.word	0x0500000e


	//   ....[86]....
        /*02f8*/ 	.word	0x0500000e


	//   ....[87]....
        /*02fc*/ 	.word	0x0500000e


	//   ....[88]....
        /*0300*/ 	.word	0x0500000e


	//   ....[89]....
        /*0304*/ 	.word	0x0500000e


	//   ....[90]....
        /*0308*/ 	.word	0x0500000e


	//   ....[91]....
        /*030c*/ 	.word	0x0500000e


	//   ....[92]....
        /*0310*/ 	.word	0x0500000e


	//   ....[93]....
        /*0314*/ 	.word	0x0500000e


	//   ....[94]....
        /*0318*/ 	.word	0x0500000e


	//   ....[95]....
        /*031c*/ 	.word	0x0500000e


	//   ....[96]....
        /*0320*/ 	.word	0x0500000e


	//   ....[97]....
        /*0324*/ 	.word	0x0500000e


	//   ....[98]....
        /*0328*/ 	.word	0x0500000e


	//   ....[99]....
        /*032c*/ 	.word	0x0500000e


	//   ....[100]....
        /*0330*/ 	.word	0x0500000e


	//   ....[101]....
        /*0334*/ 	.word	0x0500000e


	//   ....[102]....
        /*0338*/ 	.word	0x0500000e


	//   ....[103]....
        /*033c*/ 	.word	0x0500000e


	//   ....[104]....
        /*0340*/ 	.word	0x0500000e


	//   ....[105]....
        /*0344*/ 	.word	0x0500000e


	//   ....[106]....
        /*0348*/ 	.word	0x0500000e


	//   ....[107]....
        /*034c*/ 	.word	0x0500000e


	//   ....[108]....
        /*0350*/ 	.word	0x0500000e


	//   ....[109]....
        /*0354*/ 	.word	0x0500000e


	//   ....[110]....
        /*0358*/ 	.word	0x0500000e


	//   ....[111]....
        /*035c*/ 	.word	0x0500000e


	//   ....[112]....
        /*0360*/ 	.word	0x0500000e


	//   ....[113]....
        /*0364*/ 	.word	0x0500000e


	//   ....[114]....
        /*0368*/ 	.word	0x0500000e


	//   ....[115]....
        /*036c*/ 	.word	0x0500000e


	//   ....[116]....
        /*0370*/ 	.word	0x0500000e


	//   ....[117]....
        /*0374*/ 	.word	0x0500000e


	//   ....[118]....
        /*0378*/ 	.word	0x0500000e


	//   ....[119]....
        /*037c*/ 	.word	0x0500000e


	//   ....[120]....
        /*0380*/ 	.word	0x0500000e


	//   ....[121]....
        /*0384*/ 	.word	0x0500000e


	//----- nvinfo : EIATTR_COOP_GROUP_INSTR_OFFSETS
	.align		4
.L_1713:
        /*0388*/ 	.byte	0x04, 0x28
        /*038a*/ 	.short	(.L_1715 - .L_1714)


	//   ....[0]....
.L_1714:
        /*038c*/ 	.word	0x00001bf0


	//   ....[1]....
        /*0390*/ 	.word	0x00001c20


	//   ....[2]....
        /*0394*/ 	.word	0x00001c50


	//   ....[3]....
        /*0398*/ 	.word	0x00001c60


	//   ....[4]....
        /*039c*/ 	.word	0x00002450


	//   ....[5]....
        /*03a0*/ 	.word	0x00002490


	//   ....[6]....
        /*03a4*/ 	.word	0x000024c0


	//   ....[7]....
        /*03a8*/ 	.word	0x000024e0


	//   ....[8]....
        /*03ac*/ 	.word	0x00002500


	//   ....[9]....
        /*03b0*/ 	.word	0x00002510


	//   ....[10]....
        /*03b4*/ 	.word	0x00003cf0


	//   ....[11]....
        /*03b8*/ 	.word	0x00003d20


	//   ....[12]....
        /*03bc*/ 	.word	0x00003d50


	//   ....[13]....
        /*03c0*/ 	.word	0x00003d70


	//   ....[14]....
        /*03c4*/ 	.word	0x00003da0


	//   ....[15]....
        /*03c8*/ 	.word	0x00003db0


	//   ....[16]....
        /*03cc*/ 	.word	0x00003de0


	//   ....[17]....
        /*03d0*/ 	.word	0x00003df0


	//   ....[18]....
        /*03d4*/ 	.word	0x00003fd0


	//   ....[19]....
        /*03d8*/ 	.word	0x00004000


	//   ....[20]....
        /*03dc*/ 	.word	0x00004040


	//   ....[21]....
        /*03e0*/ 	.word	0x00004060


	//   ....[22]....
        /*03e4*/ 	.word	0x00004090


	//   ....[23]....
        /*03e8*/ 	.word	0x000040a0


	//   ....[24]....
        /*03ec*/ 	.word	0x000040d0


	//   ....[25]....
        /*03f0*/ 	.word	0x000040e0


	//   ....[26]....
        /*03f4*/ 	.word	0x00004270


	//   ....[27]....
        /*03f8*/ 	.word	0x000042a0


	//   ....[28]....
        /*03fc*/ 	.word	0x000042d0


	//   ....[29]....
        /*0400*/ 	.word	0x000042f0


	//   ....[30]....
        /*0404*/ 	.word	0x00004320


	//   ....[31]....
        /*0408*/ 	.word	0x00004330


	//   ....[32]....
        /*040c*/ 	.word	0x00004360


	//   ....[33]....
        /*0410*/ 	.word	0x00004370


	//   ....[34]....
        /*0414*/ 	.word	0x00004670


	//   ....[35]....
        /*0418*/ 	.word	0x000046a0


	//   ....[36]....
        /*041c*/ 	.word	0x00004740


	//   ....[37]....
        /*0420*/ 	.word	0x00004780


	//   ....[38]....
        /*0424*/ 	.word	0x000047b0


	//   ....[39]....
        /*0428*/ 	.word	0x000047c0


	//   ....[40]....
        /*042c*/ 	.word	0x000047d0


	//   ....[41]....
        /*0430*/ 	.word	0x000047e0


	//   ....[42]....
        /*0434*/ 	.word	0x000048e0


	//   ....[43]....
        /*0438*/ 	.word	0x00004910


	//   ....[44]....
        /*043c*/ 	.word	0x00004940


	//   ....[45]....
        /*0440*/ 	.word	0x00004950


	//   ....[46]....
        /*0444*/ 	.word	0x00004960


	//   ....[47]....
        /*0448*/ 	.word	0x00004970


	//   ....[48]....
        /*044c*/ 	.word	0x00004980


	//   ....[49]....
        /*0450*/ 	.word	0x000049b0


	//   ....[50]....
        /*0454*/ 	.word	0x00004a00


	//   ....[51]....
        /*0458*/ 	.word	0x00004a40


	//   ....[52]....
        /*045c*/ 	.word	0x00004a70


	//   ....[53]....
        /*0460*/ 	.word	0x00004aa0


	//   ....[54]....
        /*0464*/ 	.word	0x00004ad0


	//   ....[55]....
        /*0468*/ 	.word	0x00004af0


	//   ....[56]....
        /*046c*/ 	.word	0x00004b00


	//   ....[57]....
        /*0470*/ 	.word	0x00004b30


	//   ....[58]....
        /*0474*/ 	.word	0x00004b60


	//   ....[59]....
        /*0478*/ 	.word	0x00004b90


	//   ....[60]....
        /*047c*/ 	.word	0x00004bc0


	//   ....[61]....
        /*0480*/ 	.word	0x00004be0


	//   ....[62]....
        /*0484*/ 	.word	0x00004c10


	//   ....[63]....
        /*0488*/ 	.word	0x00004c30


	//   ....[64]....
        /*048c*/ 	.word	0x00004d60


	//   ....[65]....
        /*0490*/ 	.word	0x00004dd0


	//   ....[66]....
        /*0494*/ 	.word	0x00004f80


	//   ....[67]....
        /*0498*/ 	.word	0x00004fd0


	//   ....[68]....
        /*049c*/ 	.word	0x00005040


	//   ....[69]....
        /*04a0*/ 	.word	0x000050a0


	//   ....[70]....
        /*04a4*/ 	.word	0x00005110


	//   ....[71]....
        /*04a8*/ 	.word	0x00005170


	//   ....[72]....
        /*04ac*/ 	.word	0x000051e0


	//   ....[73]....
        /*04b0*/ 	.word	0x00005240


	//   ....[74]....
        /*04b4*/ 	.word	0x000052e0


	//   ....[75]....
        /*04b8*/ 	.word	0x00005370


	//   ....[76]....
        /*04bc*/ 	.word	0x000053e0


	//   ....[77]....
        /*04c0*/ 	.word	0x00005440


	//   ....[78]....
        /*04c4*/ 	.word	0x000054b0


	//   ....[79]....
        /*04c8*/ 	.word	0x00005510


	//   ....[80]....
        /*04cc*/ 	.word	0x00005580


	//   ....[81]....
        /*04d0*/ 	.word	0x000055e0


	//   ....[82]....
        /*04d4*/ 	.word	0x00005680


	//   ....[83]....
        /*04d8*/ 	.word	0x00005710


	//   ....[84]....
        /*04dc*/ 	.word	0x00005780


	//   ....[85]....
        /*04e0*/ 	.word	0x000057e0


	//   ....[86]....
        /*04e4*/ 	.word	0x00005850


	//   ....[87]....
        /*04e8*/ 	.word	0x000058b0


	//   ....[88]....
        /*04ec*/ 	.word	0x00005920


	//   ....[89]....
        /*04f0*/ 	.word	0x00005980


	//   ....[90]....
        /*04f4*/ 	.word	0x00005a20


	//   ....[91]....
        /*04f8*/ 	.word	0x00005ae0


	//   ....[92]....
        /*04fc*/ 	.word	0x00005be0


	//   ....[93]....
        /*0500*/ 	.word	0x00005c40


	//   ....[94]....
        /*0504*/ 	.word	0x00005cf0


	//   ....[95]....
        /*0508*/ 	.word	0x00005d40


	//   ....[96]....
        /*050c*/ 	.word	0x00005db0


	//   ....[97]....
        /*0510*/ 	.word	0x00005e00


	//   ....[98]....
        /*0514*/ 	.word	0x00005e70


	//   ....[99]....
        /*0518*/ 	.word	0x00005ed0


	//   ....[100]....
        /*051c*/ 	.word	0x00005f40


	//   ....[101]....
        /*0520*/ 	.word	0x00005fa0


	//   ....[102]....
        /*0524*/ 	.word	0x00006040


	//   ....[103]....
        /*0528*/ 	.word	0x000060b0


	//   ....[104]....
        /*052c*/ 	.word	0x00006150


	//   ....[105]....
        /*0530*/ 	.word	0x000061d0


	//   ....[106]....
        /*0534*/ 	.word	0x00006240


	//   ....[107]....
        /*0538*/ 	.word	0x000062a0


	//   ....[108]....
        /*053c*/ 	.word	0x00006310


	//   ....[109]....
        /*0540*/ 	.word	0x00006370


	//   ....[110]....
        /*0544*/ 	.word	0x00006410


	//   ....[111]....
        /*0548*/ 	.word	0x00006490


	//   ....[112]....
        /*054c*/ 	.word	0x00006510


	//   ....[113]....
        /*0550*/ 	.word	0x000065c0


	//   ....[114]....
        /*0554*/ 	.word	0x00006660


	//   ....[115]....
        /*0558*/ 	.word	0x000066d0


	//   ....[116]....
        /*055c*/ 	.word	0x00006740


	//   ....[117]....
        /*0560*/ 	.word	0x000067b0


	//   ....[118]....
        /*0564*/ 	.word	0x00006840


	//   ....[119]....
        /*0568*/ 	.word	0x000068f0


	//   ....[120]....
        /*056c*/ 	.word	0x000069e0


	//   ....[121]....
        /*0570*/ 	.word	0x00006a80


	//----- nvinfo : EIATTR_EXIT_INSTR_OFFSETS
	.align		4
.L_1715:
        /*0574*/ 	.byte	0x04, 0x1c
        /*0576*/ 	.short	(.L_1717 - .L_1716)


	//   ....[0]....
.L_1716:
        /*0578*/ 	.word	0x00002cd0


	//   ....[1]....
        /*057c*/ 	.word	0x00004f20


	//----- nvinfo : EIATTR_MAX_THREADS
	.align		4
.L_1717:
        /*0580*/ 	.byte	0x04, 0x05
        /*0582*/ 	.short	(.L_1719 - .L_1718)
.L_1718:
        /*0584*/ 	.word	0x00000140
        /*0588*/ 	.word	0x00000001
        /*058c*/ 	.word	0x00000001


	//----- nvinfo : EIATTR_CRS_STACK_SIZE
	.align		4
.L_1719:
        /*0590*/ 	.byte	0x04, 0x1e
        /*0592*/ 	.short	(.L_1721 - .L_1720)
.L_1720:
        /*0594*/ 	.word	0x00000000


	//----- nvinfo : EIATTR_CBANK_PARAM_SIZE
	.align		4
.L_1721:
        /*0598*/ 	.byte	0x03, 0x19
        /*059a*/ 	.short	0x0060


	//----- nvinfo : EIATTR_PARAM_CBANK
	.align		4
        /*059c*/ 	.byte	0x04, 0x0a
        /*059e*/ 	.short	(.L_1723 - .L_1722)
	.align		4
.L_1722:
        /*05a0*/ 	.word	index@(.nv.constant0._ZN13group_norm_v218gn_bwd_cuda_kernelI6__halfLi320ELi3ELi32ELi10ELi1024ELb0ELb1ELi16ELi320ELi320ELi4ELb1ELi5ELb0ELb0ELNS_15WgradSyncMethodE3ENS_16CompileConditionILi900EEEEEvPT_S6_S6_PKS5_S8_S8_S8_PKfflPfPj)
        /*05a4*/ 	.short	0x0210
        /*05a6*/ 	.short	0x0060


	//----- nvinfo : EIATTR_SW_WAR
	.align		4
.L_1723:
        /*05a8*/ 	.byte	0x04, 0x36
        /*05aa*/ 	.short	(.L_1725 - .L_1724)
.L_1724:
        /*05ac*/ 	.word	0x00000008
.L_1725:


//--------------------- .nv.info._ZN13group_norm_v218gn_bwd_cuda_kernelI6__halfLi320ELi1ELi32ELi10ELi1024ELb0ELb1ELi32ELi320ELi320ELi4ELb1ELi4ELb0ELb0ELNS_15WgradSyncMethodE3ENS_16CompileConditionILi900EEEEEvPT_S6_S6_PKS5_S8_S8_S8_PKfflPfPj --------------------------
	.section	.nv.info._ZN13group_norm_v218gn_bwd_cuda_kernelI6__halfLi320ELi1ELi32ELi10ELi1024ELb0ELb1ELi32ELi320ELi320ELi4ELb1ELi4ELb0ELb0ELNS_15WgradSyncMethodE3ENS_16CompileConditionILi900EEEEEvPT_S6_S6_PKS5_S8_S8_S8_PKfflPfPj,"",@"SHT_CUDA_INFO"
	.sectionflags	@""
	.align	4


	//----- nvinfo : EIATTR_CUDA_API_VERSION
	.align		4
        /*0000*/ 	.byte	0x04, 0x37
        /*0002*/ 	.short	(.L_1727 - .L_1726)
.L_1726:
        /*0004*/ 	.word	0x00000082


	//----- nvinfo : EIATTR_KPARAM_INFO
	.align		4
.L_1727:
        /*0008*/ 	.byte	0x04, 0x17
        /*000a*/ 	.short	(.L_1729 - .L_1728)
.L_1728:
        /*000c*/ 	.word	0x00000000
        /*0010*/ 	.short	0x000b
        /*0012*/ 	.short	0x0058
        /*0014*/ 	.byte	0x00, 0xf0, 0x21, 0x00


	//----- nvinfo : EIATTR_KPARAM_INFO
	.align		4
.L_1729:
        /*0018*/ 	.byte	0x04, 0x17
        /*001a*/ 	.short	(.L_1731 - .L_1730)
.L_1730:
        /*001c*/ 	.word	0x00000000
        /*0020*/ 	.short	0x000a
        /*0022*/ 	.short	0x0050
        /*0024*/ 	.byte	0x00, 0xf0, 0x21, 0x00


	//----- nvinfo : EIATTR_KPARAM_INFO
	.align		4
.L_1731:
        /*0028*/ 	.byte	0x04, 0x17
        /*002a*/ 	.short	(.L_1733 - .L_1732)
.L_1732:
        /*002c*/ 	.word	0x00000000
        /*0030*/ 	.short	0x0009
        /*0032*/ 	.short	0x0048
        /*0034*/ 	.byte	0x00, 0xf0, 0x21, 0x00


	//----- nvinfo : EIATTR_KPARAM_INFO
	.align		4
.L_1733:
        /*0038*/ 	.byte	0x04, 0x17
        /*003a*/ 	.short	(.L_1735 - .L_1734)
.L_1734:
        /*003c*/ 	.word	0x00000000
        /*0040*/ 	.short	0x0008
        /*0042*/ 	.short	0x0040
        /*0044*/ 	.byte	0x00, 0xf0, 0x11, 0x00


	//----- nvinfo : EIATTR_KPARAM_INFO
	.align		4
.L_1735:
        /*0048*/ 	.byte	0x04, 0x17
        /*004a*/ 	.short	(.L_1737 - .L_1736)
.L_1736:
        /*004c*/ 	.word	0x00000000
        /*0050*/ 	.short	0x0007
        /*0052*/ 	.short	0x0038
        /*0054*/ 	.byte	0x00, 0xf0, 0x21, 0x00


	//----- nvinfo : EIATTR_KPARAM_INFO
	.align		4
.L_1737:
        /*0058*/ 	.byte	0x04, 0x17
        /*005a*/ 	.short	(.L_1739 - .L_1738)
.L_1738:
        /*005c*/ 	.word	0x00000000
        /*0060*/ 	.short	0x0006
        /*0062*/ 	.short	0x0030
        /*0064*/ 	.byte	0x00, 0xf0, 0x21, 0x00


	//----- nvinfo : EIATTR_KPARAM_INFO
	.align		4
.L_1739:
        /*0068*/ 	.byte	0x04, 0x17
        /*006a*/ 	.short	(.L_1741 - .L_1740)
.L_1740:
        /*006c*/ 	.word	0x00000000
        /*0070*/ 	.short	0x0005
        /*0072*/ 	.short	0x0028
        /*0074*/ 	.byte	0x00, 0xf0, 0x21, 0x00


	//----- nvinfo : EIATTR_KPARAM_INFO
	.align		4
.L_1741:
        /*0078*/ 	.byte	0x04, 0x17
        /*007a*/ 	.short	(.L_1743 - .L_1742)
.L_1742:
        /*007c*/ 	.word	0x00000000
        /*0080*/ 	.short	0x0004
        /*0082*/ 	.short	0x0020
        /*0084*/ 	.byte	0x00, 0xf0, 0x21, 0x00


	//----- nvinfo : EIATTR_KPARAM_INFO
	.align		4
.L_1743:
        /*0088*/ 	.byte	0x04, 0x17
        /*008a*/ 	.short	(.L_1745 - .L_1744)
.L_1744:
        /*008c*/ 	.word	0x00000000
        /*0090*/ 	.short	0x0003
        /*0092*/ 	.short	0x0018
        /*0094*/ 	.byte	0x00, 0xf0, 0x21, 0x00


	//----- nvinfo : EIATTR_KPARAM_INFO
	.align		4
.L_1745:
        /*0098*/ 	.byte	0x04, 0x17
        /*009a*/ 	.short	(.L_1747 - .L_1746)
.L_1746:
        /*009c*/ 	.word	0x00000000
        /*00a0*/ 	.short	0x0002
        /*00a2*/ 	.short	0x0010
        /*00a4*/ 	.byte	0x00, 0xf0, 0x21, 0x00


	//----- nvinfo : EIATTR_KPARAM_INFO
	.align		4
.L_1747:
        /*00a8*/ 	.byte	0x04, 0x17
        /*00aa*/ 	.short	(.L_1749 - .L_1748)
.L_1748:
        /*00ac*/ 	.word	0x00000000
        /*00b0*/ 	.short	0x0001
        /*00b2*/ 	.short	0x0008
        /*00b4*/ 	.byte	0x00, 0xf0, 0x21, 0x00


	//----- nvinfo : EIATTR_KPARAM_INFO
	.align		4
.L_1749:
        /*00b8*/ 	.byte	0x04, 0x17
        /*00ba*/ 	.short	(.L_1751 - .L_1750)
.L_1750:
        /*00bc*/ 	.word	0x00000000
        /*00c0*/ 	.short	0x0000
        /*00c2*/ 	.short	0x0000
        /*00c4*/ 	.byte	0x00, 0xf0, 0x21, 0x00


	//----- nvinfo : EIATTR_SPARSE_MMA_MASK
	.align		4
.L_1751:
        /*00c8*/ 	.byte	0x03, 0x50
        /*00ca*/ 	.short	0x0000


	//----- nvinfo : EIATTR_MAXREG_COUNT
	.align		4
        /*00cc*/ 	.byte	0x03, 0x1b
        /*00ce*/ 	.short	0x00a8


	//----- nvinfo : EIATTR_NUM_BARRIERS
	.align		4
        /*00d0*/ 	.byte	0x02, 0x4c
        /*00d2*/ 	.byte	0x01
	.zero		1


	//----- nvinfo : EIATTR_MERCURY_ISA_VERSION
	.align		4
        /*00d4*/ 	.byte	0x03, 0x5f
        /*00d6*/ 	.short	0x0101


	//----- nvinfo : EIATTR_COOP_GROUP_MASK_REGIDS
	.align		4
        /*00d8*/ 	.byte	0x04, 0x29
        /*00da*/ 	.short	(.L_1753 - .L_1752)


	//   ....[0]....
.L_1752:
        /*00dc*/ 	.word	0xffffffff


	//   ....[1]....
        /*00e0*/ 	.word	0xffffffff


	//   ....[2]....
        /*00e4*/ 	.word	0xffffffff


	//   ....[3]....
        /*00e8*/ 	.word	0xffffffff


	//   ....[4]....
        /*00ec*/ 	.word	0xffffffff


	//   ....[5]....
        /*00f0*/ 	.word	0xffffffff


	//   ....[6]....
        /*00f4*/ 	.word	0xffffffff


	//   ....[7]....
        /*00f8*/ 	.word	0xffffffff


	//   ....[8]....
        /*00fc*/ 	.word	0xffffffff


	//   ....[9]....
        /*0100*/ 	.word	0xffffffff


	//   ....[10]....
        /*0104*/ 	.word	0x05000019


	//   ....[11]....
        /*0108*/ 	.word	0x0500001e


	//   ....[12]....
        /*010c*/ 	.word	0x05000020


	//   ....[13]....
        /*0110*/ 	.word	0x0500001f


	//   ....[14]....
        /*0114*/ 	.word	0x05000027


	//   ....[15]....
        /*0118*/ 	.word	0x0500001a


	//   ....[16]....
        /*011c*/ 	.word	0x0500001e


	//   ....[17]....
        /*0120*/ 	.word	0x05000020


	//   ....[18]....
        /*0124*/ 	.word	0x0500001e


	//   ....[19]....
        /*0128*/ 	.word	0x05000020


	//   ....[20]....
        /*012c*/ 	.word	0x05000019


	//   ....[21]....
        /*0130*/ 	.word	0x0500001f


	//   ....[22]....
        /*0134*/ 	.word	0x05000022


	//   ....[23]....
        /*0138*/ 	.word	0x0500001e


	//   ....[24]....
        /*013c*/ 	.word	0x05000023


	//   ....[25]....
        /*0140*/ 	.word	0x05000019


	//   ....[26]....
        /*0144*/ 	.word	0x0500001e


	//   ....[27]....
        /*0148*/ 	.word	0x05000020


	//   ....[28]....
        /*014c*/ 	.word	0x05000019


	//   ....[29]....
        /*0150*/ 	.word	0x0500001f


	//   ....[30]....
        /*0154*/ 	.word	0x05000022


	//   ....[31]....
        /*0158*/ 	.word	0x0500001e


	//   ....[32]....
        /*015c*/ 	.word	0x05000023


	//   ....[33]....
        /*0160*/ 	.word	0x05000019


	//   ....[34]....
        /*0164*/ 	.word	0x05000020


	//   ....[35]....
        /*0168*/ 	.word	0x05000019


	//   ....[36]....
        /*016c*/ 	.word	0x0500001f


	//   ....[37]....
        /*0170*/ 	.word	0x0500001e


	//   ....[38]....
        /*0174*/ 	.word	0x05000022


	//   ....[39]....
        /*0178*/ 	.word	0x05000023


	//   ....[40]....
        /*017c*/ 	.word	0x05000019


	//   ....[41]....
        /*0180*/ 	.word	0x0500001e


	//   ....[42]....
        /*0184*/ 	.word	0x05000025


	//   ....[43]....
        /*0188*/ 	.word	0x05000022


	//   ....[44]....
        /*018c*/ 	.word	0x0500001f


	//   ....[45]....
        /*0190*/ 	.word	0x05000023


	//   ....[46]....
        /*0194*/ 	.word	0x05000024


	//   ....[47]....
        /*0198*/ 	.word	0x0500002b


	//   ....[48]....
        /*019c*/ 	.word	0x05000020


	//   ....[49]....
        /*01a0*/ 	.word	0x0500001d


	//   ....[50]....
        /*01a4*/ 	.word	0x05000019


	//   ....[51]....
        /*01a8*/ 	.word	0x0500001c


	//   ....[52]....
        /*01ac*/ 	.word	0x05000030


	//   ....[53]....
        /*01b0*/ 	.word	0x0500001f


	//   ....[54]....
        /*01b4*/ 	.word	0x0500002e


	//   ....[55]....
        /*01b8*/ 	.word	0x05000032


	//   ....[56]....
        /*01bc*/ 	.word	0x05000025


	//   ....[57]....
        /*01c0*/ 	.word	0x05000026


	//   ....[58]....
        /*01c4*/ 	.word	0x05000028


	//   ....[59]....
        /*01c8*/ 	.word	0x0500002a


	//   ....[60]....
        /*01cc*/ 	.word	0x05000027


	//   ....[61]....
        /*01d0*/ 	.word	0x0500002c


	//   ....[62]....
        /*01d4*/ 	.word	0x0500002e


	//   ....[63]....
        /*01d8*/ 	.word	0x05000037


	//   ....[64]....
        /*01dc*/ 	.word	0x05000024


	//   ....[65]....
        /*01e0*/ 	.word	0x05000019


	//   ....[66]....
        /*01e4*/ 	.word	0x05000019


	//   ....[67]....
        /*01e8*/ 	.word	0x05000019


	//   ....[68]....
        /*01ec*/ 	.word	0x05000019


	//   ....[69]....
        /*01f0*/ 	.word	0x05000019


	//   ....[70]....
        /*01f4*/ 	.word	0x05000019


	//   ....[71]....
        /*01f8*/ 	.word	0x05000019


	//   ....[72]....
        /*01fc*/ 	.word	0x05000019


	//   ....[73]....
        /*0200*/ 	.word	0x05000019


	//   ....[74]....
        /*0204*/ 	.word	0x05000019


	//   ....[75]....
        /*0208*/ 	.word	0x05000019


	//   ....[76]....
        /*020c*/ 	.word	0x05000019


	//   ....[77]....
        /*0210*/ 	.word	0x05000019


	//   ....[78]....
        /*0214*/ 	.word	0x05000019


	//   ....[79]....
        /*0218*/ 	.word	0x05000019


	//   ....[80]....
        /*021c*/ 	.word	0x05000019


	//   ....[81]....
        /*0220*/ 	.word	0x05000019


	//   ....[82]....
        /*0224*/ 	.word	0x05000019


	//   ....[83]....
        /*0228*/ 	.word	0x05000019


	//   ....[84]....
        /*022c*/ 	.word	0x05000019


	//   ....[85]....
        /*0230*/ 	.word	0x05000019


	//   ....[86]....
        /*0234*/ 	.word	0x05000019


	//   ....[87]....
        /*0238*/ 	.word	0x05000019


	//   ....[88]....
        /*023c*/ 	.word	0x05000019


	//   ....[89]....
        /*0240*/ 	.word	0x05000019


	//   ....[90]....
        /*0244*/ 	.word	0x05000019


	//   ....[91]....
        /*0248*/ 	.word	0x05000019


	//   ....[92]....
        /*024c*/ 	.word	0x05000019


	//   ....[93]....
        /*0250*/ 	.word	0x05000019


	//   ....[94]....
        /*0254*/ 	.word	0x05000019


	//   ....[95]....
        /*0258*/ 	.word	0x05000019


	//   ....[96]....
        /*025c*/ 	.word	0x05000019


	//   ....[97]....
        /*0260*/ 	.word	0x05000019


	//   ....[98]....
        /*0264*/ 	.word	0x05000019


	//   ....[99]....
        /*0268*/ 	.word	0x05000019


	//   ....[100]....
        /*026c*/ 	.word	0x05000019


	//   ....[101]....
        /*0270*/ 	.word	0x05000019


	//   ....[102]....
        /*0274*/ 	.word	0x05000019


	//   ....[103]....
        /*0278*/ 	.word	0x05000019


	//   ....[104]....
        /*027c*/ 	.word	0x05000019


	//   ....[105]....
        /*0280*/ 	.word	0x05000019


	//   ....[106]....
        /*0284*/ 	.word	0x05000019


	//   ....[107]....
        /*0288*/ 	.word	0x05000019


	//   ....[108]....
        /*028c*/ 	.word	0x05000019


	//   ....[109]....
        /*0290*/ 	.word	0x05000019


	//   ....[110]....
        /*0294*/ 	.word	0x05000019


	//   ....[111]....
        /*0298*/ 	.word	0x05000019


	//   ....[112]....
        /*029c*/ 	.word	0x05000019


	//   ....[113]....
        /*02a0*/ 	.word	0x05000019


	//   ....[114]....
        /*02a4*/ 	.word	0x05000019


	//   ....[115]....
        /*02a8*/ 	.word	0x05000019


	//   ....[116]....
        /*02ac*/ 	.word	0x05000019


	//   ....[117]....
        /*02b0*/ 	.word	0x05000019


	//   ....[118]....
        /*02b4*/ 	.word	0x05000019


	//   ....[119]....
        /*02b8*/ 	.word	0x05000019


	//   ....[120]....
        /*02bc*/ 	.word	0x05000019


	//   ....[121]....
        /*02c0*/ 	.word	0x05000019


	//----- nvinfo : EIATTR_COOP_GROUP_INSTR_OFFSETS
	.align		4
.L_1753:
        /*02c4*/ 	.byte	0x04, 0x28
        /*02c6*/ 	.short	(.L_1755 - .L_1754)


	//   ....[0]....
.L_1754:
        /*02c8*/ 	.word	0x000025a0


	//   ....[1]....
        /*02cc*/ 	.word	0x000025e0


	//   ....[2]....
        /*02d0*/ 	.word	0x00002620


	//   ....[3]....
        /*02d4*/ 	.word	0x00002630


	//   ....[4]....
        /*02d8*/ 	.word	0x00002c10


	//   ....[5]....
        /*02dc*/ 	.word	0x00002c40


	//   ....[6]....
        /*02e0*/ 	.word	0x00002c70


	//   ....[7]....
        /*02e4*/ 	.word	0x00002c80


	//   ....[8]....
        /*02e8*/ 	.word	0x00002cb0


	//   ....[9]....
        /*02ec*/ 	.word	0x00002cc0


	//   ....[10]....
        /*02f0*/ 	.word	0x000049a0


	//   ....[11]....
        /*02f4*/ 	.word	0x000049d0


	//   ....[12]....
        /*02f8*/ 	.word	0x00004a10


	//   ....[13]....
        /*02fc*/ 	.word	0x00004a20


	//   ....[14]....
        /*0300*/ 	.word	0x00004a50


	//   ....[15]....
        /*0304*/ 	.word	0x00004a60


	//   ....[16]....
        /*0308*/ 	.word	0x00004a90


	//   ....[17]....
        /*030c*/ 	.word	0x00004aa0


	//   ....[18]....
        /*0310*/ 	.word	0x00004c30


	//   ....[19]....
        /*0314*/ 	.word	0x00004c60


	//   ....[20]....
        /*0318*/ 	.word	0x00004c90


	//   ....[21]....
        /*031c*/ 	.word	0x00004cb0


	//   ....[22]....
        /*0320*/ 	.word	0x00004ce0


	//   ....[23]....
        /*0324*/ 	.word	0x00004cf0


	//   ....[24]....
        /*0328*/ 	.word	0x00004d20


	//   ....[25]....
        /*032c*/ 	.word	0x00004d30


	//   ....[26]....
        /*0330*/ 	.word	0x00004e60


	//   ....[27]....
        /*0334*/ 	.word	0x00004e90


	//   ....[28]....
        /*0338*/ 	.word	0x00004ec0


	//   ....[29]....
        /*033c*/ 	.word	0x00004ee0


	//   ....[30]....
        /*0340*/ 	.word	0x00004f10


	//   ....[31]....
        /*0344*/ 	.word	0x00004f20


	//   ....[32]....
        /*0348*/ 	.word	0x00004f50


	//   ....[33]....
        /*034c*/ 	.word	0x00004f60


	//   ....[34]....
        /*0350*/ 	.word	0x00005240


	//   ....[35]....
        /*0354*/ 	.word	0x00005280


	//   ....[36]....
        /*0358*/ 	.word	0x000052c0


	//   ....[37]....
        /*035c*/ 	.word	0x00005300


	//   ....[38]....
        /*0360*/ 	.word	0x00005340


	//   ....[39]....
        /*0364*/ 	.word	0x00005360


	//   ....[40]....
        /*0368*/ 	.word	0x00005370


	//   ....[41]....
        /*036c*/ 	.word	0x00005390


	//   ....[42]....
        /*0370*/ 	.word	0x000053c0


	//   ....[43]....
        /*0374*/ 	.word	0x000053e0


	//   ....[44]....
        /*0378*/ 	.word	0x00005400


	//   ....[45]....
        /*037c*/ 	.word	0x00005420


	//   ....[46]....
        /*0380*/ 	.word	0x00005440


	//   ....[47]....
        /*0384*/ 	.word	0x00005470


	//   ....[48]....
        /*0388*/ 	.word	0x000054a0


	//   ....[49]....
        /*038c*/ 	.word	0x000054e0


	//   ....[50]....
        /*0390*/ 	.word	0x00005500


	//   ....[51]....
        /*0394*/ 	.word	0x00005540


	//   ....[52]....
        /*0398*/ 	.word	0x00005560


	//   ....[53]....
        /*039c*/ 	.word	0x000055a0


	//   ....[54]....
        /*03a0*/ 	.word	0x000055c0


	//   ....[55]....
        /*03a4*/ 	.word	0x000055e0


	//   ....[56]....
        /*03a8*/ 	.word	0x00005610


	//   ....[57]....
        /*03ac*/ 	.word	0x00005640


	//   ....[58]....
        /*03b0*/ 	.word	0x00005680


	//   ....[59]....
        /*03b4*/ 	.word	0x000056c0


	//   ....[60]....
        /*03b8*/ 	.word	0x000056f0


	//   ....[61]....
        /*03bc*/ 	.word	0x00005720


	//   ....[62]....
        /*03c0*/ 	.word	0x00005740


	//   ....[63]....
        /*03c4*/ 	.word	0x00005760


	//   ....[64]....
        /*03c8*/ 	.word	0x00005840


	//   ....[65]....
        /*03cc*/ 	.word	0x000058f0


	//   ....[66]....
        /*03d0*/ 	.word	0x00005a10


	//   ....[67]....
        /*03d4*/ 	.word	0x00005a60


	//   ....[68]....
        /*03d8*/ 	.word	0x00005ad0


	//   ....[69]....
        /*03dc*/ 	.word	0x00005b30


	//   ....[70]....
        /*03e0*/ 	.word	0x00005ba0


	//   ....[71]....
        /*03e4*/ 	.word	0x00005c00


	//   ....[72]....
        /*03e8*/ 	.word	0x00005c70


	//   ....[73]....
        /*03ec*/ 	.word	0x00005cd0


	//   ....[74]....
        /*03f0*/ 	.word	0x00005d70


	//   ....[75]....
        /*03f4*/ 	.word	0x00005e00


	//   ....[76]....
        /*03f8*/ 	.word	0x00005e70


	//   ....[77]....
        /*03fc*/ 	.word	0x00005ed0


	//   ....[78]....
        /*0400*/ 	.word	0x00005f40


	//   ....[79]....
        /*0404*/ 	.word	0x00005fa0


	//   ....[80]....
        /*0408*/ 	.word	0x00006010


	//   ....[81]....
        /*040c*/ 	.word	0x00006070


	//   ....[82]....
        /*0410*/ 	.word	0x00006110


	//   ....[83]....
        /*0414*/ 	.word	0x000061a0


	//   ....[84]....
        /*0418*/ 	.word	0x00006210


	//   ....[85]....
        /*041c*/ 	.word	0x00006270


	//   ....[86]....
        /*0420*/ 	.word	0x000062e0


	//   ....[87]....
        /*0424*/ 	.word	0x00006340


	//   ....[88]....
        /*0428*/ 	.word	0x000063b0


	//   ....[89]....
        /*042c*/ 	.word	0x00006410


	//   ....[90]....
        /*0430*/ 	.word	0x000064b0


	//   ....[91]....
        /*0434*/ 	.word	0x00006580


	//   ....[92]....
        /*0438*/ 	.word	0x00006650


	//   ....[93]....
        /*043c*/ 	.word	0x000066a0


	//   ....[94]....
        /*0440*/ 	.word	0x00006740


	//   ....[95]....
        /*0444*/ 	.word	0x00006790


	//   ....[96]....
        /*0448*/ 	.word	0x00006850


	//   ....[97]....
        /*044c*/ 	.word	0x000068b0


	//   ....[98]....
        /*0450*/ 	.word	0x00006950


	//   ....[99]....
        /*0454*/ 	.word	0x000069d0


	//   ....[100]....
        /*0458*/ 	.word	0x00006a40


	//   ....[101]....
        /*045c*/ 	.word	0x00006aa0


	//   ....[102]....
        /*0460*/ 	.word	0x00006b10


	//   ....[103]....
        /*0464*/ 	.word	0x00006b70


	//   ....[104]....
        /*0468*/ 	.word	0x00006c40


	//   ....[105]....
        /*046c*/ 	.word	0x00006cb0


	//   ....[106]....
        /*0470*/ 	.word	0x00006d60


	//   ....[107]....
        /*0474*/ 	.word	0x00006dd0


	//   ....[108]....
        /*0478*/ 	.word	0x00006e40


	//   ....[109]....
        /*047c*/ 	.word	0x00006ea0


	//   ....[110]....
        /*0480*/ 	.word	0x00006f10


	//   ....[111]....
        /*0484*/ 	.word	0x00006f70


	//   ....[112]....
        /*0488*/ 	.word	0x00006fe0


	//   ....[113]....
        /*048c*/ 	.word	0x00007040


	//   ....[114]....
        /*0490*/ 	.word	0x000070a0


	//   ....[115]....
        /*0494*/ 	.word	0x000070f0


	//   ....[116]....
        /*0498*/ 	.word	0x00007160


	//   ....[117]....
        /*049c*/ 	.word	0x000071c0


	//   ....[118]....
        /*04a0*/ 	.word	0x00007230


	//   ....[119]....
        /*04a4*/ 	.word	0x00007290


	//   ....[120]....
        /*04a8*/ 	.word	0x000073e0


	//   ....[121]....
        /*04ac*/ 	.word	0x00007490


	//----- nvinfo : EIATTR_EXIT_INSTR_OFFSETS
	.align		4
.L_1755:
        /*04b0*/ 	.byte	0x04, 0x1c
        /*04b2*/ 	.short	(.L_1757 - .L_1756)


	//   ....[0]....
.L_1756:
        /*04b4*/ 	.word	0x00003990


	//   ....[1]....
        /*04b8*/ 	.word	0x000059b0


	//----- nvinfo : EIATTR_MAX_THREADS
	.align		4
.L_1757:
        /*04bc*/ 	.byte	0x04, 0x05
        /*04be*/ 	.short	(.L_1759 - .L_1758)
.L_1758:
        /*04c0*/ 	.word	0x00000140
        /*04c4*/ 	.word	0x00000001
        /*04c8*/ 	.word	0x00000001


	//----- nvinfo : EIATTR_CRS_STACK_SIZE
	.align		4
.L_1759:
        /*04cc*/ 	.byte	0x04, 0x1e
        /*04ce*/ 	.short	(.L_1761 - .L_1760)
.L_1760:
        /*04d0*/ 	.word	0x00000000


	//----- nvinfo : EIATTR_CBANK_PARAM_SIZE
	.align		4
.L_1761:
        /*04d4*/ 	.byte	0x03, 0x19
        /*04d6*/ 	.short	0x0060


	//----- nvinfo : EIATTR_PARAM_CBANK
	.align		4
        /*04d8*/ 	.byte	0x04, 0x0a
        /*04da*/ 	.short	(.L_1763 - .L_1762)
	.align		4
.L_1762:
        /*04dc*/ 	.word	index@(.nv.constant0._ZN13group_norm_v218gn_bwd_cuda_kernelI6__halfLi320ELi1ELi32ELi10ELi1024ELb0ELb1ELi32ELi320ELi320ELi4ELb1ELi4ELb0ELb0ELNS_15WgradSyncMethodE3ENS_16CompileConditionILi900EEEEEvPT_S6_S6_PKS5_S8_S8_S8_PKfflPfPj)
        /*04e0*/ 	.short	0x0210
        /*04e2*/ 	.short	0x0060


	//----- nvinfo : EIATTR_SW_WAR
	.align		4
.L_1763:
        /*04e4*/ 	.byte	0x04, 0x36
        /*04e6*/ 	.short	(.L_1765 - .L_1764)
.L_1764:
        /*04e8*/ 	.word	0x00000008
.L_1765:


//--------------------- .nv.info._ZN13group_norm_v218gn_bwd_cuda_kernelI6__halfLi320ELi1ELi32ELi10ELi1024ELb0ELb1ELi64ELi320ELi320ELi4ELb1ELi9ELb0ELb0ELNS_15WgradSyncMethodE3ENS_16CompileConditionILi900EEEEEvPT_S6_S6_PKS5_S8_S8_S8_PKfflPfPj --------------------------
	.section	.nv.info._ZN13group_norm_v218gn_bwd_cuda_kernelI6__halfLi320ELi1ELi32ELi10ELi1024ELb0ELb1ELi64ELi320ELi320ELi4ELb1ELi9ELb0ELb0ELNS_15WgradSyncMethodE3ENS_16CompileConditionILi900EEEEEvPT_S6_S6_PKS5_S8_S8_S8_PKfflPfPj,"",@"SHT_CUDA_INFO"
	.sectionflags	@""
	.align	4


	//----- nvinfo : EIATTR_CUDA_API_VERSION
	.align		4
        /*0000*/ 	.byte	0x04, 0x37
        /*0002*/ 	.short	(.L_1767 - .L_1766)
.L_1766:
        /*0004*/ 	.word	0x00000082


	//----- nvinfo : EIATTR_KPARAM_INFO
	.align		4
.L_1767:
        /*0008*/ 	.byte	0x04, 0x17
        /*000a*/ 	.short	(.L_1769 - .L_1768)
.L_1768:
        /*000c*/ 	.word	0x00000000
        /*0010*/ 	.short	0x000b
        /*0012*/ 	.short	0x0058
        /*0014*/ 	.byte	0x00, 0xf0, 0x21, 0x00


	//----- nvinfo : EIATTR_KPARAM_INFO
	.align		4
.L_1769:
        /*0018*/ 	.byte	0x04, 0x17
        /*001a*/ 	.short	(.L_1771 - .L_1770)
.L_1770:
        /*001c*/ 	.word	0x00000000
        /*0020*/ 	.short	0x000a
        /*0022*/ 	.short	0x0050
        /*0024*/ 	.byte	0x00, 0xf0, 0x21, 0x00


	//----- nvinfo : EIATTR_KPARAM_INFO
	.align		4
.L_1771:
        /*0028*/ 	.byte	0x04, 0x17
        /*002a*/ 	.short	(.L_1773 - .L_1772)
.L_1772:
        /*002c*/ 	.word	0x00000000
        /*0030*/ 	.short	0x0009
        /*0032*/ 	.short	0x0048
        /*0034*/ 	.byte	0x00, 0xf0, 0x21, 0x00


	//----- nvinfo : EIATTR_KPARAM_INFO
	.align		4
.L_1773:
        /*0038*/ 	.byte	0x04, 0x17
        /*003a*/ 	.short	(.L_1775 - .L_1774)
.L_1774:
        /*003c*/ 	.word	0x00000000
        /*0040*/ 	.short	0x0008
        /*0042*/ 	.short	0x0040
        /*0044*/ 	.byte	0x00, 0xf0, 0x11, 0x00


	//----- nvinfo : EIATTR_KPARAM_INFO
	.align		4
.L_1775:
        /*0048*/ 	.byte	0x04, 0x17
        /*004a*/ 	.short	(.L_1777 - .L_1776)
.L_1776:
        /*004c*/ 	.word	0x00000000
        /*0050*/ 	.short	0x0007
        /*0052*/ 	.short	0x0038
        /*0054*/ 	.byte	0x00, 0xf0, 0x21, 0x00


	//----- nvinfo : EIATTR_KPARAM_INFO
	.align		4
.L_1777:
        /*0058*/ 	.byte	0x04, 0x17
        /*005a*/ 	.short	(.L_1779 - .L_1778)
.L_1778:
        /*005c*/ 	.word	0x00000000
        /*0060*/ 	.short	0x0006
        /*0062*/ 	.short	0x0030
        /*0064*/ 	.byte	0x00, 0xf0, 0x21, 0x00


	//----- nvinfo : EIATTR_KPARAM_INFO
	.align		4
.L_1779:
        /*0068*/ 	.byte	0x04, 0x17
        /*006a*/ 	.short	(.L_1781 - .L_1780)
.L_1780:
        /*006c*/ 	.word	0x00000000
        /*0070*/ 	.short	0x0005
        /*0072*/ 	.short	0x0028
        /*0074*/ 	.byte	0x00, 0xf0, 0x21, 0x00


	//----- nvinfo : EIATTR_KPARAM_INFO
	.align		4
.L_1781:
        /*0078*/ 	.byte	0x04, 0x17
        /*007a*/ 	.short	(.L_1783 - .L_1782)
.L_1782:
        /*007c*/ 	.word	0x00000000
        /*0080*/ 	.short	0x0004
        /*0082*/ 	.short	0x0020
        /*0084*/ 	.byte	0x00, 0xf0, 0x21, 0x00


	//----- nvinfo : EIATTR_KPARAM_INFO
	.align		4
.L_1783:
        /*0088*/ 	.byte	0x04, 0x17
        /*008a*/ 	.short	(.L_1785 - .L_1784)
.L_1784:
        /*008c*/ 	.word	0x00000000
        /*0090*/ 	.short	0x0003
        /*0092*/ 	.short	0x0018
        /*0094*/ 	.byte	0x00, 0xf0, 0x21, 0x00


	//----- nvinfo : EIATTR_KPARAM_INFO
	.align		4
.L_1785:
        /*0098*/ 	.byte	0x04, 0x17
        /*009a*/ 	.short	(.L_1787 - .L_1786)
.L_1786:
        /*009c*/ 	.word	0x00000000
        /*00a0*/ 	.short	0x0002
        /*00a2*/ 	.short	0x0010
        /*00a4*/ 	.byte	0x00, 0xf0, 0x21, 0x00


	//----- nvinfo : EIATTR_KPARAM_INFO
	.align		4
.L_1787:
        /*00a8*/ 	.byte	0x04, 0x17
        /*00aa*/ 	.short	(.L_1789 - .L_1788)
.L_1788:
        /*00ac*/ 	.word	0x00000000
        /*00b0*/ 	.short	0x0001
        /*00b2*/ 	.short	0x0008
        /*00b4*/ 	.byte	0x00, 0xf0, 0x21, 0x00


	//----- nvinfo : EIATTR_KPARAM_INFO
	.align		4
.L_1789:
        /*00b8*/ 	.byte	0x04, 0x17
        /*00ba*/ 	.short	(.L_1791 - .L_1790)
.L_1790:
        /*00bc*/ 	.word	0x00000000
        /*00c0*/ 	.short	0x0000
        /*00c2*/ 	.short	0x0000
        /*00c4*/ 	.byte	0x00, 0xf0, 0x21, 0x00


	//----- nvinfo : EIATTR_SPARSE_MMA_MASK
	.align		4
.L_1791:
        /*00c8*/ 	.byte	0x03, 0x50
        /*00ca*/ 	.short	0x0000


	//----- nvinfo : EIATTR_MAXREG_COUNT
	.align		4
        /*00cc*/ 	.byte	0x03, 0x1b
        /*00ce*/ 	.short	0x00a8


	//----- nvinfo : EIATTR_NUM_BARRIERS
	.align		4
        /*00d0*/ 	.byte	0x02, 0x4c
        /*00d2*/ 	.byte	0x01
	.zero		1


	//----- nvinfo : EIATTR_ANNOTATIONS
	.align		4
        /*00d4*/ 	.byte	0x04, 0x55
        /*00d6*/ 	.short	(.L_1793 - .L_1792)


	//   ....[0]....
.L_1792:
        /* <DEDUP_REMOVED lines=40> */


	//----- nvinfo : EIATTR_MERCURY_ISA_VERSION
	.align		4
.L_1793:
        /*0348*/ 	.byte	0x03, 0x5f
        /*034a*/ 	.short	0x0101


	//----- nvinfo : EIATTR_INT_WARP_WIDE_INSTR_OFFSETS
	.align		4
        /*034c*/ 	.byte	0x04, 0x31
        /*034e*/ 	.short	(.L_1795 - .L_1794)


	//   ....[0]....
.L_1794:
        /*0350*/ 	.word	0x00004780


	//----- nvinfo : EIATTR_COOP_GROUP_MASK_REGIDS
	.align		4
.L_1795:
        /*0354*/ 	.byte	0x04, 0x29
        /*0356*/ 	.short	(.L_1797 - .L_1796)


	//   ....[0]....
.L_1796:
        /*0358*/ 	.word	0xffffffff


	//   ....[1]....
        /*035c*/ 	.word	0xffffffff


	//   ....[2]....
        /*0360*/ 	.word	0xffffffff


	//   ....[3]....
        /*0364*/ 	.word	0xffffffff


	//   ....[4]....
        /*0368*/ 	.word	0xffffffff


	//   ....[5]....
        /*036c*/ 	.word	0xffffffff


	//   ....[6]....
        /*0370*/ 	.word	0xffffffff


	//   ....[7]....
        /*0374*/ 	.word	0xffffffff


	//   ....[8]....
        /*0378*/ 	.word	0xffffffff


	//   ....[9]....
        /*037c*/ 	.word	0xffffffff


	//   ....[10]....
        /*0380*/ 	.word	0x0500001e


	//   ....[11]....
        /*0384*/ 	.word	0x0500001d


	//   ....[12]....
        /*0388*/ 	.word	0x0500001f


	//   ....[13]....
        /*038c*/ 	.word	0x05000020


	//   ....[14]....
        /*0390*/ 	.word	0x05000022


	//   ....[15]....
        /*0394*/ 	.word	0x05000021


	//   ....[16]....
        /*0398*/ 	.word	0x05000023


	//   ....[17]....
        /*039c*/ 	.word	0x05000018


	//   ....[18]....
        /*03a0*/ 	.word	0x05000022


	//   ....[19]....
        /*03a4*/ 	.word	0x05000021


	//   ....[20]....
        /*03a8*/ 	.word	0x05000023


	//   ....[21]....
        /*03ac*/ 	.word	0x05000028


	//   ....[22]....
        /*03b0*/ 	.word	0x0500002a


	//   ....[23]....
        /*03b4*/ 	.word	0x05000027


	//   ....[24]....
        /*03b8*/ 	.word	0x05000029


	//   ....[25]....
        /*03bc*/ 	.word	0x0500001c


	//   ....[26]....
        /*03c0*/ 	.word	0x05000022


	//   ....[27]....
        /*03c4*/ 	.word	0x05000021


	//   ....[28]....
        /*03c8*/ 	.word	0x05000023


	//   ....[29]....
        /*03cc*/ 	.word	0x05000028


	//   ....[30]....
        /*03d0*/ 	.word	0x0500002a


	//   ....[31]....
        /*03d4*/ 	.word	0x05000027


	//   ....[32]....
        /*03d8*/ 	.word	0x05000029


	//   ....[33]....
        /*03dc*/ 	.word	0x0500001c


	//   ....[34]....
        /*03e0*/ 	.word	0x0500001c


	//   ....[35]....
        /*03e4*/ 	.word	0x0500001d


	//   ....[36]....
        /*03e8*/ 	.word	0x05000030


	//   ....[37]....
        /*03ec*/ 	.word	0x0500001f


	//   ....[38]....
        /*03f0*/ 	.word	0x0500001e


	//   ....[39]....
        /*03f4*/ 	.word	0x0500002f


	//   ....[40]....
        /*03f8*/ 	.word	0x0500001d


	//   ....[41]....
        /*03fc*/ 	.word	0x05000032


	//   ....[42]....
        /*0400*/ 	.word	0x0500001c


	//   ....[43]....
        /*0404*/ 	.word	0x0500002f


	//   ....[44]....
        /*0408*/ 	.word	0x0500001e


	//   ....[45]....
        /*040c*/ 	.word	0x0500001f


	//   ....[46]....
        /*0410*/ 	.word	0x0500002e


	//   ....[47]....
        /*0414*/ 	.word	0x05000031


	//   ....[48]....
        /*0418*/ 	.word	0x0500001a


	//   ....[49]....
        /*041c*/ 	.word	0x0500002b


	//   ....[50]....
        /*0420*/ 	.word	0x0500001b


	//   ....[51]....
        /*0424*/ 	.word	0x0500002f


	//   ....[52]....
        /*0428*/ 	.word	0x0500002e


	//   ....[53]....
        /*042c*/ 	.word	0x05000032


	//   ....[54]....
        /*0430*/ 	.word	0x05000029


	//   ....[55]....
        /*0434*/ 	.word	0x0500002c


	//   ....[56]....
        /*0438*/ 	.word	0x0500001e


	//   ....[57]....
        /*043c*/ 	.word	0x0500001f


	//   ....[58]....
        /*0440*/ 	.word	0x05000020


	//   ....[59]....
        /*0444*/ 	.word	0x05000021


	//   ....[60]....
        /*0448*/ 	.word	0x05000027


	//   ....[61]....
        /*044c*/ 	.word	0x05000029


	//   ....[62]....
        /*0450*/ 	.word	0x0500002e


	//   ....[63]....
        /*0454*/ 	.word	0x0500002d


	//   ....[64]....
        /*0458*/ 	.word	0x05000020


	//   ....[65]....
        /*045c*/ 	.word	0x05000017


	//   ....[66]....
        /*0460*/ 	.word	0x05000031


	//   ....[67]....
        /*0464*/ 	.word	0x05000031


	//   ....[68]....
        /*0468*/ 	.word	0x05000031


	//   ....[69]....
        /*046c*/ 	.word	0x05000031


	//   ....[70]....
        /*0470*/ 	.word	0x05000031


	//   ....[71]....
        /*0474*/ 	.word	0x05000031


	//   ....[72]....
        /*0478*/ 	.word	0x05000031


	//   ....[73]....
        /*047c*/ 	.word	0x05000031


	//   ....[74]....
        /*0480*/ 	.word	0x05000031


	//   ....[75]....
        /*0484*/ 	.word	0x05000031


	//   ....[76]....
        /*0488*/ 	.word	0x05000031


	//   ....[77]....
        /*048c*/ 	.word	0x05000031


	//   ....[78]....
        /*0490*/ 	.word	0x05000031


	//   ....[79]....
        /*0494*/ 	.word	0x05000031


	//   ....[80]....
        /*0498*/ 	.word	0x05000031


	//   ....[81]....
        /*049c*/ 	.word	0x05000031


	//   ....[82]....
        /*04a0*/ 	.word	0x05000031


	//   ....[83]....
        /*04a4*/ 	.word	0x05000031


	//   ....[84]....
        /*04a8*/ 	.word	0x05000031


	//   ....[85]....
        /*04ac*/ 	.word	0x05000031


	//   ....[86]....
        /*04b0*/ 	.word	0x05000031


	//   ....[87]....
        /*04b4*/ 	.word	0x05000031


	//   ....[88]....
        /*04b8*/ 	.word	0x05000031


	//   ....[89]....
        /*04bc*/ 	.word	0x05000031


	//   ....[90]....
        /*04c0*/ 	.word	0x05000031


	//   ....[91]....
        /*04c4*/ 	.word	0x05000031


	//   ....[92]....
        /*04c8*/ 	.word	0x05000031


	//   ....[93]....
        /*04cc*/ 	.word	0x05000031


	//   ....[94]....
        /*04d0*/ 	.word	0x05000031


	//   ....[95]....
        /*04d4*/ 	.word	0x05000031


	//   ....[96]....
        /*04d8*/ 	.word	0x05000031


	//   ....[97]....
        /*04dc*/ 	.word	0x05000031


	//   ....[98]....
        /*04e0*/ 	.word	0x05000031


	//   ....[99]....
        /*04e4*/ 	.word	0x05000031


	//   ....[100]....
        /*04e8*/ 	.word	0x05000031


	//   ....[101]....
        /*04ec*/ 	.word	0x05000031


	//   ....[102]....
        /*04f0*/ 	.word	0x05000031


	//   ....[103]....
        /*04f4*/ 	.word	0x05000031


	//   ....[104]....
        /*04f8*/ 	.word	0x05000031


	//   ....[105]....
        /*04fc*/ 	.word	0x05000031


	//   ....[106]....
        /*0500*/ 	.word	0x05000031


	//   ....[107]....
        /*0504*/ 	.word	0x05000031


	//   ....[108]....
        /*0508*/ 	.word	0x05000031


	//   ....[109]....
        /*050c*/ 	.word	0x05000031


	//   ....[110]....
        /*0510*/ 	.word	0x05000031


	//   ....[111]....
        /*0514*/ 	.word	0x05000031


	//   ....[112]....
        /*0518*/ 	.word	0x05000031


	//   ....[113]....
        /*051c*/ 	.word	0x05000031


	//   ....[114]....
        /*0520*/ 	.word	0x05000031


	//   ....[115]....
        /*0524*/ 	.word	0x05000031


	//   ....[116]....
        /*0528*/ 	.word	0x05000031


	//   ....[117]....
        /*052c*/ 	.word	0x05000031


	//   ....[118]....
        /*0530*/ 	.word	0x05000031


	//   ....[119]....
        /*0534*/ 	.word	0x05000031


	//   ....[120]....
        /*0538*/ 	.word	0x05000031


	//   ....[121]....
        /*053c*/ 	.word	0x05000031


	//----- nvinfo : EIATTR_COOP_GROUP_INSTR_OFFSETS
	.align		4
.L_1797:
        /*0540*/ 	.byte	0x04, 0x28
        /*0542*/ 	.short	(.L_1799 - .L_1798)


	//   ....[0]....
.L_1798:
        /*0544*/ 	.word	0x000042a0


	//   ....[1]....
        /*0548*/ 	.word	0x000042c0


	//   ....[2]....
        /*054c*/ 	.word	0x00004330


	//   ....[3]....
        /*0550*/ 	.word	0x00004340


	//   ....[4]....
        /*0554*/ 	.word	0x00004920


	//   ....[5]....
        /*0558*/ 	.word	0x00004930


	//   ....[6]....
        /*055c*/ 	.word	0x00004950


	//   ....[7]....
        /*0560*/ 	.word	0x00004970


	//   ....[8]....
        /*0564*/ 	.word	0x00004990


	//   ....[9]....
        /*0568*/ 	.word	0x000049b0


	//   ....[10]....
        /*056c*/ 	.word	0x00007240


	//   ....[11]....
        /*0570*/ 	.word	0x00007270


	//   ....[12]....
        /*0574*/ 	.word	0x000072c0


	//   ....[13]....
        /*0578*/ 	.word	0x000072e0


	//   ....[14]....
        /*057c*/ 	.word	0x00007310


	//   ....[15]....
        /*0580*/ 	.word	0x00007320


	//   ....[16]....
        /*0584*/ 	.word	0x00007350


	//   ....[17]....
        /*0588*/ 	.word	0x00007360


	//   ....[18]....
        /*058c*/ 	.word	0x000074f0


	//   ....[19]....
        /*0590*/ 	.word	0x00007520


	//   ....[20]....
        /*0594*/ 	.word	0x00007570


	//   ....[21]....
        /*0598*/ 	.word	0x00007590


	//   ....[22]....
        /*059c*/ 	.word	0x000075c0


	//   ....[23]....
        /*05a0*/ 	.word	0x000075d0


	//   ....[24]....
        /*05a4*/ 	.word	0x00007600


	//   ....[25]....
        /*05a8*/ 	.word	0x00007610


	//   ....[26]....
        /*05ac*/ 	.word	0x00007750


	//   ....[27]....
        /*05b0*/ 	.word	0x00007780


	//   ....[28]....
        /*05b4*/ 	.word	0x000077d0


	//   ....[29]....
        /*05b8*/ 	.word	0x000077f0


	//   ....[30]....
        /*05bc*/ 	.word	0x00007820


	//   ....[31]....
        /*05c0*/ 	.word	0x00007830


	//   ....[32]....
        /*05c4*/ 	.word	0x00007860


	//   ....[33]....
        /*05c8*/ 	.word	0x00007870


	//   ....[34]....
        /*05cc*/ 	.word	0x00007b90


	//   ....[35]....
        /*05d0*/ 	.word	0x00007bc0


	//   ....[36]....
        /*05d4*/ 	.word	0x00007bf0


	//   ....[37]....
        /*05d8*/ 	.word	0x00007c40


	//   ....[38]....
        /*05dc*/ 	.word	0x00007c60


	//   ....[39]....
        /*05e0*/ 	.word	0x00007c90


	//   ....[40]....
        /*05e4*/ 	.word	0x00007cb0


	//   ....[41]....
        /*05e8*/ 	.word	0x00007cd0


	//   ....[42]....
        /*05ec*/ 	.word	0x00007cf0


	//   ....[43]....
        /*05f0*/ 	.word	0x00007d10


	//   ....[44]....
        /*05f4*/ 	.word	0x00007d30


	//   ....[45]....
        /*05f8*/ 	.word	0x00007d50


	//   ....[46]....
        /*05fc*/ 	.word	0x00007d70


	//   ....[47]....
        /*0600*/ 	.word	0x00007da0


	//   ....[48]....
        /*0604*/ 	.word	0x00007de0


	//   ....[49]....
        /*0608*/ 	.word	0x00007e00


	//   ....[50]....
        /*060c*/ 	.word	0x00007e20


	//   ....[51]....
        /*0610*/ 	.word	0x00007e40


	//   ....[52]....
        /*0614*/ 	.word	0x00007e70


	//   ....[53]....
        /*0618*/ 	.word	0x00007ea0


	//   ....[54]....
        /*061c*/ 	.word	0x00007ec0


	//   ....[55]....
        /*0620*/ 	.word	0x00007ee0


	//   ....[56]....
        /*0624*/ 	.word	0x00007f00


	//   ....[57]....
        /*0628*/ 	.word	0x00007f30


	//   ....[58]....
        /*062c*/ 	.word	0x00007f80


	//   ....[59]....
        /*0630*/ 	.word	0x00007fb0


	//   ....[60]....
        /*0634*/ 	.word	0x00007fe0


	//   ....[61]....
        /*0638*/ 	.word	0x00008010


	//   ....[62]....
        /*063c*/ 	.word	0x00008040


	//   ....[63]....
        /*0640*/ 	.word	0x00008070


	//   ....[64]....
        /*0644*/ 	.word	0x000081a0


	//   ....[65]....
        /*0648*/ 	.word	0x000081f0


	//   ....[66]....
        /*064c*/ 	.word	0x00008320


	//   ....[67]....
        /*0650*/ 	.word	0x00008370


	//   ....[68]....
        /*0654*/ 	.word	0x000083e0


	//   ....[69]....
        /*0658*/ 	.word	0x00008440


	//   ....[70]....
        /*065c*/ 	.word	0x000084b0


	//   ....[71]....
        /*0660*/ 	.word	0x00008510


	//   ....[72]....
        /*0664*/ 	.word	0x00008580


	//   ....[73]....
        /*0668*/ 	.word	0x000085e0


	//   ....[74]....
        /*066c*/ 	.word	0x00008690


	//   ....[75]....
        /*0670*/ 	.word	0x00008720


	//   ....[76]....
        /*0674*/ 	.word	0x00008790


	//   ....[77]....
        /*0678*/ 	.word	0x000087f0


	//   ....[78]....
        /*067c*/ 	.word	0x00008860


	//   ....[79]....
        /*0680*/ 	.word	0x000088c0


	//   ....[80]....
        /*0684*/ 	.word	0x00008930


	//   ....[81]....
        /*0688*/ 	.word	0x00008990


	//   ....[82]....
        /*068c*/ 	.word	0x00008a40


	//   ....[83]....
        /*0690*/ 	.word	0x00008ad0


	//   ....[84]....
        /*0694*/ 	.word	0x00008b40


	//   ....[85]....
        /*0698*/ 	.word	0x00008ba0


	//   ....[86]....
        /*069c*/ 	.word	0x00008c10


	//   ....[87]....
        /*06a0*/ 	.word	0x00008c70


	//   ....[88]....
        /*06a4*/ 	.word	0x00008ce0


	//   ....[89]....
        /*06a8*/ 	.word	0x00008d40


	//   ....[90]....
        /*06ac*/ 	.word	0x00008df0


	//   ....[91]....
        /*06b0*/ 	.word	0x00008eb0


	//   ....[92]....
        /*06b4*/ 	.word	0x00008fe0


	//   ....[93]....
        /*06b8*/ 	.word	0x00009060


	//   ....[94]....
        /*06bc*/ 	.word	0x00009110


	//   ....[95]....
        /*06c0*/ 	.word	0x00009170


	//   ....[96]....
        /*06c4*/ 	.word	0x000091f0


	//   ....[97]....
        /*06c8*/ 	.word	0x000092c0


	//   ....[98]....
        /*06cc*/ 	.word	0x00009340


	//   ....[99]....
        /*06d0*/ 	.word	0x000093e0


	//   ....[100]....
        /*06d4*/ 	.word	0x000094a0


	//   ....[101]....
        /*06d8*/ 	.word	0x00009500


	//   ....[102]....
        /*06dc*/ 	.word	0x00009570


	//   ....[103]....
        /*06e0*/ 	.word	0x000095d0


	//   ....[104]....
        /*06e4*/ 	.word	0x00009640


	//   ....[105]....
        /*06e8*/ 	.word	0x000096a0


	//   ....[106]....
        /*06ec*/ 	.word	0x00009720


	//   ....[107]....
        /*06f0*/ 	.word	0x000097a0


	//   ....[108]....
        /*06f4*/ 	.word	0x00009810


	//   ....[109]....
        /*06f8*/ 	.word	0x00009870


	//   ....[110]....
        /*06fc*/ 	.word	0x000098e0


	//   ....[111]....
        /*0700*/ 	.word	0x00009940


	//   ....[112]....
        /*0704*/ 	.word	0x000099b0


	//   ....[113]....
        /*0708*/ 	.word	0x00009a10


	//   ....[114]....
        /*070c*/ 	.word	0x00009a70


	//   ....[115]....
        /*0710*/ 	.word	0x00009ae0


	//   ....[116]....
        /*0714*/ 	.word	0x00009b50


	//   ....[117]....
        /*0718*/ 	.word	0x00009bb0


	//   ....[118]....
        /*071c*/ 	.word	0x00009c20


	//   ....[119]....
        /*0720*/ 	.word	0x00009c80


	//   ....[120]....
        /*0724*/ 	.word	0x00009d40


	//   ....[121]....
        /*0728*/ 	.word	0x00009dd0


	//----- nvinfo : EIATTR_EXIT_INSTR_OFFSETS
	.align		4
.L_1799:
        /*072c*/ 	.byte	0x04, 0x1c
        /*072e*/ 	.short	(.L_1801 - .L_1800)


	//   ....[0]....
.L_1800:
        /*0730*/ 	.word	0x00006200


	//   ....[1]....
        /*0734*/ 	.word	0x000082c0


	//----- nvinfo : EIATTR_MAX_THREADS
	.align		4
.L_1801:
        /*0738*/ 	.byte	0x04, 0x05
        /*073a*/ 	.short	(.L_1803 - .L_1802)
.L_1802:
        /*073c*/ 	.word	0x00000140
        /*0740*/ 	.word	0x00000001
        /*0744*/ 	.word	0x00000001


	//----- nvinfo : EIATTR_CRS_STACK_SIZE
	.align		4
.L_1803:
        /*0748*/ 	.byte	0x04, 0x1e
        /*074a*/ 	.short	(.L_1805 - .L_1804)
.L_1804:
        /*074c*/ 	.word	0x00000000


	//----- nvinfo : EIATTR_CBANK_PARAM_SIZE
	.align		4
.L_1805:
        /*0750*/ 	.byte	0x03, 0x19
        /*0752*/ 	.short	0x0060


	//----- nvinfo : EIATTR_PARAM_CBANK
	.align		4
        /*0754*/ 	.byte	0x04, 0x0a
        /*0756*/ 	.short	(.L_1807 - .L_1806)
	.align		4
.L_1806:
        /*0758*/ 	.word	index@(.nv.constant0._ZN13group_norm_v218gn_bwd_cuda_kernelI6__halfLi320ELi1ELi32ELi10ELi1024ELb0ELb1ELi64ELi320ELi320ELi4ELb1ELi9ELb0ELb0ELNS_15WgradSyncMethodE3ENS_16CompileConditionILi900EEEEEvPT_S6_S6_PKS5_S8_S8_S8_PKfflPfPj)
        /*075c*/ 	.short	0x0210
        /*075e*/ 	.short	0x0060


	//----- nvinfo : EIATTR_SW_WAR
	.align		4
.L_1807:
        /*0760*/ 	.byte	0x04, 0x36
        /*0762*/ 	.short	(.L_1809 - .L_1808)
.L_1808:
        /*0764*/ 	.word	0x00000008
.L_1809:


//--------------------- .nv.info._ZN13group_norm_v218gn_bwd_cuda_kernelI6__halfLi320ELi3ELi32ELi10ELi1024ELb0ELb1ELi32ELi320ELi320ELi4ELb1ELi10ELb0ELb0ELNS_15WgradSyncMethodE3ENS_16CompileConditionILi900EEEEEvPT_S6_S6_PKS5_S8_S8_S8_PKfflPfPj --------------------------
	.section	.nv.info._ZN13group_norm_v218gn_bwd_cuda_kernelI6__halfLi320ELi3ELi32ELi10ELi1024ELb0ELb1ELi32ELi320ELi320ELi4ELb1ELi10ELb0ELb0ELNS_15WgradSyncMethodE3ENS_16CompileConditionILi900EEEEEvPT_S6_S6_PKS5_S8_S8_S8_PKfflPfPj,"",@"SHT_CUDA_INFO"
	.sectionflags	@""
	.align	4


	//----- nvinfo : EIATTR_CUDA_API_VERSION
	.align		4
        /*0000*/ 	.byte	0x04, 0x37
        /*0002*/ 	.short	(.L_1811 - .L_1810)
.L_1810:
        /*0004*/ 	.word	0x00000082


	//----- nvinfo : EIATTR_KPARAM_INFO
	.align		4
.L_1811:
        /*0008*/ 	.byte	0x04, 0x17
        /*000a*/ 	.short	(.L_1813 - .L_1812)
.L_1812:
        /*000c*/ 	.word	0x00000000
        /*0010*/ 	.short	0x000b
        /*0012*/ 	.short	0x0058
        /*0014*/ 	.byte	0x00, 0xf0, 0x21, 0x00


	//----- nvinfo : EIATTR_KPARAM_INFO
	.align		4
.L_1813:
        /*0018*/ 	.byte	0x04, 0x17
        /*001a*/ 	.short	(.L_1815 - .L_1814)
.L_1814:
        /*001c*/ 	.word	0x00000000
        /*0020*/ 	.short	0x000a
        /*0022*/ 	.short	0x0050
        /*0024*/ 	.byte	0x00, 0xf0, 0x21, 0x00


	//----- nvinfo : EIATTR_KPARAM_INFO
	.align		4
.L_1815:
        /*0028*/ 	.byte	0x04, 0x17
        /*002a*/ 	.short	(.L_1817 - .L_1816)
.L_1816:
        /*002c*/ 	.word	0x00000000
        /*0030*/ 	.short	0x0009
        /*0032*/ 	.short	0x0048
        /*0034*/ 	.byte	0x00, 0xf0, 0x21, 0x00


	//----- nvinfo : EIATTR_KPARAM_INFO
	.align		4
.L_1817:
        /*0038*/ 	.byte	0x04, 0x17
        /*003a*/ 	.short	(.L_1819 - .L_1818)
.L_1818:
        /*003c*/ 	.word	0x00000000
        /*0040*/ 	.short	0x0008
        /*0042*/ 	.short	0x0040
        /*0044*/ 	.byte	0x00, 0xf0, 0x11, 0x00


	//----- nvinfo : EIATTR_KPARAM_INFO
	.align		4
.L_1819:
        /*0048*/ 	.byte	0x04, 0x17
        /*004a*/ 	.short	(.L_1821 - .L_1820)
.L_1820:
        /*004c*/ 	.word	0x00000000
        /*0050*/ 	.short	0x0007
        /*0052*/ 	.short	0x0038
        /*0054*/ 	.byte	0x00, 0xf0, 0x21, 0x00


	//----- nvinfo : EIATTR_KPARAM_INFO
	.align		4
.L_1821:
        /*0058*/ 	.byte	0x04, 0x17
        /*005a*/ 	.short	(.L_1823 - .L_1822)
.L_1822:
        /*005c*/ 	.word	0x00000000
        /*0060*/ 	.short	0x0006
        /*0062*/ 	.short	0x0030
        /*0064*/ 	.byte	0x00, 0xf0, 0x21, 0x00


	//----- nvinfo : EIATTR_KPARAM_INFO
	.align		4
.L_1823:
        /*0068*/ 	.byte	0x04, 0x17
        /*006a*/ 	.short	(.L_1825 - .L_1824)
.L_1824:
        /*006c*/ 	.word	0x00000000
        /*0070*/ 	.short	0x0005
        /*0072*/ 	.short	0x0028
        /*0074*/ 	.byte	0x00, 0xf0, 0x21, 0x00


	//----- nvinfo : EIATTR_KPARAM_INFO
	.align		4
.L_1825:
        /*0078*/ 	.byte	0x04, 0x17
        /*007a*/ 	.short	(.L_1827 - .L_1826)
.L_1826:
        /*007c*/ 	.word	0x00000000
        /*0080*/ 	.short	0x0004
        /*0082*/ 	.short	0x0020
        /*0084*/ 	.byte	0x00, 0xf0, 0x21, 0x00


	//----- nvinfo : EIATTR_KPARAM_INFO
	.align		4
.L_1827:
        /*0088*/ 	.byte	0x04, 0x17
        /*008a*/ 	.short	(.L_1829 - .L_1828)
.L_1828:
        /*008c*/ 	.word	0x00000000
        /*0090*/ 	.short	0x0003
        /*0092*/ 	.short	0x0018
        /*0094*/ 	.byte	0x00, 0xf0, 0x21, 0x00


	//----- nvinfo : EIATTR_KPARAM_INFO
	.align		4
.L_1829:
        /*0098*/ 	.byte	0x04, 0x17
        /*009a*/ 	.short	(.L_1831 - .L_1830)
.L_1830:
        /*009c*/ 	.word	0x00000000
        /*00a0*/ 	.short	0x0002
        /*00a2*/ 	.short	0x0010
        /*00a4*/ 	.byte	0x00, 0xf0, 0x21, 0x00


	//----- nvinfo : EIATTR_KPARAM_INFO
	.align		4
.L_1831:
        /*00a8*/ 	.byte	0x04, 0x17
        /*00aa*/ 	.short	(.L_1833 - .L_1832)
.L_1832:
        /*00ac*/ 	.word	0x00000000
        /*00b0*/ 	.short	0x0001
        /*00b2*/ 	.short	0x0008
        /*00b4*/ 	.byte	0x00, 0xf0, 0x21, 0x00


	//----- nvinfo : EIATTR_KPARAM_INFO
	.align		4
.L_1833:
        /*00b8*/ 	.byte	0x04, 0x17
        /*00ba*/ 	.short	(.L_1835 - .L_1834)
.L_1834:
        /*00bc*/ 	.word	0x00000000
        /*00c0*/ 	.short	0x0000
        /*00c2*/ 	.short	0x0000
        /*00c4*/ 	.byte	0x00, 0xf0, 0x21, 0x00


	//----- nvinfo : EIATTR_SPARSE_MMA_MASK
	.align		4
.L_1835:
        /*00c8*/ 	.byte	0x03, 0x50
        /*00ca*/ 	.short	0x0000


	//----- nvinfo : EIATTR_MAXREG_COUNT
	.align		4
        /*00cc*/ 	.byte	0x03, 0x1b
        /*00ce*/ 	.short	0x0040


	//----- nvinfo : EIATTR_NUM_BARRIERS
	.align		4
        /*00d0*/ 	.byte	0x02, 0x4c
        /*00d2*/ 	.byte	0x01
	.zero		1


	//----- nvinfo : EIATTR_ANNOTATIONS
	.align		4
        /*00d4*/ 	.byte	0x04, 0x55
        /*00d6*/ 	.short	(.L_1837 - .L_1836)


	//   ....[0]....
.L_1836:
        /* <DEDUP_REMOVED lines=80> */


	//----- nvinfo : EIATTR_MERCURY_ISA_VERSION
	.align		4
.L_1837:
        /*05c8*/ 	.byte	0x03, 0x5f
        /*05ca*/ 	.short	0x0101


	//----- nvinfo : EIATTR_COOP_GROUP_MASK_REGIDS
	.align		4
        /*05cc*/ 	.byte	0x04, 0x29
        /*05ce*/ 	.short	(.L_1839 - .L_1838)


	//   ....[0]....
.L_1838:
        /*05d0*/ 	.word	0xffffffff


	//   ....[1]....
        /*05d4*/ 	.word	0xffffffff


	//   ....[2]....
        /*05d8*/ 	.word	0xffffffff


	//   ....[3]....
        /*05dc*/ 	.word	0xffffffff


	//   ....[4]....
        /*05e0*/ 	.word	0xffffffff


	//   ....[5]....
        /*05e4*/ 	.word	0xffffffff


	//   ....[6]....
        /*05e8*/ 	.word	0xffffffff


	//   ....[7]....
        /*05ec*/ 	.word	0xffffffff


	//   ....[8]....
        /*05f0*/ 	.word	0xffffffff


	//   ....[9]....
        /*05f4*/ 	.word	0xffffffff


	//   ....[10]....
        /*05f8*/ 	.word	0x05000019


	//   ....[11]....
        /*05fc*/ 	.word	0x05000018


	//   ....[12]....
        /*0600*/ 	.word	0x0500001a


	//   ....[13]....
        /*0604*/ 	.word	0x0500001b


	//   ....[14]....
        /*0608*/ 	.word	0x0500001d


	//   ....[15]....
        /*060c*/ 	.word	0x05000012


	//   ....[16]....
        /*0610*/ 	.word	0x0500001c


	//   ....[17]....
        /*0614*/ 	.word	0x05000013


	//   ....[18]....
        /*0618*/ 	.word	0x0500001d


	//   ....[19]....
        /*061c*/ 	.word	0x0500001c


	//   ....[20]....
        /*0620*/ 	.word	0x0500001e


	//   ....[21]....
        /*0624*/ 	.word	0x0500001f


	//   ....[22]....
        /*0628*/ 	.word	0x05000021


	//   ....[23]....
        /*062c*/ 	.word	0x05000020


	//   ....[24]....
        /*0630*/ 	.word	0x05000022


	//   ....[25]....
        /*0634*/ 	.word	0x05000017


	//   ....[26]....
        /*0638*/ 	.word	0x0500001d


	//   ....[27]....
        /*063c*/ 	.word	0x0500001c


	//   ....[28]....
        /*0640*/ 	.word	0x0500001e


	//   ....[29]....
        /*0644*/ 	.word	0x0500001f


	//   ....[30]....
        /*0648*/ 	.word	0x05000021


	//   ....[31]....
        /*064c*/ 	.word	0x05000020


	//   ....[32]....
        /*0650*/ 	.word	0x05000022


	//   ....[33]....
        /*0654*/ 	.word	0x05000017


	//   ....[34]....
        /*0658*/ 	.word	0x05000026


	//   ....[35]....
        /*065c*/ 	.word	0x0500001e


	//   ....[36]....
        /*0660*/ 	.word	0x05000025


	//   ....[37]....
        /*0664*/ 	.word	0x05000021


	//   ....[38]....
        /*0668*/ 	.word	0x05000020


	//   ....[39]....
        /*066c*/ 	.word	0x05000024


	//   ....[40]....
        /*0670*/ 	.word	0x05000029


	//   ....[41]....
        /*0674*/ 	.word	0x05000027


	//   ....[42]....
        /*0678*/ 	.word	0x05000028


	//   ....[43]....
        /*067c*/ 	.word	0x05000021


	//   ....[44]....
        /*0680*/ 	.word	0x05000023


	//   ....[45]....
        /*0684*/ 	.word	0x05000026


	//   ....[46]....
        /*0688*/ 	.word	0x05000014


	//   ....[47]....
        /*068c*/ 	.word	0x05000029


	//   ....[48]....
        /*0690*/ 	.word	0x05000012


	//   ....[49]....
        /*0694*/ 	.word	0x05000021


	//   ....[50]....
        /*0698*/ 	.word	0x0500001f


	//   ....[51]....
        /*069c*/ 	.word	0x05000014


	//   ....[52]....
        /*06a0*/ 	.word	0x05000026


	//   ....[53]....
        /*06a4*/ 	.word	0x0500001c


	//   ....[54]....
        /*06a8*/ 	.word	0x05000013


	//   ....[55]....
        /*06ac*/ 	.word	0x05000029


	//   ....[56]....
        /*06b0*/ 	.word	0x05000018


	//   ....[57]....
        /*06b4*/ 	.word	0x05000024


	//   ....[58]....
        /*06b8*/ 	.word	0x05000019


	//   ....[59]....
        /*06bc*/ 	.word	0x05000022


	//   ....[60]....
        /*06c0*/ 	.word	0x0500001f


	//   ....[61]....
        /*06c4*/ 	.word	0x0500001c


	//   ....[62]....
        /*06c8*/ 	.word	0x0500002a


	//   ....[63]....
        /*06cc*/ 	.word	0x05000028


	//   ....[64]....
        /*06d0*/ 	.word	0x0500001b


	//   ....[65]....
        /*06d4*/ 	.word	0x05000017


	//   ....[66]....
        /*06d8*/ 	.word	0x0500001e


	//   ....[67]....
        /*06dc*/ 	.word	0x0500001e


	//   ....[68]....
        /*06e0*/ 	.word	0x0500001e


	//   ....[69]....
        /*06e4*/ 	.word	0x0500001e


	//   ....[70]....
        /*06e8*/ 	.word	0x0500001e


	//   ....[71]....
        /*06ec*/ 	.word	0x0500001e


	//   ....[72]....
        /*06f0*/ 	.word	0x0500001e


	//   ....[73]....
        /*06f4*/ 	.word	0x0500001e


	//   ....[74]....
        /*06f8*/ 	.word	0x0500001e


	//   ....[75]....
        /*06fc*/ 	.word	0x0500001e


	//   ....[76]....
        /*0700*/ 	.word	0x0500001e


	//   ....[77]....
        /*0704*/ 	.word	0x0500001e


	//   ....[78]....
        /*0708*/ 	.word	0x0500001e


	//   ....[79]....
        /*070c*/ 	.word	0x0500001e


	//   ....[80]....
        /*0710*/ 	.word	0x0500001e


	//   ....[81]....
        /*0714*/ 	.word	0x0500001e


	//   ....[82]....
        /*0718*/ 	.word	0x0500001e


	//   ....[83]....
        /*071c*/ 	.word	0x0500001e


	//   ....[84]....
        /*0720*/ 	.word	0x0500001e


	//   ....[85]....
        /*0724*/ 	.word	0x0500001e


	//   ....[86]....
        /*0728*/ 	.word	0x0500001e


	//   ....[87]....
        /*072c*/ 	.word	0x0500001e


	//   ....[88]....
        /*0730*/ 	.word	0x0500001e


	//   ....[89]....
        /*0734*/ 	.word	0x0500001e


	//   ....[90]....
        /*0738*/ 	.word	0x0500001e


	//   ....[91]....
        /*073c*/ 	.word	0x0500001e


	//   ....[92]....
        /*0740*/ 	.word	0x0500001e


	//   ....[93]....
        /*0744*/ 	.word	0x0500001e


	//   ....[94]....
        /*0748*/ 	.word	0x0500001e


	//   ....[95]....
        /*074c*/ 	.word	0x0500001e


	//   ....[96]....
        /*0750*/ 	.word	0x0500001e


	//   ....[97]....
        /*0754*/ 	.word	0x0500001e


	//   ....[98]....
        /*0758*/ 	.word	0x0500001e


	//   ....[99]....
        /*075c*/ 	.word	0x0500001e


	//   ....[100]....
        /*0760*/ 	.word	0x0500001e


	//   ....[101]....
        /*0764*/ 	.word	0x0500001e


	//   ....[102]....
        /*0768*/ 	.word	0x0500001e


	//   ....[103]....
        /*076c*/ 	.word	0x0500001e


	//   ....[104]....
        /*0770*/ 	.word	0x0500001e


	//   ....[105]....
        /*0774*/ 	.word	0x0500001e


	//   ....[106]....
        /*0778*/ 	.word	0x0500001e


	//   ....[107]....
        /*077c*/ 	.word	0x0500001e


	//   ....[108]....
        /*0780*/ 	.word	0x0500001e


	//   ....[109]....
        /*0784*/ 	.word	0x0500001e


	//   ....[110]....
        /*0788*/ 	.word	0x0500001e


	//   ....[111]....
        /*078c*/ 	.word	0x0500001e


	//   ....[112]....
        /*0790*/ 	.word	0x0500001e


	//   ....[113]....
        /*0794*/ 	.word	0x0500001e


	//   ....[114]....
        /*0798*/ 	.word	0x0500001e


	//   ....[115]....
        /*079c*/ 	.word	0x0500001e


	//   ....[116]....
        /*07a0*/ 	.word	0x0500001e


	//   ....[117]....
        /*07a4*/ 	.word	0x0500001e


	//   ....[118]....
        /*07a8*/ 	.word	0x0500001e


	//   ....[119]....
        /*07ac*/ 	.word	0x0500001e


	//   ....[120]....
        /*07b0*/ 	.word	0x0500001e


	//   ....[121]....
        /*07b4*/ 	.word	0x0500001e


	//----- nvinfo : EIATTR_COOP_GROUP_INSTR_OFFSETS
	.align		4
.L_1839:
        /*07b8*/ 	.byte	0x04, 0x28
        /*07ba*/ 	.short	(.L_1841 - .L_1840)


	//   ....[0]....
.L_1840:
        /*07bc*/ 	.word	0x00002c90


	//   ....[1]....
        /*07c0*/ 	.word	0x00002cc0


	//   ....[2]....
        /*07c4*/ 	.word	0x00002cf0


	//   ....[3]....
        /*07c8*/ 	.word	0x00002d00


	//   ....[4]....
        /*07cc*/ 	.word	0x000033a0


	//   ....[5]....
        /*07d0*/ 	.word	0x000033e0


	//   ....[6]....
        /*07d4*/ 	.word	0x00003410


	//   ....[7]....
        /*07d8*/ 	.word	0x00003430


	//   ....[8]....
        /*07dc*/ 	.word	0x00003450


	//   ....[9]....
        /*07e0*/ 	.word	0x00003460


	//   ....[10]....
        /*07e4*/ 	.word	0x00005570


	//   ....[11]....
        /*07e8*/ 	.word	0x000055a0


	//   ....[12]....
        /*07ec*/ 	.word	0x000055f0


	//   ....[13]....
        /*07f0*/ 	.word	0x00005610


	//   ....[14]....
        /*07f4*/ 	.word	0x00005640


	//   ....[15]....
        /*07f8*/ 	.word	0x00005650


	//   ....[16]....
        /*07fc*/ 	.word	0x00005680


	//   ....[17]....
        /*0800*/ 	.word	0x00005690


	//   ....[18]....
        /*0804*/ 	.word	0x00005810


	//   ....[19]....
        /*0808*/ 	.word	0x00005840


	//   ....[20]....
        /*080c*/ 	.word	0x00005890


	//   ....[21]....
        /*0810*/ 	.word	0x000058b0


	//   ....[22]....
        /*0814*/ 	.word	0x000058e0


	//   ....[23]....
        /*0818*/ 	.word	0x000058f0


	//   ....[24]....
        /*081c*/ 	.word	0x00005920


	//   ....[25]....
        /*0820*/ 	.word	0x00005930


	//   ....[26]....
        /*0824*/ 	.word	0x00005a50


	//   ....[27]....
        /*0828*/ 	.word	0x00005a80


	//   ....[28]....
        /*082c*/ 	.word	0x00005ad0


	//   ....[29]....
        /*0830*/ 	.word	0x00005af0


	//   ....[30]....
        /*0834*/ 	.word	0x00005b20


	//   ....[31]....
        /*0838*/ 	.word	0x00005b30


	//   ....[32]....
        /*083c*/ 	.word	0x00005b60


	//   ....[33]....
        /*0840*/ 	.word	0x00005b70


	//   ....[34]....
        /*0844*/ 	.word	0x00005d10


	//   ....[35]....
        /*0848*/ 	.word	0x00005e20


	//   ....[36]....
        /*084c*/ 	.word	0x00005ed0


	//   ....[37]....
        /*0850*/ 	.word	0x00005f30


	//   ....[38]....
        /*0854*/ 	.word	0x00005f60


	//   ....[39]....
        /*0858*/ 	.word	0x00005f80


	//   ....[40]....
        /*085c*/ 	.word	0x00005f90


	//   ....[41]....
        /*0860*/ 	.word	0x00005fb0


	//   ....[42]....
        /*0864*/ 	.word	0x00005ff0


	//   ....[43]....
        /*0868*/ 	.word	0x00006010


	//   ....[44]....
        /*086c*/ 	.word	0x00006050


	//   ....[45]....
        /*0870*/ 	.word	0x00006080


	//   ....[46]....
        /*0874*/ 	.word	0x000060b0


	//   ....[47]....
        /*0878*/ 	.word	0x000060c0


	//   ....[48]....
        /*087c*/ 	.word	0x000060d0


	//   ....[49]....
        /*0880*/ 	.word	0x00006130


	//   ....[50]....
        /*0884*/ 	.word	0x00006190


	//   ....[51]....
        /*0888*/ 	.word	0x000061d0


	//   ....[52]....
        /*088c*/ 	.word	0x000061f0


	//   ....[53]....
        /*0890*/ 	.word	0x00006200


	//   ....[54]....
        /*0894*/ 	.word	0x00006210


	//   ....[55]....
        /*0898*/ 	.word	0x00006240


	//   ....[56]....
        /*089c*/ 	.word	0x00006260


	//   ....[57]....
        /*08a0*/ 	.word	0x00006290


	//   ....[58]....
        /*08a4*/ 	.word	0x000062b0


	//   ....[59]....
        /*08a8*/ 	.word	0x000062f0


	//   ....[60]....
        /*08ac*/ 	.word	0x00006330


	//   ....[61]....
        /*08b0*/ 	.word	0x00006360


	//   ....[62]....
        /*08b4*/ 	.word	0x00006390


	//   ....[63]....
        /*08b8*/ 	.word	0x000063c0


	//   ....[64]....
        /*08bc*/ 	.word	0x00006500


	//   ....[65]....
        /*08c0*/ 	.word	0x00006540


	//   ....[66]....
        /*08c4*/ 	.word	0x00006670


	//   ....[67]....
        /*08c8*/ 	.word	0x000066c0


	//   ....[68]....
        /*08cc*/ 	.word	0x00006730


	//   ....[69]....
        /*08d0*/ 	.word	0x00006790


	//   ....[70]....
        /*08d4*/ 	.word	0x00006800


	//   ....[71]....
        /*08d8*/ 	.word	0x00006860


	//   ....[72]....
        /*08dc*/ 	.word	0x000068d0


	//   ....[73]....
        /*08e0*/ 	.word	0x00006930


	//   ....[74]....
        /*08e4*/ 	.word	0x000069d0


	//   ....[75]....
        /*08e8*/ 	.word	0x00006a60


	//   ....[76]....
        /*08ec*/ 	.word	0x00006ad0


	//   ....[77]....
        /*08f0*/ 	.word	0x00006b30


	//   ....[78]....
        /*08f4*/ 	.word	0x00006ba0


	//   ....[79]....
        /*08f8*/ 	.word	0x00006c00


	//   ....[80]....
        /*08fc*/ 	.word	0x00006c70


	//   ....[81]....
        /*0900*/ 	.word	0x00006cd0


	//   ....[82]....
        /*0904*/ 	.word	0x00006d70


	//   ....[83]....
        /*0908*/ 	.word	0x00006e00


	//   ....[84]....
        /*090c*/ 	.word	0x00006e70


	//   ....[85]....
        /*0910*/ 	.word	0x00006ed0


	//   ....[86]....
        /*0914*/ 	.word	0x00006f40


	//   ....[87]....
        /*0918*/ 	.word	0x00006fa0


	//   ....[88]....
        /*091c*/ 	.word	0x00007010


	//   ....[89]....
        /*0920*/ 	.word	0x00007070


	//   ....[90]....
        /*0924*/ 	.word	0x00007110


	//   ....[91]....
        /*0928*/ 	.word	0x000071c0


	//   ....[92]....
        /*092c*/ 	.word	0x000072b0


	//   ....[93]....
        /*0930*/ 	.word	0x00007300


	//   ....[94]....
        /*0934*/ 	.word	0x000073a0


	//   ....[95]....
        /*0938*/ 	.word	0x00007400


	//   ....[96]....
        /*093c*/ 	.word	0x00007480


	//   ....[97]....
        /*0940*/ 	.word	0x00007520


	//   ....[98]....
        /*0944*/ 	.word	0x00007590


	//   ....[99]....
        /*0948*/ 	.word	0x00007610


	//   ....[100]....
        /*094c*/ 	.word	0x00007680


	//   ....[101]....
        /*0950*/ 	.word	0x000076e0


	//   ....[102]....
        /*0954*/ 	.word	0x00007750


	//   ....[103]....
        /*0958*/ 	.word	0x000077b0


	//   ....[104]....
        /*095c*/ 	.word	0x00007820


	//   ....[105]....
        /*0960*/ 	.word	0x00007880


	//   ....[106]....
        /*0964*/ 	.word	0x000078f0


	//   ....[107]....
        /*0968*/ 	.word	0x00007950


	//   ....[108]....
        /*096c*/ 	.word	0x00007a20


	//   ....[109]....
        /*0970*/ 	.word	0x00007a80


	//   ....[110]....
        /*0974*/ 	.word	0x00007b00


	//   ....[111]....
        /*0978*/ 	.word	0x00007b50


	//   ....[112]....
        /*097c*/ 	.word	0x00007bf0


	//   ....[113]....
        /*0980*/ 	.word	0x00007c70


	//   ....[114]....
        /*0984*/ 	.word	0x00007d00


	//   ....[115]....
        /*0988*/ 	.word	0x00007d90


	//   ....[116]....
        /*098c*/ 	.word	0x00007e00


	//   ....[117]....
        /*0990*/ 	.word	0x00007e60


	//   ....[118]....
        /*0994*/ 	.word	0x00007ef0


	//   ....[119]....
        /*0998*/ 	.word	0x00007fb0


	//   ....[120]....
        /*099c*/ 	.word	0x00008040


	//   ....[121]....
        /*09a0*/ 	.word	0x000080a0


	//----- nvinfo : EIATTR_EXIT_INSTR_OFFSETS
	.align		4
.L_1841:
        /*09a4*/ 	.byte	0x04, 0x1c
        /*09a6*/ 	.short	(.L_1843 - .L_1842)


	//   ....[0]....
.L_1842:
        /*09a8*/ 	.word	0x00004540


	//   ....[1]....
        /*09ac*/ 	.word	0x00006610


	//----- nvinfo : EIATTR_MAX_THREADS
	.align		4
.L_1843:
        /*09b0*/ 	.byte	0x04, 0x05
        /*09b2*/ 	.short	(.L_1845 - .L_1844)
.L_1844:
        /*09b4*/ 	.word	0x00000140
        /*09b8*/ 	.word	0x00000001
        /*09bc*/ 	.word	0x00000001


	//----- nvinfo : EIATTR_CRS_STACK_SIZE
	.align		4
.L_1845:
        /*09c0*/ 	.byte	0x04, 0x1e
        /*09c2*/ 	.short	(.L_1847 - .L_1846)
.L_1846:
        /*09c4*/ 	.word	0x00000000


	//----- nvinfo : EIATTR_CBANK_PARAM_SIZE
	.align		4
.L_1847:
        /*09c8*/ 	.byte	0x03, 0x19
        /*09ca*/ 	.short	0x0060


	//----- nvinfo : EIATTR_PARAM_CBANK
	.align		4
        /*09cc*/ 	.byte	0x04, 0x0a
        /*09ce*/ 	.short	(.L_1849 - .L_1848)
	.align		4
.L_1848:
        /*09d0*/ 	.word	index@(.nv.constant0._ZN13group_norm_v218gn_bwd_cuda_kernelI6__halfLi320ELi3ELi32ELi10ELi1024ELb0ELb1ELi32ELi320ELi320ELi4ELb1ELi10ELb0ELb0ELNS_15WgradSyncMethodE3ENS_16CompileConditionILi900EEEEEvPT_S6_S6_PKS5_S8_S8_S8_PKfflPfPj)
        /*09d4*/ 	.short	0x0210
        /*09d6*/ 	.short	0x0060


	//----- nvinfo : EIATTR_SW_WAR
	.align		4
.L_1849:
        /*09d8*/ 	.byte	0x04, 0x36
        /*09da*/ 	.short	(.L_1851 - .L_1850)
.L_1850:
        /*09dc*/ 	.word	0x00000008
.L_1851:


//--------------------- .nv.info._ZN13group_norm_v218gn_bwd_cuda_kernelI6__halfLi320ELi2ELi32ELi10ELi1024ELb0ELb1ELi32ELi320ELi320ELi4ELb1ELi9ELb0ELb0ELNS_15WgradSyncMethodE3ENS_16CompileConditionILi900EEEEEvPT_S6_S6_PKS5_S8_S8_S8_PKfflPfPj --------------------------
	.section	.nv.info._ZN13group_norm_v218gn_bwd_cuda_kernelI6__halfLi320ELi2ELi32ELi10ELi1024ELb0ELb1ELi32ELi320ELi320ELi4ELb1ELi9ELb0ELb0ELNS_15WgradSyncMethodE3ENS_16CompileConditionILi900EEEEEvPT_S6_S6_PKS5_S8_S8_S8_PKfflPfPj,"",@"SHT_CUDA_INFO"
	.sectionflags	@""
	.align	4


	//----- nvinfo : EIATTR_CUDA_API_VERSION
	.align		4
        /*0000*/ 	.byte	0x04, 0x37
        /*0002*/ 	.short	(.L_1853 - .L_1852)
.L_1852:
        /*0004*/ 	.word	0x00000082


	//----- nvinfo : EIATTR_KPARAM_INFO
	.align		4
.L_1853:
        /*0008*/ 	.byte	0x04, 0x17
        /*000a*/ 	.short	(.L_1855 - .L_1854)
.L_1854:
        /*000c*/ 	.word	0x00000000
        /*0010*/ 	.short	0x000b
        /*0012*/ 	.short	0x0058
        /*0014*/ 	.byte	0x00, 0xf0, 0x21, 0x00


	//----- nvinfo : EIATTR_KPARAM_INFO
	.align		4
.L_1855:
        /*0018*/ 	.byte	0x04, 0x17
        /*001a*/ 	.short	(.L_1857 - .L_1856)
.L_1856:
        /*001c*/ 	.word	0x00000000
        /*0020*/ 	.short	0x000a
        /*0022*/ 	.short	0x0050
        /*0024*/ 	.byte	0x00, 0xf0, 0x21, 0x00


	//----- nvinfo : EIATTR_KPARAM_INFO
	.align		4
.L_1857:
        /*0028*/ 	.byte	0x04, 0x17
        /*002a*/ 	.short	(.L_1859 - .L_1858)
.L_1858:
        /*002c*/ 	.word	0x00000000
        /*0030*/ 	.short	0x0009
        /*0032*/ 	.short	0x0048
        /*0034*/ 	.byte	0x00, 0xf0, 0x21, 0x00


	//----- nvinfo : EIATTR_KPARAM_INFO
	.align		4
.L_1859:
        /*0038*/ 	.byte	0x04, 0x17
        /*003a*/ 	.short	(.L_1861 - .L_1860)
.L_1860:
        /*003c*/ 	.word	0x00000000
        /*0040*/ 	.short	0x0008
        /*0042*/ 	.short	0x0040
        /*0044*/ 	.byte	0x00, 0xf0, 0x11, 0x00


	//----- nvinfo : EIATTR_KPARAM_INFO
	.align		4
.L_1861:
        /*0048*/ 	.byte	0x04, 0x17
        /*004a*/ 	.short	(.L_1863 - .L_1862)
.L_1862:
        /*004c*/ 	.word	0x00000000
        /*0050*/ 	.short	0x0007
        /*0052*/ 	.short	0x0038
        /*0054*/ 	.byte	0x00, 0xf0, 0x21, 0x00


	//----- nvinfo : EIATTR_KPARAM_INFO
	.align		4
.L_1863:
        /*0058*/ 	.byte	0x04, 0x17
        /*005a*/ 	.short	(.L_1865 - .L_1864)
.L_1864:
        /*005c*/ 	.word	0x00000000
        /*0060*/ 	.short	0x0006
        /*0062*/ 	.short	0x0030
        /*0064*/ 	.byte	0x00, 0xf0, 0x21, 0x00


	//----- nvinfo : EIATTR_KPARAM_INFO
	.align		4
.L_1865:
        /*0068*/ 	.byte	0x04, 0x17
        /*006a*/ 	.short	(.L_1867 - .L_1866)
.L_1866:
        /*006c*/ 	.word	0x00000000
        /*0070*/ 	.short	0x0005
        /*0072*/ 	.short	0x0028
        /*0074*/ 	.byte	0x00, 0xf0, 0x21, 0x00


	//----- nvinfo : EIATTR_KPARAM_INFO
	.align		4
.L_1867:
        /*0078*/ 	.byte	0x04, 0x17
        /*007a*/ 	.short	(.L_1869 - .L_1868)
.L_1868:
        /*007c*/ 	.word	0x00000000
        /*0080*/ 	.short	0x0004
        /*0082*/ 	.short	0x0020
        /*0084*/ 	.byte	0x00, 0xf0, 0x21, 0x00


	//----- nvinfo : EIATTR_KPARAM_INFO
	.align		4
.L_1869:
        /*0088*/ 	.byte	0x04, 0x17
        /*008a*/ 	.short	(.L_1871 - .L_1870)
.L_1870:
        /*008c*/ 	.word	0x00000000
        /*0090*/ 	.short	0x0003
        /*0092*/ 	.short	0x0018
        /*0094*/ 	.byte	0x00, 0xf0, 0x21, 0x00


	//----- nvinfo : EIATTR_KPARAM_INFO
	.align		4
.L_1871:
        /*0098*/ 	.byte	0x04, 0x17
        /*009a*/ 	.short	(.L_1873 - .L_1872)
.L_1872:
        /*009c*/ 	.word	0x00000000
        /*00a0*/ 	.short	0x0002
        /*00a2*/ 	.short	0x0010
        /*00a4*/ 	.byte	0x00, 0xf0, 0x21, 0x00


	//----- nvinfo : EIATTR_KPARAM_INFO
	.align		4
.L_1873:
        /*00a8*/ 	.byte	0x04, 0x17
        /*00aa*/ 	.short	(.L_1875 - .L_1874)
.L_1874:
        /*00ac*/ 	.word	0x00000000
        /*00b0*/ 	.short	0x0001
        /*00b2*/ 	.short	0x0008
        /*00b4*/ 	.byte	0x00, 0xf0, 0x21, 0x00


	//----- nvinfo : EIATTR_KPARAM_INFO
	.align		4
.L_1875:
        /*00b8*/ 	.byte	0x04, 0x17
        /*00ba*/ 	.short	(.L_1877 - .L_1876)
.L_1876:
        /*00bc*/ 	.word	0x00000000
        /*00c0*/ 	.short	0x0000
        /*00c2*/ 	.short	0x0000
        /*00c4*/ 	.byte	0x00, 0xf0, 0x21, 0x00


	//----- nvinfo : EIATTR_SPARSE_MMA_MASK
	.align		4
.L_1877:
        /*00c8*/ 	.byte	0x03, 0x50
        /*00ca*/ 	.short	0x0000


	//----- nvinfo : EIATTR_MAXREG_COUNT
	.align		4
        /*00cc*/ 	.byte	0x03, 0x1b
        /*00ce*/ 	.short	0x0060


	//----- nvinfo : EIATTR_NUM_BARRIERS
	.align		4
        /*00d0*/ 	.byte	0x02, 0x4c
        /*00d2*/ 	.byte	0x01
	.zero		1


	//----- nvinfo : EIATTR_ANNOTATIONS
	.align		4
        /*00d4*/ 	.byte	0x04, 0x55
        /*00d6*/ 	.short	(.L_1879 - .L_1878)


	//   ....[0]....
.L_1878:
        /* <DEDUP_REMOVED lines=18> */


	//----- nvinfo : EIATTR_MERCURY_ISA_VERSION
	.align		4
.L_1879:
        /*01e8*/ 	.byte	0x03, 0x5f
        /*01ea*/ 	.short	0x0101


	//----- nvinfo : EIATTR_COOP_GROUP_MASK_REGIDS
	.align		4
        /*01ec*/ 	.byte	0x04, 0x29
        /*01ee*/ 	.short	(.L_1881 - .L_1880)


	//   ....[0]....
.L_1880:
        /*01f0*/ 	.word	0xffffffff


	//   ....[1]....
        /*01f4*/ 	.word	0xffffffff


	//   ....[2]....
        /*01f8*/ 	.word	0xffffffff


	//   ....[3]....
        /*01fc*/ 	.word	0xffffffff


	//   ....[4]....
        /*0200*/ 	.word	0xffffffff


	//   ....[5]....
        /*0204*/ 	.word	0xffffffff


	//   ....[6]....
        /*0208*/ 	.word	0xffffffff


	//   ....[7]....
        /*020c*/ 	.word	0xffffffff


	//   ....[8]....
        /*0210*/ 	.word	0xffffffff


	//   ....[9]....
        /*0214*/ 	.word	0xffffffff


	//   ....[10]....
        /*0218*/ 	.word	0x05000007


	//   ....[11]....
        /*021c*/ 	.word	0x05000006


	//   ....[12]....
        /*0220*/ 	.word	0x05000008


	//   ....[13]....
        /*0224*/ 	.word	0x05000009


	//   ....[14]....
        /*0228*/ 	.word	0x0500000b


	//   ....[15]....
        /*022c*/ 	.word	0x05000002


	//   ....[16]....
        /*0230*/ 	.word	0x05000006


	//   ....[17]....
        /*0234*/ 	.word	0x05000003


	//   ....[18]....
        /*0238*/ 	.word	0x05000007


	//   ....[19]....
        /*023c*/ 	.word	0x05000009


	//   ....[20]....
        /*0240*/ 	.word	0x05000006


	//   ....[21]....
        /*0244*/ 	.word	0x05000008


	//   ....[22]....
        /*0248*/ 	.word	0x0500000b


	//   ....[23]....
        /*024c*/ 	.word	0x05000007


	//   ....[24]....
        /*0250*/ 	.word	0x0500000c


	//   ....[25]....
        /*0254*/ 	.word	0x05000006


	//   ....[26]....
        /*0258*/ 	.word	0x05000007


	//   ....[27]....
        /*025c*/ 	.word	0x05000009


	//   ....[28]....
        /*0260*/ 	.word	0x05000006


	//   ....[29]....
        /*0264*/ 	.word	0x05000008


	//   ....[30]....
        /*0268*/ 	.word	0x0500000b


	//   ....[31]....
        /*026c*/ 	.word	0x05000007


	//   ....[32]....
        /*0270*/ 	.word	0x0500000c


	//   ....[33]....
        /*0274*/ 	.word	0x05000006


	//   ....[34]....
        /*0278*/ 	.word	0x05000006


	//   ....[35]....
        /*027c*/ 	.word	0x0500000b


	//   ....[36]....
        /*0280*/ 	.word	0x05000007


	//   ....[37]....
        /*0284*/ 	.word	0x0500000f


	//   ....[38]....
        /*0288*/ 	.word	0x0500001d


	//   ....[39]....
        /*028c*/ 	.word	0x05000011


	//   ....[40]....
        /*0290*/ 	.word	0x05000009


	//   ....[41]....
        /*0294*/ 	.word	0x05000007


	//   ....[42]....
        /*0298*/ 	.word	0x0500000b


	//   ....[43]....
        /*029c*/ 	.word	0x05000006


	//   ....[44]....
        /*02a0*/ 	.word	0x0500000e


	//   ....[45]....
        /*02a4*/ 	.word	0x05000008


	//   ....[46]....
        /*02a8*/ 	.word	0x0500000c


	//   ....[47]....
        /*02ac*/ 	.word	0x0500000a


	//   ....[48]....
        /*02b0*/ 	.word	0x05000004


	//   ....[49]....
        /*02b4*/ 	.word	0x05000018


	//   ....[50]....
        /*02b8*/ 	.word	0x0500001a


	//   ....[51]....
        /*02bc*/ 	.word	0x05000005


	//   ....[52]....
        /*02c0*/ 	.word	0x05000013


	//   ....[53]....
        /*02c4*/ 	.word	0x05000015


	//   ....[54]....
        /*02c8*/ 	.word	0x05000019


	//   ....[55]....
        /*02cc*/ 	.word	0x05000007


	//   ....[56]....
        /*02d0*/ 	.word	0x0500000f


	//   ....[57]....
        /*02d4*/ 	.word	0x0500001b


	//   ....[58]....
        /*02d8*/ 	.word	0x05000011


	//   ....[59]....
        /*02dc*/ 	.word	0x05000013


	//   ....[60]....
        /*02e0*/ 	.word	0x05000015


	//   ....[61]....
        /*02e4*/ 	.word	0x05000012


	//   ....[62]....
        /*02e8*/ 	.word	0x05000019


	//   ....[63]....
        /*02ec*/ 	.word	0x0500001d


	//   ....[64]....
        /*02f0*/ 	.word	0x0500000d


	//   ....[65]....
        /*02f4*/ 	.word	0x05000009


	//   ....[66]....
        /*02f8*/ 	.word	0x05000006


	//   ....[67]....
        /*02fc*/ 	.word	0x05000006


	//   ....[68]....
        /*0300*/ 	.word	0x05000006


	//   ....[69]....
        /*0304*/ 	.word	0x05000006


	//   ....[70]....
        /*0308*/ 	.word	0x05000006


	//   ....[71]....
        /*030c*/ 	.word	0x05000006


	//   ....[72]....
        /*0310*/ 	.word	0x05000006


	//   ....[73]....
        /*0314*/ 	.word	0x05000006


	//   ....[74]....
        /*0318*/ 	.word	0x05000006


	//   ....[75]....
        /*031c*/ 	.word	0x05000006


	//   ....[76]....
        /*0320*/ 	.word	0x05000006


	//   ....[77]....
        /*0324*/ 	.word	0x05000006


	//   ....[78]....
        /*0328*/ 	.word	0x05000006


	//   ....[79]....
        /*032c*/ 	.word	0x05000006


	//   ....[80]....
        /*0330*/ 	.word	0x05000006


	//   ....[81]....
        /*0334*/ 	.word	0x05000006


	//   ....[82]....
        /*0338*/ 	.word	0x05000006


	//   ....[83]....
        /*033c*/ 	.word	0x05000006


	//   ....[84]....
        /*0340*/ 	.word	0x05000006


	//   ....[85]....
        /*0344*/ 	.word	0x05000006


	//   ....[86]....
        /*0348*/ 	.word	0x05000006


	//   ....[87]....
        /*034c*/ 	.word	0x05000006


	//   ....[88]....
        /*0350*/ 	.word	0x05000006


	//   ....[89]....
        /*0354*/ 	.word	0x05000006


	//   ....[90]....
        /*0358*/ 	.word	0x05000006


	//   ....[91]....
        /*035c*/ 	.word	0x05000006


	//   ....[92]....
        /*0360*/ 	.word	0x05000006


	//   ....[93]....
        /*0364*/ 	.word	0x05000006


	//   ....[94]....
        /*0368*/ 	.word	0x05000006


	//   ....[95]....
        /*036c*/ 	.word	0x05000006


	//   ....[96]....
        /*0370*/ 	.word	0x05000006


	//   ....[97]....
        /*0374*/ 	.word	0x05000006


	//   ....[98]....
        /*0378*/ 	.word	0x05000006


	//   ....[99]....
        /*037c*/ 	.word	0x05000006


	//   ....[100]....
        /*0380*/ 	.word	0x05000006


	//   ....[101]....
        /*0384*/ 	.word	0x05000006


	//   ....[102]....
        /*0388*/ 	.word	0x05000006


	//   ....[103]....
        /*038c*/ 	.word	0x05000006


	//   ....[104]....
        /*0390*/ 	.word	0x05000006


	//   ....[105]....
        /*0394*/ 	.word	0x05000006


	//   ....[106]....
        /*0398*/ 	.word	0x05000006


	//   ....[107]....
        /*039c*/ 	.word	0x05000006


	//   ....[108]....
        /*03a0*/ 	.word	0x05000006


	//   ....[109]....
        /*03a4*/ 	.word	0x05000006


	//   ....[110]....
        /*03a8*/ 	.word	0x05000006


	//   ....[111]....
        /*03ac*/ 	.word	0x05000006


	//   ....[112]....
        /*03b0*/ 	.word	0x05000006


	//   ....[113]....
        /*03b4*/ 	.word	0x05000006


	//   ....[114]....
        /*03b8*/ 	.word	0x05000006


	//   ....[115]....
        /*03bc*/ 	.word	0x05000006


	//   ....[116]....
        /*03c0*/ 	.word	0x05000006


	//   ....[117]....
        /*03c4*/ 	.word	0x05000006


	//   ....[118]....
        /*03c8*/ 	.word	0x05000006


	//   ....[119]....
        /*03cc*/ 	.word	0x05000006


	//   ....[120]....
        /*03d0*/ 	.word	0x05000006


	//   ....[121]....
        /*03d4*/ 	.word	0x05000006


	//----- nvinfo : EIATTR_COOP_GROUP_INSTR_OFFSETS
	.align		4
.L_1881:
        /*03d8*/ 	.byte	0x04, 0x28
        /*03da*/ 	.short	(.L_1883 - .L_1882)


	//   ....[0]....
.L_1882:
        /*03dc*/ 	.word	0x00002810


	//   ....[1]....
        /*03e0*/ 	.word	0x00002840


	//   ....[2]....
        /*03e4*/ 	.word	0x00002870


	//   ....[3]....
        /*03e8*/ 	.word	0x00002880


	//   ....[4]....
        /*03ec*/ 	.word	0x00002f10


	//   ....[5]....
        /*03f0*/ 	.word	0x00002f50


	//   ....[6]....
        /*03f4*/ 	.word	0x00002f80


	//   ....[7]....
        /*03f8*/ 	.word	0x00002fa0


	//   ....[8]....
        /*03fc*/ 	.word	0x00002fc0


	//   ....[9]....
        /*0400*/ 	.word	0x00002fd0


	//   ....[10]....
        /*0404*/ 	.word	0x00004dc0


	//   ....[11]....
        /*0408*/ 	.word	0x00004df0


	//   ....[12]....
        /*040c*/ 	.word	0x00004e30


	//   ....[13]....
        /*0410*/ 	.word	0x00004e50


	//   ....[14]....
        /*0414*/ 	.word	0x00004e80


	//   ....[15]....
        /*0418*/ 	.word	0x00004e90


	//   ....[16]....
        /*041c*/ 	.word	0x00004ec0


	//   ....[17]....
        /*0420*/ 	.word	0x00004ed0


	//   ....[18]....
        /*0424*/ 	.word	0x00005060


	//   ....[19]....
        /*0428*/ 	.word	0x00005090


	//   ....[20]....
        /*042c*/ 	.word	0x000050c0


	//   ....[21]....
        /*0430*/ 	.word	0x000050e0


	//   ....[22]....
        /*0434*/ 	.word	0x00005110


	//   ....[23]....
        /*0438*/ 	.word	0x00005120


	//   ....[24]....
        /*043c*/ 	.word	0x00005150


	//   ....[25]....
        /*0440*/ 	.word	0x00005160


	//   ....[26]....
        /*0444*/ 	.word	0x000052a0


	//   ....[27]....
        /*0448*/ 	.word	0x000052c0


	//   ....[28]....
        /*044c*/ 	.word	0x000052f0


	//   ....[29]....
        /*0450*/ 	.word	0x00005310


	//   ....[30]....
        /*0454*/ 	.word	0x00005340


	//   ....[31]....
        /*0458*/ 	.word	0x00005350


	//   ....[32]....
        /*045c*/ 	.word	0x00005380


	//   ....[33]....
        /*0460*/ 	.word	0x00005390


	//   ....[34]....
        /*0464*/ 	.word	0x000056c0


	//   ....[35]....
        /*0468*/ 	.word	0x00005700


	//   ....[36]....
        /*046c*/ 	.word	0x00005720


	//   ....[37]....
        /*0470*/ 	.word	0x00005760


	//   ....[38]....
        /*0474*/ 	.word	0x00005790


	//   ....[39]....
        /*0478*/ 	.word	0x000057b0


	//   ....[40]....
        /*047c*/ 	.word	0x000057d0


	//   ....[41]....
        /*0480*/ 	.word	0x00005800


	//   ....[42]....
        /*0484*/ 	.word	0x00005820


	//   ....[43]....
        /*0488*/ 	.word	0x00005840


	//   ....[44]....
        /*048c*/ 	.word	0x00005860


	//   ....[45]....
        /*0490*/ 	.word	0x00005880


	//   ....[46]....
        /*0494*/ 	.word	0x000058b0


	//   ....[47]....
        /*0498*/ 	.word	0x000058c0


	//   ....[48]....
        /*049c*/ 	.word	0x000058f0


	//   ....[49]....
        /*04a0*/ 	.word	0x00005940


	//   ....[50]....
        /*04a4*/ 	.word	0x00005970


	//   ....[51]....
        /*04a8*/ 	.word	0x000059a0


	//   ....[52]....
        /*04ac*/ 	.word	0x000059d0


	//   ....[53]....
        /*04b0*/ 	.word	0x000059f0


	//   ....[54]....
        /*04b4*/ 	.word	0x00005a10


	//   ....[55]....
        /*04b8*/ 	.word	0x00005a20


	//   ....[56]....
        /*04bc*/ 	.word	0x00005a50


	//   ....[57]....
        /*04c0*/ 	.word	0x00005a90


	//   ....[58]....
        /*04c4*/ 	.word	0x00005ad0


	//   ....[59]....
        /*04c8*/ 	.word	0x00005b50


	//   ....[60]....
        /*04cc*/ 	.word	0x00005b80


	//   ....[61]....
        /*04d0*/ 	.word	0x00005ba0


	//   ....[62]....
        /*04d4*/ 	.word	0x00005bc0


	//   ....[63]....
        /*04d8*/ 	.word	0x00005bf0


	//   ....[64]....
        /*04dc*/ 	.word	0x00005c30


	//   ....[65]....
        /*04e0*/ 	.word	0x00005d50


	//   ....[66]....
        /*04e4*/ 	.word	0x00005e70


	//   ....[67]....
        /*04e8*/ 	.word	0x00005ec0


	//   ....[68]....
        /*04ec*/ 	.word	0x00005f30


	//   ....[69]....
        /*04f0*/ 	.word	0x00005f90


	//   ....[70]....
        /*04f4*/ 	.word	0x00006000


	//   ....[71]....
        /*04f8*/ 	.word	0x00006060


	//   ....[72]....
        /*04fc*/ 	.word	0x000060d0


	//   ....[73]....
        /*0500*/ 	.word	0x00006130


	//   ....[74]....
        /*0504*/ 	.word	0x000061d0


	//   ....[75]....
        /*0508*/ 	.word	0x00006260


	//   ....[76]....
        /*050c*/ 	.word	0x000062d0


	//   ....[77]....
        /*0510*/ 	.word	0x00006330


	//   ....[78]....
        /*0514*/ 	.word	0x000063a0


	//   ....[79]....
        /*0518*/ 	.word	0x00006400


	//   ....[80]....
        /*051c*/ 	.word	0x00006470


	//   ....[81]....
        /*0520*/ 	.word	0x000064d0


	//   ....[82]....
        /*0524*/ 	.word	0x00006570


	//   ....[83]....
        /*0528*/ 	.word	0x00006600


	//   ....[84]....
        /*052c*/ 	.word	0x00006670


	//   ....[85]....
        /*0530*/ 	.word	0x000066d0


	//   ....[86]....
        /*0534*/ 	.word	0x00006740


	//   ....[87]....
        /*0538*/ 	.word	0x000067a0


	//   ....[88]....
        /*053c*/ 	.word	0x00006810


	//   ....[89]....
        /*0540*/ 	.word	0x00006870


	//   ....[90]....
        /*0544*/ 	.word	0x00006910


	//   ....[91]....
        /*0548*/ 	.word	0x000069f0


	//   ....[92]....
        /*054c*/ 	.word	0x00006ad0


	//   ....[93]....
        /*0550*/ 	.word	0x00006b20


	//   ....[94]....
        /*0554*/ 	.word	0x00006bc0


	//   ....[95]....
        /*0558*/ 	.word	0x00006c20


	//   ....[96]....
        /*055c*/ 	.word	0x00006cd0


	//   ....[97]....
        /*0560*/ 	.word	0x00006d30


	//   ....[98]....
        /*0564*/ 	.word	0x00006dd0


	//   ....[99]....
        /*0568*/ 	.word	0x00006e30


	//   ....[100]....
        /*056c*/ 	.word	0x00006ea0


	//   ....[101]....
        /*0570*/ 	.word	0x00006f00


	//   ....[102]....
        /*0574*/ 	.word	0x00006f70


	//   ....[103]....
        /*0578*/ 	.word	0x00006fd0


	//   ....[104]....
        /*057c*/ 	.word	0x00007040


	//   ....[105]....
        /*0580*/ 	.word	0x000070f0


	//   ....[106]....
        /*0584*/ 	.word	0x00007160


	//   ....[107]....
        /*0588*/ 	.word	0x000071c0


	//   ....[108]....
        /*058c*/ 	.word	0x00007230


	//   ....[109]....
        /*0590*/ 	.word	0x00007290


	//   ....[110]....
        /*0594*/ 	.word	0x00007330


	//   ....[111]....
        /*0598*/ 	.word	0x000073a0


	//   ....[112]....
        /*059c*/ 	.word	0x00007430


	//   ....[113]....
        /*05a0*/ 	.word	0x000074a0


	//   ....[114]....
        /*05a4*/ 	.word	0x00007500


	//   ....[115]....
        /*05a8*/ 	.word	0x00007550


	//   ....[116]....
        /*05ac*/ 	.word	0x000075c0


	//   ....[117]....
        /*05b0*/ 	.word	0x00007620


	//   ....[118]....
        /*05b4*/ 	.word	0x00007690


	//   ....[119]....
        /*05b8*/ 	.word	0x000076f0


	//   ....[120]....
        /*05bc*/ 	.word	0x00007830


	//   ....[121]....
        /*05c0*/ 	.word	0x00007900


	//----- nvinfo : EIATTR_EXIT_INSTR_OFFSETS
	.align		4
.L_1883:
        /*05c4*/ 	.byte	0x04, 0x1c
        /*05c6*/ 	.short	(.L_1885 - .L_1884)


	//   ....[0]....
.L_1884:
        /*05c8*/ 	.word	0x00003d70


	//   ....[1]....
        /*05cc*/ 	.word	0x00005e10


	//----- nvinfo : EIATTR_MAX_THREADS
	.align		4
.L_1885:
        /*05d0*/ 	.byte	0x04, 0x05
        /*05d2*/ 	.short	(.L_1887 - .L_1886)
.L_1886:
        /*05d4*/ 	.word	0x00000140
        /*05d8*/ 	.word	0x00000001
        /*05dc*/ 	.word	0x00000001


	//----- nvinfo : EIATTR_CRS_STACK_SIZE
	.align		4
.L_1887:
        /*05e0*/ 	.byte	0x04, 0x1e
        /*05e2*/ 	.short	(.L_1889 - .L_1888)
.L_1888:
        /*05e4*/ 	.word	0x00000000


	//----- nvinfo : EIATTR_CBANK_PARAM_SIZE
	.align		4
.L_1889:
        /*05e8*/ 	.byte	0x03, 0x19
        /*05ea*/ 	.short	0x0060


	//----- nvinfo : EIATTR_PARAM_CBANK
	.align		4
        /*05ec*/ 	.byte	0x04, 0x0a
        /*05ee*/ 	.short	(.L_1891 - .L_1890)
	.align		4
.L_1890:
        /*05f0*/ 	.word	index@(.nv.constant0._ZN13group_norm_v218gn_bwd_cuda_kernelI6__halfLi320ELi2ELi32ELi10ELi1024ELb0ELb1ELi32ELi320ELi320ELi4ELb1ELi9ELb0ELb0ELNS_15WgradSyncMethodE3ENS_16CompileConditionILi900EEEEEvPT_S6_S6_PKS5_S8_S8_S8_PKfflPfPj)
        /*05f4*/ 	.short	0x0210
        /*05f6*/ 	.short	0x0060


	//----- nvinfo : EIATTR_SW_WAR
	.align		4
.L_1891:
        /*05f8*/ 	.byte	0x04, 0x36
        /*05fa*/ 	.short	(.L_1893 - .L_1892)
.L_1892:
        /*05fc*/ 	.word	0x00000008
.L_1893:


//--------------------- .nv.info._ZN13group_norm_v218gn_bwd_cuda_kernelI6__halfLi320ELi3ELi16ELi20ELi1024ELb1ELb1ELi4ELi320ELi320ELi4ELb1ELi1ELb0ELb0ELNS_15WgradSyncMethodE3ENS_16CompileConditionILi900EEEEEvPT_S6_S6_PKS5_S8_S8_S8_PKfflPfPj --------------------------
	.section	.nv.info._ZN13group_norm_v218gn_bwd_cuda_kernelI6__halfLi320ELi3ELi16ELi20ELi1024ELb1ELb1ELi4ELi320ELi320ELi4ELb1ELi1ELb0ELb0ELNS_15WgradSyncMethodE3ENS_16CompileConditionILi900EEEEEvPT_S6_S6_PKS5_S8_S8_S8_PKfflPfPj,"",@"SHT_CUDA_INFO"
	.sectionflags	@""
	.align	4


	//----- nvinfo : EIATTR_CUDA_API_VERSION
	.align		4
        /*0000*/ 	.byte	0x04, 0x37
        /*0002*/ 	.short	(.L_1895 - .L_1894)
.L_1894:
        /*0004*/ 	.word	0x00000082


	//----- nvinfo : EIATTR_KPARAM_INFO
	.align		4
.L_1895:
        /*0008*/ 	.byte	0x04, 0x17
        /*000a*/ 	.short	(.L_1897 - .L_1896)
.L_1896:
        /*000c*/ 	.word	0x00000000
        /*0010*/ 	.short	0x000b
        /*0012*/ 	.short	0x0058
        /*0014*/ 	.byte	0x00, 0xf0, 0x21, 0x00


	//----- nvinfo : EIATTR_KPARAM_INFO
	.align		4
.L_1897:
        /*0018*/ 	.byte	0x04, 0x17
        /*001a*/ 	.short	(.L_1899 - .L_1898)
.L_1898:
        /*001c*/ 	.word	0x00000000
        /*0020*/ 	.short	0x000a
        /*0022*/ 	.short	0x0050
        /*0024*/ 	.byte	0x00, 0xf0, 0x21, 0x00


	//----- nvinfo : EIATTR_KPARAM_INFO
	.align		4
.L_1899:
        /*0028*/ 	.byte	0x04, 0x17
        /*002a*/ 	.short	(.L_1901 - .L_1900)
.L_1900:
        /*002c*/ 	.word	0x00000000
        /*0030*/ 	.short	0x0009
        /*0032*/ 	.short	0x0048
        /*0034*/ 	.byte	0x00, 0xf0, 0x21, 0x00


	//----- nvinfo : EIATTR_KPARAM_INFO
	.align		4
.L_1901:
        /*0038*/ 	.byte	0x04, 0x17
        /*003a*/ 	.short	(.L_1903 - .L_1902)
.L_1902:
        /*003c*/ 	.word	0x00000000
        /*0040*/ 	.short	0x0008
        /*0042*/ 	.short	0x0040
        /*0044*/ 	.byte	0x00, 0xf0, 0x11, 0x00


	//----- nvinfo : EIATTR_KPARAM_INFO
	.align		4
.L_1903:
        /*0048*/ 	.byte	0x04, 0x17
        /*004a*/ 	.short	(.L_1905 - .L_1904)
.L_1904:
        /*004c*/ 	.word	0x00000000
        /*0050*/ 	.short	0x0007
        /*0052*/ 	.short	0x0038
        /*0054*/ 	.byte	0x00, 0xf0, 0x21, 0x00


	//----- nvinfo : EIATTR_KPARAM_INFO
	.align		4
.L_1905:
        /*0058*/ 	.byte	0x04, 0x17
        /*005a*/ 	.short	(.L_1907 - .L_1906)
.L_1906:
        /*005c*/ 	.word	0x00000000
        /*0060*/ 	.short	0x0006
        /*0062*/ 	.short	0x0030
        /*0064*/ 	.byte	0x00, 0xf0, 0x21, 0x00


	//----- nvinfo : EIATTR_KPARAM_INFO
	.align		4
.L_1907:
        /*0068*/ 	.byte	0x04, 0x17
        /*006a*/ 	.short	(.L_1909 - .L_1908)
.L_1908:
        /*006c*/ 	.word	0x00000000
        /*0070*/ 	.short	0x0005
        /*0072*/ 	.short	0x0028
        /*0074*/ 	.byte	0x00, 0xf0, 0x21, 0x00


	//----- nvinfo : EIATTR_KPARAM_INFO
	.align		4
.L_1909:
        /*0078*/ 	.byte	0x04, 0x17
        /*007a*/ 	.short	(.L_1911 - .L_1910)
.L_1910:
        /*007c*/ 	.word	0x00000000
        /*0080*/ 	.short	0x0004
        /*0082*/ 	.short	0x0020
        /*0084*/ 	.byte	0x00, 0xf0, 0x21, 0x00


	//----- nvinfo : EIATTR_KPARAM_INFO
	.align		4
.L_1911:
        /*0088*/ 	.byte	0x04, 0x17
        /*008a*/ 	.short	(.L_1913 - .L_1912)
.L_1912:
        /*008c*/ 	.word	0x00000000
        /*0090*/ 	.short	0x0003
        /*0092*/ 	.short	0x0018
        /*0094*/ 	.byte	0x00, 0xf0, 0x21, 0x00


	//----- nvinfo : EIATTR_KPARAM_INFO
	.align		4
.L_1913:
        /*0098*/ 	.byte	0x04, 0x17
        /*009a*/ 	.short	(.L_1915 - .L_1914)
.L_1914:
        /*009c*/ 	.word	0x00000000
        /*00a0*/ 	.short	0x0002
        /*00a2*/ 	.short	0x0010
        /*00a4*/ 	.byte	0x00, 0xf0, 0x21, 0x00


	//----- nvinfo : EIATTR_KPARAM_INFO
	.align		4
.L_1915:
        /*00a8*/ 	.byte	0x04, 0x17
        /*00aa*/ 	.short	(.L_1917 - .L_1916)
.L_1916:
        /*00ac*/ 	.word	0x00000000
        /*00b0*/ 	.short	0x0001
        /*00b2*/ 	.short	0x0008
        /*00b4*/ 	.byte	0x00, 0xf0, 0x21, 0x00


	//----- nvinfo : EIATTR_KPARAM_INFO
	.align		4
.L_1917:
        /*00b8*/ 	.byte	0x04, 0x17
        /*00ba*/ 	.short	(.L_1919 - .L_1918)
.L_1918:
        /*00bc*/ 	.word	0x00000000
        /*00c0*/ 	.short	0x0000
        /*00c2*/ 	.short	0x0000
        /*00c4*/ 	.byte	0x00, 0xf0, 0x21, 0x00


	//----- nvinfo : EIATTR_SPARSE_MMA_MASK
	.align		4
.L_1919:
        /*00c8*/ 	.byte	0x03, 0x50
        /*00ca*/ 	.short	0x0000


	//----- nvinfo : EIATTR_MAXREG_COUNT
	.align		4
        /*00cc*/ 	.byte	0x03, 0x1b
        /*00ce*/ 	.short	0x0040


	//----- nvinfo : EIATTR_NUM_BARRIERS
	.align		4
        /*00d0*/ 	.byte	0x02, 0x4c
        /*00d2*/ 	.byte	0x01
	.zero		1


	//----- nvinfo : EIATTR_MERCURY_ISA_VERSION
	.align		4
        /*00d4*/ 	.byte	0x03, 0x5f
        /*00d6*/ 	.short	0x0101


	//----- nvinfo : EIATTR_COOP_GROUP_MASK_REGIDS
	.align		4
        /*00d8*/ 	.byte	0x04, 0x29
        /*00da*/ 	.short	(.L_1921 - .L_1920)


	//   ....[0]....
.L_1920:
        /*00dc*/ 	.word	0xffffffff


	//   ....[1]....
        /*00e0*/ 	.word	0xffffffff


	//   ....[2]....
        /*00e4*/ 	.word	0xffffffff


	//   ....[3]....
        /*00e8*/ 	.word	0xffffffff


	//   ....[4]....
        /*00ec*/ 	.word	0xffffffff


	//   ....[5]....
        /*00f0*/ 	.word	0xffffffff


	//   ....[6]....
        /*00f4*/ 	.word	0xffffffff


	//   ....[7]....
        /*00f8*/ 	.word	0xffffffff


	//   ....[8]....
        /*00fc*/ 	.word	0xffffffff


	//   ....[9]....
        /*0100*/ 	.word	0xffffffff


	//   ....[10]....
        /*0104*/ 	.word	0xffffffff


	//   ....[11]....
        /*0108*/ 	.word	0xffffffff


	//   ....[12]....
        /*010c*/ 	.word	0x05000009


	//   ....[13]....
        /*0110*/ 	.word	0x05000008


	//   ....[14]....
        /*0114*/ 	.word	0x0500000a


	//   ....[15]....
        /*0118*/ 	.word	0x0500000b


	//   ....[16]....
        /*011c*/ 	.word	0x0500000d


	//   ....[17]....
        /*0120*/ 	.word	0x0500000c


	//   ....[18]....
        /*0124*/ 	.word	0x0500000e


	//   ....[19]....
        /*0128*/ 	.word	0x05000003


	//   ....[20]....
        /*012c*/ 	.word	0x0500000d


	//   ....[21]....
        /*0130*/ 	.word	0x0500000c


	//   ....[22]....
        /*0134*/ 	.word	0x0500000e


	//   ....[23]....
        /*0138*/ 	.word	0x0500000f


	//   ....[24]....
        /*013c*/ 	.word	0x05000011


	//   ....[25]....
        /*0140*/ 	.word	0x05000010


	//   ....[26]....
        /*0144*/ 	.word	0x05000014


	//   ....[27]....
        /*0148*/ 	.word	0x05000003


	//   ....[28]....
        /*014c*/ 	.word	0x0500000d


	//   ....[29]....
        /*0150*/ 	.word	0x0500000c


	//   ....[30]....
        /*0154*/ 	.word	0x0500000e


	//   ....[31]....
        /*0158*/ 	.word	0x0500000f


	//   ....[32]....
        /*015c*/ 	.word	0x05000011


	//   ....[33]....
        /*0160*/ 	.word	0x05000010


	//   ....[34]....
        /*0164*/ 	.word	0x05000014


	//   ....[35]....
        /*0168*/ 	.word	0x05000003


	//   ....[36]....
        /*016c*/ 	.word	0x05000005


	//   ....[37]....
        /*0170*/ 	.word	0x05000012


	//   ....[38]....
        /*0174*/ 	.word	0x0500000f


	//   ....[39]....
        /*0178*/ 	.word	0x05000004


	//   ....[40]....
        /*017c*/ 	.word	0x05000011


	//   ....[41]....
        /*0180*/ 	.word	0x0500001a


	//   ....[42]....
        /*0184*/ 	.word	0x05000019


	//   ....[43]....
        /*0188*/ 	.word	0x05000012


	//   ....[44]....
        /*018c*/ 	.word	0x05000007


	//   ....[45]....
        /*0190*/ 	.word	0x0500000f


	//   ....[46]....
        /*0194*/ 	.word	0x05000018


	//   ....[47]....
        /*0198*/ 	.word	0x0500000b


	//   ....[48]....
        /*019c*/ 	.word	0x0500000c


	//   ....[49]....
        /*01a0*/ 	.word	0x0500000a


	//   ....[50]....
        /*01a4*/ 	.word	0x05000006


	//   ....[51]....
        /*01a8*/ 	.word	0x05000012


	//   ....[52]....
        /*01ac*/ 	.word	0x05000005


	//   ....[53]....
        /*01b0*/ 	.word	0x05000017


	//   ....[54]....
        /*01b4*/ 	.word	0x05000008


	//   ....[55]....
        /*01b8*/ 	.word	0x05000007


	//   ....[56]....
        /*01bc*/ 	.word	0x0500000c


	//   ....[57]....
        /*01c0*/ 	.word	0x0500000b


	//   ....[58]....
        /*01c4*/ 	.word	0x05000009


	//   ....[59]....
        /*01c8*/ 	.word	0x05000006


	//   ....[60]....
        /*01cc*/ 	.word	0x05000014


	//   ....[61]....
        /*01d0*/ 	.word	0x05000013


	//   ....[62]....
        /*01d4*/ 	.word	0x0500001c


	//   ....[63]....
        /*01d8*/ 	.word	0x0500001d


	//   ....[64]....
        /*01dc*/ 	.word	0x0500001f


	//   ....[65]....
        /*01e0*/ 	.word	0x05000017


	//   ....[66]....
        /*01e4*/ 	.word	0x05000015


	//   ....[67]....
        /*01e8*/ 	.word	0x05000012


	//   ....[68]....
        /*01ec*/ 	.word	0x0500000e


	//   ....[69]....
        /*01f0*/ 	.word	0x0500000e


	//   ....[70]....
        /*01f4*/ 	.word	0x0500000e


	//   ....[71]....
        /*01f8*/ 	.word	0x0500000e


	//   ....[72]....
        /*01fc*/ 	.word	0x0500000e


	//   ....[73]....
        /*0200*/ 	.word	0x0500000e


	//   ....[74]....
        /*0204*/ 	.word	0x0500000e


	//   ....[75]....
        /*0208*/ 	.word	0x0500000e


	//   ....[76]....
        /*020c*/ 	.word	0x0500000e


	//   ....[77]....
        /*0210*/ 	.word	0x0500000e


	//   ....[78]....
        /*0214*/ 	.word	0x0500000e


	//   ....[79]....
        /*0218*/ 	.word	0x0500000e


	//   ....[80]....
        /*021c*/ 	.word	0x0500000e


	//   ....[81]....
        /*0220*/ 	.word	0x0500000e


	//   ....[82]....
        /*0224*/ 	.word	0x0500000e


	//   ....[83]....
        /*0228*/ 	.word	0x0500000e


	//   ....[84]....
        /*022c*/ 	.word	0x0500000e


	//   ....[85]....
        /*0230*/ 	.word	0x0500000e


	//   ....[86]....
        /*0234*/ 	.word	0x0500000e


	//   ....[87]....
        /*0238*/ 	.word	0x0500000e


	//   ....[88]....
        /*023c*/ 	.word	0x0500000e


	//   ....[89]....
        /*0240*/ 	.word	0x0500000e


	//   ....[90]....
        /*0244*/ 	.word	0x0500000e


	//   ....[91]....
        /*0248*/ 	.word	0x0500000e


	//   ....[92]....
        /*024c*/ 	.word	0x0500000e


	//   ....[93]....
        /*0250*/ 	.word	0x0500000e


	//   ....[94]....
        /*0254*/ 	.word	0x0500000e


	//   ....[95]....
        /*0258*/ 	.word	0x0500000e


	//   ....[96]....
        /*025c*/ 	.word	0x0500000e


	//   ....[97]....
        /*0260*/ 	.word	0x0500000e


	//   ....[98]....
        /*0264*/ 	.word	0x0500000e


	//   ....[99]....
        /*0268*/ 	.word	0x0500000e


	//   ....[100]....
        /*026c*/ 	.word	0x0500000e


	//   ....[101]....
        /*0270*/ 	.word	0x0500000e


	//   ....[102]....
        /*0274*/ 	.word	0x0500000e


	//   ....[103]....
        /*0278*/ 	.word	0x0500000e


	//   ....[104]....
        /*027c*/ 	.word	0x0500000e


	//   ....[105]....
        /*0280*/ 	.word	0x0500000e


	//   ....[106]....
        /*0284*/ 	.word	0x0500000e


	//   ....[107]....
        /*0288*/ 	.word	0x0500000e


	//   ....[108]....
        /*028c*/ 	.word	0x0500000e


	//   ....[109]....
        /*0290*/ 	.word	0x0500000e


	//   ....[110]....
        /*0294*/ 	.word	0x0500000e


	//   ....[111]....
        /*0298*/ 	.word	0x0500000e


	//   ....[112]....
        /*029c*/ 	.word	0x0500000e


	//   ....[113]....
        /*02a0*/ 	.word	0x0500000e


	//   ....[114]....
        /*02a4*/ 	.word	0x0500000e


	//   ....[115]....
        /*02a8*/ 	.word	0x0500000e


	//   ....[116]....
        /*02ac*/ 	.word	0x0500000e


	//   ....[117]....
        /*02b0*/ 	.word	0x0500000e


	//   ....[118]....
        /*02b4*/ 	.word	0x0500000e


	//   ....[119]....
        /*02b8*/ 	.word	0x0500000e


	//   ....[120]....
        /*02bc*/ 	.word	0x0500000e


	//   ....[121]....
        /*02c0*/ 	.word	0x0500000e


	//   ....[122]....
        /*02c4*/ 	.word	0x0500000e


	//   ....[123]....
        /*02c8*/ 	.word	0x0500000e


	//----- nvinfo : EIATTR_COOP_GROUP_INSTR_OFFSETS
	.align		4
.L_1921:
        /*02cc*/ 	.byte	0x04, 0x28
        /*02ce*/ 	.short	(.L_1923 - .L_1922)


	//   ....[0]....
.L_1922:
        /*02d0*/ 	.word	0x00001280


	//   ....[1]....
        /*02d4*/ 	.word	0x000012b0


	//   ....[2]....
        /*02d8*/ 	.word	0x000012e0


	//   ....[3]....
        /*02dc*/ 	.word	0x000012f0


	//   ....[4]....
        /*02e0*/ 	.word	0x00001d00


	//   ....[5]....
        /*02e4*/ 	.word	0x00001d20


	//   ....[6]....
        /*02e8*/ 	.word	0x00001d60


	//   ....[7]....
        /*02ec*/ 	.word	0x00001d70


	//   ....[8]....
        /*02f0*/ 	.word	0x00001db0


	//   ....[9]....
        /*02f4*/ 	.word	0x00001dc0


	//   ....[10]....
        /*02f8*/ 	.word	0x00001df0


	//   ....[11]....
        /*02fc*/ 	.word	0x00001e00


	//   ....[12]....
        /*0300*/ 	.word	0x00003180


	//   ....[13]....
        /*0304*/ 	.word	0x000031b0


	//   ....[14]....
        /*0308*/ 	.word	0x000031e0


	//   ....[15]....
        /*030c*/ 	.word	0x00003200


	//   ....[16]....
        /*0310*/ 	.word	0x00003230


	//   ....[17]....
        /*0314*/ 	.word	0x00003240


	//   ....[18]....
        /*0318*/ 	.word	0x00003270


	//   ....[19]....
        /*031c*/ 	.word	0x00003280


	//   ....[20]....
        /*0320*/ 	.word	0x00003470


	//   ....[21]....
        /*0324*/ 	.word	0x000034a0


	//   ....[22]....
        /*0328*/ 	.word	0x000034d0


	//   ....[23]....
        /*032c*/ 	.word	0x000034f0


	//   ....[24]....
        /*0330*/ 	.word	0x00003520


	//   ....[25]....
        /*0334*/ 	.word	0x00003530


	//   ....[26]....
        /*0338*/ 	.word	0x00003560


	//   ....[27]....
        /*033c*/ 	.word	0x00003570


	//   ....[28]....
        /*0340*/ 	.word	0x00003700


	//   ....[29]....
        /*0344*/ 	.word	0x00003730


	//   ....[30]....
        /*0348*/ 	.word	0x00003760


	//   ....[31]....
        /*034c*/ 	.word	0x00003780


	//   ....[32]....
        /*0350*/ 	.word	0x000037b0


	//   ....[33]....
        /*0354*/ 	.word	0x000037c0


	//   ....[34]....
        /*0358*/ 	.word	0x000037f0


	//   ....[35]....
        /*035c*/ 	.word	0x00003800


	//   ....[36]....
        /*0360*/ 	.word	0x000039f0


	//   ....[37]....
        /*0364*/ 	.word	0x00003b00


	//   ....[38]....
        /*0368*/ 	.word	0x00003b60


	//   ....[39]....
        /*036c*/ 	.word	0x00003bf0


	//   ....[40]....
        /*0370*/ 	.word	0x00003c20


	//   ....[41]....
        /*0374*/ 	.word	0x00003c60


	//   ....[42]....
        /*0378*/ 	.word	0x00003c90


	//   ....[43]....
        /*037c*/ 	.word	0x00003cc0


	//   ....[44]....
        /*0380*/ 	.word	0x00003cd0


	//   ....[45]....
        /*0384*/ 	.word	0x00003d20


	//   ....[46]....
        /*0388*/ 	.word	0x00003d70


	//   ....[47]....
        /*038c*/ 	.word	0x00003db0


	//   ....[48]....
        /*0390*/ 	.word	0x00003df0


	//   ....[49]....
        /*0394*/ 	.word	0x00003e20


	//   ....[50]....
        /*0398*/ 	.word	0x00003e30


	//   ....[51]....
        /*039c*/ 	.word	0x00003e60


	//   ....[52]....
        /*03a0*/ 	.word	0x00003e90


	//   ....[53]....
        /*03a4*/ 	.word	0x00003ef0


	//   ....[54]....
        /*03a8*/ 	.word	0x00003f20


	//   ....[55]....
        /*03ac*/ 	.word	0x00003f50


	//   ....[56]....
        /*03b0*/ 	.word	0x00003f70


	//   ....[57]....
        /*03b4*/ 	.word	0x00003f80


	//   ....[58]....
        /*03b8*/ 	.word	0x00003fa0


	//   ....[59]....
        /*03bc*/ 	.word	0x00003fc0


	//   ....[60]....
        /*03c0*/ 	.word	0x00004020


	//   ....[61]....
        /*03c4*/ 	.word	0x00004040


	//   ....[62]....
        /*03c8*/ 	.word	0x00004070


	//   ....[63]....
        /*03cc*/ 	.word	0x00004090


	//   ....[64]....
        /*03d0*/ 	.word	0x000040c0


	//   ....[65]....
        /*03d4*/ 	.word	0x000040e0


	//   ....[66]....
        /*03d8*/ 	.word	0x00004210


	//   ....[67]....
        /*03dc*/ 	.word	0x00004260


	//   ....[68]....
        /*03e0*/ 	.word	0x00004410


	//   ....[69]....
        /*03e4*/ 	.word	0x00004460


	//   ....[70]....
        /*03e8*/ 	.word	0x000044d0


	//   ....[71]....
        /*03ec*/ 	.word	0x00004530


	//   ....[72]....
        /*03f0*/ 	.word	0x000045a0


	//   ....[73]....
        /*03f4*/ 	.word	0x00004600


	//   ....[74]....
        /*03f8*/ 	.word	0x00004670


	//   ....[75]....
        /*03fc*/ 	.word	0x000046d0


	//   ....[76]....
        /*0400*/ 	.word	0x00004770


	//   ....[77]....
        /*0404*/ 	.word	0x00004800


	//   ....[78]....
        /*0408*/ 	.word	0x00004870


	//   ....[79]....
        /*040c*/ 	.word	0x000048d0


	//   ....[80]....
        /*0410*/ 	.word	0x00004940


	//   ....[81]....
        /*0414*/ 	.word	0x000049a0


	//   ....[82]....
        /*0418*/ 	.word	0x00004a10


	//   ....[83]....
        /*041c*/ 	.word	0x00004a70


	//   ....[84]....
        /*0420*/ 	.word	0x00004b10


	//   ....[85]....
        /*0424*/ 	.word	0x00004ba0


	//   ....[86]....
        /*0428*/ 	.word	0x00004c10


	//   ....[87]....
        /*042c*/ 	.word	0x00004c70


	//   ....[88]....
        /*0430*/ 	.word	0x00004ce0


	//   ....[89]....
        /*0434*/ 	.word	0x00004d40


	//   ....[90]....
        /*0438*/ 	.word	0x00004db0


	//   ....[91]....
        /*043c*/ 	.word	0x00004e10


	//   ....[92]....
        /*0440*/ 	.word	0x00004eb0


	//   ....[93]....
        /*0444*/ 	.word	0x00004f70


	//   ....[94]....
        /*0448*/ 	.word	0x00005080


	//   ....[95]....
        /*044c*/ 	.word	0x000050d0


	//   ....[96]....
        /*0450*/ 	.word	0x00005180


	//   ....[97]....
        /*0454*/ 	.word	0x000051d0


	//   ....[98]....
        /*0458*/ 	.word	0x00005240


	//   ....[99]....
        /*045c*/ 	.word	0x00005290


	//   ....[100]....
        /*0460*/ 	.word	0x00005300


	//   ....[101]....
        /*0464*/ 	.word	0x00005360


	//   ....[102]....
        /*0468*/ 	.word	0x000053d0


	//   ....[103]....
        /*046c*/ 	.word	0x00005430


	//   ....[104]....
        /*0470*/ 	.word	0x000054d0


	//   ....[105]....
        /*0474*/ 	.word	0x00005540


	//   ....[106]....
        /*0478*/ 	.word	0x000055e0


	//   ....[107]....
        /*047c*/ 	.word	0x00005660


	//   ....[108]....
        /*0480*/ 	.word	0x000056d0


	//   ....[109]....
        /*0484*/ 	.word	0x00005730


	//   ....[110]....
        /*0488*/ 	.word	0x000057a0


	//   ....[111]....
        /*048c*/ 	.word	0x00005800


	//   ....[112]....
        /*0490*/ 	.word	0x000058a0


	//   ....[113]....
        /*0494*/ 	.word	0x00005920


	//   ....[114]....
        /*0498*/ 	.word	0x000059a0


	//   ....[115]....
        /*049c*/ 	.word	0x00005a50


	//   ....[116]....
        /*04a0*/ 	.word	0x00005af0


	//   ....[117]....
        /*04a4*/ 	.word	0x00005b60


	//   ....[118]....
        /*04a8*/ 	.word	0x00005bd0


	//   ....[119]....
        /*04ac*/ 	.word	0x00005c40


	//   ....[120]....
        /*04b0*/ 	.word	0x00005cd0


	//   ....[121]....
        /*04b4*/ 	.word	0x00005d80


	//   ....[122]....
        /*04b8*/ 	.word	0x00005e60


	//   ....[123]....
        /*04bc*/ 	.word	0x00005f10


	//----- nvinfo : EIATTR_EXIT_INSTR_OFFSETS
	.align		4
.L_1923:
        /*04c0*/ 	.byte	0x04, 0x1c
        /*04c2*/ 	.short	(.L_1925 - .L_1924)


	//   ....[0]....
.L_1924:
        /*04c4*/ 	.word	0x00002170


	//   ....[1]....
        /*04c8*/ 	.word	0x000043b0


	//----- nvinfo : EIATTR_MAX_THREADS
	.align		4
.L_1925:
        /*04cc*/ 	.byte	0x04, 0x05
        /*04ce*/ 	.short	(.L_1927 - .L_1926)
.L_1926:
        /*04d0*/ 	.word	0x00000140
        /*04d4*/ 	.word	0x00000001
        /*04d8*/ 	.word	0x00000001


	//----- nvinfo : EIATTR_CRS_STACK_SIZE
	.align		4
.L_1927:
        /*04dc*/ 	.byte	0x04, 0x1e
        /*04de*/ 	.short	(.L_1929 - .L_1928)
.L_1928:
        /*04e0*/ 	.word	0x00000000


	//----- nvinfo : EIATTR_CBANK_PARAM_SIZE
	.align		4
.L_1929:
        /*04e4*/ 	.byte	0x03, 0x19
        /*04e6*/ 	.short	0x0060


	//----- nvinfo : EIATTR_PARAM_CBANK
	.align		4
        /*04e8*/ 	.byte	0x04, 0x0a
        /*04ea*/ 	.short	(.L_1931 - .L_1930)
	.align		4
.L_1930:
        /*04ec*/ 	.word	index@(.nv.constant0._ZN13group_norm_v218gn_bwd_cuda_kernelI6__halfLi320ELi3ELi16ELi20ELi1024ELb1ELb1ELi4ELi320ELi320ELi4ELb1ELi1ELb0ELb0ELNS_15WgradSyncMethodE3ENS_16CompileConditionILi900EEEEEvPT_S6_S6_PKS5_S8_S8_S8_PKfflPfPj)
        /*04f0*/ 	.short	0x0210
        /*04f2*/ 	.short	0x0060


	//----- nvinfo : EIATTR_SW_WAR
	.align		4
.L_1931:
        /*04f4*/ 	.byte	0x04, 0x36
        /*04f6*/ 	.short	(.L_1933 - .L_1932)
.L_1932:
        /*04f8*/ 	.word	0x00000008
.L_1933:


//--------------------- .nv.info._ZN13group_norm_v218gn_bwd_cuda_kernelI6__halfLi320ELi1ELi16ELi20ELi1024ELb1ELb1ELi8ELi320ELi320ELi4ELb1ELi1ELb0ELb0ELNS_15WgradSyncMethodE3ENS_16CompileConditionILi900EEEEEvPT_S6_S6_PKS5_S8_S8_S8_PKfflPfPj --------------------------
	.section	.nv.info._ZN13group_norm_v218gn_bwd_cuda_kernelI6__halfLi320ELi1ELi16ELi20ELi1024ELb1ELb1ELi8ELi320ELi320ELi4ELb1ELi1ELb0ELb0ELNS_15WgradSyncMethodE3ENS_16CompileConditionILi900EEEEEvPT_S6_S6_PKS5_S8_S8_S8_PKfflPfPj,"",@"SHT_CUDA_INFO"
	.sectionflags	@""
	.align	4


	//----- nvinfo : EIATTR_CUDA_API_VERSION
	.align		4
        /*0000*/ 	.byte	0x04, 0x37
        /*0002*/ 	.short	(.L_1935 - .L_1934)
.L_1934:
        /*0004*/ 	.word	0x00000082


	//----- nvinfo : EIATTR_KPARAM_INFO
	.align		4
.L_1935:
        /*0008*/ 	.byte	0x04, 0x17
        /*000a*/ 	.short	(.L_1937 - .L_1936)
.L_1936:
        /*000c*/ 	.word	0x00000000
        /*0010*/ 	.short	0x000b
        /*0012*/ 	.short	0x0058
        /*0014*/ 	.byte	0x00, 0xf0, 0x21, 0x00


	//----- nvinfo : EIATTR_KPARAM_INFO
	.align		4
.L_1937:
        /*0018*/ 	.byte	0x04, 0x17
        /*001a*/ 	.short	(.L_1939 - .L_1938)
.L_1938:
        /*001c*/ 	.word	0x00000000
        /*0020*/ 	.short	0x000a
        /*0022*/ 	.short	0x0050
        /*0024*/ 	.byte	0x00, 0xf0, 0x21, 0x00


	//----- nvinfo : EIATTR_KPARAM_INFO
	.align		4
.L_1939:
        /*0028*/ 	.byte	0x04, 0x17
        /*002a*/ 	.short	(.L_1941 - .L_1940)
.L_1940:
        /*002c*/ 	.word	0x00000000
        /*0030*/ 	.short	0x0009
        /*0032*/ 	.short	0x0048
        /*0034*/ 	.byte	0x00, 0xf0, 0x21, 0x00


	//----- nvinfo : EIATTR_KPARAM_INFO
	.align		4
.L_1941:
        /*0038*/ 	.byte	0x04, 0x17
        /*003a*/ 	.short	(.L_1943 - .L_1942)
.L_1942:
        /*003c*/ 	.word	0x00000000
        /*0040*/ 	.short	0x0008
        /*0042*/ 	.short	0x0040
        /*0044*/ 	.byte	0x00, 0xf0, 0x11, 0x00


	//----- nvinfo : EIATTR_KPARAM_INFO
	.align		4
.L_1943:
        /*0048*/ 	.byte	0x04, 0x17
        /*004a*/ 	.short	(.L_1945 - .L_1944)
.L_1944:
        /*004c*/ 	.word	0x00000000
        /*0050*/ 	.short	0x0007
        /*0052*/ 	.short	0x0038
        /*0054*/ 	.byte	0x00, 0xf0, 0x21, 0x00


	//----- nvinfo : EIATTR_KPARAM_INFO
	.align		4
.L_1945:
        /*0058*/ 	.byte	0x04, 0x17
        /*005a*/ 	.short	(.L_1947 - .L_1946)
.L_1946:
        /*005c*/ 	.word	0x00000000
        /*0060*/ 	.short	0x0006
        /*0062*/ 	.short	0x0030
        /*0064*/ 	.byte	0x00, 0xf0, 0x21, 0x00


	//----- nvinfo : EIATTR_KPARAM_INFO
	.align		4
.L_1947:
        /*0068*/ 	.byte	0x04, 0x17
        /*006a*/ 	.short	(.L_1949 - .L_1948)
.L_1948:
        /*006c*/ 	.word	0x00000000
        /*0070*/ 	.short	0x0005
        /*0072*/ 	.short	0x0028
        /*0074*/ 	.byte	0x00, 0xf0, 0x21, 0x00


	//----- nvinfo : EIATTR_KPARAM_INFO
	.align		4
.L_1949:
        /*0078*/ 	.byte	0x04, 0x17
        /*007a*/ 	.short	(.L_1951 - .L_1950)
.L_1950:
        /*007c*/ 	.word	0x00000000
        /*0080*/ 	.short	0x0004
        /*0082*/ 	.short	0x0020
        /*0084*/ 	.byte	0x00, 0xf0, 0x21, 0x00


	//----- nvinfo : EIATTR_KPARAM_INFO
	.align		4
.L_1951:
        /*0088*/ 	.byte	0x04, 0x17
        /*008a*/ 	.short	(.L_1953 - .L_1952)
.L_1952:
        /*008c*/ 	.word	0x00000000
        /*0090*/ 	.short	0x0003
        /*0092*/ 	.short	0x0018
        /*0094*/ 	.byte	0x00, 0xf0, 0x21, 0x00


	//----- nvinfo : EIATTR_KPARAM_INFO
	.align		4
.L_1953:
        /*0098*/ 	.byte	0x04, 0x17
        /*009a*/ 	.short	(.L_1955 - .L_1954)
.L_1954:
        /*009c*/ 	.word	0x00000000
        /*00a0*/ 	.short	0x0002
        /*00a2*/ 	.short	0x0010
        /*00a4*/ 	.byte	0x00, 0xf0, 0x21, 0x00


	//----- nvinfo : EIATTR_KPARAM_INFO
	.align		4
.L_1955:
        /*00a8*/ 	.byte	0x04, 0x17
        /*00aa*/ 	.short	(.L_1957 - .L_1956)
.L_1956:
        /*00ac*/ 	.word	0x00000000
        /*00b0*/ 	.short	0x0001
        /*00b2*/ 	.short	0x0008
        /*00b4*/ 	.byte	0x00, 0xf0, 0x21, 0x00


	//----- nvinfo : EIATTR_KPARAM_INFO
	.align		4
.L_1957:
        /*00b8*/ 	.byte	0x04, 0x17
        /*00ba*/ 	.short	(.L_1959 - .L_1958)
.L_1958:
        /*00bc*/ 	.word	0x00000000
        /*00c0*/ 	.short	0x0000
        /*00c2*/ 	.short	0x0000
        /*00c4*/ 	.byte	0x00, 0xf0, 0x21, 0x00


	//----- nvinfo : EIATTR_SPARSE_MMA_MASK
	.align		4
.L_1959:
        /*00c8*/ 	.byte	0x03, 0x50
        /*00ca*/ 	.short	0x0000


	//----- nvinfo : EIATTR_MAXREG_COUNT
	.align		4
        /*00cc*/ 	.byte	0x03, 0x1b
        /*00ce*/ 	.short	0x00a8


	//----- nvinfo : EIATTR_NUM_BARRIERS
	.align		4
        /*00d0*/ 	.byte	0x02, 0x4c
        /*00d2*/ 	.byte	0x01
	.zero		1


	//----- nvinfo : EIATTR_MERCURY_ISA_VERSION
	.align		4
        /*00d4*/ 	.byte	0x03, 0x5f
        /*00d6*/ 	.short	0x0101


	//----- nvinfo : EIATTR_COOP_GROUP_MASK_REGIDS
	.align		4
        /*00d8*/ 	.byte	0x04, 0x29
        /*00da*/ 	.short	(.L_1961 - .L_1960)


	//   ....[0]....
.L_1960:
        /*00dc*/ 	.word	0xffffffff


	//   ....[1]....
        /*00e0*/ 	.word	0xffffffff


	//   ....[2]....
        /*00e4*/ 	.word	0xffffffff


	//   ....[3]....
        /*00e8*/ 	.word	0xffffffff


	//   ....[4]....
        /*00ec*/ 	.word	0xffffffff


	//   ....[5]....
        /*00f0*/ 	.word	0xffffffff


	//   ....[6]....
        /*00f4*/ 	.word	0xffffffff


	//   ....[7]....
        /*00f8*/ 	.word	0xffffffff


	//   ....[8]....
        /*00fc*/ 	.word	0xffffffff


	//   ....[9]....
        /*0100*/ 	.word	0xffffffff


	//   ....[10]....
        /*0104*/ 	.word	0xffffffff


	//   ....[11]....
        /*0108*/ 	.word	0xffffffff


	//   ....[12]....
        /*010c*/ 	.word	0x05000007


	//   ....[13]....
        /*0110*/ 	.word	0x05000006


	//   ....[14]....
        /*0114*/ 	.word	0x05000008


	//   ....[15]....
        /*0118*/ 	.word	0x05000009


	//   ....[16]....
        /*011c*/ 	.word	0x0500000f


	//   ....[17]....
        /*0120*/ 	.word	0x05000002


	//   ....[18]....
        /*0124*/ 	.word	0x05000006


	//   ....[19]....
        /*0128*/ 	.word	0x05000003


	//   ....[20]....
        /*012c*/ 	.word	0x05000006


	//   ....[21]....
        /*0130*/ 	.word	0x05000007


	//   ....[22]....
        /*0134*/ 	.word	0x05000009


	//   ....[23]....
        /*0138*/ 	.word	0x05000008


	//   ....[24]....
        /*013c*/ 	.word	0x05000014


	//   ....[25]....
        /*0140*/ 	.word	0x05000013


	//   ....[26]....
        /*0144*/ 	.word	0x05000007


	//   ....[27]....
        /*0148*/ 	.word	0x0500000a


	//   ....[28]....
        /*014c*/ 	.word	0x05000006


	//   ....[29]....
        /*0150*/ 	.word	0x05000007


	//   ....[30]....
        /*0154*/ 	.word	0x05000009


	//   ....[31]....
        /*0158*/ 	.word	0x05000008


	//   ....[32]....
        /*015c*/ 	.word	0x05000014


	//   ....[33]....
        /*0160*/ 	.word	0x05000013


	//   ....[34]....
        /*0164*/ 	.word	0x05000007


	//   ....[35]....
        /*0168*/ 	.word	0x0500000a


	//   ....[36]....
        /*016c*/ 	.word	0x05000007


	//   ....[37]....
        /*0170*/ 	.word	0x0500000d


	//   ....[38]....
        /*0174*/ 	.word	0x05000006


	//   ....[39]....
        /*0178*/ 	.word	0x05000009


	//   ....[40]....
        /*017c*/ 	.word	0x05000008


	//   ....[41]....
        /*0180*/ 	.word	0x0500000f


	//   ....[42]....
        /*0184*/ 	.word	0x05000007


	//   ....[43]....
        /*0188*/ 	.word	0x05000006


	//   ....[44]....
        /*018c*/ 	.word	0x0500001b


	//   ....[45]....
        /*0190*/ 	.word	0x05000010


	//   ....[46]....
        /*0194*/ 	.word	0x05000009


	//   ....[47]....
        /*0198*/ 	.word	0x05000014


	//   ....[48]....
        /*019c*/ 	.word	0x0500001c


	//   ....[49]....
        /*01a0*/ 	.word	0x05000008


	//   ....[50]....
        /*01a4*/ 	.word	0x05000009


	//   ....[51]....
        /*01a8*/ 	.word	0x05000006


	//   ....[52]....
        /*01ac*/ 	.word	0x05000002


	//   ....[53]....
        /*01b0*/ 	.word	0x05000007


	//   ....[54]....
        /*01b4*/ 	.word	0x05000008


	//   ....[55]....
        /*01b8*/ 	.word	0x05000017


	//   ....[56]....
        /*01bc*/ 	.word	0x05000019


	//   ....[57]....
        /*01c0*/ 	.word	0x0500001d


	//   ....[58]....
        /*01c4*/ 	.word	0x0500000e


	//   ....[59]....
        /*01c8*/ 	.word	0x05000013


	//   ....[60]....
        /*01cc*/ 	.word	0x0500000f


	//   ....[61]....
        /*01d0*/ 	.word	0x05000012


	//   ....[62]....
        /*01d4*/ 	.word	0x05000017


	//   ....[63]....
        /*01d8*/ 	.word	0x05000016


	//   ....[64]....
        /*01dc*/ 	.word	0x0500001b


	//   ....[65]....
        /*01e0*/ 	.word	0x05000018


	//   ....[66]....
        /*01e4*/ 	.word	0x0500000d


	//   ....[67]....
        /*01e8*/ 	.word	0x05000007


	//   ....[68]....
        /*01ec*/ 	.word	0x05000006


	//   ....[69]....
        /*01f0*/ 	.word	0x05000006


	//   ....[70]....
        /*01f4*/ 	.word	0x05000006


	//   ....[71]....
        /*01f8*/ 	.word	0x05000006


	//   ....[72]....
        /*01fc*/ 	.word	0x05000006


	//   ....[73]....
        /*0200*/ 	.word	0x05000006


	//   ....[74]....
        /*0204*/ 	.word	0x05000006


	//   ....[75]....
        /*0208*/ 	.word	0x05000006


	//   ....[76]....
        /*020c*/ 	.word	0x05000006


	//   ....[77]....
        /*0210*/ 	.word	0x05000006


	//   ....[78]....
        /*0214*/ 	.word	0x05000006


	//   ....[79]....
        /*0218*/ 	.word	0x05000006


	//   ....[80]....
        /*021c*/ 	.word	0x05000006


	//   ....[81]....
        /*0220*/ 	.word	0x05000006


	//   ....[82]....
        /*0224*/ 	.word	0x05000006


	//   ....[83]....
        /*0228*/ 	.word	0x05000006


	//   ....[84]....
        /*022c*/ 	.word	0x05000006


	//   ....[85]....
        /*0230*/ 	.word	0x05000006


	//   ....[86]....
        /*0234*/ 	.word	0x05000006


	//   ....[87]....
        /*0238*/ 	.word	0x05000006


	//   ....[88]....
        /*023c*/ 	.word	0x05000006


	//   ....[89]....
        /*0240*/ 	.word	0x05000006


	//   ....[90]....
        /*0244*/ 	.word	0x05000006


	//   ....[91]....
        /*0248*/ 	.word	0x05000006


	//   ....[92]....
        /*024c*/ 	.word	0x05000006


	//   ....[93]....
        /*0250*/ 	.word	0x05000006


	//   ....[94]....
        /*0254*/ 	.word	0x05000006


	//   ....[95]....
        /*0258*/ 	.word	0x05000006


	//   ....[96]....
        /*025c*/ 	.word	0x05000006


	//   ....[97]....
        /*0260*/ 	.word	0x05000006


	//   ....[98]....
        /*0264*/ 	.word	0x05000006


	//   ....[99]....
        /*0268*/ 	.word	0x05000006


	//   ....[100]....
        /*026c*/ 	.word	0x05000006


	//   ....[101]....
        /*0270*/ 	.word	0x05000006


	//   ....[102]....
        /*0274*/ 	.word	0x05000006


	//   ....[103]....
        /*0278*/ 	.word	0x05000006


	//   ....[104]....
        /*027c*/ 	.word	0x05000006


	//   ....[105]....
        /*0280*/ 	.word	0x05000006


	//   ....[106]....
        /*0284*/ 	.word	0x05000006


	//   ....[107]....
        /*0288*/ 	.word	0x05000006


	//   ....[108]....
        /*028c*/ 	.word	0x05000006


	//   ....[109]....
        /*0290*/ 	.word	0x05000006


	//   ....[110]....
        /*0294*/ 	.word	0x05000006


	//   ....[111]....
        /*0298*/ 	.word	0x05000006


	//   ....[112]....
        /*029c*/ 	.word	0x05000006


	//   ....[113]....
        /*02a0*/ 	.word	0x05000006


	//   ....[114]....
        /*02a4*/ 	.word	0x05000006


	//   ....[115]....
        /*02a8*/ 	.word	0x05000006


	//   ....[116]....
        /*02ac*/ 	.word	0x05000006


	//   ....[117]....
        /*02b0*/ 	.word	0x05000006


	//   ....[118]....
        /*02b4*/ 	.word	0x05000006


	//   ....[119]....
        /*02b8*/ 	.word	0x05000006


	//   ....[120]....
        /*02bc*/ 	.word	0x05000006


	//   ....[121]....
        /*02c0*/ 	.word	0x05000006


	//   ....[122]....
        /*02c4*/ 	.word	0x05000006


	//   ....[123]....
        /*02c8*/ 	.word	0x05000006


	//----- nvinfo : EIATTR_COOP_GROUP_INSTR_OFFSETS
	.align		4
.L_1961:
        /*02cc*/ 	.byte	0x04, 0x28
        /*02ce*/ 	.short	(.L_1963 - .L_1962)


	//   ....[0]....
.L_1962:
        /*02d0*/ 	.word	0x00001720


	//   ....[1]....
        /*02d4*/ 	.word	0x00001760


	//   ....[2]....
        /*02d8*/ 	.word	0x000017a0


	//   ....[3]....
        /*02dc*/ 	.word	0x000017b0


	//   ....[4]....
        /*02e0*/ 	.word	0x00001ed0


	//   ....[5]....
        /*02e4*/ 	.word	0x00001f00


	//   ....[6]....
        /*02e8*/ 	.word	0x00001f30


	//   ....[7]....
        /*02ec*/ 	.word	0x00001f40


	//   ....[8]....
        /*02f0*/ 	.word	0x00001f70


	//   ....[9]....
        /*02f4*/ 	.word	0x00001f80


	//   ....[10]....
        /*02f8*/ 	.word	0x00001fb0


	//   ....[11]....
        /*02fc*/ 	.word	0x00001fc0


	//   ....[12]....
        /*0300*/ 	.word	0x00003440


	//   ....[13]....
        /*0304*/ 	.word	0x00003460


	//   ....[14]....
        /*0308*/ 	.word	0x000034a0


	//   ....[15]....
        /*030c*/ 	.word	0x000034c0


	//   ....[16]....
        /*0310*/ 	.word	0x000034f0


	//   ....[17]....
        /*0314*/ 	.word	0x00003500


	//   ....[18]....
        /*0318*/ 	.word	0x00003530


	//   ....[19]....
        /*031c*/ 	.word	0x00003540


	//   ....[20]....
        /*0320*/ 	.word	0x000036e0


	//   ....[21]....
        /*0324*/ 	.word	0x00003710


	//   ....[22]....
        /*0328*/ 	.word	0x00003750


	//   ....[23]....
        /*032c*/ 	.word	0x00003760


	//   ....[24]....
        /*0330*/ 	.word	0x00003790


	//   ....[25]....
        /*0334*/ 	.word	0x000037a0


	//   ....[26]....
        /*0338*/ 	.word	0x000037d0


	//   ....[27]....
        /*033c*/ 	.word	0x000037e0


	//   ....[28]....
        /*0340*/ 	.word	0x00003930


	//   ....[29]....
        /*0344*/ 	.word	0x00003960


	//   ....[30]....
        /*0348*/ 	.word	0x00003990


	//   ....[31]....
        /*034c*/ 	.word	0x000039a0


	//   ....[32]....
        /*0350*/ 	.word	0x000039d0


	//   ....[33]....
        /*0354*/ 	.word	0x000039e0


	//   ....[34]....
        /*0358*/ 	.word	0x00003a10


	//   ....[35]....
        /*035c*/ 	.word	0x00003a20


	//   ....[36]....
        /*0360*/ 	.word	0x00003d10


	//   ....[37]....
        /*0364*/ 	.word	0x00003d80


	//   ....[38]....
        /*0368*/ 	.word	0x00003da0


	//   ....[39]....
        /*036c*/ 	.word	0x00003dc0


	//   ....[40]....
        /*0370*/ 	.word	0x00003dd0


	//   ....[41]....
        /*0374*/ 	.word	0x00003de0


	//   ....[42]....
        /*0378*/ 	.word	0x00003df0


	//   ....[43]....
        /*037c*/ 	.word	0x00003e70


	//   ....[44]....
        /*0380*/ 	.word	0x00003eb0


	//   ....[45]....
        /*0384*/ 	.word	0x00003ed0


	//   ....[46]....
        /*0388*/ 	.word	0x00003ef0


	//   ....[47]....
        /*038c*/ 	.word	0x00003f00


	//   ....[48]....
        /*0390*/ 	.word	0x00003f10


	//   ....[49]....
        /*0394*/ 	.word	0x00003f20


	//   ....[50]....
        /*0398*/ 	.word	0x00003f40


	//   ....[51]....
        /*039c*/ 	.word	0x00003fb0


	//   ....[52]....
        /*03a0*/ 	.word	0x00003ff0


	//   ....[53]....
        /*03a4*/ 	.word	0x00004010


	//   ....[54]....
        /*03a8*/ 	.word	0x00004040


	//   ....[55]....
        /*03ac*/ 	.word	0x00004070


	//   ....[56]....
        /*03b0*/ 	.word	0x00004090


	//   ....[57]....
        /*03b4*/ 	.word	0x000040b0


	//   ....[58]....
        /*03b8*/ 	.word	0x000040c0


	//   ....[59]....
        /*03bc*/ 	.word	0x000040f0


	//   ....[60]....
        /*03c0*/ 	.word	0x00004120


	//   ....[61]....
        /*03c4*/ 	.word	0x00004170


	//   ....[62]....
        /*03c8*/ 	.word	0x000041b0


	//   ....[63]....
        /*03cc*/ 	.word	0x000041d0


	//   ....[64]....
        /*03d0*/ 	.word	0x000041f0


	//   ....[65]....
        /*03d4*/ 	.word	0x00004230


	//   ....[66]....
        /*03d8*/ 	.word	0x00004340


	//   ....[67]....
        /*03dc*/ 	.word	0x00004390


	//   ....[68]....
        /*03e0*/ 	.word	0x000044c0


	//   ....[69]....
        /*03e4*/ 	.word	0x00004510


	//   ....[70]....
        /*03e8*/ 	.word	0x00004580


	//   ....[71]....
        /*03ec*/ 	.word	0x000045e0


	//   ....[72]....
        /*03f0*/ 	.word	0x00004650


	//   ....[73]....
        /*03f4*/ 	.word	0x000046b0


	//   ....[74]....
        /*03f8*/ 	.word	0x00004720


	//   ....[75]....
        /*03fc*/ 	.word	0x00004780


	//   ....[76]....
        /*0400*/ 	.word	0x00004820


	//   ....[77]....
        /*0404*/ 	.word	0x000048b0


	//   ....[78]....
        /*0408*/ 	.word	0x00004920


	//   ....[79]....
        /*040c*/ 	.word	0x00004980


	//   ....[80]....
        /*0410*/ 	.word	0x000049f0


	//   ....[81]....
        /*0414*/ 	.word	0x00004a50


	//   ....[82]....
        /*0418*/ 	.word	0x00004ac0


	//   ....[83]....
        /*041c*/ 	.word	0x00004b20


	//   ....[84]....
        /*0420*/ 	.word	0x00004bc0


	//   ....[85]....
        /*0424*/ 	.word	0x00004c50


	//   ....[86]....
        /*0428*/ 	.word	0x00004cc0


	//   ....[87]....
        /*042c*/ 	.word	0x00004d20


	//   ....[88]....
        /*0430*/ 	.word	0x00004d90


	//   ....[89]....
        /*0434*/ 	.word	0x00004df0


	//   ....[90]....
        /*0438*/ 	.word	0x00004e60


	//   ....[91]....
        /*043c*/ 	.word	0x00004ec0


	//   ....[92]....
        /*0440*/ 	.word	0x00004f60


	//   ....[93]....
        /*0444*/ 	.word	0x00005020


	//   ....[94]....
        /*0448*/ 	.word	0x000050f0


	//   ....[95]....
        /*044c*/ 	.word	0x00005140


	//   ....[96]....
        /*0450*/ 	.word	0x000051f0


	//   ....[97]....
        /*0454*/ 	.word	0x00005240


	//   ....[98]....
        /*0458*/ 	.word	0x000052b0


	//   ....[99]....
        /*045c*/ 	.word	0x00005300


	//   ....[100]....
        /*0460*/ 	.word	0x00005380


	//   ....[101]....
        /*0464*/ 	.word	0x000053e0


	//   ....[102]....
        /*0468*/ 	.word	0x00005450


	//   ....[103]....
        /*046c*/ 	.word	0x000054b0


	//   ....[104]....
        /*0470*/ 	.word	0x00005550


	//   ....[105]....
        /*0474*/ 	.word	0x000055c0


	//   ....[106]....
        /*0478*/ 	.word	0x00005650


	//   ....[107]....
        /*047c*/ 	.word	0x000056c0


	//   ....[108]....
        /*0480*/ 	.word	0x00005730


	//   ....[109]....
        /*0484*/ 	.word	0x00005790


	//   ....[110]....
        /*0488*/ 	.word	0x00005820


	//   ....[111]....
        /*048c*/ 	.word	0x00005880


	//   ....[112]....
        /*0490*/ 	.word	0x00005920


	//   ....[113]....
        /*0494*/ 	.word	0x00005990


	//   ....[114]....
        /*0498*/ 	.word	0x00005a40


	//   ....[115]....
        /*049c*/ 	.word	0x00005ac0


	//   ....[116]....
        /*04a0*/ 	.word	0x00005b20


	//   ....[117]....
        /*04a4*/ 	.word	0x00005b70


	//   ....[118]....
        /*04a8*/ 	.word	0x00005be0


	//   ....[119]....
        /*04ac*/ 	.word	0x00005c50


	//   ....[120]....
        /*04b0*/ 	.word	0x00005cd0


	//   ....[121]....
        /*04b4*/ 	.word	0x00005d30


	//   ....[122]....
        /*04b8*/ 	.word	0x00005e80


	//   ....[123]....
        /*04bc*/ 	.word	0x00005f30


	//----- nvinfo : EIATTR_EXIT_INSTR_OFFSETS
	.align		4
.L_1963:
        /*04c0*/ 	.byte	0x04, 0x1c
        /*04c2*/ 	.short	(.L_1965 - .L_1964)


	//   ....[0]....
.L_1964:
        /*04c4*/ 	.word	0x00002430


	//   ....[1]....
        /*04c8*/ 	.word	0x00004460


	//----- nvinfo : EIATTR_MAX_THREADS
	.align		4
.L_1965:
        /*04cc*/ 	.byte	0x04, 0x05
        /*04ce*/ 	.short	(.L_1967 - .L_1966)
.L_1966:
        /*04d0*/ 	.word	0x00000140
        /*04d4*/ 	.word	0x00000001
        /*04d8*/ 	.word	0x00000001


	//----- nvinfo : EIATTR_CRS_STACK_SIZE
	.align		4
.L_1967:
        /*04dc*/ 	.byte	0x04, 0x1e
        /*04de*/ 	.short	(.L_1969 - .L_1968)
.L_1968:
        /*04e0*/ 	.word	0x00000000


	//----- nvinfo : EIATTR_CBANK_PARAM_SIZE
	.align		4
.L_1969:
        /*04e4*/ 	.byte	0x03, 0x19
        /*04e6*/ 	.short	0x0060


	//----- nvinfo : EIATTR_PARAM_CBANK
	.align		4
        /*04e8*/ 	.byte	0x04, 0x0a
        /*04ea*/ 	.short	(.L_1971 - .L_1970)
	.align		4
.L_1970:
        /*04ec*/ 	.word	index@(.nv.constant0._ZN13group_norm_v218gn_bwd_cuda_kernelI6__halfLi320ELi1ELi16ELi20ELi1024ELb1ELb1ELi8ELi320ELi320ELi4ELb1ELi1ELb0ELb0ELNS_15WgradSyncMethodE3ENS_16CompileConditionILi900EEEEEvPT_S6_S6_PKS5_S8_S8_S8_PKfflPfPj)
        /*04f0*/ 	.short	0x0210
        /*04f2*/ 	.short	0x0060


	//----- nvinfo : EIATTR_SW_WAR
	.align		4
.L_1971:
        /*04f4*/ 	.byte	0x04, 0x36
        /*04f6*/ 	.short	(.L_1973 - .L_1972)
.L_1972:
        /*04f8*/ 	.word	0x00000008
.L_1973:


//--------------------- .nv.info._ZN13group_norm_v218gn_bwd_cuda_kernelI6__halfLi320ELi3ELi16ELi20ELi1024ELb1ELb1ELi8ELi320ELi320ELi4ELb1ELi2ELb0ELb0ELNS_15WgradSyncMethodE3ENS_16CompileConditionILi900EEEEEvPT_S6_S6_PKS5_S8_S8_S8_PKfflPfPj --------------------------
	.section	.nv.info._ZN13group_norm_v218gn_bwd_cuda_kernelI6__halfLi320ELi3ELi16ELi20ELi1024ELb1ELb1ELi8ELi320ELi320ELi4ELb1ELi2ELb0ELb0ELNS_15WgradSyncMethodE3ENS_16CompileConditionILi900EEEEEvPT_S6_S6_PKS5_S8_S8_S8_PKfflPfPj,"",@"SHT_CUDA_INFO"
	.sectionflags	@""
	.align	4


	//----- nvinfo : EIATTR_CUDA_API_VERSION
	.align		4
        /*0000*/ 	.byte	0x04, 0x37
        /*0002*/ 	.short	(.L_1975 - .L_1974)
.L_1974:
        /*0004*/ 	.word	0x00000082


	//----- nvinfo : EIATTR_KPARAM_INFO
	.align		4
.L_1975:
        /*0008*/ 	.byte	0x04, 0x17
        /*000a*/ 	.short	(.L_1977 - .L_1976)
.L_1976:
        /*000c*/ 	.word	0x00000000
        /*0010*/ 	.short	0x000b
        /*0012*/ 	.short	0x0058
        /*0014*/ 	.byte	0x00, 0xf0, 0x21, 0x00


	//----- nvinfo : EIATTR_KPARAM_INFO
	.align		4
.L_1977:
        /*0018*/ 	.byte	0x04, 0x17
        /*001a*/ 	.short	(.L_1979 - .L_1978)
.L_1978:
        /*001c*/ 	.word	0x00000000
        /*0020*/ 	.short	0x000a
        /*0022*/ 	.short	0x0050
        /*0024*/ 	.byte	0x00, 0xf0, 0x21, 0x00


	//----- nvinfo : EIATTR_KPARAM_INFO
	.align		4
.L_1979:
        /*0028*/ 	.byte	0x04, 0x17
        /*002a*/ 	.short	(.L_1981 - .L_1980)
.L_1980:
        /*002c*/ 	.word	0x00000000
        /*0030*/ 	.short	0x0009
        /*0032*/ 	.short	0x0048
        /*0034*/ 	.byte	0x00, 0xf0, 0x21, 0x00


	//----- nvinfo : EIATTR_KPARAM_INFO
	.align		4
.L_1981:
        /*0038*/ 	.byte	0x04, 0x17
        /*003a*/ 	.short	(.L_1983 - .L_1982)
.L_1982:
        /*003c*/ 	.word	0x00000000
        /*0040*/ 	.short	0x0008
        /*0042*/ 	.short	0x0040
        /*0044*/ 	.byte	0x00, 0xf0, 0x11, 0x00


	//----- nvinfo : EIATTR_KPARAM_INFO
	.align		4
.L_1983:
        /*0048*/ 	.byte	0x04, 0x17
        /*004a*/ 	.short	(.L_1985 - .L_1984)
.L_1984:
        /*004c*/ 	.word	0x00000000
        /*0050*/ 	.short	0x0007
        /*0052*/ 	.short	0x0038
        /*0054*/ 	.byte	0x00, 0xf0, 0x21, 0x00


	//----- nvinfo : EIATTR_KPARAM_INFO
	.align		4
.L_1985:
        /*0058*/ 	.byte	0x04, 0x17
        /*005a*/ 	.short	(.L_1987 - .L_1986)
.L_1986:
        /*005c*/ 	.word	0x00000000
        /*0060*/ 	.short	0x0006
        /*0062*/ 	.short	0x0030
        /*0064*/ 	.byte	0x00, 0xf0, 0x21, 0x00


	//----- nvinfo : EIATTR_KPARAM_INFO
	.align		4
.L_1987:
        /*0068*/ 	.byte	0x04, 0x17
        /*006a*/ 	.short	(.L_1989 - .L_1988)
.L_1988:
        /*006c*/ 	.word	0x00000000
        /*0070*/ 	.short	0x0005
        /*0072*/ 	.short	0x0028
        /*0074*/ 	.byte	0x00, 0xf0, 0x21, 0x00


	//----- nvinfo : EIATTR_KPARAM_INFO
	.align		4
.L_1989:
        /*0078*/ 	.byte	0x04, 0x17
        /*007a*/ 	.short	(.L_1991 - .L_1990)
.L_1990:
        /*007c*/ 	.word	0x00000000
        /*0080*/ 	.short	0x0004
        /*0082*/ 	.short	0x0020
        /*0084*/ 	.byte	0x00, 0xf0, 0x21, 0x00


	//----- nvinfo : EIATTR_KPARAM_INFO
	.align		4
.L_1991:
        /*0088*/ 	.byte	0x04, 0x17
        /*008a*/ 	.short	(.L_1993 - .L_1992)
.L_1992:
        /*008c*/ 	.word	0x00000000
        /*0090*/ 	.short	0x0003
        /*0092*/ 	.short	0x0018
        /*0094*/ 	.byte	0x00, 0xf0, 0x21, 0x00


	//----- nvinfo : EIATTR_KPARAM_INFO
	.align		4
.L_1993:
        /*0098*/ 	.byte	0x04, 0x17
        /*009a*/ 	.short	(.L_1995 - .L_1994)
.L_1994:
        /*009c*/ 	.word	0x00000000
        /*00a0*/ 	.short	0x0002
        /*00a2*/ 	.short	0x0010
        /*00a4*/ 	.byte	0x00, 0xf0, 0x21, 0x00


	//----- nvinfo : EIATTR_KPARAM_INFO
	.align		4
.L_1995:
        /*00a8*/ 	.byte	0x04, 0x17
        /*00aa*/ 	.short	(.L_1997 - .L_1996)
.L_1996:
        /*00ac*/ 	.word	0x00000000
        /*00b0*/ 	.short	0x0001
        /*00b2*/ 	.short	0x0008
        /*00b4*/ 	.byte	0x00, 0xf0, 0x21, 0x00


	//----- nvinfo : EIATTR_KPARAM_INFO
	.align		4
.L_1997:
        /*00b8*/ 	.byte	0x04, 0x17
        /*00ba*/ 	.short	(.L_1999 - .L_1998)
.L_1998:
        /*00bc*/ 	.word	0x00000000
        /*00c0*/ 	.short	0x0000
        /*00c2*/ 	.short	0x0000
        /*00c4*/ 	.byte	0x00, 0xf0, 0x21, 0x00


	//----- nvinfo : EIATTR_SPARSE_MMA_MASK
	.align		4
.L_1999:
        /*00c8*/ 	.byte	0x03, 0x50
        /*00ca*/ 	.short	0x0000


	//----- nvinfo : EIATTR_MAXREG_COUNT
	.align		4
        /*00cc*/ 	.byte	0x03, 0x1b
        /*00ce*/ 	.short	0x0040


	//----- nvinfo : EIATTR_NUM_BARRIERS
	.align		4
        /*00d0*/ 	.byte	0x02, 0x4c
        /*00d2*/ 	.byte	0x01
	.zero		1


	//----- nvinfo : EIATTR_MERCURY_ISA_VERSION
	.align		4
        /*00d4*/ 	.byte	0x03, 0x5f
        /*00d6*/ 	.short	0x0101


	//----- nvinfo : EIATTR_COOP_GROUP_MASK_REGIDS
	.align		4
        /*00d8*/ 	.byte	0x04, 0x29
        /*00da*/ 	.short	(.L_2001 - .L_2000)


	//   ....[0]....
.L_2000:
        /*00dc*/ 	.word	0xffffffff


	//   ....[1]....
        /*00e0*/ 	.word	0xffffffff


	//   ....[2]....
        /*00e4*/ 	.word	0xffffffff


	//   ....[3]....
        /*00e8*/ 	.word	0xffffffff


	//   ....[4]....
        /*00ec*/ 	.word	0xffffffff


	//   ....[5]....
        /*00f0*/ 	.word	0xffffffff


	//   ....[6]....
        /*00f4*/ 	.word	0xffffffff


	//   ....[7]....
        /*00f8*/ 	.word	0xffffffff


	//   ....[8]....
        /*00fc*/ 	.word	0xffffffff


	//   ....[9]....
        /*0100*/ 	.word	0xffffffff


	//   ....[10]....
        /*0104*/ 	.word	0xffffffff


	//   ....[11]....
        /*0108*/ 	.word	0xffffffff


	//   ....[12]....
        /*010c*/ 	.word	0x05000009


	//   ....[13]....
        /*0110*/ 	.word	0x05000008


	//   ....[14]....
        /*0114*/ 	.word	0x0500000a


	//   ....[15]....
        /*0118*/ 	.word	0x0500000b


	//   ....[16]....
        /*011c*/ 	.word	0x0500000d


	//   ....[17]....
        /*0120*/ 	.word	0x0500000c


	//   ....[18]....
        /*0124*/ 	.word	0x0500000e


	//   ....[19]....
        /*0128*/ 	.word	0x05000003


	//   ....[20]....
        /*012c*/ 	.word	0x0500000d


	//   ....[21]....
        /*0130*/ 	.word	0x0500000c


	//   ....[22]....
        /*0134*/ 	.word	0x0500000e


	//   ....[23]....
        /*0138*/ 	.word	0x0500000f


	//   ....[24]....
        /*013c*/ 	.word	0x05000011


	//   ....[25]....
        /*0140*/ 	.word	0x05000010


	//   ....[26]....
        /*0144*/ 	.word	0x05000014


	//   ....[27]....
        /*0148*/ 	.word	0x05000003


	//   ....[28]....
        /*014c*/ 	.word	0x0500000d


	//   ....[29]....
        /*0150*/ 	.word	0x0500000c


	//   ....[30]....
        /*0154*/ 	.word	0x0500000e


	//   ....[31]....
        /*0158*/ 	.word	0x0500000f


	//   ....[32]....
        /*015c*/ 	.word	0x05000011


	//   ....[33]....
        /*0160*/ 	.word	0x05000010


	//   ....[34]....
        /*0164*/ 	.word	0x05000014


	//   ....[35]....
        /*0168*/ 	.word	0x05000003


	//   ....[36]....
        /*016c*/ 	.word	0x05000005


	//   ....[37]....
        /*0170*/ 	.word	0x05000012


	//   ....[38]....
        /*0174*/ 	.word	0x0500000f


	//   ....[39]....
        /*0178*/ 	.word	0x05000011


	//   ....[40]....
        /*017c*/ 	.word	0x0500001a


	//   ....[41]....
        /*0180*/ 	.word	0x05000019


	//   ....[42]....
        /*0184*/ 	.word	0x05000004


	//   ....[43]....
        /*0188*/ 	.word	0x05000012


	//   ....[44]....
        /*018c*/ 	.word	0x05000018


	//   ....[45]....
        /*0190*/ 	.word	0x0500000b


	//   ....[46]....
        /*0194*/ 	.word	0x05000007


	//   ....[47]....
        /*0198*/ 	.word	0x0500000f


	//   ....[48]....
        /*019c*/ 	.word	0x0500000c


	//   ....[49]....
        /*01a0*/ 	.word	0x0500000a


	//   ....[50]....
        /*01a4*/ 	.word	0x05000006


	//   ....[51]....
        /*01a8*/ 	.word	0x05000012


	//   ....[52]....
        /*01ac*/ 	.word	0x05000017


	//   ....[53]....
        /*01b0*/ 	.word	0x0500000b


	//   ....[54]....
        /*01b4*/ 	.word	0x05000008


	//   ....[55]....
        /*01b8*/ 	.word	0x05000005


	//   ....[56]....
        /*01bc*/ 	.word	0x05000007


	//   ....[57]....
        /*01c0*/ 	.word	0x0500000c


	//   ....[58]....
        /*01c4*/ 	.word	0x05000009


	//   ....[59]....
        /*01c8*/ 	.word	0x05000006


	//   ....[60]....
        /*01cc*/ 	.word	0x05000017


	//   ....[61]....
        /*01d0*/ 	.word	0x05000014


	//   ....[62]....
        /*01d4*/ 	.word	0x0500001d


	//   ....[63]....
        /*01d8*/ 	.word	0x05000013


	//   ....[64]....
        /*01dc*/ 	.word	0x0500001c


	//   ....[65]....
        /*01e0*/ 	.word	0x0500001f


	//   ....[66]....
        /*01e4*/ 	.word	0x05000015


	//   ....[67]....
        /*01e8*/ 	.word	0x05000012


	//   ....[68]....
        /*01ec*/ 	.word	0x0500000e


	//   ....[69]....
        /*01f0*/ 	.word	0x0500000e


	//   ....[70]....
        /*01f4*/ 	.word	0x0500000e


	//   ....[71]....
        /*01f8*/ 	.word	0x0500000e


	//   ....[72]....
        /*01fc*/ 	.word	0x0500000e


	//   ....[73]....
        /*0200*/ 	.word	0x0500000e


	//   ....[74]....
        /*0204*/ 	.word	0x0500000e


	//   ....[75]....
        /*0208*/ 	.word	0x0500000e


	//   ....[76]....
        /*020c*/ 	.word	0x0500000e


	//   ....[77]....
        /*0210*/ 	.word	0x0500000e


	//   ....[78]....
        /*0214*/ 	.word	0x0500000e


	//   ....[79]....
        /*0218*/ 	.word	0x0500000e


	//   ....[80]....
        /*021c*/ 	.word	0x0500000e


	//   ....[81]....
        /*0220*/ 	.word	0x0500000e


	//   ....[82]....
        /*0224*/ 	.word	0x0500000e


	//   ....[83]....
        /*0228*/ 	.word	0x0500000e


	//   ....[84]....
        /*022c*/ 	.word	0x0500000e


	//   ....[85]....
        /*0230*/ 	.word	0x0500000e


	//   ....[86]....
        /*0234*/ 	.word	0x0500000e


	//   ....[87]....
        /*0238*/ 	.word	0x0500000e


	//   ....[88]....
        /*023c*/ 	.word	0x0500000e


	//   ....[89]....
        /*0240*/ 	.word	0x0500000e


	//   ....[90]....
        /*0244*/ 	.word	0x0500000e


	//   ....[91]....
        /*0248*/ 	.word	0x0500000e


	//   ....[92]....
        /*024c*/ 	.word	0x0500000e


	//   ....[93]....
        /*0250*/ 	.word	0x0500000e


	//   ....[94]....
        /*0254*/ 	.word	0x0500000e


	//   ....[95]....
        /*0258*/ 	.word	0x0500000e


	//   ....[96]....
        /*025c*/ 	.word	0x0500000e


	//   ....[97]....
        /*0260*/ 	.word	0x0500000e


	//   ....[98]....
        /*0264*/ 	.word	0x0500000e


	//   ....[99]....
        /*0268*/ 	.word	0x0500000e


	//   ....[100]....
        /*026c*/ 	.word	0x0500000e


	//   ....[101]....
        /*0270*/ 	.word	0x0500000e


	//   ....[102]....
        /*0274*/ 	.word	0x0500000e


	//   ....[103]....
        /*0278*/ 	.word	0x0500000e


	//   ....[104]....
        /*027c*/ 	.word	0x0500000e


	//   ....[105]....
        /*0280*/ 	.word	0x0500000e


	//   ....[106]....
        /*0284*/ 	.word	0x0500000e


	//   ....[107]....
        /*0288*/ 	.word	0x0500000e


	//   ....[108]....
        /*028c*/ 	.word	0x0500000e


	//   ....[109]....
        /*0290*/ 	.word	0x0500000e


	//   ....[110]....
        /*0294*/ 	.word	0x0500000e


	//   ....[111]....
        /*0298*/ 	.word	0x0500000e


	//   ....[112]....
        /*029c*/ 	.word	0x0500000e


	//   ....[113]....
        /*02a0*/ 	.word	0x0500000e


	//   ....[114]....
        /*02a4*/ 	.word	0x0500000e


	//   ....[115]....
        /*02a8*/ 	.word	0x0500000e


	//   ....[116]....
        /*02ac*/ 	.word	0x0500000e


	//   ....[117]....
        /*02b0*/ 	.word	0x0500000e


	//   ....[118]....
        /*02b4*/ 	.word	0x0500000e


	//   ....[119]....
        /*02b8*/ 	.word	0x0500000e


	//   ....[120]....
        /*02bc*/ 	.word	0x0500000e


	//   ....[121]....
        /*02c0*/ 	.word	0x0500000e


	//   ....[122]....
        /*02c4*/ 	.word	0x0500000e


	//   ....[123]....
        /*02c8*/ 	.word	0x0500000e


	//----- nvinfo : EIATTR_COOP_GROUP_INSTR_OFFSETS
	.align		4
.L_2001:
        /*02cc*/ 	.byte	0x04, 0x28
        /*02ce*/ 	.short	(.L_2003 - .L_2002)


	//   ....[0]....
.L_2002:
        /*02d0*/ 	.word	0x000017b0


	//   ....[1]....
        /*02d4*/ 	.word	0x000017e0


	//   ....[2]....
        /*02d8*/ 	.word	0x00001810


	//   ....[3]....
        /*02dc*/ 	.word	0x00001820


	//   ....[4]....
        /*02e0*/ 	.word	0x00001fb0


	//   ....[5]....
        /*02e4*/ 	.word	0x00001fe0


	//   ....[6]....
        /*02e8*/ 	.word	0x00002010


	//   ....[7]....
        /*02ec*/ 	.word	0x00002020


	//   ....[8]....
        /*02f0*/ 	.word	0x00002050


	//   ....[9]....
        /*02f4*/ 	.word	0x00002060


	//   ....[10]....
        /*02f8*/ 	.word	0x00002090


	//   ....[11]....
        /*02fc*/ 	.word	0x000020a0


	//   ....[12]....
        /*0300*/ 	.word	0x00003540


	//   ....[13]....
        /*0304*/ 	.word	0x00003570


	//   ....[14]....
        /*0308*/ 	.word	0x000035b0


	//   ....[15]....
        /*030c*/ 	.word	0x000035d0


	//   ....[16]....
        /*0310*/ 	.word	0x00003600


	//   ....[17]....
        /*0314*/ 	.word	0x00003610


	//   ....[18]....
        /*0318*/ 	.word	0x00003640


	//   ....[19]....
        /*031c*/ 	.word	0x00003650


	//   ....[20]....
        /*0320*/ 	.word	0x00003840


	//   ....[21]....
        /*0324*/ 	.word	0x00003870


	//   ....[22]....
        /*0328*/ 	.word	0x000038a0


	//   ....[23]....
        /*032c*/ 	.word	0x000038c0


	//   ....[24]....
        /*0330*/ 	.word	0x000038f0


	//   ....[25]....
        /*0334*/ 	.word	0x00003900


	//   ....[26]....
        /*0338*/ 	.word	0x00003930


	//   ....[27]....
        /*033c*/ 	.word	0x00003940


	//   ....[28]....
        /*0340*/ 	.word	0x00003ac0


	//   ....[29]....
        /*0344*/ 	.word	0x00003af0


	//   ....[30]....
        /*0348*/ 	.word	0x00003b30


	//   ....[31]....
        /*034c*/ 	.word	0x00003b50


	//   ....[32]....
        /*0350*/ 	.word	0x00003b80


	//   ....[33]....
        /*0354*/ 	.word	0x00003b90


	//   ....[34]....
        /*0358*/ 	.word	0x00003bc0


	//   ....[35]....
        /*035c*/ 	.word	0x00003bd0


	//   ....[36]....
        /*0360*/ 	.word	0x00003ec0


	//   ....[37]....
        /*0364*/ 	.word	0x00003ef0


	//   ....[38]....
        /*0368*/ 	.word	0x00003fa0


	//   ....[39]....
        /*036c*/ 	.word	0x00003fe0


	//   ....[40]....
        /*0370*/ 	.word	0x00004010


	//   ....[41]....
        /*0374*/ 	.word	0x00004020


	//   ....[42]....
        /*0378*/ 	.word	0x00004030


	//   ....[43]....
        /*037c*/ 	.word	0x00004040


	//   ....[44]....
        /*0380*/ 	.word	0x00004120


	//   ....[45]....
        /*0384*/ 	.word	0x00004160


	//   ....[46]....
        /*0388*/ 	.word	0x00004190


	//   ....[47]....
        /*038c*/ 	.word	0x000041b0


	//   ....[48]....
        /*0390*/ 	.word	0x000041c0


	//   ....[49]....
        /*0394*/ 	.word	0x000041d0


	//   ....[50]....
        /*0398*/ 	.word	0x000041e0


	//   ....[51]....
        /*039c*/ 	.word	0x00004210


	//   ....[52]....
        /*03a0*/ 	.word	0x00004270


	//   ....[53]....
        /*03a4*/ 	.word	0x000042a0


	//   ....[54]....
        /*03a8*/ 	.word	0x000042d0


	//   ....[55]....
        /*03ac*/ 	.word	0x00004300


	//   ....[56]....
        /*03b0*/ 	.word	0x00004330


	//   ....[57]....
        /*03b4*/ 	.word	0x00004350


	//   ....[58]....
        /*03b8*/ 	.word	0x00004360


	//   ....[59]....
        /*03bc*/ 	.word	0x00004390


	//   ....[60]....
        /*03c0*/ 	.word	0x000043d0


	//   ....[61]....
        /*03c4*/ 	.word	0x000043f0


	//   ....[62]....
        /*03c8*/ 	.word	0x00004410


	//   ....[63]....
        /*03cc*/ 	.word	0x00004440


	//   ....[64]....
        /*03d0*/ 	.word	0x00004470


	//   ....[65]....
        /*03d4*/ 	.word	0x00004490


	//   ....[66]....
        /*03d8*/ 	.word	0x000045c0


	//   ....[67]....
        /*03dc*/ 	.word	0x00004630


	//   ....[68]....
        /*03e0*/ 	.word	0x000047e0


	//   ....[69]....
        /*03e4*/ 	.word	0x00004830


	//   ....[70]....
        /*03e8*/ 	.word	0x000048a0


	//   ....[71]....
        /*03ec*/ 	.word	0x00004900


	//   ....[72]....
        /*03f0*/ 	.word	0x00004970


	//   ....[73]....
        /*03f4*/ 	.word	0x000049d0


	//   ....[74]....
        /*03f8*/ 	.word	0x00004a40


	//   ....[75]....
        /*03fc*/ 	.word	0x00004aa0


	//   ....[76]....
        /*0400*/ 	.word	0x00004b40


	//   ....[77]....
        /*0404*/ 	.word	0x00004bd0


	//   ....[78]....
        /*0408*/ 	.word	0x00004c40


	//   ....[79]....
        /*040c*/ 	.word	0x00004ca0


	//   ....[80]....
        /*0410*/ 	.word	0x00004d10


	//   ....[81]....
        /*0414*/ 	.word	0x00004d70


	//   ....[82]....
        /*0418*/ 	.word	0x00004de0


	//   ....[83]....
        /*041c*/ 	.word	0x00004e40


	//   ....[84]....
        /*0420*/ 	.word	0x00004ee0


	//   ....[85]....
        /*0424*/ 	.word	0x00004f70


	//   ....[86]....
        /*0428*/ 	.word	0x00004fe0


	//   ....[87]....
        /*042c*/ 	.word	0x00005040


	//   ....[88]....
        /*0430*/ 	.word	0x000050b0


	//   ....[89]....
        /*0434*/ 	.word	0x00005110


	//   ....[90]....
        /*0438*/ 	.word	0x00005180


	//   ....[91]....
        /*043c*/ 	.word	0x000051e0


	//   ....[92]....
        /*0440*/ 	.word	0x00005280


	//   ....[93]....
        /*0444*/ 	.word	0x00005340


	//   ....[94]....
        /*0448*/ 	.word	0x00005440


	//   ....[95]....
        /*044c*/ 	.word	0x000054a0


	//   ....[96]....
        /*0450*/ 	.word	0x00005550


	//   ....[97]....
        /*0454*/ 	.word	0x000055a0


	//   ....[98]....
        /*0458*/ 	.word	0x00005610


	//   ....[99]....
        /*045c*/ 	.word	0x00005660


	//   ....[100]....
        /*0460*/ 	.word	0x000056d0


	//   ....[101]....
        /*0464*/ 	.word	0x00005730


	//   ....[102]....
        /*0468*/ 	.word	0x000057a0


	//   ....[103]....
        /*046c*/ 	.word	0x00005800


	//   ....[104]....
        /*0470*/ 	.word	0x000058a0


	//   ....[105]....
        /*0474*/ 	.word	0x00005910


	//   ....[106]....
        /*0478*/ 	.word	0x000059b0


	//   ....[107]....
        /*047c*/ 	.word	0x00005a30


	//   ....[108]....
        /*0480*/ 	.word	0x00005aa0


	//   ....[109]....
        /*0484*/ 	.word	0x00005b00


	//   ....[110]....
        /*0488*/ 	.word	0x00005b70


	//   ....[111]....
        /*048c*/ 	.word	0x00005bd0


	//   ....[112]....
        /*0490*/ 	.word	0x00005c70


	//   ....[113]....
        /*0494*/ 	.word	0x00005cf0


	//   ....[114]....
        /*0498*/ 	.word	0x00005d70


	//   ....[115]....
        /*049c*/ 	.word	0x00005e20


	//   ....[116]....
        /*04a0*/ 	.word	0x00005ec0


	//   ....[117]....
        /*04a4*/ 	.word	0x00005f30


	//   ....[118]....
        /*04a8*/ 	.word	0x00005fa0


	//   ....[119]....
        /*04ac*/ 	.word	0x00006010


	//   ....[120]....
        /*04b0*/ 	.word	0x000060a0


	//   ....[121]....
        /*04b4*/ 	.word	0x00006150


	//   ....[122]....
        /*04b8*/ 	.word	0x00006240


	//   ....[123]....
        /*04bc*/ 	.word	0x000062e0


	//----- nvinfo : EIATTR_EXIT_INSTR_OFFSETS
	.align		4
.L_2003:
        /*04c0*/ 	.byte	0x04, 0x1c
        /*04c2*/ 	.short	(.L_2005 - .L_2004)


	//   ....[0]....
.L_2004:
        /*04c4*/ 	.word	0x00002540


	//   ....[1]....
        /*04c8*/ 	.word	0x00004780


	//----- nvinfo : EIATTR_MAX_THREADS
	.align		4
.L_2005:
        /*04cc*/ 	.byte	0x04, 0x05
        /*04ce*/ 	.short	(.L_2007 - .L_2006)
.L_2006:
        /*04d0*/ 	.word	0x00000140
        /*04d4*/ 	.word	0x00000001
        /*04d8*/ 	.word	0x00000001


	//----- nvinfo : EIATTR_CRS_STACK_SIZE
	.align		4
.L_2007:
        /*04dc*/ 	.byte	0x04, 0x1e
        /*04de*/ 	.short	(.L_2009 - .L_2008)
.L_2008:
        /*04e0*/ 	.word	0x00000000


	//----- nvinfo : EIATTR_CBANK_PARAM_SIZE
	.align		4
.L_2009:
        /*04e4*/ 	.byte	0x03, 0x19
        /*04e6*/ 	.short	0x0060


	//----- nvinfo : EIATTR_PARAM_CBANK
	.align		4
        /*04e8*/ 	.byte	0x04, 0x0a
        /*04ea*/ 	.short	(.L_2011 - .L_2010)
	.align		4
.L_2010:
        /*04ec*/ 	.word	index@(.nv.constant0._ZN13group_norm_v218gn_bwd_cuda_kernelI6__halfLi320ELi3ELi16ELi20ELi1024ELb1ELb1ELi8ELi320ELi320ELi4ELb1ELi2ELb0ELb0ELNS_15WgradSyncMethodE3ENS_16CompileConditionILi900EEEEEvPT_S6_S6_PKS5_S8_S8_S8_PKfflPfPj)
        /*04f0*/ 	.short	0x0210
        /*04f2*/ 	.short	0x0060


	//----- nvinfo : EIATTR_SW_WAR
	.align		4
.L_2011:
        /*04f4*/ 	.byte	0x04, 0x36
        /*04f6*/ 	.short	(.L_2013 - .L_2012)
.L_2012:
        /*04f8*/ 	.word	0x00000008
.L_2013:


//--------------------- .nv.info._ZN13group_norm_v218gn_bwd_cuda_kernelI6__halfLi320ELi1ELi16ELi20ELi1024ELb1ELb1ELi16ELi320ELi320ELi4ELb1ELi2ELb0ELb0ELNS_15WgradSyncMethodE3ENS_16CompileConditionILi900EEEEEvPT_S6_S6_PKS5_S8_S8_S8_PKfflPfPj --------------------------
	.section	.nv.info._ZN13group_norm_v218gn_bwd_cuda_kernelI6__halfLi320ELi1ELi16ELi20ELi1024ELb1ELb1ELi16ELi320ELi320ELi4ELb1ELi2ELb0ELb0ELNS_15WgradSyncMethodE3ENS_16CompileConditionILi900EEEEEvPT_S6_S6_PKS5_S8_S8_S8_PKfflPfPj,"",@"SHT_CUDA_INFO"
	.sectionflags	@""
	.align	4


	//----- nvinfo : EIATTR_CUDA_API_VERSION
	.align		4
        /*0000*/ 	.byte	0x04, 0x37
        /*0002*/ 	.short	(.L_2015 - .L_2014)
.L_2014:
        /*0004*/ 	.word	0x00000082


	//----- nvinfo : EIATTR_KPARAM_INFO
	.align		4
.L_2015:
        /*0008*/ 	.byte	0x04, 0x17
        /*000a*/ 	.short	(.L_2017 - .L_2016)
.L_2016:
        /*000c*/ 	.word	0x00000000
        /*0010*/ 	.short	0x000b
        /*0012*/ 	.short	0x0058
        /*0014*/ 	.byte	0x00, 0xf0, 0x21, 0x00


	//----- nvinfo : EIATTR_KPARAM_INFO
	.align		4
.L_2017:
        /*0018*/ 	.byte	0x04, 0x17
        /*001a*/ 	.short	(.L_2019 - .L_2018)
.L_2018:
        /*001c*/ 	.word	0x00000000
        /*0020*/ 	.short	0x000a
        /*0022*/ 	.short	0x0050
        /*0024*/ 	.byte	0x00, 0xf0, 0x21, 0x00


	//----- nvinfo : EIATTR_KPARAM_INFO
	.align		4
.L_2019:
        /*0028*/ 	.byte	0x04, 0x17
        /*002a*/ 	.short	(.L_2021 - .L_2020)
.L_2020:
        /*002c*/ 	.word	0x00000000
        /*0030*/ 	.short	0x0009
        /*0032*/ 	.short	0x0048
        /*0034*/ 	.byte	0x00, 0xf0, 0x21, 0x00


	//----- nvinfo : EIATTR_KPARAM_INFO
	.align		4
.L_2021:
        /*0038*/ 	.byte	0x04, 0x17
        /*003a*/ 	.short	(.L_2023 - .L_2022)
.L_2022:
        /*003c*/ 	.word	0x00000000
        /*0040*/ 	.short	0x0008
        /*0042*/ 	.short	0x0040
        /*0044*/ 	.byte	0x00, 0xf0, 0x11, 0x00


	//----- nvinfo : EIATTR_KPARAM_INFO
	.align		4
.L_2023:
        /*0048*/ 	.byte	0x04, 0x17
        /*004a*/ 	.short	(.L_2025 - .L_2024)
.L_2024:
        /*004c*/ 	.word	0x00000000
        /*0050*/ 	.short	0x0007
        /*0052*/ 	.short	0x0038
        /*0054*/ 	.byte	0x00, 0xf0, 0x21, 0x00


	//----- nvinfo : EIATTR_KPARAM_INFO
	.align		4
.L_2025:
        /*0058*/ 	.byte	0x04, 0x17
        /*005a*/ 	.short	(.L_2027 - .L_2026)
.L_2026:
        /*005c*/ 	.word	0x00000000
        /*0060*/ 	.short	0x0006
        /*0062*/ 	.short	0x0030
        /*0064*/ 	.byte	0x00, 0xf0, 0x21, 0x00


	//----- nvinfo : EIATTR_KPARAM_INFO
	.align		4
.L_2027:
        /*0068*/ 	.byte	0x04, 0x17
        /*006a*/ 	.short	(.L_2029 - .L_2028)
.L_2028:
        /*006c*/ 	.word	0x00000000
        /*0070*/ 	.short	0x0005
        /*0072*/ 	.short	0x0028
        /*0074*/ 	.byte	0x00, 0xf0, 0x21, 0x00


	//----- nvinfo : EIATTR_KPARAM_INFO
	.align		4
.L_2029:
        /*0078*/ 	.byte	0x04, 0x17
        /*007a*/ 	.short	(.L_2031 - .L_2030)
.L_2030:
        /*007c*/ 	.word	0x00000000
        /*0080*/ 	.short	0x0004
        /*0082*/ 	.short	0x0020
        /*0084*/ 	.byte	0x00, 0xf0, 0x21, 0x00


	//----- nvinfo : EIATTR_KPARAM_INFO
	.align		4
.L_2031:
        /*0088*/ 	.byte	0x04, 0x17
        /*008a*/ 	.short	(.L_2033 - .L_2032)
.L_2032:
        /*008c*/ 	.word	0x00000000
        /*0090*/ 	.short	0x0003
        /*0092*/ 	.short	0x0018
        /*0094*/ 	.byte	0x00, 0xf0, 0x21, 0x00


	//----- nvinfo : EIATTR_KPARAM_INFO
	.align		4
.L_2033:
        /*0098*/ 	.byte	0x04, 0x17
        /*009a*/ 	.short	(.L_2035 - .L_2034)
.L_2034:
        /*009c*/ 	.word	0x00000000
        /*00a0*/ 	.short	0x0002
        /*00a2*/ 	.short	0x0010
        /*00a4*/ 	.byte	0x00, 0xf0, 0x21, 0x00


	//----- nvinfo : EIATTR_KPARAM_INFO
	.align		4
.L_2035:
        /*00a8*/ 	.byte	0x04, 0x17
        /*00aa*/ 	.short	(.L_2037 - .L_2036)
.L_2036:
        /*00ac*/ 	.word	0x00000000
        /*00b0*/ 	.short	0x0001
        /*00b2*/ 	.short	0x0008
        /*00b4*/ 	.byte	0x00, 0xf0, 0x21, 0x00


	//----- nvinfo : EIATTR_KPARAM_INFO
	.align		4
.L_2037:
        /*00b8*/ 	.byte	0x04, 0x17
        /*00ba*/ 	.short	(.L_2039 - .L_2038)
.L_2038:
        /*00bc*/ 	.word	0x00000000
        /*00c0*/ 	.short	0x0000
        /*00c2*/ 	.short	0x0000
        /*00c4*/ 	.byte	0x00, 0xf0, 0x21, 0x00


	//----- nvinfo : EIATTR_SPARSE_MMA_MASK
	.align		4
.L_2039:
        /*00c8*/ 	.byte	0x03, 0x50
        /*00ca*/ 	.short	0x0000


	//----- nvinfo : EIATTR_MAXREG_COUNT
	.align		4
        /*00cc*/ 	.byte	0x03, 0x1b
        /*00ce*/ 	.short	0x00a8


	//----- nvinfo : EIATTR_NUM_BARRIERS
	.align		4
        /*00d0*/ 	.byte	0x02, 0x4c
        /*00d2*/ 	.byte	0x01
	.zero		1


	//----- nvinfo : EIATTR_MERCURY_ISA_VERSION
	.align		4
        /*00d4*/ 	.byte	0x03, 0x5f
        /*00d6*/ 	.short	0x0101


	//----- nvinfo : EIATTR_COOP_GROUP_MASK_REGIDS
	.align		4
        /*00d8*/ 	.byte	0x04, 0x29
        /*00da*/ 	.short	(.L_2041 - .L_2040)


	//   ....[0]....
.L_2040:
        /*00dc*/ 	.word	0xffffffff


	//   ....[1]....
        /*00e0*/ 	.word	0xffffffff


	//   ....[2]....
        /*00e4*/ 	.word	0xffffffff


	//   ....[3]....
        /*00e8*/ 	.word	0xffffffff


	//   ....[4]....
        /*00ec*/ 	.word	0xffffffff


	//   ....[5]....
        /*00f0*/ 	.word	0xffffffff


	//   ....[6]....
        /*00f4*/ 	.word	0xffffffff


	//   ....[7]....
        /*00f8*/ 	.word	0xffffffff


	//   ....[8]....
        /*00fc*/ 	.word	0xffffffff


	//   ....[9]....
        /*0100*/ 	.word	0xffffffff


	//   ....[10]....
        /*0104*/ 	.word	0xffffffff


	//   ....[11]....
        /*0108*/ 	.word	0xffffffff


	//   ....[12]....
        /*010c*/ 	.word	0x05000015


	//   ....[13]....
        /*0110*/ 	.word	0x05000014


	//   ....[14]....
        /*0114*/ 	.word	0x05000016


	//   ....[15]....
        /*0118*/ 	.word	0x05000017


	//   ....[16]....
        /*011c*/ 	.word	0x0500001d


	//   ....[17]....
        /*0120*/ 	.word	0x05000010


	//   ....[18]....
        /*0124*/ 	.word	0x05000014


	//   ....[19]....
        /*0128*/ 	.word	0x05000011


	//   ....[20]....
        /*012c*/ 	.word	0x05000014


	//   ....[21]....
        /*0130*/ 	.word	0x05000015


	//   ....[22]....
        /*0134*/ 	.word	0x05000017


	//   ....[23]....
        /*0138*/ 	.word	0x05000016


	//   ....[24]....
        /*013c*/ 	.word	0x05000022


	//   ....[25]....
        /*0140*/ 	.word	0x05000021


	//   ....[26]....
        /*0144*/ 	.word	0x05000015


	//   ....[27]....
        /*0148*/ 	.word	0x05000018


	//   ....[28]....
        /*014c*/ 	.word	0x05000014


	//   ....[29]....
        /*0150*/ 	.word	0x05000015


	//   ....[30]....
        /*0154*/ 	.word	0x05000017


	//   ....[31]....
        /*0158*/ 	.word	0x05000016


	//   ....[32]....
        /*015c*/ 	.word	0x05000022


	//   ....[33]....
        /*0160*/ 	.word	0x05000021


	//   ....[34]....
        /*0164*/ 	.word	0x05000015


	//   ....[35]....
        /*0168*/ 	.word	0x05000018


	//   ....[36]....
        /*016c*/ 	.word	0x05000015


	//   ....[37]....
        /*0170*/ 	.word	0x05000018


	//   ....[38]....
        /*0174*/ 	.word	0x0500001c


	//   ....[39]....
        /*0178*/ 	.word	0x05000014


	//   ....[40]....
        /*017c*/ 	.word	0x05000016


	//   ....[41]....
        /*0180*/ 	.word	0x05000024


	//   ....[42]....
        /*0184*/ 	.word	0x05000022


	//   ....[43]....
        /*0188*/ 	.word	0x05000015


	//   ....[44]....
        /*018c*/ 	.word	0x05000014


	//   ....[45]....
        /*0190*/ 	.word	0x05000023


	//   ....[46]....
        /*0194*/ 	.word	0x05000017


	//   ....[47]....
        /*0198*/ 	.word	0x0500001b


	//   ....[48]....
        /*019c*/ 	.word	0x0500002b


	//   ....[49]....
        /*01a0*/ 	.word	0x05000029


	//   ....[50]....
        /*01a4*/ 	.word	0x0500002c


	//   ....[51]....
        /*01a8*/ 	.word	0x05000018


	//   ....[52]....
        /*01ac*/ 	.word	0x05000022


	//   ....[53]....
        /*01b0*/ 	.word	0x05000025


	//   ....[54]....
        /*01b4*/ 	.word	0x05000012


	//   ....[55]....
        /*01b8*/ 	.word	0x05000020


	//   ....[56]....
        /*01bc*/ 	.word	0x0500001e


	//   ....[57]....
        /*01c0*/ 	.word	0x0500001c


	//   ....[58]....
        /*01c4*/ 	.word	0x05000027


	//   ....[59]....
        /*01c8*/ 	.word	0x0500001b


	//   ....[60]....
        /*01cc*/ 	.word	0x05000023


	//   ....[61]....
        /*01d0*/ 	.word	0x05000024


	//   ....[62]....
        /*01d4*/ 	.word	0x0500002a


	//   ....[63]....
        /*01d8*/ 	.word	0x0500002b


	//   ....[64]....
        /*01dc*/ 	.word	0x0500002d


	//   ....[65]....
        /*01e0*/ 	.word	0x0500002f


	//   ....[66]....
        /*01e4*/ 	.word	0x05000015


	//   ....[67]....
        /*01e8*/ 	.word	0x05000012


	//   ....[68]....
        /*01ec*/ 	.word	0x05000014


	//   ....[69]....
        /*01f0*/ 	.word	0x05000014


	//   ....[70]....
        /*01f4*/ 	.word	0x05000014


	//   ....[71]....
        /*01f8*/ 	.word	0x05000014


	//   ....[72]....
        /*01fc*/ 	.word	0x05000014


	//   ....[73]....
        /*0200*/ 	.word	0x05000014


	//   ....[74]....
        /*0204*/ 	.word	0x05000014


	//   ....[75]....
        /*0208*/ 	.word	0x05000014


	//   ....[76]....
        /*020c*/ 	.word	0x05000014


	//   ....[77]....
        /*0210*/ 	.word	0x05000014


	//   ....[78]....
        /*0214*/ 	.word	0x05000014


	//   ....[79]....
        /*0218*/ 	.word	0x05000014


	//   ....[80]....
        /*021c*/ 	.word	0x05000014


	//   ....[81]....
        /*0220*/ 	.word	0x05000014


	//   ....[82]....
        /*0224*/ 	.word	0x05000014


	//   ....[83]....
        /*0228*/ 	.word	0x05000014


	//   ....[84]....
        /*022c*/ 	.word	0x05000014


	//   ....[85]....
        /*0230*/ 	.word	0x05000014


	//   ....[86]....
        /*0234*/ 	.word	0x05000014


	//   ....[87]....
        /*0238*/ 	.word	0x05000014


	//   ....[88]....
        /*023c*/ 	.word	0x05000014


	//   ....[89]....
        /*0240*/ 	.word	0x05000014


	//   ....[90]....
        /*0244*/ 	.word	0x05000014


	//   ....[91]....
        /*0248*/ 	.word	0x05000014


	//   ....[92]....
        /*024c*/ 	.word	0x05000014


	//   ....[93]....
        /*0250*/ 	.word	0x05000014


	//   ....[94]....
        /*0254*/ 	.word	0x05000014


	//   ....[95]....
        /*0258*/ 	.word	0x05000014


	//   ....[96]....
        /*025c*/ 	.word	0x05000014


	//   ....[97]....
        /*0260*/ 	.word	0x05000014


	//   ....[98]....
        /*0264*/ 	.word	0x05000014


	//   ....[99]....
        /*0268*/ 	.word	0x05000014


	//   ....[100]....
        /*026c*/ 	.word	0x05000014


	//   ....[101]....
        /*0270*/ 	.word	0x05000014


	//   ....[102]....
        /*0274*/ 	.word	0x05000014


	//   ....[103]....
        /*0278*/ 	.word	0x05000014


	//   ....[104]....
        /*027c*/ 	.word	0x05000014


	//   ....[105]....
        /*0280*/ 	.word	0x05000014


	//   ....[106]....
        /*0284*/ 	.word	0x05000014


	//   ....[107]....
        /*0288*/ 	.word	0x05000014


	//   ....[108]....
        /*028c*/ 	.word	0x05000014


	//   ....[109]....
        /*0290*/ 	.word	0x05000014


	//   ....[110]....
        /*0294*/ 	.word	0x05000014


	//   ....[111]....
        /*0298*/ 	.word	0x05000014


	//   ....[112]....
        /*029c*/ 	.word	0x05000014


	//   ....[113]....
        /*02a0*/ 	.word	0x05000014


	//   ....[114]....
        /*02a4*/ 	.word	0x05000014


	//   ....[115]....
        /*02a8*/ 	.word	0x05000014


	//   ....[116]....
        /*02ac*/ 	.word	0x05000014


	//   ....[117]....
        /*02b0*/ 	.word	0x05000014


	//   ....[118]....
        /*02b4*/ 	.word	0x05000014


	//   ....[119]....
        /*02b8*/ 	.word	0x05000014


	//   ....[120]....
        /*02bc*/ 	.word	0x05000014


	//   ....[121]....
        /*02c0*/ 	.word	0x05000014


	//   ....[122]....
        /*02c4*/ 	.word	0x05000014


	//   ....[123]....
        /*02c8*/ 	.word	0x05000014


	//----- nvinfo : EIATTR_COOP_GROUP_INSTR_OFFSETS
	.align		4
.L_2041:
        /*02cc*/ 	.byte	0x04, 0x28
        /*02ce*/ 	.short	(.L_2043 - .L_2042)


	//   ....[0]....
.L_2042:
        /*02d0*/ 	.word	0x000021a0


	//   ....[1]....
        /*02d4*/ 	.word	0x000021e0


	//   ....[2]....
        /*02d8*/ 	.word	0x00002220


	//   ....[3]....
        /*02dc*/ 	.word	0x00002230


	//   ....[4]....
        /*02e0*/ 	.word	0x00002810


	//   ....[5]....
        /*02e4*/ 	.word	0x00002840


	//   ....[6]....
        /*02e8*/ 	.word	0x00002870


	//   ....[7]....
        /*02ec*/ 	.word	0x00002880


	//   ....[8]....
        /*02f0*/ 	.word	0x000028b0


	//   ....[9]....
        /*02f4*/ 	.word	0x000028c0


	//   ....[10]....
        /*02f8*/ 	.word	0x000028f0


	//   ....[11]....
        /*02fc*/ 	.word	0x00002900


	//   ....[12]....
        /*0300*/ 	.word	0x00003fc0


	//   ....[13]....
        /*0304*/ 	.word	0x00003ff0


	//   ....[14]....
        /*0308*/ 	.word	0x00004030


	//   ....[15]....
        /*030c*/ 	.word	0x00004050


	//   ....[16]....
        /*0310*/ 	.word	0x00004080


	//   ....[17]....
        /*0314*/ 	.word	0x00004090


	//   ....[18]....
        /*0318*/ 	.word	0x000040c0


	//   ....[19]....
        /*031c*/ 	.word	0x000040d0


	//   ....[20]....
        /*0320*/ 	.word	0x000042a0


	//   ....[21]....
        /*0324*/ 	.word	0x000042d0


	//   ....[22]....
        /*0328*/ 	.word	0x00004320


	//   ....[23]....
        /*032c*/ 	.word	0x00004330


	//   ....[24]....
        /*0330*/ 	.word	0x00004360


	//   ....[25]....
        /*0334*/ 	.word	0x00004370


	//   ....[26]....
        /*0338*/ 	.word	0x000043a0


	//   ....[27]....
        /*033c*/ 	.word	0x000043b0


	//   ....[28]....
        /*0340*/ 	.word	0x00004520


	//   ....[29]....
        /*0344*/ 	.word	0x00004550


	//   ....[30]....
        /*0348*/ 	.word	0x000045a0


	//   ....[31]....
        /*034c*/ 	.word	0x000045b0


	//   ....[32]....
        /*0350*/ 	.word	0x000045e0


	//   ....[33]....
        /*0354*/ 	.word	0x000045f0


	//   ....[34]....
        /*0358*/ 	.word	0x00004620


	//   ....[35]....
        /*035c*/ 	.word	0x00004630


	//   ....[36]....
        /*0360*/ 	.word	0x000048f0


	//   ....[37]....
        /*0364*/ 	.word	0x00004920


	//   ....[38]....
        /*0368*/ 	.word	0x00004a50


	//   ....[39]....
        /*036c*/ 	.word	0x00004a80


	//   ....[40]....
        /*0370*/ 	.word	0x00004ab0


	//   ....[41]....
        /*0374*/ 	.word	0x00004ac0


	//   ....[42]....
        /*0378*/ 	.word	0x00004ad0


	//   ....[43]....
        /*037c*/ 	.word	0x00004b00


	//   ....[44]....
        /*0380*/ 	.word	0x00004b40


	//   ....[45]....
        /*0384*/ 	.word	0x00004b70


	//   ....[46]....
        /*0388*/ 	.word	0x00004b90


	//   ....[47]....
        /*038c*/ 	.word	0x00004bb0


	//   ....[48]....
        /*0390*/ 	.word	0x00004bd0


	//   ....[49]....
        /*0394*/ 	.word	0x00004bf0


	//   ....[50]....
        /*0398*/ 	.word	0x00004c10


	//   ....[51]....
        /*039c*/ 	.word	0x00004c40


	//   ....[52]....
        /*03a0*/ 	.word	0x00004c90


	//   ....[53]....
        /*03a4*/ 	.word	0x00004cc0


	//   ....[54]....
        /*03a8*/ 	.word	0x00004ce0


	//   ....[55]....
        /*03ac*/ 	.word	0x00004d00


	//   ....[56]....
        /*03b0*/ 	.word	0x00004d30


	//   ....[57]....
        /*03b4*/ 	.word	0x00004d50


	//   ....[58]....
        /*03b8*/ 	.word	0x00004d60


	//   ....[59]....
        /*03bc*/ 	.word	0x00004d80


	//   ....[60]....
        /*03c0*/ 	.word	0x00004dc0


	//   ....[61]....
        /*03c4*/ 	.word	0x00004df0


	//   ....[62]....
        /*03c8*/ 	.word	0x00004e10


	//   ....[63]....
        /*03cc*/ 	.word	0x00004e40


	//   ....[64]....
        /*03d0*/ 	.word	0x00004e60


	//   ....[65]....
        /*03d4*/ 	.word	0x00004ea0


	//   ....[66]....
        /*03d8*/ 	.word	0x00005040


	//   ....[67]....
        /*03dc*/ 	.word	0x00005050


	//   ....[68]....
        /*03e0*/ 	.word	0x00005200


	//   ....[69]....
        /*03e4*/ 	.word	0x00005250


	//   ....[70]....
        /*03e8*/ 	.word	0x000052c0


	//   ....[71]....
        /*03ec*/ 	.word	0x00005320


	//   ....[72]....
        /*03f0*/ 	.word	0x00005390


	//   ....[73]....
        /*03f4*/ 	.word	0x000053f0


	//   ....[74]....
        /*03f8*/ 	.word	0x00005460


	//   ....[75]....
        /*03fc*/ 	.word	0x000054c0


	//   ....[76]....
        /*0400*/ 	.word	0x00005560


	//   ....[77]....
        /*0404*/ 	.word	0x00005600


	//   ....[78]....
        /*0408*/ 	.word	0x00005660


	//   ....[79]....
        /*040c*/ 	.word	0x000056c0


	//   ....[80]....
        /*0410*/ 	.word	0x00005730


	//   ....[81]....
        /*0414*/ 	.word	0x00005790


	//   ....[82]....
        /*0418*/ 	.word	0x00005800


	//   ....[83]....
        /*041c*/ 	.word	0x00005860


	//   ....[84]....
        /*0420*/ 	.word	0x00005900


	//   ....[85]....
        /*0424*/ 	.word	0x00005990


	//   ....[86]....
        /*0428*/ 	.word	0x00005a00


	//   ....[87]....
        /*042c*/ 	.word	0x00005a60


	//   ....[88]....
        /*0430*/ 	.word	0x00005ad0


	//   ....[89]....
        /*0434*/ 	.word	0x00005b30


	//   ....[90]....
        /*0438*/ 	.word	0x00005ba0


	//   ....[91]....
        /*043c*/ 	.word	0x00005c00


	//   ....[92]....
        /*0440*/ 	.word	0x00005ca0


	//   ....[93]....
        /*0444*/ 	.word	0x00005d60


	//   ....[94]....
        /*0448*/ 	.word	0x00005e70


	//   ....[95]....
        /*044c*/ 	.word	0x00005ec0


	//   ....[96]....
        /*0450*/ 	.word	0x00005f50


	//   ....[97]....
        /*0454*/ 	.word	0x00005fa0


	//   ....[98]....
        /*0458*/ 	.word	0x00006030


	//   ....[99]....
        /*045c*/ 	.word	0x000060d0


	//   ....[100]....
        /*0460*/ 	.word	0x00006140


	//   ....[101]....
        /*0464*/ 	.word	0x000061b0


	//   ....[102]....
        /*0468*/ 	.word	0x00006220


	//   ....[103]....
        /*046c*/ 	.word	0x00006280


	//   ....[104]....
        /*0470*/ 	.word	0x000062f0


	//   ....[105]....
        /*0474*/ 	.word	0x00006350


	//   ....[106]....
        /*0478*/ 	.word	0x000063d0


	//   ....[107]....
        /*047c*/ 	.word	0x00006480


	//   ....[108]....
        /*0480*/ 	.word	0x00006500


	//   ....[109]....
        /*0484*/ 	.word	0x00006590


	//   ....[110]....
        /*0488*/ 	.word	0x00006610


	//   ....[111]....
        /*048c*/ 	.word	0x00006670


	//   ....[112]....
        /*0490*/ 	.word	0x000066e0


	//   ....[113]....
        /*0494*/ 	.word	0x00006740


	//   ....[114]....
        /*0498*/ 	.word	0x000067c0


	//   ....[115]....
        /*049c*/ 	.word	0x00006830


	//   ....[116]....
        /*04a0*/ 	.word	0x000068a0


	//   ....[117]....
        /*04a4*/ 	.word	0x00006900


	//   ....[118]....
        /*04a8*/ 	.word	0x00006970


	//   ....[119]....
        /*04ac*/ 	.word	0x000069e0


	//   ....[120]....
        /*04b0*/ 	.word	0x00006ab0


	//   ....[121]....
        /*04b4*/ 	.word	0x00006b70


	//   ....[122]....
        /*04b8*/ 	.word	0x00006ca0


	//   ....[123]....
        /*04bc*/ 	.word	0x00006d20


	//----- nvinfo : EIATTR_EXIT_INSTR_OFFSETS
	.align		4
.L_2043:
        /*04c0*/ 	.byte	0x04, 0x1c
        /*04c2*/ 	.short	(.L_2045 - .L_2044)


	//   ....[0]....
.L_2044:
        /*04c4*/ 	.word	0x00003030


	//   ....[1]....
        /*04c8*/ 	.word	0x000051a0


	//----- nvinfo : EIATTR_MAX_THREADS
	.align		4
.L_2045:
        /*04cc*/ 	.byte	0x04, 0x05
        /*04ce*/ 	.short	(.L_2047 - .L_2046)
.L_2046:
        /*04d0*/ 	.word	0x00000140
        /*04d4*/ 	.word	0x00000001
        /*04d8*/ 	.word	0x00000001


	//----- nvinfo : EIATTR_CRS_STACK_SIZE
	.align		4
.L_2047:
        /*04dc*/ 	.byte	0x04, 0x1e
        /*04de*/ 	.short	(.L_2049 - .L_2048)
.L_2048:
        /*04e0*/ 	.word	0x00000000


	//----- nvinfo : EIATTR_CBANK_PARAM_SIZE
	.align		4
.L_2049:
        /*04e4*/ 	.byte	0x03, 0x19
        /*04e6*/ 	.short	0x0060


	//----- nvinfo : EIATTR_PARAM_CBANK
	.align		4
        /*04e8*/ 	.byte	0x04, 0x0a
        /*04ea*/ 	.short	(.L_2051 - .L_2050)
	.align		4
.L_2050:
        /*04ec*/ 	.word	index@(.nv.constant0._ZN13group_norm_v218gn_bwd_cuda_kernelI6__halfLi320ELi1ELi16ELi20ELi1024ELb1ELb1ELi16ELi320ELi320ELi4ELb1ELi2ELb0ELb0ELNS_15WgradSyncMethodE3ENS_16CompileConditionILi900EEEEEvPT_S6_S6_PKS5_S8_S8_S8_PKfflPfPj)
        /*04f0*/ 	.short	0x0210
        /*04f2*/ 	.short	0x0060


	//----- nvinfo : EIATTR_SW_WAR
	.align		4
.L_2051:
        /*04f4*/ 	.byte	0x04, 0x36
        /*04f6*/ 	.short	(.L_2053 - .L_2052)
.L_2052:
        /*04f8*/ 	.word	0x00000008
.L_2053:


//--------------------- .nv.info._ZN13group_norm_v218gn_bwd_cuda_kernelI6__halfLi320ELi3ELi16ELi20ELi1024ELb1ELb1ELi16ELi320ELi320ELi4ELb1ELi5ELb0ELb0ELNS_15WgradSyncMethodE3ENS_16CompileConditionILi900EEEEEvPT_S6_S6_PKS5_S8_S8_S8_PKfflPfPj --------------------------
	.section	.nv.info._ZN13group_norm_v218gn_bwd_cuda_kernelI6__halfLi320ELi3ELi16ELi20ELi1024ELb1ELb1ELi16ELi320ELi320ELi4ELb1ELi5ELb0ELb0ELNS_15WgradSyncMethodE3ENS_16CompileConditionILi900EEEEEvPT_S6_S6_PKS5_S8_S8_S8_PKfflPfPj,"",@"SHT_CUDA_INFO"
	.sectionflags	@""
	.align	4


	//----- nvinfo : EIATTR_CUDA_API_VERSION
	.align		4
        /*0000*/ 	.byte	0x04, 0x37
        /*0002*/ 	.short	(.L_2055 - .L_2054)
.L_2054:
        /*0004*/ 	.word	0x00000082


	//----- nvinfo : EIATTR_KPARAM_INFO
	.align		4
.L_2055:
        /*0008*/ 	.byte	0x04, 0x17
        /*000a*/ 	.short	(.L_2057 - .L_2056)
.L_2056:
        /*000c*/ 	.word	0x00000000
        /*0010*/ 	.short	0x000b
        /*0012*/ 	.short	0x0058
        /*0014*/ 	.byte	0x00, 0xf0, 0x21, 0x00


	//----- nvinfo : EIATTR_KPARAM_INFO
	.align		4
.L_2057:
        /*0018*/ 	.byte	0x04, 0x17
        /*001a*/ 	.short	(.L_2059 - .L_2058)
.L_2058:
        /*001c*/ 	.word	0x00000000
        /*0020*/ 	.short	0x000a
        /*0022*/ 	.short	0x0050
        /*0024*/ 	.byte	0x00, 0xf0, 0x21, 0x00


	//----- nvinfo : EIATTR_KPARAM_INFO
	.align		4
.L_2059:
        /*0028*/ 	.byte	0x04, 0x17
        /*002a*/ 	.short	(.L_2061 - .L_2060)
.L_2060:
        /*002c*/ 	.word	0x00000000
        /*0030*/ 	.short	0x0009
        /*0032*/ 	.short	0x0048
        /*0034*/ 	.byte	0x00, 0xf0, 0x21, 0x00


	//----- nvinfo : EIATTR_KPARAM_INFO
	.align		4
.L_2061:
        /*0038*/ 	.byte	0x04, 0x17
        /*003a*/ 	.short	(.L_2063 - .L_2062)
.L_2062:
        /*003c*/ 	.word	0x00000000
        /*0040*/ 	.short	0x0008
        /*0042*/ 	.short	0x0040
        /*0044*/ 	.byte	0x00, 0xf0, 0x11, 0x00


	//----- nvinfo : EIATTR_KPARAM_INFO
	.align		4
.L_2063:
        /*0048*/ 	.byte	0x04, 0x17
        /*004a*/ 	.short	(.L_2065 - .L_2064)
.L_2064:
        /*004c*/ 	.word	0x00000000
        /*0050*/ 	.short	0x0007
        /*0052*/ 	.short	0x0038
        /*0054*/ 	.byte	0x00, 0xf0, 0x21, 0x00


	//----- nvinfo : EIATTR_KPARAM_INFO
	.align		4
.L_2065:
        /*0058*/ 	.byte	0x04, 0x17
        /*005a*/ 	.short	(.L_2067 - .L_2066)
.L_2066:
        /*005c*/ 	.word	0x00000000
        /*0060*/ 	.short	0x0006
        /*0062*/ 	.short	0x0030
        /*0064*/ 	.byte	0x00, 0xf0, 0x21, 0x00


	//----- nvinfo : EIATTR_KPARAM_INFO
	.align		4
.L_2067:
        /*0068*/ 	.byte	0x04, 0x17
        /*006a*/ 	.short	(.L_2069 - .L_2068)
.L_2068:
        /*006c*/ 	.word	0x00000000
        /*0070*/ 	.short	0x0005
        /*0072*/ 	.short	0x0028
        /*0074*/ 	.byte	0x00, 0xf0, 0x21, 0x00


	//----- nvinfo : EIATTR_KPARAM_INFO
	.align		4
.L_2069:
        /*0078*/ 	.byte	0x04, 0x17
        /*007a*/ 	.short	(.L_2071 - .L_2070)
.L_2070:
        /*007c*/ 	.word	0x00000000
        /*0080*/ 	.short	0x0004
        /*0082*/ 	.short	0x0020
        /*0084*/ 	.byte	0x00, 0xf0, 0x21, 0x00


	//----- nvinfo : EIATTR_KPARAM_INFO
	.align		4
.L_2071:
        /*0088*/ 	.byte	0x04, 0x17
        /*008a*/ 	.short	(.L_2073 - .L_2072)
.L_2072:
        /*008c*/ 	.word	0x00000000
        /*0090*/ 	.short	0x0003
        /*0092*/ 	.short	0x0018
        /*0094*/ 	.byte	0x00, 0xf0, 0x21, 0x00


	//----- nvinfo : EIATTR_KPARAM_INFO
	.align		4
.L_2073:
        /*0098*/ 	.byte	0x04, 0x17
        /*009a*/ 	.short	(.L_2075 - .L_2074)
.L_2074:
        /*009c*/ 	.word	0x00000000
        /*00a0*/ 	.short	0x0002
        /*00a2*/ 	.short	0x0010
        /*00a4*/ 	.byte	0x00, 0xf0, 0x21, 0x00


	//----- nvinfo : EIATTR_KPARAM_INFO
	.align		4
.L_2075:
        /*00a8*/ 	.byte	0x04, 0x17
        /*00aa*/ 	.short	(.L_2077 - .L_2076)
.L_2076:
        /*00ac*/ 	.word	0x00000000
        /*00b0*/ 	.short	0x0001
        /*00b2*/ 	.short	0x0008
        /*00b4*/ 	.byte	0x00, 0xf0, 0x21, 0x00


	//----- nvinfo : EIATTR_KPARAM_INFO
	.align		4
.L_2077:
        /*00b8*/ 	.byte	0x04, 0x17
        /*00ba*/ 	.short	(.L_2079 - .L_2078)
.L_2078:
        /*00bc*/ 	.word	0x00000000
        /*00c0*/ 	.short	0x0000
        /*00c2*/ 	.short	0x0000
        /*00c4*/ 	.byte	0x00, 0xf0, 0x21, 0x00


	//----- nvinfo : EIATTR_SPARSE_MMA_MASK
	.align		4
.L_2079:
        /*00c8*/ 	.byte	0x03, 0x50
        /*00ca*/ 	.short	0x0000


	//----- nvinfo : EIATTR_MAXREG_COUNT
	.align		4
        /*00cc*/ 	.byte	0x03, 0x1b
        /*00ce*/ 	.short	0x0040


	//----- nvinfo : EIATTR_NUM_BARRIERS
	.align		4
        /*00d0*/ 	.byte	0x02, 0x4c
        /*00d2*/ 	.byte	0x01
	.zero		1


	//----- nvinfo : EIATTR_ANNOTATIONS
	.align		4
        /*00d4*/ 	.byte	0x04, 0x55
        /*00d6*/ 	.short	(.L_2081 - .L_2080)


	//   ....[0]....
.L_2080:
        /* <DEDUP_REMOVED lines=12> */


	//----- nvinfo : EIATTR_MERCURY_ISA_VERSION
	.align		4
.L_2081:
        /*0180*/ 	.byte	0x03, 0x5f
        /*0182*/ 	.short	0x0101


	//----- nvinfo : EIATTR_COOP_GROUP_MASK_REGIDS
	.align		4
        /*0184*/ 	.byte	0x04, 0x29
        /*0186*/ 	.short	(.L_2083 - .L_2082)


	//   ....[0]....
.L_2082:
        /*0188*/ 	.word	0xffffffff


	//   ....[1]....
        /*018c*/ 	.word	0xffffffff


	//   ....[2]....
        /*0190*/ 	.word	0xffffffff


	//   ....[3]....
        /*0194*/ 	.word	0xffffffff


	//   ....[4]....
        /*0198*/ 	.word	0xffffffff


	//   ....[5]....
        /*019c*/ 	.word	0xffffffff


	//   ....[6]....
        /*01a0*/ 	.word	0xffffffff


	//   ....[7]....
        /*01a4*/ 	.word	0xffffffff


	//   ....[8]....
        /*01a8*/ 	.word	0xffffffff


	//   ....[9]....
        /*01ac*/ 	.word	0xffffffff


	//   ....[10]....
        /*01b0*/ 	.word	0xffffffff


	//   ....[11]....
        /*01b4*/ 	.word	0xffffffff


	//   ....[12]....
        /*01b8*/ 	.word	0x05000009


	//   ....[13]....
        /*01bc*/ 	.word	0x05000008


	//   ....[14]....
        /*01c0*/ 	.word	0x0500000a


	//   ....[15]....
        /*01c4*/ 	.word	0x0500000b


	//   ....[16]....
        /*01c8*/ 	.word	0x0500000d


	//   ....[17]....
        /*01cc*/ 	.word	0x0500000c


	//   ....[18]....
        /*01d0*/ 	.word	0x0500000e


	//   ....[19]....
        /*01d4*/ 	.word	0x05000003


	//   ....[20]....
        /*01d8*/ 	.word	0x0500000d


	//   ....[21]....
        /*01dc*/ 	.word	0x0500000c


	//   ....[22]....
        /*01e0*/ 	.word	0x0500000e


	//   ....[23]....
        /*01e4*/ 	.word	0x0500000f


	//   ....[24]....
        /*01e8*/ 	.word	0x05000011


	//   ....[25]....
        /*01ec*/ 	.word	0x05000010


	//   ....[26]....
        /*01f0*/ 	.word	0x05000014


	//   ....[27]....
        /*01f4*/ 	.word	0x05000003


	//   ....[28]....
        /*01f8*/ 	.word	0x0500000d


	//   ....[29]....
        /*01fc*/ 	.word	0x0500000c


	//   ....[30]....
        /*0200*/ 	.word	0x0500000e


	//   ....[31]....
        /*0204*/ 	.word	0x0500000f


	//   ....[32]....
        /*0208*/ 	.word	0x05000011


	//   ....[33]....
        /*020c*/ 	.word	0x05000010


	//   ....[34]....
        /*0210*/ 	.word	0x05000014


	//   ....[35]....
        /*0214*/ 	.word	0x05000003


	//   ....[36]....
        /*0218*/ 	.word	0x05000005


	//   ....[37]....
        /*021c*/ 	.word	0x05000012


	//   ....[38]....
        /*0220*/ 	.word	0x0500000f


	//   ....[39]....
        /*0224*/ 	.word	0x05000011


	//   ....[40]....
        /*0228*/ 	.word	0x0500001a


	//   ....[41]....
        /*022c*/ 	.word	0x05000019


	//   ....[42]....
        /*0230*/ 	.word	0x05000004


	//   ....[43]....
        /*0234*/ 	.word	0x05000012


	//   ....[44]....
        /*0238*/ 	.word	0x05000018


	//   ....[45]....
        /*023c*/ 	.word	0x0500000b


	//   ....[46]....
        /*0240*/ 	.word	0x05000007


	//   ....[47]....
        /*0244*/ 	.word	0x0500000f


	//   ....[48]....
        /*0248*/ 	.word	0x0500000c


	//   ....[49]....
        /*024c*/ 	.word	0x0500000a


	//   ....[50]....
        /*0250*/ 	.word	0x05000006


	//   ....[51]....
        /*0254*/ 	.word	0x05000012


	//   ....[52]....
        /*0258*/ 	.word	0x05000017


	//   ....[53]....
        /*025c*/ 	.word	0x0500000b


	//   ....[54]....
        /*0260*/ 	.word	0x05000008


	//   ....[55]....
        /*0264*/ 	.word	0x05000005


	//   ....[56]....
        /*0268*/ 	.word	0x05000007


	//   ....[57]....
        /*026c*/ 	.word	0x0500000c


	//   ....[58]....
        /*0270*/ 	.word	0x05000009


	//   ....[59]....
        /*0274*/ 	.word	0x05000006


	//   ....[60]....
        /*0278*/ 	.word	0x05000017


	//   ....[61]....
        /*027c*/ 	.word	0x05000014


	//   ....[62]....
        /*0280*/ 	.word	0x0500001d


	//   ....[63]....
        /*0284*/ 	.word	0x05000013


	//   ....[64]....
        /*0288*/ 	.word	0x0500001c


	//   ....[65]....
        /*028c*/ 	.word	0x0500001f


	//   ....[66]....
        /*0290*/ 	.word	0x05000015


	//   ....[67]....
        /*0294*/ 	.word	0x05000012


	//   ....[68]....
        /*0298*/ 	.word	0x0500000e


	//   ....[69]....
        /*029c*/ 	.word	0x0500000e


	//   ....[70]....
        /*02a0*/ 	.word	0x0500000e


	//   ....[71]....
        /*02a4*/ 	.word	0x0500000e


	//   ....[72]....
        /*02a8*/ 	.word	0x0500000e


	//   ....[73]....
        /*02ac*/ 	.word	0x0500000e


	//   ....[74]....
        /*02b0*/ 	.word	0x0500000e


	//   ....[75]....
        /*02b4*/ 	.word	0x0500000e


	//   ....[76]....
        /*02b8*/ 	.word	0x0500000e


	//   ....[77]....
        /*02bc*/ 	.word	0x0500000e


	//   ....[78]....
        /*02c0*/ 	.word	0x0500000e


	//   ....[79]....
        /*02c4*/ 	.word	0x0500000e


	//   ....[80]....
        /*02c8*/ 	.word	0x0500000e


	//   ....[81]....
        /*02cc*/ 	.word	0x0500000e


	//   ....[82]....
        /*02d0*/ 	.word	0x0500000e


	//   ....[83]....
        /*02d4*/ 	.word	0x0500000e


	//   ....[84]....
        /*02d8*/ 	.word	0x0500000e


	//   ....[85]....
        /*02dc*/ 	.word	0x0500000e


	//   ....[86]....
        /*02e0*/ 	.word	0x0500000e


	//   ....[87]....
        /*02e4*/ 	.word	0x0500000e


	//   ....[88]....
        /*02e8*/ 	.word	0x0500000e


	//   ....[89]....
        /*02ec*/ 	.word	0x0500000e


	//   ....[90]....
        /*02f0*/ 	.word	0x0500000e


	//   ....[91]....
        /*02f4*/ 	.word	0x0500000e


	//   ....[92]....
        /*02f8*/ 	.word	0x0500000e


	//   ....[93]....
        /*02fc*/ 	.word	0x0500000e


	//   ....[94]....
        /*0300*/ 	.word	0x0500000e


	//   ....[95]....
        /*0304*/ 	.word	0x0500000e


	//   ....[96]....
        /*0308*/ 	.word	0x0500000e


	//   ....[97]....
        /*030c*/ 	.word	0x0500000e


	//   ....[98]....
        /*0310*/ 	.word	0x0500000e


	//   ....[99]....
        /*0314*/ 	.word	0x0500000e


	//   ....[100]....
        /*0318*/ 	.word	0x0500000e


	//   ....[101]....
        /*031c*/ 	.word	0x0500000e


	//   ....[102]....
        /*0320*/ 	.word	0x0500000e


	//   ....[103]....
        /*0324*/ 	.word	0x0500000e


	//   ....[104]....
        /*0328*/ 	.word	0x0500000e


	//   ....[105]....
        /*032c*/ 	.word	0x0500000e


	//   ....[106]....
        /*0330*/ 	.word	0x0500000e


	//   ....[107]....
        /*0334*/ 	.word	0x0500000e


	//   ....[108]....
        /*0338*/ 	.word	0x0500000e


	//   ....[109]....
        /*033c*/ 	.word	0x0500000e


	//   ....[110]....
        /*0340*/ 	.word	0x0500000e


	//   ....[111]....
        /*0344*/ 	.word	0x0500000e


	//   ....[112]....
        /*0348*/ 	.word	0x0500000e


	//   ....[113]....
        /*034c*/ 	.word	0x0500000e


	//   ....[114]....
        /*0350*/ 	.word	0x0500000e


	//   ....[115]....
        /*0354*/ 	.word	0x0500000e


	//   ....[116]....
        /*0358*/ 	.word	0x0500000e


	//   ....[117]....
        /*035c*/ 	.word	0x0500000e


	//   ....[118]....
        /*0360*/ 	.word	0x0500000e


	//   ....[119]....
        /*0364*/ 	.word	0x0500000e


	//   ....[120]....
        /*0368*/ 	.word	0x0500000e


	//   ....[121]....
        /*036c*/ 	.word	0x0500000e


	//   ....[122]....
        /*0370*/ 	.word	0x0500000e


	//   ....[123]....
        /*0374*/ 	.word	0x0500000e


	//----- nvinfo : EIATTR_COOP_GROUP_INSTR_OFFSETS
	.align		4
.L_2083:
        /*0378*/ 	.byte	0x04, 0x28
        /*037a*/ 	.short	(.L_2085 - .L_2084)


	//   ....[0]....
.L_2084:
        /*037c*/ 	.word	0x00002410


	//   ....[1]....
        /*0380*/ 	.word	0x00002440


	//   ....[2]....
        /*0384*/ 	.word	0x00002470


	//   ....[3]....
        /*0388*/ 	.word	0x00002480


	//   ....[4]....
        /*038c*/ 	.word	0x00002b20


	//   ....[5]....
        /*0390*/ 	.word	0x00002b60


	//   ....[6]....
        /*0394*/ 	.word	0x00002b90


	//   ....[7]....
        /*0398*/ 	.word	0x00002bb0


	//   ....[8]....
        /*039c*/ 	.word	0x00002bd0


	//   ....[9]....
        /*03a0*/ 	.word	0x00002bf0


	//   ....[10]....
        /*03a4*/ 	.word	0x00002c10


	//   ....[11]....
        /*03a8*/ 	.word	0x00002c30


	//   ....[12]....
        /*03ac*/ 	.word	0x00004510


	//   ....[13]....
        /*03b0*/ 	.word	0x00004540


	//   ....[14]....
        /*03b4*/ 	.word	0x00004580


	//   ....[15]....
        /*03b8*/ 	.word	0x000045a0


	//   ....[16]....
        /*03bc*/ 	.word	0x000045d0


	//   ....[17]....
        /*03c0*/ 	.word	0x000045e0


	//   ....[18]....
        /*03c4*/ 	.word	0x00004610


	//   ....[19]....
        /*03c8*/ 	.word	0x00004620


	//   ....[20]....
        /*03cc*/ 	.word	0x00004800


	//   ....[21]....
        /*03d0*/ 	.word	0x00004830


	//   ....[22]....
        /*03d4*/ 	.word	0x00004870


	//   ....[23]....
        /*03d8*/ 	.word	0x00004890


	//   ....[24]....
        /*03dc*/ 	.word	0x000048c0


	//   ....[25]....
        /*03e0*/ 	.word	0x000048d0


	//   ....[26]....
        /*03e4*/ 	.word	0x00004900


	//   ....[27]....
        /*03e8*/ 	.word	0x00004910


	//   ....[28]....
        /*03ec*/ 	.word	0x00004a90


	//   ....[29]....
        /*03f0*/ 	.word	0x00004ac0


	//   ....[30]....
        /*03f4*/ 	.word	0x00004b00


	//   ....[31]....
        /*03f8*/ 	.word	0x00004b20


	//   ....[32]....
        /*03fc*/ 	.word	0x00004b50


	//   ....[33]....
        /*0400*/ 	.word	0x00004b60


	//   ....[34]....
        /*0404*/ 	.word	0x00004b90


	//   ....[35]....
        /*0408*/ 	.word	0x00004ba0


	//   ....[36]....
        /*040c*/ 	.word	0x00004e70


	//   ....[37]....
        /*0410*/ 	.word	0x00004ea0


	//   ....[38]....
        /*0414*/ 	.word	0x00004f70


	//   ....[39]....
        /*0418*/ 	.word	0x00004fa0


	//   ....[40]....
        /*041c*/ 	.word	0x00004fd0


	//   ....[41]....
        /*0420*/ 	.word	0x00004ff0


	//   ....[42]....
        /*0424*/ 	.word	0x00005000


	//   ....[43]....
        /*0428*/ 	.word	0x00005010


	//   ....[44]....
        /*042c*/ 	.word	0x000050f0


	//   ....[45]....
        /*0430*/ 	.word	0x00005120


	//   ....[46]....
        /*0434*/ 	.word	0x00005150


	//   ....[47]....
        /*0438*/ 	.word	0x00005180


	//   ....[48]....
        /*043c*/ 	.word	0x00005190


	//   ....[49]....
        /*0440*/ 	.word	0x000051a0


	//   ....[50]....
        /*0444*/ 	.word	0x000051b0


	//   ....[51]....
        /*0448*/ 	.word	0x000051e0


	//   ....[52]....
        /*044c*/ 	.word	0x00005240


	//   ....[53]....
        /*0450*/ 	.word	0x00005270


	//   ....[54]....
        /*0454*/ 	.word	0x000052a0


	//   ....[55]....
        /*0458*/ 	.word	0x000052d0


	//   ....[56]....
        /*045c*/ 	.word	0x00005300


	//   ....[57]....
        /*0460*/ 	.word	0x00005320


	//   ....[58]....
        /*0464*/ 	.word	0x00005330


	//   ....[59]....
        /*0468*/ 	.word	0x00005360


	//   ....[60]....
        /*046c*/ 	.word	0x000053a0


	//   ....[61]....
        /*0470*/ 	.word	0x000053c0


	//   ....[62]....
        /*0474*/ 	.word	0x000053e0


	//   ....[63]....
        /*0478*/ 	.word	0x00005410


	//   ....[64]....
        /*047c*/ 	.word	0x00005440


	//   ....[65]....
        /*0480*/ 	.word	0x00005460


	//   ....[66]....
        /*0484*/ 	.word	0x00005590


	//   ....[67]....
        /*0488*/ 	.word	0x00005600


	//   ....[68]....
        /*048c*/ 	.word	0x000057b0


	//   ....[69]....
        /*0490*/ 	.word	0x00005800


	//   ....[70]....
        /*0494*/ 	.word	0x00005870


	//   ....[71]....
        /*0498*/ 	.word	0x000058d0


	//   ....[72]....
        /*049c*/ 	.word	0x00005940


	//   ....[73]....
        /*04a0*/ 	.word	0x000059a0


	//   ....[74]....
        /*04a4*/ 	.word	0x00005a10


	//   ....[75]....
        /*04a8*/ 	.word	0x00005a70


	//   ....[76]....
        /*04ac*/ 	.word	0x00005b10


	//   ....[77]....
        /*04b0*/ 	.word	0x00005ba0


	//   ....[78]....
        /*04b4*/ 	.word	0x00005c10


	//   ....[79]....
        /*04b8*/ 	.word	0x00005c70


	//   ....[80]....
        /*04bc*/ 	.word	0x00005ce0


	//   ....[81]....
        /*04c0*/ 	.word	0x00005d40


	//   ....[82]....
        /*04c4*/ 	.word	0x00005db0


	//   ....[83]....
        /*04c8*/ 	.word	0x00005e10


	//   ....[84]....
        /*04cc*/ 	.word	0x00005eb0


	//   ....[85]....
        /*04d0*/ 	.word	0x00005f40


	//   ....[86]....
        /*04d4*/ 	.word	0x00005fb0


	//   ....[87]....
        /*04d8*/ 	.word	0x00006010


	//   ....[88]....
        /*04dc*/ 	.word	0x00006080


	//   ....[89]....
        /*04e0*/ 	.word	0x000060e0


	//   ....[90]....
        /*04e4*/ 	.word	0x00006150


	//   ....[91]....
        /*04e8*/ 	.word	0x000061b0


	//   ....[92]....
        /*04ec*/ 	.word	0x00006250


	//   ....[93]....
        /*04f0*/ 	.word	0x00006320


	//   ....[94]....
        /*04f4*/ 	.word	0x00006420


	//   ....[95]....
        /*04f8*/ 	.word	0x00006470


	//   ....[96]....
        /*04fc*/ 	.word	0x00006520


	//   ....[97]....
        /*0500*/ 	.word	0x00006570


	//   ....[98]....
        /*0504*/ 	.word	0x000065e0


	//   ....[99]....
        /*0508*/ 	.word	0x00006630


	//   ....[100]....
        /*050c*/ 	.word	0x000066a0


	//   ....[101]....
        /*0510*/ 	.word	0x00006700


	//   ....[102]....
        /*0514*/ 	.word	0x00006770


	//   ....[103]....
        /*0518*/ 	.word	0x000067d0


	//   ....[104]....
        /*051c*/ 	.word	0x00006870


	//   ....[105]....
        /*0520*/ 	.word	0x000068e0


	//   ....[106]....
        /*0524*/ 	.word	0x00006980


	//   ....[107]....
        /*0528*/ 	.word	0x00006a00


	//   ....[108]....
        /*052c*/ 	.word	0x00006a70


	//   ....[109]....
        /*0530*/ 	.word	0x00006ad0


	//   ....[110]....
        /*0534*/ 	.word	0x00006b40


	//   ....[111]....
        /*0538*/ 	.word	0x00006ba0


	//   ....[112]....
        /*053c*/ 	.word	0x00006c40


	//   ....[113]....
        /*0540*/ 	.word	0x00006cc0


	//   ....[114]....
        /*0544*/ 	.word	0x00006d40


	//   ....[115]....
        /*0548*/ 	.word	0x00006df0


	//   ....[116]....
        /*054c*/ 	.word	0x00006e90


	//   ....[117]....
        /*0550*/ 	.word	0x00006f00


	//   ....[118]....
        /*0554*/ 	.word	0x00006f70


	//   ....[119]....
        /*0558*/ 	.word	0x00006fe0


	//   ....[120]....
        /*055c*/ 	.word	0x00007070


	//   ....[121]....
        /*0560*/ 	.word	0x00007120


	//   ....[122]....
        /*0564*/ 	.word	0x00007200


	//   ....[123]....
        /*0568*/ 	.word	0x000072b0


	//----- nvinfo : EIATTR_EXIT_INSTR_OFFSETS
	.align		4
.L_2085:
        /*056c*/ 	.byte	0x04, 0x1c
        /*056e*/ 	.short	(.L_2087 - .L_2086)


	//   ....[0]....
.L_2086:
        /*0570*/ 	.word	0x00003500


	//   ....[1]....
        /*0574*/ 	.word	0x00005750


	//----- nvinfo : EIATTR_MAX_THREADS
	.align		4
.L_2087:
        /*0578*/ 	.byte	0x04, 0x05
        /*057a*/ 	.short	(.L_2089 - .L_2088)
.L_2088:
        /*057c*/ 	.word	0x00000140
        /*0580*/ 	.word	0x00000001
        /*0584*/ 	.word	0x00000001


	//----- nvinfo : EIATTR_CRS_STACK_SIZE
	.align		4
.L_2089:
        /*0588*/ 	.byte	0x04, 0x1e
        /*058a*/ 	.short	(.L_2091 - .L_2090)
.L_2090:
        /*058c*/ 	.word	0x00000000


	//----- nvinfo : EIATTR_CBANK_PARAM_SIZE
	.align		4
.L_2091:
        /*0590*/ 	.byte	0x03, 0x19
        /*0592*/ 	.short	0x0060


	//----- nvinfo : EIATTR_PARAM_CBANK
	.align		4
        /*0594*/ 	.byte	0x04, 0x0a
        /*0596*/ 	.short	(.L_2093 - .L_2092)
	.align		4
.L_2092:
        /*0598*/ 	.word	index@(.nv.constant0._ZN13group_norm_v218gn_bwd_cuda_kernelI6__halfLi320ELi3ELi16ELi20ELi1024ELb1ELb1ELi16ELi320ELi320ELi4ELb1ELi5ELb0ELb0ELNS_15WgradSyncMethodE3ENS_16CompileConditionILi900EEEEEvPT_S6_S6_PKS5_S8_S8_S8_PKfflPfPj)
        /*059c*/ 	.short	0x0210
        /*059e*/ 	.short	0x0060


	//----- nvinfo : EIATTR_SW_WAR
	.align		4
.L_2093:
        /*05a0*/ 	.byte	0x04, 0x36
        /*05a2*/ 	.short	(.L_2095 - .L_2094)
.L_2094:
        /*05a4*/ 	.word	0x00000008
.L_2095:


//--------------------- .nv.info._ZN13group_norm_v218gn_bwd_cuda_kernelI6__halfLi320ELi1ELi16ELi20ELi1024ELb1ELb1ELi32ELi320ELi320ELi4ELb1ELi4ELb0ELb0ELNS_15WgradSyncMethodE3ENS_16CompileConditionILi900EEEEEvPT_S6_S6_PKS5_S8_S8_S8_PKfflPfPj --------------------------
	.section	.nv.info._ZN13group_norm_v218gn_bwd_cuda_kernelI6__halfLi320ELi1ELi16ELi20ELi1024ELb1ELb1ELi32ELi320ELi320ELi4ELb1ELi4ELb0ELb0ELNS_15WgradSyncMethodE3ENS_16CompileConditionILi900EEEEEvPT_S6_S6_PKS5_S8_S8_S8_PKfflPfPj,"",@"SHT_CUDA_INFO"
	.sectionflags	@""
	.align	4


	//----- nvinfo : EIATTR_CUDA_API_VERSION
	.align		4
        /*0000*/ 	.byte	0x04, 0x37
        /*0002*/ 	.short	(.L_2097 - .L_2096)
.L_2096:
        /*0004*/ 	.word	0x00000082


	//----- nvinfo : EIATTR_KPARAM_INFO
	.align		4
.L_2097:
        /*0008*/ 	.byte	0x04, 0x17
        /*000a*/ 	.short	(.L_2099 - .L_2098)
.L_2098:
        /*000c*/ 	.word	0x00000000
        /*0010*/ 	.short	0x000b
        /*0012*/ 	.short	0x0058
        /*0014*/ 	.byte	0x00, 0xf0, 0x21, 0x00


	//----- nvinfo : EIATTR_KPARAM_INFO
	.align		4
.L_2099:
        /*0018*/ 	.byte	0x04, 0x17
        /*001a*/ 	.short	(.L_2101 - .L_2100)
.L_2100:
        /*001c*/ 	.word	0x00000000
        /*0020*/ 	.short	0x000a
        /*0022*/ 	.short	0x0050
        /*0024*/ 	.byte	0x00, 0xf0, 0x21, 0x00


	//----- nvinfo : EIATTR_KPARAM_INFO
	.align		4
.L_2101:
        /*0028*/ 	.byte	0x04, 0x17
        /*002a*/ 	.short	(.L_2103 - .L_2102)
.L_2102:
        /*002c*/ 	.word	0x00000000
        /*0030*/ 	.short	0x0009
        /*0032*/ 	.short	0x0048
        /*0034*/ 	.byte	0x00, 0xf0, 0x21, 0x00


	//----- nvinfo : EIATTR_KPARAM_INFO
	.align		4
.L_2103:
        /*0038*/ 	.byte	0x04, 0x17
        /*003a*/ 	.short	(.L_2105 - .L_2104)
.L_2104:
        /*003c*/ 	.word	0x00000000
        /*0040*/ 	.short	0x0008
        /*0042*/ 	.short	0x0040
        /*0044*/ 	.byte	0x00, 0xf0, 0x11, 0x00


	//----- nvinfo : EIATTR_KPARAM_INFO
	.align		4
.L_2105:
        /*0048*/ 	.byte	0x04, 0x17
        /*004a*/ 	.short	(.L_2107 - .L_2106)
.L_2106:
        /*004c*/ 	.word	0x00000000
        /*0050*/ 	.short	0x0007
        /*0052*/ 	.short	0x0038
        /*0054*/ 	.byte	0x00, 0xf0, 0x21, 0x00


	//----- nvinfo : EIATTR_KPARAM_INFO
	.align		4
.L_2107:
        /*0058*/ 	.byte	0x04, 0x17
        /*005a*/ 	.short	(.L_2109 - .L_2108)
.L_2108:
        /*005c*/ 	.word	0x00000000
        /*0060*/ 	.short	0x0006
        /*0062*/ 	.short	0x0030
        /*0064*/ 	.byte	0x00, 0xf0, 0x21, 0x00


	//----- nvinfo : EIATTR_KPARAM_INFO
	.align		4
.L_2109:
        /*0068*/ 	.byte	0x04, 0x17
        /*006a*/ 	.short	(.L_2111 - .L_2110)
.L_2110:
        /*006c*/ 	.word	0x00000000
        /*0070*/ 	.short	0x0005
        /*0072*/ 	.short	0x0028
        /*0074*/ 	.byte	0x00, 0xf0, 0x21, 0x00


	//----- nvinfo : EIATTR_KPARAM_INFO
	.align		4
.L_2111:
        /*0078*/ 	.byte	0x04, 0x17
        /*007a*/ 	.short	(.L_2113 - .L_2112)
.L_2112:
        /*007c*/ 	.word	0x00000000
        /*0080*/ 	.short	0x0004
        /*0082*/ 	.short	0x0020
        /*0084*/ 	.byte	0x00, 0xf0, 0x21, 0x00


	//----- nvinfo : EIATTR_KPARAM_INFO
	.align		4
.L_2113:
        /*0088*/ 	.byte	0x04, 0x17
        /*008a*/ 	.short	(.L_2115 - .L_2114)
.L_2114:
        /*008c*/ 	.word	0x00000000
        /*0090*/ 	.short	0x0003
        /*0092*/ 	.short	0x0018
        /*0094*/ 	.byte	0x00, 0xf0, 0x21, 0x00


	//----- nvinfo : EIATTR_KPARAM_INFO
	.align		4
.L_2115:
        /*0098*/ 	.byte	0x04, 0x17
        /*009a*/ 	.short	(.L_2117 - .L_2116)
.L_2116:
        /*009c*/ 	.word	0x00000000
        /*00a0*/ 	.short	0x0002
        /*00a2*/ 	.short	0x0010
        /*00a4*/ 	.byte	0x00, 0xf0, 0x21, 0x00


	//----- nvinfo : EIATTR_KPARAM_INFO
	.align		4
.L_2117:
        /*00a8*/ 	.byte	0x04, 0x17
        /*00aa*/ 	.short	(.L_2119 - .L_2118)
.L_2118:
        /*00ac*/ 	.word	0x00000000
        /*00b0*/ 	.short	0x0001
        /*00b2*/ 	.short	0x0008
        /*00b4*/ 	.byte	0x00, 0xf0, 0x21, 0x00


	//----- nvinfo : EIATTR_KPARAM_INFO
	.align		4
.L_2119:
        /*00b8*/ 	.byte	0x04, 0x17
        /*00ba*/ 	.short	(.L_2121 - .L_2120)
.L_2120:
        /*00bc*/ 	.word	0x00000000
        /*00c0*/ 	.short	0x0000
        /*00c2*/ 	.short	0x0000
        /*00c4*/ 	.byte	0x00, 0xf0, 0x21, 0x00


	//----- nvinfo : EIATTR_SPARSE_MMA_MASK
	.align		4
.L_2121:
        /*00c8*/ 	.byte	0x03, 0x50
        /*00ca*/ 	.short	0x0000


	//----- nvinfo : EIATTR_MAXREG_COUNT
	.align		4
        /*00cc*/ 	.byte	0x03, 0x1b
        /*00ce*/ 	.short	0x00a8


	//----- nvinfo : EIATTR_NUM_BARRIERS
	.align		4
        /*00d0*/ 	.byte	0x02, 0x4c
        /*00d2*/ 	.byte	0x01
	.zero		1


	//----- nvinfo : EIATTR_MERCURY_ISA_VERSION
	.align		4
        /*00d4*/ 	.byte	0x03, 0x5f
        /*00d6*/ 	.short	0x0101


	//----- nvinfo : EIATTR_COOP_GROUP_MASK_REGIDS
	.align		4
        /*00d8*/ 	.byte	0x04, 0x29
        /*00da*/ 	.short	(.L_2123 - .L_2122)


	//   ....[0]....
.L_2122:
        /*00dc*/ 	.word	0xffffffff


	//   ....[1]....
        /*00e0*/ 	.word	0xffffffff


	//   ....[2]....
        /*00e4*/ 	.word	0xffffffff


	//   ....[3]....
        /*00e8*/ 	.word	0xffffffff


	//   ....[4]....
        /*00ec*/ 	.word	0xffffffff


	//   ....[5]....
        /*00f0*/ 	.word	0xffffffff


	//   ....[6]....
        /*00f4*/ 	.word	0xffffffff


	//   ....[7]....
        /*00f8*/ 	.word	0xffffffff


	//   ....[8]....
        /*00fc*/ 	.word	0xffffffff


	//   ....[9]....
        /*0100*/ 	.word	0xffffffff


	//   ....[10]....
        /*0104*/ 	.word	0xffffffff


	//   ....[11]....
        /*0108*/ 	.word	0xffffffff


	//   ....[12]....
        /*010c*/ 	.word	0x05000020


	//   ....[13]....
        /*0110*/ 	.word	0x0500001f


	//   ....[14]....
        /*0114*/ 	.word	0x05000021


	//   ....[15]....
        /*0118*/ 	.word	0x05000022


	//   ....[16]....
        /*011c*/ 	.word	0x05000024


	//   ....[17]....
        /*0120*/ 	.word	0x05000023


	//   ....[18]....
        /*0124*/ 	.word	0x05000025


	//   ....[19]....
        /*0128*/ 	.word	0x0500001a


	//   ....[20]....
        /*012c*/ 	.word	0x05000024


	//   ....[21]....
        /*0130*/ 	.word	0x05000023


	//   ....[22]....
        /*0134*/ 	.word	0x05000025


	//   ....[23]....
        /*0138*/ 	.word	0x0500002a


	//   ....[24]....
        /*013c*/ 	.word	0x0500002c


	//   ....[25]....
        /*0140*/ 	.word	0x05000029


	//   ....[26]....
        /*0144*/ 	.word	0x0500002b


	//   ....[27]....
        /*0148*/ 	.word	0x0500001e


	//   ....[28]....
        /*014c*/ 	.word	0x05000024


	//   ....[29]....
        /*0150*/ 	.word	0x05000023


	//   ....[30]....
        /*0154*/ 	.word	0x05000025


	//   ....[31]....
        /*0158*/ 	.word	0x0500002a


	//   ....[32]....
        /*015c*/ 	.word	0x0500002c


	//   ....[33]....
        /*0160*/ 	.word	0x05000029


	//   ....[34]....
        /*0164*/ 	.word	0x0500002b


	//   ....[35]....
        /*0168*/ 	.word	0x0500001e


	//   ....[36]....
        /*016c*/ 	.word	0x0500001e


	//   ....[37]....
        /*0170*/ 	.word	0x0500001f


	//   ....[38]....
        /*0174*/ 	.word	0x05000032


	//   ....[39]....
        /*0178*/ 	.word	0x05000021


	//   ....[40]....
        /*017c*/ 	.word	0x05000020


	//   ....[41]....
        /*0180*/ 	.word	0x05000031


	//   ....[42]....
        /*0184*/ 	.word	0x0500001f


	//   ....[43]....
        /*0188*/ 	.word	0x05000034


	//   ....[44]....
        /*018c*/ 	.word	0x0500001e


	//   ....[45]....
        /*0190*/ 	.word	0x05000031


	//   ....[46]....
        /*0194*/ 	.word	0x05000020


	//   ....[47]....
        /*0198*/ 	.word	0x05000021


	//   ....[48]....
        /*019c*/ 	.word	0x05000030


	//   ....[49]....
        /*01a0*/ 	.word	0x05000033


	//   ....[50]....
        /*01a4*/ 	.word	0x0500001c


	//   ....[51]....
        /*01a8*/ 	.word	0x0500002d


	//   ....[52]....
        /*01ac*/ 	.word	0x0500001d


	//   ....[53]....
        /*01b0*/ 	.word	0x05000031


	//   ....[54]....
        /*01b4*/ 	.word	0x05000030


	//   ....[55]....
        /*01b8*/ 	.word	0x05000034


	//   ....[56]....
        /*01bc*/ 	.word	0x0500002b


	//   ....[57]....
        /*01c0*/ 	.word	0x0500002e


	//   ....[58]....
        /*01c4*/ 	.word	0x05000020


	//   ....[59]....
        /*01c8*/ 	.word	0x05000021


	//   ....[60]....
        /*01cc*/ 	.word	0x05000022


	//   ....[61]....
        /*01d0*/ 	.word	0x05000023


	//   ....[62]....
        /*01d4*/ 	.word	0x05000029


	//   ....[63]....
        /*01d8*/ 	.word	0x0500002b


	//   ....[64]....
        /*01dc*/ 	.word	0x05000030


	//   ....[65]....
        /*01e0*/ 	.word	0x0500002f


	//   ....[66]....
        /*01e4*/ 	.word	0x05000022


	//   ....[67]....
        /*01e8*/ 	.word	0x05000019


	//   ....[68]....
        /*01ec*/ 	.word	0x05000033


	//   ....[69]....
        /*01f0*/ 	.word	0x05000033


	//   ....[70]....
        /*01f4*/ 	.word	0x05000033


	//   ....[71]....
        /*01f8*/ 	.word	0x05000033


	//   ....[72]....
        /*01fc*/ 	.word	0x05000033


	//   ....[73]....
        /*0200*/ 	.word	0x05000033


	//   ....[74]....
        /*0204*/ 	.word	0x05000033


	//   ....[75]....
        /*0208*/ 	.word	0x05000033


	//   ....[76]....
        /*020c*/ 	.word	0x05000033


	//   ....[77]....
        /*0210*/ 	.word	0x05000033


	//   ....[78]....
        /*0214*/ 	.word	0x05000033


	//   ....[79]....
        /*0218*/ 	.word	0x05000033


	//   ....[80]....
        /*021c*/ 	.word	0x05000033


	//   ....[81]....
        /*0220*/ 	.word	0x05000033


	//   ....[82]....
        /*0224*/ 	.word	0x05000033


	//   ....[83]....
        /*0228*/ 	.word	0x05000033


	//   ....[84]....
        /*022c*/ 	.word	0x05000033


	//   ....[85]....
        /*0230*/ 	.word	0x05000033


	//   ....[86]....
        /*0234*/ 	.word	0x05000033


	//   ....[87]....
        /*0238*/ 	.word	0x05000033


	//   ....[88]....
        /*023c*/ 	.word	0x05000033


	//   ....[89]....
        /*0240*/ 	.word	0x05000033


	//   ....[90]....
        /*0244*/ 	.word	0x05000033


	//   ....[91]....
        /*0248*/ 	.word	0x05000033


	//   ....[92]....
        /*024c*/ 	.word	0x05000033


	//   ....[93]....
        /*0250*/ 	.word	0x05000033


	//   ....[94]....
        /*0254*/ 	.word	0x05000033


	//   ....[95]....
        /*0258*/ 	.word	0x05000033


	//   ....[96]....
        /*025c*/ 	.word	0x05000033


	//   ....[97]....
        /*0260*/ 	.word	0x05000033


	//   ....[98]....
        /*0264*/ 	.word	0x05000033


	//   ....[99]....
        /*0268*/ 	.word	0x05000033


	//   ....[100]....
        /*026c*/ 	.word	0x05000033


	//   ....[101]....
        /*0270*/ 	.word	0x05000033


	//   ....[102]....
        /*0274*/ 	.word	0x05000033


	//   ....[103]....
        /*0278*/ 	.word	0x05000033


	//   ....[104]....
        /*027c*/ 	.word	0x05000033


	//   ....[105]....
        /*0280*/ 	.word	0x05000033


	//   ....[106]....
        /*0284*/ 	.word	0x05000033


	//   ....[107]....
        /*0288*/ 	.word	0x05000033


	//   ....[108]....
        /*028c*/ 	.word	0x05000033


	//   ....[109]....
        /*0290*/ 	.word	0x05000033


	//   ....[110]....
        /*0294*/ 	.word	0x05000033


	//   ....[111]....
        /*0298*/ 	.word	0x05000033


	//   ....[112]....
        /*029c*/ 	.word	0x05000033


	//   ....[113]....
        /*02a0*/ 	.word	0x05000033


	//   ....[114]....
        /*02a4*/ 	.word	0x05000033


	//   ....[115]....
        /*02a8*/ 	.word	0x05000033


	//   ....[116]....
        /*02ac*/ 	.word	0x05000033


	//   ....[117]....
        /*02b0*/ 	.word	0x05000033


	//   ....[118]....
        /*02b4*/ 	.word	0x05000033


	//   ....[119]....
        /*02b8*/ 	.word	0x05000033


	//   ....[120]....
        /*02bc*/ 	.word	0x05000033


	//   ....[121]....
        /*02c0*/ 	.word	0x05000033


	//   ....[122]....
        /*02c4*/ 	.word	0x05000033


	//   ....[123]....
        /*02c8*/ 	.word	0x05000033


	//----- nvinfo : EIATTR_COOP_GROUP_INSTR_OFFSETS
	.align		4
.L_2123:
        /*02cc*/ 	.byte	0x04, 0x28
        /*02ce*/ 	.short	(.L_2125 - .L_2124)


	//   ....[0]....
.L_2124:
        /*02d0*/ 	.word	0x00003660


	//   ....[1]....
        /*02d4*/ 	.word	0x000036a0


	//   ....[2]....
        /*02d8*/ 	.word	0x000036e0


	//   ....[3]....
        /*02dc*/ 	.word	0x000036f0


	//   ....[4]....
        /*02e0*/ 	.word	0x00003c70


	//   ....[5]....
        /*02e4*/ 	.word	0x00003c80


	//   ....[6]....
        /*02e8*/ 	.word	0x00003cb0


	//   ....[7]....
        /*02ec*/ 	.word	0x00003cc0


	//   ....[8]....
        /*02f0*/ 	.word	0x00003cf0


	//   ....[9]....
        /*02f4*/ 	.word	0x00003d00


	//   ....[10]....
        /*02f8*/ 	.word	0x00003d30


	//   ....[11]....
        /*02fc*/ 	.word	0x00003d50


	//   ....[12]....
        /*0300*/ 	.word	0x00005940


	//   ....[13]....
        /*0304*/ 	.word	0x00005970


	//   ....[14]....
        /*0308*/ 	.word	0x000059c0


	//   ....[15]....
        /*030c*/ 	.word	0x000059e0


	//   ....[16]....
        /*0310*/ 	.word	0x00005a10


	//   ....[17]....
        /*0314*/ 	.word	0x00005a20


	//   ....[18]....
        /*0318*/ 	.word	0x00005a50


	//   ....[19]....
        /*031c*/ 	.word	0x00005a60


	//   ....[20]....
        /*0320*/ 	.word	0x00005bf0


	//   ....[21]....
        /*0324*/ 	.word	0x00005c20


	//   ....[22]....
        /*0328*/ 	.word	0x00005c70


	//   ....[23]....
        /*032c*/ 	.word	0x00005c90


	//   ....[24]....
        /*0330*/ 	.word	0x00005cc0


	//   ....[25]....
        /*0334*/ 	.word	0x00005cd0


	//   ....[26]....
        /*0338*/ 	.word	0x00005d00


	//   ....[27]....
        /*033c*/ 	.word	0x00005d10


	//   ....[28]....
        /*0340*/ 	.word	0x00005e50


	//   ....[29]....
        /*0344*/ 	.word	0x00005e80


	//   ....[30]....
        /*0348*/ 	.word	0x00005ed0


	//   ....[31]....
        /*034c*/ 	.word	0x00005ef0


	//   ....[32]....
        /*0350*/ 	.word	0x00005f20


	//   ....[33]....
        /*0354*/ 	.word	0x00005f30


	//   ....[34]....
        /*0358*/ 	.word	0x00005f60


	//   ....[35]....
        /*035c*/ 	.word	0x00005f70


	//   ....[36]....
        /*0360*/ 	.word	0x00006290


	//   ....[37]....
        /*0364*/ 	.word	0x000062c0


	//   ....[38]....
        /*0368*/ 	.word	0x000062f0


	//   ....[39]....
        /*036c*/ 	.word	0x00006340


	//   ....[40]....
        /*0370*/ 	.word	0x00006360


	//   ....[41]....
        /*0374*/ 	.word	0x00006390


	//   ....[42]....
        /*0378*/ 	.word	0x000063b0


	//   ....[43]....
        /*037c*/ 	.word	0x000063d0


	//   ....[44]....
        /*0380*/ 	.word	0x000063f0


	//   ....[45]....
        /*0384*/ 	.word	0x00006410


	//   ....[46]....
        /*0388*/ 	.word	0x00006430


	//   ....[47]....
        /*038c*/ 	.word	0x00006450


	//   ....[48]....
        /*0390*/ 	.word	0x00006470


	//   ....[49]....
        /*0394*/ 	.word	0x000064a0


	//   ....[50]....
        /*0398*/ 	.word	0x000064e0


	//   ....[51]....
        /*039c*/ 	.word	0x00006500


	//   ....[52]....
        /*03a0*/ 	.word	0x00006520


	//   ....[53]....
        /*03a4*/ 	.word	0x00006540


	//   ....[54]....
        /*03a8*/ 	.word	0x00006570


	//   ....[55]....
        /*03ac*/ 	.word	0x000065a0


	//   ....[56]....
        /*03b0*/ 	.word	0x000065c0


	//   ....[57]....
        /*03b4*/ 	.word	0x000065e0


	//   ....[58]....
        /*03b8*/ 	.word	0x00006600


	//   ....[59]....
        /*03bc*/ 	.word	0x00006630


	//   ....[60]....
        /*03c0*/ 	.word	0x00006680


	//   ....[61]....
        /*03c4*/ 	.word	0x000066b0


	//   ....[62]....
        /*03c8*/ 	.word	0x000066e0


	//   ....[63]....
        /*03cc*/ 	.word	0x00006710


	//   ....[64]....
        /*03d0*/ 	.word	0x00006740


	//   ....[65]....
        /*03d4*/ 	.word	0x00006770


	//   ....[66]....
        /*03d8*/ 	.word	0x000068a0


	//   ....[67]....
        /*03dc*/ 	.word	0x000068f0


	//   ....[68]....
        /*03e0*/ 	.word	0x00006a20


	//   ....[69]....
        /*03e4*/ 	.word	0x00006a70


	//   ....[70]....
        /*03e8*/ 	.word	0x00006ae0


	//   ....[71]....
        /*03ec*/ 	.word	0x00006b40


	//   ....[72]....
        /*03f0*/ 	.word	0x00006bb0


	//   ....[73]....
        /*03f4*/ 	.word	0x00006c10


	//   ....[74]....
        /*03f8*/ 	.word	0x00006c80


	//   ....[75]....
        /*03fc*/ 	.word	0x00006ce0


	//   ....[76]....
        /*0400*/ 	.word	0x00006d90


	//   ....[77]....
        /*0404*/ 	.word	0x00006e20


	//   ....[78]....
        /*0408*/ 	.word	0x00006e90


	//   ....[79]....
        /*040c*/ 	.word	0x00006ef0


	//   ....[80]....
        /*0410*/ 	.word	0x00006f60


	//   ....[81]....
        /*0414*/ 	.word	0x00006fc0


	//   ....[82]....
        /*0418*/ 	.word	0x00007030


	//   ....[83]....
        /*041c*/ 	.word	0x00007090


	//   ....[84]....
        /*0420*/ 	.word	0x00007140


	//   ....[85]....
        /*0424*/ 	.word	0x000071d0


	//   ....[86]....
        /*0428*/ 	.word	0x00007240


	//   ....[87]....
        /*042c*/ 	.word	0x000072a0


	//   ....[88]....
        /*0430*/ 	.word	0x00007310


	//   ....[89]....
        /*0434*/ 	.word	0x00007370


	//   ....[90]....
        /*0438*/ 	.word	0x000073e0


	//   ....[91]....
        /*043c*/ 	.word	0x00007440


	//   ....[92]....
        /*0440*/ 	.word	0x000074f0


	//   ....[93]....
        /*0444*/ 	.word	0x000075b0


	//   ....[94]....
        /*0448*/ 	.word	0x000076e0


	//   ....[95]....
        /*044c*/ 	.word	0x00007760


	//   ....[96]....
        /*0450*/ 	.word	0x00007810


	//   ....[97]....
        /*0454*/ 	.word	0x00007870


	//   ....[98]....
        /*0458*/ 	.word	0x000078f0


	//   ....[99]....
        /*045c*/ 	.word	0x000079c0


	//   ....[100]....
        /*0460*/ 	.word	0x00007a40


	//   ....[101]....
        /*0464*/ 	.word	0x00007ae0


	//   ....[102]....
        /*0468*/ 	.word	0x00007ba0


	//   ....[103]....
        /*046c*/ 	.word	0x00007c00


	//   ....[104]....
        /*0470*/ 	.word	0x00007c70


	//   ....[105]....
        /*0474*/ 	.word	0x00007cd0


	//   ....[106]....
        /*0478*/ 	.word	0x00007d40


	//   ....[107]....
        /*047c*/ 	.word	0x00007da0


	//   ....[108]....
        /*0480*/ 	.word	0x00007e20


	//   ....[109]....
        /*0484*/ 	.word	0x00007ea0


	//   ....[110]....
        /*0488*/ 	.word	0x00007f10


	//   ....[111]....
        /*048c*/ 	.word	0x00007f70


	//   ....[112]....
        /*0490*/ 	.word	0x00007fe0


	//   ....[113]....
        /*0494*/ 	.word	0x00008040


	//   ....[114]....
        /*0498*/ 	.word	0x000080b0


	//   ....[115]....
        /*049c*/ 	.word	0x00008110


	//   ....[116]....
        /*04a0*/ 	.word	0x00008170


	//   ....[117]....
        /*04a4*/ 	.word	0x000081e0


	//   ....[118]....
        /*04a8*/ 	.word	0x00008250


	//   ....[119]....
        /*04ac*/ 	.word	0x000082b0


	//   ....[120]....
        /*04b0*/ 	.word	0x00008320


	//   ....[121]....
        /*04b4*/ 	.word	0x00008380


	//   ....[122]....
        /*04b8*/ 	.word	0x00008440


	//   ....[123]....
        /*04bc*/ 	.word	0x000084d0


	//----- nvinfo : EIATTR_EXIT_INSTR_OFFSETS
	.align		4
.L_2125:
        /*04c0*/ 	.byte	0x04, 0x1c
        /*04c2*/ 	.short	(.L_2127 - .L_2126)


	//   ....[0]....
.L_2126:
        /*04c4*/ 	.word	0x00004930


	//   ....[1]....
        /*04c8*/ 	.word	0x000069c0


	//----- nvinfo : EIATTR_MAX_THREADS
	.align		4
.L_2127:
        /*04cc*/ 	.byte	0x04, 0x05
        /*04ce*/ 	.short	(.L_2129 - .L_2128)
.L_2128:
        /*04d0*/ 	.word	0x00000140
        /*04d4*/ 	.word	0x00000001
        /*04d8*/ 	.word	0x00000001


	//----- nvinfo : EIATTR_CRS_STACK_SIZE
	.align		4
.L_2129:
        /*04dc*/ 	.byte	0x04, 0x1e
        /*04de*/ 	.short	(.L_2131 - .L_2130)
.L_2130:
        /*04e0*/ 	.word	0x00000000


	//----- nvinfo : EIATTR_CBANK_PARAM_SIZE
	.align		4
.L_2131:
        /*04e4*/ 	.byte	0x03, 0x19
        /*04e6*/ 	.short	0x0060


	//----- nvinfo : EIATTR_PARAM_CBANK
	.align		4
        /*04e8*/ 	.byte	0x04, 0x0a
        /*04ea*/ 	.short	(.L_2133 - .L_2132)
	.align		4
.L_2132:
        /*04ec*/ 	.word	index@(.nv.constant0._ZN13group_norm_v218gn_bwd_cuda_kernelI6__halfLi320ELi1ELi16ELi20ELi1024ELb1ELb1ELi32ELi320ELi320ELi4ELb1ELi4ELb0ELb0ELNS_15WgradSyncMethodE3ENS_16CompileConditionILi900EEEEEvPT_S6_S6_PKS5_S8_S8_S8_PKfflPfPj)
        /*04f0*/ 	.short	0x0210
        /*04f2*/ 	.short	0x0060


	//----- nvinfo : EIATTR_SW_WAR
	.align		4
.L_2133:
        /*04f4*/ 	.byte	0x04, 0x36
        /*04f6*/ 	.short	(.L_2135 - .L_2134)
.L_2134:
        /*04f8*/ 	.word	0x00000008
.L_2135:


//--------------------- .nv.info._ZN13group_norm_v218gn_bwd_cuda_kernelI6__halfLi320ELi1ELi16ELi20ELi1024ELb1ELb1ELi64ELi320ELi320ELi4ELb1ELi9ELb0ELb0ELNS_15WgradSyncMethodE3ENS_16CompileConditionILi900EEEEEvPT_S6_S6_PKS5_S8_S8_S8_PKfflPfPj --------------------------
	.section	.nv.info._ZN13group_norm_v218gn_bwd_cuda_kernelI6__halfLi320ELi1ELi16ELi20ELi1024ELb1ELb1ELi64ELi320ELi320ELi4ELb1ELi9ELb0ELb0ELNS_15WgradSyncMethodE3ENS_16CompileConditionILi900EEEEEvPT_S6_S6_PKS5_S8_S8_S8_PKfflPfPj,"",@"SHT_CUDA_INFO"
	.sectionflags	@""
	.align	4


	//----- nvinfo : EIATTR_CUDA_API_VERSION
	.align		4
        /*0000*/ 	.byte	0x04, 0x37
        /*0002*/ 	.short	(.L_2137 - .L_2136)
.L_2136:
        /*0004*/ 	.word	0x00000082


	//----- nvinfo : EIATTR_KPARAM_INFO
	.align		4
.L_2137:
        /*0008*/ 	.byte	0x04, 0x17
        /*000a*/ 	.short	(.L_2139 - .L_2138)
.L_2138:
        /*000c*/ 	.word	0x00000000
        /*0010*/ 	.short	0x000b
        /*0012*/ 	.short	0x0058
        /*0014*/ 	.byte	0x00, 0xf0, 0x21, 0x00


	//----- nvinfo : EIATTR_KPARAM_INFO
	.align		4
.L_2139:
        /*0018*/ 	.byte	0x04, 0x17
        /*001a*/ 	.short	(.L_2141 - .L_2140)
.L_2140:
        /*001c*/ 	.word	0x00000000
        /*0020*/ 	.short	0x000a
        /*0022*/ 	.short	0x0050
        /*0024*/ 	.byte	0x00, 0xf0, 0x21, 0x00


	//----- nvinfo : EIATTR_KPARAM_INFO
	.align		4
.L_2141:
        /*0028*/ 	.byte	0x04, 0x17
        /*002a*/ 	.short	(.L_2143 - .L_2142)
.L_2142:
        /*002c*/ 	.word	0x00000000
        /*0030*/ 	.short	0x0009
        /*0032*/ 	.short	0x0048
        /*0034*/ 	.byte	0x00, 0xf0, 0x21, 0x00


	//----- nvinfo : EIATTR_KPARAM_INFO
	.align		4
.L_2143:
        /*0038*/ 	.byte	0x04, 0x17
        /*003a*/ 	.short	(.L_2145 - .L_2144)
.L_2144:
        /*003c*/ 	.word	0x00000000
        /*0040*/ 	.short	0x0008
        /*0042*/ 	.short	0x0040
        /*0044*/ 	.byte	0x00, 0xf0, 0x11, 0x00


	//----- nvinfo : EIATTR_KPARAM_INFO
	.align		4
.L_2145:
        /*0048*/ 	.byte	0x04, 0x17
        /*004a*/ 	.short	(.L_2147 - .L_2146)
.L_2146:
        /*004c*/ 	.word	0x00000000
        /*0050*/ 	.short	0x0007
        /*0052*/ 	.short	0x0038
        /*0054*/ 	.byte	0x00, 0xf0, 0x21, 0x00


	//----- nvinfo : EIATTR_KPARAM_INFO
	.align		4
.L_2147:
        /*0058*/ 	.byte	0x04, 0x17
        /*005a*/ 	.short	(.L_2149 - .L_2148)
.L_2148:
        /*005c*/ 	.word	0x00000000
        /*0060*/ 	.short	0x0006
        /*0062*/ 	.short	0x0030
        /*0064*/ 	.byte	0x00, 0xf0, 0x21, 0x00


	//----- nvinfo : EIATTR_KPARAM_INFO
	.align		4
.L_2149:
        /*0068*/ 	.byte	0x04, 0x17
        /*006a*/ 	.short	(.L_2151 - .L_2150)
.L_2150:
        /*006c*/ 	.word	0x00000000
        /*0070*/ 	.short	0x0005
        /*0072*/ 	.short	0x0028
        /*0074*/ 	.byte	0x00, 0xf0, 0x21, 0x00


	//----- nvinfo : EIATTR_KPARAM_INFO
	.align		4
.L_2151:
        /*0078*/ 	.byte	0x04, 0x17
        /*007a*/ 	.short	(.L_2153 - .L_2152)
.L_2152:
        /*007c*/ 	.word	0x00000000
        /*0080*/ 	.short	0x0004
        /*0082*/ 	.short	0x0020
        /*0084*/ 	.byte	0x00, 0xf0, 0x21, 0x00


	//----- nvinfo : EIATTR_KPARAM_INFO
	.align		4
.L_2153:
        /*0088*/ 	.byte	0x04, 0x17
        /*008a*/ 	.short	(.L_2155 - .L_2154)
.L_2154:
        /*008c*/ 	.word	0x00000000
        /*0090*/ 	.short	0x0003
        /*0092*/ 	.short	0x0018
        /*0094*/ 	.byte	0x00, 0xf0, 0x21, 0x00


	//----- nvinfo : EIATTR_KPARAM_INFO
	.align		4
.L_2155:
        /*0098*/ 	.byte	0x04, 0x17
        /*009a*/ 	.short	(.L_2157 - .L_2156)
.L_2156:
        /*009c*/ 	.word	0x00000000
        /*00a0*/ 	.short	0x0002
        /*00a2*/ 	.short	0x0010
        /*00a4*/ 	.byte	0x00, 0xf0, 0x21, 0x00


	//----- nvinfo : EIATTR_KPARAM_INFO
	.align		4
.L_2157:
        /*00a8*/ 	.byte	0x04, 0x17
        /*00aa*/ 	.short	(.L_2159 - .L_2158)
.L_2158:
        /*00ac*/ 	.word	0x00000000
        /*00b0*/ 	.short	0x0001
        /*00b2*/ 	.short	0x0008
        /*00b4*/ 	.byte	0x00, 0xf0, 0x21, 0x00


	//----- nvinfo : EIATTR_KPARAM_INFO
	.align		4
.L_2159:
        /*00b8*/ 	.byte	0x04, 0x17
        /*00ba*/ 	.short	(.L_2161 - .L_2160)
.L_2160:
        /*00bc*/ 	.word	0x00000000
        /*00c0*/ 	.short	0x0000
        /*00c2*/ 	.short	0x0000
        /*00c4*/ 	.byte	0x00, 0xf0, 0x21, 0x00


	//----- nvinfo : EIATTR_SPARSE_MMA_MASK
	.align		4
.L_2161:
        /*00c8*/ 	.byte	0x03, 0x50
        /*00ca*/ 	.short	0x0000


	//----- nvinfo : EIATTR_MAXREG_COUNT
	.align		4
        /*00cc*/ 	.byte	0x03, 0x1b
        /*00ce*/ 	.short	0x00a8


	//----- nvinfo : EIATTR_NUM_BARRIERS
	.align		4
        /*00d0*/ 	.byte	0x02, 0x4c
        /*00d2*/ 	.byte	0x01
	.zero		1


	//----- nvinfo : EIATTR_ANNOTATIONS
	.align		4
        /*00d4*/ 	.byte	0x04, 0x55
        /*00d6*/ 	.short	(.L_2163 - .L_2162)


	//   ....[0]....
.L_2162:
        /* <DEDUP_REMOVED lines=17> */


	//----- nvinfo : EIATTR_MERCURY_ISA_VERSION
	.align		4
.L_2163:
        /*01d0*/ 	.byte	0x03, 0x5f
        /*01d2*/ 	.short	0x0101


	//----- nvinfo : EIATTR_INT_WARP_WIDE_INSTR_OFFSETS
	.align		4
        /*01d4*/ 	.byte	0x04, 0x31
        /*01d6*/ 	.short	(.L_2165 - .L_2164)


	//   ....[0]....
.L_2164:
        /*01d8*/ 	.word	0x00006820


	//----- nvinfo : EIATTR_COOP_GROUP_MASK_REGIDS
	.align		4
.L_2165:
        /*01dc*/ 	.byte	0x04, 0x29
        /*01de*/ 	.short	(.L_2167 - .L_2166)


	//   ....[0]....
.L_2166:
        /*01e0*/ 	.word	0xffffffff


	//   ....[1]....
        /*01e4*/ 	.word	0xffffffff


	//   ....[2]....
        /*01e8*/ 	.word	0xffffffff


	//   ....[3]....
        /*01ec*/ 	.word	0xffffffff


	//   ....[4]....
        /*01f0*/ 	.word	0xffffffff


	//   ....[5]....
        /*01f4*/ 	.word	0xffffffff


	//   ....[6]....
        /*01f8*/ 	.word	0xffffffff


	//   ....[7]....
        /*01fc*/ 	.word	0xffffffff


	//   ....[8]....
        /*0200*/ 	.word	0xffffffff


	//   ....[9]....
        /*0204*/ 	.word	0xffffffff


	//   ....[10]....
        /*0208*/ 	.word	0xffffffff


	//   ....[11]....
        /*020c*/ 	.word	0xffffffff


	//   ....[12]....
        /*0210*/ 	.word	0x0500001e


	//   ....[13]....
        /*0214*/ 	.word	0x0500001d


	//   ....[14]....
        /*0218*/ 	.word	0x0500001f


	//   ....[15]....
        /*021c*/ 	.word	0x05000020


	//   ....[16]....
        /*0220*/ 	.word	0x05000022


	//   ....[17]....
        /*0224*/ 	.word	0x05000021


	//   ....[18]....
        /*0228*/ 	.word	0x05000023


	//   ....[19]....
        /*022c*/ 	.word	0x05000018


	//   ....[20]....
        /*0230*/ 	.word	0x05000022


	//   ....[21]....
        /*0234*/ 	.word	0x05000021


	//   ....[22]....
        /*0238*/ 	.word	0x05000023


	//   ....[23]....
        /*023c*/ 	.word	0x05000028


	//   ....[24]....
        /*0240*/ 	.word	0x0500002a


	//   ....[25]....
        /*0244*/ 	.word	0x05000027


	//   ....[26]....
        /*0248*/ 	.word	0x05000029


	//   ....[27]....
        /*024c*/ 	.word	0x0500001c


	//   ....[28]....
        /*0250*/ 	.word	0x05000022


	//   ....[29]....
        /*0254*/ 	.word	0x05000021


	//   ....[30]....
        /*0258*/ 	.word	0x05000023


	//   ....[31]....
        /*025c*/ 	.word	0x05000028


	//   ....[32]....
        /*0260*/ 	.word	0x0500002a


	//   ....[33]....
        /*0264*/ 	.word	0x05000027


	//   ....[34]....
        /*0268*/ 	.word	0x05000029


	//   ....[35]....
        /*026c*/ 	.word	0x0500001c


	//   ....[36]....
        /*0270*/ 	.word	0x0500001c


	//   ....[37]....
        /*0274*/ 	.word	0x0500001d


	//   ....[38]....
        /*0278*/ 	.word	0x05000030


	//   ....[39]....
        /*027c*/ 	.word	0x0500001f


	//   ....[40]....
        /*0280*/ 	.word	0x0500001e


	//   ....[41]....
        /*0284*/ 	.word	0x0500002f


	//   ....[42]....
        /*0288*/ 	.word	0x0500001d


	//   ....[43]....
        /*028c*/ 	.word	0x05000032


	//   ....[44]....
        /*0290*/ 	.word	0x0500001c


	//   ....[45]....
        /*0294*/ 	.word	0x0500002f


	//   ....[46]....
        /*0298*/ 	.word	0x0500001e


	//   ....[47]....
        /*029c*/ 	.word	0x0500001f


	//   ....[48]....
        /*02a0*/ 	.word	0x0500002e


	//   ....[49]....
        /*02a4*/ 	.word	0x05000031


	//   ....[50]....
        /*02a8*/ 	.word	0x0500001a


	//   ....[51]....
        /*02ac*/ 	.word	0x0500002b


	//   ....[52]....
        /*02b0*/ 	.word	0x0500001b


	//   ....[53]....
        /*02b4*/ 	.word	0x0500002f


	//   ....[54]....
        /*02b8*/ 	.word	0x0500002e


	//   ....[55]....
        /*02bc*/ 	.word	0x05000032


	//   ....[56]....
        /*02c0*/ 	.word	0x05000029


	//   ....[57]....
        /*02c4*/ 	.word	0x0500002c


	//   ....[58]....
        /*02c8*/ 	.word	0x0500001e


	//   ....[59]....
        /*02cc*/ 	.word	0x0500001f


	//   ....[60]....
        /*02d0*/ 	.word	0x05000020


	//   ....[61]....
        /*02d4*/ 	.word	0x05000021


	//   ....[62]....
        /*02d8*/ 	.word	0x05000027


	//   ....[63]....
        /*02dc*/ 	.word	0x05000029


	//   ....[64]....
        /*02e0*/ 	.word	0x0500002e


	//   ....[65]....
        /*02e4*/ 	.word	0x0500002d


	//   ....[66]....
        /*02e8*/ 	.word	0x05000020


	//   ....[67]....
        /*02ec*/ 	.word	0x05000017


	//   ....[68]....
        /*02f0*/ 	.word	0x05000031


	//   ....[69]....
        /*02f4*/ 	.word	0x05000031


	//   ....[70]....
        /*02f8*/ 	.word	0x05000031


	//   ....[71]....
        /*02fc*/ 	.word	0x05000031


	//   ....[72]....
        /*0300*/ 	.word	0x05000031


	//   ....[73]....
        /*0304*/ 	.word	0x05000031


	//   ....[74]....
        /*0308*/ 	.word	0x05000031


	//   ....[75]....
        /*030c*/ 	.word	0x05000031


	//   ....[76]....
        /*0310*/ 	.word	0x05000031


	//   ....[77]....
        /*0314*/ 	.word	0x05000031


	//   ....[78]....
        /*0318*/ 	.word	0x05000031


	//   ....[79]....
        /*031c*/ 	.word	0x05000031


	//   ....[80]....
        /*0320*/ 	.word	0x05000031


	//   ....[81]....
        /*0324*/ 	.word	0x05000031


	//   ....[82]....
        /*0328*/ 	.word	0x05000031


	//   ....[83]....
        /*032c*/ 	.word	0x05000031


	//   ....[84]....
        /*0330*/ 	.word	0x05000031


	//   ....[85]....
        /*0334*/ 	.word	0x05000031


	//   ....[86]....
        /*0338*/ 	.word	0x05000031


	//   ....[87]....
        /*033c*/ 	.word	0x05000031


	//   ....[88]....
        /*0340*/ 	.word	0x05000031


	//   ....[89]....
        /*0344*/ 	.word	0x05000031


	//   ....[90]....
        /*0348*/ 	.word	0x05000031


	//   ....[91]....
        /*034c*/ 	.word	0x05000031


	//   ....[92]....
        /*0350*/ 	.word	0x05000031


	//   ....[93]....
        /*0354*/ 	.word	0x05000031


	//   ....[94]....
        /*0358*/ 	.word	0x05000031


	//   ....[95]....
        /*035c*/ 	.word	0x05000031


	//   ....[96]....
        /*0360*/ 	.word	0x05000031


	//   ....[97]....
        /*0364*/ 	.word	0x05000031


	//   ....[98]....
        /*0368*/ 	.word	0x05000031


	//   ....[99]....
        /*036c*/ 	.word	0x05000031


	//   ....[100]....
        /*0370*/ 	.word	0x05000031


	//   ....[101]....
        /*0374*/ 	.word	0x05000031


	//   ....[102]....
        /*0378*/ 	.word	0x05000031


	//   ....[103]....
        /*037c*/ 	.word	0x05000031


	//   ....[104]....
        /*0380*/ 	.word	0x05000031


	//   ....[105]....
        /*0384*/ 	.word	0x05000031


	//   ....[106]....
        /*0388*/ 	.word	0x05000031


	//   ....[107]....
        /*038c*/ 	.word	0x05000031


	//   ....[108]....
        /*0390*/ 	.word	0x05000031


	//   ....[109]....
        /*0394*/ 	.word	0x05000031


	//   ....[110]....
        /*0398*/ 	.word	0x05000031


	//   ....[111]....
        /*039c*/ 	.word	0x05000031


	//   ....[112]....
        /*03a0*/ 	.word	0x05000031


	//   ....[113]....
        /*03a4*/ 	.word	0x05000031


	//   ....[114]....
        /*03a8*/ 	.word	0x05000031


	//   ....[115]....
        /*03ac*/ 	.word	0x05000031


	//   ....[116]....
        /*03b0*/ 	.word	0x05000031


	//   ....[117]....
        /*03b4*/ 	.word	0x05000031


	//   ....[118]....
        /*03b8*/ 	.word	0x05000031


	//   ....[119]....
        /*03bc*/ 	.word	0x05000031


	//   ....[120]....
        /*03c0*/ 	.word	0x05000031


	//   ....[121]....
        /*03c4*/ 	.word	0x05000031


	//   ....[122]....
        /*03c8*/ 	.word	0x05000031


	//   ....[123]....
        /*03cc*/ 	.word	0x05000031


	//----- nvinfo : EIATTR_COOP_GROUP_INSTR_OFFSETS
	.align		4
.L_2167:
        /*03d0*/ 	.byte	0x04, 0x28
        /*03d2*/ 	.short	(.L_2169 - .L_2168)


	//   ....[0]....
.L_2168:
        /*03d4*/ 	.word	0x000063f0


	//   ....[1]....
        /*03d8*/ 	.word	0x00006410


	//   ....[2]....
        /*03dc*/ 	.word	0x00006450


	//   ....[3]....
        /*03e0*/ 	.word	0x00006470


	//   ....[4]....
        /*03e4*/ 	.word	0x00006980


	//   ....[5]....
        /*03e8*/ 	.word	0x000069a0


	//   ....[6]....
        /*03ec*/ 	.word	0x000069c0


	//   ....[7]....
        /*03f0*/ 	.word	0x000069e0


	//   ....[8]....
        /*03f4*/ 	.word	0x00006a00


	//   ....[9]....
        /*03f8*/ 	.word	0x00006a20


	//   ....[10]....
        /*03fc*/ 	.word	0x00006a40


	//   ....[11]....
        /*0400*/ 	.word	0x00006a60


	//   ....[12]....
        /*0404*/ 	.word	0x000096b0


	//   ....[13]....
        /*0408*/ 	.word	0x000096e0


	//   ....[14]....
        /*040c*/ 	.word	0x00009730


	//   ....[15]....
        /*0410*/ 	.word	0x00009750


	//   ....[16]....
        /*0414*/ 	.word	0x00009780


	//   ....[17]....
        /*0418*/ 	.word	0x00009790


	//   ....[18]....
        /*041c*/ 	.word	0x000097c0


	//   ....[19]....
        /*0420*/ 	.word	0x000097d0


	//   ....[20]....
        /*0424*/ 	.word	0x00009960


	//   ....[21]....
        /*0428*/ 	.word	0x00009990


	//   ....[22]....
        /*042c*/ 	.word	0x000099e0


	//   ....[23]....
        /*0430*/ 	.word	0x00009a00


	//   ....[24]....
        /*0434*/ 	.word	0x00009a30


	//   ....[25]....
        /*0438*/ 	.word	0x00009a40


	//   ....[26]....
        /*043c*/ 	.word	0x00009a70


	//   ....[27]....
        /*0440*/ 	.word	0x00009a80


	//   ....[28]....
        /*0444*/ 	.word	0x00009bc0


	//   ....[29]....
        /*0448*/ 	.word	0x00009bf0


	//   ....[30]....
        /*044c*/ 	.word	0x00009c40


	//   ....[31]....
        /*0450*/ 	.word	0x00009c60


	//   ....[32]....
        /*0454*/ 	.word	0x00009c90


	//   ....[33]....
        /*0458*/ 	.word	0x00009ca0


	//   ....[34]....
        /*045c*/ 	.word	0x00009cd0


	//   ....[35]....
        /*0460*/ 	.word	0x00009ce0


	//   ....[36]....
        /*0464*/ 	.word	0x0000a000


	//   ....[37]....
        /*0468*/ 	.word	0x0000a030


	//   ....[38]....
        /*046c*/ 	.word	0x0000a060


	//   ....[39]....
        /*0470*/ 	.word	0x0000a0b0


	//   ....[40]....
        /*0474*/ 	.word	0x0000a0d0


	//   ....[41]....
        /*0478*/ 	.word	0x0000a100


	//   ....[42]....
        /*047c*/ 	.word	0x0000a120


	//   ....[43]....
        /*0480*/ 	.word	0x0000a140


	//   ....[44]....
        /*0484*/ 	.word	0x0000a160


	//   ....[45]....
        /*0488*/ 	.word	0x0000a180


	//   ....[46]....
        /*048c*/ 	.word	0x0000a1a0


	//   ....[47]....
        /*0490*/ 	.word	0x0000a1c0


	//   ....[48]....
        /*0494*/ 	.word	0x0000a1e0


	//   ....[49]....
        /*0498*/ 	.word	0x0000a210


	//   ....[50]....
        /*049c*/ 	.word	0x0000a250


	//   ....[51]....
        /*04a0*/ 	.word	0x0000a270


	//   ....[52]....
        /*04a4*/ 	.word	0x0000a290


	//   ....[53]....
        /*04a8*/ 	.word	0x0000a2b0


	//   ....[54]....
        /*04ac*/ 	.word	0x0000a2e0


	//   ....[55]....
        /*04b0*/ 	.word	0x0000a310


	//   ....[56]....
        /*04b4*/ 	.word	0x0000a330


	//   ....[57]....
        /*04b8*/ 	.word	0x0000a350


	//   ....[58]....
        /*04bc*/ 	.word	0x0000a370


	//   ....[59]....
        /*04c0*/ 	.word	0x0000a3a0


	//   ....[60]....
        /*04c4*/ 	.word	0x0000a3f0


	//   ....[61]....
        /*04c8*/ 	.word	0x0000a420


	//   ....[62]....
        /*04cc*/ 	.word	0x0000a450


	//   ....[63]....
        /*04d0*/ 	.word	0x0000a480


	//   ....[64]....
        /*04d4*/ 	.word	0x0000a4b0


	//   ....[65]....
        /*04d8*/ 	.word	0x0000a4e0


	//   ....[66]....
        /*04dc*/ 	.word	0x0000a610


	//   ....[67]....
        /*04e0*/ 	.word	0x0000a660


	//   ....[68]....
        /*04e4*/ 	.word	0x0000a790


	//   ....[69]....
        /*04e8*/ 	.word	0x0000a7e0


	//   ....[70]....
        /*04ec*/ 	.word	0x0000a850


	//   ....[71]....
        /*04f0*/ 	.word	0x0000a8b0


	//   ....[72]....
        /*04f4*/ 	.word	0x0000a920


	//   ....[73]....
        /*04f8*/ 	.word	0x0000a980


	//   ....[74]....
        /*04fc*/ 	.word	0x0000a9f0


	//   ....[75]....
        /*0500*/ 	.word	0x0000aa50


	//   ....[76]....
        /*0504*/ 	.word	0x0000ab00


	//   ....[77]....
        /*0508*/ 	.word	0x0000ab90


	//   ....[78]....
        /*050c*/ 	.word	0x0000ac00


	//   ....[79]....
        /*0510*/ 	.word	0x0000ac60


	//   ....[80]....
        /*0514*/ 	.word	0x0000acd0


	//   ....[81]....
        /*0518*/ 	.word	0x0000ad30


	//   ....[82]....
        /*051c*/ 	.word	0x0000ada0


	//   ....[83]....
        /*0520*/ 	.word	0x0000ae00


	//   ....[84]....
        /*0524*/ 	.word	0x0000aeb0


	//   ....[85]....
        /*0528*/ 	.word	0x0000af40


	//   ....[86]....
        /*052c*/ 	.word	0x0000afb0


	//   ....[87]....
        /*0530*/ 	.word	0x0000b010


	//   ....[88]....
        /*0534*/ 	.word	0x0000b080


	//   ....[89]....
        /*0538*/ 	.word	0x0000b0e0


	//   ....[90]....
        /*053c*/ 	.word	0x0000b150


	//   ....[91]....
        /*0540*/ 	.word	0x0000b1b0


	//   ....[92]....
        /*0544*/ 	.word	0x0000b260


	//   ....[93]....
        /*0548*/ 	.word	0x0000b320


	//   ....[94]....
        /*054c*/ 	.word	0x0000b450


	//   ....[95]....
        /*0550*/ 	.word	0x0000b4d0


	//   ....[96]....
        /*0554*/ 	.word	0x0000b580


	//   ....[97]....
        /*0558*/ 	.word	0x0000b5e0


	//   ....[98]....
        /*055c*/ 	.word	0x0000b660


	//   ....[99]....
        /*0560*/ 	.word	0x0000b730


	//   ....[100]....
        /*0564*/ 	.word	0x0000b7b0


	//   ....[101]....
        /*0568*/ 	.word	0x0000b850


	//   ....[102]....
        /*056c*/ 	.word	0x0000b910


	//   ....[103]....
        /*0570*/ 	.word	0x0000b970


	//   ....[104]....
        /*0574*/ 	.word	0x0000b9e0


	//   ....[105]....
        /*0578*/ 	.word	0x0000ba40


	//   ....[106]....
        /*057c*/ 	.word	0x0000bab0


	//   ....[107]....
        /*0580*/ 	.word	0x0000bb10


	//   ....[108]....
        /*0584*/ 	.word	0x0000bb90


	//   ....[109]....
        /*0588*/ 	.word	0x0000bc10


	//   ....[110]....
        /*058c*/ 	.word	0x0000bc80


	//   ....[111]....
        /*0590*/ 	.word	0x0000bce0


	//   ....[112]....
        /*0594*/ 	.word	0x0000bd50


	//   ....[113]....
        /*0598*/ 	.word	0x0000bdb0


	//   ....[114]....
        /*059c*/ 	.word	0x0000be20


	//   ....[115]....
        /*05a0*/ 	.word	0x0000be80


	//   ....[116]....
        /*05a4*/ 	.word	0x0000bee0


	//   ....[117]....
        /*05a8*/ 	.word	0x0000bf50


	//   ....[118]....
        /*05ac*/ 	.word	0x0000bfc0


	//   ....[119]....
        /*05b0*/ 	.word	0x0000c020


	//   ....[120]....
        /*05b4*/ 	.word	0x0000c090


	//   ....[121]....
        /*05b8*/ 	.word	0x0000c0f0


	//   ....[122]....
        /*05bc*/ 	.word	0x0000c1b0


	//   ....[123]....
        /*05c0*/ 	.word	0x0000c240


	//----- nvinfo : EIATTR_EXIT_INSTR_OFFSETS
	.align		4
.L_2169:
        /*05c4*/ 	.byte	0x04, 0x1c
        /*05c6*/ 	.short	(.L_2171 - .L_2170)


	//   ....[0]....
.L_2170:
        /*05c8*/ 	.word	0x00008670


	//   ....[1]....
        /*05cc*/ 	.word	0x0000a730


	//----- nvinfo : EIATTR_MAX_THREADS
	.align		4
.L_2171:
        /*05d0*/ 	.byte	0x04, 0x05
        /*05d2*/ 	.short	(.L_2173 - .L_2172)
.L_2172:
        /*05d4*/ 	.word	0x00000140
        /*05d8*/ 	.word	0x00000001
        /*05dc*/ 	.word	0x00000001


	//----- nvinfo : EIATTR_CRS_STACK_SIZE
	.align		4
.L_2173:
        /*05e0*/ 	.byte	0x04, 0x1e
        /*05e2*/ 	.short	(.L_2175 - .L_2174)
.L_2174:
        /*05e4*/ 	.word	0x00000000


	//----- nvinfo : EIATTR_CBANK_PARAM_SIZE
	.align		4
.L_2175:
        /*05e8*/ 	.byte	0x03, 0x19
        /*05ea*/ 	.short	0x0060


	//----- nvinfo : EIATTR_PARAM_CBANK
	.align		4
        /*05ec*/ 	.byte	0x04, 0x0a
        /*05ee*/ 	.short	(.L_2177 - .L_2176)
	.align		4
.L_2176:
        /*05f0*/ 	.word	index@(.nv.constant0._ZN13group_norm_v218gn_bwd_cuda_kernelI6__halfLi320ELi1ELi16ELi20ELi1024ELb1ELb1ELi64ELi320ELi320ELi4ELb1ELi9ELb0ELb0ELNS_15WgradSyncMethodE3ENS_16CompileConditionILi900EEEEEvPT_S6_S6_PKS5_S8_S8_S8_PKfflPfPj)
        /*05f4*/ 	.short	0x0210
        /*05f6*/ 	.short	0x0060


	//----- nvinfo : EIATTR_SW_WAR
	.align		4
.L_2177:
        /*05f8*/ 	.byte	0x04, 0x36
        /*05fa*/ 	.short	(.L_2179 - .L_2178)
.L_2178:
        /*05fc*/ 	.word	0x00000008
.L_2179:


//--------------------- .nv.info._ZN13group_norm_v218gn_bwd_cuda_kernelI6__halfLi320ELi3ELi16ELi20ELi1024ELb1ELb1ELi32ELi320ELi320ELi4ELb1ELi10ELb0ELb0ELNS_15WgradSyncMethodE3ENS_16CompileConditionILi900EEEEEvPT_S6_S6_PKS5_S8_S8_S8_PKfflPfPj --------------------------
	.section	.nv.info._ZN13group_norm_v218gn_bwd_cuda_kernelI6__halfLi320ELi3ELi16ELi20ELi1024ELb1ELb1ELi32ELi320ELi320ELi4ELb1ELi10ELb0ELb0ELNS_15WgradSyncMethodE3ENS_16CompileConditionILi900EEEEEvPT_S6_S6_PKS5_S8_S8_S8_PKfflPfPj,"",@"SHT_CUDA_INFO"
	.sectionflags	@""
	.align	4


	//----- nvinfo : EIATTR_CUDA_API_VERSION
	.align		4
        /*0000*/ 	.byte	0x04, 0x37
        /*0002*/ 	.short	(.L_2181 - .L_2180)
.L_2180:
        /*0004*/ 	.word	0x00000082


	//----- nvinfo : EIATTR_KPARAM_INFO
	.align		4
.L_2181:
        /*0008*/ 	.byte	0x04, 0x17
        /*000a*/ 	.short	(.L_2183 - .L_2182)
.L_2182:
        /*000c*/ 	.word	0x00000000
        /*0010*/ 	.short	0x000b
        /*0012*/ 	.short	0x0058
        /*0014*/ 	.byte	0x00, 0xf0, 0x21, 0x00


	//----- nvinfo : EIATTR_KPARAM_INFO
	.align		4
.L_2183:
        /*0018*/ 	.byte	0x04, 0x17
        /*001a*/ 	.short	(.L_2185 - .L_2184)
.L_2184:
        /*001c*/ 	.word	0x00000000
        /*0020*/ 	.short	0x000a
        /*0022*/ 	.short	0x0050
        /*0024*/ 	.byte	0x00, 0xf0, 0x21, 0x00


	//----- nvinfo : EIATTR_KPARAM_INFO
	.align		4
.L_2185:
        /*0028*/ 	.byte	0x04, 0x17
        /*002a*/ 	.short	(.L_2187 - .L_2186)
.L_2186:
        /*002c*/ 	.word	0x00000000
        /*0030*/ 	.short	0x0009
        /*0032*/ 	.short	0x0048
        /*0034*/ 	.byte	0x00, 0xf0, 0x21, 0x00


	//----- nvinfo : EIATTR_KPARAM_INFO
	.align		4
.L_2187:
        /*0038*/ 	.byte	0x04, 0x17
        /*003a*/ 	.short	(.L_2189 - .L_2188)
.L_2188:
        /*003c*/ 	.word	0x00000000
        /*0040*/ 	.short	0x0008
        /*0042*/ 	.short	0x0040
        /*0044*/ 	.byte	0x00, 0xf0, 0x11, 0x00


	//----- nvinfo : EIATTR_KPARAM_INFO
	.align		4
.L_2189:
        /*0048*/ 	.byte	0x04, 0x17
        /*004a*/ 	.short	(.L_2191 - .L_2190)
.L_2190:
        /*004c*/ 	.word	0x00000000
        /*0050*/ 	.short	0x0007
        /*0052*/ 	.short	0x0038
        /*0054*/ 	.byte	0x00, 0xf0, 0x21, 0x00


	//----- nvinfo : EIATTR_KPARAM_INFO
	.align		4
.L_2191:
        /*0058*/ 	.byte	0x04, 0x17
        /*005a*/ 	.short	(.L_2193 - .L_2192)
.L_2192:
        /*005c*/ 	.word	0x00000000
        /*0060*/ 	.short	0x0006
        /*0062*/ 	.short	0x0030
        /*0064*/ 	.byte	0x00, 0xf0, 0x21, 0x00


	//----- nvinfo : EIATTR_KPARAM_INFO
	.align		4
.L_2193:
        /*0068*/ 	.byte	0x04, 0x17
        /*006a*/ 	.short	(.L_2195 - .L_2194)
.L_2194:
        /*006c*/ 	.word	0x00000000
        /*0070*/ 	.short	0x0005
        /*0072*/ 	.short	0x0028
        /*0074*/ 	.byte	0x00, 0xf0, 0x21, 0x00


	//----- nvinfo : EIATTR_KPARAM_INFO
	.align		4
.L_2195:
        /*0078*/ 	.byte	0x04, 0x17
        /*007a*/ 	.short	(.L_2197 - .L_2196)
.L_2196:
        /*007c*/ 	.word	0x00000000
        /*0080*/ 	.short	0x0004
        /*0082*/ 	.short	0x0020
        /*0084*/ 	.byte	0x00, 0xf0, 0x21, 0x00


	//----- nvinfo : EIATTR_KPARAM_INFO
	.align		4
.L_2197:
        /*0088*/ 	.byte	0x04, 0x17
        /*008a*/ 	.short	(.L_2199 - .L_2198)
.L_2198:
        /*008c*/ 	.word	0x00000000
        /*0090*/ 	.short	0x0003
        /*0092*/ 	.short	0x0018
        /*0094*/ 	.byte	0x00, 0xf0, 0x21, 0x00


	//----- nvinfo : EIATTR_KPARAM_INFO
	.align		4
.L_2199:
        /*0098*/ 	.byte	0x04, 0x17
        /*009a*/ 	.short	(.L_2201 - .L_2200)
.L_2200:
        /*009c*/ 	.word	0x00000000
        /*00a0*/ 	.short	0x0002
        /*00a2*/ 	.short	0x0010
        /*00a4*/ 	.byte	0x00, 0xf0, 0x21, 0x00


	//----- nvinfo : EIATTR_KPARAM_INFO
	.align		4
.L_2201:
        /*00a8*/ 	.byte	0x04, 0x17
        /*00aa*/ 	.short	(.L_2203 - .L_2202)
.L_2202:
        /*00ac*/ 	.word	0x00000000
        /*00b0*/ 	.short	0x0001
        /*00b2*/ 	.short	0x0008
        /*00b4*/ 	.byte	0x00, 0xf0, 0x21, 0x00


	//----- nvinfo : EIATTR_KPARAM_INFO
	.align		4
.L_2203:
        /*00b8*/ 	.byte	0x04, 0x17
        /*00ba*/ 	.short	(.L_2205 - .L_2204)
.L_2204:
        /*00bc*/ 	.word	0x00000000
        /*00c0*/ 	.short	0x0000
        /*00c2*/ 	.short	0x0000
        /*00c4*/ 	.byte	0x00, 0xf0, 0x21, 0x00


	//----- nvinfo : EIATTR_SPARSE_MMA_MASK
	.align		4
.L_2205:
        /*00c8*/ 	.byte	0x03, 0x50
        /*00ca*/ 	.short	0x0000


	//----- nvinfo : EIATTR_MAXREG_COUNT
	.align		4
        /*00cc*/ 	.byte	0x03, 0x1b
        /*00ce*/ 	.short	0x0040


	//----- nvinfo : EIATTR_NUM_BARRIERS
	.align		4
        /*00d0*/ 	.byte	0x02, 0x4c
        /*00d2*/ 	.byte	0x01
	.zero		1


	//----- nvinfo : EIATTR_ANNOTATIONS
	.align		4
        /*00d4*/ 	.byte	0x04, 0x55
        /*00d6*/ 	.short	(.L_2207 - .L_2206)


	//   ....[0]....
.L_2206:
        /* <DEDUP_REMOVED lines=114> */


	//----- nvinfo : EIATTR_MERCURY_ISA_VERSION
	.align		4
.L_2207:
        /*07e0*/ 	.byte	0x03, 0x5f
        /*07e2*/ 	.short	0x0101


	//----- nvinfo : EIATTR_COOP_GROUP_MASK_REGIDS
	.align		4
        /*07e4*/ 	.byte	0x04, 0x29
        /*07e6*/ 	.short	(.L_2209 - .L_2208)


	//   ....[0]....
.L_2208:
        /*07e8*/ 	.word	0xffffffff


	//   ....[1]....
        /*07ec*/ 	.word	0xffffffff


	//   ....[2]....
        /*07f0*/ 	.word	0xffffffff


	//   ....[3]....
        /*07f4*/ 	.word	0xffffffff


	//   ....[4]....
        /*07f8*/ 	.word	0xffffffff


	//   ....[5]....
        /*07fc*/ 	.word	0xffffffff


	//   ....[6]....
        /*0800*/ 	.word	0xffffffff


	//   ....[7]....
        /*0804*/ 	.word	0xffffffff


	//   ....[8]....
        /*0808*/ 	.word	0xffffffff


	//   ....[9]....
        /*080c*/ 	.word	0xffffffff


	//   ....[10]....
        /*0810*/ 	.word	0xffffffff


	//   ....[11]....
        /*0814*/ 	.word	0xffffffff


	//   ....[12]....
        /*0818*/ 	.word	0x05000019


	//   ....[13]....
        /*081c*/ 	.word	0x05000018


	//   ....[14]....
        /*0820*/ 	.word	0x0500001a


	//   ....[15]....
        /*0824*/ 	.word	0x0500001b


	//   ....[16]....
        /*0828*/ 	.word	0x0500001d


	//   ....[17]....
        /*082c*/ 	.word	0x05000012


	//   ....[18]....
        /*0830*/ 	.word	0x0500001c


	//   ....[19]....
        /*0834*/ 	.word	0x05000013


	//   ....[20]....
        /*0838*/ 	.word	0x0500001d


	//   ....[21]....
        /*083c*/ 	.word	0x0500001c


	//   ....[22]....
        /*0840*/ 	.word	0x0500001e


	//   ....[23]....
        /*0844*/ 	.word	0x0500001f


	//   ....[24]....
        /*0848*/ 	.word	0x05000021


	//   ....[25]....
        /*084c*/ 	.word	0x05000020


	//   ....[26]....
        /*0850*/ 	.word	0x05000022


	//   ....[27]....
        /*0854*/ 	.word	0x05000017


	//   ....[28]....
        /*0858*/ 	.word	0x0500001d


	//   ....[29]....
        /*085c*/ 	.word	0x0500001c


	//   ....[30]....
        /*0860*/ 	.word	0x0500001e


	//   ....[31]....
        /*0864*/ 	.word	0x0500001f


	//   ....[32]....
        /*0868*/ 	.word	0x05000021


	//   ....[33]....
        /*086c*/ 	.word	0x05000020


	//   ....[34]....
        /*0870*/ 	.word	0x05000022


	//   ....[35]....
        /*0874*/ 	.word	0x05000017


	//   ....[36]....
        /*0878*/ 	.word	0x0500001e


	//   ....[37]....
        /*087c*/ 	.word	0x05000026


	//   ....[38]....
        /*0880*/ 	.word	0x05000021


	//   ....[39]....
        /*0884*/ 	.word	0x05000020


	//   ....[40]....
        /*0888*/ 	.word	0x05000024


	//   ....[41]....
        /*088c*/ 	.word	0x05000029


	//   ....[42]....
        /*0890*/ 	.word	0x05000025


	//   ....[43]....
        /*0894*/ 	.word	0x05000027


	//   ....[44]....
        /*0898*/ 	.word	0x05000028


	//   ....[45]....
        /*089c*/ 	.word	0x05000021


	//   ....[46]....
        /*08a0*/ 	.word	0x05000023


	//   ....[47]....
        /*08a4*/ 	.word	0x05000026


	//   ....[48]....
        /*08a8*/ 	.word	0x05000014


	//   ....[49]....
        /*08ac*/ 	.word	0x05000029


	//   ....[50]....
        /*08b0*/ 	.word	0x05000012


	//   ....[51]....
        /*08b4*/ 	.word	0x05000021


	//   ....[52]....
        /*08b8*/ 	.word	0x0500001f


	//   ....[53]....
        /*08bc*/ 	.word	0x05000014


	//   ....[54]....
        /*08c0*/ 	.word	0x05000026


	//   ....[55]....
        /*08c4*/ 	.word	0x0500001c


	//   ....[56]....
        /*08c8*/ 	.word	0x05000013


	//   ....[57]....
        /*08cc*/ 	.word	0x05000029


	//   ....[58]....
        /*08d0*/ 	.word	0x05000018


	//   ....[59]....
        /*08d4*/ 	.word	0x05000024


	//   ....[60]....
        /*08d8*/ 	.word	0x05000019


	//   ....[61]....
        /*08dc*/ 	.word	0x05000022


	//   ....[62]....
        /*08e0*/ 	.word	0x0500001f


	//   ....[63]....
        /*08e4*/ 	.word	0x0500001c


	//   ....[64]....
        /*08e8*/ 	.word	0x0500002a


	//   ....[65]....
        /*08ec*/ 	.word	0x05000028


	//   ....[66]....
        /*08f0*/ 	.word	0x0500001b


	//   ....[67]....
        /*08f4*/ 	.word	0x05000017


	//   ....[68]....
        /*08f8*/ 	.word	0x0500001e


	//   ....[69]....
        /*08fc*/ 	.word	0x0500001e


	//   ....[70]....
        /*0900*/ 	.word	0x0500001e


	//   ....[71]....
        /*0904*/ 	.word	0x0500001e


	//   ....[72]....
        /*0908*/ 	.word	0x0500001e


	//   ....[73]....
        /*090c*/ 	.word	0x0500001e


	//   ....[74]....
        /*0910*/ 	.word	0x0500001e


	//   ....[75]....
        /*0914*/ 	.word	0x0500001e


	//   ....[76]....
        /*0918*/ 	.word	0x0500001e


	//   ....[77]....
        /*091c*/ 	.word	0x0500001e


	//   ....[78]....
        /*0920*/ 	.word	0x0500001e


	//   ....[79]....
        /*0924*/ 	.word	0x0500001e


	//   ....[80]....
        /*0928*/ 	.word	0x0500001e


	//   ....[81]....
        /*092c*/ 	.word	0x0500001e


	//   ....[82]....
        /*0930*/ 	.word	0x0500001e


	//   ....[83]....
        /*0934*/ 	.word	0x0500001e


	//   ....[84]....
        /*0938*/ 	.word	0x0500001e


	//   ....[85]....
        /*093c*/ 	.word	0x0500001e


	//   ....[86]....
        /*0940*/ 	.word	0x0500001e


	//   ....[87]....
        /*0944*/ 	.word	0x0500001e


	//   ....[88]....
        /*0948*/ 	.word	0x0500001e


	//   ....[89]....
        /*094c*/ 	.word	0x0500001e


	//   ....[90]....
        /*0950*/ 	.word	0x0500001e


	//   ....[91]....
        /*0954*/ 	.word	0x0500001e


	//   ....[92]....
        /*0958*/ 	.word	0x0500001e


	//   ....[93]....
        /*095c*/ 	.word	0x0500001e


	//   ....[94]....
        /*0960*/ 	.word	0x0500001e


	//   ....[95]....
        /*0964*/ 	.word	0x0500001e


	//   ....[96]....
        /*0968*/ 	.word	0x0500001e


	//   ....[97]....
        /*096c*/ 	.word	0x0500001e


	//   ....[98]....
        /*0970*/ 	.word	0x0500001e


	//   ....[99]....
        /*0974*/ 	.word	0x0500001e


	//   ....[100]....
        /*0978*/ 	.word	0x0500001e


	//   ....[101]....
        /*097c*/ 	.word	0x0500001e


	//   ....[102]....
        /*0980*/ 	.word	0x0500001e


	//   ....[103]....
        /*0984*/ 	.word	0x0500001e


	//   ....[104]....
        /*0988*/ 	.word	0x0500001e


	//   ....[105]....
        /*098c*/ 	.word	0x0500001e


	//   ....[106]....
        /*0990*/ 	.word	0x0500001e


	//   ....[107]....
        /*0994*/ 	.word	0x0500001e


	//   ....[108]....
        /*0998*/ 	.word	0x0500001e


	//   ....[109]....
        /*099c*/ 	.word	0x0500001e


	//   ....[110]....
        /*09a0*/ 	.word	0x0500001e


	//   ....[111]....
        /*09a4*/ 	.word	0x0500001e


	//   ....[112]....
        /*09a8*/ 	.word	0x0500001e


	//   ....[113]....
        /*09ac*/ 	.word	0x0500001e


	//   ....[114]....
        /*09b0*/ 	.word	0x0500001e


	//   ....[115]....
        /*09b4*/ 	.word	0x0500001e


	//   ....[116]....
        /*09b8*/ 	.word	0x0500001e


	//   ....[117]....
        /*09bc*/ 	.word	0x0500001e


	//   ....[118]....
        /*09c0*/ 	.word	0x0500001e


	//   ....[119]....
        /*09c4*/ 	.word	0x0500001e


	//   ....[120]....
        /*09c8*/ 	.word	0x0500001e


	//   ....[121]....
        /*09cc*/ 	.word	0x0500001e


	//   ....[122]....
        /*09d0*/ 	.word	0x0500001e


	//   ....[123]....
        /*09d4*/ 	.word	0x0500001e


	//----- nvinfo : EIATTR_COOP_GROUP_INSTR_OFFSETS
	.align		4
.L_2209:
        /*09d8*/ 	.byte	0x04, 0x28
        /*09da*/ 	.short	(.L_2211 - .L_2210)


	//   ....[0]....
.L_2210:
        /*09dc*/ 	.word	0x00004260


	//   ....[1]....
        /*09e0*/ 	.word	0x00004290


	//   ....[2]....
        /*09e4*/ 	.word	0x000042c0


	//   ....[3]....
        /*09e8*/ 	.word	0x000042d0


	//   ....[4]....
        /*09ec*/ 	.word	0x000049c0


	//   ....[5]....
        /*09f0*/ 	.word	0x000049d0


	//   ....[6]....
        /*09f4*/ 	.word	0x00004a00


	//   ....[7]....
        /*09f8*/ 	.word	0x00004a10


	//   ....[8]....
        /*09fc*/ 	.word	0x00004a40


	//   ....[9]....
        /*0a00*/ 	.word	0x00004a50


	//   ....[10]....
        /*0a04*/ 	.word	0x00004a80


	//   ....[11]....
        /*0a08*/ 	.word	0x00004a90


	//   ....[12]....
        /*0a0c*/ 	.word	0x00006980


	//   ....[13]....
        /*0a10*/ 	.word	0x000069b0


	//   ....[14]....
        /*0a14*/ 	.word	0x00006a00


	//   ....[15]....
        /*0a18*/ 	.word	0x00006a20


	//   ....[16]....
        /*0a1c*/ 	.word	0x00006a50


	//   ....[17]....
        /*0a20*/ 	.word	0x00006a60


	//   ....[18]....
        /*0a24*/ 	.word	0x00006a90


	//   ....[19]....
        /*0a28*/ 	.word	0x00006aa0


	//   ....[20]....
        /*0a2c*/ 	.word	0x00006c20


	//   ....[21]....
        /*0a30*/ 	.word	0x00006c50


	//   ....[22]....
        /*0a34*/ 	.word	0x00006ca0


	//   ....[23]....
        /*0a38*/ 	.word	0x00006cc0


	//   ....[24]....
        /*0a3c*/ 	.word	0x00006cf0


	//   ....[25]....
        /*0a40*/ 	.word	0x00006d00


	//   ....[26]....
        /*0a44*/ 	.word	0x00006d30


	//   ....[27]....
        /*0a48*/ 	.word	0x00006d40


	//   ....[28]....
        /*0a4c*/ 	.word	0x00006e60


	//   ....[29]....
        /*0a50*/ 	.word	0x00006e90


	//   ....[30]....
        /*0a54*/ 	.word	0x00006ee0


	//   ....[31]....
        /*0a58*/ 	.word	0x00006f00


	//   ....[32]....
        /*0a5c*/ 	.word	0x00006f30


	//   ....[33]....
        /*0a60*/ 	.word	0x00006f40


	//   ....[34]....
        /*0a64*/ 	.word	0x00006f70


	//   ....[35]....
        /*0a68*/ 	.word	0x00006f80


	//   ....[36]....
        /*0a6c*/ 	.word	0x00007210


	//   ....[37]....
        /*0a70*/ 	.word	0x00007270


	//   ....[38]....
        /*0a74*/ 	.word	0x00007310


	//   ....[39]....
        /*0a78*/ 	.word	0x00007350


	//   ....[40]....
        /*0a7c*/ 	.word	0x00007380


	//   ....[41]....
        /*0a80*/ 	.word	0x00007390


	//   ....[42]....
        /*0a84*/ 	.word	0x000073b0


	//   ....[43]....
        /*0a88*/ 	.word	0x000073c0


	//   ....[44]....
        /*0a8c*/ 	.word	0x00007400


	//   ....[45]....
        /*0a90*/ 	.word	0x00007420


	//   ....[46]....
        /*0a94*/ 	.word	0x00007460


	//   ....[47]....
        /*0a98*/ 	.word	0x00007490


	//   ....[48]....
        /*0a9c*/ 	.word	0x000074c0


	//   ....[49]....
        /*0aa0*/ 	.word	0x000074d0


	//   ....[50]....
        /*0aa4*/ 	.word	0x000074e0


	//   ....[51]....
        /*0aa8*/ 	.word	0x00007540


	//   ....[52]....
        /*0aac*/ 	.word	0x000075a0


	//   ....[53]....
        /*0ab0*/ 	.word	0x000075e0


	//   ....[54]....
        /*0ab4*/ 	.word	0x00007600


	//   ....[55]....
        /*0ab8*/ 	.word	0x00007610


	//   ....[56]....
        /*0abc*/ 	.word	0x00007620


	//   ....[57]....
        /*0ac0*/ 	.word	0x00007650


	//   ....[58]....
        /*0ac4*/ 	.word	0x00007670


	//   ....[59]....
        /*0ac8*/ 	.word	0x000076a0


	//   ....[60]....
        /*0acc*/ 	.word	0x000076c0


	//   ....[61]....
        /*0ad0*/ 	.word	0x00007700


	//   ....[62]....
        /*0ad4*/ 	.word	0x00007740


	//   ....[63]....
        /*0ad8*/ 	.word	0x00007770


	//   ....[64]....
        /*0adc*/ 	.word	0x000077a0


	//   ....[65]....
        /*0ae0*/ 	.word	0x000077d0


	//   ....[66]....
        /*0ae4*/ 	.word	0x00007910


	//   ....[67]....
        /*0ae8*/ 	.word	0x00007950


	//   ....[68]....
        /*0aec*/ 	.word	0x00007a80


	//   ....[69]....
        /*0af0*/ 	.word	0x00007ad0


	//   ....[70]....
        /*0af4*/ 	.word	0x00007b40


	//   ....[71]....
        /*0af8*/ 	.word	0x00007ba0


	//   ....[72]....
        /*0afc*/ 	.word	0x00007c10


	//   ....[73]....
        /*0b00*/ 	.word	0x00007c70


	//   ....[74]....
        /*0b04*/ 	.word	0x00007ce0


	//   ....[75]....
        /*0b08*/ 	.word	0x00007d40


	//   ....[76]....
        /*0b0c*/ 	.word	0x00007de0


	//   ....[77]....
        /*0b10*/ 	.word	0x00007e70


	//   ....[78]....
        /*0b14*/ 	.word	0x00007ee0


	//   ....[79]....
        /*0b18*/ 	.word	0x00007f40


	//   ....[80]....
        /*0b1c*/ 	.word	0x00007fb0


	//   ....[81]....
        /*0b20*/ 	.word	0x00008010


	//   ....[82]....
        /*0b24*/ 	.word	0x00008080


	//   ....[83]....
        /*0b28*/ 	.word	0x000080e0


	//   ....[84]....
        /*0b2c*/ 	.word	0x00008180


	//   ....[85]....
        /*0b30*/ 	.word	0x00008210


	//   ....[86]....
        /*0b34*/ 	.word	0x00008280


	//   ....[87]....
        /*0b38*/ 	.word	0x000082e0


	//   ....[88]....
        /*0b3c*/ 	.word	0x00008350


	//   ....[89]....
        /*0b40*/ 	.word	0x000083b0


	//   ....[90]....
        /*0b44*/ 	.word	0x00008420


	//   ....[91]....
        /*0b48*/ 	.word	0x00008480


	//   ....[92]....
        /*0b4c*/ 	.word	0x00008520


	//   ....[93]....
        /*0b50*/ 	.word	0x000085d0


	//   ....[94]....
        /*0b54*/ 	.word	0x000086c0


	//   ....[95]....
        /*0b58*/ 	.word	0x00008710


	//   ....[96]....
        /*0b5c*/ 	.word	0x000087b0


	//   ....[97]....
        /*0b60*/ 	.word	0x00008810


	//   ....[98]....
        /*0b64*/ 	.word	0x00008890


	//   ....[99]....
        /*0b68*/ 	.word	0x00008930


	//   ....[100]....
        /*0b6c*/ 	.word	0x000089a0


	//   ....[101]....
        /*0b70*/ 	.word	0x00008a20


	//   ....[102]....
        /*0b74*/ 	.word	0x00008a90


	//   ....[103]....
        /*0b78*/ 	.word	0x00008af0


	//   ....[104]....
        /*0b7c*/ 	.word	0x00008b60


	//   ....[105]....
        /*0b80*/ 	.word	0x00008bc0


	//   ....[106]....
        /*0b84*/ 	.word	0x00008c30


	//   ....[107]....
        /*0b88*/ 	.word	0x00008c90


	//   ....[108]....
        /*0b8c*/ 	.word	0x00008d00


	//   ....[109]....
        /*0b90*/ 	.word	0x00008d60


	//   ....[110]....
        /*0b94*/ 	.word	0x00008e30


	//   ....[111]....
        /*0b98*/ 	.word	0x00008e90


	//   ....[112]....
        /*0b9c*/ 	.word	0x00008f10


	//   ....[113]....
        /*0ba0*/ 	.word	0x00008f60


	//   ....[114]....
        /*0ba4*/ 	.word	0x00009000


	//   ....[115]....
        /*0ba8*/ 	.word	0x00009080


	//   ....[116]....
        /*0bac*/ 	.word	0x00009110


	//   ....[117]....
        /*0bb0*/ 	.word	0x000091a0


	//   ....[118]....
        /*0bb4*/ 	.word	0x00009210


	//   ....[119]....
        /*0bb8*/ 	.word	0x00009270


	//   ....[120]....
        /*0bbc*/ 	.word	0x00009300


	//   ....[121]....
        /*0bc0*/ 	.word	0x000093c0


	//   ....[122]....
        /*0bc4*/ 	.word	0x00009450


	//   ....[123]....
        /*0bc8*/ 	.word	0x000094b0


	//----- nvinfo : EIATTR_EXIT_INSTR_OFFSETS
	.align		4
.L_2211:
        /*0bcc*/ 	.byte	0x04, 0x1c
        /*0bce*/ 	.short	(.L_2213 - .L_2212)


	//   ....[0]....
.L_2212:
        /*0bd0*/ 	.word	0x00005950


	//   ....[1]....
        /*0bd4*/ 	.word	0x00007a20


	//----- nvinfo : EIATTR_MAX_THREADS
	.align		4
.L_2213:
        /*0bd8*/ 	.byte	0x04, 0x05
        /*0bda*/ 	.short	(.L_2215 - .L_2214)
.L_2214:
        /*0bdc*/ 	.word	0x00000140
        /*0be0*/ 	.word	0x00000001
        /*0be4*/ 	.word	0x00000001


	//----- nvinfo : EIATTR_CRS_STACK_SIZE
	.align		4
.L_2215:
        /*0be8*/ 	.byte	0x04, 0x1e
        /*0bea*/ 	.short	(.L_2217 - .L_2216)
.L_2216:
        /*0bec*/ 	.word	0x00000000


	//----- nvinfo : EIATTR_CBANK_PARAM_SIZE
	.align		4
.L_2217:
        /*0bf0*/ 	.byte	0x03, 0x19
        /*0bf2*/ 	.short	0x0060


	//----- nvinfo : EIATTR_PARAM_CBANK
	.align		4
        /*0bf4*/ 	.byte	0x04, 0x0a
        /*0bf6*/ 	.short	(.L_2219 - .L_2218)
	.align		4
.L_2218:
        /*0bf8*/ 	.word	index@(.nv.constant0._ZN13group_norm_v218gn_bwd_cuda_kernelI6__halfLi320ELi3ELi16ELi20ELi1024ELb1ELb1ELi32ELi320ELi320ELi4ELb1ELi10ELb0ELb0ELNS_15WgradSyncMethodE3ENS_16CompileConditionILi900EEEEEvPT_S6_S6_PKS5_S8_S8_S8_PKfflPfPj)
        /*0bfc*/ 	.short	0x0210
        /*0bfe*/ 	.short	0x0060


	//----- nvinfo : EIATTR_SW_WAR
	.align		4
.L_2219:
        /*0c00*/ 	.byte	0x04, 0x36
        /*0c02*/ 	.short	(.L_2221 - .L_2220)
.L_2220:
        /*0c04*/ 	.word	0x00000008
.L_2221:


//--------------------- .nv.info._ZN13group_norm_v218gn_bwd_cuda_kernelI6__halfLi320ELi2ELi16ELi20ELi1024ELb1ELb1ELi32ELi320ELi320ELi4ELb1ELi9ELb0ELb0ELNS_15WgradSyncMethodE3ENS_16CompileConditionILi900EEEEEvPT_S6_S6_PKS5_S8_S8_S8_PKfflPfPj --------------------------
	.section	.nv.info._ZN13group_norm_v218gn_bwd_cuda_kernelI6__halfLi320ELi2ELi16ELi20ELi1024ELb1ELb1ELi32ELi320ELi320ELi4ELb1ELi9ELb0ELb0ELNS_15WgradSyncMethodE3ENS_16CompileConditionILi900EEEEEvPT_S6_S6_PKS5_S8_S8_S8_PKfflPfPj,"",@"SHT_CUDA_INFO"
	.sectionflags	@""
	.align	4


	//----- nvinfo : EIATTR_CUDA_API_VERSION
	.align		4
        /*0000*/ 	.byte	0x04, 0x37
        /*0002*/ 	.short	(.L_2223 - .L_2222)
.L_2222:
        /*0004*/ 	.word	0x00000082


	//----- nvinfo : EIATTR_KPARAM_INFO
	.align		4
.L_2223:
        /*0008*/ 	.byte	0x04, 0x17
        /*000a*/ 	.short	(.L_2225 - .L_2224)
.L_2224:
        /*000c*/ 	.word	0x00000000
        /*0010*/ 	.short	0x000b
        /*0012*/ 	.short	0x0058
        /*0014*/ 	.byte	0x00, 0xf0, 0x21, 0x00


	//----- nvinfo : EIATTR_KPARAM_INFO
	.align		4
.L_2225:
        /*0018*/ 	.byte	0x04, 0x17
        /*001a*/ 	.short	(.L_2227 - .L_2226)
.L_2226:
        /*001c*/ 	.word	0x00000000
        /*0020*/ 	.short	0x000a
        /*0022*/ 	.short	0x0050
        /*0024*/ 	.byte	0x00, 0xf0, 0x21, 0x00


	//----- nvinfo : EIATTR_KPARAM_INFO
	.align		4
.L_2227:
        /*0028*/ 	.byte	0x04, 0x17
        /*002a*/ 	.short	(.L_2229 - .L_2228)
.L_2228:
        /*002c*/ 	.word	0x00000000
        /*0030*/ 	.short	0x0009
        /*0032*/ 	.short	0x0048
        /*0034*/ 	.byte	0x00, 0xf0, 0x21, 0x00


	//----- nvinfo : EIATTR_KPARAM_INFO
	.align		4
.L_2229:
        /*0038*/ 	.byte	0x04, 0x17
        /*003a*/ 	.short	(.L_2231 - .L_2230)
.L_2230:
        /*003c*/ 	.word	0x00000000
        /*0040*/ 	.short	0x0008
        /*0042*/ 	.short	0x0040
        /*0044*/ 	.byte	0x00, 0xf0, 0x11, 0x00


	//----- nvinfo : EIATTR_KPARAM_INFO
	.align		4
.L_2231:
        /*0048*/ 	.byte	0x04, 0x17
        /*004a*/ 	.short	(.L_2233 - .L_2232)
.L_2232:
        /*004c*/ 	.word	0x00000000
        /*0050*/ 	.short	0x0007
        /*0052*/ 	.short	0x0038
        /*0054*/ 	.byte	0x00, 0xf0, 0x21, 0x00


	//----- nvinfo : EIATTR_KPARAM_INFO
	.align		4
.L_2233:
        /*0058*/ 	.byte	0x04, 0x17
        /*005a*/ 	.short	(.L_2235 - .L_2234)
.L_2234:
        /*005c*/ 	.word	0x00000000
        /*0060*/ 	.short	0x0006
        /*0062*/ 	.short	0x0030
        /*0064*/ 	.byte	0x00, 0xf0, 0x21, 0x00


	//----- nvinfo : EIATTR_KPARAM_INFO
	.align		4
.L_2235:
        /*0068*/ 	.byte	0x04, 0x17
        /*006a*/ 	.short	(.L_2237 - .L_2236)
.L_2236:
        /*006c*/ 	.word	0x00000000
        /*0070*/ 	.short	0x0005
        /*0072*/ 	.short	0x0028
        /*0074*/ 	.byte	0x00, 0xf0, 0x21, 0x00


	//----- nvinfo : EIATTR_KPARAM_INFO
	.align		4
.L_2237:
        /*0078*/ 	.byte	0x04, 0x17
        /*007a*/ 	.short	(.L_2239 - .L_2238)
.L_2238:
        /*007c*/ 	.word	0x00000000
        /*0080*/ 	.short	0x0004
        /*0082*/ 	.short	0x0020
        /*0084*/ 	.byte	0x00, 0xf0, 0x21, 0x00


	//----- nvinfo : EIATTR_KPARAM_INFO
	.align		4
.L_2239:
        /*0088*/ 	.byte	0x04, 0x17
        /*008a*/ 	.short	(.L_2241 - .L_2240)
.L_2240:
        /*008c*/ 	.word	0x00000000
        /*0090*/ 	.short	0x0003
        /*0092*/ 	.short	0x0018
        /*0094*/ 	.byte	0x00, 0xf0, 0x21, 0x00


	//----- nvinfo : EIATTR_KPARAM_INFO
	.align		4
.L_2241:
        /*0098*/ 	.byte	0x04, 0x17
        /*009a*/ 	.short	(.L_2243 - .L_2242)
.L_2242:
        /*009c*/ 	.word	0x00000000
        /*00a0*/ 	.short	0x0002
        /*00a2*/ 	.short	0x0010
        /*00a4*/ 	.byte	0x00, 0xf0, 0x21, 0x00


	//----- nvinfo : EIATTR_KPARAM_INFO
	.align		4
.L_2243:
        /*00a8*/ 	.byte	0x04, 0x17
        /*00aa*/ 	.short	(.L_2245 - .L_2244)
.L_2244:
        /*00ac*/ 	.word	0x00000000
        /*00b0*/ 	.short	0x0001
        /*00b2*/ 	.short	0x0008
        /*00b4*/ 	.byte	0x00, 0xf0, 0x21, 0x00


	//----- nvinfo : EIATTR_KPARAM_INFO
	.align		4
.L_2245:
        /*00b8*/ 	.byte	0x04, 0x17
        /*00ba*/ 	.short	(.L_2247 - .L_2246)
.L_2246:
        /*00bc*/ 	.word	0x00000000
        /*00c0*/ 	.short	0x0000
        /*00c2*/ 	.short	0x0000
        /*00c4*/ 	.byte	0x00, 0xf0, 0x21, 0x00


	//----- nvinfo : EIATTR_SPARSE_MMA_MASK
	.align		4
.L_2247:
        /*00c8*/ 	.byte	0x03, 0x50
        /*00ca*/ 	.short	0x0000


	//----- nvinfo : EIATTR_MAXREG_COUNT
	.align		4
        /*00cc*/ 	.byte	0x03, 0x1b
        /*00ce*/ 	.short	0x0060


	//----- nvinfo : EIATTR_NUM_BARRIERS
	.align		4
        /*00d0*/ 	.byte	0x02, 0x4c
        /*00d2*/ 	.byte	0x01
	.zero		1


	//----- nvinfo : EIATTR_ANNOTATIONS
	.align		4
        /*00d4*/ 	.byte	0x04, 0x55
        /*00d6*/ 	.short	(.L_2249 - .L_2248)


	//   ....[0]....
.L_2248:
        /* <DEDUP_REMOVED lines=14> */


	//----- nvinfo : EIATTR_MERCURY_ISA_VERSION
	.align		4
.L_2249:
        /*01a0*/ 	.byte	0x03, 0x5f
        /*01a2*/ 	.short	0x0101


	//----- nvinfo : EIATTR_COOP_GROUP_MASK_REGIDS
	.align		4
        /*01a4*/ 	.byte	0x04, 0x29
        /*01a6*/ 	.short	(.L_2251 - .L_2250)


	//   ....[0]....
.L_2250:
        /*01a8*/ 	.word	0xffffffff


	//   ....[1]....
        /*01ac*/ 	.word	0xffffffff


	//   ....[2]....
        /*01b0*/ 	.word	0xffffffff


	//   ....[3]....
        /*01b4*/ 	.word	0xffffffff


	//   ....[4]....
        /*01b8*/ 	.word	0xffffffff


	//   ....[5]....
        /*01bc*/ 	.word	0xffffffff


	//   ....[6]....
        /*01c0*/ 	.word	0xffffffff


	//   ....[7]....
        /*01c4*/ 	.word	0xffffffff


	//   ....[8]....
        /*01c8*/ 	.word	0xffffffff


	//   ....[9]....
        /*01cc*/ 	.word	0xffffffff


	//   ....[10]....
        /*01d0*/ 	.word	0xffffffff


	//   ....[11]....
        /*01d4*/ 	.word	0xffffffff


	//   ....[12]....
        /*01d8*/ 	.word	0x05000007


	//   ....[13]....
        /*01dc*/ 	.word	0x05000006


	//   ....[14]....
        /*01e0*/ 	.word	0x05000008


	//   ....[15]....
        /*01e4*/ 	.word	0x05000009


	//   ....[16]....
        /*01e8*/ 	.word	0x0500000b


	//   ....[17]....
        /*01ec*/ 	.word	0x05000002


	//   ....[18]....
        /*01f0*/ 	.word	0x05000006


	//   ....[19]....
        /*01f4*/ 	.word	0x05000003


	//   ....[20]....
        /*01f8*/ 	.word	0x05000007


	//   ....[21]....
        /*01fc*/ 	.word	0x05000009


	//   ....[22]....
        /*0200*/ 	.word	0x05000006


	//   ....[23]....
        /*0204*/ 	.word	0x05000008


	//   ....[24]....
        /*0208*/ 	.word	0x0500000b


	//   ....[25]....
        /*020c*/ 	.word	0x05000007


	//   ....[26]....
        /*0210*/ 	.word	0x0500000c


	//   ....[27]....
        /*0214*/ 	.word	0x05000006


	//   ....[28]....
        /*0218*/ 	.word	0x05000007


	//   ....[29]....
        /*021c*/ 	.word	0x05000009


	//   ....[30]....
        /*0220*/ 	.word	0x05000006


	//   ....[31]....
        /*0224*/ 	.word	0x05000008


	//   ....[32]....
        /*0228*/ 	.word	0x0500000b


	//   ....[33]....
        /*022c*/ 	.word	0x05000007


	//   ....[34]....
        /*0230*/ 	.word	0x0500000c


	//   ....[35]....
        /*0234*/ 	.word	0x05000006


	//   ....[36]....
        /*0238*/ 	.word	0x05000006


	//   ....[37]....
        /*023c*/ 	.word	0x0500000b


	//   ....[38]....
        /*0240*/ 	.word	0x05000007


	//   ....[39]....
        /*0244*/ 	.word	0x0500000f


	//   ....[40]....
        /*0248*/ 	.word	0x0500001d


	//   ....[41]....
        /*024c*/ 	.word	0x05000011


	//   ....[42]....
        /*0250*/ 	.word	0x05000009


	//   ....[43]....
        /*0254*/ 	.word	0x05000007


	//   ....[44]....
        /*0258*/ 	.word	0x0500000b


	//   ....[45]....
        /*025c*/ 	.word	0x05000006


	//   ....[46]....
        /*0260*/ 	.word	0x0500000e


	//   ....[47]....
        /*0264*/ 	.word	0x05000008


	//   ....[48]....
        /*0268*/ 	.word	0x0500000c


	//   ....[49]....
        /*026c*/ 	.word	0x0500000a


	//   ....[50]....
        /*0270*/ 	.word	0x05000004


	//   ....[51]....
        /*0274*/ 	.word	0x05000018


	//   ....[52]....
        /*0278*/ 	.word	0x0500001a


	//   ....[53]....
        /*027c*/ 	.word	0x05000005


	//   ....[54]....
        /*0280*/ 	.word	0x05000013


	//   ....[55]....
        /*0284*/ 	.word	0x05000015


	//   ....[56]....
        /*0288*/ 	.word	0x05000019


	//   ....[57]....
        /*028c*/ 	.word	0x05000007


	//   ....[58]....
        /*0290*/ 	.word	0x0500000f


	//   ....[59]....
        /*0294*/ 	.word	0x0500001b


	//   ....[60]....
        /*0298*/ 	.word	0x05000011


	//   ....[61]....
        /*029c*/ 	.word	0x05000013


	//   ....[62]....
        /*02a0*/ 	.word	0x05000015


	//   ....[63]....
        /*02a4*/ 	.word	0x05000012


	//   ....[64]....
        /*02a8*/ 	.word	0x05000019


	//   ....[65]....
        /*02ac*/ 	.word	0x0500001d


	//   ....[66]....
        /*02b0*/ 	.word	0x0500000d


	//   ....[67]....
        /*02b4*/ 	.word	0x05000009


	//   ....[68]....
        /*02b8*/ 	.word	0x05000006


	//   ....[69]....
        /*02bc*/ 	.word	0x05000006


	//   ....[70]....
        /*02c0*/ 	.word	0x05000006


	//   ....[71]....
        /*02c4*/ 	.word	0x05000006


	//   ....[72]....
        /*02c8*/ 	.word	0x05000006


	//   ....[73]....
        /*02cc*/ 	.word	0x05000006


	//   ....[74]....
        /*02d0*/ 	.word	0x05000006


	//   ....[75]....
        /*02d4*/ 	.word	0x05000006


	//   ....[76]....
        /*02d8*/ 	.word	0x05000006


	//   ....[77]....
        /*02dc*/ 	.word	0x05000006


	//   ....[78]....
        /*02e0*/ 	.word	0x05000006


	//   ....[79]....
        /*02e4*/ 	.word	0x05000006


	//   ....[80]....
        /*02e8*/ 	.word	0x05000006


	//   ....[81]....
        /*02ec*/ 	.word	0x05000006


	//   ....[82]....
        /*02f0*/ 	.word	0x05000006


	//   ....[83]....
        /*02f4*/ 	.word	0x05000006


	//   ....[84]....
        /*02f8*/ 	.word	0x05000006


	//   ....[85]....
        /*02fc*/ 	.word	0x05000006


	//   ....[86]....
        /*0300*/ 	.word	0x05000006


	//   ....[87]....
        /*0304*/ 	.word	0x05000006


	//   ....[88]....
        /*0308*/ 	.word	0x05000006


	//   ....[89]....
        /*030c*/ 	.word	0x05000006


	//   ....[90]....
        /*0310*/ 	.word	0x05000006


	//   ....[91]....
        /*0314*/ 	.word	0x05000006


	//   ....[92]....
        /*0318*/ 	.word	0x05000006


	//   ....[93]....
        /*031c*/ 	.word	0x05000006


	//   ....[94]....
        /*0320*/ 	.word	0x05000006


	//   ....[95]....
        /*0324*/ 	.word	0x05000006


	//   ....[96]....
        /*0328*/ 	.word	0x05000006


	//   ....[97]....
        /*032c*/ 	.word	0x05000006


	//   ....[98]....
        /*0330*/ 	.word	0x05000006


	//   ....[99]....
        /*0334*/ 	.word	0x05000006


	//   ....[100]....
        /*0338*/ 	.word	0x05000006


	//   ....[101]....
        /*033c*/ 	.word	0x05000006


	//   ....[102]....
        /*0340*/ 	.word	0x05000006


	//   ....[103]....
        /*0344*/ 	.word	0x05000006


	//   ....[104]....
        /*0348*/ 	.word	0x05000006


	//   ....[105]....
        /*034c*/ 	.word	0x05000006


	//   ....[106]....
        /*0350*/ 	.word	0x05000006


	//   ....[107]....
        /*0354*/ 	.word	0x05000006


	//   ....[108]....
        /*0358*/ 	.word	0x05000006


	//   ....[109]....
        /*035c*/ 	.word	0x05000006


	//   ....[110]....
        /*0360*/ 	.word	0x05000006


	//   ....[111]....
        /*0364*/ 	.word	0x05000006


	//   ....[112]....
        /*0368*/ 	.word	0x05000006


	//   ....[113]....
        /*036c*/ 	.word	0x05000006


	//   ....[114]....
        /*0370*/ 	.word	0x05000006


	//   ....[115]....
        /*0374*/ 	.word	0x05000006


	//   ....[116]....
        /*0378*/ 	.word	0x05000006


	//   ....[117]....
        /*037c*/ 	.word	0x05000006


	//   ....[118]....
        /*0380*/ 	.word	0x05000006


	//   ....[119]....
        /*0384*/ 	.word	0x05000006


	//   ....[120]....
        /*0388*/ 	.word	0x05000006


	//   ....[121]....
        /*038c*/ 	.word	0x05000006


	//   ....[122]....
        /*0390*/ 	.word	0x05000006


	//   ....[123]....
        /*0394*/ 	.word	0x05000006


	//----- nvinfo : EIATTR_COOP_GROUP_INSTR_OFFSETS
	.align		4
.L_2251:
        /*0398*/ 	.byte	0x04, 0x28
        /*039a*/ 	.short	(.L_2253 - .L_2252)


	//   ....[0]....
.L_2252:
        /*039c*/ 	.word	0x00003920


	//   ....[1]....
        /*03a0*/ 	.word	0x00003940


	//   ....[2]....
        /*03a4*/ 	.word	0x00003980


	//   ....[3]....
        /*03a8*/ 	.word	0x00003990


	//   ....[4]....
        /*03ac*/ 	.word	0x00003fb0


	//   ....[5]....
        /*03b0*/ 	.word	0x00003fc0


	//   ....[6]....
        /*03b4*/ 	.word	0x00003ff0


	//   ....[7]....
        /*03b8*/ 	.word	0x00004000


	//   ....[8]....
        /*03bc*/ 	.word	0x00004030


	//   ....[9]....
        /*03c0*/ 	.word	0x00004040


	//   ....[10]....
        /*03c4*/ 	.word	0x00004070


	//   ....[11]....
        /*03c8*/ 	.word	0x00004080


	//   ....[12]....
        /*03cc*/ 	.word	0x00005f70


	//   ....[13]....
        /*03d0*/ 	.word	0x00005fa0


	//   ....[14]....
        /*03d4*/ 	.word	0x00005fe0


	//   ....[15]....
        /*03d8*/ 	.word	0x00006000


	//   ....[16]....
        /*03dc*/ 	.word	0x00006030


	//   ....[17]....
        /*03e0*/ 	.word	0x00006040


	//   ....[18]....
        /*03e4*/ 	.word	0x00006070


	//   ....[19]....
        /*03e8*/ 	.word	0x00006080


	//   ....[20]....
        /*03ec*/ 	.word	0x00006210


	//   ....[21]....
        /*03f0*/ 	.word	0x00006240


	//   ....[22]....
        /*03f4*/ 	.word	0x00006270


	//   ....[23]....
        /*03f8*/ 	.word	0x00006290


	//   ....[24]....
        /*03fc*/ 	.word	0x000062c0


	//   ....[25]....
        /*0400*/ 	.word	0x000062d0


	//   ....[26]....
        /*0404*/ 	.word	0x00006300


	//   ....[27]....
        /*0408*/ 	.word	0x00006310


	//   ....[28]....
        /*040c*/ 	.word	0x00006440


	//   ....[29]....
        /*0410*/ 	.word	0x00006470


	//   ....[30]....
        /*0414*/ 	.word	0x000064a0


	//   ....[31]....
        /*0418*/ 	.word	0x000064c0


	//   ....[32]....
        /*041c*/ 	.word	0x000064f0


	//   ....[33]....
        /*0420*/ 	.word	0x00006500


	//   ....[34]....
        /*0424*/ 	.word	0x00006530


	//   ....[35]....
        /*0428*/ 	.word	0x00006540


	//   ....[36]....
        /*042c*/ 	.word	0x00006860


	//   ....[37]....
        /*0430*/ 	.word	0x000068b0


	//   ....[38]....
        /*0434*/ 	.word	0x000068d0


	//   ....[39]....
        /*0438*/ 	.word	0x00006910


	//   ....[40]....
        /*043c*/ 	.word	0x00006940


	//   ....[41]....
        /*0440*/ 	.word	0x00006960


	//   ....[42]....
        /*0444*/ 	.word	0x00006980


	//   ....[43]....
        /*0448*/ 	.word	0x000069b0


	//   ....[44]....
        /*044c*/ 	.word	0x000069d0


	//   ....[45]....
        /*0450*/ 	.word	0x000069f0


	//   ....[46]....
        /*0454*/ 	.word	0x00006a10


	//   ....[47]....
        /*0458*/ 	.word	0x00006a30


	//   ....[48]....
        /*045c*/ 	.word	0x00006a60


	//   ....[49]....
        /*0460*/ 	.word	0x00006a70


	//   ....[50]....
        /*0464*/ 	.word	0x00006aa0


	//   ....[51]....
        /*0468*/ 	.word	0x00006af0


	//   ....[52]....
        /*046c*/ 	.word	0x00006b20


	//   ....[53]....
        /*0470*/ 	.word	0x00006b50


	//   ....[54]....
        /*0474*/ 	.word	0x00006b80


	//   ....[55]....
        /*0478*/ 	.word	0x00006ba0


	//   ....[56]....
        /*047c*/ 	.word	0x00006bc0


	//   ....[57]....
        /*0480*/ 	.word	0x00006bd0


	//   ....[58]....
        /*0484*/ 	.word	0x00006c00


	//   ....[59]....
        /*0488*/ 	.word	0x00006c40


	//   ....[60]....
        /*048c*/ 	.word	0x00006c80


	//   ....[61]....
        /*0490*/ 	.word	0x00006d00


	//   ....[62]....
        /*0494*/ 	.word	0x00006d30


	//   ....[63]....
        /*0498*/ 	.word	0x00006d50


	//   ....[64]....
        /*049c*/ 	.word	0x00006d70


	//   ....[65]....
        /*04a0*/ 	.word	0x00006da0


	//   ....[66]....
        /*04a4*/ 	.word	0x00006de0


	//   ....[67]....
        /*04a8*/ 	.word	0x00006f00


	//   ....[68]....
        /*04ac*/ 	.word	0x00007020


	//   ....[69]....
        /*04b0*/ 	.word	0x00007070


	//   ....[70]....
        /*04b4*/ 	.word	0x000070e0


	//   ....[71]....
        /*04b8*/ 	.word	0x00007140


	//   ....[72]....
        /*04bc*/ 	.word	0x000071b0


	//   ....[73]....
        /*04c0*/ 	.word	0x00007210


	//   ....[74]....
        /*04c4*/ 	.word	0x00007280


	//   ....[75]....
        /*04c8*/ 	.word	0x000072e0


	//   ....[76]....
        /*04cc*/ 	.word	0x00007380


	//   ....[77]....
        /*04d0*/ 	.word	0x00007410


	//   ....[78]....
        /*04d4*/ 	.word	0x00007480


	//   ....[79]....
        /*04d8*/ 	.word	0x000074e0


	//   ....[80]....
        /*04dc*/ 	.word	0x00007550


	//   ....[81]....
        /*04e0*/ 	.word	0x000075b0


	//   ....[82]....
        /*04e4*/ 	.word	0x00007620


	//   ....[83]....
        /*04e8*/ 	.word	0x00007680


	//   ....[84]....
        /*04ec*/ 	.word	0x00007720


	//   ....[85]....
        /*04f0*/ 	.word	0x000077b0


	//   ....[86]....
        /*04f4*/ 	.word	0x00007820


	//   ....[87]....
        /*04f8*/ 	.word	0x00007880


	//   ....[88]....
        /*04fc*/ 	.word	0x000078f0


	//   ....[89]....
        /*0500*/ 	.word	0x00007950


	//   ....[90]....
        /*0504*/ 	.word	0x000079c0


	//   ....[91]....
        /*0508*/ 	.word	0x00007a20


	//   ....[92]....
        /*050c*/ 	.word	0x00007ac0


	//   ....[93]....
        /*0510*/ 	.word	0x00007ba0


	//   ....[94]....
        /*0514*/ 	.word	0x00007c80


	//   ....[95]....
        /*0518*/ 	.word	0x00007cd0


	//   ....[96]....
        /*051c*/ 	.word	0x00007d70


	//   ....[97]....
        /*0520*/ 	.word	0x00007dd0


	//   ....[98]....
        /*0524*/ 	.word	0x00007e80


	//   ....[99]....
        /*0528*/ 	.word	0x00007ee0


	//   ....[100]....
        /*052c*/ 	.word	0x00007f80


	//   ....[101]....
        /*0530*/ 	.word	0x00007fe0


	//   ....[102]....
        /*0534*/ 	.word	0x00008050


	//   ....[103]....
        /*0538*/ 	.word	0x000080b0


	//   ....[104]....
        /*053c*/ 	.word	0x00008120


	//   ....[105]....
        /*0540*/ 	.word	0x00008180


	//   ....[106]....
        /*0544*/ 	.word	0x000081f0


	//   ....[107]....
        /*0548*/ 	.word	0x000082a0


	//   ....[108]....
        /*054c*/ 	.word	0x00008310


	//   ....[109]....
        /*0550*/ 	.word	0x00008370


	//   ....[110]....
        /*0554*/ 	.word	0x000083e0


	//   ....[111]....
        /*0558*/ 	.word	0x00008440


	//   ....[112]....
        /*055c*/ 	.word	0x000084e0


	//   ....[113]....
        /*0560*/ 	.word	0x00008550


	//   ....[114]....
        /*0564*/ 	.word	0x000085e0


	//   ....[115]....
        /*0568*/ 	.word	0x00008650


	//   ....[116]....
        /*056c*/ 	.word	0x000086b0


	//   ....[117]....
        /*0570*/ 	.word	0x00008700


	//   ....[118]....
        /*0574*/ 	.word	0x00008770


	//   ....[119]....
        /*0578*/ 	.word	0x000087d0


	//   ....[120]....
        /*057c*/ 	.word	0x00008840


	//   ....[121]....
        /*0580*/ 	.word	0x000088a0


	//   ....[122]....
        /*0584*/ 	.word	0x000089e0


	//   ....[123]....
        /*0588*/ 	.word	0x00008ab0


	//----- nvinfo : EIATTR_EXIT_INSTR_OFFSETS
	.align		4
.L_2253:
        /*058c*/ 	.byte	0x04, 0x1c
        /*058e*/ 	.short	(.L_2255 - .L_2254)


	//   ....[0]....
.L_2254:
        /*0590*/ 	.word	0x00004f40


	//   ....[1]....
        /*0594*/ 	.word	0x00006fc0


	//----- nvinfo : EIATTR_MAX_THREADS
	.align		4
.L_2255:
        /*0598*/ 	.byte	0x04, 0x05
        /*059a*/ 	.short	(.L_2257 - .L_2256)
.L_2256:
        /*059c*/ 	.word	0x00000140
        /*05a0*/ 	.word	0x00000001
        /*05a4*/ 	.word	0x00000001


	//----- nvinfo : EIATTR_CRS_STACK_SIZE
	.align		4
.L_2257:
        /*05a8*/ 	.byte	0x04, 0x1e
        /*05aa*/ 	.short	(.L_2259 - .L_2258)
.L_2258:
        /*05ac*/ 	.word	0x00000000


	//----- nvinfo : EIATTR_CBANK_PARAM_SIZE
	.align		4
.L_2259:
        /*05b0*/ 	.byte	0x03, 0x19
        /*05b2*/ 	.short	0x0060


	//----- nvinfo : EIATTR_PARAM_CBANK
	.align		4
        /*05b4*/ 	.byte	0x04, 0x0a
        /*05b6*/ 	.short	(.L_2261 - .L_2260)
	.align		4
.L_2260:
        /*05b8*/ 	.word	index@(.nv.constant0._ZN13group_norm_v218gn_bwd_cuda_kernelI6__halfLi320ELi2ELi16ELi20ELi1024ELb1ELb1ELi32ELi320ELi320ELi4ELb1ELi9ELb0ELb0ELNS_15WgradSyncMethodE3ENS_16CompileConditionILi900EEEEEvPT_S6_S6_PKS5_S8_S8_S8_PKfflPfPj)
        /*05bc*/ 	.short	0x0210
        /*05be*/ 	.short	0x0060


	//----- nvinfo : EIATTR_SW_WAR
	.align		4
.L_2261:
        /*05c0*/ 	.byte	0x04, 0x36
        /*05c2*/ 	.short	(.L_2263 - .L_2262)
.L_2262:
        /*05c4*/ 	.word	0x00000008
.L_2263:


//--------------------- .nv.info._ZN13group_norm_v214gn_cuda_kernelI6__halfLi320ELi1ELi32ELi10ELi1024ELb0ELi1024ELi10ELi10ELi2ELb0ELi116ELb0ELb0ENS_16CompileConditionILi900EEEEEvPT_PKS4_S7_S7_flPfS8_Pj --------------------------
	.section	.nv.info._ZN13group_norm_v214gn_cuda_kernelI6__halfLi320ELi1ELi32ELi10ELi1024ELb0ELi1024ELi10ELi10ELi2ELb0ELi116ELb0ELb0ENS_16CompileConditionILi900EEEEEvPT_PKS4_S7_S7_flPfS8_Pj,"",@"SHT_CUDA_INFO"
	.sectionflags	@""
	.align	4


	//----- nvinfo : EIATTR_CUDA_API_VERSION
	.align		4
        /*0000*/ 	.byte	0x04, 0x37
        /*0002*/ 	.short	(.L_2265 - .L_2264)
.L_2264:
        /*0004*/ 	.word	0x00000082


	//----- nvinfo : EIATTR_KPARAM_INFO
	.align		4
.L_2265:
        /*0008*/ 	.byte	0x04, 0x17
        /*000a*/ 	.short	(.L_2267 - .L_2266)
.L_2266:
        /*000c*/ 	.word	0x00000000
        /*0010*/ 	.short	0x0008
        /*0012*/ 	.short	0x0040
        /*0014*/ 	.byte	0x00, 0xf0, 0x21, 0x00


	//----- nvinfo : EIATTR_KPARAM_INFO
	.align		4
.L_2267:
        /*0018*/ 	.byte	0x04, 0x17
        /*001a*/ 	.short	(.L_2269 - .L_2268)
.L_2268:
        /*001c*/ 	.word	0x00000000
        /*0020*/ 	.short	0x0007
        /*0022*/ 	.short	0x0038
        /*0024*/ 	.byte	0x00, 0xf0, 0x21, 0x00


	//----- nvinfo : EIATTR_KPARAM_INFO
	.align		4
.L_2269:
        /*0028*/ 	.byte	0x04, 0x17
        /*002a*/ 	.short	(.L_2271 - .L_2270)
.L_2270:
        /*002c*/ 	.word	0x00000000
        /*0030*/ 	.short	0x0006
        /*0032*/ 	.short	0x0030
        /*0034*/ 	.byte	0x00, 0xf0, 0x21, 0x00


	//----- nvinfo : EIATTR_KPARAM_INFO
	.align		4
.L_2271:
        /*0038*/ 	.byte	0x04, 0x17
        /*003a*/ 	.short	(.L_2273 - .L_2272)
.L_2272:
        /*003c*/ 	.word	0x00000000
        /*0040*/ 	.short	0x0005
        /*0042*/ 	.short	0x0028
        /*0044*/ 	.byte	0x00, 0xf0, 0x21, 0x00


	//----- nvinfo : EIATTR_KPARAM_INFO
	.align		4
.L_2273:
        /*0048*/ 	.byte	0x04, 0x17
        /*004a*/ 	.short	(.L_2275 - .L_2274)
.L_2274:
        /*004c*/ 	.word	0x00000000
        /*0050*/ 	.short	0x0004
        /*0052*/ 	.short	0x0020
        /*0054*/ 	.byte	0x00, 0xf0, 0x11, 0x00


	//----- nvinfo : EIATTR_KPARAM_INFO
	.align		4
.L_2275:
        /*0058*/ 	.byte	0x04, 0x17
        /*005a*/ 	.short	(.L_2277 - .L_2276)
.L_2276:
        /*005c*/ 	.word	0x00000000
        /*0060*/ 	.short	0x0003
        /*0062*/ 	.short	0x0018
        /*0064*/ 	.byte	0x00, 0xf0, 0x21, 0x00


	//----- nvinfo : EIATTR_KPARAM_INFO
	.align		4
.L_2277:
        /*0068*/ 	.byte	0x04, 0x17
        /*006a*/ 	.short	(.L_2279 - .L_2278)
.L_2278:
        /*006c*/ 	.word	0x00000000
        /*0070*/ 	.short	0x0002
        /*0072*/ 	.short	0x0010
        /*0074*/ 	.byte	0x00, 0xf0, 0x21, 0x00


	//----- nvinfo : EIATTR_KPARAM_INFO
	.align		4
.L_2279:
        /*0078*/ 	.byte	0x04, 0x17
        /*007a*/ 	.short	(.L_2281 - .L_2280)
.L_2280:
        /*007c*/ 	.word	0x00000000
        /*0080*/ 	.short	0x0001
        /*0082*/ 	.short	0x0008
        /*0084*/ 	.byte	0x00, 0xf0, 0x21, 0x00


	//----- nvinfo : EIATTR_KPARAM_INFO
	.align		4
.L_2281:
        /*0088*/ 	.byte	0x04, 0x17
        /*008a*/ 	.short	(.L_2283 - .L_2282)
.L_2282:
        /*008c*/ 	.word	0x00000000
        /*0090*/ 	.short	0x0000
        /*0092*/ 	.short	0x0000
        /*0094*/ 	.byte	0x00, 0xf0, 0x21, 0x00


	//----- nvinfo : EIATTR_SPARSE_MMA_MASK
	.align		4
.L_2283:
        /*0098*/ 	.byte	0x03, 0x50
        /*009a*/ 	.short	0x0000


	//----- nvinfo : EIATTR_MAXREG_COUNT
	.align		4
        /*009c*/ 	.byte	0x03, 0x1b
        /*009e*/ 	.short	0x00a8


	//----- nvinfo : EIATTR_NUM_BARRIERS
	.align		4
        /*00a0*/ 	.byte	0x02, 0x4c
        /*00a2*/ 	.byte	0x01
	.zero		1


	//----- nvinfo : EIATTR_MERCURY_ISA_VERSION
	.align		4
        /*00a4*/ 	.byte	0x03, 0x5f
        /*00a6*/ 	.short	0x0101


	//----- nvinfo : EIATTR_COOP_GROUP_MASK_REGIDS
	.align		4
        /*00a8*/ 	.byte	0x04, 0x29
        /*00aa*/ 	.short	(.L_2285 - .L_2284)


	//   ....[0]....
.L_2284:
        /*00ac*/ 	.word	0xffffffff


	//   ....[1]....
        /*00b0*/ 	.word	0xffffffff


	//   ....[2]....
        /*00b4*/ 	.word	0xffffffff


	//   ....[3]....
        /*00b8*/ 	.word	0xffffffff


	//   ....[4]....
        /*00bc*/ 	.word	0xffffffff


	//   ....[5]....
        /*00c0*/ 	.word	0xffffffff


	//   ....[6]....
        /*00c4*/ 	.word	0xffffffff


	//   ....[7]....
        /*00c8*/ 	.word	0xffffffff


	//   ....[8]....
        /*00cc*/ 	.word	0xffffffff


	//   ....[9]....
        /*00d0*/ 	.word	0xffffffff


	//   ....[10]....
        /*00d4*/ 	.word	0xffffffff


	//   ....[11]....
        /*00d8*/ 	.word	0xffffffff


	//   ....[12]....
        /*00dc*/ 	.word	0xffffffff


	//   ....[13]....
        /*00e0*/ 	.word	0xffffffff


	//   ....[14]....
        /*00e4*/ 	.word	0xffffffff


	//   ....[15]....
        /*00e8*/ 	.word	0xffffffff


	//   ....[16]....
        /*00ec*/ 	.word	0xffffffff


	//   ....[17]....
        /*00f0*/ 	.word	0xffffffff


	//   ....[18]....
        /*00f4*/ 	.word	0x05000022


	//   ....[19]....
        /*00f8*/ 	.word	0x05000022


	//   ....[20]....
        /*00fc*/ 	.word	0x05000022


	//   ....[21]....
        /*0100*/ 	.word	0x05000022


	//   ....[22]....
        /*0104*/ 	.word	0x05000022


	//   ....[23]....
        /*0108*/ 	.word	0x05000022


	//   ....[24]....
        /*010c*/ 	.word	0x05000022


	//   ....[25]....
        /*0110*/ 	.word	0x05000022


	//----- nvinfo : EIATTR_COOP_GROUP_INSTR_OFFSETS
	.align		4
.L_2285:
        /*0114*/ 	.byte	0x04, 0x28
        /*0116*/ 	.short	(.L_2287 - .L_2286)


	//   ....[0]....
.L_2286:
        /*0118*/ 	.word	0x000008d0


	//   ....[1]....
        /*011c*/ 	.word	0x000008e0


	//   ....[2]....
        /*0120*/ 	.word	0x00000910


	//   ....[3]....
        /*0124*/ 	.word	0x00000920


	//   ....[4]....
        /*0128*/ 	.word	0x00000950


	//   ....[5]....
        /*012c*/ 	.word	0x00000960


	//   ....[6]....
        /*0130*/ 	.word	0x000009a0


	//   ....[7]....
        /*0134*/ 	.word	0x000009b0


	//   ....[8]....
        /*0138*/ 	.word	0x000009f0


	//   ....[9]....
        /*013c*/ 	.word	0x00000a00


	//   ....[10]....
        /*0140*/ 	.word	0x00000b50


	//   ....[11]....
        /*0144*/ 	.word	0x00000b60


	//   ....[12]....
        /*0148*/ 	.word	0x00000b90


	//   ....[13]....
        /*014c*/ 	.word	0x00000ba0


	//   ....[14]....
        /*0150*/ 	.word	0x00000bd0


	//   ....[15]....
        /*0154*/ 	.word	0x00000be0


	//   ....[16]....
        /*0158*/ 	.word	0x00000c10


	//   ....[17]....
        /*015c*/ 	.word	0x00000c20


	//   ....[18]....
        /*0160*/ 	.word	0x00001a20


	//   ....[19]....
        /*0164*/ 	.word	0x00001a90


	//   ....[20]....
        /*0168*/ 	.word	0x00001b10


	//   ....[21]....
        /*016c*/ 	.word	0x00001b80


	//   ....[22]....
        /*0170*/ 	.word	0x00001c00


	//   ....[23]....
        /*0174*/ 	.word	0x00001c70


	//   ....[24]....
        /*0178*/ 	.word	0x00001cf0


	//   ....[25]....
        /*017c*/ 	.word	0x00001d60


	//----- nvinfo : EIATTR_EXIT_INSTR_OFFSETS
	.align		4
.L_2287:
        /*0180*/ 	.byte	0x04, 0x1c
        /*0182*/ 	.short	(.L_2289 - .L_2288)


	//   ....[0]....
.L_2288:
        /*0184*/ 	.word	0x000019c0


	//----- nvinfo : EIATTR_MAX_THREADS
	.align		4
.L_2289:
        /*0188*/ 	.byte	0x04, 0x05
        /*018a*/ 	.short	(.L_2291 - .L_2290)
.L_2290:
        /*018c*/ 	.word	0x00000140
        /*0190*/ 	.word	0x00000001
        /*0194*/ 	.word	0x00000001


	//----- nvinfo : EIATTR_CRS_STACK_SIZE
	.align		4
.L_2291:
        /*0198*/ 	.byte	0x04, 0x1e
        /*019a*/ 	.short	(.L_2293 - .L_2292)
.L_2292:
        /*019c*/ 	.word	0x00000000


	//----- nvinfo : EIATTR_CBANK_PARAM_SIZE
	.align		4
.L_2293:
        /*01a0*/ 	.byte	0x03, 0x19
        /*01a2*/ 	.short	0x0048


	//----- nvinfo : EIATTR_PARAM_CBANK
	.align		4
        /*01a4*/ 	.byte	0x04, 0x0a
        /*01a6*/ 	.short	(.L_2295 - .L_2294)
	.align		4
.L_2294:
        /*01a8*/ 	.word	index@(.nv.constant0._ZN13group_norm_v214gn_cuda_kernelI6__halfLi320ELi1ELi32ELi10ELi1024ELb0ELi1024ELi10ELi10ELi2ELb0ELi116ELb0ELb0ENS_16CompileConditionILi900EEEEEvPT_PKS4_S7_S7_flPfS8_Pj)
        /*01ac*/ 	.short	0x0210
        /*01ae*/ 	.short	0x0048


	//----- nvinfo : EIATTR_SW_WAR
	.align		4
.L_2295:
        /*01b0*/ 	.byte	0x04, 0x36
        /*01b2*/ 	.short	(.L_2297 - .L_2296)
.L_2296:
        /*01b4*/ 	.word	0x00000008
.L_2297:


//--------------------- .nv.info._ZN13group_norm_v214gn_cuda_kernelI6__halfLi320ELi1ELi32ELi10ELi1024ELb0ELi1024ELi10ELi10ELi2ELb0ELi148ELb0ELb0ENS_16CompileConditionILi900EEEEEvPT_PKS4_S7_S7_flPfS8_Pj --------------------------
	.section	.nv.info._ZN13group_norm_v214gn_cuda_kernelI6__halfLi320ELi1ELi32ELi10ELi1024ELb0ELi1024ELi10ELi10ELi2ELb0ELi148ELb0ELb0ENS_16CompileConditionILi900EEEEEvPT_PKS4_S7_S7_flPfS8_Pj,"",@"SHT_CUDA_INFO"
	.sectionflags	@""
	.align	4


	//----- nvinfo : EIATTR_CUDA_API_VERSION
	.align		4
        /*0000*/ 	.byte	0x04, 0x37
        /*0002*/ 	.short	(.L_2299 - .L_2298)
.L_2298:
        /*0004*/ 	.word	0x00000082


	//----- nvinfo : EIATTR_KPARAM_INFO
	.align		4
.L_2299:
        /*0008*/ 	.byte	0x04, 0x17
        /*000a*/ 	.short	(.L_2301 - .L_2300)
.L_2300:
        /*000c*/ 	.word	0x00000000
        /*0010*/ 	.short	0x0008
        /*0012*/ 	.short	0x0040
        /*0014*/ 	.byte	0x00, 0xf0, 0x21, 0x00


	//----- nvinfo : EIATTR_KPARAM_INFO
	.align		4
.L_2301:
        /*0018*/ 	.byte	0x04, 0x17
        /*001a*/ 	.short	(.L_2303 - .L_2302)
.L_2302:
        /*001c*/ 	.word	0x00000000
        /*0020*/ 	.short	0x0007
        /*0022*/ 	.short	0x0038
        /*0024*/ 	.byte	0x00, 0xf0, 0x21, 0x00


	//----- nvinfo : EIATTR_KPARAM_INFO
	.align		4
.L_2303:
        /*0028*/ 	.byte	0x04, 0x17
        /*002a*/ 	.short	(.L_2305 - .L_2304)
.L_2304:
        /*002c*/ 	.word	0x00000000
        /*0030*/ 	.short	0x0006
        /*0032*/ 	.short	0x0030
        /*0034*/ 	.byte	0x00, 0xf0, 0x21, 0x00


	//----- nvinfo : EIATTR_KPARAM_INFO
	.align		4
.L_2305:
        /*0038*/ 	.byte	0x04, 0x17
        /*003a*/ 	.short	(.L_2307 - .L_2306)
.L_2306:
        /*003c*/ 	.word	0x00000000
        /*0040*/ 	.short	0x0005
        /*0042*/ 	.short	0x0028
        /*0044*/ 	.byte	0x00, 0xf0, 0x21, 0x00


	//----- nvinfo : EIATTR_KPARAM_INFO
	.align		4
.L_2307:
        /*0048*/ 	.byte	0x04, 0x17
        /*004a*/ 	.short	(.L_2309 - .L_2308)
.L_2308:
        /*004c*/ 	.word	0x00000000
        /*0050*/ 	.short	0x0004
        /*0052*/ 	.short	0x0020
        /*0054*/ 	.byte	0x00, 0xf0, 0x11, 0x00


	//----- nvinfo : EIATTR_KPARAM_INFO
	.align		4
.L_2309:
        /*0058*/ 	.byte	0x04, 0x17
        /*005a*/ 	.short	(.L_2311 - .L_2310)
.L_2310:
        /*005c*/ 	.word	0x00000000
        /*0060*/ 	.short	0x0003
        /*0062*/ 	.short	0x0018
        /*0064*/ 	.byte	0x00, 0xf0, 0x21, 0x00


	//----- nvinfo : EIATTR_KPARAM_INFO
	.align		4
.L_2311:
        /*0068*/ 	.byte	0x04, 0x17
        /*006a*/ 	.short	(.L_2313 - .L_2312)
.L_2312:
        /*006c*/ 	.word	0x00000000
        /*0070*/ 	.short	0x0002
        /*0072*/ 	.short	0x0010
        /*0074*/ 	.byte	0x00, 0xf0, 0x21, 0x00


	//----- nvinfo : EIATTR_KPARAM_INFO
	.align		4
.L_2313:
        /*0078*/ 	.byte	0x04, 0x17
        /*007a*/ 	.short	(.L_2315 - .L_2314)
.L_2314:
        /*007c*/ 	.word	0x00000000
        /*0080*/ 	.short	0x0001
        /*0082*/ 	.short	0x0008
        /*0084*/ 	.byte	0x00, 0xf0, 0x21, 0x00


	//----- nvinfo : EIATTR_KPARAM_INFO
	.align		4
.L_2315:
        /*0088*/ 	.byte	0x04, 0x17
        /*008a*/ 	.short	(.L_2317 - .L_2316)
.L_2316:
        /*008c*/ 	.word	0x00000000
        /*0090*/ 	.short	0x0000
        /*0092*/ 	.short	0x0000
        /*0094*/ 	.byte	0x00, 0xf0, 0x21, 0x00


	//----- nvinfo : EIATTR_SPARSE_MMA_MASK
	.align		4
.L_2317:
        /*0098*/ 	.byte	0x03, 0x50
        /*009a*/ 	.short	0x0000


	//----- nvinfo : EIATTR_MAXREG_COUNT
	.align		4
        /*009c*/ 	.byte	0x03, 0x1b
        /*009e*/ 	.short	0x00a8


	//----- nvinfo : EIATTR_NUM_BARRIERS
	.align		4
        /*00a0*/ 	.byte	0x02, 0x4c
        /*00a2*/ 	.byte	0x01
	.zero		1


	//----- nvinfo : EIATTR_MERCURY_ISA_VERSION
	.align		4
        /*00a4*/ 	.byte	0x03, 0x5f
        /*00a6*/ 	.short	0x0101


	//----- nvinfo : EIATTR_COOP_GROUP_MASK_REGIDS
	.align		4
        /*00a8*/ 	.byte	0x04, 0x29
        /*00aa*/ 	.short	(.L_2319 - .L_2318)


	//   ....[0]....
.L_2318:
        /*00ac*/ 	.word	0xffffffff


	//   ....[1]....
        /*00b0*/ 	.word	0xffffffff


	//   ....[2]....
        /*00b4*/ 	.word	0xffffffff


	//   ....[3]....
        /*00b8*/ 	.word	0xffffffff


	//   ....[4]....
        /*00bc*/ 	.word	0xffffffff


	//   ....[5]....
        /*00c0*/ 	.word	0xffffffff


	//   ....[6]....
        /*00c4*/ 	.word	0xffffffff


	//   ....[7]....
        /*00c8*/ 	.word	0xffffffff


	//   ....[8]....
        /*00cc*/ 	.word	0xffffffff


	//   ....[9]....
        /*00d0*/ 	.word	0xffffffff


	//   ....[10]....
        /*00d4*/ 	.word	0xffffffff


	//   ....[11]....
        /*00d8*/ 	.word	0xffffffff


	//   ....[12]....
        /*00dc*/ 	.word	0xffffffff


	//   ....[13]....
        /*00e0*/ 	.word	0xffffffff


	//   ....[14]....
        /*00e4*/ 	.word	0xffffffff


	//   ....[15]....
        /*00e8*/ 	.word	0xffffffff


	//   ....[16]....
        /*00ec*/ 	.word	0xffffffff


	//   ....[17]....
        /*00f0*/ 	.word	0xffffffff


	//   ....[18]....
        /*00f4*/ 	.word	0x05000022


	//   ....[19]....
        /*00f8*/ 	.word	0x05000022


	//   ....[20]....
        /*00fc*/ 	.word	0x05000022


	//   ....[21]....
        /*0100*/ 	.word	0x05000022


	//   ....[22]....
        /*0104*/ 	.word	0x05000022


	//   ....[23]....
        /*0108*/ 	.word	0x05000022


	//   ....[24]....
        /*010c*/ 	.word	0x05000022


	//   ....[25]....
        /*0110*/ 	.word	0x05000022


	//----- nvinfo : EIATTR_COOP_GROUP_INSTR_OFFSETS
	.align		4
.L_2319:
        /*0114*/ 	.byte	0x04, 0x28
        /*0116*/ 	.short	(.L_2321 - .L_2320)


	//   ....[0]....
.L_2320:
        /*0118*/ 	.word	0x000008d0


	//   ....[1]....
        /*011c*/ 	.word	0x000008e0


	//   ....[2]....
        /*0120*/ 	.word	0x00000910


	//   ....[3]....
        /*0124*/ 	.word	0x00000920


	//   ....[4]....
        /*0128*/ 	.word	0x00000950


	//   ....[5]....
        /*012c*/ 	.word	0x00000960


	//   ....[6]....
        /*0130*/ 	.word	0x000009a0


	//   ....[7]....
        /*0134*/ 	.word	0x000009b0


	//   ....[8]....
        /*0138*/ 	.word	0x000009f0


	//   ....[9]....
        /*013c*/ 	.word	0x00000a00


	//   ....[10]....
        /*0140*/ 	.word	0x00000b50


	//   ....[11]....
        /*0144*/ 	.word	0x00000b60


	//   ....[12]....
        /*0148*/ 	.word	0x00000b90


	//   ....[13]....
        /*014c*/ 	.word	0x00000ba0


	//   ....[14]....
        /*0150*/ 	.word	0x00000bd0


	//   ....[15]....
        /*0154*/ 	.word	0x00000be0


	//   ....[16]....
        /*0158*/ 	.word	0x00000c10


	//   ....[17]....
        /*015c*/ 	.word	0x00000c20


	//   ....[18]....
        /*0160*/ 	.word	0x00001a20


	//   ....[19]....
        /*0164*/ 	.word	0x00001a90


	//   ....[20]....
        /*0168*/ 	.word	0x00001b10


	//   ....[21]....
        /*016c*/ 	.word	0x00001b80


	//   ....[22]....
        /*0170*/ 	.word	0x00001c00


	//   ....[23]....
        /*0174*/ 	.word	0x00001c70


	//   ....[24]....
        /*0178*/ 	.word	0x00001cf0


	//   ....[25]....
        /*017c*/ 	.word	0x00001d60


	//----- nvinfo : EIATTR_EXIT_INSTR_OFFSETS
	.align		4
.L_2321:
        /*0180*/ 	.byte	0x04, 0x1c
        /*0182*/ 	.short	(.L_2323 - .L_2322)


	//   ....[0]....
.L_2322:
        /*0184*/ 	.word	0x000019c0


	//----- nvinfo : EIATTR_MAX_THREADS
	.align		4
.L_2323:
        /*0188*/ 	.byte	0x04, 0x05
        /*018a*/ 	.short	(.L_2325 - .L_2324)
.L_2324:
        /*018c*/ 	.word	0x00000140
        /*0190*/ 	.word	0x00000001
        /*0194*/ 	.word	0x00000001


	//----- nvinfo : EIATTR_CRS_STACK_SIZE
	.align		4
.L_2325:
        /*0198*/ 	.byte	0x04, 0x1e
        /*019a*/ 	.short	(.L_2327 - .L_2326)
.L_2326:
        /*019c*/ 	.word	0x00000000


	//----- nvinfo : EIATTR_CBANK_PARAM_SIZE
	.align		4
.L_2327:
        /*01a0*/ 	.byte	0x03, 0x19
        /*01a2*/ 	.short	0x0048


	//----- nvinfo : EIATTR_PARAM_CBANK
	.align		4
        /*01a4*/ 	.byte	0x04, 0x0a
        /*01a6*/ 	.short	(.L_2329 - .L_2328)
	.align		4
.L_2328:
        /*01a8*/ 	.word	index@(.nv.constant0._ZN13group_norm_v214gn_cuda_kernelI6__halfLi320ELi1ELi32ELi10ELi1024ELb0ELi1024ELi10ELi10ELi2ELb0ELi148ELb0ELb0ENS_16CompileConditionILi900EEEEEvPT_PKS4_S7_S7_flPfS8_Pj)
        /*01ac*/ 	.short	0x0210
        /*01ae*/ 	.short	0x0048


	//----- nvinfo : EIATTR_SW_WAR
	.align		4
.L_2329:
        /*01b0*/ 	.byte	0x04, 0x36
        /*01b2*/ 	.short	(.L_2331 - .L_2330)
.L_2330:
        /*01b4*/ 	.word	0x00000008
.L_2331:


//--------------------- .nv.info._ZN13group_norm_v214gn_cuda_kernelI6__halfLi320ELi3ELi16ELi20ELi1024ELb1ELi4ELi320ELi320ELi4ELb1ELi1ELb0ELb0ENS_16CompileConditionILi900EEEEEvPT_PKS4_S7_S7_flPfS8_Pj --------------------------
	.section	.nv.info._ZN13group_norm_v214gn_cuda_kernelI6__halfLi320ELi3ELi16ELi20ELi1024ELb1ELi4ELi320ELi320ELi4ELb1ELi1ELb0ELb0ENS_16CompileConditionILi900EEEEEvPT_PKS4_S7_S7_flPfS8_Pj,"",@"SHT_CUDA_INFO"
	.sectionflags	@""
	.align	4


	//----- nvinfo : EIATTR_CUDA_API_VERSION
	.align		4
        /*0000*/ 	.byte	0x04, 0x37
        /*0002*/ 	.short	(.L_2333 - .L_2332)
.L_2332:
        /*0004*/ 	.word	0x00000082


	//----- nvinfo : EIATTR_KPARAM_INFO
	.align		4
.L_2333:
        /*0008*/ 	.byte	0x04, 0x17
        /*000a*/ 	.short	(.L_2335 - .L_2334)
.L_2334:
        /*000c*/ 	.word	0x00000000
        /*0010*/ 	.short	0x0008
        /*0012*/ 	.short	0x0040
        /*0014*/ 	.byte	0x00, 0xf0, 0x21, 0x00


	//----- nvinfo : EIATTR_KPARAM_INFO
	.align		4
.L_2335:
        /*0018*/ 	.byte	0x04, 0x17
        /*001a*/ 	.short	(.L_2337 - .L_2336)
.L_2336:
        /*001c*/ 	.word	0x00000000
        /*0020*/ 	.short	0x0007
        /*0022*/ 	.short	0x0038
        /*0024*/ 	.byte	0x00, 0xf0, 0x21, 0x00


	//----- nvinfo : EIATTR_KPARAM_INFO
	.align		4
.L_2337:
        /*0028*/ 	.byte	0x04, 0x17
        /*002a*/ 	.short	(.L_2339 - .L_2338)
.L_2338:
        /*002c*/ 	.word	0x00000000
        /*0030*/ 	.short	0x0006
        /*0032*/ 	.short	0x0030
        /*0034*/ 	.byte	0x00, 0xf0, 0x21, 0x00


	//----- nvinfo : EIATTR_KPARAM_INFO
	.align		4
.L_2339:
        /*0038*/ 	.byte	0x04, 0x17
        /*003a*/ 	.short	(.L_2341 - .L_2340)
.L_2340:
        /*003c*/ 	.word	0x00000000
        /*0040*/ 	.short	0x0005
        /*0042*/ 	.short	0x0028
        /*0044*/ 	.byte	0x00, 0xf0, 0x21, 0x00


	//----- nvinfo : EIATTR_KPARAM_INFO
	.align		4
.L_2341:
        /*0048*/ 	.byte	0x04, 0x17
        /*004a*/ 	.short	(.L_2343 - .L_2342)
.L_2342:
        /*004c*/ 	.word	0x00000000
        /*0050*/ 	.short	0x0004
        /*0052*/ 	.short	0x0020
        /*0054*/ 	.byte	0x00, 0xf0, 0x11, 0x00


	//----- nvinfo : EIATTR_KPARAM_INFO
	.align		4
.L_2343:
        /*0058*/ 	.byte	0x04, 0x17
        /*005a*/ 	.short	(.L_2345 - .L_2344)
.L_2344:
        /*005c*/ 	.word	0x00000000
        /*0060*/ 	.short	0x0003
        /*0062*/ 	.short	0x0018
        /*0064*/ 	.byte	0x00, 0xf0, 0x21, 0x00


	//----- nvinfo : EIATTR_KPARAM_INFO
	.align		4
.L_2345:
        /*0068*/ 	.byte	0x04, 0x17
        /*006a*/ 	.short	(.L_2347 - .L_2346)
.L_2346:
        /*006c*/ 	.word	0x00000000
        /*0070*/ 	.short	0x0002
        /*0072*/ 	.short	0x0010
        /*0074*/ 	.byte	0x00, 0xf0, 0x21, 0x00


	//----- nvinfo : EIATTR_KPARAM_INFO
	.align		4
.L_2347:
        /*0078*/ 	.byte	0x04, 0x17
        /*007a*/ 	.short	(.L_2349 - .L_2348)
.L_2348:
        /*007c*/ 	.word	0x00000000
        /*0080*/ 	.short	0x0001
        /*0082*/ 	.short	0x0008
        /*0084*/ 	.byte	0x00, 0xf0, 0x21, 0x00


	//----- nvinfo : EIATTR_KPARAM_INFO
	.align		4
.L_2349:
        /*0088*/ 	.byte	0x04, 0x17
        /*008a*/ 	.short	(.L_2351 - .L_2350)
.L_2350:
        /*008c*/ 	.word	0x00000000
        /*0090*/ 	.short	0x0000
        /*0092*/ 	.short	0x0000
        /*0094*/ 	.byte	0x00, 0xf0, 0x21, 0x00


	//----- nvinfo : EIATTR_SPARSE_MMA_MASK
	.align		4
.L_2351:
        /*0098*/ 	.byte	0x03, 0x50
        /*009a*/ 	.short	0x0000


	//----- nvinfo : EIATTR_MAXREG_COUNT
	.align		4
        /*009c*/ 	.byte	0x03, 0x1b
        /*009e*/ 	.short	0x0040


	//----- nvinfo : EIATTR_NUM_BARRIERS
	.align		4
        /*00a0*/ 	.byte	0x02, 0x4c
        /*00a2*/ 	.byte	0x01
	.zero		1


	//----- nvinfo : EIATTR_MERCURY_ISA_VERSION
	.align		4
        /*00a4*/ 	.byte	0x03, 0x5f
        /*00a6*/ 	.short	0x0101


	//----- nvinfo : EIATTR_COOP_GROUP_MASK_REGIDS
	.align		4
        /*00a8*/ 	.byte	0x04, 0x29
        /*00aa*/ 	.short	(.L_2353 - .L_2352)


	//   ....[0]....
.L_2352:
        /*00ac*/ 	.word	0xffffffff


	//   ....[1]....
        /*00b0*/ 	.word	0xffffffff


	//   ....[2]....
        /*00b4*/ 	.word	0xffffffff


	//   ....[3]....
        /*00b8*/ 	.word	0xffffffff


	//   ....[4]....
        /*00bc*/ 	.word	0xffffffff


	//   ....[5]....
        /*00c0*/ 	.word	0xffffffff


	//   ....[6]....
        /*00c4*/ 	.word	0xffffffff


	//   ....[7]....
        /*00c8*/ 	.word	0xffffffff


	//   ....[8]....
        /*00cc*/ 	.word	0xffffffff


	//   ....[9]....
        /*00d0*/ 	.word	0xffffffff


	//   ....[10]....
        /*00d4*/ 	.word	0xffffffff


	//   ....[11]....
        /*00d8*/ 	.word	0xffffffff


	//----- nvinfo : EIATTR_COOP_GROUP_INSTR_OFFSETS
	.align		4
.L_2353:
        /*00dc*/ 	.byte	0x04, 0x28
        /*00de*/ 	.short	(.L_2355 - .L_2354)


	//   ....[0]....
.L_2354:
        /*00e0*/ 	.word	0x000006d0


	//   ....[1]....
        /*00e4*/ 	.word	0x00000710


	//   ....[2]....
        /*00e8*/ 	.word	0x00000750


	//   ....[3]....
        /*00ec*/ 	.word	0x00000760


	//   ....[4]....
        /*00f0*/ 	.word	0x00000f40


	//   ....[5]....
        /*00f4*/ 	.word	0x00000f80


	//   ....[6]....
        /*00f8*/ 	.word	0x00000fc0


	//   ....[7]....
        /*00fc*/ 	.word	0x00000fd0


	//   ....[8]....
        /*0100*/ 	.word	0x00001000


	//   ....[9]....
        /*0104*/ 	.word	0x00001010


	//   ....[10]....
        /*0108*/ 	.word	0x00001050


	//   ....[11]....
        /*010c*/ 	.word	0x00001070


	//----- nvinfo : EIATTR_EXIT_INSTR_OFFSETS
	.align		4
.L_2355:
        /*0110*/ 	.byte	0x04, 0x1c
        /*0112*/ 	.short	(.L_2357 - .L_2356)


	//   ....[0]....
.L_2356:
        /*0114*/ 	.word	0x00000050


	//   ....[1]....
        /*0118*/ 	.word	0x000015b0


	//----- nvinfo : EIATTR_MAX_THREADS
	.align		4
.L_2357:
        /*011c*/ 	.byte	0x04, 0x05
        /*011e*/ 	.short	(.L_2359 - .L_2358)
.L_2358:
        /*0120*/ 	.word	0x00000140
        /*0124*/ 	.word	0x00000001
        /*0128*/ 	.word	0x00000001


	//----- nvinfo : EIATTR_CRS_STACK_SIZE
	.align		4
.L_2359:
        /*012c*/ 	.byte	0x04, 0x1e
        /*012e*/ 	.short	(.L_2361 - .L_2360)
.L_2360:
        /*0130*/ 	.word	0x00000000


	//----- nvinfo : EIATTR_CBANK_PARAM_SIZE
	.align		4
.L_2361:
        /*0134*/ 	.byte	0x03, 0x19
        /*0136*/ 	.short	0x0048


	//----- nvinfo : EIATTR_PARAM_CBANK
	.align		4
        /*0138*/ 	.byte	0x04, 0x0a
        /*013a*/ 	.short	(.L_2363 - .L_2362)
	.align		4
.L_2362:
        /*013c*/ 	.word	index@(.nv.constant0._ZN13group_norm_v214gn_cuda_kernelI6__halfLi320ELi3ELi16ELi20ELi1024ELb1ELi4ELi320ELi320ELi4ELb1ELi1ELb0ELb0ENS_16CompileConditionILi900EEEEEvPT_PKS4_S7_S7_flPfS8_Pj)
        /*0140*/ 	.short	0x0210
        /*0142*/ 	.short	0x0048


	//----- nvinfo : EIATTR_SW_WAR
	.align		4
.L_2363:
        /*0144*/ 	.byte	0x04, 0x36
        /*0146*/ 	.short	(.L_2365 - .L_2364)
.L_2364:
        /*0148*/ 	.word	0x00000008
.L_2365:


//--------------------- .nv.info._ZN13group_norm_v214gn_cuda_kernelI6__halfLi320ELi1ELi16ELi20ELi1024ELb1ELi8ELi320ELi320ELi4ELb1ELi1ELb0ELb0ENS_16CompileConditionILi900EEEEEvPT_PKS4_S7_S7_flPfS8_Pj --------------------------
	.section	.nv.info._ZN13group_norm_v214gn_cuda_kernelI6__halfLi320ELi1ELi16ELi20ELi1024ELb1ELi8ELi320ELi320ELi4ELb1ELi1ELb0ELb0ENS_16CompileConditionILi900EEEEEvPT_PKS4_S7_S7_flPfS8_Pj,"",@"SHT_CUDA_INFO"
	.sectionflags	@""
	.align	4


	//----- nvinfo : EIATTR_CUDA_API_VERSION
	.align		4
        /*0000*/ 	.byte	0x04, 0x37
        /*0002*/ 	.short	(.L_2367 - .L_2366)
.L_2366:
        /*0004*/ 	.word	0x00000082


	//----- nvinfo : EIATTR_KPARAM_INFO
	.align		4
.L_2367:
        /*0008*/ 	.byte	0x04, 0x17
        /*000a*/ 	.short	(.L_2369 - .L_2368)
.L_2368:
        /*000c*/ 	.word	0x00000000
        /*0010*/ 	.short	0x0008
        /*0012*/ 	.short	0x0040
        /*0014*/ 	.byte	0x00, 0xf0, 0x21, 0x00


	//----- nvinfo : EIATTR_KPARAM_INFO
	.align		4
.L_2369:
        /*0018*/ 	.byte	0x04, 0x17
        /*001a*/ 	.short	(.L_2371 - .L_2370)
.L_2370:
        /*001c*/ 	.word	0x00000000
        /*0020*/ 	.short	0x0007
        /*0022*/ 	.short	0x0038
        /*0024*/ 	.byte	0x00, 0xf0, 0x21, 0x00


	//----- nvinfo : EIATTR_KPARAM_INFO
	.align		4
.L_2371:
        /*0028*/ 	.byte	0x04, 0x17
        /*002a*/ 	.short	(.L_2373 - .L_2372)
.L_2372:
        /*002c*/ 	.word	0x00000000
        /*0030*/ 	.short	0x0006
        /*0032*/ 	.short	0x0030
        /*0034*/ 	.byte	0x00, 0xf0, 0x21, 0x00


	//----- nvinfo : EIATTR_KPARAM_INFO
	.align		4
.L_2373:
        /*0038*/ 	.byte	0x04, 0x17
        /*003a*/ 	.short	(.L_2375 - .L_2374)
.L_2374:
        /*003c*/ 	.word	0x00000000
        /*0040*/ 	.short	0x0005
        /*0042*/ 	.short	0x0028
        /*0044*/ 	.byte	0x00, 0xf0, 0x21, 0x00


	//----- nvinfo : EIATTR_KPARAM_INFO
	.align		4
.L_2375:
        /*0048*/ 	.byte	0x04, 0x17
        /*004a*/ 	.short	(.L_2377 - .L_2376)
.L_2376:
        /*004c*/ 	.word	0x00000000
        /*0050*/ 	.short	0x0004
        /*0052*/ 	.short	0x0020
        /*0054*/ 	.byte	0x00, 0xf0, 0x11, 0x00


	//----- nvinfo : EIATTR_KPARAM_INFO
	.align		4
.L_2377:
        /*0058*/ 	.byte	0x04, 0x17
        /*005a*/ 	.short	(.L_2379 - .L_2378)
.L_2378:
        /*005c*/ 	.word	0x00000000
        /*0060*/ 	.short	0x0003
        /*0062*/ 	.short	0x0018
        /*0064*/ 	.byte	0x00, 0xf0, 0x21, 0x00


	//----- nvinfo : EIATTR_KPARAM_INFO
	.align		4
.L_2379:
        /*0068*/ 	.byte	0x04, 0x17
        /*006a*/ 	.short	(.L_2381 - .L_2380)
.L_2380:
        /*006c*/ 	.word	0x00000000
        /*0070*/ 	.short	0x0002
        /*0072*/ 	.short	0x0010
        /*0074*/ 	.byte	0x00, 0xf0, 0x21, 0x00


	//----- nvinfo : EIATTR_KPARAM_INFO
	.align		4
.L_2381:
        /*0078*/ 	.byte	0x04, 0x17
        /*007a*/ 	.short	(.L_2383 - .L_2382)
.L_2382:
        /*007c*/ 	.word	0x00000000
        /*0080*/ 	.short	0x0001
        /*0082*/ 	.short	0x0008
        /*0084*/ 	.byte	0x00, 0xf0, 0x21, 0x00


	//----- nvinfo : EIATTR_KPARAM_INFO
	.align		4
.L_2383:
        /*0088*/ 	.byte	0x04, 0x17
        /*008a*/ 	.short	(.L_2385 - .L_2384)
.L_2384:
        /*008c*/ 	.word	0x00000000
        /*0090*/ 	.short	0x0000
        /*0092*/ 	.short	0x0000
        /*0094*/ 	.byte	0x00, 0xf0, 0x21, 0x00


	//----- nvinfo : EIATTR_SPARSE_MMA_MASK
	.align		4
.L_2385:
        /*0098*/ 	.byte	0x03, 0x50
        /*009a*/ 	.short	0x0000


	//----- nvinfo : EIATTR_MAXREG_COUNT
	.align		4
        /*009c*/ 	.byte	0x03, 0x1b
        /*009e*/ 	.short	0x00a8


	//----- nvinfo : EIATTR_NUM_BARRIERS
	.align		4
        /*00a0*/ 	.byte	0x02, 0x4c
        /*00a2*/ 	.byte	0x01
	.zero		1


	//----- nvinfo : EIATTR_MERCURY_ISA_VERSION
	.align		4
        /*00a4*/ 	.byte	0x03, 0x5f
        /*00a6*/ 	.short	0x0101


	//----- nvinfo : EIATTR_INT_WARP_WIDE_INSTR_OFFSETS
	.align		4
        /*00a8*/ 	.byte	0x04, 0x31
        /*00aa*/ 	.short	(.L_2387 - .L_2386)


	//   ....[0]....
.L_2386:
        /*00ac*/ 	.word	0x00000a70


	//   ....[1]....
        /*00b0*/ 	.word	0x00000b30


	//----- nvinfo : EIATTR_COOP_GROUP_MASK_REGIDS
	.align		4
.L_2387:
        /*00b4*/ 	.byte	0x04, 0x29
        /*00b6*/ 	.short	(.L_2389 - .L_2388)


	//   ....[0]....
.L_2388:
        /*00b8*/ 	.word	0xffffffff


	//   ....[1]....
        /*00bc*/ 	.word	0xffffffff


	//   ....[2]....
        /*00c0*/ 	.word	0xffffffff


	//   ....[3]....
        /*00c4*/ 	.word	0xffffffff


	//   ....[4]....
        /*00c8*/ 	.word	0xffffffff


	//   ....[5]....
        /*00cc*/ 	.word	0xffffffff


	//   ....[6]....
        /*00d0*/ 	.word	0xffffffff


	//   ....[7]....
        /*00d4*/ 	.word	0xffffffff


	//   ....[8]....
        /*00d8*/ 	.word	0xffffffff


	//   ....[9]....
        /*00dc*/ 	.word	0xffffffff


	//   ....[10]....
        /*00e0*/ 	.word	0xffffffff


	//   ....[11]....
        /*00e4*/ 	.word	0xffffffff


	//----- nvinfo : EIATTR_COOP_GROUP_INSTR_OFFSETS
	.align		4
.L_2389:
        /*00e8*/ 	.byte	0x04, 0x28
        /*00ea*/ 	.short	(.L_2391 - .L_2390)


	//   ....[0]....
.L_2390:
        /*00ec*/ 	.word	0x00000920


	//   ....[1]....
        /*00f0*/ 	.word	0x00000960


	//   ....[2]....
        /*00f4*/ 	.word	0x000009c0


	//   ....[3]....
        /*00f8*/ 	.word	0x000009e0


	//   ....[4]....
        /*00fc*/ 	.word	0x00000ee0


	//   ....[5]....
        /*0100*/ 	.word	0x00000f10


	//   ....[6]....
        /*0104*/ 	.word	0x00000f40


	//   ....[7]....
        /*0108*/ 	.word	0x00000f50


	//   ....[8]....
        /*010c*/ 	.word	0x00000f80


	//   ....[9]....
        /*0110*/ 	.word	0x00000f90


	//   ....[10]....
        /*0114*/ 	.word	0x00000fd0


	//   ....[11]....
        /*0118*/ 	.word	0x00000ff0


	//----- nvinfo : EIATTR_EXIT_INSTR_OFFSETS
	.align		4
.L_2391:
        /*011c*/ 	.byte	0x04, 0x1c
        /*011e*/ 	.short	(.L_2393 - .L_2392)


	//   ....[0]....
.L_2392:
        /*0120*/ 	.word	0x00000050


	//   ....[1]....
        /*0124*/ 	.word	0x000017e0


	//----- nvinfo : EIATTR_MAX_THREADS
	.align		4
.L_2393:
        /*0128*/ 	.byte	0x04, 0x05
        /*012a*/ 	.short	(.L_2395 - .L_2394)
.L_2394:
        /*012c*/ 	.word	0x00000140
        /*0130*/ 	.word	0x00000001
        /*0134*/ 	.word	0x00000001


	//----- nvinfo : EIATTR_CRS_STACK_SIZE
	.align		4
.L_2395:
        /*0138*/ 	.byte	0x04, 0x1e
        /*013a*/ 	.short	(.L_2397 - .L_2396)
.L_2396:
        /*013c*/ 	.word	0x00000000


	//----- nvinfo : EIATTR_CBANK_PARAM_SIZE
	.align		4
.L_2397:
        /*0140*/ 	.byte	0x03, 0x19
        /*0142*/ 	.short	0x0048


	//----- nvinfo : EIATTR_PARAM_CBANK
	.align		4
        /*0144*/ 	.byte	0x04, 0x0a
        /*0146*/ 	.short	(.L_2399 - .L_2398)
	.align		4
.L_2398:
        /*0148*/ 	.word	index@(.nv.constant0._ZN13group_norm_v214gn_cuda_kernelI6__halfLi320ELi1ELi16ELi20ELi1024ELb1ELi8ELi320ELi320ELi4ELb1ELi1ELb0ELb0ENS_16CompileConditionILi900EEEEEvPT_PKS4_S7_S7_flPfS8_Pj)
        /*014c*/ 	.short	0x0210
        /*014e*/ 	.short	0x0048


	//----- nvinfo : EIATTR_SW_WAR
	.align		4
.L_2399:
        /*0150*/ 	.byte	0x04, 0x36
        /*0152*/ 	.short	(.L_2401 - .L_2400)
.L_2400:
        /*0154*/ 	.word	0x00000008
.L_2401:


//--------------------- .nv.info._ZN13group_norm_v214gn_cuda_kernelI6__halfLi320ELi3ELi16ELi20ELi1024ELb1ELi8ELi320ELi320ELi4ELb1ELi2ELb0ELb0ENS_16CompileConditionILi900EEEEEvPT_PKS4_S7_S7_flPfS8_Pj --------------------------
	.section	.nv.info._ZN13group_norm_v214gn_cuda_kernelI6__halfLi320ELi3ELi16ELi20ELi1024ELb1ELi8ELi320ELi320ELi4ELb1ELi2ELb0ELb0ENS_16CompileConditionILi900EEEEEvPT_PKS4_S7_S7_flPfS8_Pj,"",@"SHT_CUDA_INFO"
	.sectionflags	@""
	.align	4


	//----- nvinfo : EIATTR_CUDA_API_VERSION
	.align		4
        /*0000*/ 	.byte	0x04, 0x37
        /*0002*/ 	.short	(.L_2403 - .L_2402)
.L_2402:
        /*0004*/ 	.word	0x00000082


	//----- nvinfo : EIATTR_KPARAM_INFO
	.align		4
.L_2403:
        /*0008*/ 	.byte	0x04, 0x17
        /*000a*/ 	.short	(.L_2405 - .L_2404)
.L_2404:
        /*000c*/ 	.word	0x00000000
        /*0010*/ 	.short	0x0008
        /*0012*/ 	.short	0x0040
        /*0014*/ 	.byte	0x00, 0xf0, 0x21, 0x00


	//----- nvinfo : EIATTR_KPARAM_INFO
	.align		4
.L_2405:
        /*0018*/ 	.byte	0x04, 0x17
        /*001a*/ 	.short	(.L_2407 - .L_2406)
.L_2406:
        /*001c*/ 	.word	0x00000000
        /*0020*/ 	.short	0x0007
        /*0022*/ 	.short	0x0038
        /*0024*/ 	.byte	0x00, 0xf0, 0x21, 0x00


	//----- nvinfo : EIATTR_KPARAM_INFO
	.align		4
.L_2407:
        /*0028*/ 	.byte	0x04, 0x17
        /*002a*/ 	.short	(.L_2409 - .L_2408)
.L_2408:
        /*002c*/ 	.word	0x00000000
        /*0030*/ 	.short	0x0006
        /*0032*/ 	.short	0x0030
        /*0034*/ 	.byte	0x00, 0xf0, 0x21, 0x00


	//----- nvinfo : EIATTR_KPARAM_INFO
	.align		4
.L_2409:
        /*0038*/ 	.byte	0x04, 0x17
        /*003a*/ 	.short	(.L_2411 - .L_2410)
.L_2410:
        /*003c*/ 	.word	0x00000000
        /*0040*/ 	.short	0x0005
        /*0042*/ 	.short	0x0028
        /*0044*/ 	.byte	0x00, 0xf0, 0x21, 0x00


	//----- nvinfo : EIATTR_KPARAM_INFO
	.align		4
.L_2411:
        /*0048*/ 	.byte	0x04, 0x17
        /*004a*/ 	.short	(.L_2413 - .L_2412)
.L_2412:
        /*004c*/ 	.word	0x00000000
        /*0050*/ 	.short	0x0004
        /*0052*/ 	.short	0x0020
        /*0054*/ 	.byte	0x00, 0xf0, 0x11, 0x00


	//----- nvinfo : EIATTR_KPARAM_INFO
	.align		4
.L_2413:
        /*0058*/ 	.byte	0x04, 0x17
        /*005a*/ 	.short	(.L_2415 - .L_2414)
.L_2414:
        /*005c*/ 	.word	0x00000000
        /*0060*/ 	.short	0x0003
        /*0062*/ 	.short	0x0018
        /*0064*/ 	.byte	0x00, 0xf0, 0x21, 0x00


	//----- nvinfo : EIATTR_KPARAM_INFO
	.align		4
.L_2415:
        /*0068*/ 	.byte	0x04, 0x17
        /*006a*/ 	.short	(.L_2417 - .L_2416)
.L_2416:
        /*006c*/ 	.word	0x00000000
        /*0070*/ 	.short	0x0002
        /*0072*/ 	.short	0x0010
        /*0074*/ 	.byte	0x00, 0xf0, 0x21, 0x00


	//----- nvinfo : EIATTR_KPARAM_INFO
	.align		4
.L_2417:
        /*0078*/ 	.byte	0x04, 0x17
        /*007a*/ 	.short	(.L_2419 - .L_2418)
.L_2418:
        /*007c*/ 	.word	0x00000000
        /*0080*/ 	.short	0x0001
        /*0082*/ 	.short	0x0008
        /*0084*/ 	.byte	0x00, 0xf0, 0x21, 0x00


	//----- nvinfo : EIATTR_KPARAM_INFO
	.align		4
.L_2419:
        /*0088*/ 	.byte	0x04, 0x17
        /*008a*/ 	.short	(.L_2421 - .L_2420)
.L_2420:
        /*008c*/ 	.word	0x00000000
        /*0090*/ 	.short	0x0000
        /*0092*/ 	.short	0x0000
        /*0094*/ 	.byte	0x00, 0xf0, 0x21, 0x00


	//----- nvinfo : EIATTR_SPARSE_MMA_MASK
	.align		4
.L_2421:
        /*0098*/ 	.byte	0x03, 0x50
        /*009a*/ 	.short	0x0000


	//----- nvinfo : EIATTR_MAXREG_COUNT
	.align		4
        /*009c*/ 	.byte	0x03, 0x1b
        /*009e*/ 	.short	0x0040


	//----- nvinfo : EIATTR_NUM_BARRIERS
	.align		4
        /*00a0*/ 	.byte	0x02, 0x4c
        /*00a2*/ 	.byte	0x01
	.zero		1


	//----- nvinfo : EIATTR_MERCURY_ISA_VERSION
	.align		4
        /*00a4*/ 	.byte	0x03, 0x5f
        /*00a6*/ 	.short	0x0101


	//----- nvinfo : EIATTR_COOP_GROUP_MASK_REGIDS
	.align		4
        /*00a8*/ 	.byte	0x04, 0x29
        /*00aa*/ 	.short	(.L_2423 - .L_2422)


	//   ....[0]....
.L_2422:
        /*00ac*/ 	.word	0xffffffff


	//   ....[1]....
        /*00b0*/ 	.word	0xffffffff


	//   ....[2]....
        /*00b4*/ 	.word	0xffffffff


	//   ....[3]....
        /*00b8*/ 	.word	0xffffffff


	//   ....[4]....
        /*00bc*/ 	.word	0xffffffff


	//   ....[5]....
        /*00c0*/ 	.word	0xffffffff


	//   ....[6]....
        /*00c4*/ 	.word	0xffffffff


	//   ....[7]....
        /*00c8*/ 	.word	0xffffffff


	//   ....[8]....
        /*00cc*/ 	.word	0xffffffff


	//   ....[9]....
        /*00d0*/ 	.word	0xffffffff


	//   ....[10]....
        /*00d4*/ 	.word	0xffffffff


	//   ....[11]....
        /*00d8*/ 	.word	0xffffffff


	//----- nvinfo : EIATTR_COOP_GROUP_INSTR_OFFSETS
	.align		4
.L_2423:
        /*00dc*/ 	.byte	0x04, 0x28
        /*00de*/ 	.short	(.L_2425 - .L_2424)


	//   ....[0]....
.L_2424:
        /*00e0*/ 	.word	0x00000850


	//   ....[1]....
        /*00e4*/ 	.word	0x00000890


	//   ....[2]....
        /*00e8*/ 	.word	0x000008d0


	//   ....[3]....
        /*00ec*/ 	.word	0x000008e0


	//   ....[4]....
        /*00f0*/ 	.word	0x00000e40


	//   ....[5]....
        /*00f4*/ 	.word	0x00000e80


	//   ....[6]....
        /*00f8*/ 	.word	0x00000ec0


	//   ....[7]....
        /*00fc*/ 	.word	0x00000ed0


	//   ....[8]....
        /*0100*/ 	.word	0x00000f00


	//   ....[9]....
        /*0104*/ 	.word	0x00000f10


	//   ....[10]....
        /*0108*/ 	.word	0x00000f50


	//   ....[11]....
        /*010c*/ 	.word	0x00000f70


	//----- nvinfo : EIATTR_EXIT_INSTR_OFFSETS
	.align		4
.L_2425:
        /*0110*/ 	.byte	0x04, 0x1c
        /*0112*/ 	.short	(.L_2427 - .L_2426)


	//   ....[0]....
.L_2426:
        /*0114*/ 	.word	0x00000050


	//   ....[1]....
        /*0118*/ 	.word	0x00001750


	//----- nvinfo : EIATTR_MAX_THREADS
	.align		4
.L_2427:
        /*011c*/ 	.byte	0x04, 0x05
        /*011e*/ 	.short	(.L_2429 - .L_2428)
.L_2428:
        /*0120*/ 	.word	0x00000140
        /*0124*/ 	.word	0x00000001
        /*0128*/ 	.word	0x00000001


	//----- nvinfo : EIATTR_CRS_STACK_SIZE
	.align		4
.L_2429:
        /*012c*/ 	.byte	0x04, 0x1e
        /*012e*/ 	.short	(.L_2431 - .L_2430)
.L_2430:
        /*0130*/ 	.word	0x00000000


	//----- nvinfo : EIATTR_CBANK_PARAM_SIZE
	.align		4
.L_2431:
        /*0134*/ 	.byte	0x03, 0x19
        /*0136*/ 	.short	0x0048


	//----- nvinfo : EIATTR_PARAM_CBANK
	.align		4
        /*0138*/ 	.byte	0x04, 0x0a
        /*013a*/ 	.short	(.L_2433 - .L_2432)
	.align		4
.L_2432:
        /*013c*/ 	.word	index@(.nv.constant0._ZN13group_norm_v214gn_cuda_kernelI6__halfLi320ELi3ELi16ELi20ELi1024ELb1ELi8ELi320ELi320ELi4ELb1ELi2ELb0ELb0ENS_16CompileConditionILi900EEEEEvPT_PKS4_S7_S7_flPfS8_Pj)
        /*0140*/ 	.short	0x0210
        /*0142*/ 	.short	0x0048


	//----- nvinfo : EIATTR_SW_WAR
	.align		4
.L_2433:
        /*0144*/ 	.byte	0x04, 0x36
        /*0146*/ 	.short	(.L_2435 - .L_2434)
.L_2434:
        /*0148*/ 	.word	0x00000008
.L_2435:


//--------------------- .nv.info._ZN13group_norm_v214gn_cuda_kernelI6__halfLi320ELi1ELi16ELi20ELi1024ELb1ELi16ELi320ELi320ELi4ELb1ELi2ELb0ELb0ENS_16CompileConditionILi900EEEEEvPT_PKS4_S7_S7_flPfS8_Pj --------------------------
	.section	.nv.info._ZN13group_norm_v214gn_cuda_kernelI6__halfLi320ELi1ELi16ELi20ELi1024ELb1ELi16ELi320ELi320ELi4ELb1ELi2ELb0ELb0ENS_16CompileConditionILi900EEEEEvPT_PKS4_S7_S7_flPfS8_Pj,"",@"SHT_CUDA_INFO"
	.sectionflags	@""
	.align	4


	//----- nvinfo : EIATTR_CUDA_API_VERSION
	.align		4
        /*0000*/ 	.byte	0x04, 0x37
        /*0002*/ 	.short	(.L_2437 - .L_2436)
.L_2436:
        /*0004*/ 	.word	0x00000082


	//----- nvinfo : EIATTR_KPARAM_INFO
	.align		4
.L_2437:
        /*0008*/ 	.byte	0x04, 0x17
        /*000a*/ 	.short	(.L_2439 - .L_2438)
.L_2438:
        /*000c*/ 	.word	0x00000000
        /*0010*/ 	.short	0x0008
        /*0012*/ 	.short	0x0040
        /*0014*/ 	.byte	0x00, 0xf0, 0x21, 0x00


	//----- nvinfo : EIATTR_KPARAM_INFO
	.align		4
.L_2439:
        /*0018*/ 	.byte	0x04, 0x17
        /*001a*/ 	.short	(.L_2441 - .L_2440)
.L_2440:
        /*001c*/ 	.word	0x00000000
        /*0020*/ 	.short	0x0007
        /*0022*/ 	.short	0x0038
        /*0024*/ 	.byte	0x00, 0xf0, 0x21, 0x00


	//----- nvinfo : EIATTR_KPARAM_INFO
	.align		4
.L_2441:
        /*0028*/ 	.byte	0x04, 0x17
        /*002a*/ 	.short	(.L_2443 - .L_2442)
.L_2442:
        /*002c*/ 	.word	0x00000000
        /*0030*/ 	.short	0x0006
        /*0032*/ 	.short	0x0030
        /*0034*/ 	.byte	0x00, 0xf0, 0x21, 0x00


	//----- nvinfo : EIATTR_KPARAM_INFO
	.align		4
.L_2443:
        /*0038*/ 	.byte	0x04, 0x17
        /*003a*/ 	.short	(.L_2445 - .L_2444)
.L_2444:
        /*003c*/ 	.word	0x00000000
        /*0040*/ 	.short	0x0005
        /*0042*/ 	.short	0x0028
        /*0044*/ 	.byte	0x00, 0xf0, 0x21, 0x00


	//----- nvinfo : EIATTR_KPARAM_INFO
	.align		4
.L_2445:
        /*0048*/ 	.byte	0x04, 0x17
        /*004a*/ 	.short	(.L_2447 - .L_2446)
.L_2446:
        /*004c*/ 	.word	0x00000000
        /*0050*/ 	.short	0x0004
        /*0052*/ 	.short	0x0020
        /*0054*/ 	.byte	0x00, 0xf0, 0x11, 0x00


	//----- nvinfo : EIATTR_KPARAM_INFO
	.align		4
.L_2447:
        /*0058*/ 	.byte	0x04, 0x17
        /*005a*/ 	.short	(.L_2449 - .L_2448)
.L_2448:
        /*005c*/ 	.word	0x00000000
        /*0060*/ 	.short	0x0003
        /*0062*/ 	.short	0x0018
        /*0064*/ 	.byte	0x00, 0xf0, 0x21, 0x00


	//----- nvinfo : EIATTR_KPARAM_INFO
	.align		4
.L_2449:
        /*0068*/ 	.byte	0x04, 0x17
        /*006a*/ 	.short	(.L_2451 - .L_2450)
.L_2450:
        /*006c*/ 	.word	0x00000000
        /*0070*/ 	.short	0x0002
        /*0072*/ 	.short	0x0010
        /*0074*/ 	.byte	0x00, 0xf0, 0x21, 0x00


	//----- nvinfo : EIATTR_KPARAM_INFO
	.align		4
.L_2451:
        /*0078*/ 	.byte	0x04, 0x17
        /*007a*/ 	.short	(.L_2453 - .L_2452)
.L_2452:
        /*007c*/ 	.word	0x00000000
        /*0080*/ 	.short	0x0001
        /*0082*/ 	.short	0x0008
        /*0084*/ 	.byte	0x00, 0xf0, 0x21, 0x00


	//----- nvinfo : EIATTR_KPARAM_INFO
	.align		4
.L_2453:
        /*0088*/ 	.byte	0x04, 0x17
        /*008a*/ 	.short	(.L_2455 - .L_2454)
.L_2454:
        /*008c*/ 	.word	0x00000000
        /*0090*/ 	.short	0x0000
        /*0092*/ 	.short	0x0000
        /*0094*/ 	.byte	0x00, 0xf0, 0x21, 0x00


	//----- nvinfo : EIATTR_SPARSE_MMA_MASK
	.align		4
.L_2455:
        /*0098*/ 	.byte	0x03, 0x50
        /*009a*/ 	.short	0x0000


	//----- nvinfo : EIATTR_MAXREG_COUNT
	.align		4
        /*009c*/ 	.byte	0x03, 0x1b
        /*009e*/ 	.short	0x00a8


	//----- nvinfo : EIATTR_NUM_BARRIERS
	.align		4
        /*00a0*/ 	.byte	0x02, 0x4c
        /*00a2*/ 	.byte	0x01
	.zero		1


	//----- nvinfo : EIATTR_MERCURY_ISA_VERSION
	.align		4
        /*00a4*/ 	.byte	0x03, 0x5f
        /*00a6*/ 	.short	0x0101


	//----- nvinfo : EIATTR_INT_WARP_WIDE_INSTR_OFFSETS
	.align		4
        /*00a8*/ 	.byte	0x04, 0x31
        /*00aa*/ 	.short	(.L_2457 - .L_2456)


	//   ....[0]....
.L_2456:
        /*00ac*/ 	.word	0x00000cf0


	//   ....[1]....
        /*00b0*/ 	.word	0x00000db0


	//----- nvinfo : EIATTR_COOP_GROUP_MASK_REGIDS
	.align		4
.L_2457:
        /*00b4*/ 	.byte	0x04, 0x29
        /*00b6*/ 	.short	(.L_2459 - .L_2458)


	//   ....[0]....
.L_2458:
        /*00b8*/ 	.word	0xffffffff


	//   ....[1]....
        /*00bc*/ 	.word	0xffffffff


	//   ....[2]....
        /*00c0*/ 	.word	0xffffffff


	//   ....[3]....
        /*00c4*/ 	.word	0xffffffff


	//   ....[4]....
        /*00c8*/ 	.word	0xffffffff


	//   ....[5]....
        /*00cc*/ 	.word	0xffffffff


	//   ....[6]....
        /*00d0*/ 	.word	0xffffffff


	//   ....[7]....
        /*00d4*/ 	.word	0xffffffff


	//   ....[8]....
        /*00d8*/ 	.word	0xffffffff


	//   ....[9]....
        /*00dc*/ 	.word	0xffffffff


	//   ....[10]....
        /*00e0*/ 	.word	0xffffffff


	//   ....[11]....
        /*00e4*/ 	.word	0xffffffff


	//----- nvinfo : EIATTR_COOP_GROUP_INSTR_OFFSETS
	.align		4
.L_2459:
        /*00e8*/ 	.byte	0x04, 0x28
        /*00ea*/ 	.short	(.L_2461 - .L_2460)


	//   ....[0]....
.L_2460:
        /*00ec*/ 	.word	0x00000bb0


	//   ....[1]....
        /*00f0*/ 	.word	0x00000bc0


	//   ....[2]....
        /*00f4*/ 	.word	0x00000bf0


	//   ....[3]....
        /*00f8*/ 	.word	0x00000c00


	//   ....[4]....
        /*00fc*/ 	.word	0x00001030


	//   ....[5]....
        /*0100*/ 	.word	0x00001070


	//   ....[6]....
        /*0104*/ 	.word	0x000010d0


	//   ....[7]....
        /*0108*/ 	.word	0x000010e0


	//   ....[8]....
        /*010c*/ 	.word	0x00001110


	//   ....[9]....
        /*0110*/ 	.word	0x00001120


	//   ....[10]....
        /*0114*/ 	.word	0x00001150


	//   ....[11]....
        /*0118*/ 	.word	0x00001170


	//----- nvinfo : EIATTR_EXIT_INSTR_OFFSETS
	.align		4
.L_2461:
        /*011c*/ 	.byte	0x04, 0x1c
        /*011e*/ 	.short	(.L_2463 - .L_2462)


	//   ....[0]....
.L_2462:
        /*0120*/ 	.word	0x00000050


	//   ....[1]....
        /*0124*/ 	.word	0x00001dd0


	//----- nvinfo : EIATTR_MAX_THREADS
	.align		4
.L_2463:
        /*0128*/ 	.byte	0x04, 0x05
        /*012a*/ 	.short	(.L_2465 - .L_2464)
.L_2464:
        /*012c*/ 	.word	0x00000140
        /*0130*/ 	.word	0x00000001
        /*0134*/ 	.word	0x00000001


	//----- nvinfo : EIATTR_CRS_STACK_SIZE
	.align		4
.L_2465:
        /*0138*/ 	.byte	0x04, 0x1e
        /*013a*/ 	.short	(.L_2467 - .L_2466)
.L_2466:
        /*013c*/ 	.word	0x00000000


	//----- nvinfo : EIATTR_CBANK_PARAM_SIZE
	.align		4
.L_2467:
        /*0140*/ 	.byte	0x03, 0x19
        /*0142*/ 	.short	0x0048


	//----- nvinfo : EIATTR_PARAM_CBANK
	.align		4
        /*0144*/ 	.byte	0x04, 0x0a
        /*0146*/ 	.short	(.L_2469 - .L_2468)
	.align		4
.L_2468:
        /*0148*/ 	.word	index@(.nv.constant0._ZN13group_norm_v214gn_cuda_kernelI6__halfLi320ELi1ELi16ELi20ELi1024ELb1ELi16ELi320ELi320ELi4ELb1ELi2ELb0ELb0ENS_16CompileConditionILi900EEEEEvPT_PKS4_S7_S7_flPfS8_Pj)
        /*014c*/ 	.short	0x0210
        /*014e*/ 	.short	0x0048


	//----- nvinfo : EIATTR_SW_WAR
	.align		4
.L_2469:
        /*0150*/ 	.byte	0x04, 0x36
        /*0152*/ 	.short	(.L_2471 - .L_2470)
.L_2470:
        /*0154*/ 	.word	0x00000008
.L_2471:


//--------------------- .nv.info._ZN13group_norm_v214gn_cuda_kernelI6__halfLi320ELi3ELi16ELi20ELi1024ELb1ELi16ELi320ELi320ELi4ELb1ELi5ELb0ELb0ENS_16CompileConditionILi900EEEEEvPT_PKS4_S7_S7_flPfS8_Pj --------------------------
	.section	.nv.info._ZN13group_norm_v214gn_cuda_kernelI6__halfLi320ELi3ELi16ELi20ELi1024ELb1ELi16ELi320ELi320ELi4ELb1ELi5ELb0ELb0ENS_16CompileConditionILi900EEEEEvPT_PKS4_S7_S7_flPfS8_Pj,"",@"SHT_CUDA_INFO"
	.sectionflags	@""
	.align	4


	//----- nvinfo : EIATTR_CUDA_API_VERSION
	.align		4
        /*0000*/ 	.byte	0x04, 0x37
        /*0002*/ 	.short	(.L_2473 - .L_2472)
.L_2472:
        /*0004*/ 	.word	0x00000082


	//----- nvinfo : EIATTR_KPARAM_INFO
	.align		4
.L_2473:
        /*0008*/ 	.byte	0x04, 0x17
        /*000a*/ 	.short	(.L_2475 - .L_2474)
.L_2474:
        /*000c*/ 	.word	0x00000000
        /*0010*/ 	.short	0x0008
        /*0012*/ 	.short	0x0040
        /*0014*/ 	.byte	0x00, 0xf0, 0x21, 0x00


	//----- nvinfo : EIATTR_KPARAM_INFO
	.align		4
.L_2475:
        /*0018*/ 	.byte	0x04, 0x17
        /*001a*/ 	.short	(.L_2477 - .L_2476)
.L_2476:
        /*001c*/ 	.word	0x00000000
        /*0020*/ 	.short	0x0007
        /*0022*/ 	.short	0x0038
        /*0024*/ 	.byte	0x00, 0xf0, 0x21, 0x00


	//----- nvinfo : EIATTR_KPARAM_INFO
	.align		4
.L_2477:
        /*0028*/ 	.byte	0x04, 0x17
        /*002a*/ 	.short	(.L_2479 - .L_2478)
.L_2478:
        /*002c*/ 	.word	0x00000000
        /*0030*/ 	.short	0x0006
        /*0032*/ 	.short	0x0030
        /*0034*/ 	.byte	0x00, 0xf0, 0x21, 0x00


	//----- nvinfo : EIATTR_KPARAM_INFO
	.align		4
.L_2479:
        /*0038*/ 	.byte	0x04, 0x17
        /*003a*/ 	.short	(.L_2481 - .L_2480)
.L_2480:
        /*003c*/ 	.word	0x00000000
        /*0040*/ 	.short	0x0005
        /*0042*/ 	.short	0x0028
        /*0044*/ 	.byte	0x00, 0xf0, 0x21, 0x00


	//----- nvinfo : EIATTR_KPARAM_INFO
	.align		4
.L_2481:
        /*0048*/ 	.byte	0x04, 0x17
        /*004a*/ 	.short	(.L_2483 - .L_2482)
.L_2482:
        /*004c*/ 	.word	0x00000000
        /*0050*/ 	.short	0x0004
        /*0052*/ 	.short	0x0020
        /*0054*/ 	.byte	0x00, 0xf0, 0x11, 0x00


	//----- nvinfo : EIATTR_KPARAM_INFO
	.align		4
.L_2483:
        /*0058*/ 	.byte	0x04, 0x17
        /*005a*/ 	.short	(.L_2485 - .L_2484)
.L_2484:
        /*005c*/ 	.word	0x00000000
        /*0060*/ 	.short	0x0003
        /*0062*/ 	.short	0x0018
        /*0064*/ 	.byte	0x00, 0xf0, 0x21, 0x00


	//----- nvinfo : EIATTR_KPARAM_INFO
	.align		4
.L_2485:
        /*0068*/ 	.byte	0x04, 0x17
        /*006a*/ 	.short	(.L_2487 - .L_2486)
.L_2486:
        /*006c*/ 	.word	0x00000000
        /*0070*/ 	.short	0x0002
        /*0072*/ 	.short	0x0010
        /*0074*/ 	.byte	0x00, 0xf0, 0x21, 0x00


	//----- nvinfo : EIATTR_KPARAM_INFO
	.align		4
.L_2487:
        /*0078*/ 	.byte	0x04, 0x17
        /*007a*/ 	.short	(.L_2489 - .L_2488)
.L_2488:
        /*007c*/ 	.word	0x00000000
        /*0080*/ 	.short	0x0001
        /*0082*/ 	.short	0x0008
        /*0084*/ 	.byte	0x00, 0xf0, 0x21, 0x00


	//----- nvinfo : EIATTR_KPARAM_INFO
	.align		4
.L_2489:
        /*0088*/ 	.byte	0x04, 0x17
        /*008a*/ 	.short	(.L_2491 - .L_2490)
.L_2490:
        /*008c*/ 	.word	0x00000000
        /*0090*/ 	.short	0x0000
        /*0092*/ 	.short	0x0000
        /*0094*/ 	.byte	0x00, 0xf0, 0x21, 0x00


	//----- nvinfo : EIATTR_SPARSE_MMA_MASK
	.align		4
.L_2491:
        /*0098*/ 	.byte	0x03, 0x50
        /*009a*/ 	.short	0x0000


	//----- nvinfo : EIATTR_MAXREG_COUNT
	.align		4
        /*009c*/ 	.byte	0x03, 0x1b
        /*009e*/ 	.short	0x0040


	//----- nvinfo : EIATTR_NUM_BARRIERS
	.align		4
        /*00a0*/ 	.byte	0x02, 0x4c
        /*00a2*/ 	.byte	0x01
	.zero		1


	//----- nvinfo : EIATTR_MERCURY_ISA_VERSION
	.align		4
        /*00a4*/ 	.byte	0x03, 0x5f
        /*00a6*/ 	.short	0x0101


	//----- nvinfo : EIATTR_COOP_GROUP_MASK_REGIDS
	.align		4
        /*00a8*/ 	.byte	0x04, 0x29
        /*00aa*/ 	.short	(.L_2493 - .L_2492)


	//   ....[0]....
.L_2492:
        /*00ac*/ 	.word	0xffffffff


	//   ....[1]....
        /*00b0*/ 	.word	0xffffffff


	//   ....[2]....
        /*00b4*/ 	.word	0xffffffff


	//   ....[3]....
        /*00b8*/ 	.word	0xffffffff


	//   ....[4]....
        /*00bc*/ 	.word	0xffffffff


	//   ....[5]....
        /*00c0*/ 	.word	0xffffffff


	//   ....[6]....
        /*00c4*/ 	.word	0xffffffff


	//   ....[7]....
        /*00c8*/ 	.word	0xffffffff


	//   ....[8]....
        /*00cc*/ 	.word	0xffffffff


	//   ....[9]....
        /*00d0*/ 	.word	0xffffffff


	//   ....[10]....
        /*00d4*/ 	.word	0xffffffff


	//   ....[11]....
        /*00d8*/ 	.word	0xffffffff


	//----- nvinfo : EIATTR_COOP_GROUP_INSTR_OFFSETS
	.align		4
.L_2493:
        /*00dc*/ 	.byte	0x04, 0x28
        /*00de*/ 	.short	(.L_2495 - .L_2494)


	//   ....[0]....
.L_2494:
        /*00e0*/ 	.word	0x00000a80


	//   ....[1]....
        /*00e4*/ 	.word	0x00000ac0


	//   ....[2]....
        /*00e8*/ 	.word	0x00000b00


	//   ....[3]....
        /*00ec*/ 	.word	0x00000b10


	//   ....[4]....
        /*00f0*/ 	.word	0x00000f30


	//   ....[5]....
        /*00f4*/ 	.word	0x00000f70


	//   ....[6]....
        /*00f8*/ 	.word	0x00000fb0


	//   ....[7]....
        /*00fc*/ 	.word	0x00000fc0


	//   ....[8]....
        /*0100*/ 	.word	0x00000ff0


	//   ....[9]....
        /*0104*/ 	.word	0x00001000


	//   ....[10]....
        /*0108*/ 	.word	0x00001030


	//   ....[11]....
        /*010c*/ 	.word	0x00001050


	//----- nvinfo : EIATTR_EXIT_INSTR_OFFSETS
	.align		4
.L_2495:
        /*0110*/ 	.byte	0x04, 0x1c
        /*0112*/ 	.short	(.L_2497 - .L_2496)


	//   ....[0]....
.L_2496:
        /*0114*/ 	.word	0x00000050


	//   ....[1]....
        /*0118*/ 	.word	0x00001d80


	//----- nvinfo : EIATTR_MAX_THREADS
	.align		4
.L_2497:
        /*011c*/ 	.byte	0x04, 0x05
        /*011e*/ 	.short	(.L_2499 - .L_2498)
.L_2498:
        /*0120*/ 	.word	0x00000140
        /*0124*/ 	.word	0x00000001
        /*0128*/ 	.word	0x00000001


	//----- nvinfo : EIATTR_CRS_STACK_SIZE
	.align		4
.L_2499:
        /*012c*/ 	.byte	0x04, 0x1e
        /*012e*/ 	.short	(.L_2501 - .L_2500)
.L_2500:
        /*0130*/ 	.word	0x00000000


	//----- nvinfo : EIATTR_CBANK_PARAM_SIZE
	.align		4
.L_2501:
        /*0134*/ 	.byte	0x03, 0x19
        /*0136*/ 	.short	0x0048


	//----- nvinfo : EIATTR_PARAM_CBANK
	.align		4
        /*0138*/ 	.byte	0x04, 0x0a
        /*013a*/ 	.short	(.L_2503 - .L_2502)
	.align		4
.L_2502:
        /*013c*/ 	.word	index@(.nv.constant0._ZN13group_norm_v214gn_cuda_kernelI6__halfLi320ELi3ELi16ELi20ELi1024ELb1ELi16ELi320ELi320ELi4ELb1ELi5ELb0ELb0ENS_16CompileConditionILi900EEEEEvPT_PKS4_S7_S7_flPfS8_Pj)
        /*0140*/ 	.short	0x0210
        /*0142*/ 	.short	0x0048


	//----- nvinfo : EIATTR_SW_WAR
	.align		4
.L_2503:
        /*0144*/ 	.byte	0x04, 0x36
        /*0146*/ 	.short	(.L_2505 - .L_2504)
.L_2504:
        /*0148*/ 	.word	0x00000008
.L_2505:


//--------------------- .nv.info._ZN13group_norm_v214gn_cuda_kernelI6__halfLi320ELi1ELi16ELi20ELi1024ELb1ELi32ELi320ELi320ELi4ELb1ELi4ELb0ELb0ENS_16CompileConditionILi900EEEEEvPT_PKS4_S7_S7_flPfS8_Pj --------------------------
	.section	.nv.info._ZN13group_norm_v214gn_cuda_kernelI6__halfLi320ELi1ELi16ELi20ELi1024ELb1ELi32ELi320ELi320ELi4ELb1ELi4ELb0ELb0ENS_16CompileConditionILi900EEEEEvPT_PKS4_S7_S7_flPfS8_Pj,"",@"SHT_CUDA_INFO"
	.sectionflags	@""
	.align	4


	//----- nvinfo : EIATTR_CUDA_API_VERSION
	.align		4
        /*0000*/ 	.byte	0x04, 0x37
        /*0002*/ 	.short	(.L_2507 - .L_2506)
.L_2506:
        /*0004*/ 	.word	0x00000082


	//----- nvinfo : EIATTR_KPARAM_INFO
	.align		4
.L_2507:
        /*0008*/ 	.byte	0x04, 0x17
        /*000a*/ 	.short	(.L_2509 - .L_2508)
.L_2508:
        /*000c*/ 	.word	0x00000000
        /*0010*/ 	.short	0x0008
        /*0012*/ 	.short	0x0040
        /*0014*/ 	.byte	0x00, 0xf0, 0x21, 0x00


	//----- nvinfo : EIATTR_KPARAM_INFO
	.align		4
.L_2509:
        /*0018*/ 	.byte	0x04, 0x17
        /*001a*/ 	.short	(.L_2511 - .L_2510)
.L_2510:
        /*001c*/ 	.word	0x00000000
        /*0020*/ 	.short	0x0007
        /*0022*/ 	.short	0x0038
        /*0024*/ 	.byte	0x00, 0xf0, 0x21, 0x00


	//----- nvinfo : EIATTR_KPARAM_INFO
	.align		4
.L_2511:
        /*0028*/ 	.byte	0x04, 0x17
        /*002a*/ 	.short	(.L_2513 - .L_2512)
.L_2512:
        /*002c*/ 	.word	0x00000000
        /*0030*/ 	.short	0x0006
        /*0032*/ 	.short	0x0030
        /*0034*/ 	.byte	0x00, 0xf0, 0x21, 0x00


	//----- nvinfo : EIATTR_KPARAM_INFO
	.align		4
.L_2513:
        /*0038*/ 	.byte	0x04, 0x17
        /*003a*/ 	.short	(.L_2515 - .L_2514)
.L_2514:
        /*003c*/ 	.word	0x00000000
        /*0040*/ 	.short	0x0005
        /*0042*/ 	.short	0x0028
        /*0044*/ 	.byte	0x00, 0xf0, 0x21, 0x00


	//----- nvinfo : EIATTR_KPARAM_INFO
	.align		4
.L_2515:
        /*0048*/ 	.byte	0x04, 0x17
        /*004a*/ 	.short	(.L_2517 - .L_2516)
.L_2516:
        /*004c*/ 	.word	0x00000000
        /*0050*/ 	.short	0x0004
        /*0052*/ 	.short	0x0020
        /*0054*/ 	.byte	0x00, 0xf0, 0x11, 0x00


	//----- nvinfo : EIATTR_KPARAM_INFO
	.align		4
.L_2517:
        /*0058*/ 	.byte	0x04, 0x17
        /*005a*/ 	.short	(.L_2519 - .L_2518)
.L_2518:
        /*005c*/ 	.word	0x00000000
        /*0060*/ 	.short	0x0003
        /*0062*/ 	.short	0x0018
        /*0064*/ 	.byte	0x00, 0xf0, 0x21, 0x00


	//----- nvinfo : EIATTR_KPARAM_INFO
	.align		4
.L_2519:
        /*0068*/ 	.byte	0x04, 0x17
        /*006a*/ 	.short	(.L_2521 - .L_2520)
.L_2520:
        /*006c*/ 	.word	0x00000000
        /*0070*/ 	.short	0x0002
        /*0072*/ 	.short	0x0010
        /*0074*/ 	.byte	0x00, 0xf0, 0x21, 0x00


	//----- nvinfo : EIATTR_KPARAM_INFO
	.align		4
.L_2521:
        /*0078*/ 	.byte	0x04, 0x17
        /*007a*/ 	.short	(.L_2523 - .L_2522)
.L_2522:
        /*007c*/ 	.word	0x00000000
        /*0080*/ 	.short	0x0001
        /*0082*/ 	.short	0x0008
        /*0084*/ 	.byte	0x00, 0xf0, 0x21, 0x00


	//----- nvinfo : EIATTR_KPARAM_INFO
	.align		4
.L_2523:
        /*0088*/ 	.byte	0x04, 0x17
        /*008a*/ 	.short	(.L_2525 - .L_2524)
.L_2524:
        /*008c*/ 	.word	0x00000000
        /*0090*/ 	.short	0x0000
        /*0092*/ 	.short	0x0000
        /*0094*/ 	.byte	0x00, 0xf0, 0x21, 0x00


	//----- nvinfo : EIATTR_SPARSE_MMA_MASK
	.align		4
.L_2525:
        /*0098*/ 	.byte	0x03, 0x50
        /*009a*/ 	.short	0x0000


	//----- nvinfo : EIATTR_MAXREG_COUNT
	.align		4
        /*009c*/ 	.byte	0x03, 0x1b
        /*009e*/ 	.short	0x00a8


	//----- nvinfo : EIATTR_NUM_BARRIERS
	.align		4
        /*00a0*/ 	.byte	0x02, 0x4c
        /*00a2*/ 	.byte	0x01
	.zero		1


	//----- nvinfo : EIATTR_MERCURY_ISA_VERSION
	.align		4
        /*00a4*/ 	.byte	0x03, 0x5f
        /*00a6*/ 	.short	0x0101


	//----- nvinfo : EIATTR_INT_WARP_WIDE_INSTR_OFFSETS
	.align		4
        /*00a8*/ 	.byte	0x04, 0x31
        /*00aa*/ 	.short	(.L_2527 - .L_2526)


	//   ....[0]....
.L_2526:
        /*00ac*/ 	.word	0x00001150


	//   ....[1]....
        /*00b0*/ 	.word	0x00001240


	//----- nvinfo : EIATTR_COOP_GROUP_MASK_REGIDS
	.align		4
.L_2527:
        /*00b4*/ 	.byte	0x04, 0x29
        /*00b6*/ 	.short	(.L_2529 - .L_2528)


	//   ....[0]....
.L_2528:
        /*00b8*/ 	.word	0xffffffff


	//   ....[1]....
        /*00bc*/ 	.word	0xffffffff


	//   ....[2]....
        /*00c0*/ 	.word	0xffffffff


	//   ....[3]....
        /*00c4*/ 	.word	0xffffffff


	//   ....[4]....
        /*00c8*/ 	.word	0xffffffff


	//   ....[5]....
        /*00cc*/ 	.word	0xffffffff


	//   ....[6]....
        /*00d0*/ 	.word	0xffffffff


	//   ....[7]....
        /*00d4*/ 	.word	0xffffffff


	//   ....[8]....
        /*00d8*/ 	.word	0xffffffff


	//   ....[9]....
        /*00dc*/ 	.word	0xffffffff


	//   ....[10]....
        /*00e0*/ 	.word	0xffffffff


	//   ....[11]....
        /*00e4*/ 	.word	0xffffffff


	//----- nvinfo : EIATTR_COOP_GROUP_INSTR_OFFSETS
	.align		4
.L_2529:
        /*00e8*/ 	.byte	0x04, 0x28
        /*00ea*/ 	.short	(.L_2531 - .L_2530)


	//   ....[0]....
.L_2530:
        /*00ec*/ 	.word	0x00000f20


	//   ....[1]....
        /*00f0*/ 	.word	0x00000f30


	//   ....[2]....
        /*00f4*/ 	.word	0x00000fc0


	//   ....[3]....
        /*00f8*/ 	.word	0x00000ff0


	//   ....[4]....
        /*00fc*/ 	.word	0x00001390


	//   ....[5]....
        /*0100*/ 	.word	0x000013a0


	//   ....[6]....
        /*0104*/ 	.word	0x000013c0


	//   ....[7]....
        /*0108*/ 	.word	0x000013e0


	//   ....[8]....
        /*010c*/ 	.word	0x00001400


	//   ....[9]....
        /*0110*/ 	.word	0x00001420


	//   ....[10]....
        /*0114*/ 	.word	0x00001440


	//   ....[11]....
        /*0118*/ 	.word	0x00001460


	//----- nvinfo : EIATTR_EXIT_INSTR_OFFSETS
	.align		4
.L_2531:
        /*011c*/ 	.byte	0x04, 0x1c
        /*011e*/ 	.short	(.L_2533 - .L_2532)


	//   ....[0]....
.L_2532:
        /*0120*/ 	.word	0x00000050


	//   ....[1]....
        /*0124*/ 	.word	0x00002c00


	//----- nvinfo : EIATTR_MAX_THREADS
	.align		4
.L_2533:
        /*0128*/ 	.byte	0x04, 0x05
        /*012a*/ 	.short	(.L_2535 - .L_2534)
.L_2534:
        /*012c*/ 	.word	0x00000140
        /*0130*/ 	.word	0x00000001
        /*0134*/ 	.word	0x00000001


	//----- nvinfo : EIATTR_CRS_STACK_SIZE
	.align		4
.L_2535:
        /*0138*/ 	.byte	0x04, 0x1e
        /*013a*/ 	.short	(.L_2537 - .L_2536)
.L_2536:
        /*013c*/ 	.word	0x00000000


	//----- nvinfo : EIATTR_CBANK_PARAM_SIZE
	.align		4
.L_2537:
        /*0140*/ 	.byte	0x03, 0x19
        /*0142*/ 	.short	0x0048


	//----- nvinfo : EIATTR_PARAM_CBANK
	.align		4
        /*0144*/ 	.byte	0x04, 0x0a
        /*0146*/ 	.short	(.L_2539 - .L_2538)
	.align		4
.L_2538:
        /*0148*/ 	.word	index@(.nv.constant0._ZN13group_norm_v214gn_cuda_kernelI6__halfLi320ELi1ELi16ELi20ELi1024ELb1ELi32ELi320ELi320ELi4ELb1ELi4ELb0ELb0ENS_16CompileConditionILi900EEEEEvPT_PKS4_S7_S7_flPfS8_Pj)
        /*014c*/ 	.short	0x0210
        /*014e*/ 	.short	0x0048


	//----- nvinfo : EIATTR_SW_WAR
	.align		4
.L_2539:
        /*0150*/ 	.byte	0x04, 0x36
        /*0152*/ 	.short	(.L_2541 - .L_2540)
.L_2540:
        /*0154*/ 	.word	0x00000008
.L_2541:


//--------------------- .nv.info._ZN13group_norm_v214gn_cuda_kernelI6__halfLi320ELi3ELi16ELi20ELi1024ELb1ELi32ELi320ELi320ELi4ELb1ELi10ELb0ELb0ENS_16CompileConditionILi900EEEEEvPT_PKS4_S7_S7_flPfS8_Pj --------------------------
	.section	.nv.info._ZN13group_norm_v214gn_cuda_kernelI6__halfLi320ELi3ELi16ELi20ELi1024ELb1ELi32ELi320ELi320ELi4ELb1ELi10ELb0ELb0ENS_16CompileConditionILi900EEEEEvPT_PKS4_S7_S7_flPfS8_Pj,"",@"SHT_CUDA_INFO"
	.sectionflags	@""
	.align	4


	//----- nvinfo : EIATTR_CUDA_API_VERSION
	.align		4
        /*0000*/ 	.byte	0x04, 0x37
        /*0002*/ 	.short	(.L_2543 - .L_2542)
.L_2542:
        /*0004*/ 	.word	0x00000082


	//----- nvinfo : EIATTR_KPARAM_INFO
	.align		4
.L_2543:
        /*0008*/ 	.byte	0x04, 0x17
        /*000a*/ 	.short	(.L_2545 - .L_2544)
.L_2544:
        /*000c*/ 	.word	0x00000000
        /*0010*/ 	.short	0x0008
        /*0012*/ 	.short	0x0040
        /*0014*/ 	.byte	0x00, 0xf0, 0x21, 0x00


	//----- nvinfo : EIATTR_KPARAM_INFO
	.align		4
.L_2545:
        /*0018*/ 	.byte	0x04, 0x17
        /*001a*/ 	.short	(.L_2547 - .L_2546)
.L_2546:
        /*001c*/ 	.word	0x00000000
        /*0020*/ 	.short	0x0007
        /*0022*/ 	.short	0x0038
        /*0024*/ 	.byte	0x00, 0xf0, 0x21, 0x00


	//----- nvinfo : EIATTR_KPARAM_INFO
	.align		4
.L_2547:
        /*0028*/ 	.byte	0x04, 0x17
        /*002a*/ 	.short	(.L_2549 - .L_2548)
.L_2548:
        /*002c*/ 	.word	0x00000000
        /*0030*/ 	.short	0x0006
        /*0032*/ 	.short	0x0030
        /*0034*/ 	.byte	0x00, 0xf0, 0x21, 0x00


	//----- nvinfo : EIATTR_KPARAM_INFO
	.align		4
.L_2549:
        /*0038*/ 	.byte	0x04, 0x17
        /*003a*/ 	.short	(.L_2551 - .L_2550)
.L_2550:
        /*003c*/ 	.word	0x00000000
        /*0040*/ 	.short	0x0005
        /*0042*/ 	.short	0x0028
        /*0044*/ 	.byte	0x00, 0xf0, 0x21, 0x00


	//----- nvinfo : EIATTR_KPARAM_INFO
	.align		4
.L_2551:
        /*0048*/ 	.byte	0x04, 0x17
        /*004a*/ 	.short	(.L_2553 - .L_2552)
.L_2552:
        /*004c*/ 	.word	0x00000000
        /*0050*/ 	.short	0x0004
        /*0052*/ 	.short	0x0020
        /*0054*/ 	.byte	0x00, 0xf0, 0x11, 0x00


	//----- nvinfo : EIATTR_KPARAM_INFO
	.align		4
.L_2553:
        /*0058*/ 	.byte	0x04, 0x17
        /*005a*/ 	.short	(.L_2555 - .L_2554)
.L_2554:
        /*005c*/ 	.word	0x00000000
        /*0060*/ 	.short	0x0003
        /*0062*/ 	.short	0x0018
        /*0064*/ 	.byte	0x00, 0xf0, 0x21, 0x00


	//----- nvinfo : EIATTR_KPARAM_INFO
	.align		4
.L_2555:
        /*0068*/ 	.byte	0x04, 0x17
        /*006a*/ 	.short	(.L_2557 - .L_2556)
.L_2556:
        /*006c*/ 	.word	0x00000000
        /*0070*/ 	.short	0x0002
        /*0072*/ 	.short	0x0010
        /*0074*/ 	.byte	0x00, 0xf0, 0x21, 0x00


	//----- nvinfo : EIATTR_KPARAM_INFO
	.align		4
.L_2557:
        /*0078*/ 	.byte	0x04, 0x17
        /*007a*/ 	.short	(.L_2559 - .L_2558)
.L_2558:
        /*007c*/ 	.word	0x00000000
        /*0080*/ 	.short	0x0001
        /*0082*/ 	.short	0x0008
        /*0084*/ 	.byte	0x00, 0xf0, 0x21, 0x00


	//----- nvinfo : EIATTR_KPARAM_INFO
	.align		4
.L_2559:
        /*0088*/ 	.byte	0x04, 0x17
        /*008a*/ 	.short	(.L_2561 - .L_2560)
.L_2560:
        /*008c*/ 	.word	0x00000000
        /*0090*/ 	.short	0x0000
        /*0092*/ 	.short	0x0000
        /*0094*/ 	.byte	0x00, 0xf0, 0x21, 0x00


	//----- nvinfo : EIATTR_SPARSE_MMA_MASK
	.align		4
.L_2561:
        /*0098*/ 	.byte	0x03, 0x50
        /*009a*/ 	.short	0x0000


	//----- nvinfo : EIATTR_MAXREG_COUNT
	.align		4
        /*009c*/ 	.byte	0x03, 0x1b
        /*009e*/ 	.short	0x0040


	//----- nvinfo : EIATTR_NUM_BARRIERS
	.align		4
        /*00a0*/ 	.byte	0x02, 0x4c
        /*00a2*/ 	.byte	0x01
	.zero		1


	//----- nvinfo : EIATTR_ANNOTATIONS
	.align		4
        /*00a4*/ 	.byte	0x04, 0x55
        /*00a6*/ 	.short	(.L_2563 - .L_2562)


	//   ....[0]....
.L_2562:
        /*00a8*/ 	.word	0x00000001
        /*00ac*/ 	.byte	0xb0, 0x01, 0x00, 0x00, 0x01, 0x00, 0x00, 0x00, 0x10, 0x02, 0x00, 0x00


	//----- nvinfo : EIATTR_MERCURY_ISA_VERSION
	.align		4
.L_2563:
        /*00b8*/ 	.byte	0x03, 0x5f
        /*00ba*/ 	.short	0x0101


	//----- nvinfo : EIATTR_COOP_GROUP_MASK_REGIDS
	.align		4
        /*00bc*/ 	.byte	0x04, 0x29
        /*00be*/ 	.short	(.L_2565 - .L_2564)


	//   ....[0]....
.L_2564:
        /*00c0*/ 	.word	0xffffffff


	//   ....[1]....
        /*00c4*/ 	.word	0xffffffff


	//   ....[2]....
        /*00c8*/ 	.word	0xffffffff


	//   ....[3]....
        /*00cc*/ 	.word	0xffffffff


	//   ....[4]....
        /*00d0*/ 	.word	0xffffffff


	//   ....[5]....
        /*00d4*/ 	.word	0xffffffff


	//   ....[6]....
        /*00d8*/ 	.word	0xffffffff


	//   ....[7]....
        /*00dc*/ 	.word	0xffffffff


	//   ....[8]....
        /*00e0*/ 	.word	0xffffffff


	//   ....[9]....
        /*00e4*/ 	.word	0xffffffff


	//   ....[10]....
        /*00e8*/ 	.word	0xffffffff


	//   ....[11]....
        /*00ec*/ 	.word	0xffffffff


	//----- nvinfo : EIATTR_COOP_GROUP_INSTR_OFFSETS
	.align		4
.L_2565:
        /*00f0*/ 	.byte	0x04, 0x28
        /*00f2*/ 	.short	(.L_2567 - .L_2566)


	//   ....[0]....
.L_2566:
        /*00f4*/ 	.word	0x00000f60


	//   ....[1]....
        /*00f8*/ 	.word	0x00000f90


	//   ....[2]....
        /*00fc*/ 	.word	0x00000fc0


	//   ....[3]....
        /*0100*/ 	.word	0x00000fd0


	//   ....[4]....
        /*0104*/ 	.word	0x000013e0


	//   ....[5]....
        /*0108*/ 	.word	0x000013f0


	//   ....[6]....
        /*010c*/ 	.word	0x00001420


	//   ....[7]....
        /*0110*/ 	.word	0x00001430


	//   ....[8]....
        /*0114*/ 	.word	0x00001460


	//   ....[9]....
        /*0118*/ 	.word	0x00001470


	//   ....[10]....
        /*011c*/ 	.word	0x000014a0


	//   ....[11]....
        /*0120*/ 	.word	0x000014b0


	//----- nvinfo : EIATTR_EXIT_INSTR_OFFSETS
	.align		4
.L_2567:
        /*0124*/ 	.byte	0x04, 0x1c
        /*0126*/ 	.short	(.L_2569 - .L_2568)


	//   ....[0]....
.L_2568:
        /*0128*/ 	.word	0x00000070


	//   ....[1]....
        /*012c*/ 	.word	0x00002cd0


	//----- nvinfo : EIATTR_MAX_THREADS
	.align		4
.L_2569:
        /*0130*/ 	.byte	0x04, 0x05
        /*0132*/ 	.short	(.L_2571 - .L_2570)
.L_2570:
        /*0134*/ 	.word	0x00000140
        /*0138*/ 	.word	0x00000001
        /*013c*/ 	.word	0x00000001


	//----- nvinfo : EIATTR_CRS_STACK_SIZE
	.align		4
.L_2571:
        /*0140*/ 	.byte	0x04, 0x1e
        /*0142*/ 	.short	(.L_2573 - .L_2572)
.L_2572:
        /*0144*/ 	.word	0x00000000


	//----- nvinfo : EIATTR_CBANK_PARAM_SIZE
	.align		4
.L_2573:
        /*0148*/ 	.byte	0x03, 0x19
        /*014a*/ 	.short	0x0048


	//----- nvinfo : EIATTR_PARAM_CBANK
	.align		4
        /*014c*/ 	.byte	0x04, 0x0a
        /*014e*/ 	.short	(.L_2575 - .L_2574)
	.align		4
.L_2574:
        /*0150*/ 	.word	index@(.nv.constant0._ZN13group_norm_v214gn_cuda_kernelI6__halfLi320ELi3ELi16ELi20ELi1024ELb1ELi32ELi320ELi320ELi4ELb1ELi10ELb0ELb0ENS_16CompileConditionILi900EEEEEvPT_PKS4_S7_S7_flPfS8_Pj)
        /*0154*/ 	.short	0x0210
        /*0156*/ 	.short	0x0048


	//----- nvinfo : EIATTR_SW_WAR
	.align		4
.L_2575:
        /*0158*/ 	.byte	0x04, 0x36
        /*015a*/ 	.short	(.L_2577 - .L_2576)
.L_2576:
        /*015c*/ 	.word	0x00000008
.L_2577:


//--------------------- .nv.info._ZN13group_norm_v214gn_cuda_kernelI6__halfLi320ELi1ELi16ELi20ELi1024ELb1ELi64ELi320ELi320ELi4ELb1ELi9ELb0ELb0ENS_16CompileConditionILi900EEEEEvPT_PKS4_S7_S7_flPfS8_Pj --------------------------
	.section	.nv.info._ZN13group_norm_v214gn_cuda_kernelI6__halfLi320ELi1ELi16ELi20ELi1024ELb1ELi64ELi320ELi320ELi4ELb1ELi9ELb0ELb0ENS_16CompileConditionILi900EEEEEvPT_PKS4_S7_S7_flPfS8_Pj,"",@"SHT_CUDA_INFO"
	.sectionflags	@""
	.align	4


	//----- nvinfo : EIATTR_CUDA_API_VERSION
	.align		4
        /*0000*/ 	.byte	0x04, 0x37
        /*0002*/ 	.short	(.L_2579 - .L_2578)
.L_2578:
        /*0004*/ 	.word	0x00000082


	//----- nvinfo : EIATTR_KPARAM_INFO
	.align		4
.L_2579:
        /*0008*/ 	.byte	0x04, 0x17
        /*000a*/ 	.short	(.L_2581 - .L_2580)
.L_2580:
        /*000c*/ 	.word	0x00000000
        /*0010*/ 	.short	0x0008
        /*0012*/ 	.short	0x0040
        /*0014*/ 	.byte	0x00, 0xf0, 0x21, 0x00


	//----- nvinfo : EIATTR_KPARAM_INFO
	.align		4
.L_2581:
        /*0018*/ 	.byte	0x04, 0x17
        /*001a*/ 	.short	(.L_2583 - .L_2582)
.L_2582:
        /*001c*/ 	.word	0x00000000
        /*0020*/ 	.short	0x0007
        /*0022*/ 	.short	0x0038
        /*0024*/ 	.byte	0x00, 0xf0, 0x21, 0x00


	//----- nvinfo : EIATTR_KPARAM_INFO
	.align		4
.L_2583:
        /*0028*/ 	.byte	0x04, 0x17
        /*002a*/ 	.short	(.L_2585 - .L_2584)
.L_2584:
        /*002c*/ 	.word	0x00000000
        /*0030*/ 	.short	0x0006
        /*0032*/ 	.short	0x0030
        /*0034*/ 	.byte	0x00, 0xf0, 0x21, 0x00


	//----- nvinfo : EIATTR_KPARAM_INFO
	.align		4
.L_2585:
        /*0038*/ 	.byte	0x04, 0x17
        /*003a*/ 	.short	(.L_2587 - .L_2586)
.L_2586:
        /*003c*/ 	.word	0x00000000
        /*0040*/ 	.short	0x0005
        /*0042*/ 	.short	0x0028
        /*0044*/ 	.byte	0x00, 0xf0, 0x21, 0x00


	//----- nvinfo : EIATTR_KPARAM_INFO
	.align		4
.L_2587:
        /*0048*/ 	.byte	0x04, 0x17
        /*004a*/ 	.short	(.L_2589 - .L_2588)
.L_2588:
        /*004c*/ 	.word	0x00000000
        /*0050*/ 	.short	0x0004
        /*0052*/ 	.short	0x0020
        /*0054*/ 	.byte	0x00, 0xf0, 0x11, 0x00


	//----- nvinfo : EIATTR_KPARAM_INFO
	.align		4
.L_2589:
        /*0058*/ 	.byte	0x04, 0x17
        /*005a*/ 	.short	(.L_2591 - .L_2590)
.L_2590:
        /*005c*/ 	.word	0x00000000
        /*0060*/ 	.short	0x0003
        /*0062*/ 	.short	0x0018
        /*0064*/ 	.byte	0x00, 0xf0, 0x21, 0x00


	//----- nvinfo : EIATTR_KPARAM_INFO
	.align		4
.L_2591:
        /*0068*/ 	.byte	0x04, 0x17
        /*006a*/ 	.short	(.L_2593 - .L_2592)
.L_2592:
        /*006c*/ 	.word	0x00000000
        /*0070*/ 	.short	0x0002
        /*0072*/ 	.short	0x0010
        /*0074*/ 	.byte	0x00, 0xf0, 0x21, 0x00


	//----- nvinfo : EIATTR_KPARAM_INFO
	.align		4
.L_2593:
        /*0078*/ 	.byte	0x04, 0x17
        /*007a*/ 	.short	(.L_2595 - .L_2594)
.L_2594:
        /*007c*/ 	.word	0x00000000
        /*0080*/ 	.short	0x0001
        /*0082*/ 	.short	0x0008
        /*0084*/ 	.byte	0x00, 0xf0, 0x21, 0x00


	//----- nvinfo : EIATTR_KPARAM_INFO
	.align		4
.L_2595:
        /*0088*/ 	.byte	0x04, 0x17
        /*008a*/ 	.short	(.L_2597 - .L_2596)
.L_2596:
        /*008c*/ 	.word	0x00000000
        /*0090*/ 	.short	0x0000
        /*0092*/ 	.short	0x0000
        /*0094*/ 	.byte	0x00, 0xf0, 0x21, 0x00


	//----- nvinfo : EIATTR_SPARSE_MMA_MASK
	.align		4
.L_2597:
        /*0098*/ 	.byte	0x03, 0x50
        /*009a*/ 	.short	0x0000


	//----- nvinfo : EIATTR_MAXREG_COUNT
	.align		4
        /*009c*/ 	.byte	0x03, 0x1b
        /*009e*/ 	.short	0x00a8


	//----- nvinfo : EIATTR_NUM_BARRIERS
	.align		4
        /*00a0*/ 	.byte	0x02, 0x4c
        /*00a2*/ 	.byte	0x01
	.zero		1


	//----- nvinfo : EIATTR_MERCURY_ISA_VERSION
	.align		4
        /*00a4*/ 	.byte	0x03, 0x5f
        /*00a6*/ 	.short	0x0101


	//----- nvinfo : EIATTR_INT_WARP_WIDE_INSTR_OFFSETS
	.align		4
        /*00a8*/ 	.byte	0x04, 0x31
        /*00aa*/ 	.short	(.L_2599 - .L_2598)


	//   ....[0]....
.L_2598:
        /*00ac*/ 	.word	0x00001a60


	//   ....[1]....
        /*00b0*/ 	.word	0x00001b20


	//----- nvinfo : EIATTR_COOP_GROUP_MASK_REGIDS
	.align		4
.L_2599:
        /*00b4*/ 	.byte	0x04, 0x29
        /*00b6*/ 	.short	(.L_2601 - .L_2600)


	//   ....[0]....
.L_2600:
        /*00b8*/ 	.word	0xffffffff


	//   ....[1]....
        /*00bc*/ 	.word	0xffffffff


	//   ....[2]....
        /*00c0*/ 	.word	0xffffffff


	//   ....[3]....
        /*00c4*/ 	.word	0xffffffff


	//   ....[4]....
        /*00c8*/ 	.word	0xffffffff


	//   ....[5]....
        /*00cc*/ 	.word	0xffffffff


	//   ....[6]....
        /*00d0*/ 	.word	0xffffffff


	//   ....[7]....
        /*00d4*/ 	.word	0xffffffff


	//   ....[8]....
        /*00d8*/ 	.word	0xffffffff


	//   ....[9]....
        /*00dc*/ 	.word	0xffffffff


	//   ....[10]....
        /*00e0*/ 	.word	0xffffffff


	//   ....[11]....
        /*00e4*/ 	.word	0xffffffff


	//----- nvinfo : EIATTR_COOP_GROUP_INSTR_OFFSETS
	.align		4
.L_2601:
        /*00e8*/ 	.byte	0x04, 0x28
        /*00ea*/ 	.short	(.L_2603 - .L_2602)


	//   ....[0]....
.L_2602:
        /*00ec*/ 	.word	0x000018f0


	//   ....[1]....
        /*00f0*/ 	.word	0x00001900


	//   ....[2]....
        /*00f4*/ 	.word	0x00001960


	//   ....[3]....
        /*00f8*/ 	.word	0x00001970


	//   ....[4]....
        /*00fc*/ 	.word	0x00001ce0


	//   ....[5]....
        /*0100*/ 	.word	0x00001d20


	//   ....[6]....
        /*0104*/ 	.word	0x00001d70


	//   ....[7]....
        /*0108*/ 	.word	0x00001d80


	//   ....[8]....
        /*010c*/ 	.word	0x00001db0


	//   ....[9]....
        /*0110*/ 	.word	0x00001dc0


	//   ....[10]....
        /*0114*/ 	.word	0x00001df0


	//   ....[11]....
        /*0118*/ 	.word	0x00001e00


	//----- nvinfo : EIATTR_EXIT_INSTR_OFFSETS
	.align		4
.L_2603:
        /*011c*/ 	.byte	0x04, 0x1c
        /*011e*/ 	.short	(.L_2605 - .L_2604)


	//   ....[0]....
.L_2604:
        /*0120*/ 	.word	0x00000050


	//   ....[1]....
        /*0124*/ 	.word	0x00004a00


	//----- nvinfo : EIATTR_MAX_THREADS
	.align		4
.L_2605:
        /*0128*/ 	.byte	0x04, 0x05
        /*012a*/ 	.short	(.L_2607 - .L_2606)
.L_2606:
        /*012c*/ 	.word	0x00000140
        /*0130*/ 	.word	0x00000001
        /*0134*/ 	.word	0x00000001


	//----- nvinfo : EIATTR_CRS_STACK_SIZE
	.align		4
.L_2607:
        /*0138*/ 	.byte	0x04, 0x1e
        /*013a*/ 	.short	(.L_2609 - .L_2608)
.L_2608:
        /*013c*/ 	.word	0x00000000


	//----- nvinfo : EIATTR_CBANK_PARAM_SIZE
	.align		4
.L_2609:
        /*0140*/ 	.byte	0x03, 0x19
        /*0142*/ 	.short	0x0048


	//----- nvinfo : EIATTR_PARAM_CBANK
	.align		4
        /*0144*/ 	.byte	0x04, 0x0a
        /*0146*/ 	.short	(.L_2611 - .L_2610)
	.align		4
.L_2610:
        /*0148*/ 	.word	index@(.nv.constant0._ZN13group_norm_v214gn_cuda_kernelI6__halfLi320ELi1ELi16ELi20ELi1024ELb1ELi64ELi320ELi320ELi4ELb1ELi9ELb0ELb0ENS_16CompileConditionILi900EEEEEvPT_PKS4_S7_S7_flPfS8_Pj)
        /*014c*/ 	.short	0x0210
        /*014e*/ 	.short	0x0048


	//----- nvinfo : EIATTR_SW_WAR
	.align		4
.L_2611:
        /*0150*/ 	.byte	0x04, 0x36
        /*0152*/ 	.short	(.L_2613 - .L_2612)
.L_2612:
        /*0154*/ 	.word	0x00000008
.L_2613:


//--------------------- .nv.info._ZN13group_norm_v214gn_cuda_kernelI6__halfLi320ELi3ELi16ELi20ELi1024ELb1ELi64ELi320ELi320ELi4ELb1ELi21ELb0ELb0ENS_16CompileConditionILi900EEEEEvPT_PKS4_S7_S7_flPfS8_Pj --------------------------
	.section	.nv.info._ZN13group_norm_v214gn_cuda_kernelI6__halfLi320ELi3ELi16ELi20ELi1024ELb1ELi64ELi320ELi320ELi4ELb1ELi21ELb0ELb0ENS_16CompileConditionILi900EEEEEvPT_PKS4_S7_S7_flPfS8_Pj,"",@"SHT_CUDA_INFO"
	.sectionflags	@""
	.align	4


	//----- nvinfo : EIATTR_CUDA_API_VERSION
	.align		4
        /*0000*/ 	.byte	0x04, 0x37
        /*0002*/ 	.short	(.L_2615 - .L_2614)
.L_2614:
        /*0004*/ 	.word	0x00000082


	//----- nvinfo : EIATTR_KPARAM_INFO
	.align		4
.L_2615:
        /*0008*/ 	.byte	0x04, 0x17
        /*000a*/ 	.short	(.L_2617 - .L_2616)
.L_2616:
        /*000c*/ 	.word	0x00000000
        /*0010*/ 	.short	0x0008
        /*0012*/ 	.short	0x0040
        /*0014*/ 	.byte	0x00, 0xf0, 0x21, 0x00


	//----- nvinfo : EIATTR_KPARAM_INFO
	.align		4
.L_2617:
        /*0018*/ 	.byte	0x04, 0x17
        /*001a*/ 	.short	(.L_2619 - .L_2618)
.L_2618:
        /*001c*/ 	.word	0x00000000
        /*0020*/ 	.short	0x0007
        /*0022*/ 	.short	0x0038
        /*0024*/ 	.byte	0x00, 0xf0, 0x21, 0x00


	//----- nvinfo : EIATTR_KPARAM_INFO
	.align		4
.L_2619:
        /*0028*/ 	.byte	0x04, 0x17
        /*002a*/ 	.short	(.L_2621 - .L_2620)
.L_2620:
        /*002c*/ 	.word	0x00000000
        /*0030*/ 	.short	0x0006
        /*0032*/ 	.short	0x0030
        /*0034*/ 	.byte	0x00, 0xf0, 0x21, 0x00


	//----- nvinfo : EIATTR_KPARAM_INFO
	.align		4
.L_2621:
        /*0038*/ 	.byte	0x04, 0x17
        /*003a*/ 	.short	(.L_2623 - .L_2622)
.L_2622:
        /*003c*/ 	.word	0x00000000
        /*0040*/ 	.short	0x0005
        /*0042*/ 	.short	0x0028
        /*0044*/ 	.byte	0x00, 0xf0, 0x21, 0x00


	//----- nvinfo : EIATTR_KPARAM_INFO
	.align		4
.L_2623:
        /*0048*/ 	.byte	0x04, 0x17
        /*004a*/ 	.short	(.L_2625 - .L_2624)
.L_2624:
        /*004c*/ 	.word	0x00000000
        /*0050*/ 	.short	0x0004
        /*0052*/ 	.short	0x0020
        /*0054*/ 	.byte	0x00, 0xf0, 0x11, 0x00


	//----- nvinfo : EIATTR_KPARAM_INFO
	.align		4
.L_2625:
        /*0058*/ 	.byte	0x04, 0x17
        /*005a*/ 	.short	(.L_2627 - .L_2626)
.L_2626:
        /*005c*/ 	.word	0x00000000
        /*0060*/ 	.short	0x0003
        /*0062*/ 	.short	0x0018
        /*0064*/ 	.byte	0x00, 0xf0, 0x21, 0x00


	//----- nvinfo : EIATTR_KPARAM_INFO
	.align		4
.L_2627:
        /*0068*/ 	.byte	0x04, 0x17
        /*006a*/ 	.short	(.L_2629 - .L_2628)
.L_2628:
        /*006c*/ 	.word	0x00000000
        /*0070*/ 	.short	0x0002
        /*0072*/ 	.short	0x0010
        /*0074*/ 	.byte	0x00, 0xf0, 0x21, 0x00


	//----- nvinfo : EIATTR_KPARAM_INFO
	.align		4
.L_2629:
        /*0078*/ 	.byte	0x04, 0x17
        /*007a*/ 	.short	(.L_2631 - .L_2630)
.L_2630:
        /*007c*/ 	.word	0x00000000
        /*0080*/ 	.short	0x0001
        /*0082*/ 	.short	0x0008
        /*0084*/ 	.byte	0x00, 0xf0, 0x21, 0x00


	//----- nvinfo : EIATTR_KPARAM_INFO
	.align		4
.L_2631:
        /*0088*/ 	.byte	0x04, 0x17
        /*008a*/ 	.short	(.L_2633 - .L_2632)
.L_2632:
        /*008c*/ 	.word	0x00000000
        /*0090*/ 	.short	0x0000
        /*0092*/ 	.short	0x0000
        /*0094*/ 	.byte	0x00, 0xf0, 0x21, 0x00


	//----- nvinfo : EIATTR_SPARSE_MMA_MASK
	.align		4
.L_2633:
        /*0098*/ 	.byte	0x03, 0x50
        /*009a*/ 	.short	0x0000


	//----- nvinfo : EIATTR_MAXREG_COUNT
	.align		4
        /*009c*/ 	.byte	0x03, 0x1b
        /*009e*/ 	.short	0x0040


	//----- nvinfo : EIATTR_NUM_BARRIERS
	.align		4
        /*00a0*/ 	.byte	0x02, 0x4c
        /*00a2*/ 	.byte	0x01
	.zero		1


	//----- nvinfo : EIATTR_ANNOTATIONS
	.align		4
        /*00a4*/ 	.byte	0x04, 0x55
        /*00a6*/ 	.short	(.L_2635 - .L_2634)


	//   ....[0]....
.L_2634:
        /* <DEDUP_REMOVED lines=96> */


	//----- nvinfo : EIATTR_MERCURY_ISA_VERSION
	.align		4
.L_2635:
        /*0690*/ 	.byte	0x03, 0x5f
        /*0692*/ 	.short	0x0101


	//----- nvinfo : EIATTR_COOP_GROUP_MASK_REGIDS
	.align		4
        /*0694*/ 	.byte	0x04, 0x29
        /*0696*/ 	.short	(.L_2637 - .L_2636)


	//   ....[0]....
.L_2636:
        /*0698*/ 	.word	0xffffffff


	//   ....[1]....
        /*069c*/ 	.word	0xffffffff


	//   ....[2]....
        /*06a0*/ 	.word	0xffffffff


	//   ....[3]....
        /*06a4*/ 	.word	0xffffffff


	//   ....[4]....
        /*06a8*/ 	.word	0xffffffff


	//   ....[5]....
        /*06ac*/ 	.word	0xffffffff


	//   ....[6]....
        /*06b0*/ 	.word	0xffffffff


	//   ....[7]....
        /*06b4*/ 	.word	0xffffffff


	//   ....[8]....
        /*06b8*/ 	.word	0xffffffff


	//   ....[9]....
        /*06bc*/ 	.word	0xffffffff


	//   ....[10]....
        /*06c0*/ 	.word	0xffffffff


	//   ....[11]....
        /*06c4*/ 	.word	0xffffffff


	//----- nvinfo : EIATTR_COOP_GROUP_INSTR_OFFSETS
	.align		4
.L_2637:
        /*06c8*/ 	.byte	0x04, 0x28
        /*06ca*/ 	.short	(.L_2639 - .L_2638)


	//   ....[0]....
.L_2638:
        /*06cc*/ 	.word	0x00001bb0


	//   ....[1]....
        /*06d0*/ 	.word	0x00001bd0


	//   ....[2]....
        /*06d4*/ 	.word	0x00001c10


	//   ....[3]....
        /*06d8*/ 	.word	0x00001c20


	//   ....[4]....
        /*06dc*/ 	.word	0x00002020


	//   ....[5]....
        /*06e0*/ 	.word	0x00002040


	//   ....[6]....
        /*06e4*/ 	.word	0x00002060


	//   ....[7]....
        /*06e8*/ 	.word	0x00002080


	//   ....[8]....
        /*06ec*/ 	.word	0x000020a0


	//   ....[9]....
        /*06f0*/ 	.word	0x000020c0


	//   ....[10]....
        /*06f4*/ 	.word	0x000020e0


	//   ....[11]....
        /*06f8*/ 	.word	0x00002100


	//----- nvinfo : EIATTR_EXIT_INSTR_OFFSETS
	.align		4
.L_2639:
        /*06fc*/ 	.byte	0x04, 0x1c
        /*06fe*/ 	.short	(.L_2641 - .L_2640)


	//   ....[0]....
.L_2640:
        /*0700*/ 	.word	0x00000060


	//   ....[1]....
        /*0704*/ 	.word	0x00005680


	//----- nvinfo : EIATTR_MAX_THREADS
	.align		4
.L_2641:
        /*0708*/ 	.byte	0x04, 0x05
        /*070a*/ 	.short	(.L_2643 - .L_2642)
.L_2642:
        /*070c*/ 	.word	0x00000140
        /*0710*/ 	.word	0x00000001
        /*0714*/ 	.word	0x00000001


	//----- nvinfo : EIATTR_CRS_STACK_SIZE
	.align		4
.L_2643:
        /*0718*/ 	.byte	0x04, 0x1e
        /*071a*/ 	.short	(.L_2645 - .L_2644)
.L_2644:
        /*071c*/ 	.word	0x00000000


	//----- nvinfo : EIATTR_CBANK_PARAM_SIZE
	.align		4
.L_2645:
        /*0720*/ 	.byte	0x03, 0x19
        /*0722*/ 	.short	0x0048


	//----- nvinfo : EIATTR_PARAM_CBANK
	.align		4
        /*0724*/ 	.byte	0x04, 0x0a
        /*0726*/ 	.short	(.L_2647 - .L_2646)
	.align		4
.L_2646:
        /*0728*/ 	.word	index@(.nv.constant0._ZN13group_norm_v214gn_cuda_kernelI6__halfLi320ELi3ELi16ELi20ELi1024ELb1ELi64ELi320ELi320ELi4ELb1ELi21ELb0ELb0ENS_16CompileConditionILi900EEEEEvPT_PKS4_S7_S7_flPfS8_Pj)
        /*072c*/ 	.short	0x0210
        /*072e*/ 	.short	0x0048


	//----- nvinfo : EIATTR_SW_WAR
	.align		4
.L_2647:
        /*0730*/ 	.byte	0x04, 0x36
        /*0732*/ 	.short	(.L_2649 - .L_2648)
.L_2648:
        /*0734*/ 	.word	0x00000008
.L_2649:


//--------------------- .nv.info._ZN13group_norm_v214gn_cuda_kernelI6__halfLi320ELi1ELi16ELi20ELi1024ELb1ELi128ELi320ELi320ELi4ELb1ELi18ELb0ELb0ENS_16CompileConditionILi900EEEEEvPT_PKS4_S7_S7_flPfS8_Pj --------------------------
	.section	.nv.info._ZN13group_norm_v214gn_cuda_kernelI6__halfLi320ELi1ELi16ELi20ELi1024ELb1ELi128ELi320ELi320ELi4ELb1ELi18ELb0ELb0ENS_16CompileConditionILi900EEEEEvPT_PKS4_S7_S7_flPfS8_Pj,"",@"SHT_CUDA_INFO"
	.sectionflags	@""
	.align	4


	//----- nvinfo : EIATTR_CUDA_API_VERSION
	.align		4
        /*0000*/ 	.byte	0x04, 0x37
        /*0002*/ 	.short	(.L_2651 - .L_2650)
.L_2650:
        /*0004*/ 	.word	0x00000082


	//----- nvinfo : EIATTR_KPARAM_INFO
	.align		4
.L_2651:
        /*0008*/ 	.byte	0x04, 0x17
        /*000a*/ 	.short	(.L_2653 - .L_2652)
.L_2652:
        /*000c*/ 	.word	0x00000000
        /*0010*/ 	.short	0x0008
        /*0012*/ 	.short	0x0040
        /*0014*/ 	.byte	0x00, 0xf0, 0x21, 0x00


	//----- nvinfo : EIATTR_KPARAM_INFO
	.align		4
.L_2653:
        /*0018*/ 	.byte	0x04, 0x17
        /*001a*/ 	.short	(.L_2655 - .L_2654)
.L_2654:
        /*001c*/ 	.word	0x00000000
        /*0020*/ 	.short	0x0007
        /*0022*/ 	.short	0x0038
        /*0024*/ 	.byte	0x00, 0xf0, 0x21, 0x00


	//----- nvinfo : EIATTR_KPARAM_INFO
	.align		4
.L_2655:
        /*0028*/ 	.byte	0x04, 0x17
        /*002a*/ 	.short	(.L_2657 - .L_2656)
.L_2656:
        /*002c*/ 	.word	0x00000000
        /*0030*/ 	.short	0x0006
        /*0032*/ 	.short	0x0030
        /*0034*/ 	.byte	0x00, 0xf0, 0x21, 0x00


	//----- nvinfo : EIATTR_KPARAM_INFO
	.align		4
.L_2657:
        /*0038*/ 	.byte	0x04, 0x17
        /*003a*/ 	.short	(.L_2659 - .L_2658)
.L_2658:
        /*003c*/ 	.word	0x00000000
        /*0040*/ 	.short	0x0005
        /*0042*/ 	.short	0x0028
        /*0044*/ 	.byte	0x00, 0xf0, 0x21, 0x00


	//----- nvinfo : EIATTR_KPARAM_INFO
	.align		4
.L_2659:
        /*0048*/ 	.byte	0x04, 0x17
        /*004a*/ 	.short	(.L_2661 - .L_2660)
.L_2660:
        /*004c*/ 	.word	0x00000000
        /*0050*/ 	.short	0x0004
        /*0052*/ 	.short	0x0020
        /*0054*/ 	.byte	0x00, 0xf0, 0x11, 0x00


	//----- nvinfo : EIATTR_KPARAM_INFO
	.align		4
.L_2661:
        /*0058*/ 	.byte	0x04, 0x17
        /*005a*/ 	.short	(.L_2663 - .L_2662)
.L_2662:
        /*005c*/ 	.word	0x00000000
        /*0060*/ 	.short	0x0003
        /*0062*/ 	.short	0x0018
        /*0064*/ 	.byte	0x00, 0xf0, 0x21, 0x00


	//----- nvinfo : EIATTR_KPARAM_INFO
	.align		4
.L_2663:
        /*0068*/ 	.byte	0x04, 0x17
        /*006a*/ 	.short	(.L_2665 - .L_2664)
.L_2664:
        /*006c*/ 	.word	0x00000000
        /*0070*/ 	.short	0x0002
        /*0072*/ 	.short	0x0010
        /*0074*/ 	.byte	0x00, 0xf0, 0x21, 0x00


	//----- nvinfo : EIATTR_KPARAM_INFO
	.align		4
.L_2665:
        /*0078*/ 	.byte	0x04, 0x17
        /*007a*/ 	.short	(.L_2667 - .L_2666)
.L_2666:
        /*007c*/ 	.word	0x00000000
        /*0080*/ 	.short	0x0001
        /*0082*/ 	.short	0x0008
        /*0084*/ 	.byte	0x00, 0xf0, 0x21, 0x00


	//----- nvinfo : EIATTR_KPARAM_INFO
	.align		4
.L_2667:
        /*0088*/ 	.byte	0x04, 0x17
        /*008a*/ 	.short	(.L_2669 - .L_2668)
.L_2668:
        /*008c*/ 	.word	0x00000000
        /*0090*/ 	.short	0x0000
        /*0092*/ 	.short	0x0000
        /*0094*/ 	.byte	0x00, 0xf0, 0x21, 0x00


	//----- nvinfo : EIATTR_SPARSE_MMA_MASK
	.align		4
.L_2669:
        /*0098*/ 	.byte	0x03, 0x50
        /*009a*/ 	.short	0x0000


	//----- nvinfo : EIATTR_MAXREG_COUNT
	.align		4
        /*009c*/ 	.byte	0x03, 0x1b
        /*009e*/ 	.short	0x00a8


	//----- nvinfo : EIATTR_NUM_BARRIERS
	.align		4
        /*00a0*/ 	.byte	0x02, 0x4c
        /*00a2*/ 	.byte	0x01
	.zero		1


	//----- nvinfo : EIATTR_ANNOTATIONS
	.align		4
        /*00a4*/ 	.byte	0x04, 0x55
        /*00a6*/ 	.short	(.L_2671 - .L_2670)


	//   ....[0]....
.L_2670:
        /* <DEDUP_REMOVED lines=84> */


	//----- nvinfo : EIATTR_MERCURY_ISA_VERSION
	.align		4
.L_2671:
        /*05d8*/ 	.byte	0x03, 0x5f
        /*05da*/ 	.short	0x0101


	//----- nvinfo : EIATTR_INT_WARP_WIDE_INSTR_OFFSETS
	.align		4
        /*05dc*/ 	.byte	0x04, 0x31
        /*05de*/ 	.short	(.L_2673 - .L_2672)


	//   ....[0]....
.L_2672:
        /*05e0*/ 	.word	0x00002f80


	//   ....[1]....
        /*05e4*/ 	.word	0x00003090


	//----- nvinfo : EIATTR_COOP_GROUP_MASK_REGIDS
	.align		4
.L_2673:
        /*05e8*/ 	.byte	0x04, 0x29
        /*05ea*/ 	.short	(.L_2675 - .L_2674)


	//   ....[0]....
.L_2674:
        /*05ec*/ 	.word	0xffffffff


	//   ....[1]....
        /*05f0*/ 	.word	0xffffffff


	//   ....[2]....
        /*05f4*/ 	.word	0xffffffff


	//   ....[3]....
        /*05f8*/ 	.word	0xffffffff


	//   ....[4]....
        /*05fc*/ 	.word	0xffffffff


	//   ....[5]....
        /*0600*/ 	.word	0xffffffff


	//   ....[6]....
        /*0604*/ 	.word	0xffffffff


	//   ....[7]....
        /*0608*/ 	.word	0xffffffff


	//   ....[8]....
        /*060c*/ 	.word	0xffffffff


	//   ....[9]....
        /*0610*/ 	.word	0xffffffff


	//----- nvinfo : EIATTR_COOP_GROUP_INSTR_OFFSETS
	.align		4
.L_2675:
        /*0614*/ 	.byte	0x04, 0x28
        /*0616*/ 	.short	(.L_2677 - .L_2676)


	//   ....[0]....
.L_2676:
        /*0618*/ 	.word	0x00002d60


	//   ....[1]....
        /*061c*/ 	.word	0x00002dd0


	//   ....[2]....
        /*0620*/ 	.word	0x00002e10


	//   ....[3]....
        /*0624*/ 	.word	0x00002e20


	//   ....[4]....
        /*0628*/ 	.word	0x00003250


	//   ....[5]....
        /*062c*/ 	.word	0x00003260


	//   ....[6]....
        /*0630*/ 	.word	0x00003290


	//   ....[7]....
        /*0634*/ 	.word	0x000032a0


	//   ....[8]....
        /*0638*/ 	.word	0x000032d0


	//   ....[9]....
        /*063c*/ 	.word	0x000032e0


	//----- nvinfo : EIATTR_EXIT_INSTR_OFFSETS
	.align		4
.L_2677:
        /*0640*/ 	.byte	0x04, 0x1c
        /*0642*/ 	.short	(.L_2679 - .L_2678)


	//   ....[0]....
.L_2678:
        /*0644*/ 	.word	0x00000060


	//   ....[1]....
        /*0648*/ 	.word	0x00009110


	//----- nvinfo : EIATTR_MAX_THREADS
	.align		4
.L_2679:
        /*064c*/ 	.byte	0x04, 0x05
        /*064e*/ 	.short	(.L_2681 - .L_2680)
.L_2680:
        /*0650*/ 	.word	0x00000140
        /*0654*/ 	.word	0x00000001
        /*0658*/ 	.word	0x00000001


	//----- nvinfo : EIATTR_CRS_STACK_SIZE
	.align		4
.L_2681:
        /*065c*/ 	.byte	0x04, 0x1e
        /*065e*/ 	.short	(.L_2683 - .L_2682)
.L_2682:
        /*0660*/ 	.word	0x00000000


	//----- nvinfo : EIATTR_CBANK_PARAM_SIZE
	.align		4
.L_2683:
        /*0664*/ 	.byte	0x03, 0x19
        /*0666*/ 	.short	0x0048


	//----- nvinfo : EIATTR_PARAM_CBANK
	.align		4
        /*0668*/ 	.byte	0x04, 0x0a
        /*066a*/ 	.short	(.L_2685 - .L_2684)
	.align		4
.L_2684:
        /*066c*/ 	.word	index@(.nv.constant0._ZN13group_norm_v214gn_cuda_kernelI6__halfLi320ELi1ELi16ELi20ELi1024ELb1ELi128ELi320ELi320ELi4ELb1ELi18ELb0ELb0ENS_16CompileConditionILi900EEEEEvPT_PKS4_S7_S7_flPfS8_Pj)
        /*0670*/ 	.short	0x0210
        /*0672*/ 	.short	0x0048


	//----- nvinfo : EIATTR_SW_WAR
	.align		4
.L_2685:
        /*0674*/ 	.byte	0x04, 0x36
        /*0676*/ 	.short	(.L_2687 - .L_2686)
.L_2686:
        /*0678*/ 	.word	0x00000008
.L_2687:


//--------------------- .nv.callgraph             --------------------------
	.section	.nv.callgraph,"",@"SHT_CUDA_CALLGRAPH"
	.align	4
	.sectionentsize	8
	.align		4
        /*0000*/ 	.word	0x00000000
	.align		4
        /*0004*/ 	.word	0xffffffff
	.align		4
        /*0008*/ 	.word	0x00000000
	.align		4
        /*000c*/ 	.word	0xfffffffe
	.align		4
        /*0010*/ 	.word	0x00000000
	.align		4
        /*0014*/ 	.word	0xfffffffd
	.align		4
        /*0018*/ 	.word	0x00000000
	.align		4
        /*001c*/ 	.word	0xfffffffc


//--------------------- .text._ZN13group_norm_v218gn_bwd_cuda_kernelI13__nv_bfloat16Li320ELi3ELi32ELi10ELi1024ELb0ELb1ELi4ELi320ELi320ELi4ELb1ELi1ELb0ELb0ELNS_15WgradSyncMethodE3ENS_16CompileConditionILi900EEEEEvPT_S6_S6_PKS5_S8_S8_S8_PKfflPfPj --------------------------
	.section	.text._ZN13group_norm_v218gn_bwd_cuda_kernelI13__nv_bfloat16Li320ELi3ELi32ELi10ELi1024ELb0ELb1ELi4ELi320ELi320ELi4ELb1ELi1ELb0ELb0ELNS_15WgradSyncMethodE3ENS_16CompileConditionILi900EEEEEvPT_S6_S6_PKS5_S8_S8_S8_PKfflPfPj,"ax",@progbits
	.align	128
        .global         _ZN13group_norm_v218gn_bwd_cuda_kernelI13__nv_bfloat16Li320ELi3ELi32ELi10ELi1024ELb0ELb1ELi4ELi320ELi320ELi4ELb1ELi1ELb0ELb0ELNS_15WgradSyncMethodE3ENS_16CompileConditionILi900EEEEEvPT_S6_S6_PKS5_S8_S8_S8_PKfflPfPj
        .type           _ZN13group_norm_v218gn_bwd_cuda_kernelI13__nv_bfloat16Li320ELi3ELi32ELi10ELi1024ELb0ELb1ELi4ELi320ELi320ELi4ELb1ELi1ELb0ELb0ELNS_15WgradSyncMethodE3ENS_16CompileConditionILi900EEEEEvPT_S6_S6_PKS5_S8_S8_S8_PKfflPfPj,@function
        .size           _ZN13group_norm_v218gn_bwd_cuda_kernelI13__nv_bfloat16Li320ELi3ELi32ELi10ELi1024ELb0ELb1ELi4ELi320ELi320ELi4ELb1ELi1ELb0ELb0ELNS_15WgradSyncMethodE3ENS_16CompileConditionILi900EEEEEvPT_S6_S6_PKS5_S8_S8_S8_PKfflPfPj,(.L_x_3830 - _ZN13group_norm_v218gn_bwd_cuda_kernelI13__nv_bfloat16Li320ELi3ELi32ELi10ELi1024ELb0ELb1ELi4ELi320ELi320ELi4ELb1ELi1ELb0ELb0ELNS_15WgradSyncMethodE3ENS_16CompileConditionILi900EEEEEvPT_S6_S6_PKS5_S8_S8_S8_PKfflPfPj)
        .other          _ZN13group_norm_v218gn_bwd_cuda_kernelI13__nv_bfloat16Li320ELi3ELi32ELi10ELi1024ELb0ELb1ELi4ELi320ELi320ELi4ELb1ELi1ELb0ELb0ELNS_15WgradSyncMethodE3ENS_16CompileConditionILi900EEEEEvPT_S6_S6_PKS5_S8_S8_S8_PKfflPfPj,@"STO_CUDA_ENTRY STV_DEFAULT"
_ZN13group_norm_v218gn_bwd_cuda_kernelI13__nv_bfloat16Li320ELi3ELi32ELi10ELi1024ELb0ELb1ELi4ELi320ELi320ELi4ELb1ELi1ELb0ELb0ELNS_15WgradSyncMethodE3ENS_16CompileConditionILi900EEEEEvPT_S6_S6_PKS5_S8_S8_S8_PKfflPfPj:
.text._ZN13group_norm_v218gn_bwd_cuda_kernelI13__nv_bfloat16Li320ELi3ELi32ELi10ELi1024ELb0ELb1ELi4ELi320ELi320ELi4ELb1ELi1ELb0ELb0ELNS_15WgradSyncMethodE3ENS_16CompileConditionILi900EEEEEvPT_S6_S6_PKS5_S8_S8_S8_PKfflPfPj:
[----:B------:R-:W-:Y:S08]  /*0000*/  LDC R1, c[0x0][0x28] ;  /* 0x00000a00ff017b82 */ /* 0x000ff00000000800 */
[----:B------:R-:W0:Y:S01]  /*0010*/  S2UR UR7, SR_CTAID.Y ;  /* 0x00000000000779c3 */ /* 0x000e220000002600 */
[----:B------:R-:W-:Y:S01]  /*0020*/  ULDC.64 UR12, c[0x0][0x258] ;  /* 0x00009600000c7ab9 */ /* 0x000fe20000000a00 */
[----:B------:R-:W-:Y:S01]  /*0030*/  ULDC.64 UR14, c[0x0][0x208] ;  /* 0x00008200000e7ab9 */ /* 0x000fe20000000a00 */
[----:B------:R-:W-:-:S05]  /*0040*/  UMOV UR5, URZ ;  /* 0x0000003f00057c82 */ /* 0x000fca0008000000 */
[----:B------:R-:W1:Y:S01]  /*0050*/  S2UR UR16, SR_CTAID.X ;  /* 0x00000000001079c3 */ /* 0x000e620000002500 */
[----:B0-----:R-:W-:Y:S02]  /*0060*/  UISETP.GE.U32.AND UP0, UPT, UR7, UR12, UPT ;  /* 0x0000000c0700728c */ /* 0x001fe4000bf06070 */
[----:B------:R-:W-:Y:S02]  /*0070*/  UMOV UR8, UR7 ;  /* 0x0000000700087c82 */ /* 0x000fe40008000000 */
[----:B------:R-:W-:-:S06]  /*0080*/  UISETP.GE.AND.EX UP0, UPT, URZ, UR13, UPT, UP0 ;  /* 0x0000000d3f00728c */ /* 0x000fcc000bf06300 */
[----:B------:R-:W-:-:S13]  /*0090*/  PLOP3.LUT P0, PT, PT, PT, UP0, 0x80, 0x0 ;  /* 0x000000000000781c */ /* 0x000fda0003f0f008 */
[----:B-1----:R-:W-:Y:S05]  /*00a0*/  @!P0 BRA `(.L_x_0) ;  /* 0x0000000000688947 */ /* 0x002fea0003800000 */
[----:B------:R-:W0:Y:S01]  /*00b0*/  S2R R0, SR_TID.X ;  /* 0x0000000000007919 */ /* 0x000e220000002100 */
[----:B------:R-:W-:Y:S01]  /*00c0*/  BAR.SYNC.DEFER_BLOCKING 0x0 ;  /* 0x0000000000007b1d */ /* 0x000fe20000010000 */
[----:B0-----:R-:W-:-:S13]  /*00d0*/  ISETP.NE.AND P0, PT, R0, RZ, PT ;  /* 0x000000ff0000720c */ /* 0x001fda0003f05270 */
[----:B------:R-:W-:Y:S05]  /*00e0*/  @P0 BRA `(.L_x_1) ;  /* 0x00000000004c0947 */ /* 0x000fea0003800000 */
[----:B------:R-:W-:Y:S01]  /*00f0*/  ULDC.64 UR10, c[0x0][0x268] ;  /* 0x00009a00000a7ab9 */ /* 0x000fe20000000a00 */
[----:B------:R-:W-:Y:S01]  /*0100*/  IADD3 R0, RZ, -UR8, RZ ;  /* 0x80000008ff007c10 */ /* 0x000fe2000fffe0ff */
[----:B------:R-:W-:Y:S01]  /*0110*/  UIADD3 UR4, UP0, UR10, 0x4, URZ ;  /* 0x000000040a047890 */ /* 0x000fe2000ff1e03f */
[----:B------:R-:W-:Y:S02]  /*0120*/  MOV R5, 0x7fffff01 ;  /* 0x7fffff0100057802 */ /* 0x000fe40000000f00 */
[----:B------:R-:W-:Y:S01]  /*0130*/  ISETP.NE.AND P0, PT, R0, UR16, PT ;  /* 0x0000001000007c0c */ /* 0x000fe2000bf05270 */
[----:B------:R-:W-:Y:S02]  /*0140*/  UIADD3.X UR6, URZ, UR11, URZ, UP0, !UPT ;  /* 0x0000000b3f067290 */ /* 0x000fe400087fe43f */
[----:B------:R-:W-:Y:S01]  /*0150*/  IMAD.U32 R2, RZ, RZ, UR4 ;  /* 0x00000004ff027e24 */ /* 0x000fe2000f8e00ff */
[----:B------:R-:W-:-:S03]  /*0160*/  SEL R5, R5, 0x1, !P0 ;  /* 0x0000000105057807 */ /* 0x000fc60004000000 */
[----:B------:R-:W-:Y:S01]  /*0170*/  MOV R3, UR6 ;  /* 0x0000000600037c02 */ /* 0x000fe20008000f00 */
[----:B------:R-:W-:Y:S06]  /*0180*/  MEMBAR.ALL.GPU ;  /* 0x0000000000007992 */ /* 0x000fec000000a000 */
[----:B------:R-:W-:-:S00]  /*0190*/  ERRBAR ;  /* 0x00000000000079ab */ /* 0x000fc00000000000 */
[----:B------:R-:W-:Y:S06]  /*01a0*/  CGAERRBAR ;  /* 0x00000000000075ab */ /* 0x000fec0000000000 */
[----:B------:R0:W5:Y:S02]  /*01b0*/  ATOM.E.ADD.STRONG.GPU PT, R5, desc[UR14][R2.64], R5 ;  /* 0x000000050205798a */ /* 0x00016400081ee1ce */
.L_x_2:
[----:B------:R-:W2:Y:S04]  /*01c0*/  LD.E.STRONG.GPU R0, desc[UR14][R2.64] ;  /* 0x0000000e02007980 */ /* 0x000ea8000c10f900 */
[----:B--2---:R-:W-:Y:S01]  /*01d0*/  CCTL.IVALL ;  /* 0x00000000ff00798f */ /* 0x004fe20002000000 */
[----:B------:R-:W-:Y:S05]  /*01e0*/  YIELD ;  /* 0x0000000000007946 */ /* 0x000fea0003800000 */
[----:B-----5:R-:W-:-:S04]  /*01f0*/  LOP3.LUT R0, R0, R5, RZ, 0x3c, !PT ;  /* 0x0000000500007212 */ /* 0x020fc800078e3cff */
[----:B------:R-:W-:-:S13]  /*0200*/  ISETP.GT.AND P0, PT, R0, -0x1, PT ;  /* 0xffffffff0000780c */ /* 0x000fda0003f04270 */
[----:B------:R-:W-:Y:S05]  /*0210*/  @P0 BRA `(.L_x_2) ;  /* 0xfffffffc00e80947 */ /* 0x000fea000383ffff */
.L_x_1:
[----:B------:R-:W-:Y:S05]  /*0220*/  WARPSYNC.ALL ;  /* 0x0000000000007948 */ /* 0x000fea0003800000 */
[----:B------:R-:W-:Y:S06]  /*0230*/  BAR.SYNC.DEFER_BLOCKING 0x0 ;  /* 0x0000000000007b1d */ /* 0x000fec0000010000 */
[----:B------:R-:W-:Y:S05]  /*0240*/  BRA `(.L_x_3) ;  /* 0x0000002400087947 */ /* 0x000fea0003800000 */
.L_x_0:
[----:B------:R-:W0:Y:S01]  /*0250*/  S2R R5, SR_TID.X ;  /* 0x0000000000057919 */ /* 0x000e220000002100 */
[----:B------:R-:W1:Y:S01]  /*0260*/  LDC.64 R6, c[0x0][0x238] ;  /* 0x00008e00ff067b82 */ /* 0x000e620000000a00 */
[----:B0-----:R-:W-:-:S05]  /*0270*/  IMAD.WIDE.U32 R2, R5, -0x33333333, RZ ;  /* 0xcccccccd05027825 */ /* 0x001fca00078e00ff */
[----:B------:R-:W-:-:S05]  /*0280*/  SHF.R.U32.HI R0, RZ, 0x6, R3 ;  /* 0x00000006ff007819 */ /* 0x000fca0000011603 */
[----:B------:R-:W-:-:S05]  /*0290*/  IMAD R0, R0, -0x50, R5 ;  /* 0xffffffb000007824 */ /* 0x000fca00078e0205 */
[----:B------:R-:W-:-:S05]  /*02a0*/  SHF.L.U32 R3, R0, 0x2, RZ ;  /* 0x0000000200037819 */ /* 0x000fca00000006ff */
[----:B-1----:R-:W-:-:S06]  /*02b0*/  IMAD.WIDE R6, R3, 0x2, R6 ;  /* 0x0000000203067825 */ /* 0x002fcc00078e0206 */
[----:B------:R-:W2:Y:S01]  /*02c0*/  LDG.E.64.CONSTANT R6, desc[UR14][R6.64] ;  /* 0x0000000e06067981 */ /* 0x000ea2000c1e9b00 */
[----:B------:R-:W-:Y:S02]  /*02d0*/  CS2R R10, SRZ ;  /* 0x00000000000a7805 */ /* 0x000fe4000001ff00 */
[----:B------:R-:W-:Y:S02]  /*02e0*/  CS2R R12, SRZ ;  /* 0x00000000000c7805 */ /* 0x000fe4000001ff00 */
[----:B------:R-:W-:Y:S02]  /*02f0*/  CS2R R14, SRZ ;  /* 0x00000000000e7805 */ /* 0x000fe4000001ff00 */
[----:B------:R-:W-:Y:S01]  /*0300*/  CS2R R16, SRZ ;  /* 0x0000000000107805 */ /* 0x000fe2000001ff00 */
[----:B------:R-:W-:Y:S01]  /*0310*/  UMOV UR4, URZ ;  /* 0x0000003f00047c82 */ /* 0x000fe20008000000 */
[----:B--2---:R-:W-:Y:S01]  /*0320*/  PRMT R9, R7, 0x7632, R9 ;  /* 0x0000763207097816 */ /* 0x004fe20000000009 */
[C---:B------:R-:W-:Y:S01]  /*0330*/  IMAD.U32 R3, R6.reuse, 0x10000, RZ ;  /* 0x0001000006037824 */ /* 0x040fe200078e00ff */
[----:B------:R-:W-:-:S02]  /*0340*/  PRMT R0, R6, 0x7632, R0 ;  /* 0x0000763206007816 */ /* 0x000fc40000000000 */
[----:B------:R-:W-:Y:S01]  /*0350*/  SHF.L.U32 R5, R7, 0x10, RZ ;  /* 0x0000001007057819 */ /* 0x000fe200000006ff */
[----:B------:R-:W-:Y:S01]  /*0360*/  IMAD.U32 R9, R9, 0x10000, RZ ;  /* 0x0001000009097824 */ /* 0x000fe200078e00ff */
[----:B------:R-:W-:-:S07]  /*0370*/  SHF.L.U32 R7, R0, 0x10, RZ ;  /* 0x0000001000077819 */ /* 0x000fce00000006ff */
.L_x_19:
[----:B------:R-:W0:Y:S01]  /*0380*/  S2R R26, SR_TID.X ;  /* 0x00000000001a7919 */ /* 0x000e220000002100 */
[----:B------:R-:W-:Y:S01]  /*0390*/  USHF.L.U32 UR6, UR16, 0x2, URZ ;  /* 0x0000000210067899 */ /* 0x000fe2000800063f */
[----:B------:R-:W-:Y:S01]  /*03a0*/  MOV R23, UR8 ;  /* 0x0000000800177c02 */ /* 0x000fe20008000f00 */
[----:B------:R-:W-:Y:S02]  /*03b0*/  UIMAD UR9, UR5, 0x50000, URZ ;  /* 0x00050000050978a4 */ /* 0x000fe4000f8e023f */
[----:B------:R-:W-:Y:S01]  /*03c0*/  ULOP3.LUT UR6, UR6, 0x3fc, URZ, 0xc0, !UPT ;  /* 0x000003fc06067892 */ /* 0x000fe2000f8ec03f */
[----:B------:R-:W-:Y:S01]  /*03d0*/  ULDC.64 UR10, c[0x0][0x248] ;  /* 0x00009200000a7ab9 */ /* 0x000fe20000000a00 */
[----:B------:R-:W-:Y:S01]  /*03e0*/  ULDC.64 UR12, c[0x0][0x230] ;  /* 0x00008c00000c7ab9 */ /* 0x000fe20000000a00 */
[----:B01----:R-:W-:-:S05]  /*03f0*/  IMAD.WIDE.U32 R18, R26, -0x33333333, RZ ;  /* 0xcccccccd1a127825 */ /* 0x003fca00078e00ff */
[----:B------:R-:W-:-:S04]  /*0400*/  SHF.R.U32.HI R27, RZ, 0x6, R19 ;  /* 0x00000006ff1b7819 */ /* 0x000fc80000011613 */
[C---:B------:R-:W-:Y:S01]  /*0410*/  IADD3 R0, R27.reuse, UR6, RZ ;  /* 0x000000061b007c10 */ /* 0x040fe2000fffe0ff */
[----:B------:R-:W-:Y:S01]  /*0420*/  IMAD R31, R27, -0x50, R26 ;  /* 0xffffffb01b1f7824 */ /* 0x000fe200078e021a */
[----:B------:R-:W-:-:S03]  /*0430*/  USHF.L.U32 UR6, UR8, 0x5, URZ ;  /* 0x0000000508067899 */ /* 0x000fc6000800063f */
[----:B------:R-:W-:Y:S01]  /*0440*/  IMAD R19, R0, 0x140, RZ ;  /* 0x0000014000137824 */ /* 0x000fe200078e02ff */
[----:B------:R-:W-:-:S04]  /*0450*/  SHF.L.U32 R20, R31, 0x2, RZ ;  /* 0x000000021f147819 */ /* 0x000fc800000006ff */
[----:B------:R-:W-:Y:S02]  /*0460*/  IADD3 R18, P0, R19, R20, RZ ;  /* 0x0000001413127210 */ /* 0x000fe40007f1e0ff */
[C---:B------:R-:W-:Y:S01]  /*0470*/  IADD3 R22, R20.reuse, 0x2, RZ ;  /* 0x0000000214167810 */ /* 0x040fe20007ffe0ff */
[----:B------:R-:W-:-:S04]  /*0480*/  IMAD.WIDE.U32 R20, R20, -0x33333333, RZ ;  /* 0xcccccccd14147825 */ /* 0x000fc800078e00ff */
[----:B------:R-:W-:Y:S01]  /*0490*/  IMAD.X R19, RZ, RZ, RZ, P0 ;  /* 0x000000ffff137224 */ /* 0x000fe200000e06ff */
[----:B------:R-:W-:Y:S01]  /*04a0*/  SHF.R.U32.HI R6, RZ, 0x3, R21 ;  /* 0x00000003ff067819 */ /* 0x000fe20000011615 */
[----:B------:R-:W-:-:S03]  /*04b0*/  IMAD.WIDE.U32 R18, R23, 0x50000, R18 ;  /* 0x0005000017127825 */ /* 0x000fc600078e0012 */
[----:B------:R-:W-:Y:S01]  /*04c0*/  IADD3 R6, P0, R6, UR6, RZ ;  /* 0x0000000606067c10 */ /* 0x000fe2000ff1e0ff */
[----:B------:R-:W-:Y:S01]  /*04d0*/  IMAD.WIDE.U32 R22, R22, -0x33333333, RZ ;  /* 0xcccccccd16167825 */ /* 0x000fe200078e00ff */
[----:B------:R-:W-:-:S03]  /*04e0*/  SHF.L.U32 R0, R18, 0x1, RZ ;  /* 0x0000000112007819 */ /* 0x000fc600000006ff */
[----:B------:R-:W-:Y:S01]  /*04f0*/  VIADD R19, R19, UR9 ;  /* 0x0000000913137c36 */ /* 0x000fe20008000000 */
[----:B------:R-:W-:Y:S01]  /*0500*/  SHF.R.U32.HI R4, RZ, 0x3, R23 ;  /* 0x00000003ff047819 */ /* 0x000fe20000011617 */
[----:B------:R-:W-:Y:S01]  /*0510*/  USHF.L.U64.HI UR9, UR8, 0x5, UR5 ;  /* 0x0000000508097899 */ /* 0x000fe20008010205 */
[----:B------:R-:W-:Y:S02]  /*0520*/  IADD3 R24, P2, R0, UR12, RZ ;  /* 0x0000000c00187c10 */ /* 0x000fe4000ff5e0ff */
[----:B------:R-:W-:Y:S01]  /*0530*/  IADD3 R4, P1, R4, UR6, RZ ;  /* 0x0000000604047c10 */ /* 0x000fe2000ff3e0ff */
[----:B------:R-:W0:Y:S01]  /*0540*/  S2R R29, SR_CgaCtaId ;  /* 0x00000000001d7919 */ /* 0x000e220000008800 */
[----:B------:R-:W-:Y:S01]  /*0550*/  SHF.L.U64.HI R2, R18, 0x1, R19 ;  /* 0x0000000112027819 */ /* 0x000fe20000010213 */
[----:B------:R-:W-:Y:S01]  /*0560*/  ULDC UR6, c[0x0][0x250] ;  /* 0x0000940000067ab9 */ /* 0x000fe20000000800 */
[----:B------:R-:W-:Y:S01]  /*0570*/  IADD3.X R19, RZ, UR9, RZ, P0, !PT ;  /* 0x00000009ff137c10 */ /* 0x000fe200087fe4ff */
[----:B------:R-:W-:Y:S01]  /*0580*/  IMAD.X R21, RZ, RZ, UR9, P1 ;  /* 0x00000009ff157e24 */ /* 0x000fe200088e06ff */
[----:B------:R-:W-:-:S02]  /*0590*/  LEA R18, P0, R6, UR10, 0x3 ;  /* 0x0000000a06127c11 */ /* 0x000fc4000f8018ff */
[----:B------:R-:W-:Y:S02]  /*05a0*/  LEA R20, P1, R4, UR10, 0x3 ;  /* 0x0000000a04147c11 */ /* 0x000fe4000f8218ff */
[----:B------:R-:W-:Y:S02]  /*05b0*/  LEA.HI.X R19, R6, UR11, R19, 0x3, P0 ;  /* 0x0000000b06137c11 */ /* 0x000fe400080f1c13 */
[----:B------:R-:W-:Y:S01]  /*05c0*/  LEA.HI.X R21, R4, UR11, R21, 0x3, P1 ;  /* 0x0000000b04157c11 */ /* 0x000fe200088f1c15 */
[----:B------:R-:W-:Y:S01]  /*05d0*/  ULDC.64 UR10, c[0x0][0x228] ;  /* 0x00008a00000a7ab9 */ /* 0x000fe20000000a00 */
[----:B------:R-:W-:Y:S01]  /*05e0*/  IADD3.X R25, R2, UR13, RZ, P2, !PT ;  /* 0x0000000d02197c10 */ /* 0x000fe200097fe4ff */
[----:B------:R-:W-:Y:S01]  /*05f0*/  UIADD3 UR8, UP0, UR8, 0x1, URZ ;  /* 0x0000000108087890 */ /* 0x000fe2000ff1e03f */
[----:B------:R-:W2:Y:S01]  /*0600*/  LDG.E.64.CONSTANT R18, desc[UR14][R18.64] ;  /* 0x0000000e12127981 */ /* 0x000ea2000c1e9b00 */
[----:B------:R-:W-:Y:S01]  /*0610*/  IADD3 R22, P0, R0, UR10, RZ ;  /* 0x0000000a00167c10 */ /* 0x000fe2000ff1e0ff */
[----:B------:R-:W-:-:S02]  /*0620*/  ULDC.64 UR12, c[0x0][0x258] ;  /* 0x00009600000c7ab9 */ /* 0x000fc40000000a00 */
[----:B------:R-:W3:Y:S01]  /*0630*/  LDG.E.64.CONSTANT R20, desc[UR14][R20.64] ;  /* 0x0000000e14147981 */ /* 0x000ee2000c1e9b00 */
[----:B------:R-:W-:-:S03]  /*0640*/  IADD3.X R23, R2, UR11, RZ, P0, !PT ;  /* 0x0000000b02177c10 */ /* 0x000fc600087fe4ff */
[----:B------:R-:W4:Y:S04]  /*0650*/  LDG.E.64.CONSTANT R24, desc[UR14][R24.64] ;  /* 0x0000000e18187981 */ /* 0x000f28000c1e9b00 */
[----:B------:R-:W5:Y:S01]  /*0660*/  LDG.E.64.CONSTANT R22, desc[UR14][R22.64] ;  /* 0x0000000e16167981 */ /* 0x000f62000c1e9b00 */
[----:B------:R-:W-:-:S04]  /*0670*/  MOV R4, 0x400 ;  /* 0x0000040000047802 */ /* 0x000fc80000000f00 */
[----:B------:R-:W-:-:S04]  /*0680*/  IADD3 R4, R4, 0x2800, RZ ;  /* 0x0000280004047810 */ /* 0x000fc80007ffe0ff */
[----:B0-----:R-:W-:-:S05]  /*0690*/  LEA R8, R29, R4, 0x18 ;  /* 0x000000041d087211 */ /* 0x001fca00078ec0ff */
[----:B------:R-:W-:-:S05]  /*06a0*/  IMAD R36, R31, 0x28, R8 ;  /* 0x000000281f247824 */ /* 0x000fca00078e0208 */
[----:B------:R-:W-:Y:S02]  /*06b0*/  LEA R36, R27, R36, 0x3 ;  /* 0x000000241b247211 */ /* 0x000fe400078e18ff */
[----:B------:R-:W-:Y:S01]  /*06c0*/  ISETP.GT.U32.AND P1, PT, R26, 0x7f, PT ;  /* 0x0000007f1a00780c */ /* 0x000fe20003f24070 */
[----:B--2---:R-:W-:Y:S01]  /*06d0*/  FADD.FTZ R4, R19, UR6 ;  /* 0x0000000613047e21 */ /* 0x004fe20008010000 */
[----:B---3--:R-:W-:-:S05]  /*06e0*/  FADD.FTZ R6, R21, UR6 ;  /* 0x0000000615067e21 */ /* 0x008fca0008010000 */
[----:B------:R-:W0:Y:S08]  /*06f0*/  MUFU.RSQ R4, R4 ;  /* 0x0000000400047308 */ /* 0x000e300000001400 */
[----:B------:R-:W1:Y:S01]  /*0700*/  MUFU.RSQ R6, R6 ;  /* 0x0000000600067308 */ /* 0x000e620000001400 */
[C---:B----4-:R-:W-:Y:S01]  /*0710*/  SHF.L.U32 R31, R24.reuse, 0x10, RZ ;  /* 0x00000010181f7819 */ /* 0x050fe200000006ff */
[----:B------:R-:W-:Y:S01]  /*0720*/  IMAD.U32 R33, R25, 0x10000, RZ ;  /* 0x0001000019217824 */ /* 0x000fe200078e00ff */
[----:B------:R-:W-:-:S02]  /*0730*/  PRMT R19, R24, 0x7632, R19 ;  /* 0x0000763218137816 */ /* 0x000fc40000000013 */
[----:B------:R-:W-:Y:S01]  /*0740*/  PRMT R21, R25, 0x7632, R21 ;  /* 0x0000763219157816 */ /* 0x000fe20000000015 */
[----:B------:R-:W-:Y:S01]  /*0750*/  FADD.FTZ R31, -R18, R31 ;  /* 0x0000001f121f7221 */ /* 0x000fe20000010100 */
[C---:B-----5:R-:W-:Y:S01]  /*0760*/  SHF.L.U32 R56, R22.reuse, 0x10, RZ ;  /* 0x0000001016387819 */ /* 0x060fe200000006ff */
[----:B------:R-:W-:Y:S01]  /*0770*/  IMAD.U32 R19, R19, 0x10000, RZ ;  /* 0x0001000013137824 */ /* 0x000fe200078e00ff */
[----:B------:R-:W-:Y:S01]  /*0780*/  PRMT R28, R22, 0x7632, R28 ;  /* 0x00007632161c7816 */ /* 0x000fe2000000001c */
[----:B------:R-:W-:Y:S01]  /*0790*/  FADD.FTZ R33, -R20, R33 ;  /* 0x0000002114217221 */ /* 0x000fe20000010100 */
[C---:B------:R-:W-:Y:S01]  /*07a0*/  SHF.L.U32 R54, R23.reuse, 0x10, RZ ;  /* 0x0000001017367819 */ /* 0x040fe200000006ff */
[----:B------:R-:W-:Y:S01]  /*07b0*/  UIADD3.X UR6, URZ, UR5, URZ, UP0, !UPT ;  /* 0x000000053f067290 */ /* 0x000fe200087fe43f */
[----:B------:R-:W-:Y:S02]  /*07c0*/  PRMT R29, R23, 0x7632, R29 ;  /* 0x00007632171d7816 */ /* 0x000fe4000000001d */
[----:B------:R-:W-:Y:S01]  /*07d0*/  SHF.L.U32 R21, R21, 0x10, RZ ;  /* 0x0000001015157819 */ /* 0x000fe200000006ff */
[----:B------:R-:W-:Y:S01]  /*07e0*/  UISETP.GE.U32.AND UP0, UPT, UR8, UR12, UPT ;  /* 0x0000000c0800728c */ /* 0x000fe2000bf06070 */
[----:B------:R-:W-:Y:S01]  /*07f0*/  SHF.L.U32 R32, R28, 0x10, RZ ;  /* 0x000000101c207819 */ /* 0x000fe200000006ff */
[----:B------:R-:W-:-:S02]  /*0800*/  IMAD.U32 R34, R29, 0x10000, RZ ;  /* 0x000100001d227824 */ /* 0x000fc400078e00ff */
[----:B------:R-:W-:Y:S01]  /*0810*/  FMUL.FTZ R28, R3, R56 ;  /* 0x00000038031c7220 */ /* 0x000fe20000410000 */
[----:B------:R-:W-:Y:S01]  /*0820*/  FMUL.FTZ R30, R5, R54 ;  /* 0x00000036051e7220 */ /* 0x000fe20000410000 */
[----:B0-----:R-:W-:Y:S01]  /*0830*/  FMUL.FTZ R55, R4, R31 ;  /* 0x0000001f04377220 */ /* 0x001fe20000410000 */
[----:B------:R-:W-:Y:S01]  /*0840*/  FADD.FTZ R19, -R18, R19 ;  /* 0x0000001312137221 */ /* 0x000fe20000010100 */
[----:B------:R-:W-:Y:S01]  /*0850*/  FADD.FTZ R21, -R20, R21 ;  /* 0x0000001514157221 */ /* 0x000fe20000010100 */
[----:B-1----:R-:W-:Y:S01]  /*0860*/  FMUL.FTZ R53, R6, R33 ;  /* 0x0000002106357220 */ /* 0x002fe20000410000 */
[----:B------:R-:W-:Y:S01]  /*0870*/  UISETP.GE.AND.EX UP0, UPT, UR6, UR13, UPT, UP0 ;  /* 0x0000000d0600728c */ /* 0x000fe2000bf06300 */
[----:B------:R-:W-:Y:S01]  /*0880*/  FMUL.FTZ R29, R7, R32 ;  /* 0x00000020071d7220 */ /* 0x000fe20000410000 */
[----:B------:R-:W-:Y:S01]  /*0890*/  FMUL.FTZ R31, R9, R34 ;  /* 0x00000022091f7220 */ /* 0x000fe20000410000 */
[----:B------:R-:W-:Y:S01]  /*08a0*/  FMUL.FTZ R19, R4, R19 ;  /* 0x0000001304137220 */ /* 0x000fe20000410000 */
[----:B------:R-:W-:Y:S01]  /*08b0*/  FFMA.FTZ R28, R55, R28, RZ ;  /* 0x0000001c371c7223 */ /* 0x000fe200000100ff */
[----:B------:R-:W-:Y:S01]  /*08c0*/  FMUL.FTZ R21, R6, R21 ;  /* 0x0000001506157220 */ /* 0x000fe20000410000 */
[----:B------:R-:W-:Y:S01]  /*08d0*/  FFMA.FTZ R30, R53, R30, RZ ;  /* 0x0000001e351e7223 */ /* 0x000fe200000100ff */
[----:B------:R-:W-:Y:S01]  /*08e0*/  PLOP3.LUT P0, PT, PT, PT, UP0, 0x80, 0x0 ;  /* 0x000000000000781c */ /* 0x000fe20003f0f008 */
[----:B------:R-:W-:Y:S01]  /*08f0*/  FFMA.FTZ R29, R19, R29, R28 ;  /* 0x0000001d131d7223 */ /* 0x000fe2000001001c */
[----:B------:R-:W-:Y:S01]  /*0900*/  FFMA.FTZ R28, R3, R56, RZ ;  /* 0x00000038031c7223 */ /* 0x000fe200000100ff */
[----:B------:R-:W-:Y:S01]  /*0910*/  FFMA.FTZ R31, R21, R31, R30 ;  /* 0x0000001f151f7223 */ /* 0x000fe2000001001e */
[----:B------:R-:W-:-:S02]  /*0920*/  FFMA.FTZ R30, R5, R54, RZ ;  /* 0x00000036051e7223 */ /* 0x000fc400000100ff */
[----:B------:R-:W-:Y:S02]  /*0930*/  FFMA.FTZ R28, R7, R32, R28 ;  /* 0x00000020071c7223 */ /* 0x000fe4000001001c */
[----:B------:R-:W-:Y:S01]  /*0940*/  FFMA.FTZ R30, R9, R34, R30 ;  /* 0x00000022091e7223 */ /* 0x000fe2000001001e */
[----:B------:R-:W-:Y:S02]  /*0950*/  FFMA.FTZ R12, R19, R32, R12 ;  /* 0x00000020130c7223 */ /* 0x000fe4000001000c */
[----:B------:R0:W-:Y:S01]  /*0960*/  STS.64 [R36], R28 ;  /* 0x0000001c24007388 */ /* 0x0001e20000000a00 */
[----:B------:R-:W-:-:S03]  /*0970*/  HFMA2.MMA R19, -RZ, RZ, 0, 0 ;  /* 0x00000000ff137435 */ /* 0x000fc600000001ff */
[----:B------:R0:W-:Y:S01]  /*0980*/  STS.64 [R36+0xc80], R30 ;  /* 0x000c801e24007388 */ /* 0x0001e20000000a00 */
[----:B------:R-:W-:Y:S01]  /*0990*/  FFMA.FTZ R16, R21, R34, R16 ;  /* 0x0000002215107223 */ /* 0x000fe20000010010 */
[----:B------:R-:W-:Y:S01]  /*09a0*/  FADD.FTZ R13, R32, R13 ;  /* 0x0000000d200d7221 */ /* 0x000fe20000010000 */
[----:B------:R-:W-:Y:S01]  /*09b0*/  FADD.FTZ R17, R34, R17 ;  /* 0x0000001122117221 */ /* 0x000fe20000010000 */
[----:B------:R-:W-:Y:S02]  /*09c0*/  IMAD.MOV.U32 R21, RZ, RZ, RZ ;  /* 0x000000ffff157224 */ /* 0x000fe400078e00ff */
[----:B------:R-:W-:Y:S01]  /*09d0*/  FADD.FTZ R11, R56, R11 ;  /* 0x0000000b380b7221 */ /* 0x000fe20000010000 */
[----:B------:R-:W-:Y:S01]  /*09e0*/  FADD.FTZ R15, R54, R15 ;  /* 0x0000000f360f7221 */ /* 0x000fe20000010000 */
[----:B------:R-:W-:Y:S01]  /*09f0*/  FFMA.FTZ R10, R55, R56, R10 ;  /* 0x00000038370a7223 */ /* 0x000fe2000001000a */
[----:B------:R-:W-:Y:S01]  /*0a00*/  FFMA.FTZ R14, R53, R54, R14 ;  /* 0x00000036350e7223 */ /* 0x000fe2000001000e */
[----:B------:R-:W-:Y:S06]  /*0a10*/  BAR.SYNC.DEFER_BLOCKING 0x0 ;  /* 0x0000000000007b1d */ /* 0x000fec0000010000 */
[----:B------:R-:W-:Y:S05]  /*0a20*/  @!P0 BRA `(.L_x_4) ;  /* 0x0000000400088947 */ /* 0x000fea0003800000 */
[----:B------:R-:W1:Y:S01]  /*0a30*/  S2UR UR9, SR_CgaCtaId ;  /* 0x00000000000979c3 */ /* 0x000e620000008800 */
[----:B------:R-:W-:Y:S01]  /*0a40*/  UMOV UR5, 0x400 ;  /* 0x0000040000057882 */ /* 0x000fe20000000000 */
[----:B------:R-:W-:Y:S02]  /*0a50*/  SHF.L.U32 R27, R26, 0x1, RZ ;  /* 0x000000011a1b7819 */ /* 0x000fe400000006ff */
[----:B0-----:R-:W-:Y:S02]  /*0a60*/  SHF.R.S32.HI R29, RZ, 0x1f, R26 ;  /* 0x0000001fff1d7819 */ /* 0x001fe4000001141a */
[----:B------:R-:W-:Y:S02]  /*0a70*/  LOP3.LUT R28, R27, 0x18, RZ, 0xc0, !PT ;  /* 0x000000181b1c7812 */ /* 0x000fe400078ec0ff */
[----:B------:R-:W-:Y:S02]  /*0a80*/  LEA.HI R31, R29, R26, RZ, 0x2 ;  /* 0x0000001a1d1f7211 */ /* 0x000fe400078f10ff */
[----:B------:R-:W-:-:S02]  /*0a90*/  LOP3.LUT R30, R28, 0x8, RZ, 0x3c, !PT ;  /* 0x000000081c1e7812 */ /* 0x000fc400078e3cff */
[C---:B------:R-:W-:Y:S02]  /*0aa0*/  LOP3.LUT R32, R28.reuse, 0x10, RZ, 0x3c, !PT ;  /* 0x000000101c207812 */ /* 0x040fe400078e3cff */
[----:B------:R-:W-:Y:S02]  /*0ab0*/  LOP3.LUT R34, R28, 0x18, RZ, 0x3c, !PT ;  /* 0x000000181c227812 */ /* 0x000fe400078e3cff */
[----:B------:R-:W-:Y:S02]  /*0ac0*/  SHF.R.S32.HI R33, RZ, 0x2, R31 ;  /* 0x00000002ff217819 */ /* 0x000fe4000001141f */
[----:B------:R-:W-:Y:S02]  /*0ad0*/  LOP3.LUT R31, R31, 0xfffffffc, RZ, 0xc0, !PT ;  /* 0xfffffffc1f1f7812 */ /* 0x000fe400078ec0ff */
[C---:B------:R-:W-:Y:S01]  /*0ae0*/  IADD3 R37, R33.reuse, 0xa0, RZ ;  /* 0x000000a021257810 */ /* 0x040fe20007ffe0ff */
[----:B------:R-:W-:Y:S01]  /*0af0*/  VIADD R35, R33, 0xf0 ;  /* 0x000000f021237836 */ /* 0x000fe20000000000 */
[----:B------:R-:W-:Y:S01]  /*0b00*/  LEA.HI R29, R29, R26, RZ, 0x4 ;  /* 0x0000001a1d1d7211 */ /* 0x000fe200078f20ff */
[----:B------:R-:W-:Y:S01]  /*0b10*/  IMAD.IADD R31, R26, 0x1, -R31 ;  /* 0x000000011a1f7824 */ /* 0x000fe200078e0a1f */
[----:B-1----:R-:W-:Y:S01]  /*0b20*/  ULEA UR5, UR9, UR5, 0x18 ;  /* 0x0000000509057291 */ /* 0x002fe2000f8ec03f */
[----:B------:R-:W-:-:S02]  /*0b30*/  SHF.R.S32.HI R40, RZ, 0x1f, R37 ;  /* 0x0000001fff287819 */ /* 0x000fc40000011425 */
[----:B------:R-:W-:Y:S02]  /*0b40*/  SHF.R.S32.HI R36, RZ, 0x1f, R35 ;  /* 0x0000001fff247819 */ /* 0x000fe40000011423 */
[----:B------:R-:W-:Y:S02]  /*0b50*/  LEA.HI R40, R40, R37, RZ, 0x2 ;  /* 0x0000002528287211 */ /* 0x000fe400078f10ff */
[----:B------:R-:W-:Y:S02]  /*0b60*/  LEA R27, R26, UR5, 0x5 ;  /* 0x000000051a1b7c11 */ /* 0x000fe4000f8e28ff */
[----:B------:R-:W-:Y:S02]  /*0b70*/  LEA.HI R36, R36, R35, RZ, 0x2 ;  /* 0x0000002324247211 */ /* 0x000fe400078f10ff */
[C---:B------:R-:W-:Y:S01]  /*0b80*/  IADD3 R28, R27.reuse, R28, RZ ;  /* 0x0000001c1b1c7210 */ /* 0x040fe20007ffe0ff */
[C---:B------:R-:W-:Y:S01]  /*0b90*/  IMAD.IADD R34, R27.reuse, 0x1, R34 ;  /* 0x000000011b227824 */ /* 0x040fe200078e0222 */
[----:B------:R-:W-:-:S02]  /*0ba0*/  IADD3 R30, R27, R30, RZ ;  /* 0x0000001e1b1e7210 */ /* 0x000fc40007ffe0ff */
[----:B------:R-:W-:Y:S01]  /*0bb0*/  IADD3 R32, R27, R32, RZ ;  /* 0x000000201b207210 */ /* 0x000fe20007ffe0ff */
[----:B------:R0:W-:Y:S01]  /*0bc0*/  STS.64 [R28], R10 ;  /* 0x0000000a1c007388 */ /* 0x0001e20000000a00 */
[----:B------:R-:W-:Y:S02]  /*0bd0*/  IADD3 R27, R33, 0x50, RZ ;  /* 0x00000050211b7810 */ /* 0x000fe40007ffe0ff */
[----:B------:R-:W-:Y:S01]  /*0be0*/  SHF.R.U32.HI R40, RZ, 0x2, R40 ;  /* 0x00000002ff287819 */ /* 0x000fe20000011628 */
[----:B------:R1:W-:Y:S01]  /*0bf0*/  STS.64 [R30], R12 ;  /* 0x0000000c1e007388 */ /* 0x0003e20000000a00 */
[----:B------:R-:W-:Y:S02]  /*0c00*/  SHF.R.S32.HI R38, RZ, 0x1f, R27 ;  /* 0x0000001fff267819 */ /* 0x000fe4000001141b */
[----:B------:R-:W-:Y:S01]  /*0c10*/  SHF.R.U32.HI R36, RZ, 0x2, R36 ;  /* 0x00000002ff247819 */ /* 0x000fe20000011624 */
[----:B------:R-:W-:Y:S01]  /*0c20*/  STS.64 [R32], R14 ;  /* 0x0000000e20007388 */ /* 0x000fe20000000a00 */
[----:B------:R-:W-:-:S02]  /*0c30*/  LEA.HI R35, R38, R27, RZ, 0x2 ;  /* 0x0000001b26237211 */ /* 0x000fc400078f10ff */
[----:B------:R-:W-:Y:S01]  /*0c40*/  SHF.R.U32.HI R38, RZ, 0x4, R29 ;  /* 0x00000004ff267819 */ /* 0x000fe2000001161d */
[----:B------:R2:W-:Y:S01]  /*0c50*/  STS.64 [R34], R16 ;  /* 0x0000001022007388 */ /* 0x0005e20000000a00 */
[----:B------:R-:W-:Y:S01]  /*0c60*/  LEA R27, R33, UR5, 0x5 ;  /* 0x00000005211b7c11 */ /* 0x000fe2000f8e28ff */
[----:B------:R-:W-:Y:S01]  /*0c70*/  ULOP3.LUT UR5, UR16, 0xff, URZ, 0xc0, !UPT ;  /* 0x000000ff10057892 */ /* 0x000fe2000f8ec03f */
[C---:B------:R-:W-:Y:S02]  /*0c80*/  LOP3.LUT R38, R31.reuse, 0x3, R38, 0x78, !PT ;  /* 0x000000031f267812 */ /* 0x040fe400078e7826 */
[----:B0-----:R-:W-:Y:S01]  /*0c90*/  SHF.R.U32.HI R28, RZ, 0x2, R35 ;  /* 0x00000002ff1c7819 */ /* 0x001fe20000011623 */
[----:B------:R-:W-:Y:S01]  /*0ca0*/  UPRMT UR5, UR7, 0x2104, UR5 ;  /* 0x0000210407057896 */ /* 0x000fe20008000005 */
[----:B------:R-:W-:Y:S01]  /*0cb0*/  LEA R33, R38, R27, 0x3 ;  /* 0x0000001b26217211 */ /* 0x000fe200078e18ff */
[----:B------:R-:W-:Y:S01]  /*0cc0*/  BAR.SYNC.DEFER_BLOCKING 0x0 ;  /* 0x0000000000007b1d */ /* 0x000fe20000010000 */
[----:B------:R-:W-:-:S02]  /*0cd0*/  LOP3.LUT R28, R31, 0x3, R28, 0x78, !PT ;  /* 0x000000031f1c7812 */ /* 0x000fc400078e781c */
[----:B------:R-:W-:Y:S02]  /*0ce0*/  LOP3.LUT R40, R31, 0x3, R40, 0x78, !PT ;  /* 0x000000031f287812 */ /* 0x000fe400078e7828 */
[----:B-1----:R-:W-:-:S03]  /*0cf0*/  LEA R30, R28, R27, 0x3 ;  /* 0x0000001b1c1e7211 */ /* 0x002fc600078e18ff */
[----:B--2---:R-:W0:Y:S01]  /*0d00*/  LDC.64 R34, c[0x0][0x260] ;  /* 0x00009800ff227b82 */ /* 0x004e220000000a00 */
[----:B------:R-:W-:Y:S01]  /*0d10*/  LOP3.LUT R28, R31, 0x3, R36, 0x78, !PT ;  /* 0x000000031f1c7812 */ /* 0x000fe200078e7824 */
[----:B------:R-:W-:Y:S01]  /*0d20*/  IMAD R36, R40, 0x8, R27 ;  /* 0x0000000828247824 */ /* 0x000fe200078e021b */
[----:B------:R-:W-:Y:S02]  /*0d30*/  MOV R39, UR5 ;  /* 0x0000000500277c02 */ /* 0x000fe40008000f00 */
[----:B------:R-:W-:Y:S01]  /*0d40*/  LEA R28, R28, R27, 0x3 ;  /* 0x0000001b1c1c7211 */ /* 0x000fe200078e18ff */
[----:B------:R-:W1:Y:S04]  /*0d50*/  LDS.64 R32, [R33] ;  /* 0x0000000021207984 */ /* 0x000e680000000a00 */
[----:B------:R-:W2:Y:S04]  /*0d60*/  LDS.64 R30, [R30+0xa00] ;  /* 0x000a00001e1e7984 */ /* 0x000ea80000000a00 */
[----:B------:R-:W3:Y:S04]  /*0d70*/  LDS.64 R36, [R36+0x1400] ;  /* 0x0014000024247984 */ /* 0x000ee80000000a00 */
[----:B------:R-:W4:Y:S01]  /*0d80*/  LDS.64 R28, [R28+0x1e00] ;  /* 0x001e00001c1c7984 */ /* 0x000f220000000a00 */
[----:B-1----:R-:W-:Y:S01]  /*0d90*/  FADD.FTZ R27, RZ, R32 ;  /* 0x00000020ff1b7221 */ /* 0x002fe20000010000 */
[----:B------:R-:W-:Y:S01]  /*0da0*/  FADD.FTZ R32, RZ, R33 ;  /* 0x00000021ff207221 */ /* 0x000fe20000010000 */
[----:B------:R-:W-:-:S02]  /*0db0*/  IMAD R33, R39, 0x140, R26 ;  /* 0x0000014027217824 */ /* 0x000fc400078e021a */
[----:B--2---:R-:W-:Y:S01]  /*0dc0*/  FADD.FTZ R27, R27, R30 ;  /* 0x0000001e1b1b7221 */ /* 0x004fe20000010000 */
[----:B------:R-:W-:Y:S01]  /*0dd0*/  FADD.FTZ R32, R32, R31 ;  /* 0x0000001f20207221 */ /* 0x000fe20000010000 */
[----:B------:R-:W-:Y:S02]  /*0de0*/  IMAD.SHL.U32 R33, R33, 0x2, RZ ;  /* 0x0000000221217824 */ /* 0x000fe400078e00ff */
[----:B---3--:R-:W-:Y:S01]  /*0df0*/  FADD.FTZ R27, R27, R36 ;  /* 0x000000241b1b7221 */ /* 0x008fe20000010000 */
[----:B------:R-:W-:Y:S01]  /*0e00*/  FADD.FTZ R32, R32, R37 ;  /* 0x0000002520207221 */ /* 0x000fe20000010000 */
[----:B0-----:R-:W-:-:S04]  /*0e10*/  IMAD.WIDE.U32 R34, R33, 0x4, R34 ;  /* 0x0000000421227825 */ /* 0x001fc800078e0022 */
[----:B----4-:R-:W-:Y:S01]  /*0e20*/  FADD.FTZ R28, R27, R28 ;  /* 0x0000001c1b1c7221 */ /* 0x010fe20000010000 */
[----:B------:R-:W-:-:S05]  /*0e30*/  FADD.FTZ R29, R32, R29 ;  /* 0x0000001d201d7221 */ /* 0x000fca0000010000 */
[----:B------:R1:W-:Y:S02]  /*0e40*/  STG.E.64 desc[UR14][R34.64+0x20000], R28 ;  /* 0x0200001c22007986 */ /* 0x0003e4000c101b0e */
.L_x_4:
[----:B------:R-:W-:Y:S04]  /*0e50*/  BSSY B0, `(.L_x_5) ;  /* 0x0000037000007945 */ /* 0x000fe80003800000 */
[----:B------:R-:W-:Y:S05]  /*0e60*/  @P1 BRA `(.L_x_6) ;  /* 0x0000000000d41947 */ /* 0x000fea0003800000 */
[----:B------:R-:W-:-:S05]  /*0e70*/  SHF.R.U32.HI R19, RZ, 0x2, R26 ;  /* 0x00000002ff137819 */ /* 0x000fca000001161a */
[----:B------:R-:W-:-:S05]  /*0e80*/  IMAD R19, R19, 0xa, RZ ;  /* 0x0000000a13137824 */ /* 0x000fca00078e02ff */
[C---:B------:R-:W-:Y:S02]  /*0e90*/  IADD3 R27, R19.reuse, 0x2, RZ ;  /* 0x00000002131b7810 */ /* 0x040fe40007ffe0ff */
[----:B------:R-:W-:Y:S02]  /*0ea0*/  SHF.R.U32.HI R21, RZ, 0x1, R19 ;  /* 0x00000001ff157819 */ /* 0x000fe40000011613 */
[----:B01----:R-:W-:Y:S02]  /*0eb0*/  SHF.R.U32.HI R29, RZ, 0x1, R27 ;  /* 0x00000001ff1d7819 */ /* 0x003fe4000001161b */
[----:B------:R-:W-:Y:S02]  /*0ec0*/  IADD3 R31, R19, 0x4, RZ ;  /* 0x00000004131f7810 */ /* 0x000fe40007ffe0ff */
[----:B------:R-:W-:Y:S02]  /*0ed0*/  SHF.R.U32.HI R28, RZ, 0x2, R19 ;  /* 0x00000002ff1c7819 */ /* 0x000fe40000011613 */
[----:B------:R-:W-:-:S02]  /*0ee0*/  LOP3.LUT R21, R21, 0x1, RZ, 0xc0, !PT ;  /* 0x0000000115157812 */ /* 0x000fc400078ec0ff */
[----:B------:R-:W-:Y:S01]  /*0ef0*/  SHF.R.U32.HI R30, RZ, 0x2, R27 ;  /* 0x00000002ff1e7819 */ /* 0x000fe2000001161b */
[----:B------:R-:W-:Y:S01]  /*0f00*/  IMAD.SHL.U32 R27, R26, 0x8, RZ ;  /* 0x000000081a1b7824 */ /* 0x000fe200078e00ff */
[----:B------:R-:W-:Y:S01]  /*0f10*/  LOP3.LUT R29, R29, 0x1, RZ, 0xc0, !PT ;  /* 0x000000011d1d7812 */ /* 0x000fe200078ec0ff */
[----:B------:R-:W-:Y:S01]  /*0f20*/  IMAD R21, R21, 0x50, R28 ;  /* 0x0000005015157824 */ /* 0x000fe200078e021c */
[--C-:B------:R-:W-:Y:S02]  /*0f30*/  SHF.R.U32.HI R32, RZ, 0x1, R31.reuse ;  /* 0x00000001ff207819 */ /* 0x100fe4000001161f */
[----:B------:R-:W-:Y:S01]  /*0f40*/  IADD3 R28, R19, 0x6, RZ ;  /* 0x00000006131c7810 */ /* 0x000fe20007ffe0ff */
[----:B------:R-:W-:Y:S01]  /*0f50*/  IMAD R29, R29, 0x50, R30 ;  /* 0x000000501d1d7824 */ /* 0x000fe200078e021e */
[----:B------:R-:W-:Y:S01]  /*0f60*/  SHF.R.U32.HI R31, RZ, 0x2, R31 ;  /* 0x00000002ff1f7819 */ /* 0x000fe2000001161f */
[--C-:B------:R-:W-:Y:S01]  /*0f70*/  IMAD R21, R21, 0x28, R8.reuse ;  /* 0x0000002815157824 */ /* 0x100fe200078e0208 */
[----:B------:R-:W-:Y:S01]  /*0f80*/  LOP3.LUT R32, R32, 0x1, RZ, 0xc0, !PT ;  /* 0x0000000120207812 */ /* 0x000fe200078ec0ff */
[----:B------:R-:W-:Y:S01]  /*0f90*/  IMAD R29, R29, 0x28, R8 ;  /* 0x000000281d1d7824 */ /* 0x000fe200078e0208 */
[----:B------:R-:W-:-:S02]  /*0fa0*/  LOP3.LUT R30, R27, 0x18, RZ, 0xc0, !PT ;  /* 0x000000181b1e7812 */ /* 0x000fc400078ec0ff */
[----:B------:R-:W-:Y:S01]  /*0fb0*/  IADD3 R27, R19, 0x8, RZ ;  /* 0x00000008131b7810 */ /* 0x000fe20007ffe0ff */
[----:B------:R-:W-:Y:S01]  /*0fc0*/  IMAD R31, R32, 0x50, R31 ;  /* 0x00000050201f7824 */ /* 0x000fe200078e021f */
[----:B------:R-:W-:Y:S01]  /*0fd0*/  SHF.R.U32.HI R19, RZ, 0x1, R28 ;  /* 0x00000001ff137819 */ /* 0x000fe2000001161c */
[----:B------:R-:W-:Y:S01]  /*0fe0*/  IMAD.IADD R21, R21, 0x1, R30 ;  /* 0x0000000115157824 */ /* 0x000fe200078e021e */
[--C-:B------:R-:W-:Y:S01]  /*0ff0*/  SHF.R.U32.HI R32, RZ, 0x1, R27.reuse ;  /* 0x00000001ff207819 */ /* 0x100fe2000001161b */
[----:B------:R-:W-:Y:S01]  /*1000*/  IMAD R31, R31, 0x28, R8 ;  /* 0x000000281f1f7824 */ /* 0x000fe200078e0208 */
[----:B------:R-:W-:Y:S02]  /*1010*/  SHF.R.U32.HI R28, RZ, 0x2, R28 ;  /* 0x00000002ff1c7819 */ /* 0x000fe4000001161c */
[----:B------:R-:W-:Y:S01]  /*1020*/  LOP3.LUT R19, R19, 0x1, RZ, 0xc0, !PT ;  /* 0x0000000113137812 */ /* 0x000fe200078ec0ff */
[----:B------:R-:W0:Y:S01]  /*1030*/  LDS.64 R34, [R21] ;  /* 0x0000000015227984 */ /* 0x000e220000000a00 */
[----:B------:R-:W-:-:S02]  /*1040*/  SHF.R.U32.HI R27, RZ, 0x2, R27 ;  /* 0x00000002ff1b7819 */ /* 0x000fc4000001161b */
[----:B------:R-:W-:Y:S01]  /*1050*/  LOP3.LUT R32, R32, 0x1, RZ, 0xc0, !PT ;  /* 0x0000000120207812 */ /* 0x000fe200078ec0ff */
[----:B------:R-:W-:Y:S01]  /*1060*/  IMAD R19, R19, 0x50, R28 ;  /* 0x0000005013137824 */ /* 0x000fe200078e021c */
[----:B------:R-:W-:-:S03]  /*1070*/  IADD3 R29, R30, R29, RZ ;  /* 0x0000001d1e1d7210 */ /* 0x000fc60007ffe0ff */
[----:B------:R-:W-:Y:S01]  /*1080*/  IMAD R27, R32, 0x50, R27 ;  /* 0x00000050201b7824 */ /* 0x000fe200078e021b */
[C---:B------:R-:W-:Y:S01]  /*1090*/  IADD3 R32, R30.reuse, R31, RZ ;  /* 0x0000001f1e207210 */ /* 0x040fe20007ffe0ff */
[--C-:B------:R-:W-:Y:S01]  /*10a0*/  IMAD R19, R19, 0x28, R8.reuse ;  /* 0x0000002813137824 */ /* 0x100fe200078e0208 */
[----:B------:R-:W1:Y:S01]  /*10b0*/  LDS.64 R28, [R29] ;  /* 0x000000001d1c7984 */ /* 0x000e620000000a00 */
[----:B------:R-:W-:Y:S02]  /*10c0*/  IMAD R27, R27, 0x28, R8 ;  /* 0x000000281b1b7824 */ /* 0x000fe400078e0208 */
[C---:B------:R-:W-:Y:S01]  /*10d0*/  IMAD.IADD R36, R30.reuse, 0x1, R19 ;  /* 0x000000011e247824 */ /* 0x040fe200078e0213 */
[----:B------:R-:W2:Y:S02]  /*10e0*/  LDS.64 R32, [R32] ;  /* 0x0000000020207984 */ /* 0x000ea40000000a00 */
[----:B------:R-:W-:-:S03]  /*10f0*/  IADD3 R30, R30, R27, RZ ;  /* 0x0000001b1e1e7210 */ /* 0x000fc60007ffe0ff */
[----:B------:R-:W3:Y:S04]  /*1100*/  LDS.64 R36, [R36] ;  /* 0x0000000024247984 */ /* 0x000ee80000000a00 */
[----:B------:R-:W4:Y:S01]  /*1110*/  LDS.64 R30, [R30] ;  /* 0x000000001e1e7984 */ /* 0x000f220000000a00 */
[----:B0-----:R-:W-:Y:S01]  /*1120*/  FADD.FTZ R19, RZ, R34 ;  /* 0x00000022ff137221 */ /* 0x001fe20000010000 */
[----:B------:R-:W-:-:S03]  /*1130*/  FADD.FTZ R8, RZ, R35 ;  /* 0x00000023ff087221 */ /* 0x000fc60000010000 */
[----:B-1----:R-:W-:Y:S01]  /*1140*/  FADD.FTZ R19, R19, R28 ;  /* 0x0000001c13137221 */ /* 0x002fe20000010000 */
[----:B------:R-:W-:-:S03]  /*1150*/  FADD.FTZ R8, R8, R29 ;  /* 0x0000001d08087221 */ /* 0x000fc60000010000 */
[----:B--2---:R-:W-:Y:S01]  /*1160*/  FADD.FTZ R19, R19, R32 ;  /* 0x0000002013137221 */ /* 0x004fe20000010000 */
[----:B------:R-:W-:-:S03]  /*1170*/  FADD.FTZ R8, R8, R33 ;  /* 0x0000002108087221 */ /* 0x000fc60000010000 */
[----:B---3--:R-:W-:Y:S01]  /*1180*/  FADD.FTZ R19, R19, R36 ;  /* 0x0000002413137221 */ /* 0x008fe20000010000 */
[----:B------:R-:W-:-:S03]  /*1190*/  FADD.FTZ R8, R8, R37 ;  /* 0x0000002508087221 */ /* 0x000fc60000010000 */
[----:B----4-:R-:W-:Y:S01]  /*11a0*/  FADD.FTZ R19, R19, R30 ;  /* 0x0000001e13137221 */ /* 0x010fe20000010000 */
[----:B------:R-:W-:-:S07]  /*11b0*/  FADD.FTZ R21, R8, R31 ;  /* 0x0000001f08157221 */ /* 0x000fce0000010000 */
.L_x_6:
[----:B------:R-:W-:Y:S05]  /*11c0*/  BSYNC B0 ;  /* 0x0000000000007941 */ /* 0x000fea0003800000 */
.L_x_5:
[----:B------:R-:W2:Y:S01]  /*11d0*/  SHFL.BFLY PT, R8, R19, 0x2, 0x1f ;  /* 0x0c401f0013087f89 */ /* 0x000ea200000e0000 */
[----:B------:R-:W-:Y:S01]  /*11e0*/  LOP3.LUT P1, RZ, R26, 0xffffff83, RZ, 0xc0, !PT ;  /* 0xffffff831aff7812 */ /* 0x000fe2000782c0ff */
[----:B------:R-:W-:Y:S02]  /*11f0*/  BSSY B0, `(.L_x_7) ;  /* 0x0000015000007945 */ /* 0x000fe40003800000 */
[----:B01----:R-:W0:Y:S01]  /*1200*/  SHFL.BFLY PT, R28, R21, 0x2, 0x1f ;  /* 0x0c401f00151c7f89 */ /* 0x003e2200000e0000 */
[----:B--2---:R-:W-:Y:S01]  /*1210*/  FADD.FTZ R8, R8, R19 ;  /* 0x0000001308087221 */ /* 0x004fe20000010000 */
[----:B0-----:R-:W-:-:S04]  /*1220*/  FADD.FTZ R27, R28, R21 ;  /* 0x000000151c1b7221 */ /* 0x001fc80000010000 */
[----:B------:R-:W0:Y:S04]  /*1230*/  SHFL.BFLY PT, R29, R8, 0x1, 0x1f ;  /* 0x0c201f00081d7f89 */ /* 0x000e2800000e0000 */
[----:B------:R-:W1:Y:S01]  /*1240*/  SHFL.BFLY PT, R30, R27, 0x1, 0x1f ;  /* 0x0c201f001b1e7f89 */ /* 0x000e6200000e0000 */
[----:B0-----:R-:W-:Y:S01]  /*1250*/  FADD.FTZ R28, R8, R29 ;  /* 0x0000001d081c7221 */ /* 0x001fe20000010000 */
[----:B-1----:R-:W-:Y:S01]  /*1260*/  FADD.FTZ R29, R27, R30 ;  /* 0x0000001e1b1d7221 */ /* 0x002fe20000010000 */
[----:B------:R-:W-:Y:S06]  /*1270*/  @P1 BRA `(.L_x_8) ;  /* 0x0000000000301947 */ /* 0x000fec0003800000 */
[----:B------:R-:W-:Y:S01]  /*1280*/  ULOP3.LUT UR9, UR16, 0xff, URZ, 0xc0, !UPT ;  /* 0x000000ff10097892 */ /* 0x000fe2000f8ec03f */
[----:B------:R-:W0:Y:S01]  /*1290*/  LDC.64 R30, c[0x0][0x260] ;  /* 0x00009800ff1e7b82 */ /* 0x000e220000000a00 */
[----:B------:R-:W-:Y:S01]  /*12a0*/  ULDC UR5, c[0x0][0x10] ;  /* 0x0000040000057ab9 */ /* 0x000fe20000000800 */
[----:B------:R-:W-:Y:S01]  /*12b0*/  SHF.R.U32.HI R8, RZ, 0x2, R26 ;  /* 0x00000002ff087819 */ /* 0x000fe2000001161a */
[----:B------:R-:W-:Y:S02]  /*12c0*/  UIMAD UR5, UR5, UR4, UR7 ;  /* 0x00000004050572a4 */ /* 0x000fe4000f8e0207 */
[----:B------:R-:W-:-:S04]  /*12d0*/  MOV R19, UR9 ;  /* 0x0000000900137c02 */ /* 0x000fc80008000f00 */
[----:B------:R-:W-:Y:S01]  /*12e0*/  PRMT R8, R8, 0x2104, R19 ;  /* 0x0000210408087816 */ /* 0x000fe20000000013 */
[----:B------:R-:W-:-:S05]  /*12f0*/  IMAD.U32 R19, RZ, RZ, UR5 ;  /* 0x00000005ff137e24 */ /* 0x000fca000f8e00ff */
[----:B------:R-:W-:-:S04]  /*1300*/  LEA R8, R19, R8, 0xd ;  /* 0x0000000813087211 */ /* 0x000fc800078e68ff */
[----:B------:R-:W-:-:S05]  /*1310*/  SHF.L.U32 R19, R8, 0x1, RZ ;  /* 0x0000000108137819 */ /* 0x000fca00000006ff */
[----:B0-----:R-:W-:-:S05]  /*1320*/  IMAD.WIDE.U32 R30, R19, 0x4, R30 ;  /* 0x00000004131e7825 */ /* 0x001fca00078e001e */
[----:B------:R0:W-:Y:S02]  /*1330*/  STG.E.64 desc[UR14][R30.64], R28 ;  /* 0x0000001c1e007986 */ /* 0x0001e4000c101b0e */
.L_x_8:
[----:B------:R-:W-:Y:S05]  /*1340*/  BSYNC B0 ;  /* 0x0000000000007941 */ /* 0x000fea0003800000 */
.L_x_7:
[----:B------:R-:W-:Y:S01]  /*1350*/  UISETP.GE.U32.AND UP0, UPT, UR8, UR12, UPT ;  /* 0x0000000c0800728c */ /* 0x000fe2000bf06070 */
[----:B------:R-:W-:Y:S02]  /*1360*/  PRMT R52, R24, 0x7632, R52 ;  /* 0x0000763218347816 */ /* 0x000fe40000000034 */
[----:B------:R-:W-:Y:S01]  /*1370*/  PRMT R21, R25, 0x7632, R21 ;  /* 0x0000763219157816 */ /* 0x000fe20000000015 */
[----:B------:R-:W-:Y:S01]  /*1380*/  UISETP.GE.AND.EX UP0, UPT, UR6, UR13, UPT, UP0 ;  /* 0x0000000d0600728c */ /* 0x000fe2000bf06300 */
[----:B------:R-:W-:Y:S02]  /*1390*/  PRMT R8, R22, 0x7632, R8 ;  /* 0x0000763216087816 */ /* 0x000fe40000000008 */
[----:B------:R-:W-:-:S03]  /*13a0*/  PRMT R19, R23, 0x7632, R19 ;  /* 0x0000763217137816 */ /* 0x000fc60000000013 */
[----:B------:R-:W-:-:S13]  /*13b0*/  PLOP3.LUT P1, PT, PT, PT, UP0, 0x80, 0x0 ;  /* 0x000000000000781c */ /* 0x000fda0003f2f008 */
[----:B------:R-:W-:Y:S05]  /*13c0*/  @P1 BRA `(.L_x_9) ;  /* 0x0000000000581947 */ /* 0x000fea0003800000 */
[----:B------:R-:W-:Y:S01]  /*13d0*/  BAR.SYNC.DEFER_BLOCKING 0x0 ;  /* 0x0000000000007b1d */ /* 0x000fe20000010000 */
[----:B------:R-:W-:-:S13]  /*13e0*/  ISETP.NE.AND P1, PT, R26, RZ, PT ;  /* 0x000000ff1a00720c */ /* 0x000fda0003f25270 */
[----:B------:R-:W-:Y:S05]  /*13f0*/  @P1 BRA `(.L_x_10) ;  /* 0x0000000000401947 */ /* 0x000fea0003800000 */
[----:B------:R-:W1:Y:S01]  /*1400*/  LDC.64 R22, c[0x0][0x268] ;  /* 0x00009a00ff167b82 */ /* 0x000e620000000a00 */
[----:B------:R-:W-:Y:S01]  /*1410*/  ISETP.NE.AND P1, PT, RZ, UR16, PT ;  /* 0x00000010ff007c0c */ /* 0x000fe2000bf25270 */
[----:B------:R-:W-:Y:S01]  /*1420*/  IMAD.U32 R27, RZ, RZ, UR7 ;  /* 0x00000007ff1b7e24 */ /* 0x000fe2000f8e00ff */
[----:B------:R-:W-:-:S04]  /*1430*/  MOV R25, 0x7fffff01 ;  /* 0x7fffff0100197802 */ /* 0x000fc80000000f00 */
[----:B------:R-:W-:Y:S01]  /*1440*/  SEL R25, R25, 0x1, !P1 ;  /* 0x0000000119197807 */ /* 0x000fe20004800000 */
[----:B-1----:R-:W-:Y:S01]  /*1450*/  IMAD.WIDE.U32 R22, R27, 0x4, R22 ;  /* 0x000000041b167825 */ /* 0x002fe200078e0016 */
[----:B------:R-:W-:Y:S06]  /*1460*/  MEMBAR.ALL.GPU ;  /* 0x0000000000007992 */ /* 0x000fec000000a000 */
[----:B------:R-:W-:-:S00]  /*1470*/  ERRBAR ;  /* 0x00000000000079ab */ /* 0x000fc00000000000 */
[----:B------:R-:W-:Y:S06]  /*1480*/  CGAERRBAR ;  /* 0x00000000000075ab */ /* 0x000fec0000000000 */
[----:B------:R1:W5:Y:S02]  /*1490*/  ATOM.E.ADD.STRONG.GPU PT, R25, desc[UR14][R22.64], R25 ;  /* 0x000000191619798a */ /* 0x00036400081ee1ce */
.L_x_11:
[----:B------:R-:W2:Y:S04]  /*14a0*/  LD.E.STRONG.GPU R24, desc[UR14][R22.64] ;  /* 0x0000000e16187980 */ /* 0x000ea8000c10f900 */
[----:B--2---:R-:W-:Y:S01]  /*14b0*/  CCTL.IVALL ;  /* 0x00000000ff00798f */ /* 0x004fe20002000000 */
[----:B------:R-:W-:Y:S05]  /*14c0*/  YIELD ;  /* 0x0000000000007946 */ /* 0x000fea0003800000 */
[----:B-----5:R-:W-:-:S04]  /*14d0*/  LOP3.LUT R24, R24, R25, RZ, 0x3c, !PT ;  /* 0x0000001918187212 */ /* 0x020fc800078e3cff */
[----:B------:R-:W-:-:S13]  /*14e0*/  ISETP.GT.AND P1, PT, R24, -0x1, PT ;  /* 0xffffffff1800780c */ /* 0x000fda0003f24270 */
[----:B------:R-:W-:Y:S05]  /*14f0*/  @P1 BRA `(.L_x_11) ;  /* 0xfffffffc00e81947 */ /* 0x000fea000383ffff */
.L_x_10:
[----:B------:R-:W-:Y:S05]  /*1500*/  WARPSYNC.ALL ;  /* 0x0000000000007948 */ /* 0x000fea0003800000 */
[----:B------:R-:W-:Y:S06]  /*1510*/  BAR.SYNC.DEFER_BLOCKING 0x0 ;  /* 0x0000000000007b1d */ /* 0x000fec0000010000 */
[----:B------:R-:W-:Y:S05]  /*1520*/  BRA `(.L_x_12) ;  /* 0x0000000000647947 */ /* 0x000fea0003800000 */
.L_x_9:
[----:B------:R-:W-:Y:S01]  /*1530*/  BAR.SYNC.DEFER_BLOCKING 0x0 ;  /* 0x0000000000007b1d */ /* 0x000fe20000010000 */
[----:B------:R-:W-:-:S13]  /*1540*/  ISETP.NE.AND P1, PT, R26, RZ, PT ;  /* 0x000000ff1a00720c */ /* 0x000fda0003f25270 */
[----:B------:R-:W-:Y:S05]  /*1550*/  @P1 BRA `(.L_x_13) ;  /* 0x0000000000501947 */ /* 0x000fea0003800000 */
[----:B------:R-:W-:Y:S01]  /*1560*/  ULDC.64 UR10, c[0x0][0x268] ;  /* 0x00009a00000a7ab9 */ /* 0x000fe20000000a00 */
[----:B------:R-:W-:Y:S01]  /*1570*/  IADD3 R22, RZ, -UR7, RZ ;  /* 0x80000007ff167c10 */ /* 0x000fe2000fffe0ff */
[----:B------:R-:W-:Y:S01]  /*1580*/  UIADD3 UR10, UP0, UR10, 0x4, URZ ;  /* 0x000000040a0a7890 */ /* 0x000fe2000ff1e03f */
[----:B------:R-:W-:Y:S02]  /*1590*/  IMAD.MOV.U32 R27, RZ, RZ, 0x7fffff01 ;  /* 0x7fffff01ff1b7424 */ /* 0x000fe400078e00ff */
[----:B------:R-:W-:Y:S01]  /*15a0*/  ISETP.NE.AND P1, PT, R22, UR16, PT ;  /* 0x0000001016007c0c */ /* 0x000fe2000bf25270 */
[----:B------:R-:W-:Y:S02]  /*15b0*/  UIADD3.X UR11, URZ, UR11, URZ, UP0, !UPT ;  /* 0x0000000b3f0b7290 */ /* 0x000fe400087fe43f */
[----:B------:R-:W-:Y:S02]  /*15c0*/  MOV R24, UR10 ;  /* 0x0000000a00187c02 */ /* 0x000fe40008000f00 */
[----:B------:R-:W-:-:S02]  /*15d0*/  SEL R27, R27, 0x1, !P1 ;  /* 0x000000011b1b7807 */ /* 0x000fc40004800000 */
[----:B------:R-:W-:Y:S01]  /*15e0*/  MOV R25, UR11 ;  /* 0x0000000b00197c02 */ /* 0x000fe20008000f00 */
[----:B------:R-:W-:Y:S06]  /*15f0*/  MEMBAR.ALL.GPU ;  /* 0x0000000000007992 */ /* 0x000fec000000a000 */
[----:B------:R-:W-:-:S00]  /*1600*/  ERRBAR ;  /* 0x00000000000079ab */ /* 0x000fc00000000000 */
[----:B------:R-:W-:Y:S06]  /*1610*/  CGAERRBAR ;  /* 0x00000000000075ab */ /* 0x000fec0000000000 */
[----:B------:R1:W5:Y:S02]  /*1620*/  ATOM.E.ADD.STRONG.GPU PT, R24, desc[UR14][R24.64], R27 ;  /* 0x0000001b1818798a */ /* 0x00036400081ee1ce */
[----:B------:R-:W2:Y:S02]  /*1630*/  LDC.64 R22, c[0x0][0x268] ;  /* 0x00009a00ff167b82 */ /* 0x000ea40000000a00 */
.L_x_14:
[----:B-12---:R-:W2:Y:S04]  /*1640*/  LD.E.STRONG.GPU R25, desc[UR14][R22.64+0x4] ;  /* 0x0000040e16197980 */ /* 0x006ea8000c10f900 */
[----:B--2---:R-:W-:Y:S01]  /*1650*/  CCTL.IVALL ;  /* 0x00000000ff00798f */ /* 0x004fe20002000000 */
[----:B------:R-:W-:Y:S05]  /*1660*/  YIELD ;  /* 0x0000000000007946 */ /* 0x000fea0003800000 */
[----:B-----5:R-:W-:-:S04]  /*1670*/  LOP3.LUT R25, R25, R24, RZ, 0x3c, !PT ;  /* 0x0000001819197212 */ /* 0x020fc800078e3cff */
[----:B------:R-:W-:-:S13]  /*1680*/  ISETP.GT.AND P1, PT, R25, -0x1, PT ;  /* 0xffffffff1900780c */ /* 0x000fda0003f24270 */
[----:B------:R-:W-:Y:S05]  /*1690*/  @P1 BRA `(.L_x_14) ;  /* 0xfffffffc00e81947 */ /* 0x000fea000383ffff */
.L_x_13:
[----:B------:R-:W-:Y:S05]  /*16a0*/  WARPSYNC.ALL ;  /* 0x0000000000007948 */ /* 0x000fea0003800000 */
[----:B------:R-:W-:Y:S06]  /*16b0*/  BAR.SYNC.DEFER_BLOCKING 0x0 ;  /* 0x0000000000007b1d */ /* 0x000fec0000010000 */
.L_x_12:
[----:B------:R-:W-:Y:S01]  /*16c0*/  ISETP.GT.U32.AND P1, PT, R26, 0xff, PT ;  /* 0x000000ff1a00780c */ /* 0x000fe20003f24070 */
[----:B------:R-:W-:Y:S01]  /*16d0*/  BSSY B0, `(.L_x_15) ;  /* 0x00000ac000007945 */ /* 0x000fe20003800000 */
[----:B------:R-:W-:-:S11]  /*16e0*/  CS2R R50, SRZ ;  /* 0x0000000000327805 */ /* 0x000fd6000001ff00 */
[----:B------:R-:W-:Y:S05]  /*16f0*/  @P1 BRA `(.L_x_16) ;  /* 0x0000000800a41947 */ /* 0x000fea0003800000 */
[----:B------:R-:W-:Y:S01]  /*1700*/  ULDC UR5, c[0x0][0x10] ;  /* 0x0000040000057ab9 */ /* 0x000fe20000000800 */
[----:B------:R-:W2:Y:S01]  /*1710*/  LDC.64 R58, c[0x0][0x260] ;  /* 0x00009800ff3a7b82 */ /* 0x000ea20000000a00 */
[----:B------:R-:W-:Y:S01]  /*1720*/  UIMAD UR5, UR5, UR4, UR7 ;  /* 0x00000004050572a4 */ /* 0x000fe2000f8e0207 */
[C---:B-1----:R-:W-:Y:S01]  /*1730*/  IMAD.SHL.U32 R22, R26.reuse, 0x20, RZ ;  /* 0x000000201a167824 */ /* 0x042fe200078e00ff */
[----:B------:R-:W-:-:S04]  /*1740*/  LOP3.LUT R23, R26, 0x7, RZ, 0xc0, !PT ;  /* 0x000000071a177812 */ /* 0x000fc800078ec0ff */
[----:B------:R-:W-:Y:S02]  /*1750*/  LOP3.LUT R22, R22, 0x7fffff00, RZ, 0xc0, !PT ;  /* 0x7fffff0016167812 */ /* 0x000fe400078ec0ff */
[----:B------:R-:W-:-:S04]  /*1760*/  MOV R25, UR5 ;  /* 0x0000000500197c02 */ /* 0x000fc80008000f00 */
[----:B------:R-:W-:-:S05]  /*1770*/  LEA R22, R25, R22, 0xd ;  /* 0x0000001619167211 */ /* 0x000fca00078e68ff */
[----:B------:R-:W-:-:S05]  /*1780*/  IMAD.IADD R22, R22, 0x1, R23 ;  /* 0x0000000116167824 */ /* 0x000fca00078e0217 */
[----:B------:R-:W-:-:S04]  /*1790*/  SHF.L.U32 R50, R22, 0x1, RZ ;  /* 0x0000000116327819 */ /* 0x000fc800000006ff */
[C---:B0-----:R-:W-:Y:S01]  /*17a0*/  IADD3 R31, R50.reuse, 0x10, RZ ;  /* 0x00000010321f7810 */ /* 0x041fe20007ffe0ff */
[----:B--2---:R-:W-:-:S04]  /*17b0*/  IMAD.WIDE.U32 R34, R50, 0x4, R58 ;  /* 0x0000000432227825 */ /* 0x004fc800078e003a */
[--C-:B------:R-:W-:Y:S02]  /*17c0*/  IMAD.WIDE.U32 R30, R31, 0x4, R58.reuse ;  /* 0x000000041f1e7825 */ /* 0x100fe400078e003a */
[----:B------:R-:W2:Y:S02]  /*17d0*/  LDG.E.64 R34, desc[UR14][R34.64] ;  /* 0x0000000e22227981 */ /* 0x000ea4000c1e1b00 */
[C---:B------:R-:W-:Y:S02]  /*17e0*/  VIADD R27, R50.reuse, 0x20 ;  /* 0x00000020321b7836 */ /* 0x040fe40000000000 */
[----:B------:R-:W3:Y:S01]  /*17f0*/  LDG.E.64 R30, desc[UR14][R30.64] ;  /* 0x0000000e1e1e7981 */ /* 0x000ee2000c1e1b00 */
[----:B------:R-:W-:Y:S01]  /*1800*/  IADD3 R23, R50, 0x30, RZ ;  /* 0x0000003032177810 */ /* 0x000fe20007ffe0ff */
[----:B------:R-:W-:-:S06]  /*1810*/  IMAD.WIDE.U32 R26, R27, 0x4, R58 ;  /* 0x000000041b1a7825 */ /* 0x000fcc00078e003a */
[----:B------:R-:W4:Y:S01]  /*1820*/  LDG.E.64 R26, desc[UR14][R26.64] ;  /* 0x0000000e1a1a7981 */ /* 0x000f22000c1e1b00 */
[----:B------:R-:W-:-:S06]  /*1830*/  IMAD.WIDE.U32 R22, R23, 0x4, R58 ;  /* 0x0000000417167825 */ /* 0x000fcc00078e003a */
[----:B------:R-:W5:Y:S01]  /*1840*/  LDG.E.64 R22, desc[UR14][R22.64] ;  /* 0x0000000e16167981 */ /* 0x000f62000c1e1b00 */
[C---:B------:R-:W-:Y:S01]  /*1850*/  IADD3 R25, R50.reuse, 0x40, RZ ;  /* 0x0000004032197810 */ /* 0x040fe20007ffe0ff */
[C---:B------:R-:W-:Y:S01]  /*1860*/  VIADD R29, R50.reuse, 0x50 ;  /* 0x00000050321d7836 */ /* 0x040fe20000000000 */
[----:B------:R-:W-:-:S03]  /*1870*/  IADD3 R33, R50, 0x60, RZ ;  /* 0x0000006032217810 */ /* 0x000fc60007ffe0ff */
[----:B------:R-:W-:Y:S01]  /*1880*/  IMAD.WIDE.U32 R24, R25, 0x4, R58 ;  /* 0x0000000419187825 */ /* 0x000fe200078e003a */
[----:B------:R-:W-:-:S03]  /*1890*/  IADD3 R37, R50, 0x70, RZ ;  /* 0x0000007032257810 */ /* 0x000fc60007ffe0ff */
[--C-:B------:R-:W-:Y:S02]  /*18a0*/  IMAD.WIDE.U32 R28, R29, 0x4, R58.reuse ;  /* 0x000000041d1c7825 */ /* 0x100fe400078e003a */
[----:B------:R-:W5:Y:S02]  /*18b0*/  LDG.E.64 R24, desc[UR14][R24.64] ;  /* 0x0000000e18187981 */ /* 0x000f64000c1e1b00 */
[--C-:B------:R-:W-:Y:S02]  /*18c0*/  IMAD.WIDE.U32 R32, R33, 0x4, R58.reuse ;  /* 0x0000000421207825 */ /* 0x100fe400078e003a */
[----:B------:R-:W5:Y:S02]  /*18d0*/  LDG.E.64 R28, desc[UR14][R28.64] ;  /* 0x0000000e1c1c7981 */ /* 0x000f64000c1e1b00 */
[C---:B------:R-:W-:Y:S02]  /*18e0*/  VIADD R41, R50.reuse, 0x80 ;  /* 0x0000008032297836 */ /* 0x040fe40000000000 */
[----:B------:R-:W-:Y:S01]  /*18f0*/  IMAD.WIDE.U32 R36, R37, 0x4, R58 ;  /* 0x0000000425247825 */ /* 0x000fe200078e003a */
[----:B------:R-:W5:Y:S01]  /*1900*/  LDG.E.64 R32, desc[UR14][R32.64] ;  /* 0x0000000e20207981 */ /* 0x000f62000c1e1b00 */
[----:B------:R-:W-:-:S02]  /*1910*/  IADD3 R43, R50, 0x90, RZ ;  /* 0x00000090322b7810 */ /* 0x000fc40007ffe0ff */
[--C-:B------:R-:W-:Y:S01]  /*1920*/  IMAD.WIDE.U32 R40, R41, 0x4, R58.reuse ;  /* 0x0000000429287825 */ /* 0x100fe200078e003a */
[C---:B------:R-:W-:Y:S01]  /*1930*/  IADD3 R45, R50.reuse, 0xa0, RZ ;  /* 0x000000a0322d7810 */ /* 0x040fe20007ffe0ff */
[----:B------:R-:W5:Y:S02]  /*1940*/  LDG.E.64 R36, desc[UR14][R36.64] ;  /* 0x0000000e24247981 */ /* 0x000f64000c1e1b00 */
[--C-:B------:R-:W-:Y:S02]  /*1950*/  IMAD.WIDE.U32 R42, R43, 0x4, R58.reuse ;  /* 0x000000042b2a7825 */ /* 0x100fe400078e003a */
[----:B------:R-:W5:Y:S02]  /*1960*/  LDG.E.64 R40, desc[UR14][R40.64] ;  /* 0x0000000e28287981 */ /* 0x000f64000c1e1b00 */
[C---:B------:R-:W-:Y:S02]  /*1970*/  VIADD R47, R50.reuse, 0xb0 ;  /* 0x000000b0322f7836 */ /* 0x040fe40000000000 */
[----:B------:R-:W-:Y:S01]  /*1980*/  IMAD.WIDE.U32 R44, R45, 0x4, R58 ;  /* 0x000000042d2c7825 */ /* 0x000fe200078e003a */
[----:B------:R-:W5:Y:S01]  /*1990*/  LDG.E.64 R42, desc[UR14][R42.64] ;  /* 0x0000000e2a2a7981 */ /* 0x000f62000c1e1b00 */
[----:B------:R-:W-:-:S02]  /*19a0*/  IADD3 R49, R50, 0xc0, RZ ;  /* 0x000000c032317810 */ /* 0x000fc40007ffe0ff */
[--C-:B------:R-:W-:Y:S02]  /*19b0*/  IMAD.WIDE.U32 R46, R47, 0x4, R58.reuse ;  /* 0x000000042f2e7825 */ /* 0x100fe400078e003a */
[----:B------:R-:W5:Y:S02]  /*19c0*/  LDG.E.64 R44, desc[UR14][R44.64] ;  /* 0x0000000e2c2c7981 */ /* 0x000f64000c1e1b00 */
[----:B------:R-:W-:Y:S02]  /*19d0*/  IMAD.WIDE.U32 R48, R49, 0x4, R58 ;  /* 0x0000000431307825 */ /* 0x000fe400078e003a */
[----:B------:R-:W5:Y:S04]  /*19e0*/  LDG.E.64 R46, desc[UR14][R46.64] ;  /* 0x0000000e2e2e7981 */ /* 0x000f68000c1e1b00 */
[----:B------:R-:W5:Y:S01]  /*19f0*/  LDG.E.64 R48, desc[UR14][R48.64] ;  /* 0x0000000e30307981 */ /* 0x000f62000c1e1b00 */
[----:B--2---:R-:W-:Y:S01]  /*1a00*/  FADD.FTZ R60, RZ, R35 ;  /* 0x00000023ff3c7221 */ /* 0x004fe20000010000 */
[----:B------:R-:W-:-:S03]  /*1a10*/  FADD.FTZ R39, RZ, R34 ;  /* 0x00000022ff277221 */ /* 0x000fc60000010000 */
[----:B---3--:R-:W-:Y:S01]  /*1a20*/  FADD.FTZ R60, R31, R60 ;  /* 0x0000003c1f3c7221 */ /* 0x008fe20000010000 */
[----:B------:R-:W-:Y:S01]  /*1a30*/  FADD.FTZ R39, R30, R39 ;  /* 0x000000271e277221 */ /* 0x000fe20000010000 */
[----:B------:R-:W-:-:S03]  /*1a40*/  IADD3 R31, R50, 0xd0, RZ ;  /* 0x000000d0321f7810 */ /* 0x000fc60007ffe0ff */
[----:B----4-:R-:W-:Y:S02]  /*1a50*/  FADD.FTZ R51, R26, R39 ;  /* 0x000000271a337221 */ /* 0x010fe40000010000 */
[----:B------:R-:W-:-:S04]  /*1a60*/  IMAD.WIDE.U32 R38, R31, 0x4, R58 ;  /* 0x000000041f267825 */ /* 0x000fc800078e003a */
[----:B------:R-:W-:Y:S01]  /*1a70*/  FADD.FTZ R60, R27, R60 ;  /* 0x0000003c1b3c7221 */ /* 0x000fe20000010000 */
[C---:B------:R-:W-:Y:S01]  /*1a80*/  VIADD R31, R50.reuse, 0xe0 ;  /* 0x000000e0321f7836 */ /* 0x040fe20000000000 */
[----:B------:R0:W2:Y:S03]  /*1a90*/  LDG.E.64 R26, desc[UR14][R38.64] ;  /* 0x0000000e261a7981 */ /* 0x0000a6000c1e1b00 */
[----:B------:R-:W-:Y:S01]  /*1aa0*/  IMAD.WIDE.U32 R30, R31, 0x4, R58 ;  /* 0x000000041f1e7825 */ /* 0x000fe200078e003a */
[----:B------:R-:W-:-:S03]  /*1ab0*/  IADD3 R35, R50, 0xf0, RZ ;  /* 0x000000f032237810 */ /* 0x000fc60007ffe0ff */
[----:B-----5:R-:W-:Y:S02]  /*1ac0*/  FADD.FTZ R60, R23, R60 ;  /* 0x0000003c173c7221 */ /* 0x020fe40000010000 */
[----:B------:R-:W3:Y:S01]  /*1ad0*/  LDG.E.64 R30, desc[UR14][R30.64] ;  /* 0x0000000e1e1e7981 */ /* 0x000ee2000c1e1b00 */
[----:B------:R-:W-:Y:S01]  /*1ae0*/  IMAD.WIDE.U32 R34, R35, 0x4, R58 ;  /* 0x0000000423227825 */ /* 0x000fe200078e003a */
[----:B------:R-:W-:-:S05]  /*1af0*/  IADD3 R23, R50, 0x100, RZ ;  /* 0x0000010032177810 */ /* 0x000fca0007ffe0ff */
[----:B------:R-:W4:Y:S01]  /*1b00*/  LDG.E.64 R34, desc[UR14][R34.64] ;  /* 0x0000000e22227981 */ /* 0x000f22000c1e1b00 */
[----:B0-----:R-:W-:-:S06]  /*1b10*/  IMAD.WIDE.U32 R38, R23, 0x4, R58 ;  /* 0x0000000417267825 */ /* 0x001fcc00078e003a */
[----:B------:R-:W5:Y:S01]  /*1b20*/  LDG.E.64 R38, desc[UR14][R38.64] ;  /* 0x0000000e26267981 */ /* 0x000f62000c1e1b00 */
[----:B------:R-:W-:Y:S01]  /*1b30*/  FADD.FTZ R51, R22, R51 ;  /* 0x0000003316337221 */ /* 0x000fe20000010000 */
[----:B------:R-:W-:-:S03]  /*1b40*/  FADD.FTZ R60, R25, R60 ;  /* 0x0000003c193c7221 */ /* 0x000fc60000010000 */
        /* <DEDUP_REMOVED lines=9> */
[----:B------:R-:W-:Y:S02]  /*1be0*/  VIADD R23, R50, 0x110 ;  /* 0x0000011032177836 */ /* 0x000fe40000000000 */
[----:B------:R-:W-:Y:S01]  /*1bf0*/  FADD.FTZ R60, R43, R60 ;  /* 0x0000003c2b3c7221 */ /* 0x000fe20000010000 */
[----:B------:R-:W-:Y:S01]  /*1c00*/  FADD.FTZ R51, R42, R51 ;  /* 0x000000332a337221 */ /* 0x000fe20000010000 */
[----:B------:R-:W-:Y:S01]  /*1c10*/  IADD3 R25, R50, 0x120, RZ ;  /* 0x0000012032197810 */ /* 0x000fe20007ffe0ff */
[----:B------:R-:W-:-:S04]  /*1c20*/  IMAD.WIDE.U32 R22, R23, 0x4, R58 ;  /* 0x0000000417167825 */ /* 0x000fc800078e003a */
[----:B------:R-:W-:Y:S01]  /*1c30*/  FADD.FTZ R60, R45, R60 ;  /* 0x0000003c2d3c7221 */ /* 0x000fe20000010000 */
[----:B------:R-:W-:Y:S01]  /*1c40*/  FADD.FTZ R51, R44, R51 ;  /* 0x000000332c337221 */ /* 0x000fe20000010000 */
[----:B------:R-:W-:Y:S01]  /*1c50*/  IADD3 R37, R50, 0x130, RZ ;  /* 0x0000013032257810 */ /* 0x000fe20007ffe0ff */
[----:B------:R-:W-:-:S04]  /*1c60*/  IMAD.WIDE.U32 R24, R25, 0x4, R58 ;  /* 0x0000000419187825 */ /* 0x000fc800078e003a */
[----:B------:R-:W-:Y:S01]  /*1c70*/  FADD.FTZ R60, R47, R60 ;  /* 0x0000003c2f3c7221 */ /* 0x000fe20000010000 */
[----:B------:R-:W-:Y:S01]  /*1c80*/  FADD.FTZ R51, R46, R51 ;  /* 0x000000332e337221 */ /* 0x000fe20000010000 */
[----:B------:R-:W5:Y:S01]  /*1c90*/  LDG.E.64 R22, desc[UR14][R22.64] ;  /* 0x0000000e16167981 */ /* 0x000f62000c1e1b00 */
[----:B------:R-:W-:Y:S02]  /*1ca0*/  VIADD R29, R50, 0x140 ;  /* 0x00000140321d7836 */ /* 0x000fe40000000000 */
[----:B------:R-:W-:Y:S01]  /*1cb0*/  FADD.FTZ R60, R49, R60 ;  /* 0x0000003c313c7221 */ /* 0x000fe20000010000 */
[----:B------:R-:W-:Y:S01]  /*1cc0*/  FADD.FTZ R51, R48, R51 ;  /* 0x0000003330337221 */ /* 0x000fe20000010000 */
[--C-:B------:R-:W-:Y:S01]  /*1cd0*/  IMAD.WIDE.U32 R36, R37, 0x4, R58.reuse ;  /* 0x0000000425247825 */ /* 0x100fe200078e003a */
[----:B------:R-:W5:Y:S01]  /*1ce0*/  LDG.E.64 R24, desc[UR14][R24.64] ;  /* 0x0000000e18187981 */ /* 0x000f62000c1e1b00 */
[C---:B------:R-:W-:Y:S02]  /*1cf0*/  IADD3 R41, R50.reuse, 0x150, RZ ;  /* 0x0000015032297810 */ /* 0x040fe40007ffe0ff */
[----:B------:R-:W-:Y:S01]  /*1d00*/  IMAD.WIDE.U32 R28, R29, 0x4, R58 ;  /* 0x000000041d1c7825 */ /* 0x000fe200078e003a */
[----:B------:R-:W-:-:S03]  /*1d10*/  IADD3 R33, R50, 0x160, RZ ;  /* 0x0000016032217810 */ /* 0x000fc60007ffe0ff */
[--C-:B------:R-:W-:Y:S02]  /*1d20*/  IMAD.WIDE.U32 R40, R41, 0x4, R58.reuse ;  /* 0x0000000429287825 */ /* 0x100fe400078e003a */
[----:B------:R-:W5:Y:S02]  /*1d30*/  LDG.E.64 R28, desc[UR14][R28.64] ;  /* 0x0000000e1c1c7981 */ /* 0x000f64000c1e1b00 */
[----:B------:R-:W-:Y:S01]  /*1d40*/  IMAD.WIDE.U32 R32, R33, 0x4, R58 ;  /* 0x0000000421207825 */ /* 0x000fe200078e003a */
[----:B------:R-:W-:-:S03]  /*1d50*/  IADD3 R43, R50, 0x180, RZ ;  /* 0x00000180322b7810 */ /* 0x000fc60007ffe0ff */
[C---:B------:R-:W-:Y:S02]  /*1d60*/  VIADD R45, R50.reuse, 0x170 ;  /* 0x00000170322d7836 */ /* 0x040fe40000000000 */
[----:B------:R-:W5:Y:S02]  /*1d70*/  LDG.E.64 R32, desc[UR14][R32.64] ;  /* 0x0000000e20207981 */ /* 0x000f64000c1e1b00 */
[----:B------:R-:W-:Y:S01]  /*1d80*/  IMAD.WIDE.U32 R44, R45, 0x4, R58 ;  /* 0x000000042d2c7825 */ /* 0x000fe200078e003a */
[C---:B------:R-:W-:Y:S02]  /*1d90*/  IADD3 R49, R50.reuse, 0x190, RZ ;  /* 0x0000019032317810 */ /* 0x040fe40007ffe0ff */
[----:B------:R-:W-:-:S03]  /*1da0*/  IADD3 R47, R50, 0x1b0, RZ ;  /* 0x000001b0322f7810 */ /* 0x000fc60007ffe0ff */
[----:B------:R-:W-:Y:S01]  /*1db0*/  IMAD.WIDE.U32 R48, R49, 0x4, R58 ;  /* 0x0000000431307825 */ /* 0x000fe200078e003a */
[----:B------:R-:W-:-:S03]  /*1dc0*/  IADD3 R61, R50, 0x1f0, RZ ;  /* 0x000001f0323d7810 */ /* 0x000fc60007ffe0ff */
[----:B--2---:R-:W-:Y:S01]  /*1dd0*/  FADD.FTZ R51, R26, R51 ;  /* 0x000000331a337221 */ /* 0x004fe20000010000 */
[----:B------:R-:W-:Y:S02]  /*1de0*/  FADD.FTZ R60, R27, R60 ;  /* 0x0000003c1b3c7221 */ /* 0x000fe40000010000 */
[----:B------:R0:W2:Y:S01]  /*1df0*/  LDG.E.64 R26, desc[UR14][R36.64] ;  /* 0x0000000e241a7981 */ /* 0x0000a2000c1e1b00 */
[----:B---3--:R-:W-:Y:S01]  /*1e00*/  FADD.FTZ R51, R30, R51 ;  /* 0x000000331e337221 */ /* 0x008fe20000010000 */
[----:B------:R-:W-:Y:S02]  /*1e10*/  FADD.FTZ R60, R31, R60 ;  /* 0x0000003c1f3c7221 */ /* 0x000fe40000010000 */
[----:B------:R1:W3:Y:S01]  /*1e20*/  LDG.E.64 R30, desc[UR14][R40.64] ;  /* 0x0000000e281e7981 */ /* 0x0002e2000c1e1b00 */
[----:B0-----:R-:W-:-:S04]  /*1e30*/  IMAD.WIDE.U32 R36, R43, 0x4, R58 ;  /* 0x000000042b247825 */ /* 0x001fc800078e003a */
[----:B----4-:R-:W-:Y:S01]  /*1e40*/  FADD.FTZ R51, R34, R51 ;  /* 0x0000003322337221 */ /* 0x010fe20000010000 */
[----:B------:R-:W-:Y:S02]  /*1e50*/  FADD.FTZ R60, R35, R60 ;  /* 0x0000003c233c7221 */ /* 0x000fe40000010000 */
[----:B------:R0:W4:Y:S01]  /*1e60*/  LDG.E.64 R34, desc[UR14][R44.64] ;  /* 0x0000000e2c227981 */ /* 0x000122000c1e1b00 */
[----:B------:R-:W-:-:S03]  /*1e70*/  VIADD R43, R50, 0x1a0 ;  /* 0x000001a0322b7836 */ /* 0x000fc60000000000 */
[----:B------:R-:W4:Y:S01]  /*1e80*/  LDG.E.64 R36, desc[UR14][R36.64] ;  /* 0x0000000e24247981 */ /* 0x000f22000c1e1b00 */
[----:B-1----:R-:W-:-:S04]  /*1e90*/  IMAD.WIDE.U32 R40, R43, 0x4, R58 ;  /* 0x000000042b287825 */ /* 0x002fc800078e003a */
[----:B-----5:R-:W-:Y:S01]  /*1ea0*/  FADD.FTZ R57, R38, R51 ;  /* 0x0000003326397221 */ /* 0x020fe20000010000 */
[----:B------:R-:W-:Y:S01]  /*1eb0*/  FADD.FTZ R60, R39, R60 ;  /* 0x0000003c273c7221 */ /* 0x000fe20000010000 */
[----:B------:R-:W-:Y:S01]  /*1ec0*/  IADD3 R51, R50, 0x1c0, RZ ;  /* 0x000001c032337810 */ /* 0x000fe20007ffe0ff */
[----:B------:R1:W5:Y:S01]  /*1ed0*/  LDG.E.64 R38, desc[UR14][R48.64] ;  /* 0x0000000e30267981 */ /* 0x000362000c1e1b00 */
[----:B------:R-:W-:-:S03]  /*1ee0*/  IMAD.WIDE.U32 R42, R47, 0x4, R58 ;  /* 0x000000042f2a7825 */ /* 0x000fc600078e003a */
[----:B------:R-:W5:Y:S01]  /*1ef0*/  LDG.E.64 R40, desc[UR14][R40.64] ;  /* 0x0000000e28287981 */ /* 0x000f62000c1e1b00 */
[C---:B------:R-:W-:Y:S02]  /*1f00*/  VIADD R47, R50.reuse, 0x1d0 ;  /* 0x000001d0322f7836 */ /* 0x040fe40000000000 */
[--C-:B0-----:R-:W-:Y:S01]  /*1f10*/  IMAD.WIDE.U32 R44, R51, 0x4, R58.reuse ;  /* 0x00000004332c7825 */ /* 0x101fe200078e003a */
[----:B------:R-:W5:Y:S01]  /*1f20*/  LDG.E.64 R42, desc[UR14][R42.64] ;  /* 0x0000000e2a2a7981 */ /* 0x000f62000c1e1b00 */
[----:B------:R-:W-:Y:S02]  /*1f30*/  IADD3 R51, R50, 0x1e0, RZ ;  /* 0x000001e032337810 */ /* 0x000fe40007ffe0ff */
[--C-:B------:R-:W-:Y:S02]  /*1f40*/  IMAD.WIDE.U32 R46, R47, 0x4, R58.reuse ;  /* 0x000000042f2e7825 */ /* 0x100fe400078e003a */
[----:B------:R-:W5:Y:S02]  /*1f50*/  LDG.E.64 R44, desc[UR14][R44.64] ;  /* 0x0000000e2c2c7981 */ /* 0x000f64000c1e1b00 */
[----:B-1----:R-:W-:-:S02]  /*1f60*/  IMAD.WIDE.U32 R48, R51, 0x4, R58 ;  /* 0x0000000433307825 */ /* 0x002fc400078e003a */
[----:B------:R-:W5:Y:S02]  /*1f70*/  LDG.E.64 R46, desc[UR14][R46.64] ;  /* 0x0000000e2e2e7981 */ /* 0x000f64000c1e1b00 */
[----:B------:R-:W-:Y:S02]  /*1f80*/  IMAD.WIDE.U32 R50, R61, 0x4, R58 ;  /* 0x000000043d327825 */ /* 0x000fe400078e003a */
[----:B------:R-:W5:Y:S04]  /*1f90*/  LDG.E.64 R48, desc[UR14][R48.64] ;  /* 0x0000000e30307981 */ /* 0x000f68000c1e1b00 */
[----:B------:R-:W5:Y:S01]  /*1fa0*/  LDG.E.64 R50, desc[UR14][R50.64] ;  /* 0x0000000e32327981 */ /* 0x000f62000c1e1b00 */
[----:B------:R-:W-:Y:S01]  /*1fb0*/  FADD.FTZ R57, R22, R57 ;  /* 0x0000003916397221 */ /* 0x000fe20000010000 */
[----:B------:R-:W-:-:S03]  /*1fc0*/  FADD.FTZ R60, R23, R60 ;  /* 0x0000003c173c7221 */ /* 0x000fc60000010000 */
[----:B------:R-:W-:Y:S01]  /*1fd0*/  FADD.FTZ R57, R24, R57 ;  /* 0x0000003918397221 */ /* 0x000fe20000010000 */
[----:B------:R-:W-:-:S03]  /*1fe0*/  FADD.FTZ R60, R25, R60 ;  /* 0x0000003c193c7221 */ /* 0x000fc60000010000 */
[----:B--2---:R-:W-:Y:S01]  /*1ff0*/  FADD.FTZ R57, R26, R57 ;  /* 0x000000391a397221 */ /* 0x004fe20000010000 */
[----:B------:R-:W-:-:S03]  /*2000*/  FADD.FTZ R60, R27, R60 ;  /* 0x0000003c1b3c7221 */ /* 0x000fc60000010000 */
[----:B------:R-:W-:Y:S01]  /*2010*/  FADD.FTZ R57, R28, R57 ;  /* 0x000000391c397221 */ /* 0x000fe20000010000 */
[----:B------:R-:W-:-:S03]  /*2020*/  FADD.FTZ R60, R29, R60 ;  /* 0x0000003c1d3c7221 */ /* 0x000fc60000010000 */
[----:B---3--:R-:W-:Y:S01]  /*2030*/  FADD.FTZ R57, R30, R57 ;  /* 0x000000391e397221 */ /* 0x008fe20000010000 */
[----:B------:R-:W-:-:S03]  /*2040*/  FADD.FTZ R60, R31, R60 ;  /* 0x0000003c1f3c7221 */ /* 0x000fc60000010000 */
[----:B------:R-:W-:Y:S01]  /*2050*/  FADD.FTZ R57, R32, R57 ;  /* 0x0000003920397221 */ /* 0x000fe20000010000 */
[----:B------:R-:W-:-:S03]  /*2060*/  FADD.FTZ R60, R33, R60 ;  /* 0x0000003c213c7221 */ /* 0x000fc60000010000 */
[----:B----4-:R-:W-:Y:S01]  /*2070*/  FADD.FTZ R57, R34, R57 ;  /* 0x0000003922397221 */ /* 0x010fe20000010000 */
[----:B------:R-:W-:-:S03]  /*2080*/  FADD.FTZ R60, R35, R60 ;  /* 0x0000003c233c7221 */ /* 0x000fc60000010000 */
[----:B------:R-:W-:Y:S01]  /*2090*/  FADD.FTZ R57, R36, R57 ;  /* 0x0000003924397221 */ /* 0x000fe20000010000 */
[----:B------:R-:W-:-:S03]  /*20a0*/  FADD.FTZ R60, R37, R60 ;  /* 0x0000003c253c7221 */ /* 0x000fc60000010000 */
[----:B-----5:R-:W-:Y:S01]  /*20b0*/  FADD.FTZ R57, R38, R57 ;  /* 0x0000003926397221 */ /* 0x020fe20000010000 */
        /* <DEDUP_REMOVED lines=12> */
[----:B------:R-:W-:-:S07]  /*2180*/  FADD.FTZ R51, R51, R60 ;  /* 0x0000003c33337221 */ /* 0x000fce0000010000 */
.L_x_16:
[----:B------:R-:W-:Y:S05]  /*2190*/  BSYNC B0 ;  /* 0x0000000000007941 */ /* 0x000fea0003800000 */
.L_x_15:
[----:B-1----:R-:W1:Y:S01]  /*21a0*/  SHFL.BFLY PT, R23, R50, 0x4, 0x1f ;  /* 0x0c801f0032177f89 */ /* 0x002e6200000e0000 */
[----:B------:R-:W-:Y:S03]  /*21b0*/  BSSY B0, `(.L_x_17) ;  /* 0x0000017000007945 */ /* 0x000fe60003800000 */
[----:B------:R-:W2:Y:S01]  /*21c0*/  SHFL.BFLY PT, R22, R51, 0x4, 0x1f ;  /* 0x0c801f0033167f89 */ /* 0x000ea200000e0000 */
[----:B0-----:R-:W0:Y:S01]  /*21d0*/  S2R R28, SR_TID.X ;  /* 0x00000000001c7919 */ /* 0x001e220000002100 */
[----:B-1----:R-:W-:Y:S01]  /*21e0*/  FADD.FTZ R23, R23, R50 ;  /* 0x0000003217177221 */ /* 0x002fe20000010000 */
[----:B--2---:R-:W-:-:S04]  /*21f0*/  FADD.FTZ R22, R22, R51 ;  /* 0x0000003316167221 */ /* 0x004fc80000010000 */
[----:B------:R-:W1:Y:S04]  /*2200*/  SHFL.BFLY PT, R24, R23, 0x2, 0x1f ;  /* 0x0c401f0017187f89 */ /* 0x000e6800000e0000 */
[----:B------:R-:W2:Y:S01]  /*2210*/  SHFL.BFLY PT, R25, R22, 0x2, 0x1f ;  /* 0x0c401f0016197f89 */ /* 0x000ea200000e0000 */
[----:B0-----:R-:W-:Y:S01]  /*2220*/  LOP3.LUT P1, RZ, R28, 0xffffff07, RZ, 0xc0, !PT ;  /* 0xffffff071cff7812 */ /* 0x001fe2000782c0ff */
[----:B-1----:R-:W-:Y:S01]  /*2230*/  FADD.FTZ R24, R23, R24 ;  /* 0x0000001817187221 */ /* 0x002fe20000010000 */
[----:B--2---:R-:W-:-:S04]  /*2240*/  FADD.FTZ R25, R22, R25 ;  /* 0x0000001916197221 */ /* 0x004fc80000010000 */
[----:B------:R-:W0:Y:S04]  /*2250*/  SHFL.BFLY PT, R27, R24, 0x1, 0x1f ;  /* 0x0c201f00181b7f89 */ /* 0x000e2800000e0000 */
[----:B------:R-:W1:Y:S01]  /*2260*/  SHFL.BFLY PT, R26, R25, 0x1, 0x1f ;  /* 0x0c201f00191a7f89 */ /* 0x000e6200000e0000 */
[----:B0-----:R-:W-:Y:S01]  /*2270*/  FADD.FTZ R27, R24, R27 ;  /* 0x0000001b181b7221 */ /* 0x001fe20000010000 */
[----:B-1----:R-:W-:Y:S01]  /*2280*/  FADD.FTZ R26, R25, R26 ;  /* 0x0000001a191a7221 */ /* 0x002fe20000010000 */
[----:B------:R-:W-:Y:S06]  /*2290*/  @P1 BRA `(.L_x_18) ;  /* 0x0000000000201947 */ /* 0x000fec0003800000 */
[----:B------:R-:W0:Y:S01]  /*22a0*/  S2UR UR9, SR_CgaCtaId ;  /* 0x00000000000979c3 */ /* 0x000e220000008800 */
[----:B------:R-:W-:Y:S01]  /*22b0*/  UMOV UR5, 0x400 ;  /* 0x0000040000057882 */ /* 0x000fe20000000000 */
[----:B------:R-:W-:Y:S01]  /*22c0*/  LOP3.LUT R24, R28, 0xfffffff8, RZ, 0xc0, !PT ;  /* 0xfffffff81c187812 */ /* 0x000fe200078ec0ff */
[----:B------:R-:W-:Y:S01]  /*22d0*/  UIADD3 UR5, UR5, 0x4100, URZ ;  /* 0x0000410005057890 */ /* 0x000fe2000fffe03f */
[----:B------:R-:W-:Y:S01]  /*22e0*/  FMUL.FTZ R23, R26, 9.7656251455191522837e-05 ;  /* 0x38cccccd1a177820 */ /* 0x000fe20000410000 */
[----:B------:R-:W-:Y:S02]  /*22f0*/  FMUL.FTZ R22, R27, 9.7656251455191522837e-05 ;  /* 0x38cccccd1b167820 */ /* 0x000fe40000410000 */
[----:B0-----:R-:W-:-:S09]  /*2300*/  ULEA UR5, UR9, UR5, 0x18 ;  /* 0x0000000509057291 */ /* 0x001fd2000f8ec03f */
[----:B------:R0:W-:Y:S03]  /*2310*/  STS.64 [R24+UR5], R22 ;  /* 0x0000001618007988 */ /* 0x0001e60008000a05 */
.L_x_18:
[----:B------:R-:W-:Y:S05]  /*2320*/  BSYNC B0 ;  /* 0x0000000000007941 */ /* 0x000fea0003800000 */
.L_x_17:
[----:B0-----:R-:W-:Y:S01]  /*2330*/  IMAD.WIDE.U32 R22, R28, -0x33333333, RZ ;  /* 0xcccccccd1c167825 */ /* 0x001fe200078e00ff */
[----:B------:R-:W0:Y:S08]  /*2340*/  S2UR UR9, SR_CgaCtaId ;  /* 0x00000000000979c3 */ /* 0x000e300000008800 */
[----:B------:R-:W-:Y:S01]  /*2350*/  BAR.SYNC.DEFER_BLOCKING 0x0 ;  /* 0x0000000000007b1d */ /* 0x000fe20000010000 */
[----:B------:R-:W-:Y:S01]  /*2360*/  SHF.L.U32 R27, R52, 0x10, RZ ;  /* 0x00000010341b7819 */ /* 0x000fe200000006ff */
[----:B------:R-:W-:Y:S01]  /*2370*/  IMAD.U32 R21, R21, 0x10000, RZ ;  /* 0x0001000015157824 */ /* 0x000fe200078e00ff */
[----:B------:R-:W-:Y:S01]  /*2380*/  SHF.R.U32.HI R23, RZ, 0x6, R23 ;  /* 0x00000006ff177819 */ /* 0x000fe20000011617 */
[----:B------:R-:W-:Y:S01]  /*2390*/  ULOP3.LUT UR4, UR4, 0x1, URZ, 0x3c, !UPT ;  /* 0x0000000104047892 */ /* 0x000fe2000f8e3c3f */
[----:B------:R-:W-:Y:S01]  /*23a0*/  SHF.L.U32 R8, R8, 0x10, RZ ;  /* 0x0000001008087819 */ /* 0x000fe200000006ff */
[----:B------:R-:W-:Y:S01]  /*23b0*/  UMOV UR5, 0x400 ;  /* 0x0000040000057882 */ /* 0x000fe20000000000 */
[----:B------:R-:W-:Y:S01]  /*23c0*/  SHF.L.U32 R19, R19, 0x10, RZ ;  /* 0x0000001013137819 */ /* 0x000fe200000006ff */
[----:B------:R-:W-:Y:S01]  /*23d0*/  IMAD R23, R23, -0x50, R28 ;  /* 0xffffffb017177824 */ /* 0x000fe200078e021c */
[----:B------:R-:W-:Y:S01]  /*23e0*/  UIADD3 UR5, UR5, 0x4100, URZ ;  /* 0x0000410005057890 */ /* 0x000fe2000fffe03f */
[----:B------:R-:W-:Y:S01]  /*23f0*/  FADD.FTZ R27, -R18, R27 ;  /* 0x0000001b121b7221 */ /* 0x000fe20000010100 */
[----:B------:R-:W-:Y:S01]  /*2400*/  FADD.FTZ R21, -R20, R21 ;  /* 0x0000001514157221 */ /* 0x000fe20000010100 */
[----:B------:R-:W-:Y:S01]  /*2410*/  IMAD.SHL.U32 R23, R23, 0x4, RZ ;  /* 0x0000000417177824 */ /* 0x000fe200078e00ff */
[----:B------:R-:W-:-:S02]  /*2420*/  ULDC.64 UR10, c[0x0][0x210] ;  /* 0x00008400000a7ab9 */ /* 0x000fc40000000a00 */
[----:B------:R-:W-:Y:S01]  /*2430*/  FMUL.FTZ R20, R6, R21 ;  /* 0x0000001506147220 */ /* 0x000fe20000410000 */
[C---:B------:R-:W-:Y:S01]  /*2440*/  IMAD.WIDE.U32 R24, R23.reuse, -0x33333333, RZ ;  /* 0xcccccccd17187825 */ /* 0x040fe200078e00ff */
[----:B------:R-:W-:-:S05]  /*2450*/  IADD3 R22, R23, 0x2, RZ ;  /* 0x0000000217167810 */ /* 0x000fca0007ffe0ff */
[----:B------:R-:W-:Y:S01]  /*2460*/  IMAD.WIDE.U32 R22, R22, -0x33333333, RZ ;  /* 0xcccccccd16167825 */ /* 0x000fe200078e00ff */
[----:B0-----:R-:W-:Y:S01]  /*2470*/  ULEA UR5, UR9, UR5, 0x18 ;  /* 0x0000000509057291 */ /* 0x001fe2000f8ec03f */
[----:B------:R-:W-:-:S03]  /*2480*/  SHF.R.U32.HI R22, RZ, 0x3, R25 ;  /* 0x00000003ff167819 */ /* 0x000fc60000011619 */
[----:B------:R-:W-:Y:S02]  /*2490*/  SHF.R.U32.HI R23, RZ, 0x3, R23 ;  /* 0x00000003ff177819 */ /* 0x000fe40000011617 */
[----:B------:R-:W-:Y:S02]  /*24a0*/  LEA R22, R22, UR5, 0x3 ;  /* 0x0000000516167c11 */ /* 0x000fe4000f8e18ff */
[----:B------:R-:W-:Y:S01]  /*24b0*/  LEA R24, R23, UR5, 0x3 ;  /* 0x0000000517187c11 */ /* 0x000fe2000f8e18ff */
[----:B------:R-:W-:-:S03]  /*24c0*/  UMOV UR5, UR6 ;  /* 0x0000000600057c82 */ /* 0x000fc60008000000 */
[----:B------:R-:W0:Y:S04]  /*24d0*/  LDS.64 R22, [R22] ;  /* 0x0000000016167984 */ /* 0x000e280000000a00 */
[----:B------:R-:W1:Y:S01]  /*24e0*/  LDS.64 R24, [R24] ;  /* 0x0000000018187984 */ /* 0x000e620000000a00 */
[--C-:B0-----:R-:W-:Y:S01]  /*24f0*/  FFMA.FTZ R56, R3, R56, -R22.reuse ;  /* 0x0000003803387223 */ /* 0x101fe20000010816 */
[----:B------:R-:W-:Y:S01]  /*2500*/  FFMA.FTZ R18, R7, R8, -R22 ;  /* 0x0000000807127223 */ /* 0x000fe20000010816 */
[C---:B------:R-:W-:Y:S01]  /*2510*/  FMUL.FTZ R8, R4.reuse, R27 ;  /* 0x0000001b04087220 */ /* 0x040fe20000410000 */
[--C-:B-1----:R-:W-:Y:S01]  /*2520*/  FFMA.FTZ R54, R5, R54, -R24.reuse ;  /* 0x0000003605367223 */ /* 0x102fe20000010818 */
[----:B------:R-:W-:Y:S01]  /*2530*/  FFMA.FTZ R24, R9, R19, -R24 ;  /* 0x0000001309187223 */ /* 0x000fe20000010818 */
[----:B------:R-:W-:Y:S01]  /*2540*/  FFMA.FTZ R55, -R55, R23, R56 ;  /* 0x0000001737377223 */ /* 0x000fe20000010138 */
[----:B------:R-:W-:Y:S01]  /*2550*/  FFMA.FTZ R23, R23, -R8, R18 ;  /* 0x8000000817177223 */ /* 0x000fe20000010012 */
[----:B------:R-:W-:Y:S01]  /*2560*/  FFMA.FTZ R53, -R53, R25, R54 ;  /* 0x0000001935357223 */ /* 0x000fe20000010136 */
[----:B------:R-:W-:Y:S01]  /*2570*/  FFMA.FTZ R25, R25, -R20, R24 ;  /* 0x8000001419197223 */ /* 0x000fe20000010018 */
[C---:B------:R-:W-:Y:S01]  /*2580*/  FMUL.FTZ R55, R4.reuse, R55 ;  /* 0x0000003704377220 */ /* 0x040fe20000410000 */
[----:B------:R-:W-:Y:S01]  /*2590*/  FMUL.FTZ R4, R4, R23 ;  /* 0x0000001704047220 */ /* 0x000fe20000410000 */
[C---:B------:R-:W-:Y:S01]  /*25a0*/  FMUL.FTZ R53, R6.reuse, R53 ;  /* 0x0000003506357220 */ /* 0x040fe20000410000 */
[----:B------:R-:W-:Y:S01]  /*25b0*/  FMUL.FTZ R6, R6, R25 ;  /* 0x0000001906067220 */ /* 0x000fe20000410000 */
[----:B------:R-:W-:-:S02]  /*25c0*/  IADD3 R18, P1, R0, UR10, RZ ;  /* 0x0000000a00127c10 */ /* 0x000fc4000ff3e0ff */
[----:B------:R-:W-:Y:S02]  /*25d0*/  F2FP.BF16.F32.PACK_AB R55, R4, R55 ;  /* 0x000000370437723e */ /* 0x000fe400000010ff */
[----:B------:R-:W-:Y:S02]  /*25e0*/  F2FP.BF16.F32.PACK_AB R53, R6, R53 ;  /* 0x000000350635723e */ /* 0x000fe400000010ff */
[----:B------:R-:W-:Y:S02]  /*25f0*/  IADD3.X R19, R2, UR11, RZ, P1, !PT ;  /* 0x0000000b02137c10 */ /* 0x000fe40008ffe4ff */
[----:B------:R-:W-:Y:S02]  /*2600*/  PRMT R0, R55, 0x7632, R0 ;  /* 0x0000763237007816 */ /* 0x000fe40000000000 */
[----:B------:R-:W-:Y:S01]  /*2610*/  PRMT R2, R53, 0x7632, R2 ;  /* 0x0000763235027816 */ /* 0x000fe20000000002 */
[----:B------:R1:W-:Y:S04]  /*2620*/  STG.E.U16 desc[UR14][R18.64], R55 ;  /* 0x0000003712007986 */ /* 0x0003e8000c10150e */
[----:B------:R1:W-:Y:S04]  /*2630*/  STG.E.U16 desc[UR14][R18.64+0x2], R0 ;  /* 0x0000020012007986 */ /* 0x0003e8000c10150e */
[----:B------:R1:W-:Y:S04]  /*2640*/  STG.E.U16 desc[UR14][R18.64+0x4], R53 ;  /* 0x0000043512007986 */ /* 0x0003e8000c10150e */
[----:B------:R1:W-:Y:S01]  /*2650*/  STG.E.U16 desc[UR14][R18.64+0x6], R2 ;  /* 0x0000060212007986 */ /* 0x0003e2000c10150e */
[----:B------:R-:W-:Y:S05]  /*2660*/  @!P0 BRA `(.L_x_19) ;  /* 0xffffffdc00448947 */ /* 0x000fea000383ffff */
.L_x_3:
[----:B------:R-:W-:-:S04]  /*2670*/  ULEA UR6, UR7, UR16, 0x8 ;  /* 0x0000001007067291 */ /* 0x000fc8000f8e403f */
[----:B------:R-:W-:-:S04]  /*2680*/  USHF.L.U32 UR6, UR6, 0x5, URZ ;  /* 0x0000000506067899 */ /* 0x000fc8000800063f */
[----:B------:R-:W-:-:S06]  /*2690*/  UISETP.GT.AND UP0, UPT, UR6, 0x13f, UPT ;  /* 0x0000013f0600788c */ /* 0x000fcc000bf04270 */
[----:B------:R-:W-:-:S13]  /*26a0*/  PLOP3.LUT P0, PT, PT, PT, UP0, 0x80, 0x0 ;  /* 0x000000000000781c */ /* 0x000fda0003f0f008 */
[----:B------:R-:W-:Y:S05]  /*26b0*/  @P0 EXIT ;  /* 0x000000000000094d */ /* 0x000fea0003800000 */
[----:B------:R-:W2:Y:S01]  /*26c0*/  S2R R48, SR_TID.X ;  /* 0x0000000000307919 */ /* 0x000ea20000002100 */
[----:B------:R-:W-:Y:S01]  /*26d0*/  LOP3.LUT R44, RZ, UR12, RZ, 0x33, !PT ;  /* 0x0000000cff2c7c12 */ /* 0x000fe2000f8e33ff */
[----:B------:R-:W-:Y:S01]  /*26e0*/  HFMA2.MMA R42, -RZ, RZ, 0, 1.1920928955078125e-06 ;  /* 0x00000014ff2a7435 */ /* 0x000fe200000001ff */
[----:B0-----:R-:W-:Y:S01]  /*26f0*/  LOP3.LUT R3, RZ, UR13, RZ, 0x33, !PT ;  /* 0x0000000dff037c12 */ /* 0x001fe2000f8e33ff */
[----:B------:R-:W-:Y:S01]  /*2700*/  UISETP.LT.U32.AND UP0, UPT, UR12, 0x1, UPT ;  /* 0x000000010c00788c */ /* 0x000fe2000bf01070 */
[----:B------:R-:W-:Y:S01]  /*2710*/  ISETP.GT.U32.AND P0, PT, R44, -0x2, PT ;  /* 0xfffffffe2c00780c */ /* 0x000fe20003f04070 */
[----:B------:R-:W-:Y:S01]  /*2720*/  IMAD.U32 R41, RZ, RZ, UR6 ;  /* 0x00000006ff297e24 */ /* 0x000fe2000f8e00ff */
[----:B------:R-:W-:Y:S01]  /*2730*/  MOV R11, 0xffffffff ;  /* 0xffffffff000b7802 */ /* 0x000fe20000000f00 */
[----:B------:R-:W-:Y:S01]  /*2740*/  UISETP.LT.AND.EX UP0, UPT, UR13, URZ, UPT, UP0 ;  /* 0x0000003f0d00728c */ /* 0x000fe2000bf01300 */
[----:B------:R-:W-:-:S03]  /*2750*/  ISETP.GT.AND.EX P0, PT, R3, -0x1, PT, P0 ;  /* 0xffffffff0300780c */ /* 0x000fc60003f04300 */
[----:B------:R-:W-:Y:S01]  /*2760*/  USEL UR4, UR12, 0x1, UP0 ;  /* 0x000000010c047887 */ /* 0x000fe20008000000 */
[----:B------:R-:W-:Y:S01]  /*2770*/  SEL R44, R44, 0xfffffffe, P0 ;  /* 0xfffffffe2c2c7807 */ /* 0x000fe20000000000 */
[----:B------:R-:W-:Y:S01]  /*2780*/  USEL UR5, UR13, URZ, UP0 ;  /* 0x0000003f0d057287 */ /* 0x000fe20008000000 */
[----:B------:R-:W-:-:S03]  /*2790*/  SEL R3, R3, 0xffffffff, P0 ;  /* 0xffffffff03037807 */ /* 0x000fc60000000000 */
[C---:B------:R-:W-:Y:S01]  /*27a0*/  IMAD.SHL.U32 R45, R44.reuse, 0x100, RZ ;  /* 0x000001002c2d7824 */ /* 0x040fe200078e00ff */
[----:B------:R-:W-:Y:S01]  /*27b0*/  SHF.L.U64.HI R44, R44, 0x8, R3 ;  /* 0x000000082c2c7819 */ /* 0x000fe20000010203 */
[----:B------:R-:W-:Y:S02]  /*27c0*/  USHF.L.U64.HI UR5, UR4, 0x8, UR5 ;  /* 0x0000000804057899 */ /* 0x000fe40008010205 */
[----:B------:R-:W-:Y:S01]  /*27d0*/  USHF.L.U32 UR4, UR4, 0x8, URZ ;  /* 0x0000000804047899 */ /* 0x000fe2000800063f */
[--C-:B--2---:R-:W-:Y:S02]  /*27e0*/  SHF.R.U32.HI R46, RZ, 0x5, R48.reuse ;  /* 0x00000005ff2e7819 */ /* 0x104fe40000011630 */
[----:B------:R-:W-:Y:S02]  /*27f0*/  SHF.R.U32.HI R43, RZ, 0x4, R48 ;  /* 0x00000004ff2b7819 */ /* 0x000fe40000011630 */
[----:B------:R-:W-:Y:S02]  /*2800*/  IADD3 R7, P0, P1, -R45, -0x101, -R46 ;  /* 0xfffffeff2d077810 */ /* 0x000fe4000791e92e */
[----:B------:R-:W-:-:S02]  /*2810*/  VIADDMNMX.U32 R42, R43, R42, 0x20, !PT ;  /* 0x000000202b2a7446 */ /* 0x000fc4000780002a */
[----:B------:R-:W-:Y:S02]  /*2820*/  IADD3.X R11, ~R44, -0x1, R11, P0, P1 ;  /* 0xffffffff2c0b7810 */ /* 0x000fe400007e250b */
[----:B------:R-:W-:Y:S02]  /*2830*/  LOP3.LUT R9, RZ, R43, RZ, 0x33, !PT ;  /* 0x0000002bff097212 */ /* 0x000fe400078e33ff */
[----:B------:R-:W-:Y:S01]  /*2840*/  IADD3 R39, P1, R46, 0x14, RZ ;  /* 0x000000142e277810 */ /* 0x000fe20007f3e0ff */
[----:B-1----:R-:W-:Y:S01]  /*2850*/  IMAD.WIDE.U32 R2, R11, -0x33333333, RZ ;  /* 0xcccccccd0b027825 */ /* 0x002fe200078e00ff */
[----:B------:R-:W-:Y:S02]  /*2860*/  IADD3 R42, R42, R9, RZ ;  /* 0x000000092a2a7210 */ /* 0x000fe40007ffe0ff */
[----:B------:R-:W-:Y:S01]  /*2870*/  IADD3 R49, P2, R46, 0x1e, RZ ;  /* 0x0000001e2e317810 */ /* 0x000fe20007f5e0ff */
[----:B------:R-:W-:Y:S01]  /*2880*/  IMAD.X R37, RZ, RZ, RZ, P1 ;  /* 0x000000ffff257224 */ /* 0x000fe200008e06ff */
[----:B------:R-:W-:Y:S01]  /*2890*/  LOP3.LUT R50, R48, 0xf, RZ, 0xc0, !PT ;  /* 0x0000000f30327812 */ /* 0x000fe200078ec0ff */
[----:B------:R-:W-:Y:S01]  /*28a0*/  IMAD.WIDE.U32 R4, P0, R7, -0x33333334, R2 ;  /* 0xcccccccc07047825 */ /* 0x000fe20007800002 */
[----:B------:R-:W-:-:S03]  /*28b0*/  IADD3.X R47, RZ, RZ, RZ, P2, !PT ;  /* 0x000000ffff2f7210 */ /* 0x000fc600017fe4ff */
[----:B------:R-:W-:Y:S01]  /*28c0*/  IMAD.WIDE.U32 R2, R7, -0x33333333, RZ ;  /* 0xcccccccd07027825 */ /* 0x000fe200078e00ff */
[----:B------:R-:W-:-:S03]  /*28d0*/  MOV R6, R5 ;  /* 0x0000000500067202 */ /* 0x000fc60000000f00 */
[----:B------:R-:W-:Y:S01]  /*28e0*/  IMAD.X R7, RZ, RZ, RZ, P0 ;  /* 0x000000ffff077224 */ /* 0x000fe200000e06ff */
[----:B------:R-:W-:Y:S01]  /*28f0*/  IADD3 RZ, P0, R3, R4, RZ ;  /* 0x0000000403ff7210 */ /* 0x000fe20007f1e0ff */
[----:B------:R-:W-:-:S04]  /*2900*/  IMAD.WIDE.U32 R2, R42, -0x33333333, RZ ;  /* 0xcccccccd2a027825 */ /* 0x000fc800078e00ff */
[----:B------:R-:W-:Y:S01]  /*2910*/  IMAD.WIDE.U32.X R4, R11, -0x33333334, R6, P0 ;  /* 0xcccccccc0b047825 */ /* 0x000fe200000e0406 */
[----:B------:R-:W-:Y:S02]  /*2920*/  LEA.HI R2, R3, 0x1, RZ, 0x1c ;  /* 0x0000000103027811 */ /* 0x000fe400078fe0ff */
[----:B------:R-:W-:Y:S02]  /*2930*/  IADD3 R40, P0, R46, 0xa, RZ ;  /* 0x0000000a2e287810 */ /* 0x000fe40007f1e0ff */
[----:B------:R-:W-:Y:S02]  /*2940*/  SHF.R.U64 R0, R4, 0x3, R5 ;  /* 0x0000000304007819 */ /* 0x000fe40000001205 */
[----:B------:R-:W-:Y:S02]  /*2950*/  IADD3.X R38, RZ, RZ, RZ, P0, !PT ;  /* 0x000000ffff267210 */ /* 0x000fe400007fe4ff */
[----:B------:R-:W-:Y:S02]  /*2960*/  IADD3 R0, R0, 0x1, RZ ;  /* 0x0000000100007810 */ /* 0x000fe40007ffe0ff */
[----:B------:R-:W-:-:S02]  /*2970*/  LOP3.LUT R36, R2, 0x3, RZ, 0xc0, !PT ;  /* 0x0000000302247812 */ /* 0x000fc400078ec0ff */
[----:B------:R-:W-:-:S07]  /*2980*/  LOP3.LUT R0, R0, 0x3, RZ, 0xc0, !PT ;  /* 0x0000000300007812 */ /* 0x000fce00078ec0ff */
.L_x_36:
[----:B------:R-:W-:Y:S01]  /*2990*/  ISETP.LT.U32.AND P0, PT, R46, UR4, PT ;  /* 0x000000042e007c0c */ /* 0x000fe2000bf01070 */
[----:B------:R-:W-:Y:S01]  /*29a0*/  BSSY B0, `(.L_x_20) ;  /* 0x00000b2000007945 */ /* 0x000fe20003800000 */
[----:B0--3--:R-:W-:Y:S01]  /*29b0*/  MOV R2, UR5 ;  /* 0x0000000500027c02 */ /* 0x009fe20008000f00 */
[----:B------:R-:W-:Y:S01]  /*29c0*/  IMAD.MOV.U32 R51, RZ, RZ, RZ ;  /* 0x000000ffff337224 */ /* 0x000fe200078e00ff */
[----:B------:R-:W-:Y:S02]  /*29d0*/  MOV R54, RZ ;  /* 0x000000ff00367202 */ /* 0x000fe40000000f00 */
[----:B------:R-:W-:-:S13]  /*29e0*/  ISETP.GT.AND.EX P0, PT, R2, RZ, PT, P0 ;  /* 0x000000ff0200720c */ /* 0x000fda0003f04300 */
[----:B-12---:R-:W-:Y:S05]  /*29f0*/  @!P0 BRA `(.L_x_21) ;  /* 0x0000000800b08947 */ /* 0x006fea0003800000 */
[----:B------:R-:W-:Y:S01]  /*2a00*/  ISETP.NE.U32.AND P1, PT, R0, RZ, PT ;  /* 0x000000ff0000720c */ /* 0x000fe20003f25070 */
[----:B------:R-:W-:Y:S01]  /*2a10*/  BSSY B1, `(.L_x_22) ;  /* 0x0000028000017945 */ /* 0x000fe20003800000 */
[----:B------:R-:W-:Y:S01]  /*2a20*/  IADD3 R2, P2, P3, -R45, -0x101, -R46 ;  /* 0xfffffeff2d027810 */ /* 0x000fe20007b5e92e */
[----:B------:R-:W-:Y:S01]  /*2a30*/  HFMA2.MMA R52, -RZ, RZ, 0, 0 ;  /* 0x00000000ff347435 */ /* 0x000fe200000001ff */
[----:B------:R-:W-:Y:S01]  /*2a40*/  ISETP.NE.AND.EX P1, PT, RZ, RZ, PT, P1 ;  /* 0x000000ffff00720c */ /* 0x000fe20003f25310 */
[----:B------:R-:W-:Y:S01]  /*2a50*/  IMAD.MOV.U32 R54, RZ, RZ, RZ ;  /* 0x000000ffff367224 */ /* 0x000fe200078e00ff */
[----:B------:R-:W-:Y:S01]  /*2a60*/  MOV R3, 0xffffffff ;  /* 0xffffffff00037802 */ /* 0x000fe20000000f00 */
[----:B------:R-:W-:Y:S01]  /*2a70*/  IMAD.MOV.U32 R51, RZ, RZ, RZ ;  /* 0x000000ffff337224 */ /* 0x000fe200078e00ff */
[----:B------:R-:W-:Y:S02]  /*2a80*/  ISETP.GE.U32.AND P0, PT, R2, 0x1e, PT ;  /* 0x0000001e0200780c */ /* 0x000fe40003f06070 */
[----:B------:R-:W-:-:S02]  /*2a90*/  IADD3.X R3, ~R44, -0x1, R3, P2, P3 ;  /* 0xffffffff2c037810 */ /* 0x000fc400017e6503 */
[----:B------:R-:W-:Y:S02]  /*2aa0*/  SHF.R.S32.HI R9, RZ, 0x1f, R41 ;  /* 0x0000001fff097819 */ /* 0x000fe40000011429 */
[----:B------:R-:W-:Y:S02]  /*2ab0*/  ISETP.GE.U32.AND.EX P0, PT, R3, RZ, PT, P0 ;  /* 0x000000ff0300720c */ /* 0x000fe40003f06100 */
[----:B------:R-:W-:Y:S01]  /*2ac0*/  MOV R53, R46 ;  /* 0x0000002e00357202 */ /* 0x000fe20000000f00 */
[----:B------:R-:W-:Y:S10]  /*2ad0*/  @!P1 BRA `(.L_x_23) ;  /* 0x00000000006c9947 */ /* 0x000ff40003800000 */
[----:B------:R-:W-:Y:S01]  /*2ae0*/  LOP3.LUT R2, R48, 0x1f, RZ, 0xc0, !PT ;  /* 0x0000001f30027812 */ /* 0x000fe200078ec0ff */
[----:B------:R-:W-:-:S03]  /*2af0*/  ULDC.64 UR6, c[0x0][0x260] ;  /* 0x0000980000067ab9 */ /* 0x000fc60000000a00 */
[----:B------:R-:W-:-:S04]  /*2b00*/  IADD3 R2, P1, R2, R41, RZ ;  /* 0x0000002902027210 */ /* 0x000fc80007f3e0ff */
[----:B------:R-:W-:-:S03]  /*2b10*/  IADD3.X R3, RZ, R9, RZ, P1, !PT ;  /* 0x00000009ff037210 */ /* 0x000fc60000ffe4ff */
[----:B------:R-:W-:-:S03]  /*2b20*/  IMAD.WIDE.U32 R2, R46, 0x140, R2 ;  /* 0x000001402e027825 */ /* 0x000fc600078e0002 */
[----:B------:R-:W-:-:S04]  /*2b30*/  LEA R4, P1, R2, UR6, 0x3 ;  /* 0x0000000602047c11 */ /* 0x000fc8000f8218ff */
[----:B------:R-:W-:-:S05]  /*2b40*/  LEA.HI.X R5, R2, UR7, R3, 0x3, P1 ;  /* 0x0000000702057c11 */ /* 0x000fca00088f1c03 */
[----:B------:R-:W2:Y:S01]  /*2b50*/  LDG.E.64 R2, desc[UR14][R4.64+0x20000] ;  /* 0x0200000e04027981 */ /* 0x000ea2000c1e1b00 */
[----:B------:R-:W-:Y:S01]  /*2b60*/  ISETP.NE.U32.AND P1, PT, R0, 0x1, PT ;  /* 0x000000010000780c */ /* 0x000fe20003f25070 */
[----:B------:R-:W-:Y:S01]  /*2b70*/  IMAD.MOV.U32 R52, RZ, RZ, R38 ;  /* 0x000000ffff347224 */ /* 0x000fe200078e0026 */
[----:B------:R-:W-:Y:S02]  /*2b80*/  MOV R53, R40 ;  /* 0x0000002800357202 */ /* 0x000fe40000000f00 */
[----:B------:R-:W-:Y:S01]  /*2b90*/  ISETP.NE.AND.EX P1, PT, RZ, RZ, PT, P1 ;  /* 0x000000ffff00720c */ /* 0x000fe20003f25310 */
[----:B--2---:R-:W-:Y:S01]  /*2ba0*/  FADD.FTZ R51, RZ, R2 ;  /* 0x00000002ff337221 */ /* 0x004fe20000010000 */
[----:B------:R-:W-:-:S11]  /*2bb0*/  FADD.FTZ R54, RZ, R3 ;  /* 0x00000003ff367221 */ /* 0x000fd60000010000 */
[----:B------:R-:W-:Y:S05]  /*2bc0*/  @!P1 BRA `(.L_x_23) ;  /* 0x0000000000309947 */ /* 0x000fea0003800000 */
[----:B------:R-:W-:Y:S01]  /*2bd0*/  ISETP.NE.U32.AND P1, PT, R0, 0x2, PT ;  /* 0x000000020000780c */ /* 0x000fe20003f25070 */
[----:B------:R-:W2:Y:S03]  /*2be0*/  LDG.E.64 R2, desc[UR14][R4.64+0x26400] ;  /* 0x0264000e04027981 */ /* 0x000ea6000c1e1b00 */
[----:B------:R-:W-:-:S13]  /*2bf0*/  ISETP.NE.AND.EX P1, PT, RZ, RZ, PT, P1 ;  /* 0x000000ffff00720c */ /* 0x000fda0003f25310 */
[----:B------:R-:W3:Y:S01]  /*2c00*/  @P1 LDG.E.64 R6, desc[UR14][R4.64+0x2c800] ;  /* 0x02c8000e04061981 */ /* 0x000ee2000c1e1b00 */
[----:B------:R-:W-:Y:S01]  /*2c10*/  MOV R53, R39 ;  /* 0x0000002700357202 */ /* 0x000fe20000000f00 */
[----:B------:R-:W-:Y:S01]  /*2c20*/  @P1 IMAD.MOV.U32 R53, RZ, RZ, R49 ;  /* 0x000000ffff351224 */ /* 0x000fe200078e0031 */
[----:B------:R-:W-:Y:S02]  /*2c30*/  MOV R52, R37 ;  /* 0x0000002500347202 */ /* 0x000fe40000000f00 */
[----:B------:R-:W-:Y:S01]  /*2c40*/  @P1 MOV R52, R47 ;  /* 0x0000002f00341202 */ /* 0x000fe20000000f00 */
[----:B--2---:R-:W-:Y:S01]  /*2c50*/  FADD.FTZ R51, R51, R2 ;  /* 0x0000000233337221 */ /* 0x004fe20000010000 */
[----:B------:R-:W-:-:S03]  /*2c60*/  FADD.FTZ R54, R54, R3 ;  /* 0x0000000336367221 */ /* 0x000fc60000010000 */
[----:B---3--:R-:W-:Y:S01]  /*2c70*/  @P1 FADD.FTZ R51, R51, R6 ;  /* 0x0000000633331221 */ /* 0x008fe20000010000 */
[----:B------:R-:W-:-:S07]  /*2c80*/  @P1 FADD.FTZ R54, R54, R7 ;  /* 0x0000000736361221 */ /* 0x000fce0000010000 */
.L_x_23:
[----:B------:R-:W-:Y:S05]  /*2c90*/  BSYNC B1 ;  /* 0x0000000000017941 */ /* 0x000fea0003800000 */
.L_x_22:
[----:B------:R-:W-:Y:S05]  /*2ca0*/  @!P0 BRA `(.L_x_21) ;  /* 0x0000000800048947 */ /* 0x000fea0003800000 */
[C---:B------:R-:W-:Y:S01]  /*2cb0*/  IMAD.WIDE.U32 R2, R53.reuse, 0x140, RZ ;  /* 0x0000014035027825 */ /* 0x040fe200078e00ff */
[----:B------:R-:W-:Y:S01]  /*2cc0*/  IADD3 R5, P2, -R53, UR4, RZ ;  /* 0x0000000435057c10 */ /* 0x000fe2000ff5e1ff */
[----:B------:R-:W-:Y:S01]  /*2cd0*/  ULDC.64 UR6, c[0x0][0x260] ;  /* 0x0000980000067ab9 */ /* 0x000fe20000000a00 */
[----:B------:R-:W-:Y:S02]  /*2ce0*/  BSSY B1, `(.L_x_24) ;  /* 0x000004a000017945 */ /* 0x000fe40003800000 */
[----:B------:R-:W-:Y:S02]  /*2cf0*/  ISETP.GT.U32.AND P1, PT, R5, 0x78, PT ;  /* 0x000000780500780c */ /* 0x000fe40003f24070 */
[----:B------:R-:W-:Y:S01]  /*2d00*/  LOP3.LUT R4, R2, 0x1f, R48, 0xf8, !PT ;  /* 0x0000001f02047812 */ /* 0x000fe200078ef830 */
[C---:B------:R-:W-:Y:S01]  /*2d10*/  IMAD R2, R52.reuse, 0x140, RZ ;  /* 0x0000014034027824 */ /* 0x040fe200078e02ff */
[----:B------:R-:W-:Y:S02]  /*2d20*/  IADD3.X R5, ~R52, UR5, RZ, P2, !PT ;  /* 0x0000000534057c10 */ /* 0x000fe400097fe5ff */
[----:B------:R-:W-:-:S02]  /*2d30*/  IADD3 R4, P0, R41, R4, RZ ;  /* 0x0000000429047210 */ /* 0x000fc40007f1e0ff */
[----:B------:R-:W-:Y:S02]  /*2d40*/  ISETP.GT.AND.EX P1, PT, R5, RZ, PT, P1 ;  /* 0x000000ff0500720c */ /* 0x000fe40003f24310 */
[----:B------:R-:W-:Y:S02]  /*2d50*/  IADD3.X R3, R9, R3, R2, P0, !PT ;  /* 0x0000000309037210 */ /* 0x000fe400007fe402 */
[----:B------:R-:W-:-:S04]  /*2d60*/  LEA R2, P0, R4, UR6, 0x3 ;  /* 0x0000000604027c11 */ /* 0x000fc8000f8018ff */
[----:B------:R-:W-:Y:S02]  /*2d70*/  LEA.HI.X R3, R4, UR7, R3, 0x3, P0 ;  /* 0x0000000704037c11 */ /* 0x000fe400080f1c03 */
[----:B------:R-:W-:-:S04]  /*2d80*/  IADD3 R2, P0, R2, 0x20000, RZ ;  /* 0x0002000002027810 */ /* 0x000fc80007f1e0ff */
[----:B------:R-:W-:Y:S02]  /*2d90*/  IADD3.X R3, RZ, R3, RZ, P0, !PT ;  /* 0x00000003ff037210 */ /* 0x000fe400007fe4ff */
[----:B------:R-:W-:Y:S01]  /*2da0*/  PLOP3.LUT P0, PT, PT, PT, PT, 0x80, 0x0 ;  /* 0x000000000000781c */ /* 0x000fe20003f0f070 */
[----:B------:R-:W-:-:S12]  /*2db0*/  @!P1 BRA `(.L_x_25) ;  /* 0x0000000000f09947 */ /* 0x000fd80003800000 */
[----:B------:R-:W-:Y:S01]  /*2dc0*/  IMAD.U32 R56, RZ, RZ, UR4 ;  /* 0x00000004ff387e24 */ /* 0x000fe2000f8e00ff */
[----:B------:R-:W-:Y:S02]  /*2dd0*/  MOV R55, UR5 ;  /* 0x0000000500377c02 */ /* 0x000fe40008000f00 */
[----:B------:R-:W-:Y:S02]  /*2de0*/  PLOP3.LUT P0, PT, PT, PT, PT, 0x8, 0x0 ;  /* 0x000000000000781c */ /* 0x000fe40003f0e170 */
[----:B------:R-:W-:-:S04]  /*2df0*/  IADD3 R56, P1, R56, -0x78, RZ ;  /* 0xffffff8838387810 */ /* 0x000fc80007f3e0ff */
[----:B------:R-:W-:-:S09]  /*2e00*/  IADD3.X R55, R55, -0x1, RZ, P1, !PT ;  /* 0xffffffff37377810 */ /* 0x000fd20000ffe4ff */
.L_x_26:
[----:B------:R-:W2:Y:S04]  /*2e10*/  LDG.E.64 R4, desc[UR14][R2.64] ;  /* 0x0000000e02047981 */ /* 0x000ea8000c1e1b00 */
[----:B------:R-:W3:Y:S04]  /*2e20*/  LDG.E.64 R6, desc[UR14][R2.64+0x6400] ;  /* 0x0064000e02067981 */ /* 0x000ee8000c1e1b00 */
[----:B------:R-:W4:Y:S04]  /*2e30*/  LDG.E.64 R8, desc[UR14][R2.64+0xc800] ;  /* 0x00c8000e02087981 */ /* 0x000f28000c1e1b00 */
[----:B------:R-:W5:Y:S04]  /*2e40*/  LDG.E.64 R10, desc[UR14][R2.64+0x12c00] ;  /* 0x012c000e020a7981 */ /* 0x000f68000c1e1b00 */
        /* <DEDUP_REMOVED lines=11> */
[----:B------:R0:W5:Y:S01]  /*2f00*/  LDG.E.64 R34, desc[UR14][R2.64+0x5dc00] ;  /* 0x05dc000e02227981 */ /* 0x000162000c1e1b00 */
[----:B------:R-:W-:-:S04]  /*2f10*/  IADD3 R53, P1, R53, 0xa0, RZ ;  /* 0x000000a035357810 */ /* 0x000fc80007f3e0ff */
[----:B------:R-:W-:Y:S02]  /*2f20*/  IADD3.X R52, RZ, R52, RZ, P1, !PT ;  /* 0x00000034ff347210 */ /* 0x000fe40000ffe4ff */
[----:B------:R-:W-:Y:S02]  /*2f30*/  ISETP.GE.U32.AND P1, PT, R53, R56, PT ;  /* 0x000000383500720c */ /* 0x000fe40003f26070 */
[----:B0-----:R-:W-:Y:S02]  /*2f40*/  IADD3 R2, P2, R2, 0x64000, RZ ;  /* 0x0006400002027810 */ /* 0x001fe40007f5e0ff */
[----:B------:R-:W-:-:S03]  /*2f50*/  ISETP.GE.AND.EX P1, PT, R52, R55, PT, P1 ;  /* 0x000000373400720c */ /* 0x000fc60003f26310 */
[----:B------:R-:W-:Y:S02]  /*2f60*/  IMAD.X R3, RZ, RZ, R3, P2 ;  /* 0x000000ffff037224 */ /* 0x000fe400010e0603 */
[----:B--2---:R-:W-:Y:S01]  /*2f70*/  FADD.FTZ R51, R4, R51 ;  /* 0x0000003304337221 */ /* 0x004fe20000010000 */
[----:B------:R-:W-:-:S03]  /*2f80*/  FADD.FTZ R54, R5, R54 ;  /* 0x0000003605367221 */ /* 0x000fc60000010000 */
[----:B---3--:R-:W-:Y:S01]  /*2f90*/  FADD.FTZ R51, R51, R6 ;  /* 0x0000000633337221 */ /* 0x008fe20000010000 */
[----:B------:R-:W-:-:S03]  /*2fa0*/  FADD.FTZ R54, R54, R7 ;  /* 0x0000000736367221 */ /* 0x000fc60000010000 */
[----:B----4-:R-:W-:Y:S01]  /*2fb0*/  FADD.FTZ R51, R51, R8 ;  /* 0x0000000833337221 */ /* 0x010fe20000010000 */
        /* <DEDUP_REMOVED lines=26> */
[----:B------:R-:W-:Y:S01]  /*3160*/  FADD.FTZ R54, R54, R35 ;  /* 0x0000002336367221 */ /* 0x000fe20000010000 */
[----:B------:R-:W-:Y:S06]  /*3170*/  @!P1 BRA `(.L_x_26) ;  /* 0xfffffffc00249947 */ /* 0x000fec000383ffff */
.L_x_25:
[----:B------:R-:W-:Y:S05]  /*3180*/  BSYNC B1 ;  /* 0x0000000000017941 */ /* 0x000fea0003800000 */
.L_x_24:
[----:B------:R-:W-:Y:S01]  /*3190*/  IADD3 R4, P2, -R53, UR4, RZ ;  /* 0x0000000435047c10 */ /* 0x000fe2000ff5e1ff */
[----:B------:R-:W-:Y:S03]  /*31a0*/  BSSY B1, `(.L_x_27) ;  /* 0x0000022000017945 */ /* 0x000fe60003800000 */
[----:B------:R-:W-:Y:S02]  /*31b0*/  ISETP.GT.U32.AND P1, PT, R4, 0x28, PT ;  /* 0x000000280400780c */ /* 0x000fe40003f24070 */
[----:B------:R-:W-:-:S04]  /*31c0*/  IADD3.X R4, ~R52, UR5, RZ, P2, !PT ;  /* 0x0000000534047c10 */ /* 0x000fc800097fe5ff */
[----:B------:R-:W-:-:S13]  /*31d0*/  ISETP.GT.AND.EX P1, PT, R4, RZ, PT, P1 ;  /* 0x000000ff0400720c */ /* 0x000fda0003f24310 */
[----:B------:R-:W-:Y:S05]  /*31e0*/  @!P1 BRA `(.L_x_28) ;  /* 0x0000000000749947 */ /* 0x000fea0003800000 */
[----:B------:R-:W2:Y:S04]  /*31f0*/  LDG.E.64 R18, desc[UR14][R2.64] ;  /* 0x0000000e02127981 */ /* 0x000ea8000c1e1b00 */
[----:B------:R-:W3:Y:S04]  /*3200*/  LDG.E.64 R16, desc[UR14][R2.64+0x6400] ;  /* 0x0064000e02107981 */ /* 0x000ee8000c1e1b00 */
[----:B------:R-:W4:Y:S04]  /*3210*/  LDG.E.64 R14, desc[UR14][R2.64+0xc800] ;  /* 0x00c8000e020e7981 */ /* 0x000f28000c1e1b00 */
[----:B------:R-:W5:Y:S04]  /*3220*/  LDG.E.64 R12, desc[UR14][R2.64+0x12c00] ;  /* 0x012c000e020c7981 */ /* 0x000f68000c1e1b00 */
[----:B------:R-:W5:Y:S04]  /*3230*/  LDG.E.64 R10, desc[UR14][R2.64+0x19000] ;  /* 0x0190000e020a7981 */ /* 0x000f68000c1e1b00 */
[----:B------:R-:W5:Y:S04]  /*3240*/  LDG.E.64 R8, desc[UR14][R2.64+0x1f400] ;  /* 0x01f4000e02087981 */ /* 0x000f68000c1e1b00 */
[----:B------:R-:W5:Y:S04]  /*3250*/  LDG.E.64 R6, desc[UR14][R2.64+0x25800] ;  /* 0x0258000e02067981 */ /* 0x000f68000c1e1b00 */
[----:B------:R0:W5:Y:S01]  /*3260*/  LDG.E.64 R4, desc[UR14][R2.64+0x2bc00] ;  /* 0x02bc000e02047981 */ /* 0x000162000c1e1b00 */
[----:B------:R-:W-:-:S02]  /*3270*/  IADD3 R53, P2, R53, 0x50, RZ ;  /* 0x0000005035357810 */ /* 0x000fc40007f5e0ff */
[----:B------:R-:W-:Y:S02]  /*3280*/  PLOP3.LUT P0, PT, PT, PT, PT, 0x8, 0x0 ;  /* 0x000000000000781c */ /* 0x000fe40003f0e170 */
[----:B------:R-:W-:Y:S02]  /*3290*/  IADD3.X R52, RZ, R52, RZ, P2, !PT ;  /* 0x00000034ff347210 */ /* 0x000fe400017fe4ff */
[----:B0-----:R-:W-:-:S04]  /*32a0*/  IADD3 R2, P1, R2, 0x32000, RZ ;  /* 0x0003200002027810 */ /* 0x001fc80007f3e0ff */
[----:B------:R-:W-:Y:S01]  /*32b0*/  IADD3.X R3, RZ, R3, RZ, P1, !PT ;  /* 0x00000003ff037210 */ /* 0x000fe20000ffe4ff */
        /* <DEDUP_REMOVED lines=16> */
.L_x_28:
[----:B------:R-:W-:Y:S05]  /*33c0*/  BSYNC B1 ;  /* 0x0000000000017941 */ /* 0x000fea0003800000 */
.L_x_27:
[----:B------:R-:W-:-:S04]  /*33d0*/  ISETP.LT.U32.AND P1, PT, R53, UR4, PT ;  /* 0x0000000435007c0c */ /* 0x000fc8000bf21070 */
[----:B------:R-:W-:-:S13]  /*33e0*/  ISETP.LT.OR.EX P0, PT, R52, UR5, P0, P1 ;  /* 0x0000000534007c0c */ /* 0x000fda0008701710 */
[----:B------:R-:W-:Y:S05]  /*33f0*/  @!P0 BRA `(.L_x_21) ;  /* 0x0000000000308947 */ /* 0x000fea0003800000 */
[----:B------:R-:W2:Y:S04]  /*3400*/  LDG.E.64 R4, desc[UR14][R2.64] ;  /* 0x0000000e02047981 */ /* 0x000ea8000c1e1b00 */
[----:B------:R-:W3:Y:S04]  /*3410*/  LDG.E.64 R6, desc[UR14][R2.64+0x6400] ;  /* 0x0064000e02067981 */ /* 0x000ee8000c1e1b00 */
[----:B------:R-:W4:Y:S04]  /*3420*/  LDG.E.64 R8, desc[UR14][R2.64+0xc800] ;  /* 0x00c8000e02087981 */ /* 0x000f28000c1e1b00 */
[----:B------:R-:W5:Y:S01]  /*3430*/  LDG.E.64 R10, desc[UR14][R2.64+0x12c00] ;  /* 0x012c000e020a7981 */ /* 0x000f62000c1e1b00 */
[----:B--2---:R-:W-:Y:S01]  /*3440*/  FADD.FTZ R51, R51, R4 ;  /* 0x0000000433337221 */ /* 0x004fe20000010000 */
[----:B------:R-:W-:-:S03]  /*3450*/  FADD.FTZ R54, R54, R5 ;  /* 0x0000000536367221 */ /* 0x000fc60000010000 */
[----:B---3--:R-:W-:Y:S01]  /*3460*/  FADD.FTZ R51, R51, R6 ;  /* 0x0000000633337221 */ /* 0x008fe20000010000 */
[----:B------:R-:W-:-:S03]  /*3470*/  FADD.FTZ R54, R54, R7 ;  /* 0x0000000736367221 */ /* 0x000fc60000010000 */
[----:B----4-:R-:W-:Y:S01]  /*3480*/  FADD.FTZ R51, R51, R8 ;  /* 0x0000000833337221 */ /* 0x010fe20000010000 */
[----:B------:R-:W-:-:S03]  /*3490*/  FADD.FTZ R54, R54, R9 ;  /* 0x0000000936367221 */ /* 0x000fc60000010000 */
[----:B-----5:R-:W-:Y:S01]  /*34a0*/  FADD.FTZ R51, R51, R10 ;  /* 0x0000000a33337221 */ /* 0x020fe20000010000 */
[----:B------:R-:W-:-:S07]  /*34b0*/  FADD.FTZ R54, R54, R11 ;  /* 0x0000000b36367221 */ /* 0x000fce0000010000 */
.L_x_21:
[----:B------:R-:W-:Y:S05]  /*34c0*/  BSYNC B0 ;  /* 0x0000000000007941 */ /* 0x000fea0003800000 */
.L_x_20:
[----:B------:R-:W0:Y:S01]  /*34d0*/  S2UR UR7, SR_CgaCtaId ;  /* 0x00000000000779c3 */ /* 0x000e220000008800 */
[----:B------:R-:W-:Y:S01]  /*34e0*/  UMOV UR6, 0x400 ;  /* 0x0000040000067882 */ /* 0x000fe20000000000 */
[----:B------:R-:W-:Y:S01]  /*34f0*/  IMAD.SHL.U32 R3, R46, 0x2, RZ ;  /* 0x000000022e037824 */ /* 0x000fe200078e00ff */
[----:B------:R-:W-:-:S04]  /*3500*/  ISETP.GT.U32.AND P0, PT, R48, 0x1ff, PT ;  /* 0x000001ff3000780c */ /* 0x000fc80003f04070 */
[----:B------:R-:W-:Y:S01]  /*3510*/  LOP3.LUT R3, R3, 0x1f, R48, 0x78, !PT ;  /* 0x0000001f03037812 */ /* 0x000fe200078e7830 */
[----:B0-----:R-:W-:-:S06]  /*3520*/  ULEA UR6, UR7, UR6, 0x18 ;  /* 0x0000000607067291 */ /* 0x001fcc000f8ec03f */
[----:B------:R-:W-:-:S04]  /*3530*/  LEA R2, R46, UR6, 0x7 ;  /* 0x000000062e027c11 */ /* 0x000fc8000f8e38ff */
[----:B------:R-:W-:-:S05]  /*3540*/  LEA R2, R3, R2, 0x2 ;  /* 0x0000000203027211 */ /* 0x000fca00078e10ff */
[----:B------:R0:W-:Y:S04]  /*3550*/  STS [R2], R51 ;  /* 0x0000003302007388 */ /* 0x0001e80000000800 */
[----:B------:R0:W-:Y:S01]  /*3560*/  STS [R2+0x500], R54 ;  /* 0x0005003602007388 */ /* 0x0001e20000000800 */
[----:B------:R-:W-:Y:S06]  /*3570*/  BAR.SYNC.DEFER_BLOCKING 0x0 ;  /* 0x0000000000007b1d */ /* 0x000fec0000010000 */
[----:B------:R-:W-:Y:S05]  /*3580*/  @P0 BRA `(.L_x_29) ;  /* 0x0000001000c80947 */ /* 0x000fea0003800000 */
[----:B------:R-:W-:Y:S01]  /*3590*/  ISETP.NE.AND P0, PT, R36, RZ, PT ;  /* 0x000000ff2400720c */ /* 0x000fe20003f05270 */
[----:B------:R-:W-:Y:S01]  /*35a0*/  BSSY B0, `(.L_x_30) ;  /* 0x0000083000007945 */ /* 0x000fe20003800000 */
[----:B0-----:R-:W-:-:S11]  /*35b0*/  MOV R2, R43 ;  /* 0x0000002b00027202 */ /* 0x001fd60000000f00 */
[----:B------:R-:W-:Y:S05]  /*35c0*/  @!P0 BRA `(.L_x_31) ;  /* 0x0000000800008947 */ /* 0x000fea0003800000 */
[----:B------:R-:W-:Y:S01]  /*35d0*/  ISETP.GT.U32.AND P0, PT, R50, 0x9, PT ;  /* 0x000000093200780c */ /* 0x000fe20003f04070 */
[----:B------:R-:W-:-:S12]  /*35e0*/  UMOV UR7, 0xffff ;  /* 0x0000ffff00077882 */ /* 0x000fd80000000000 */
[C---:B------:R-:W-:Y:S01]  /*35f0*/  @!P0 IMAD.SHL.U32 R2, R50.reuse, 0x2, RZ ;  /* 0x0000000232028824 */ /* 0x040fe200078e00ff */
[----:B------:R-:W-:Y:S02]  /*3600*/  @!P0 SHF.R.U32.HI R43, RZ, 0x4, R48 ;  /* 0x00000004ff2b8819 */ /* 0x000fe40000011630 */
[----:B------:R-:W-:Y:S02]  /*3610*/  @!P0 LEA R4, R50, UR6, 0x7 ;  /* 0x0000000632048c11 */ /* 0x000fe4000f8e38ff */
[----:B------:R-:W-:-:S04]  /*3620*/  @!P0 LOP3.LUT R3, R43, R2, RZ, 0x3c, !PT ;  /* 0x000000022b038212 */ /* 0x000fc800078e3cff */
[----:B------:R-:W-:Y:S02]  /*3630*/  @!P0 LEA R4, R3, R4, 0x2 ;  /* 0x0000000403048211 */ /* 0x000fe400078e10ff */
[----:B------:R-:W-:-:S06]  /*3640*/  CS2R R2, SRZ ;  /* 0x0000000000027805 */ /* 0x000fcc000001ff00 */
[----:B------:R0:W1:Y:S04]  /*3650*/  @!P0 LDS R2, [R4] ;  /* 0x0000000004028984 */ /* 0x0000680000000800 */
[----:B------:R0:W2:Y:S01]  /*3660*/  @!P0 LDS R3, [R4+0x500] ;  /* 0x0005000004038984 */ /* 0x0000a20000000800 */
[----:B------:R-:W-:Y:S05]  /*3670*/  BRA.DIV UR7, `(.L_x_32) ;  /* 0x0000001207a47947 */ /* 0x000fea000b800000 */
[----:B------:R-:W-:Y:S01]  /*3680*/  MOV R9, 0xffff ;  /* 0x0000ffff00097802 */ /* 0x000fe20000000f00 */
[----:B------:R-:W-:Y:S01]  /*3690*/  IMAD.MOV.U32 R8, RZ, RZ, 0xffff ;  /* 0x0000ffffff087424 */ /* 0x000fe200078e00ff */
[----:B------:R-:W-:Y:S01]  /*36a0*/  MOV R10, 0xffff ;  /* 0x0000ffff000a7802 */ /* 0x000fe20000000f00 */
[----:B------:R-:W-:Y:S01]  /*36b0*/  IMAD.MOV.U32 R13, RZ, RZ, 0xffff ;  /* 0x0000ffffff0d7424 */ /* 0x000fe200078e00ff */
[----:B------:R-:W-:Y:S01]  /*36c0*/  MOV R11, 0xffff ;  /* 0x0000ffff000b7802 */ /* 0x000fe20000000f00 */
[----:B-1----:R-:W1:Y:S01]  /*36d0*/  SHFL.BFLY PT, R5, R2, 0x8, 0x101f ;  /* 0x0d101f0002057f89 */ /* 0x002e6200000e0000 */
[----:B------:R-:W-:Y:S02]  /*36e0*/  MOV R12, 0xffff ;  /* 0x0000ffff000c7802 */ /* 0x000fe40000000f00 */
[----:B------:R-:W-:Y:S01]  /*36f0*/  MOV R14, 0xffff ;  /* 0x0000ffff000e7802 */ /* 0x000fe20000000f00 */
[----:B0-2---:R-:W0:Y:S01]  /*3700*/  SHFL.BFLY PT, R4, R3, 0x8, 0x101f ;  /* 0x0d101f0003047f89 */ /* 0x005e2200000e0000 */
[----:B-1----:R-:W-:Y:S01]  /*3710*/  FADD.FTZ R5, R5, R2 ;  /* 0x0000000205057221 */ /* 0x002fe20000010000 */
[----:B0-----:R-:W-:-:S04]  /*3720*/  FADD.FTZ R4, R4, R3 ;  /* 0x0000000304047221 */ /* 0x001fc80000010000 */
[----:B------:R-:W0:Y:S01]  /*3730*/  SHFL.BFLY PT, R6, R5, 0x4, 0x101f ;  /* 0x0c901f0005067f89 */ /* 0x000e2200000e0000 */
[----:B------:R-:W-:-:S03]  /*3740*/  IMAD.MOV.U32 R3, RZ, RZ, 0xffff ;  /* 0x0000ffffff037424 */ /* 0x000fc600078e00ff */
[----:B------:R-:W1:Y:S01]  /*3750*/  SHFL.BFLY PT, R7, R4, 0x4, 0x101f ;  /* 0x0c901f0004077f89 */ /* 0x000e6200000e0000 */
[----:B0-----:R-:W-:Y:S01]  /*3760*/  FADD.FTZ R6, R5, R6 ;  /* 0x0000000605067221 */ /* 0x001fe20000010000 */
[----:B-1----:R-:W-:-:S04]  /*3770*/  FADD.FTZ R7, R4, R7 ;  /* 0x0000000704077221 */ /* 0x002fc80000010000 */
[----:B------:R-:W0:Y:S04]  /*3780*/  SHFL.BFLY PT, R9, R6, 0x2, 0x101f ;  /* 0x0c501f0006097f89 */ /* 0x000e2800000e0000 */
[----:B------:R-:W1:Y:S01]  /*3790*/  SHFL.BFLY PT, R2, R7, 0x2, 0x101f ;  /* 0x0c501f0007027f89 */ /* 0x000e6200000e0000 */
[----:B0-----:R-:W-:Y:S01]  /*37a0*/  FADD.FTZ R9, R6, R9 ;  /* 0x0000000906097221 */ /* 0x001fe20000010000 */
[----:B-1----:R-:W-:-:S04]  /*37b0*/  FADD.FTZ R2, R7, R2 ;  /* 0x0000000207027221 */ /* 0x002fc80000010000 */
[----:B------:R-:W0:Y:S04]  /*37c0*/  SHFL.BFLY PT, R8, R9, 0x1, 0x101f ;  /* 0x0c301f0009087f89 */ /* 0x000e2800000e0000 */
[----:B------:R1:W2:Y:S02]  /*37d0*/  SHFL.BFLY PT, R18, R2, 0x1, 0x101f ;  /* 0x0c301f0002127f89 */ /* 0x0002a400000e0000 */
[----:B01----:R-:W-:-:S07]  /*37e0*/  FADD.FTZ R8, R9, R8 ;  /* 0x0000000809087221 */ /* 0x003fce0000010000 */
.L_x_45:
[----:B------:R-:W0:Y:S01]  /*37f0*/  LDC.64 R4, c[0x0][0x218] ;  /* 0x00008600ff047b82 */ /* 0x000e220000000a00 */
[----:B------:R-:W-:Y:S01]  /*3800*/  ISETP.NE.AND P1, PT, R50, RZ, PT ;  /* 0x000000ff3200720c */ /* 0x000fe20003f25270 */
[----:B--2---:R-:W-:Y:S01]  /*3810*/  FADD.FTZ R18, R2, R18 ;  /* 0x0000001202127221 */ /* 0x004fe20000010000 */
[----:B------:R-:W-:Y:S02]  /*3820*/  LEA.HI R3, R48, R41, RZ, 0x1c ;  /* 0x0000002930037211 */ /* 0x000fe400078fe0ff */
[----:B------:R-:W-:-:S03]  /*3830*/  ISETP.NE.AND P2, PT, R36, 0x1, PT ;  /* 0x000000012400780c */ /* 0x000fc60003f45270 */
[----:B------:R-:W1:Y:S06]  /*3840*/  LDC.64 R6, c[0x0][0x220] ;  /* 0x00008800ff067b82 */ /* 0x000e6c0000000a00 */
[----:B------:R-:W-:Y:S02]  /*3850*/  @!P1 F2FP.BF16.F32.PACK_AB R2, RZ, R8 ;  /* 0x00000008ff02923e */ /* 0x000fe400000010ff */
[----:B------:R-:W-:Y:S01]  /*3860*/  @!P1 F2FP.BF16.F32.PACK_AB R8, RZ, R18 ;  /* 0x00000012ff08923e */ /* 0x000fe200000010ff */
[----:B0-----:R-:W-:-:S04]  /*3870*/  IMAD.WIDE R4, R3, 0x2, R4 ;  /* 0x0000000203047825 */ /* 0x001fc800078e0204 */
[----:B-1----:R-:W-:Y:S01]  /*3880*/  IMAD.WIDE R6, R3, 0x2, R6 ;  /* 0x0000000203067825 */ /* 0x002fe200078e0206 */
[----:B------:R-:W-:Y:S02]  /*3890*/  PRMT R3, R2, 0x7610, R3 ;  /* 0x0000761002037816 */ /* 0x000fe40000000003 */
[----:B------:R-:W-:-:S03]  /*38a0*/  LEA.HI R2, R48, 0x14, RZ, 0x1c ;  /* 0x0000001430027811 */ /* 0x000fc600078fe0ff */
[----:B------:R0:W-:Y:S04]  /*38b0*/  @!P1 STG.E.U16 desc[UR14][R4.64], R3 ;  /* 0x0000000304009986 */ /* 0x0001e8000c10150e */
[----:B------:R0:W-:Y:S01]  /*38c0*/  @!P1 STG.E.U16 desc[UR14][R6.64], R8 ;  /* 0x0000000806009986 */ /* 0x0001e2000c10150e */
[----:B------:R-:W-:Y:S05]  /*38d0*/  @!P2 BRA `(.L_x_31) ;  /* 0x00000004003ca947 */ /* 0x000fea0003800000 */
[C---:B0-----:R-:W-:Y:S01]  /*38e0*/  @!P0 SHF.L.U32 R3, R50.reuse, 0x1, RZ ;  /* 0x0000000132038819 */ /* 0x041fe200000006ff */
[----:B------:R-:W-:Y:S01]  /*38f0*/  UMOV UR7, 0xffff ;  /* 0x0000ffff00077882 */ /* 0x000fe20000000000 */
[----:B------:R-:W-:Y:S02]  /*3900*/  @!P0 LEA R8, R50, UR6, 0x7 ;  /* 0x0000000632088c11 */ /* 0x000fe4000f8e38ff */
[----:B------:R-:W-:-:S04]  /*3910*/  @!P0 LOP3.LUT R3, R2, R3, RZ, 0x3c, !PT ;  /* 0x0000000302038212 */ /* 0x000fc800078e3cff */
[----:B------:R-:W-:Y:S02]  /*3920*/  @!P0 LEA R8, R3, R8, 0x2 ;  /* 0x0000000803088211 */ /* 0x000fe400078e10ff */
[----:B------:R-:W-:-:S06]  /*3930*/  CS2R R2, SRZ ;  /* 0x0000000000027805 */ /* 0x000fcc000001ff00 */
[----:B------:R0:W1:Y:S04]  /*3940*/  @!P0 LDS R2, [R8] ;  /* 0x0000000008028984 */ /* 0x0000680000000800 */
[----:B------:R0:W2:Y:S01]  /*3950*/  @!P0 LDS R3, [R8+0x500] ;  /* 0x0005000008038984 */ /* 0x0000a20000000800 */
[----:B------:R-:W-:Y:S05]  /*3960*/  BRA.DIV UR7, `(.L_x_33) ;  /* 0x0000001207bc7947 */ /* 0x000fea000b800000 */
[----:B------:R-:W-:Y:S01]  /*3970*/  IMAD.MOV.U32 R13, RZ, RZ, 0xffff ;  /* 0x0000ffffff0d7424 */ /* 0x000fe200078e00ff */
[----:B------:R-:W-:Y:S01]  /*3980*/  MOV R12, 0xffff ;  /* 0x0000ffff000c7802 */ /* 0x000fe20000000f00 */
[----:B------:R-:W-:Y:S01]  /*3990*/  IMAD.MOV.U32 R15, RZ, RZ, 0xffff ;  /* 0x0000ffffff0f7424 */ /* 0x000fe200078e00ff */
[----:B------:R-:W-:Y:S01]  /*39a0*/  MOV R14, 0xffff ;  /* 0x0000ffff000e7802 */ /* 0x000fe20000000f00 */
[----:B------:R-:W-:Y:S01]  /*39b0*/  IMAD.MOV.U32 R20, RZ, RZ, 0xffff ;  /* 0x0000ffffff147424 */ /* 0x000fe200078e00ff */
[----:B-1----:R-:W1:Y:S01]  /*39c0*/  SHFL.BFLY PT, R9, R2, 0x8, 0x101f ;  /* 0x0d101f0002097f89 */ /* 0x002e6200000e0000 */
[----:B------:R-:W-:Y:S02]  /*39d0*/  MOV R17, 0xffff ;  /* 0x0000ffff00117802 */ /* 0x000fe40000000f00 */
[----:B------:R-:W-:Y:S01]  /*39e0*/  MOV R16, 0xffff ;  /* 0x0000ffff00107802 */ /* 0x000fe20000000f00 */
[----:B0-2---:R-:W0:Y:S01]  /*39f0*/  SHFL.BFLY PT, R8, R3, 0x8, 0x101f ;  /* 0x0d101f0003087f89 */ /* 0x005e2200000e0000 */
[----:B-1----:R-:W-:Y:S01]  /*3a00*/  FADD.FTZ R9, R9, R2 ;  /* 0x0000000209097221 */ /* 0x002fe20000010000 */
[----:B0-----:R-:W-:-:S04]  /*3a10*/  FADD.FTZ R8, R8, R3 ;  /* 0x0000000308087221 */ /* 0x001fc80000010000 */
[----:B------:R-:W0:Y:S01]  /*3a20*/  SHFL.BFLY PT, R10, R9, 0x4, 0x101f ;  /* 0x0c901f00090a7f89 */ /* 0x000e2200000e0000 */
[----:B------:R-:W-:-:S03]  /*3a30*/  MOV R3, 0xffff ;  /* 0x0000ffff00037802 */ /* 0x000fc60000000f00 */
        /* <DEDUP_REMOVED lines=10> */
.L_x_55:
[----:B--2---:R-:W-:Y:S01]  /*3ae0*/  FADD.FTZ R3, R2, R18 ;  /* 0x0000001202037221 */ /* 0x004fe20000010000 */
[----:B------:R-:W-:Y:S02]  /*3af0*/  @!P1 F2FP.BF16.F32.PACK_AB R2, RZ, R12 ;  /* 0x0000000cff02923e */ /* 0x000fe400000010ff */
[----:B------:R-:W-:Y:S02]  /*3b00*/  ISETP.NE.AND P2, PT, R36, 0x2, PT ;  /* 0x000000022400780c */ /* 0x000fe40003f45270 */
[----:B------:R-:W-:Y:S02]  /*3b10*/  PRMT R8, R2, 0x7610, R8 ;  /* 0x0000761002087816 */ /* 0x000fe40000000008 */
[----:B------:R-:W-:Y:S02]  /*3b20*/  @!P1 F2FP.BF16.F32.PACK_AB R3, RZ, R3 ;  /* 0x00000003ff03923e */ /* 0x000fe400000010ff */
[----:B------:R-:W-:Y:S01]  /*3b30*/  LEA.HI R2, R48, 0x28, RZ, 0x1c ;  /* 0x0000002830027811 */ /* 0x000fe200078fe0ff */
[----:B------:R1:W-:Y:S04]  /*3b40*/  @!P1 STG.E.U16 desc[UR14][R4.64+0x28], R8 ;  /* 0x0000280804009986 */ /* 0x0003e8000c10150e */
[----:B------:R1:W-:Y:S02]  /*3b50*/  @!P1 STG.E.U16 desc[UR14][R6.64+0x28], R3 ;  /* 0x0000280306009986 */ /* 0x0003e4000c10150e */
[----:B------:R-:W-:Y:S05]  /*3b60*/  @!P2 BRA `(.L_x_31) ;  /* 0x000000000098a947 */ /* 0x000fea0003800000 */
[C---:B-1----:R-:W-:Y:S01]  /*3b70*/  @!P0 SHF.L.U32 R3, R50.reuse, 0x1, RZ ;  /* 0x0000000132038819 */ /* 0x042fe200000006ff */
[----:B------:R-:W-:Y:S01]  /*3b80*/  UMOV UR7, 0xffff ;  /* 0x0000ffff00077882 */ /* 0x000fe20000000000 */
[----:B------:R-:W-:Y:S02]  /*3b90*/  @!P0 LEA R8, R50, UR6, 0x7 ;  /* 0x0000000632088c11 */ /* 0x000fe4000f8e38ff */
[----:B------:R-:W-:-:S05]  /*3ba0*/  @!P0 LOP3.LUT R3, R2, R3, RZ, 0x3c, !PT ;  /* 0x0000000302038212 */ /* 0x000fca00078e3cff */
[----:B------:R-:W-:Y:S01]  /*3bb0*/  @!P0 IMAD R8, R3, 0x4, R8 ;  /* 0x0000000403088824 */ /* 0x000fe200078e0208 */
        /* <DEDUP_REMOVED lines=27> */
.L_x_65:
[----:B--2---:R-:W-:Y:S01]  /*3d70*/  FADD.FTZ R3, R2, R18 ;  /* 0x0000001202037221 */ /* 0x004fe20000010000 */
[----:B------:R-:W-:-:S04]  /*3d80*/  @!P1 F2FP.BF16.F32.PACK_AB R2, RZ, R12 ;  /* 0x0000000cff02923e */ /* 0x000fc800000010ff */
[----:B------:R-:W-:Y:S01]  /*3d90*/  @!P1 F2FP.BF16.F32.PACK_AB R3, RZ, R3 ;  /* 0x00000003ff03923e */ /* 0x000fe200000010ff */
[----:B------:R0:W-:Y:S04]  /*3da0*/  @!P1 STG.E.U16 desc[UR14][R4.64+0x50], R2 ;  /* 0x0000500204009986 */ /* 0x0001e8000c10150e */
[----:B------:R2:W-:Y:S01]  /*3db0*/  @!P1 STG.E.U16 desc[UR14][R6.64+0x50], R3 ;  /* 0x0000500306009986 */ /* 0x0005e2000c10150e */
[----:B0-----:R-:W-:-:S07]  /*3dc0*/  LEA.HI R2, R48, 0x3c, RZ, 0x1c ;  /* 0x0000003c30027811 */ /* 0x001fce00078fe0ff */
.L_x_31:
[----:B------:R-:W-:Y:S05]  /*3dd0*/  BSYNC B0 ;  /* 0x0000000000007941 */ /* 0x000fea0003800000 */
.L_x_30:
[----:B------:R-:W-:-:S13]  /*3de0*/  ISETP.GE.U32.AND P0, PT, R42, 0x3c, PT ;  /* 0x0000003c2a00780c */ /* 0x000fda0003f06070 */
[----:B------:R-:W-:Y:S05]  /*3df0*/  @!P0 BRA `(.L_x_29) ;  /* 0x0000000800ac8947 */ /* 0x000fea0003800000 */
[----:B------:R-:W-:Y:S01]  /*3e00*/  ISETP.GT.U32.AND P0, PT, R50, 0x9, PT ;  /* 0x000000093200780c */ /* 0x000fe20003f04070 */
[----:B01----:R-:W-:Y:S01]  /*3e10*/  HFMA2.MMA R4, -RZ, RZ, 0, 0 ;  /* 0x00000000ff047435 */ /* 0x003fe200000001ff */
[----:B------:R-:W-:-:S11]  /*3e20*/  UMOV UR7, 0xffff ;  /* 0x0000ffff00077882 */ /* 0x000fd60000000000 */
[C---:B--2---:R-:W-:Y:S01]  /*3e30*/  @!P0 IMAD.SHL.U32 R3, R50.reuse, 0x2, RZ ;  /* 0x0000000232038824 */ /* 0x044fe200078e00ff */
[----:B------:R-:W-:-:S04]  /*3e40*/  @!P0 LEA R6, R50, UR6, 0x7 ;  /* 0x0000000632068c11 */ /* 0x000fc8000f8e38ff */
[----:B------:R-:W-:-:S04]  /*3e50*/  @!P0 LOP3.LUT R3, R2, R3, RZ, 0x3c, !PT ;  /* 0x0000000302038212 */ /* 0x000fc800078e3cff */
[----:B------:R-:W-:Y:S01]  /*3e60*/  @!P0 LEA R5, R3, R6, 0x2 ;  /* 0x0000000603058211 */ /* 0x000fe200078e10ff */
[----:B------:R-:W-:-:S04]  /*3e70*/  IMAD.MOV.U32 R3, RZ, RZ, RZ ;  /* 0x000000ffff037224 */ /* 0x000fc800078e00ff */
[----:B------:R0:W1:Y:S04]  /*3e80*/  @!P0 LDS R4, [R5] ;  /* 0x0000000005048984 */ /* 0x0000680000000800 */
[----:B------:R0:W2:Y:S01]  /*3e90*/  @!P0 LDS R3, [R5+0x500] ;  /* 0x0005000005038984 */ /* 0x0000a20000000800 */
[----:B------:R-:W-:Y:S05]  /*3ea0*/  BRA.DIV UR7, `(.L_x_35) ;  /* 0x00000016073c7947 */ /* 0x000fea000b800000 */
[C---:B------:R-:W-:Y:S01]  /*3eb0*/  @!P0 SHF.L.U32 R10, R50.reuse, 0x1, RZ ;  /* 0x00000001320a8819 */ /* 0x040fe200000006ff */
[----:B------:R-:W-:Y:S01]  /*3ec0*/  @!P0 IMAD.SHL.U32 R9, R50, 0x2, RZ ;  /* 0x0000000232098824 */ /* 0x000fe200078e00ff */
[C---:B------:R-:W-:Y:S01]  /*3ed0*/  @!P0 IADD3 R7, R2.reuse, 0x14, RZ ;  /* 0x0000001402078810 */ /* 0x040fe20007ffe0ff */
[----:B------:R-:W-:Y:S01]  /*3ee0*/  IMAD.MOV.U32 R24, RZ, RZ, RZ ;  /* 0x000000ffff187224 */ /* 0x000fe200078e00ff */
[----:B------:R-:W-:Y:S01]  /*3ef0*/  @!P0 IADD3 R8, R2, 0x28, RZ ;  /* 0x0000002802088810 */ /* 0x000fe20007ffe0ff */
[----:B------:R-:W-:Y:S01]  /*3f00*/  IMAD.MOV.U32 R26, RZ, RZ, 0xffff ;  /* 0x0000ffffff1a7424 */ /* 0x000fe200078e00ff */
[----:B------:R-:W-:Y:S01]  /*3f10*/  @!P0 LOP3.LUT R7, R7, R10, RZ, 0x3c, !PT ;  /* 0x0000000a07078212 */ /* 0x000fe200078e3cff */
[----:B------:R-:W-:Y:S01]  /*3f20*/  IMAD.MOV.U32 R29, RZ, RZ, 0xffff ;  /* 0x0000ffffff1d7424 */ /* 0x000fe200078e00ff */
[----:B------:R-:W-:Y:S02]  /*3f30*/  @!P0 LEA R12, R50, UR6, 0x7 ;  /* 0x00000006320c8c11 */ /* 0x000fe4000f8e38ff */
[----:B------:R-:W-:-:S02]  /*3f40*/  @!P0 LOP3.LUT R9, R8, R9, RZ, 0x3c, !PT ;  /* 0x0000000908098212 */ /* 0x000fc400078e3cff */
[----:B------:R-:W-:Y:S02]  /*3f50*/  @!P0 LEA R8, R7, R12, 0x2 ;  /* 0x0000000c07088211 */ /* 0x000fe400078e10ff */
[----:B------:R-:W-:Y:S02]  /*3f60*/  @!P0 LEA R18, R50, UR6, 0x7 ;  /* 0x0000000632128c11 */ /* 0x000fe4000f8e38ff */
[----:B0-----:R-:W-:Y:S01]  /*3f70*/  MOV R5, 0xffff ;  /* 0x0000ffff00057802 */ /* 0x001fe20000000f00 */
[----:B------:R-:W0:Y:S01]  /*3f80*/  @!P0 LDS R10, [R8] ;  /* 0x00000000080a8984 */ /* 0x000e220000000800 */
[----:B------:R-:W-:Y:S01]  /*3f90*/  @!P0 IADD3 R7, R2, 0x3c, RZ ;  /* 0x0000003c02078810 */ /* 0x000fe20007ffe0ff */
[----:B------:R-:W-:Y:S01]  /*3fa0*/  @!P0 IMAD R9, R9, 0x4, R18 ;  /* 0x0000000409098824 */ /* 0x000fe200078e0212 */
[C---:B------:R-:W-:Y:S01]  /*3fb0*/  @!P0 LEA R28, R50.reuse, UR6, 0x7 ;  /* 0x00000006321c8c11 */ /* 0x040fe2000f8e38ff */
[----:B------:R-:W-:Y:S01]  /*3fc0*/  @!P0 LDS R13, [R8+0x500] ;  /* 0x00050000080d8984 */ /* 0x000fe20000000800 */
[----:B------:R-:W-:Y:S01]  /*3fd0*/  @!P0 IMAD.SHL.U32 R18, R50, 0x2, RZ ;  /* 0x0000000232128824 */ /* 0x000fe200078e00ff */
[----:B------:R-:W-:-:S02]  /*3fe0*/  MOV R21, RZ ;  /* 0x000000ff00157202 */ /* 0x000fc40000000f00 */
[----:B------:R-:W-:Y:S01]  /*3ff0*/  @!P0 LDS R25, [R9+0x500] ;  /* 0x0005000009198984 */ /* 0x000fe20000000800 */
[----:B------:R-:W-:Y:S02]  /*4000*/  MOV R15, 0xffff ;  /* 0x0000ffff000f7802 */ /* 0x000fe40000000f00 */
[----:B------:R-:W-:Y:S01]  /*4010*/  @!P0 LOP3.LUT R7, R7, R18, RZ, 0x3c, !PT ;  /* 0x0000001207078212 */ /* 0x000fe200078e3cff */
[----:B------:R-:W-:Y:S01]  /*4020*/  @!P0 LDS R23, [R9] ;  /* 0x0000000009178984 */ /* 0x000fe20000000800 */
[----:B------:R-:W-:Y:S02]  /*4030*/  MOV R18, 0xffff ;  /* 0x0000ffff00127802 */ /* 0x000fe40000000f00 */
[----:B------:R-:W-:Y:S01]  /*4040*/  @!P0 LEA R28, R7, R28, 0x2 ;  /* 0x0000001c071c8211 */ /* 0x000fe200078e10ff */
[----:B-1----:R-:W1:Y:S01]  /*4050*/  SHFL.BFLY PT, R5, R4, 0x8, 0x101f ;  /* 0x0d101f0004057f89 */ /* 0x002e6200000e0000 */
[----:B------:R-:W-:Y:S02]  /*4060*/  MOV R11, RZ ;  /* 0x000000ff000b7202 */ /* 0x000fe40000000f00 */
[----:B------:R-:W-:Y:S01]  /*4070*/  MOV R17, 0xffff ;  /* 0x0000ffff00117802 */ /* 0x000fe20000000f00 */
[----:B--2---:R-:W2:Y:S01]  /*4080*/  SHFL.BFLY PT, R18, R3, 0x8, 0x101f ;  /* 0x0d101f0003127f89 */ /* 0x004ea200000e0000 */
[----:B------:R-:W-:-:S02]  /*4090*/  MOV R12, RZ ;  /* 0x000000ff000c7202 */ /* 0x000fc40000000f00 */
[----:B------:R-:W-:Y:S01]  /*40a0*/  MOV R31, 0xffff ;  /* 0x0000ffff001f7802 */ /* 0x000fe20000000f00 */
[----:B------:R-:W-:Y:S01]  /*40b0*/  @!P0 LDS R7, [R28+0x500] ;  /* 0x000500001c078984 */ /* 0x000fe20000000800 */
[----:B0-----:R-:W-:Y:S02]  /*40c0*/  @!P0 IMAD.MOV.U32 R21, RZ, RZ, R10 ;  /* 0x000000ffff158224 */ /* 0x001fe400078e000a */
[----:B-1----:R-:W-:Y:S01]  /*40d0*/  FADD.FTZ R6, R5, R4 ;  /* 0x0000000405067221 */ /* 0x002fe20000010000 */
[----:B------:R0:W-:Y:S01]  /*40e0*/  @!P0 LDS R10, [R28] ;  /* 0x000000001c0a8984 */ /* 0x0001e20000000800 */
[----:B------:R-:W-:Y:S01]  /*40f0*/  IMAD.MOV.U32 R4, RZ, RZ, 0xffff ;  /* 0x0000ffffff047424 */ /* 0x000fe200078e00ff */
[----:B------:R-:W-:Y:S01]  /*4100*/  @!P0 MOV R24, R13 ;  /* 0x0000000d00188202 */ /* 0x000fe20000000f00 */
[----:B--2---:R-:W-:Y:S01]  /*4110*/  FADD.FTZ R5, R18, R3 ;  /* 0x0000000312057221 */ /* 0x004fe20000010000 */
[----:B------:R-:W1:Y:S01]  /*4120*/  SHFL.BFLY PT, R9, R6, 0x4, 0x101f ;  /* 0x0c901f0006097f89 */ /* 0x000e6200000e0000 */
[----:B------:R-:W-:Y:S01]  /*4130*/  MOV R18, 0xffff ;  /* 0x0000ffff00127802 */ /* 0x000fe20000000f00 */
[----:B------:R-:W-:Y:S01]  /*4140*/  @!P0 IMAD.MOV.U32 R11, RZ, RZ, R25 ;  /* 0x000000ffff0b8224 */ /* 0x000fe200078e0019 */
[----:B------:R-:W-:Y:S01]  /*4150*/  MOV R25, 0xffff ;  /* 0x0000ffff00197802 */ /* 0x000fe20000000f00 */
[----:B------:R-:W2:Y:S01]  /*4160*/  SHFL.BFLY PT, R19, R24, 0x8, 0x101f ;  /* 0x0d101f0018137f89 */ /* 0x000ea200000e0000 */
[----:B0-----:R-:W-:-:S02]  /*4170*/  MOV R28, 0xffff ;  /* 0x0000ffff001c7802 */ /* 0x001fc40000000f00 */
[----:B------:R-:W-:Y:S01]  /*4180*/  @!P0 MOV R12, R23 ;  /* 0x00000017000c8202 */ /* 0x000fe20000000f00 */
[----:B------:R-:W0:Y:S04]  /*4190*/  SHFL.BFLY PT, R26, R11, 0x8, 0x101f ;  /* 0x0d101f000b1a7f89 */ /* 0x000e2800000e0000 */
[----:B------:R-:W3:Y:S04]  /*41a0*/  SHFL.BFLY PT, R13, R12, 0x8, 0x101f ;  /* 0x0d101f000c0d7f89 */ /* 0x000ee800000e0000 */
[----:B------:R-:W4:Y:S04]  /*41b0*/  SHFL.BFLY PT, R20, R21, 0x8, 0x101f ;  /* 0x0d101f0015147f89 */ /* 0x000f2800000e0000 */
[----:B------:R-:W5:Y:S01]  /*41c0*/  SHFL.BFLY PT, R18, R5, 0x4, 0x101f ;  /* 0x0c901f0005127f89 */ /* 0x000f6200000e0000 */
[----:B------:R-:W-:-:S02]  /*41d0*/  IMAD.IADD R25, R2, 0x1, R41 ;  /* 0x0000000102197824 */ /* 0x000fc400078e0229 */
[----:B-1----:R-:W-:Y:S01]  /*41e0*/  FADD.FTZ R22, R6, R9 ;  /* 0x0000000906167221 */ /* 0x002fe20000010000 */
[----:B------:R-:W-:Y:S02]  /*41f0*/  CS2R R8, SRZ ;  /* 0x0000000000087805 */ /* 0x000fe4000001ff00 */
[----:B------:R-:W-:Y:S01]  /*4200*/  MOV R6, 0xffff ;  /* 0x0000ffff00067802 */ /* 0x000fe20000000f00 */
[----:B--2---:R-:W-:Y:S01]  /*4210*/  FADD.FTZ R19, R19, R24 ;  /* 0x0000001813137221 */ /* 0x004fe20000010000 */
[----:B------:R-:W-:Y:S02]  /*4220*/  MOV R24, 0xffff ;  /* 0x0000ffff00187802 */ /* 0x000fe40000000f00 */
[----:B------:R-:W-:Y:S01]  /*4230*/  @!P0 MOV R8, R7 ;  /* 0x0000000700088202 */ /* 0x000fe20000000f00 */
[----:B0-----:R-:W-:Y:S01]  /*4240*/  FADD.FTZ R23, R26, R11 ;  /* 0x0000000b1a177221 */ /* 0x001fe20000010000 */
[----:B------:R-:W-:Y:S02]  /*4250*/  IMAD.MOV.U32 R11, RZ, RZ, 0xffff ;  /* 0x0000ffffff0b7424 */ /* 0x000fe400078e00ff */
[----:B------:R-:W-:-:S02]  /*4260*/  IMAD.MOV.U32 R7, RZ, RZ, 0xffff ;  /* 0x0000ffffff077424 */ /* 0x000fc400078e00ff */
[----:B---3--:R-:W-:Y:S01]  /*4270*/  FADD.FTZ R13, R13, R12 ;  /* 0x0000000c0d0d7221 */ /* 0x008fe20000010000 */
[----:B------:R-:W-:Y:S01]  /*4280*/  @!P0 MOV R9, R10 ;  /* 0x0000000a00098202 */ /* 0x000fe20000000f00 */
[----:B------:R-:W-:Y:S01]  /*4290*/  IMAD.MOV.U32 R12, RZ, RZ, 0xffff ;  /* 0x0000ffffff0c7424 */ /* 0x000fe200078e00ff */
[----:B------:R-:W-:Y:S01]  /*42a0*/  MOV R10, 0xffff ;  /* 0x0000ffff000a7802 */ /* 0x000fe20000000f00 */
[----:B----4-:R-:W-:Y:S01]  /*42b0*/  FADD.FTZ R20, R20, R21 ;  /* 0x0000001514147221 */ /* 0x010fe20000010000 */
[----:B------:R-:W0:Y:S01]  /*42c0*/  SHFL.BFLY PT, R24, R23, 0x4, 0x101f ;  /* 0x0c901f0017187f89 */ /* 0x000e2200000e0000 */
[----:B------:R-:W-:Y:S01]  /*42d0*/  ISETP.NE.AND P0, PT, R50, RZ, PT ;  /* 0x000000ff3200720c */ /* 0x000fe20003f05270 */
[----:B-----5:R-:W-:Y:S02]  /*42e0*/  FADD.FTZ R3, R5, R18 ;  /* 0x0000001205037221 */ /* 0x020fe40000010000 */
[----:B------:R-:W1:Y:S01]  /*42f0*/  SHFL.BFLY PT, R11, R8, 0x8, 0x101f ;  /* 0x0d101f00080b7f89 */ /* 0x000e6200000e0000 */
[----:B------:R-:W-:-:S02]  /*4300*/  MOV R18, 0xffff ;  /* 0x0000ffff00127802 */ /* 0x000fc40000000f00 */
[----:B------:R-:W-:Y:S01]  /*4310*/  MOV R5, 0xffff ;  /* 0x0000ffff00057802 */ /* 0x000fe20000000f00 */
[----:B------:R-:W2:Y:S04]  /*4320*/  SHFL.BFLY PT, R7, R22, 0x2, 0x101f ;  /* 0x0c501f0016077f89 */ /* 0x000ea800000e0000 */
[----:B------:R-:W3:Y:S04]  /*4330*/  SHFL.BFLY PT, R21, R20, 0x4, 0x101f ;  /* 0x0c901f0014157f89 */ /* 0x000ee800000e0000 */
[----:B------:R-:W4:Y:S04]  /*4340*/  SHFL.BFLY PT, R12, R13, 0x4, 0x101f ;  /* 0x0c901f000d0c7f89 */ /* 0x000f2800000e0000 */
[----:B------:R-:W5:Y:S04]  /*4350*/  SHFL.BFLY PT, R10, R19, 0x4, 0x101f ;  /* 0x0c901f00130a7f89 */ /* 0x000f6800000e0000 */
[----:B------:R-:W5:Y:S01]  /*4360*/  SHFL.BFLY PT, R30, R9, 0x8, 0x101f ;  /* 0x0d101f00091e7f89 */ /* 0x000f6200000e0000 */
[----:B0-----:R-:W-:Y:S01]  /*4370*/  FADD.FTZ R26, R23, R24 ;  /* 0x00000018171a7221 */ /* 0x001fe20000010000 */
[----:B------:R-:W-:-:S02]  /*4380*/  MOV R23, 0xffff ;  /* 0x0000ffff00177802 */ /* 0x000fc40000000f00 */
[----:B------:R-:W0:Y:S01]  /*4390*/  SHFL.BFLY PT, R18, R3, 0x2, 0x101f ;  /* 0x0c501f0003127f89 */ /* 0x000e2200000e0000 */
[----:B-1----:R-:W-:Y:S01]  /*43a0*/  FADD.FTZ R24, R11, R8 ;  /* 0x000000080b187221 */ /* 0x002fe20000010000 */
[----:B------:R-:W-:Y:S02]  /*43b0*/  IMAD.MOV.U32 R8, RZ, RZ, 0xffff ;  /* 0x0000ffffff087424 */ /* 0x000fe400078e00ff */
[----:B--2---:R-:W-:Y:S01]  /*43c0*/  FADD.FTZ R4, R22, R7 ;  /* 0x0000000716047221 */ /* 0x004fe20000010000 */
[----:B------:R-:W-:Y:S01]  /*43d0*/  MOV R7, 0xffff ;  /* 0x0000ffff00077802 */ /* 0x000fe20000000f00 */
[----:B------:R-:W-:Y:S01]  /*43e0*/  IMAD.MOV.U32 R11, RZ, RZ, 0xffff ;  /* 0x0000ffffff0b7424 */ /* 0x000fe200078e00ff */
[----:B------:R-:W1:Y:S01]  /*43f0*/  SHFL.BFLY PT, R23, R24, 0x4, 0x101f ;  /* 0x0c901f0018177f89 */ /* 0x000e6200000e0000 */
[----:B---3--:R-:W-:Y:S01]  /*4400*/  FADD.FTZ R21, R20, R21 ;  /* 0x0000001514157221 */ /* 0x008fe20000010000 */
[----:B------:R-:W-:Y:S02]  /*4410*/  IMAD.MOV.U32 R20, RZ, RZ, 0xffff ;  /* 0x0000ffffff147424 */ /* 0x000fe400078e00ff */
[----:B------:R-:W2:Y:S01]  /*4420*/  SHFL.BFLY PT, R5, R4, 0x1, 0x101f ;  /* 0x0c301f0004057f89 */ /* 0x000ea200000e0000 */
[----:B----4-:R-:W-:Y:S01]  /*4430*/  FADD.FTZ R27, R13, R12 ;  /* 0x0000000c0d1b7221 */ /* 0x010fe20000010000 */
[----:B------:R-:W-:-:S02]  /*4440*/  MOV R12, 0xffff ;  /* 0x0000ffff000c7802 */ /* 0x000fc40000000f00 */
[----:B------:R-:W3:Y:S01]  /*4450*/  SHFL.BFLY PT, R8, R21, 0x2, 0x101f ;  /* 0x0c501f0015087f89 */ /* 0x000ee200000e0000 */
[----:B-----5:R-:W-:Y:S01]  /*4460*/  FADD.FTZ R22, R19, R10 ;  /* 0x0000000a13167221 */ /* 0x020fe20000010000 */
[----:B------:R-:W-:Y:S02]  /*4470*/  MOV R19, 0xffff ;  /* 0x0000ffff00137802 */ /* 0x000fe40000000f00 */
[----:B------:R-:W4:Y:S01]  /*4480*/  SHFL.BFLY PT, R12, R27, 0x2, 0x101f ;  /* 0x0c501f001b0c7f89 */ /* 0x000f2200000e0000 */
[----:B------:R-:W-:Y:S01]  /*4490*/  FADD.FTZ R30, R30, R9 ;  /* 0x000000091e1e7221 */ /* 0x000fe20000010000 */
[----:B------:R-:W-:Y:S02]  /*44a0*/  MOV R9, 0xffff ;  /* 0x0000ffff00097802 */ /* 0x000fe40000000f00 */
[----:B------:R-:W5:Y:S01]  /*44b0*/  SHFL.BFLY PT, R7, R22, 0x2, 0x101f ;  /* 0x0c501f0016077f89 */ /* 0x000f6200000e0000 */
[----:B0-----:R-:W-:-:S03]  /*44c0*/  FADD.FTZ R3, R3, R18 ;  /* 0x0000001203037221 */ /* 0x001fc60000010000 */
[----:B------:R-:W0:Y:S04]  /*44d0*/  SHFL.BFLY PT, R11, R26, 0x2, 0x101f ;  /* 0x0c501f001a0b7f89 */ /* 0x000e2800000e0000 */
[----:B------:R-:W0:Y:S01]  /*44e0*/  SHFL.BFLY PT, R9, R30, 0x4, 0x101f ;  /* 0x0c901f001e097f89 */ /* 0x000e2200000e0000 */
[----:B-1----:R-:W-:Y:S01]  /*44f0*/  FADD.FTZ R24, R24, R23 ;  /* 0x0000001718187221 */ /* 0x002fe20000010000 */
[----:B------:R-:W-:Y:S02]  /*4500*/  MOV R23, 0xffff ;  /* 0x0000ffff00177802 */ /* 0x000fe40000000f00 */
[----:B------:R-:W1:Y:S01]  /*4510*/  SHFL.BFLY PT, R6, R3, 0x1, 0x101f ;  /* 0x0c301f0003067f89 */ /* 0x000e6200000e0000 */
[----:B--2---:R-:W-:Y:S01]  /*4520*/  FADD.FTZ R4, R4, R5 ;  /* 0x0000000504047221 */ /* 0x004fe20000010000 */
[----:B---3--:R-:W-:-:S02]  /*4530*/  FADD.FTZ R21, R21, R8 ;  /* 0x0000000815157221 */ /* 0x008fc40000010000 */
[----:B------:R-:W2:Y:S02]  /*4540*/  SHFL.BFLY PT, R23, R24, 0x2, 0x101f ;  /* 0x0c501f0018177f89 */ /* 0x000ea400000e0000 */
[----:B------:R-:W-:Y:S01]  /*4550*/  @!P0 F2FP.BF16.F32.PACK_AB R18, RZ, R4 ;  /* 0x00000004ff12823e */ /* 0x000fe200000010ff */
[----:B----4-:R-:W-:Y:S01]  /*4560*/  FADD.FTZ R27, R27, R12 ;  /* 0x0000000c1b1b7221 */ /* 0x010fe20000010000 */
[----:B------:R-:W3:Y:S01]  /*4570*/  SHFL.BFLY PT, R20, R21, 0x1, 0x101f ;  /* 0x0c301f0015147f89 */ /* 0x000ee200000e0000 */
[----:B------:R-:W4:Y:S01]  /*4580*/  @!P0 LDC.64 R12, c[0x0][0x218] ;  /* 0x00008600ff0c8b82 */ /* 0x000f220000000a00 */
[----:B-----5:R-:W-:Y:S02]  /*4590*/  FADD.FTZ R22, R22, R7 ;  /* 0x0000000716167221 */ /* 0x020fe40000010000 */
[----:B------:R-:W5:Y:S01]  /*45a0*/  SHFL.BFLY PT, R28, R27, 0x1, 0x101f ;  /* 0x0c301f001b1c7f89 */ /* 0x000f6200000e0000 */
[----:B0-----:R-:W-:-:S03]  /*45b0*/  FADD.FTZ R26, R26, R11 ;  /* 0x0000000b1a1a7221 */ /* 0x001fc60000010000 */
[----:B------:R-:W0:Y:S01]  /*45c0*/  SHFL.BFLY PT, R19, R22, 0x1, 0x101f ;  /* 0x0c301f0016137f89 */ /* 0x000e2200000e0000 */
[----:B------:R-:W0:Y:S01]  /*45d0*/  @!P0 LDC.64 R10, c[0x0][0x220] ;  /* 0x00008800ff0a8b82 */ /* 0x000e220000000a00 */
[----:B------:R-:W-:Y:S02]  /*45e0*/  FADD.FTZ R30, R30, R9 ;  /* 0x000000091e1e7221 */ /* 0x000fe40000010000 */
[----:B------:R-:W0:Y:S01]  /*45f0*/  SHFL.BFLY PT, R29, R26, 0x1, 0x101f ;  /* 0x0c301f001a1d7f89 */ /* 0x000e2200000e0000 */
[----:B-1----:R-:W-:-:S03]  /*4600*/  FADD.FTZ R32, R3, R6 ;  /* 0x0000000603207221 */ /* 0x002fc60000010000 */
[----:B------:R-:W1:Y:S01]  /*4610*/  SHFL.BFLY PT, R31, R30, 0x2, 0x101f ;  /* 0x0c501f001e1f7f89 */ /* 0x000e6200000e0000 */
[----:B------:R-:W1:Y:S01]  /*4620*/  @!P0 LDC.64 R8, c[0x0][0x218] ;  /* 0x00008600ff088b82 */ /* 0x000e620000000a00 */
[----:B------:R-:W-:Y:S01]  /*4630*/  @!P0 F2FP.BF16.F32.PACK_AB R32, RZ, R32 ;  /* 0x00000020ff20823e */ /* 0x000fe200000010ff */
[----:B--2---:R-:W-:Y:S01]  /*4640*/  FADD.FTZ R23, R24, R23 ;  /* 0x0000001718177221 */ /* 0x004fe20000010000 */
[----:B---3--:R-:W-:-:S05]  /*4650*/  FADD.FTZ R20, R21, R20 ;  /* 0x0000001415147221 */ /* 0x008fca0000010000 */
[----:B------:R-:W2:Y:S01]  /*4660*/  @!P0 LDC.64 R2, c[0x0][0x220] ;  /* 0x00008800ff028b82 */ /* 0x000ea20000000a00 */
[----:B----4-:R-:W-:Y:S01]  /*4670*/  @!P0 IMAD.WIDE R12, R25, 0x2, R12 ;  /* 0x00000002190c8825 */ /* 0x010fe200078e020c */
[----:B------:R-:W-:-:S03]  /*4680*/  MOV R21, 0xffff ;  /* 0x0000ffff00157802 */ /* 0x000fc60000000f00 */
[----:B-----5:R-:W-:Y:S01]  /*4690*/  FADD.FTZ R27, R27, R28 ;  /* 0x0000001c1b1b7221 */ /* 0x020fe20000010000 */
[----:B------:R3:W-:Y:S01]  /*46a0*/  @!P0 STG.E.U16 desc[UR14][R12.64], R18 ;  /* 0x000000120c008986 */ /* 0x0007e2000c10150e */
[----:B0-----:R-:W-:Y:S01]  /*46b0*/  FADD.FTZ R19, R22, R19 ;  /* 0x0000001316137221 */ /* 0x001fe20000010000 */
[----:B------:R-:W0:Y:S01]  /*46c0*/  @!P0 LDC.64 R4, c[0x0][0x218] ;  /* 0x00008600ff048b82 */ /* 0x000e220000000a00 */
[----:B------:R-:W-:Y:S01]  /*46d0*/  @!P0 IMAD.WIDE R10, R25, 0x2, R10 ;  /* 0x00000002190a8825 */ /* 0x000fe200078e020a */
[----:B------:R-:W-:-:S03]  /*46e0*/  @!P0 F2FP.BF16.F32.PACK_AB R14, RZ, R27 ;  /* 0x0000001bff0e823e */ /* 0x000fc600000010ff */
[----:B------:R-:W-:Y:S01]  /*46f0*/  FADD.FTZ R26, R26, R29 ;  /* 0x0000001d1a1a7221 */ /* 0x000fe20000010000 */
[----:B------:R4:W-:Y:S01]  /*4700*/  @!P0 STG.E.U16 desc[UR14][R10.64], R32 ;  /* 0x000000200a008986 */ /* 0x0009e2000c10150e */
[----:B-1----:R-:W-:Y:S01]  /*4710*/  FADD.FTZ R30, R30, R31 ;  /* 0x0000001f1e1e7221 */ /* 0x002fe20000010000 */
[----:B------:R-:W1:Y:S01]  /*4720*/  @!P0 LDC.64 R6, c[0x0][0x220] ;  /* 0x00008800ff068b82 */ /* 0x000e620000000a00 */
[C---:B------:R-:W-:Y:S01]  /*4730*/  @!P0 IMAD.WIDE R8, R25.reuse, 0x2, R8 ;  /* 0x0000000219088825 */ /* 0x040fe200078e0208 */
[----:B---3--:R-:W-:Y:S02]  /*4740*/  @!P0 F2FP.BF16.F32.PACK_AB R13, RZ, R19 ;  /* 0x00000013ff0d823e */ /* 0x008fe400000010ff */
[----:B------:R-:W-:Y:S01]  /*4750*/  MOV R18, 0xffff ;  /* 0x0000ffff00127802 */ /* 0x000fe20000000f00 */
[----:B------:R-:W3:Y:S01]  /*4760*/  SHFL.BFLY PT, R21, R30, 0x1, 0x101f ;  /* 0x0c301f001e157f89 */ /* 0x000ee200000e0000 */
[----:B------:R-:W-:Y:S01]  /*4770*/  @!P0 F2FP.BF16.F32.PACK_AB R19, RZ, R26 ;  /* 0x0000001aff13823e */ /* 0x000fe200000010ff */
[----:B--2---:R-:W-:Y:S01]  /*4780*/  @!P0 IMAD.WIDE R2, R25, 0x2, R2 ;  /* 0x0000000219028825 */ /* 0x004fe200078e0202 */
[----:B----4-:R-:W-:-:S02]  /*4790*/  @!P0 F2FP.BF16.F32.PACK_AB R11, RZ, R20 ;  /* 0x00000014ff0b823e */ /* 0x010fc400000010ff */
[----:B------:R2:W4:Y:S04]  /*47a0*/  SHFL.BFLY PT, R18, R23, 0x1, 0x101f ;  /* 0x0c301f0017127f89 */ /* 0x00052800000e0000 */
[----:B------:R2:W-:Y:S01]  /*47b0*/  @!P0 STG.E.U16 desc[UR14][R8.64+0x28], R11 ;  /* 0x0000280b08008986 */ /* 0x0005e2000c10150e */
[----:B0-----:R-:W-:-:S03]  /*47c0*/  @!P0 IMAD.WIDE R4, R25, 0x2, R4 ;  /* 0x0000000219048825 */ /* 0x001fc600078e0204 */
[----:B------:R2:W-:Y:S04]  /*47d0*/  @!P0 STG.E.U16 desc[UR14][R2.64+0x28], R13 ;  /* 0x0000280d02008986 */ /* 0x0005e8000c10150e */
[----:B------:R2:W-:Y:S01]  /*47e0*/  @!P0 STG.E.U16 desc[UR14][R4.64+0x50], R14 ;  /* 0x0000500e04008986 */ /* 0x0005e2000c10150e */
[----:B-1----:R-:W-:-:S05]  /*47f0*/  @!P0 IMAD.WIDE R6, R25, 0x2, R6 ;  /* 0x0000000219068825 */ /* 0x002fca00078e0206 */
[----:B------:R2:W-:Y:S01]  /*4800*/  @!P0 STG.E.U16 desc[UR14][R6.64+0x50], R19 ;  /* 0x0000501306008986 */ /* 0x0005e2000c10150e */
[----:B---34-:R-:W-:-:S07]  /*4810*/  FADD.FTZ R21, R30, R21 ;  /* 0x000000151e157221 */ /* 0x018fce0000010000 */
.L_x_99:
[----:B--2---:R-:W0:Y:S01]  /*4820*/  @!P0 LDC.64 R2, c[0x0][0x218] ;  /* 0x00008600ff028b82 */ /* 0x004e220000000a00 */
[----:B------:R-:W-:Y:S01]  /*4830*/  FADD.FTZ R7, R23, R18 ;  /* 0x0000001217077221 */ /* 0x000fe20000010000 */
[----:B------:R-:W-:-:S04]  /*4840*/  @!P0 F2FP.BF16.F32.PACK_AB R6, RZ, R21 ;  /* 0x00000015ff06823e */ /* 0x000fc800000010ff */
[----:B------:R-:W-:Y:S02]  /*4850*/  @!P0 F2FP.BF16.F32.PACK_AB R7, RZ, R7 ;  /* 0x00000007ff07823e */ /* 0x000fe400000010ff */
[----:B------:R-:W1:Y:S01]  /*4860*/  @!P0 LDC.64 R4, c[0x0][0x220] ;  /* 0x00008800ff048b82 */ /* 0x000e620000000a00 */
[----:B0-----:R-:W-:-:S05]  /*4870*/  @!P0 IMAD.WIDE R2, R25, 0x2, R2 ;  /* 0x0000000219028825 */ /* 0x001fca00078e0202 */
[----:B------:R3:W-:Y:S01]  /*4880*/  @!P0 STG.E.U16 desc[UR14][R2.64+0x78], R6 ;  /* 0x0000780602008986 */ /* 0x0007e2000c10150e */
[----:B-1----:R-:W-:-:S05]  /*4890*/  @!P0 IMAD.WIDE R4, R25, 0x2, R4 ;  /* 0x0000000219048825 */ /* 0x002fca00078e0204 */
[----:B------:R3:W-:Y:S02]  /*48a0*/  @!P0 STG.E.U16 desc[UR14][R4.64+0x78], R7 ;  /* 0x0000780704008986 */ /* 0x0007e4000c10150e */
.L_x_29:
[----:B------:R-:W-:Y:S05]  /*48b0*/  WARPSYNC.ALL ;  /* 0x0000000000007948 */ /* 0x000fea0003800000 */
[----:B------:R-:W-:Y:S01]  /*48c0*/  BAR.SYNC.DEFER_BLOCKING 0x0 ;  /* 0x0000000000007b1d */ /* 0x000fe20000010000 */
[C---:B------:R-:W-:Y:S01]  /*48d0*/  ISETP.GE.AND P0, PT, R41.reuse, -0x1ec0, PT ;  /* 0xffffe1402900780c */ /* 0x040fe20003f06270 */
[----:B------:R-:W-:-:S12]  /*48e0*/  VIADD R41, R41, 0x2000 ;  /* 0x0000200029297836 */ /* 0x000fd80000000000 */
[----:B------:R-:W-:Y:S05]  /*48f0*/  @!P0 BRA `(.L_x_36) ;  /* 0xffffffe000248947 */ /* 0x000fea000383ffff */
[----:B------:R-:W-:Y:S05]  /*4900*/  EXIT ;  /* 0x000000000000794d */ /* 0x000fea0003800000 */
.L_x_32:
[----:B------:R-:W-:Y:S01]  /*4910*/  HFMA2.MMA R16, -RZ, RZ, 0, 4.76837158203125e-07 ;  /* 0x00000008ff107435 */ /* 0x000fe200000001ff */
[----:B-1----:R-:W-:Y:S01]  /*4920*/  MOV R17, R2 ;  /* 0x0000000200117202 */ /* 0x002fe20000000f00 */
[----:B------:R-:W-:Y:S01]  /*4930*/  IMAD.MOV.U32 R15, RZ, RZ, 0x101f ;  /* 0x0000101fff0f7424 */ /* 0x000fe200078e00ff */
[----:B------:R-:W-:-:S08]  /*4940*/  MOV R14, 0xffff ;  /* 0x0000ffff000e7802 */ /* 0x000fd00000000f00 */
[----:B0-2---:R-:W-:Y:S05]  /*4950*/  WARPSYNC.COLLECTIVE R14, `(.L_x_37) ;  /* 0x000000000e087348 */ /* 0x005fea0003c00000 */
[----:B------:R1:W3:Y:S02]  /*4960*/  SHFL.BFLY P2, R18, R17, R16, R15 ;  /* 0x0c00001011127389 */ /* 0x0002e4000004000f */
[----:B0123--:R-:W-:Y:S01]  /*4970*/  ENDCOLLECTIVE ;  /* 0x000000000000791b */ /* 0x00ffe20003800000 */
.L_x_37:
[----:B------:R-:W-:Y:S01]  /*4980*/  IMAD.MOV.U32 R17, RZ, RZ, R3 ;  /* 0x000000ffff117224 */ /* 0x000fe200078e0003 */
[----:B------:R-:W-:-:S07]  /*4990*/  MOV R5, R18 ;  /* 0x0000001200057202 */ /* 0x000fce0000000f00 */
[----:B------:R-:W-:Y:S05]  /*49a0*/  WARPSYNC.COLLECTIVE R14, `(.L_x_38) ;  /* 0x000000000e087348 */ /* 0x000fea0003c00000 */
[----:B------:R0:W1:Y:S02]  /*49b0*/  SHFL.BFLY P2, R18, R17, R16, R15 ;  /* 0x0c00001011127389 */ /* 0x000064000004000f */
[----:B01----:R-:W-:Y:S01]  /*49c0*/  ENDCOLLECTIVE ;  /* 0x000000000000791b */ /* 0x003fe20003800000 */
.L_x_38:
[----:B------:R-:W-:-:S05]  /*49d0*/  FADD.FTZ R5, R5, R2 ;  /* 0x0000000205057221 */ /* 0x000fca0000010000 */
[----:B------:R-:W-:Y:S01]  /*49e0*/  MOV R17, R5 ;  /* 0x0000000500117202 */ /* 0x000fe20000000f00 */
[----:B------:R-:W-:Y:S01]  /*49f0*/  IMAD.MOV.U32 R16, RZ, RZ, 0x4 ;  /* 0x00000004ff107424 */ /* 0x000fe200078e00ff */
[----:B------:R-:W-:-:S07]  /*4a00*/  MOV R4, R18 ;  /* 0x0000001200047202 */ /* 0x000fce0000000f00 */
[----:B------:R-:W-:Y:S05]  /*4a10*/  WARPSYNC.COLLECTIVE R14, `(.L_x_39) ;  /* 0x000000000e087348 */ /* 0x000fea0003c00000 */
[----:B------:R0:W1:Y:S02]  /*4a20*/  SHFL.BFLY P2, R18, R17, R16, R15 ;  /* 0x0c00001011127389 */ /* 0x000064000004000f */
[----:B01----:R-:W-:Y:S01]  /*4a30*/  ENDCOLLECTIVE ;  /* 0x000000000000791b */ /* 0x003fe20003800000 */
.L_x_39:
[----:B------:R-:W-:-:S05]  /*4a40*/  FADD.FTZ R4, R4, R3 ;  /* 0x0000000304047221 */ /* 0x000fca0000010000 */
[----:B------:R-:W-:Y:S02]  /*4a50*/  MOV R17, R4 ;  /* 0x0000000400117202 */ /* 0x000fe40000000f00 */
[----:B------:R-:W-:-:S07]  /*4a60*/  MOV R6, R18 ;  /* 0x0000001200067202 */ /* 0x000fce0000000f00 */
[----:B------:R-:W-:Y:S05]  /*4a70*/  WARPSYNC.COLLECTIVE R14, `(.L_x_40) ;  /* 0x000000000e087348 */ /* 0x000fea0003c00000 */
[----:B------:R0:W1:Y:S02]  /*4a80*/  SHFL.BFLY P2, R18, R17, R16, R15 ;  /* 0x0c00001011127389 */ /* 0x000064000004000f */
[----:B01----:R-:W-:Y:S01]  /*4a90*/  ENDCOLLECTIVE ;  /* 0x000000000000791b */ /* 0x003fe20003800000 */
.L_x_40:
[----:B------:R-:W-:Y:S01]  /*4aa0*/  FADD.FTZ R6, R5, R6 ;  /* 0x0000000605067221 */ /* 0x000fe20000010000 */
[----:B------:R-:W-:-:S04]  /*4ab0*/  HFMA2.MMA R16, -RZ, RZ, 0, 1.1920928955078125e-07 ;  /* 0x00000002ff107435 */ /* 0x000fc800000001ff */
[----:B------:R-:W-:Y:S01]  /*4ac0*/  MOV R17, R6 ;  /* 0x0000000600117202 */ /* 0x000fe20000000f00 */
[----:B------:R-:W-:-:S07]  /*4ad0*/  IMAD.MOV.U32 R7, RZ, RZ, R18 ;  /* 0x000000ffff077224 */ /* 0x000fce00078e0012 */
[----:B------:R-:W-:Y:S05]  /*4ae0*/  WARPSYNC.COLLECTIVE R14, `(.L_x_41) ;  /* 0x000000000e087348 */ /* 0x000fea0003c00000 */
[----:B------:R0:W1:Y:S02]  /*4af0*/  SHFL.BFLY P2, R18, R17, R16, R15 ;  /* 0x0c00001011127389 */ /* 0x000064000004000f */
[----:B01----:R-:W-:Y:S01]  /*4b00*/  ENDCOLLECTIVE ;  /* 0x000000000000791b */ /* 0x003fe20003800000 */
.L_x_41:
[----:B------:R-:W-:-:S05]  /*4b10*/  FADD.FTZ R7, R4, R7 ;  /* 0x0000000704077221 */ /* 0x000fca0000010000 */
[----:B------:R-:W-:Y:S01]  /*4b20*/  MOV R17, R7 ;  /* 0x0000000700117202 */ /* 0x000fe20000000f00 */
[----:B------:R-:W-:-:S07]  /*4b30*/  IMAD.MOV.U32 R9, RZ, RZ, R18 ;  /* 0x000000ffff097224 */ /* 0x000fce00078e0012 */
[----:B------:R-:W-:Y:S05]  /*4b40*/  WARPSYNC.COLLECTIVE R14, `(.L_x_42) ;  /* 0x000000000e087348 */ /* 0x000fea0003c00000 */
[----:B------:R0:W1:Y:S02]  /*4b50*/  SHFL.BFLY P2, R18, R17, R16, R15 ;  /* 0x0c00001011127389 */ /* 0x000064000004000f */
[----:B01----:R-:W-:Y:S01]  /*4b60*/  ENDCOLLECTIVE ;  /* 0x000000000000791b */ /* 0x003fe20003800000 */
.L_x_42:
[----:B------:R-:W-:Y:S01]  /*4b70*/  FADD.FTZ R9, R6, R9 ;  /* 0x0000000906097221 */ /* 0x000fe20000010000 */
[----:B------:R-:W-:-:S03]  /*4b80*/  HFMA2.MMA R16, -RZ, RZ, 0, 5.9604644775390625e-08 ;  /* 0x00000001ff107435 */ /* 0x000fc600000001ff */
[----:B------:R-:W-:Y:S01]  /*4b90*/  IMAD.MOV.U32 R17, RZ, RZ, R9 ;  /* 0x000000ffff117224 */ /* 0x000fe200078e0009 */
[----:B------:R-:W-:-:S07]  /*4ba0*/  MOV R2, R18 ;  /* 0x0000001200027202 */ /* 0x000fce0000000f00 */
[----:B------:R-:W-:Y:S05]  /*4bb0*/  WARPSYNC.COLLECTIVE R14, `(.L_x_43) ;  /* 0x000000000e087348 */ /* 0x000fea0003c00000 */
[----:B------:R0:W1:Y:S02]  /*4bc0*/  SHFL.BFLY P2, R18, R17, R16, R15 ;  /* 0x0c00001011127389 */ /* 0x000064000004000f */
[----:B01----:R-:W-:Y:S01]  /*4bd0*/  ENDCOLLECTIVE ;  /* 0x000000000000791b */ /* 0x003fe20003800000 */
.L_x_43:
[----:B------:R-:W-:-:S04]  /*4be0*/  FADD.FTZ R2, R7, R2 ;  /* 0x0000000207027221 */ /* 0x000fc80000010000 */
[----:B------:R-:W-:Y:S01]  /*4bf0*/  IMAD.MOV.U32 R17, RZ, RZ, R2 ;  /* 0x000000ffff117224 */ /* 0x000fe200078e0002 */
[----:B------:R-:W-:-:S07]  /*4c00*/  MOV R8, R18 ;  /* 0x0000001200087202 */ /* 0x000fce0000000f00 */
[----:B------:R-:W-:Y:S05]  /*4c10*/  WARPSYNC.COLLECTIVE R14, `(.L_x_44) ;  /* 0x000000000e087348 */ /* 0x000fea0003c00000 */
[----:B------:R0:W1:Y:S02]  /*4c20*/  SHFL.BFLY P2, R18, R17, R16, R15 ;  /* 0x0c00001011127389 */ /* 0x000064000004000f */
[----:B01----:R-:W-:Y:S01]  /*4c30*/  ENDCOLLECTIVE ;  /* 0x000000000000791b */ /* 0x003fe20003800000 */
.L_x_44:
[----:B------:R-:W-:Y:S01]  /*4c40*/  FADD.FTZ R8, R9, R8 ;  /* 0x0000000809087221 */ /* 0x000fe20000010000 */
[----:B------:R-:W-:Y:S06]  /*4c50*/  BRA `(.L_x_45) ;  /* 0xffffffe800e47947 */ /* 0x000fec000383ffff */
.L_x_33:
[----:B------:R-:W-:Y:S01]  /*4c60*/  HFMA2.MMA R16, -RZ, RZ, 0, 4.76837158203125e-07 ;  /* 0x00000008ff107435 */ /* 0x000fe200000001ff */
[----:B------:R-:W-:Y:S01]  /*4c70*/  BSSY B1, `(.L_x_46) ;  /* 0x0000007000017945 */ /* 0x000fe20003800000 */
[----:B-1----:R-:W-:Y:S01]  /*4c80*/  MOV R17, R2 ;  /* 0x0000000200117202 */ /* 0x002fe20000000f00 */
[----:B------:R-:W-:Y:S01]  /*4c90*/  IMAD.MOV.U32 R15, RZ, RZ, 0x101f ;  /* 0x0000101fff0f7424 */ /* 0x000fe200078e00ff */
[----:B------:R-:W-:-:S07]  /*4ca0*/  MOV R14, 0xffff ;  /* 0x0000ffff000e7802 */ /* 0x000fce0000000f00 */
[----:B0-2---:R-:W-:Y:S05]  /*4cb0*/  WARPSYNC.COLLECTIVE R14, `(.L_x_47) ;  /* 0x000000000e087348 */ /* 0x005fea0003c00000 */
[----:B------:R1:W3:Y:S02]  /*4cc0*/  SHFL.BFLY P2, R18, R17, R16, R15 ;  /* 0x0c00001011127389 */ /* 0x0002e4000004000f */
[----:B0123--:R-:W-:Y:S01]  /*4cd0*/  ENDCOLLECTIVE ;  /* 0x000000000000791b */ /* 0x00ffe20003800000 */
.L_x_47:
[----:B------:R-:W-:Y:S05]  /*4ce0*/  BSYNC B1 ;  /* 0x0000000000017941 */ /* 0x000fea0003800000 */
.L_x_46:
[----:B------:R-:W-:Y:S01]  /*4cf0*/  HFMA2.MMA R16, -RZ, RZ, 0, 4.76837158203125e-07 ;  /* 0x00000008ff107435 */ /* 0x000fe200000001ff */
[----:B------:R-:W-:Y:S01]  /*4d00*/  IMAD.MOV.U32 R17, RZ, RZ, R3 ;  /* 0x000000ffff117224 */ /* 0x000fe200078e0003 */
[----:B------:R-:W-:Y:S01]  /*4d10*/  MOV R15, 0x101f ;  /* 0x0000101f000f7802 */ /* 0x000fe20000000f00 */
[----:B------:R-:W-:Y:S01]  /*4d20*/  IMAD.MOV.U32 R14, RZ, RZ, 0xffff ;  /* 0x0000ffffff0e7424 */ /* 0x000fe200078e00ff */
[----:B------:R-:W-:-:S07]  /*4d30*/  MOV R9, R18 ;  /* 0x0000001200097202 */ /* 0x000fce0000000f00 */
[----:B------:R-:W-:Y:S05]  /*4d40*/  WARPSYNC.COLLECTIVE R14, `(.L_x_48) ;  /* 0x000000000e087348 */ /* 0x000fea0003c00000 */
[----:B------:R0:W1:Y:S02]  /*4d50*/  SHFL.BFLY P2, R18, R17, R16, R15 ;  /* 0x0c00001011127389 */ /* 0x000064000004000f */
[----:B01----:R-:W-:Y:S01]  /*4d60*/  ENDCOLLECTIVE ;  /* 0x000000000000791b */ /* 0x003fe20003800000 */
.L_x_48:
[----:B------:R-:W-:-:S05]  /*4d70*/  FADD.FTZ R9, R9, R2 ;  /* 0x0000000209097221 */ /* 0x000fca0000010000 */
[----:B------:R-:W-:Y:S01]  /*4d80*/  MOV R17, R9 ;  /* 0x0000000900117202 */ /* 0x000fe20000000f00 */
[----:B------:R-:W-:Y:S01]  /*4d90*/  IMAD.MOV.U32 R16, RZ, RZ, 0x4 ;  /* 0x00000004ff107424 */ /* 0x000fe200078e00ff */
[----:B------:R-:W-:-:S07]  /*4da0*/  MOV R8, R18 ;  /* 0x0000001200087202 */ /* 0x000fce0000000f00 */
[----:B------:R-:W-:Y:S05]  /*4db0*/  WARPSYNC.COLLECTIVE R14, `(.L_x_49) ;  /* 0x000000000e087348 */ /* 0x000fea0003c00000 */
[----:B------:R0:W1:Y:S02]  /*4dc0*/  SHFL.BFLY P2, R18, R17, R16, R15 ;  /* 0x0c00001011127389 */ /* 0x000064000004000f */
[----:B01----:R-:W-:Y:S01]  /*4dd0*/  ENDCOLLECTIVE ;  /* 0x000000000000791b */ /* 0x003fe20003800000 */
.L_x_49:
[----:B------:R-:W-:-:S05]  /*4de0*/  FADD.FTZ R8, R8, R3 ;  /* 0x0000000308087221 */ /* 0x000fca0000010000 */
[----:B------:R-:W-:Y:S02]  /*4df0*/  MOV R17, R8 ;  /* 0x0000000800117202 */ /* 0x000fe40000000f00 */
[----:B------:R-:W-:-:S07]  /*4e00*/  MOV R10, R18 ;  /* 0x00000012000a7202 */ /* 0x000fce0000000f00 */
[----:B------:R-:W-:Y:S05]  /*4e10*/  WARPSYNC.COLLECTIVE R14, `(.L_x_50) ;  /* 0x000000000e087348 */ /* 0x000fea0003c00000 */
[----:B------:R0:W1:Y:S02]  /*4e20*/  SHFL.BFLY P2, R18, R17, R16, R15 ;  /* 0x0c00001011127389 */ /* 0x000064000004000f */
[----:B01----:R-:W-:Y:S01]  /*4e30*/  ENDCOLLECTIVE ;  /* 0x000000000000791b */ /* 0x003fe20003800000 */
.L_x_50:
[----:B------:R-:W-:Y:S01]  /*4e40*/  FADD.FTZ R10, R9, R10 ;  /* 0x0000000a090a7221 */ /* 0x000fe20000010000 */
[----:B------:R-:W-:-:S04]  /*4e50*/  HFMA2.MMA R16, -RZ, RZ, 0, 1.1920928955078125e-07 ;  /* 0x00000002ff107435 */ /* 0x000fc800000001ff */
[----:B------:R-:W-:Y:S01]  /*4e60*/  MOV R17, R10 ;  /* 0x0000000a00117202 */ /* 0x000fe20000000f00 */
[----:B------:R-:W-:-:S07]  /*4e70*/  IMAD.MOV.U32 R11, RZ, RZ, R18 ;  /* 0x000000ffff0b7224 */ /* 0x000fce00078e0012 */
[----:B------:R-:W-:Y:S05]  /*4e80*/  WARPSYNC.COLLECTIVE R14, `(.L_x_51) ;  /* 0x000000000e087348 */ /* 0x000fea0003c00000 */
[----:B------:R0:W1:Y:S02]  /*4e90*/  SHFL.BFLY P2, R18, R17, R16, R15 ;  /* 0x0c00001011127389 */ /* 0x000064000004000f */
[----:B01----:R-:W-:Y:S01]  /*4ea0*/  ENDCOLLECTIVE ;  /* 0x000000000000791b */ /* 0x003fe20003800000 */
.L_x_51:
[----:B------:R-:W-:-:S05]  /*4eb0*/  FADD.FTZ R11, R8, R11 ;  /* 0x0000000b080b7221 */ /* 0x000fca0000010000 */
[----:B------:R-:W-:Y:S01]  /*4ec0*/  MOV R17, R11 ;  /* 0x0000000b00117202 */ /* 0x000fe20000000f00 */
[----:B------:R-:W-:-:S07]  /*4ed0*/  IMAD.MOV.U32 R13, RZ, RZ, R18 ;  /* 0x000000ffff0d7224 */ /* 0x000fce00078e0012 */
[----:B------:R-:W-:Y:S05]  /*4ee0*/  WARPSYNC.COLLECTIVE R14, `(.L_x_52) ;  /* 0x000000000e087348 */ /* 0x000fea0003c00000 */
[----:B------:R0:W1:Y:S02]  /*4ef0*/  SHFL.BFLY P2, R18, R17, R16, R15 ;  /* 0x0c00001011127389 */ /* 0x000064000004000f */
[----:B01----:R-:W-:Y:S01]  /*4f00*/  ENDCOLLECTIVE ;  /* 0x000000000000791b */ /* 0x003fe20003800000 */
.L_x_52:
[----:B------:R-:W-:Y:S01]  /*4f10*/  FADD.FTZ R13, R10, R13 ;  /* 0x0000000d0a0d7221 */ /* 0x000fe20000010000 */
[----:B------:R-:W-:-:S03]  /*4f20*/  HFMA2.MMA R16, -RZ, RZ, 0, 5.9604644775390625e-08 ;  /* 0x00000001ff107435 */ /* 0x000fc600000001ff */
[----:B------:R-:W-:Y:S01]  /*4f30*/  IMAD.MOV.U32 R17, RZ, RZ, R13 ;  /* 0x000000ffff117224 */ /* 0x000fe200078e000d */
[----:B------:R-:W-:-:S07]  /*4f40*/  MOV R2, R18 ;  /* 0x0000001200027202 */ /* 0x000fce0000000f00 */
[----:B------:R-:W-:Y:S05]  /*4f50*/  WARPSYNC.COLLECTIVE R14, `(.L_x_53) ;  /* 0x000000000e087348 */ /* 0x000fea0003c00000 */
[----:B------:R0:W1:Y:S02]  /*4f60*/  SHFL.BFLY P2, R18, R17, R16, R15 ;  /* 0x0c00001011127389 */ /* 0x000064000004000f */
[----:B01----:R-:W-:Y:S01]  /*4f70*/  ENDCOLLECTIVE ;  /* 0x000000000000791b */ /* 0x003fe20003800000 */
.L_x_53:
[----:B------:R-:W-:-:S04]  /*4f80*/  FADD.FTZ R2, R11, R2 ;  /* 0x000000020b027221 */ /* 0x000fc80000010000 */
[----:B------:R-:W-:Y:S01]  /*4f90*/  IMAD.MOV.U32 R17, RZ, RZ, R2 ;  /* 0x000000ffff117224 */ /* 0x000fe200078e0002 */
[----:B------:R-:W-:-:S07]  /*4fa0*/  MOV R12, R18 ;  /* 0x00000012000c7202 */ /* 0x000fce0000000f00 */
[----:B------:R-:W-:Y:S05]  /*4fb0*/  WARPSYNC.COLLECTIVE R14, `(.L_x_54) ;  /* 0x000000000e087348 */ /* 0x000fea0003c00000 */
[----:B------:R0:W1:Y:S02]  /*4fc0*/  SHFL.BFLY P2, R18, R17, R16, R15 ;  /* 0x0c00001011127389 */ /* 0x000064000004000f */
[----:B01----:R-:W-:Y:S01]  /*4fd0*/  ENDCOLLECTIVE ;  /* 0x000000000000791b */ /* 0x003fe20003800000 */
.L_x_54:
[----:B------:R-:W-:Y:S01]  /*4fe0*/  FADD.FTZ R12, R13, R12 ;  /* 0x0000000c0d0c7221 */ /* 0x000fe20000010000 */
[----:B------:R-:W-:Y:S06]  /*4ff0*/  BRA `(.L_x_55) ;  /* 0xffffffe800b87947 */ /* 0x000fec000383ffff */
.L_x_34:
        /* <DEDUP_REMOVED lines=8> */
.L_x_57:
[----:B------:R-:W-:Y:S05]  /*5080*/  BSYNC B1 ;  /* 0x0000000000017941 */ /* 0x000fea0003800000 */
.L_x_56:
        /* <DEDUP_REMOVED lines=8> */
.L_x_58:
[----:B------:R-:W-:-:S05]  /*5110*/  FADD.FTZ R9, R9, R2 ;  /* 0x0000000209097221 */ /* 0x000fca0000010000 */
[----:B------:R-:W-:Y:S01]  /*5120*/  MOV R17, R9 ;  /* 0x0000000900117202 */ /* 0x000fe20000000f00 */
[----:B------:R-:W-:Y:S01]  /*5130*/  IMAD.MOV.U32 R16, RZ, RZ, 0x4 ;  /* 0x00000004ff107424 */ /* 0x000fe200078e00ff */
[----:B------:R-:W-:-:S07]  /*5140*/  MOV R8, R18 ;  /* 0x0000001200087202 */ /* 0x000fce0000000f00 */
[----:B------:R-:W-:Y:S05]  /*5150*/  WARPSYNC.COLLECTIVE R14, `(.L_x_59) ;  /* 0x000000000e087348 */ /* 0x000fea0003c00000 */
[----:B------:R0:W1:Y:S02]  /*5160*/  SHFL.BFLY P2, R18, R17, R16, R15 ;  /* 0x0c00001011127389 */ /* 0x000064000004000f */
[----:B01----:R-:W-:Y:S01]  /*5170*/  ENDCOLLECTIVE ;  /* 0x000000000000791b */ /* 0x003fe20003800000 */
.L_x_59:
[----:B------:R-:W-:-:S05]  /*5180*/  FADD.FTZ R8, R8, R3 ;  /* 0x0000000308087221 */ /* 0x000fca0000010000 */
[----:B------:R-:W-:Y:S02]  /*5190*/  MOV R17, R8 ;  /* 0x0000000800117202 */ /* 0x000fe40000000f00 */
[----:B------:R-:W-:-:S07]  /*51a0*/  MOV R10, R18 ;  /* 0x00000012000a7202 */ /* 0x000fce0000000f00 */
[----:B------:R-:W-:Y:S05]  /*51b0*/  WARPSYNC.COLLECTIVE R14, `(.L_x_60) ;  /* 0x000000000e087348 */ /* 0x000fea0003c00000 */
[----:B------:R0:W1:Y:S02]  /*51c0*/  SHFL.BFLY P2, R18, R17, R16, R15 ;  /* 0x0c00001011127389 */ /* 0x000064000004000f */
[----:B01----:R-:W-:Y:S01]  /*51d0*/  ENDCOLLECTIVE ;  /* 0x000000000000791b */ /* 0x003fe20003800000 */
.L_x_60:
[----:B------:R-:W-:Y:S01]  /*51e0*/  FADD.FTZ R10, R9, R10 ;  /* 0x0000000a090a7221 */ /* 0x000fe20000010000 */
[----:B------:R-:W-:-:S04]  /*51f0*/  HFMA2.MMA R16, -RZ, RZ, 0, 1.1920928955078125e-07 ;  /* 0x00000002ff107435 */ /* 0x000fc800000001ff */
[----:B------:R-:W-:Y:S01]  /*5200*/  MOV R17, R10 ;  /* 0x0000000a00117202 */ /* 0x000fe20000000f00 */
[----:B------:R-:W-:-:S07]  /*5210*/  IMAD.MOV.U32 R11, RZ, RZ, R18 ;  /* 0x000000ffff0b7224 */ /* 0x000fce00078e0012 */
[----:B------:R-:W-:Y:S05]  /*5220*/  WARPSYNC.COLLECTIVE R14, `(.L_x_61) ;  /* 0x000000000e087348 */ /* 0x000fea0003c00000 */
[----:B------:R0:W1:Y:S02]  /*5230*/  SHFL.BFLY P2, R18, R17, R16, R15 ;  /* 0x0c00001011127389 */ /* 0x000064000004000f */
[----:B01----:R-:W-:Y:S01]  /*5240*/  ENDCOLLECTIVE ;  /* 0x000000000000791b */ /* 0x003fe20003800000 */
.L_x_61:
[----:B------:R-:W-:-:S05]  /*5250*/  FADD.FTZ R11, R8, R11 ;  /* 0x0000000b080b7221 */ /* 0x000fca0000010000 */
[----:B------:R-:W-:Y:S01]  /*5260*/  MOV R17, R11 ;  /* 0x0000000b00117202 */ /* 0x000fe20000000f00 */
[----:B------:R-:W-:-:S07]  /*5270*/  IMAD.MOV.U32 R13, RZ, RZ, R18 ;  /* 0x000000ffff0d7224 */ /* 0x000fce00078e0012 */
[----:B------:R-:W-:Y:S05]  /*5280*/  WARPSYNC.COLLECTIVE R14, `(.L_x_62) ;  /* 0x000000000e087348 */ /* 0x000fea0003c00000 */
[----:B------:R0:W1:Y:S02]  /*5290*/  SHFL.BFLY P2, R18, R17, R16, R15 ;  /* 0x0c00001011127389 */ /* 0x000064000004000f */
[----:B01----:R-:W-:Y:S01]  /*52a0*/  ENDCOLLECTIVE ;  /* 0x000000000000791b */ /* 0x003fe20003800000 */
.L_x_62:
[----:B------:R-:W-:Y:S01]  /*52b0*/  FADD.FTZ R13, R10, R13 ;  /* 0x0000000d0a0d7221 */ /* 0x000fe20000010000 */
[----:B------:R-:W-:-:S03]  /*52c0*/  HFMA2.MMA R16, -RZ, RZ, 0, 5.9604644775390625e-08 ;  /* 0x00000001ff107435 */ /* 0x000fc600000001ff */
[----:B------:R-:W-:Y:S01]  /*52d0*/  IMAD.MOV.U32 R17, RZ, RZ, R13 ;  /* 0x000000ffff117224 */ /* 0x000fe200078e000d */
[----:B------:R-:W-:-:S07]  /*52e0*/  MOV R2, R18 ;  /* 0x0000001200027202 */ /* 0x000fce0000000f00 */
[----:B------:R-:W-:Y:S05]  /*52f0*/  WARPSYNC.COLLECTIVE R14, `(.L_x_63) ;  /* 0x000000000e087348 */ /* 0x000fea0003c00000 */
[----:B------:R0:W1:Y:S02]  /*5300*/  SHFL.BFLY P2, R18, R17, R16, R15 ;  /* 0x0c00001011127389 */ /* 0x000064000004000f */
[----:B01----:R-:W-:Y:S01]  /*5310*/  ENDCOLLECTIVE ;  /* 0x000000000000791b */ /* 0x003fe20003800000 */
.L_x_63:
[----:B------:R-:W-:-:S04]  /*5320*/  FADD.FTZ R2, R11, R2 ;  /* 0x000000020b027221 */ /* 0x000fc80000010000 */
[----:B------:R-:W-:Y:S01]  /*5330*/  IMAD.MOV.U32 R17, RZ, RZ, R2 ;  /* 0x000000ffff117224 */ /* 0x000fe200078e0002 */
[----:B------:R-:W-:-:S07]  /*5340*/  MOV R12, R18 ;  /* 0x00000012000c7202 */ /* 0x000fce0000000f00 */
[----:B------:R-:W-:Y:S05]  /*5350*/  WARPSYNC.COLLECTIVE R14, `(.L_x_64) ;  /* 0x000000000e087348 */ /* 0x000fea0003c00000 */
[----:B------:R0:W1:Y:S02]  /*5360*/  SHFL.BFLY P2, R18, R17, R16, R15 ;  /* 0x0c00001011127389 */ /* 0x000064000004000f */
[----:B01----:R-:W-:Y:S01]  /*5370*/  ENDCOLLECTIVE ;  /* 0x000000000000791b */ /* 0x003fe20003800000 */
.L_x_64:
[----:B------:R-:W-:Y:S01]  /*5380*/  FADD.FTZ R12, R13, R12 ;  /* 0x0000000c0d0c7221 */ /* 0x000fe20000010000 */
[----:B------:R-:W-:Y:S06]  /*5390*/  BRA `(.L_x_65) ;  /* 0xffffffe800747947 */ /* 0x000fec000383ffff */
.L_x_35:
[----:B------:R-:W-:Y:S01]  /*53a0*/  BSSY B0, `(.L_x_66) ;  /* 0x0000008000007945 */ /* 0x000fe20003800000 */
[----:B-1----:R-:W-:Y:S01]  /*53b0*/  MOV R17, R4 ;  /* 0x0000000400117202 */ /* 0x002fe20000000f00 */
[----:B------:R-:W-:Y:S01]  /*53c0*/  IMAD.MOV.U32 R15, RZ, RZ, 0x101f ;  /* 0x0000101fff0f7424 */ /* 0x000fe200078e00ff */
[----:B------:R-:W-:Y:S02]  /*53d0*/  MOV R16, 0x8 ;  /* 0x0000000800107802 */ /* 0x000fe40000000f00 */
[----:B------:R-:W-:-:S07]  /*53e0*/  MOV R14, 0xffff ;  /* 0x0000ffff000e7802 */ /* 0x000fce0000000f00 */
[----:B0-2---:R-:W-:Y:S05]  /*53f0*/  WARPSYNC.COLLECTIVE R14, `(.L_x_67) ;  /* 0x000000000e087348 */ /* 0x005fea0003c00000 */
[----:B------:R1:W3:Y:S02]  /*5400*/  SHFL.BFLY P2, R18, R17, R16, R15 ;  /* 0x0c00001011127389 */ /* 0x0002e4000004000f */
[----:B0123--:R-:W-:Y:S01]  /*5410*/  ENDCOLLECTIVE ;  /* 0x000000000000791b */ /* 0x00ffe20003800000 */
.L_x_67:
[----:B------:R-:W-:Y:S05]  /*5420*/  BSYNC B0 ;  /* 0x0000000000007941 */ /* 0x000fea0003800000 */
.L_x_66:
[----:B------:R-:W-:Y:S01]  /*5430*/  HFMA2.MMA R16, -RZ, RZ, 0, 4.76837158203125e-07 ;  /* 0x00000008ff107435 */ /* 0x000fe200000001ff */
[----:B------:R-:W-:Y:S01]  /*5440*/  IMAD.MOV.U32 R17, RZ, RZ, R3 ;  /* 0x000000ffff117224 */ /* 0x000fe200078e0003 */
[----:B------:R-:W-:Y:S01]  /*5450*/  MOV R15, 0x101f ;  /* 0x0000101f000f7802 */ /* 0x000fe20000000f00 */
[----:B------:R-:W-:Y:S01]  /*5460*/  IMAD.MOV.U32 R14, RZ, RZ, 0xffff ;  /* 0x0000ffffff0e7424 */ /* 0x000fe200078e00ff */
[----:B------:R-:W-:Y:S01]  /*5470*/  MOV R5, R18 ;  /* 0x0000001200057202 */ /* 0x000fe20000000f00 */
[----:B------:R-:W-:Y:S01]  /*5480*/  @!P0 VIADD R7, R2, 0x14 ;  /* 0x0000001402078836 */ /* 0x000fe20000000000 */
[----:B------:R-:W-:Y:S01]  /*5490*/  @!P0 SHF.L.U32 R10, R50, 0x1, RZ ;  /* 0x00000001320a8819 */ /* 0x000fe200000006ff */
[----:B------:R-:W-:-:S11]  /*54a0*/  HFMA2.MMA R21, -RZ, RZ, 0, 0 ;  /* 0x00000000ff157435 */ /* 0x000fd600000001ff */
[----:B------:R-:W-:Y:S05]  /*54b0*/  WARPSYNC.COLLECTIVE R14, `(.L_x_68) ;  /* 0x000000000e087348 */ /* 0x000fea0003c00000 */
[----:B------:R0:W1:Y:S02]  /*54c0*/  SHFL.BFLY P2, R18, R17, R16, R15 ;  /* 0x0c00001011127389 */ /* 0x000064000004000f */
[----:B01----:R-:W-:Y:S01]  /*54d0*/  ENDCOLLECTIVE ;  /* 0x000000000000791b */ /* 0x003fe20003800000 */
.L_x_68:
[----:B------:R-:W-:Y:S01]  /*54e0*/  FADD.FTZ R6, R5, R4 ;  /* 0x0000000405067221 */ /* 0x000fe20000010000 */
[C---:B------:R-:W-:Y:S02]  /*54f0*/  @!P0 LEA R12, R50.reuse, UR6, 0x7 ;  /* 0x00000006320c8c11 */ /* 0x040fe4000f8e38ff */
[----:B------:R-:W-:Y:S02]  /*5500*/  @!P0 LOP3.LUT R7, R7, R10, RZ, 0x3c, !PT ;  /* 0x0000000a07078212 */ /* 0x000fe400078e3cff */
[----:B------:R-:W-:Y:S02]  /*5510*/  MOV R24, RZ ;  /* 0x000000ff00187202 */ /* 0x000fe40000000f00 */
[----:B------:R-:W-:Y:S01]  /*5520*/  @!P0 LEA R8, R7, R12, 0x2 ;  /* 0x0000000c07088211 */ /* 0x000fe200078e10ff */
[----:B------:R-:W-:Y:S01]  /*5530*/  HFMA2.MMA R12, -RZ, RZ, 0, 0 ;  /* 0x00000000ff0c7435 */ /* 0x000fe200000001ff */
[----:B------:R-:W-:Y:S02]  /*5540*/  MOV R11, RZ ;  /* 0x000000ff000b7202 */ /* 0x000fe40000000f00 */
[----:B------:R-:W-:Y:S01]  /*5550*/  @!P0 LEA R28, R50, UR6, 0x7 ;  /* 0x00000006321c8c11 */ /* 0x000fe2000f8e38ff */
[----:B------:R-:W0:Y:S01]  /*5560*/  @!P0 LDS R10, [R8] ;  /* 0x00000000080a8984 */ /* 0x000e220000000800 */
[----:B------:R-:W-:Y:S01]  /*5570*/  MOV R17, R6 ;  /* 0x0000000600117202 */ /* 0x000fe20000000f00 */
[----:B------:R-:W-:-:S02]  /*5580*/  IMAD.MOV.U32 R16, RZ, RZ, 0x4 ;  /* 0x00000004ff107424 */ /* 0x000fc400078e00ff */
[----:B------:R1:W2:Y:S01]  /*5590*/  @!P0 LDS R13, [R8+0x500] ;  /* 0x00050000080d8984 */ /* 0x0002a20000000800 */
[----:B------:R-:W-:Y:S01]  /*55a0*/  FADD.FTZ R5, R18, R3 ;  /* 0x0000000312057221 */ /* 0x000fe20000010000 */
[----:B-1----:R-:W-:-:S07]  /*55b0*/  @!P0 IADD3 R8, R2, 0x28, RZ ;  /* 0x0000002802088810 */ /* 0x002fce0007ffe0ff */
[----:B0-2---:R-:W-:Y:S05]  /*55c0*/  WARPSYNC.COLLECTIVE R14, `(.L_x_69) ;  /* 0x000000000e087348 */ /* 0x005fea0003c00000 */
[----:B------:R1:W3:Y:S02]  /*55d0*/  SHFL.BFLY P2, R18, R17, R16, R15 ;  /* 0x0c00001011127389 */ /* 0x0002e4000004000f */
[----:B0123--:R-:W-:Y:S01]  /*55e0*/  ENDCOLLECTIVE ;  /* 0x000000000000791b */ /* 0x00ffe20003800000 */
.L_x_69:
[----:B------:R-:W-:Y:S02]  /*55f0*/  MOV R17, R5 ;  /* 0x0000000500117202 */ /* 0x000fe40000000f00 */
[----:B------:R-:W-:-:S07]  /*5600*/  MOV R9, R18 ;  /* 0x0000001200097202 */ /* 0x000fce0000000f00 */
[----:B------:R-:W-:Y:S05]  /*5610*/  WARPSYNC.COLLECTIVE R14, `(.L_x_70) ;  /* 0x000000000e087348 */ /* 0x000fea0003c00000 */
[----:B------:R0:W1:Y:S02]  /*5620*/  SHFL.BFLY P2, R18, R17, R16, R15 ;  /* 0x0c00001011127389 */ /* 0x000064000004000f */
[----:B01----:R-:W-:Y:S01]  /*5630*/  ENDCOLLECTIVE ;  /* 0x000000000000791b */ /* 0x003fe20003800000 */
.L_x_70:
[----:B------:R-:W-:Y:S02]  /*5640*/  @!P0 IMAD.MOV.U32 R21, RZ, RZ, R10 ;  /* 0x000000ffff158224 */ /* 0x000fe400078e000a */
[----:B------:R-:W-:Y:S01]  /*5650*/  FADD.FTZ R22, R6, R9 ;  /* 0x0000000906167221 */ /* 0x000fe20000010000 */
[----:B------:R-:W-:Y:S01]  /*5660*/  @!P0 IMAD.SHL.U32 R9, R50, 0x2, RZ ;  /* 0x0000000232098824 */ /* 0x000fe200078e00ff */
[----:B------:R-:W-:-:S04]  /*5670*/  @!P0 MOV R24, R13 ;  /* 0x0000000d00188202 */ /* 0x000fc80000000f00 */
[----:B------:R-:W-:Y:S01]  /*5680*/  @!P0 LOP3.LUT R9, R8, R9, RZ, 0x3c, !PT ;  /* 0x0000000908098212 */ /* 0x000fe200078e3cff */
[----:B------:R-:W-:Y:S01]  /*5690*/  HFMA2.MMA R16, -RZ, RZ, 0, 1.1920928955078125e-07 ;  /* 0x00000002ff107435 */ /* 0x000fe200000001ff */
[----:B------:R-:W-:Y:S01]  /*56a0*/  MOV R17, R22 ;  /* 0x0000001600117202 */ /* 0x000fe20000000f00 */
[----:B------:R-:W-:-:S09]  /*56b0*/  FADD.FTZ R3, R5, R18 ;  /* 0x0000001205037221 */ /* 0x000fd20000010000 */
[----:B------:R-:W-:Y:S05]  /*56c0*/  WARPSYNC.COLLECTIVE R14, `(.L_x_71) ;  /* 0x000000000e087348 */ /* 0x000fea0003c00000 */
[----:B------:R0:W1:Y:S02]  /*56d0*/  SHFL.BFLY P2, R18, R17, R16, R15 ;  /* 0x0c00001011127389 */ /* 0x000064000004000f */
[----:B01----:R-:W-:Y:S01]  /*56e0*/  ENDCOLLECTIVE ;  /* 0x000000000000791b */ /* 0x003fe20003800000 */
.L_x_71:
[----:B------:R-:W-:Y:S01]  /*56f0*/  MOV R17, R3 ;  /* 0x0000000300117202 */ /* 0x000fe20000000f00 */
[----:B------:R-:W-:-:S07]  /*5700*/  IMAD.MOV.U32 R7, RZ, RZ, R18 ;  /* 0x000000ffff077224 */ /* 0x000fce00078e0012 */
[----:B------:R-:W-:Y:S05]  /*5710*/  WARPSYNC.COLLECTIVE R14, `(.L_x_72) ;  /* 0x000000000e087348 */ /* 0x000fea0003c00000 */
[----:B------:R0:W1:Y:S02]  /*5720*/  SHFL.BFLY P2, R18, R17, R16, R15 ;  /* 0x0c00001011127389 */ /* 0x000064000004000f */
[----:B01----:R-:W-:Y:S01]  /*5730*/  ENDCOLLECTIVE ;  /* 0x000000000000791b */ /* 0x003fe20003800000 */
.L_x_72:
[----:B------:R-:W-:Y:S01]  /*5740*/  FADD.FTZ R4, R22, R7 ;  /* 0x0000000716047221 */ /* 0x000fe20000010000 */
[----:B------:R-:W-:-:S04]  /*5750*/  HFMA2.MMA R16, -RZ, RZ, 0, 5.9604644775390625e-08 ;  /* 0x00000001ff107435 */ /* 0x000fc800000001ff */
[----:B------:R-:W-:Y:S01]  /*5760*/  MOV R17, R4 ;  /* 0x0000000400117202 */ /* 0x000fe20000000f00 */
[----:B------:R-:W-:-:S07]  /*5770*/  FADD.FTZ R3, R3, R18 ;  /* 0x0000001203037221 */ /* 0x000fce0000010000 */
[----:B------:R-:W-:Y:S05]  /*5780*/  WARPSYNC.COLLECTIVE R14, `(.L_x_73) ;  /* 0x000000000e087348 */ /* 0x000fea0003c00000 */
[----:B------:R0:W1:Y:S02]  /*5790*/  SHFL.BFLY P2, R18, R17, R16, R15 ;  /* 0x0c00001011127389 */ /* 0x000064000004000f */
[----:B01----:R-:W-:Y:S01]  /*57a0*/  ENDCOLLECTIVE ;  /* 0x000000000000791b */ /* 0x003fe20003800000 */
.L_x_73:
[----:B------:R-:W-:Y:S01]  /*57b0*/  MOV R17, R3 ;  /* 0x0000000300117202 */ /* 0x000fe20000000f00 */
[----:B------:R-:W-:-:S07]  /*57c0*/  IMAD.MOV.U32 R5, RZ, RZ, R18 ;  /* 0x000000ffff057224 */ /* 0x000fce00078e0012 */
[----:B------:R-:W-:Y:S05]  /*57d0*/  WARPSYNC.COLLECTIVE R14, `(.L_x_74) ;  /* 0x000000000e087348 */ /* 0x000fea0003c00000 */
[----:B------:R0:W1:Y:S02]  /*57e0*/  SHFL.BFLY P2, R18, R17, R16, R15 ;  /* 0x0c00001011127389 */ /* 0x000064000004000f */
[----:B01----:R-:W-:Y:S01]  /*57f0*/  ENDCOLLECTIVE ;  /* 0x000000000000791b */ /* 0x003fe20003800000 */
.L_x_74:
[----:B------:R-:W-:Y:S01]  /*5800*/  FADD.FTZ R4, R4, R5 ;  /* 0x0000000504047221 */ /* 0x000fe20000010000 */
[----:B------:R-:W-:Y:S01]  /*5810*/  MOV R17, R21 ;  /* 0x0000001500117202 */ /* 0x000fe20000000f00 */
[----:B------:R-:W-:Y:S01]  /*5820*/  IMAD.MOV.U32 R16, RZ, RZ, 0x8 ;  /* 0x00000008ff107424 */ /* 0x000fe200078e00ff */
[----:B------:R-:W-:-:S07]  /*5830*/  MOV R6, R18 ;  /* 0x0000001200067202 */ /* 0x000fce0000000f00 */
[----:B------:R-:W-:Y:S05]  /*5840*/  WARPSYNC.COLLECTIVE R14, `(.L_x_75) ;  /* 0x000000000e087348 */ /* 0x000fea0003c00000 */
[----:B------:R0:W1:Y:S02]  /*5850*/  SHFL.BFLY P2, R18, R17, R16, R15 ;  /* 0x0c00001011127389 */ /* 0x000064000004000f */
[----:B01----:R-:W-:Y:S01]  /*5860*/  ENDCOLLECTIVE ;  /* 0x000000000000791b */ /* 0x003fe20003800000 */
.L_x_75:
[----:B------:R-:W-:Y:S01]  /*5870*/  FADD.FTZ R32, R3, R6 ;  /* 0x0000000603207221 */ /* 0x000fe20000010000 */
[----:B------:R-:W-:Y:S02]  /*5880*/  MOV R17, R24 ;  /* 0x0000001800117202 */ /* 0x000fe40000000f00 */
[----:B------:R-:W-:-:S07]  /*5890*/  MOV R20, R18 ;  /* 0x0000001200147202 */ /* 0x000fce0000000f00 */
[----:B------:R-:W-:Y:S05]  /*58a0*/  WARPSYNC.COLLECTIVE R14, `(.L_x_76) ;  /* 0x000000000e087348 */ /* 0x000fea0003c00000 */
[----:B------:R0:W1:Y:S02]  /*58b0*/  SHFL.BFLY P2, R18, R17, R16, R15 ;  /* 0x0c00001011127389 */ /* 0x000064000004000f */
[----:B01----:R-:W-:Y:S01]  /*58c0*/  ENDCOLLECTIVE ;  /* 0x000000000000791b */ /* 0x003fe20003800000 */
.L_x_76:
[----:B------:R-:W-:Y:S01]  /*58d0*/  FADD.FTZ R20, R20, R21 ;  /* 0x0000001514147221 */ /* 0x000fe20000010000 */
[----:B------:R-:W-:-:S04]  /*58e0*/  HFMA2.MMA R16, -RZ, RZ, 0, 2.384185791015625e-07 ;  /* 0x00000004ff107435 */ /* 0x000fc800000001ff */
[----:B------:R-:W-:Y:S02]  /*58f0*/  MOV R17, R20 ;  /* 0x0000001400117202 */ /* 0x000fe40000000f00 */
[----:B------:R-:W-:-:S07]  /*5900*/  MOV R19, R18 ;  /* 0x0000001200137202 */ /* 0x000fce0000000f00 */
[----:B------:R-:W-:Y:S05]  /*5910*/  WARPSYNC.COLLECTIVE R14, `(.L_x_77) ;  /* 0x000000000e087348 */ /* 0x000fea0003c00000 */
[----:B------:R0:W1:Y:S02]  /*5920*/  SHFL.BFLY P2, R18, R17, R16, R15 ;  /* 0x0c00001011127389 */ /* 0x000064000004000f */
[----:B01----:R-:W-:Y:S01]  /*5930*/  ENDCOLLECTIVE ;  /* 0x000000000000791b */ /* 0x003fe20003800000 */
.L_x_77:
[----:B------:R-:W-:-:S04]  /*5940*/  FADD.FTZ R19, R19, R24 ;  /* 0x0000001813137221 */ /* 0x000fc80000010000 */
[----:B------:R-:W-:Y:S01]  /*5950*/  IMAD.MOV.U32 R17, RZ, RZ, R19 ;  /* 0x000000ffff117224 */ /* 0x000fe200078e0013 */
[----:B------:R-:W-:-:S07]  /*5960*/  MOV R21, R18 ;  /* 0x0000001200157202 */ /* 0x000fce0000000f00 */
[----:B------:R-:W-:Y:S05]  /*5970*/  WARPSYNC.COLLECTIVE R14, `(.L_x_78) ;  /* 0x000000000e087348 */ /* 0x000fea0003c00000 */
[----:B------:R0:W1:Y:S02]  /*5980*/  SHFL.BFLY P2, R18, R17, R16, R15 ;  /* 0x0c00001011127389 */ /* 0x000064000004000f */
[----:B01----:R-:W-:Y:S01]  /*5990*/  ENDCOLLECTIVE ;  /* 0x000000000000791b */ /* 0x003fe20003800000 */
.L_x_78:
[----:B------:R-:W-:Y:S01]  /*59a0*/  FADD.FTZ R21, R20, R21 ;  /* 0x0000001514157221 */ /* 0x000fe20000010000 */
[----:B------:R-:W-:-:S03]  /*59b0*/  HFMA2.MMA R16, -RZ, RZ, 0, 1.1920928955078125e-07 ;  /* 0x00000002ff107435 */ /* 0x000fc600000001ff */
[----:B------:R-:W-:Y:S01]  /*59c0*/  IMAD.MOV.U32 R17, RZ, RZ, R21 ;  /* 0x000000ffff117224 */ /* 0x000fe200078e0015 */
[----:B------:R-:W-:Y:S02]  /*59d0*/  MOV R10, R18 ;  /* 0x00000012000a7202 */ /* 0x000fe40000000f00 */
[----:B------:R-:W-:-:S03]  /*59e0*/  @!P0 LEA R18, R50, UR6, 0x7 ;  /* 0x0000000632128c11 */ /* 0x000fc6000f8e38ff */
[----:B------:R-:W-:Y:S01]  /*59f0*/  FADD.FTZ R22, R19, R10 ;  /* 0x0000000a13167221 */ /* 0x000fe20000010000 */
[----:B------:R-:W-:-:S07]  /*5a00*/  @!P0 LEA R9, R9, R18, 0x2 ;  /* 0x0000001209098211 */ /* 0x000fce00078e10ff */
[----:B------:R-:W-:Y:S05]  /*5a10*/  WARPSYNC.COLLECTIVE R14, `(.L_x_79) ;  /* 0x000000000e087348 */ /* 0x000fea0003c00000 */
[----:B------:R0:W1:Y:S02]  /*5a20*/  SHFL.BFLY P2, R18, R17, R16, R15 ;  /* 0x0c00001011127389 */ /* 0x000064000004000f */
[----:B01----:R-:W-:Y:S01]  /*5a30*/  ENDCOLLECTIVE ;  /* 0x000000000000791b */ /* 0x003fe20003800000 */
.L_x_79:
[----:B------:R0:W1:Y:S04]  /*5a40*/  @!P0 LDS R23, [R9] ;  /* 0x0000000009178984 */ /* 0x0000680000000800 */
[----:B------:R0:W2:Y:S01]  /*5a50*/  @!P0 LDS R25, [R9+0x500] ;  /* 0x0005000009198984 */ /* 0x0000a20000000800 */
[----:B------:R-:W-:Y:S02]  /*5a60*/  MOV R17, R22 ;  /* 0x0000001600117202 */ /* 0x000fe40000000f00 */
[----:B------:R-:W-:-:S07]  /*5a70*/  MOV R8, R18 ;  /* 0x0000001200087202 */ /* 0x000fce0000000f00 */
[----:B012---:R-:W-:Y:S05]  /*5a80*/  WARPSYNC.COLLECTIVE R14, `(.L_x_80) ;  /* 0x000000000e087348 */ /* 0x007fea0003c00000 */
[----:B------:R3:W4:Y:S02]  /*5a90*/  SHFL.BFLY P2, R18, R17, R16, R15 ;  /* 0x0c00001011127389 */ /* 0x000724000004000f */
[----:B01234-:R-:W-:Y:S01]  /*5aa0*/  ENDCOLLECTIVE ;  /* 0x000000000000791b */ /* 0x01ffe20003800000 */
.L_x_80:
[----:B------:R-:W-:Y:S01]  /*5ab0*/  FADD.FTZ R21, R21, R8 ;  /* 0x0000000815157221 */ /* 0x000fe20000010000 */
[----:B------:R-:W-:Y:S01]  /*5ac0*/  CS2R R8, SRZ ;  /* 0x0000000000087805 */ /* 0x000fe2000001ff00 */
[----:B------:R-:W-:-:S03]  /*5ad0*/  HFMA2.MMA R16, -RZ, RZ, 0, 5.9604644775390625e-08 ;  /* 0x00000001ff107435 */ /* 0x000fc600000001ff */
[----:B------:R-:W-:Y:S02]  /*5ae0*/  MOV R17, R21 ;  /* 0x0000001500117202 */ /* 0x000fe40000000f00 */
[----:B------:R-:W-:Y:S01]  /*5af0*/  @!P0 MOV R12, R23 ;  /* 0x00000017000c8202 */ /* 0x000fe20000000f00 */
[----:B------:R-:W-:Y:S02]  /*5b00*/  @!P0 IMAD.MOV.U32 R11, RZ, RZ, R25 ;  /* 0x000000ffff0b8224 */ /* 0x000fe400078e0019 */
[----:B------:R-:W-:-:S07]  /*5b10*/  IMAD.MOV.U32 R7, RZ, RZ, R18 ;  /* 0x000000ffff077224 */ /* 0x000fce00078e0012 */
[----:B------:R-:W-:Y:S05]  /*5b20*/  WARPSYNC.COLLECTIVE R14, `(.L_x_81) ;  /* 0x000000000e087348 */ /* 0x000fea0003c00000 */
[----:B------:R0:W1:Y:S02]  /*5b30*/  SHFL.BFLY P2, R18, R17, R16, R15 ;  /* 0x0c00001011127389 */ /* 0x000064000004000f */
[----:B01----:R-:W-:Y:S01]  /*5b40*/  ENDCOLLECTIVE ;  /* 0x000000000000791b */ /* 0x003fe20003800000 */
.L_x_81:
[----:B------:R-:W-:Y:S02]  /*5b50*/  IMAD.IADD R25, R2, 0x1, R41 ;  /* 0x0000000102197824 */ /* 0x000fe400078e0229 */
[----:B------:R-:W-:Y:S01]  /*5b60*/  FADD.FTZ R22, R22, R7 ;  /* 0x0000000716167221 */ /* 0x000fe20000010000 */
[----:B------:R-:W-:-:S03]  /*5b70*/  @!P0 IADD3 R7, R2, 0x3c, RZ ;  /* 0x0000003c02078810 */ /* 0x000fc60007ffe0ff */
[----:B------:R-:W-:Y:S01]  /*5b80*/  IMAD.MOV.U32 R17, RZ, RZ, R22 ;  /* 0x000000ffff117224 */ /* 0x000fe200078e0016 */
[----:B------:R-:W-:-:S07]  /*5b90*/  MOV R20, R18 ;  /* 0x0000001200147202 */ /* 0x000fce0000000f00 */
[----:B------:R-:W-:Y:S05]  /*5ba0*/  WARPSYNC.COLLECTIVE R14, `(.L_x_82) ;  /* 0x000000000e087348 */ /* 0x000fea0003c00000 */
[----:B------:R0:W1:Y:S02]  /*5bb0*/  SHFL.BFLY P2, R18, R17, R16, R15 ;  /* 0x0c00001011127389 */ /* 0x000064000004000f */
[----:B01----:R-:W-:Y:S01]  /*5bc0*/  ENDCOLLECTIVE ;  /* 0x000000000000791b */ /* 0x003fe20003800000 */
.L_x_82:
[----:B------:R-:W-:Y:S01]  /*5bd0*/  FADD.FTZ R20, R21, R20 ;  /* 0x0000001415147221 */ /* 0x000fe20000010000 */
[----:B------:R-:W-:Y:S01]  /*5be0*/  HFMA2.MMA R16, -RZ, RZ, 0, 4.76837158203125e-07 ;  /* 0x00000008ff107435 */ /* 0x000fe200000001ff */
[----:B------:R-:W-:Y:S02]  /*5bf0*/  MOV R17, R12 ;  /* 0x0000000c00117202 */ /* 0x000fe40000000f00 */
[----:B------:R-:W-:-:S08]  /*5c00*/  MOV R19, R18 ;  /* 0x0000001200137202 */ /* 0x000fd00000000f00 */
[----:B------:R-:W-:Y:S05]  /*5c10*/  WARPSYNC.COLLECTIVE R14, `(.L_x_83) ;  /* 0x000000000e087348 */ /* 0x000fea0003c00000 */
[----:B------:R0:W1:Y:S02]  /*5c20*/  SHFL.BFLY P2, R18, R17, R16, R15 ;  /* 0x0c00001011127389 */ /* 0x000064000004000f */
[----:B01----:R-:W-:Y:S01]  /*5c30*/  ENDCOLLECTIVE ;  /* 0x000000000000791b */ /* 0x003fe20003800000 */
.L_x_83:
[----:B------:R-:W-:Y:S01]  /*5c40*/  FADD.FTZ R19, R22, R19 ;  /* 0x0000001316137221 */ /* 0x000fe20000010000 */
[----:B------:R-:W-:Y:S01]  /*5c50*/  MOV R17, R11 ;  /* 0x0000000b00117202 */ /* 0x000fe20000000f00 */
[----:B------:R-:W-:-:S07]  /*5c60*/  IMAD.MOV.U32 R13, RZ, RZ, R18 ;  /* 0x000000ffff0d7224 */ /* 0x000fce00078e0012 */
[----:B------:R-:W-:Y:S05]  /*5c70*/  WARPSYNC.COLLECTIVE R14, `(.L_x_84) ;  /* 0x000000000e087348 */ /* 0x000fea0003c00000 */
[----:B------:R0:W1:Y:S02]  /*5c80*/  SHFL.BFLY P2, R18, R17, R16, R15 ;  /* 0x0c00001011127389 */ /* 0x000064000004000f */
[----:B01----:R-:W-:Y:S01]  /*5c90*/  ENDCOLLECTIVE ;  /* 0x000000000000791b */ /* 0x003fe20003800000 */
.L_x_84:
[----:B------:R-:W-:Y:S01]  /*5ca0*/  FADD.FTZ R13, R13, R12 ;  /* 0x0000000c0d0d7221 */ /* 0x000fe20000010000 */
[----:B------:R-:W-:-:S03]  /*5cb0*/  HFMA2.MMA R16, -RZ, RZ, 0, 2.384185791015625e-07 ;  /* 0x00000004ff107435 */ /* 0x000fc600000001ff */
[----:B------:R-:W-:Y:S01]  /*5cc0*/  IMAD.MOV.U32 R17, RZ, RZ, R13 ;  /* 0x000000ffff117224 */ /* 0x000fe200078e000d */
[----:B------:R-:W-:-:S07]  /*5cd0*/  MOV R26, R18 ;  /* 0x00000012001a7202 */ /* 0x000fce0000000f00 */
[----:B------:R-:W-:Y:S05]  /*5ce0*/  WARPSYNC.COLLECTIVE R14, `(.L_x_85) ;  /* 0x000000000e087348 */ /* 0x000fea0003c00000 */
[----:B------:R0:W1:Y:S02]  /*5cf0*/  SHFL.BFLY P2, R18, R17, R16, R15 ;  /* 0x0c00001011127389 */ /* 0x000064000004000f */
[----:B01----:R-:W-:Y:S01]  /*5d00*/  ENDCOLLECTIVE ;  /* 0x000000000000791b */ /* 0x003fe20003800000 */
.L_x_85:
[----:B------:R-:W-:-:S05]  /*5d10*/  FADD.FTZ R23, R26, R11 ;  /* 0x0000000b1a177221 */ /* 0x000fca0000010000 */
[----:B------:R-:W-:Y:S02]  /*5d20*/  MOV R17, R23 ;  /* 0x0000001700117202 */ /* 0x000fe40000000f00 */
[----:B------:R-:W-:-:S07]  /*5d30*/  MOV R12, R18 ;  /* 0x00000012000c7202 */ /* 0x000fce0000000f00 */
[----:B------:R-:W-:Y:S05]  /*5d40*/  WARPSYNC.COLLECTIVE R14, `(.L_x_86) ;  /* 0x000000000e087348 */ /* 0x000fea0003c00000 */
[----:B------:R0:W1:Y:S02]  /*5d50*/  SHFL.BFLY P2, R18, R17, R16, R15 ;  /* 0x0c00001011127389 */ /* 0x000064000004000f */
[----:B01----:R-:W-:Y:S01]  /*5d60*/  ENDCOLLECTIVE ;  /* 0x000000000000791b */ /* 0x003fe20003800000 */
.L_x_86:
[----:B------:R-:W-:-:S05]  /*5d70*/  FADD.FTZ R27, R13, R12 ;  /* 0x0000000c0d1b7221 */ /* 0x000fca0000010000 */
[----:B------:R-:W-:Y:S01]  /*5d80*/  MOV R17, R27 ;  /* 0x0000001b00117202 */ /* 0x000fe20000000f00 */
[----:B------:R-:W-:Y:S02]  /*5d90*/  IMAD.MOV.U32 R16, RZ, RZ, 0x2 ;  /* 0x00000002ff107424 */ /* 0x000fe400078e00ff */
[----:B------:R-:W-:Y:S01]  /*5da0*/  IMAD.MOV.U32 R24, RZ, RZ, R18 ;  /* 0x000000ffff187224 */ /* 0x000fe200078e0012 */
[----:B------:R-:W-:-:S03]  /*5db0*/  @!P0 SHF.L.U32 R18, R50, 0x1, RZ ;  /* 0x0000000132128819 */ /* 0x000fc600000006ff */
[----:B------:R-:W-:Y:S01]  /*5dc0*/  FADD.FTZ R26, R23, R24 ;  /* 0x00000018171a7221 */ /* 0x000fe20000010000 */
[----:B------:R-:W-:-:S07]  /*5dd0*/  @!P0 LOP3.LUT R7, R7, R18, RZ, 0x3c, !PT ;  /* 0x0000001207078212 */ /* 0x000fce00078e3cff */
[----:B------:R-:W-:Y:S05]  /*5de0*/  WARPSYNC.COLLECTIVE R14, `(.L_x_87) ;  /* 0x000000000e087348 */ /* 0x000fea0003c00000 */
[----:B------:R0:W1:Y:S02]  /*5df0*/  SHFL.BFLY P2, R18, R17, R16, R15 ;  /* 0x0c00001011127389 */ /* 0x000064000004000f */
[----:B01----:R-:W-:Y:S01]  /*5e00*/  ENDCOLLECTIVE ;  /* 0x000000000000791b */ /* 0x003fe20003800000 */
.L_x_87:
[----:B------:R-:W-:-:S05]  /*5e10*/  @!P0 LEA R28, R7, R28, 0x2 ;  /* 0x0000001c071c8211 */ /* 0x000fca00078e10ff */
[----:B------:R0:W1:Y:S04]  /*5e20*/  @!P0 LDS R10, [R28] ;  /* 0x000000001c0a8984 */ /* 0x0000680000000800 */
[----:B------:R0:W2:Y:S01]  /*5e30*/  @!P0 LDS R7, [R28+0x500] ;  /* 0x000500001c078984 */ /* 0x0000a20000000800 */
[----:B------:R-:W-:Y:S02]  /*5e40*/  MOV R17, R26 ;  /* 0x0000001a00117202 */ /* 0x000fe40000000f00 */
[----:B------:R-:W-:-:S07]  /*5e50*/  MOV R12, R18 ;  /* 0x00000012000c7202 */ /* 0x000fce0000000f00 */
[----:B012---:R-:W-:Y:S05]  /*5e60*/  WARPSYNC.COLLECTIVE R14, `(.L_x_88) ;  /* 0x000000000e087348 */ /* 0x007fea0003c00000 */
[----:B------:R3:W4:Y:S02]  /*5e70*/  SHFL.BFLY P2, R18, R17, R16, R15 ;  /* 0x0c00001011127389 */ /* 0x000724000004000f */
[----:B01234-:R-:W-:Y:S01]  /*5e80*/  ENDCOLLECTIVE ;  /* 0x000000000000791b */ /* 0x01ffe20003800000 */
.L_x_88:
[----:B------:R-:W-:Y:S01]  /*5e90*/  FADD.FTZ R27, R27, R12 ;  /* 0x0000000c1b1b7221 */ /* 0x000fe20000010000 */
[----:B------:R-:W-:-:S04]  /*5ea0*/  HFMA2.MMA R16, -RZ, RZ, 0, 5.9604644775390625e-08 ;  /* 0x00000001ff107435 */ /* 0x000fc800000001ff */
[----:B------:R-:W-:Y:S01]  /*5eb0*/  MOV R17, R27 ;  /* 0x0000001b00117202 */ /* 0x000fe20000000f00 */
[----:B------:R-:W-:Y:S01]  /*5ec0*/  @!P0 IMAD.MOV.U32 R9, RZ, RZ, R10 ;  /* 0x000000ffff098224 */ /* 0x000fe200078e000a */
[----:B------:R-:W-:-:S07]  /*5ed0*/  MOV R11, R18 ;  /* 0x00000012000b7202 */ /* 0x000fce0000000f00 */
[----:B------:R-:W-:Y:S05]  /*5ee0*/  WARPSYNC.COLLECTIVE R14, `(.L_x_89) ;  /* 0x000000000e087348 */ /* 0x000fea0003c00000 */
[----:B------:R0:W1:Y:S02]  /*5ef0*/  SHFL.BFLY P2, R18, R17, R16, R15 ;  /* 0x0c00001011127389 */ /* 0x000064000004000f */
[----:B01----:R-:W-:Y:S01]  /*5f00*/  ENDCOLLECTIVE ;  /* 0x000000000000791b */ /* 0x003fe20003800000 */
.L_x_89:
[----:B------:R-:W-:Y:S01]  /*5f10*/  @!P0 MOV R8, R7 ;  /* 0x0000000700088202 */ /* 0x000fe20000000f00 */
[----:B------:R-:W-:Y:S01]  /*5f20*/  FADD.FTZ R26, R26, R11 ;  /* 0x0000000b1a1a7221 */ /* 0x000fe20000010000 */
[----:B------:R-:W-:-:S03]  /*5f30*/  ISETP.NE.AND P0, PT, R50, RZ, PT ;  /* 0x000000ff3200720c */ /* 0x000fc60003f05270 */
[----:B------:R-:W-:-:S10]  /*5f40*/  IMAD.MOV.U32 R17, RZ, RZ, R26 ;  /* 0x000000ffff117224 */ /* 0x000fd400078e001a */
[----:B------:R-:W0:Y:S01]  /*5f50*/  @!P0 LDC.64 R12, c[0x0][0x218] ;  /* 0x00008600ff0c8b82 */ /* 0x000e220000000a00 */
[----:B------:R-:W-:Y:S02]  /*5f60*/  @!P0 F2FP.BF16.F32.PACK_AB R32, RZ, R32 ;  /* 0x00000020ff20823e */ /* 0x000fe400000010ff */
[----:B------:R-:W-:-:S05]  /*5f70*/  MOV R28, R18 ;  /* 0x00000012001c7202 */ /* 0x000fca0000000f00 */
[----:B------:R-:W1:Y:S02]  /*5f80*/  @!P0 LDC.64 R2, c[0x0][0x220] ;  /* 0x00008800ff028b82 */ /* 0x000e640000000a00 */
[----:B01----:R-:W-:Y:S05]  /*5f90*/  WARPSYNC.COLLECTIVE R14, `(.L_x_90) ;  /* 0x000000000e087348 */ /* 0x003fea0003c00000 */
[----:B------:R2:W3:Y:S02]  /*5fa0*/  SHFL.BFLY P2, R18, R17, R16, R15 ;  /* 0x0c00001011127389 */ /* 0x0004e4000004000f */
[----:B0123--:R-:W-:Y:S01]  /*5fb0*/  ENDCOLLECTIVE ;  /* 0x000000000000791b */ /* 0x00ffe20003800000 */
.L_x_90:
[----:B------:R-:W-:Y:S01]  /*5fc0*/  FADD.FTZ R27, R27, R28 ;  /* 0x0000001c1b1b7221 */ /* 0x000fe20000010000 */
[----:B------:R-:W0:Y:S01]  /*5fd0*/  @!P0 LDC.64 R6, c[0x0][0x220] ;  /* 0x00008800ff068b82 */ /* 0x000e220000000a00 */
[----:B------:R-:W-:Y:S01]  /*5fe0*/  HFMA2.MMA R16, -RZ, RZ, 0, 4.76837158203125e-07 ;  /* 0x00000008ff107435 */ /* 0x000fe200000001ff */
[----:B------:R-:W-:Y:S01]  /*5ff0*/  MOV R17, R9 ;  /* 0x0000000900117202 */ /* 0x000fe20000000f00 */
[----:B------:R-:W-:-:S04]  /*6000*/  @!P0 IMAD.WIDE R12, R25, 0x2, R12 ;  /* 0x00000002190c8825 */ /* 0x000fc800078e020c */
[----:B------:R-:W-:Y:S01]  /*6010*/  @!P0 IMAD.WIDE R2, R25, 0x2, R2 ;  /* 0x0000000219028825 */ /* 0x000fe200078e0202 */
[----:B------:R-:W-:-:S07]  /*6020*/  MOV R29, R18 ;  /* 0x00000012001d7202 */ /* 0x000fce0000000f00 */
[----:B0-----:R-:W-:Y:S05]  /*6030*/  WARPSYNC.COLLECTIVE R14, `(.L_x_91) ;  /* 0x000000000e087348 */ /* 0x001fea0003c00000 */
[----:B------:R1:W2:Y:S02]  /*6040*/  SHFL.BFLY P2, R18, R17, R16, R15 ;  /* 0x0c00001011127389 */ /* 0x0002a4000004000f */
[----:B012---:R-:W-:Y:S01]  /*6050*/  ENDCOLLECTIVE ;  /* 0x000000000000791b */ /* 0x007fe20003800000 */
.L_x_91:
[----:B------:R-:W-:Y:S01]  /*6060*/  FADD.FTZ R26, R26, R29 ;  /* 0x0000001d1a1a7221 */ /* 0x000fe20000010000 */
[----:B------:R-:W-:Y:S01]  /*6070*/  @!P0 IMAD.WIDE R6, R25, 0x2, R6 ;  /* 0x0000000219068825 */ /* 0x000fe200078e0206 */
[----:B------:R-:W-:-:S03]  /*6080*/  MOV R17, R8 ;  /* 0x0000000800117202 */ /* 0x000fc60000000f00 */
[----:B------:R-:W-:-:S07]  /*6090*/  IMAD.MOV.U32 R30, RZ, RZ, R18 ;  /* 0x000000ffff1e7224 */ /* 0x000fce00078e0012 */
[----:B------:R-:W-:Y:S05]  /*60a0*/  WARPSYNC.COLLECTIVE R14, `(.L_x_92) ;  /* 0x000000000e087348 */ /* 0x000fea0003c00000 */
[----:B------:R0:W1:Y:S02]  /*60b0*/  SHFL.BFLY P2, R18, R17, R16, R15 ;  /* 0x0c00001011127389 */ /* 0x000064000004000f */
[----:B01----:R-:W-:Y:S01]  /*60c0*/  ENDCOLLECTIVE ;  /* 0x000000000000791b */ /* 0x003fe20003800000 */
.L_x_92:
[----:B------:R-:W-:Y:S01]  /*60d0*/  FADD.FTZ R30, R30, R9 ;  /* 0x000000091e1e7221 */ /* 0x000fe20000010000 */
[----:B------:R-:W-:-:S03]  /*60e0*/  HFMA2.MMA R16, -RZ, RZ, 0, 2.384185791015625e-07 ;  /* 0x00000004ff107435 */ /* 0x000fc600000001ff */
[----:B------:R-:W-:Y:S01]  /*60f0*/  IMAD.MOV.U32 R17, RZ, RZ, R30 ;  /* 0x000000ffff117224 */ /* 0x000fe200078e001e */
[----:B------:R-:W-:-:S07]  /*6100*/  MOV R11, R18 ;  /* 0x00000012000b7202 */ /* 0x000fce0000000f00 */
[----:B------:R-:W-:Y:S05]  /*6110*/  WARPSYNC.COLLECTIVE R14, `(.L_x_93) ;  /* 0x000000000e087348 */ /* 0x000fea0003c00000 */
[----:B------:R0:W1:Y:S02]  /*6120*/  SHFL.BFLY P2, R18, R17, R16, R15 ;  /* 0x0c00001011127389 */ /* 0x000064000004000f */
[----:B01----:R-:W-:Y:S01]  /*6130*/  ENDCOLLECTIVE ;  /* 0x000000000000791b */ /* 0x003fe20003800000 */
.L_x_93:
[----:B------:R-:W-:Y:S02]  /*6140*/  FADD.FTZ R24, R11, R8 ;  /* 0x000000080b187221 */ /* 0x000fe40000010000 */
[----:B------:R-:W0:Y:S03]  /*6150*/  @!P0 LDC.64 R10, c[0x0][0x220] ;  /* 0x00008800ff0a8b82 */ /* 0x000e260000000a00 */
[----:B------:R-:W-:Y:S02]  /*6160*/  MOV R17, R24 ;  /* 0x0000001800117202 */ /* 0x000fe40000000f00 */
[----:B------:R-:W-:-:S07]  /*6170*/  MOV R9, R18 ;  /* 0x0000001200097202 */ /* 0x000fce0000000f00 */
[----:B0-----:R-:W-:Y:S05]  /*6180*/  WARPSYNC.COLLECTIVE R14, `(.L_x_94) ;  /* 0x000000000e087348 */ /* 0x001fea0003c00000 */
[----:B------:R1:W2:Y:S02]  /*6190*/  SHFL.BFLY P2, R18, R17, R16, R15 ;  /* 0x0c00001011127389 */ /* 0x0002a4000004000f */
[----:B012---:R-:W-:Y:S01]  /*61a0*/  ENDCOLLECTIVE ;  /* 0x000000000000791b */ /* 0x007fe20003800000 */
.L_x_94:
[----:B------:R-:W-:Y:S01]  /*61b0*/  FADD.FTZ R30, R30, R9 ;  /* 0x000000091e1e7221 */ /* 0x000fe20000010000 */
[----:B------:R-:W-:Y:S01]  /*61c0*/  @!P0 IMAD.WIDE R10, R25, 0x2, R10 ;  /* 0x00000002190a8825 */ /* 0x000fe200078e020a */
[----:B------:R-:W0:Y:S01]  /*61d0*/  @!P0 LDC.64 R8, c[0x0][0x218] ;  /* 0x00008600ff088b82 */ /* 0x000e220000000a00 */
[----:B------:R-:W-:Y:S02]  /*61e0*/  HFMA2.MMA R16, -RZ, RZ, 0, 1.1920928955078125e-07 ;  /* 0x00000002ff107435 */ /* 0x000fe400000001ff */
[----:B------:R-:W-:Y:S01]  /*61f0*/  MOV R17, R30 ;  /* 0x0000001e00117202 */ /* 0x000fe20000000f00 */
[----:B------:R-:W-:-:S08]  /*6200*/  IMAD.MOV.U32 R23, RZ, RZ, R18 ;  /* 0x000000ffff177224 */ /* 0x000fd000078e0012 */
[----:B0-----:R-:W-:Y:S05]  /*6210*/  WARPSYNC.COLLECTIVE R14, `(.L_x_95) ;  /* 0x000000000e087348 */ /* 0x001fea0003c00000 */
[----:B------:R1:W2:Y:S02]  /*6220*/  SHFL.BFLY P2, R18, R17, R16, R15 ;  /* 0x0c00001011127389 */ /* 0x0002a4000004000f */
[----:B012---:R-:W-:Y:S01]  /*6230*/  ENDCOLLECTIVE ;  /* 0x000000000000791b */ /* 0x007fe20003800000 */
.L_x_95:
[----:B------:R-:W-:Y:S01]  /*6240*/  FADD.FTZ R24, R24, R23 ;  /* 0x0000001718187221 */ /* 0x000fe20000010000 */
[----:B------:R-:W-:-:S04]  /*6250*/  @!P0 IMAD.WIDE R8, R25, 0x2, R8 ;  /* 0x0000000219088825 */ /* 0x000fc800078e0208 */
[----:B------:R-:W-:Y:S02]  /*6260*/  MOV R17, R24 ;  /* 0x0000001800117202 */ /* 0x000fe40000000f00 */
[----:B------:R-:W-:Y:S02]  /*6270*/  MOV R31, R18 ;  /* 0x00000012001f7202 */ /* 0x000fe40000000f00 */
[----:B------:R-:W-:Y:S02]  /*6280*/  @!P0 F2FP.BF16.F32.PACK_AB R18, RZ, R4 ;  /* 0x00000004ff12823e */ /* 0x000fe400000010ff */
[----:B------:R-:W0:Y:S01]  /*6290*/  @!P0 LDC.64 R4, c[0x0][0x218] ;  /* 0x00008600ff048b82 */ /* 0x000e220000000a00 */
[----:B------:R-:W-:Y:S01]  /*62a0*/  FADD.FTZ R30, R30, R31 ;  /* 0x0000001f1e1e7221 */ /* 0x000fe20000010000 */
[----:B------:R-:W-:-:S07]  /*62b0*/  PRMT R33, R18, 0x7610, R33 ;  /* 0x0000761012217816 */ /* 0x000fce0000000021 */
[----:B0-----:R-:W-:Y:S05]  /*62c0*/  WARPSYNC.COLLECTIVE R14, `(.L_x_96) ;  /* 0x000000000e087348 */ /* 0x001fea0003c00000 */
[----:B------:R1:W2:Y:S02]  /*62d0*/  SHFL.BFLY P2, R18, R17, R16, R15 ;  /* 0x0c00001011127389 */ /* 0x0002a4000004000f */
[----:B012---:R-:W-:Y:S01]  /*62e0*/  ENDCOLLECTIVE ;  /* 0x000000000000791b */ /* 0x007fe20003800000 */
.L_x_96:
[----:B------:R0:W-:Y:S04]  /*62f0*/  @!P0 STG.E.U16 desc[UR14][R12.64], R33 ;  /* 0x000000210c008986 */ /* 0x0001e8000c10150e */
[----:B------:R1:W-:Y:S01]  /*6300*/  @!P0 STG.E.U16 desc[UR14][R10.64], R32 ;  /* 0x000000200a008986 */ /* 0x0003e2000c10150e */
[----:B------:R-:W-:Y:S01]  /*6310*/  @!P0 F2FP.BF16.F32.PACK_AB R14, RZ, R27 ;  /* 0x0000001bff0e823e */ /* 0x000fe200000010ff */
[----:B------:R-:W-:Y:S01]  /*6320*/  IMAD.MOV.U32 R16, RZ, RZ, 0x1 ;  /* 0x00000001ff107424 */ /* 0x000fe200078e00ff */
[----:B------:R-:W-:Y:S02]  /*6330*/  MOV R17, R30 ;  /* 0x0000001e00117202 */ /* 0x000fe40000000f00 */
[----:B0-----:R-:W-:Y:S02]  /*6340*/  @!P0 F2FP.BF16.F32.PACK_AB R13, RZ, R19 ;  /* 0x00000013ff0d823e */ /* 0x001fe400000010ff */
[----:B-1----:R-:W-:Y:S01]  /*6350*/  PRMT R10, R14, 0x7610, R10 ;  /* 0x000076100e0a7816 */ /* 0x002fe2000000000a */
[----:B------:R-:W-:Y:S01]  /*6360*/  @!P0 IMAD.WIDE R4, R25, 0x2, R4 ;  /* 0x0000000219048825 */ /* 0x000fe200078e0204 */
[----:B------:R-:W-:-:S02]  /*6370*/  MOV R14, 0xffff ;  /* 0x0000ffff000e7802 */ /* 0x000fc40000000f00 */
[----:B------:R-:W-:Y:S02]  /*6380*/  MOV R23, R18 ;  /* 0x0000001200177202 */ /* 0x000fe40000000f00 */
[----:B------:R-:W-:-:S07]  /*6390*/  @!P0 F2FP.BF16.F32.PACK_AB R11, RZ, R20 ;  /* 0x00000014ff0b823e */ /* 0x000fce00000010ff */
[----:B------:R-:W-:Y:S05]  /*63a0*/  WARPSYNC.COLLECTIVE R14, `(.L_x_97) ;  /* 0x000000000e087348 */ /* 0x000fea0003c00000 */
[----:B------:R0:W1:Y:S02]  /*63b0*/  SHFL.BFLY P2, R18, R17, R16, R15 ;  /* 0x0c00001011127389 */ /* 0x000064000004000f */
[----:B01----:R-:W-:Y:S01]  /*63c0*/  ENDCOLLECTIVE ;  /* 0x000000000000791b */ /* 0x003fe20003800000 */
.L_x_97:
[----:B------:R-:W-:Y:S01]  /*63d0*/  @!P0 F2FP.BF16.F32.PACK_AB R19, RZ, R26 ;  /* 0x0000001aff13823e */ /* 0x000fe200000010ff */
[----:B------:R-:W-:Y:S01]  /*63e0*/  FADD.FTZ R23, R24, R23 ;  /* 0x0000001718177221 */ /* 0x000fe20000010000 */
[----:B------:R0:W-:Y:S04]  /*63f0*/  @!P0 STG.E.U16 desc[UR14][R8.64+0x28], R11 ;  /* 0x0000280b08008986 */ /* 0x0001e8000c10150e */
[----:B------:R0:W-:Y:S04]  /*6400*/  @!P0 STG.E.U16 desc[UR14][R2.64+0x28], R13 ;  /* 0x0000280d02008986 */ /* 0x0001e8000c10150e */
[----:B------:R0:W-:Y:S01]  /*6410*/  @!P0 STG.E.U16 desc[UR14][R4.64+0x50], R10 ;  /* 0x0000500a04008986 */ /* 0x0001e2000c10150e */
[----:B------:R-:W-:-:S03]  /*6420*/  MOV R17, R23 ;  /* 0x0000001700117202 */ /* 0x000fc60000000f00 */
[----:B------:R0:W-:Y:S01]  /*6430*/  @!P0 STG.E.U16 desc[UR14][R6.64+0x50], R19 ;  /* 0x0000501306008986 */ /* 0x0001e2000c10150e */
[----:B------:R-:W-:-:S07]  /*6440*/  MOV R21, R18 ;  /* 0x0000001200157202 */ /* 0x000fce0000000f00 */
[----:B0-----:R-:W-:Y:S05]  /*6450*/  WARPSYNC.COLLECTIVE R14, `(.L_x_98) ;  /* 0x000000000e087348 */ /* 0x001fea0003c00000 */
[----:B------:R1:W2:Y:S02]  /*6460*/  SHFL.BFLY P2, R18, R17, R16, R15 ;  /* 0x0c00001011127389 */ /* 0x0002a4000004000f */
[----:B012---:R-:W-:Y:S01]  /*6470*/  ENDCOLLECTIVE ;  /* 0x000000000000791b */ /* 0x007fe20003800000 */
.L_x_98:
[----:B------:R-:W-:Y:S01]  /*6480*/  FADD.FTZ R21, R30, R21 ;  /* 0x000000151e157221 */ /* 0x000fe20000010000 */
[----:B------:R-:W-:Y:S06]  /*6490*/  BRA `(.L_x_99) ;  /* 0xffffffe000e07947 */ /* 0x000fec000383ffff */
.L_x_100:
[----:B------:R-:W-:-:S00]  /*64a0*/  BRA `(.L_x_100) ;  /* 0xfffffffc00fc7947 */ /* 0x000fc0000383ffff */
[----:B------:R-:W-:-:S00]  /*64b0*/  NOP ;  /* 0x0000000000007918 */ /* 0x000fc00000000000 */
        /* <DEDUP_REMOVED lines=12> */
.L_x_3830:


//--------------------- .text._ZN13group_norm_v218gn_bwd_cuda_kernelI13__nv_bfloat16Li320ELi1ELi32ELi10ELi1024ELb0ELb1ELi8ELi320ELi320ELi4ELb1ELi1ELb0ELb0ELNS_15WgradSyncMethodE3ENS_16CompileConditionILi900EEEEEvPT_S6_S6_PKS5_S8_S8_S8_PKfflPfPj --------------------------
	.section	.text._ZN13group_norm_v218gn_bwd_cuda_kernelI13__nv_bfloat16Li320ELi1ELi32ELi10ELi1024ELb0ELb1ELi8ELi320ELi320ELi4ELb1ELi1ELb0ELb0ELNS_15WgradSyncMethodE3ENS_16CompileConditionILi900EEEEEvPT_S6_S6_PKS5_S8_S8_S8_PKfflPfPj,"ax",@progbits
	.align	128
        .global         _ZN13group_norm_v218gn_bwd_cuda_kernelI13__nv_bfloat16Li320ELi1ELi32ELi10ELi1024ELb0ELb1ELi8ELi320ELi320ELi4ELb1ELi1ELb0ELb0ELNS_15WgradSyncMethodE3ENS_16CompileConditionILi900EEEEEvPT_S6_S6_PKS5_S8_S8_S8_PKfflPfPj
        .type           _ZN13group_norm_v218gn_bwd_cuda_kernelI13__nv_bfloat16Li320ELi1ELi32ELi10ELi1024ELb0ELb1ELi8ELi320ELi320ELi4ELb1ELi1ELb0ELb0ELNS_15WgradSyncMethodE3ENS_16CompileConditionILi900EEEEEvPT_S6_S6_PKS5_S8_S8_S8_PKfflPfPj,@function
        .size           _ZN13group_norm_v218gn_bwd_cuda_kernelI13__nv_bfloat16Li320ELi1ELi32ELi10ELi1024ELb0ELb1ELi8ELi320ELi320ELi4ELb1ELi1ELb0ELb0ELNS_15WgradSyncMethodE3ENS_16CompileConditionILi900EEEEEvPT_S6_S6_PKS5_S8_S8_S8_PKfflPfPj,(.L_x_3831 - _ZN13group_norm_v218gn_bwd_cuda_kernelI13__nv_bfloat16Li320ELi1ELi32ELi10ELi1024ELb0ELb1ELi8ELi320ELi320ELi4ELb1ELi1ELb0ELb0ELNS_15WgradSyncMethodE3ENS_16CompileConditionILi900EEEEEvPT_S6_S6_PKS5_S8_S8_S8_PKfflPfPj)
        .other          _ZN13group_norm_v218gn_bwd_cuda_kernelI13__nv_bfloat16Li320ELi1ELi32ELi10ELi1024ELb0ELb1ELi8ELi320ELi320ELi4ELb1ELi1ELb0ELb0ELNS_15WgradSyncMethodE3ENS_16CompileConditionILi900EEEEEvPT_S6_S6_PKS5_S8_S8_S8_PKfflPfPj,@"STO_CUDA_ENTRY STV_DEFAULT"
_ZN13group_norm_v218gn_bwd_cuda_kernelI13__nv_bfloat16Li320ELi1ELi32ELi10ELi1024ELb0ELb1ELi8ELi320ELi320ELi4ELb1ELi1ELb0ELb0ELNS_15WgradSyncMethodE3ENS_16CompileConditionILi900EEEEEvPT_S6_S6_PKS5_S8_S8_S8_PKfflPfPj:
.text._ZN13group_norm_v218gn_bwd_cuda_kernelI13__nv_bfloat16Li320ELi1ELi32ELi10ELi1024ELb0ELb1ELi8ELi320ELi320ELi4ELb1ELi1ELb0ELb0ELNS_15WgradSyncMethodE3ENS_16CompileConditionILi900EEEEEvPT_S6_S6_PKS5_S8_S8_S8_PKfflPfPj:
[----:B------:R-:W-:Y:S01]  /*0000*/  LDC R1, c[0x0][0x28] ;  /* 0x00000a00ff017b82 */ /* 0x000fe20000000800 */
[----:B------:R-:W0:Y:S01]  /*0010*/  S2R R9, SR_CTAID.Y ;  /* 0x0000000000097919 */ /* 0x000e220000002600 */
[----:B------:R-:W-:Y:S01]  /*0020*/  ULDC.64 UR4, c[0x0][0x258] ;  /* 0x0000960000047ab9 */ /* 0x000fe20000000a00 */
[----:B------:R-:W-:Y:S01]  /*0030*/  ULDC.64 UR8, c[0x0][0x208] ;  /* 0x0000820000087ab9 */ /* 0x000fe20000000a00 */
[----:B------:R-:W-:Y:S01]  /*0040*/  MOV R34, UR4 ;  /* 0x0000000400227c02 */ /* 0x000fe20008000f00 */
[----:B------:R-:W1:Y:S01]  /*0050*/  S2R R0, SR_CTAID.X ;  /* 0x0000000000007919 */ /* 0x000e620000002500 */
[----:B------:R-:W-:Y:S01]  /*0060*/  IMAD.U32 R35, RZ, RZ, UR5 ;  /* 0x00000005ff237e24 */ /* 0x000fe2000f8e00ff */
[----:B------:R-:W-:Y:S01]  /*0070*/  HFMA2.MMA R76, -RZ, RZ, 0, 0 ;  /* 0x00000000ff4c7435 */ /* 0x000fe200000001ff */
[----:B0-----:R-:W-:Y:S01]  /*0080*/  ISETP.GE.U32.AND P0, PT, R9, R34, PT ;  /* 0x000000220900720c */ /* 0x001fe20003f06070 */
[----:B------:R-:W-:-:S03]  /*0090*/  IMAD.MOV.U32 R73, RZ, RZ, R9 ;  /* 0x000000ffff497224 */ /* 0x000fc600078e0009 */
[----:B------:R-:W-:-:S13]  /*00a0*/  ISETP.GE.AND.EX P0, PT, RZ, R35, PT, P0 ;  /* 0x00000023ff00720c */ /* 0x000fda0003f06300 */
[----:B-1----:R-:W-:Y:S05]  /*00b0*/  @!P0 BRA `(.L_x_101) ;  /* 0x0000000000688947 */ /* 0x002fea0003800000 */
[----:B------:R-:W0:Y:S01]  /*00c0*/  S2R R2, SR_TID.X ;  /* 0x0000000000027919 */ /* 0x000e220000002100 */
[----:B------:R-:W-:Y:S01]  /*00d0*/  BAR.SYNC.DEFER_BLOCKING 0x0 ;  /* 0x0000000000007b1d */ /* 0x000fe20000010000 */
[----:B0-----:R-:W-:-:S13]  /*00e0*/  ISETP.NE.AND P0, PT, R2, RZ, PT ;  /* 0x000000ff0200720c */ /* 0x001fda0003f05270 */
[----:B------:R-:W-:Y:S05]  /*00f0*/  @P0 BRA `(.L_x_102) ;  /* 0x00000000004c0947 */ /* 0x000fea0003800000 */
[----:B------:R-:W-:Y:S01]  /*0100*/  ULDC.64 UR4, c[0x0][0x268] ;  /* 0x00009a0000047ab9 */ /* 0x000fe20000000a00 */
[----:B------:R-:W-:Y:S01]  /*0110*/  IADD3 R3, -R73, RZ, RZ ;  /* 0x000000ff49037210 */ /* 0x000fe20007ffe1ff */
[----:B------:R-:W-:Y:S01]  /*0120*/  UIADD3 UR4, UP0, UR4, 0x4, URZ ;  /* 0x0000000404047890 */ /* 0x000fe2000ff1e03f */
[----:B------:R-:W-:Y:S02]  /*0130*/  IMAD.MOV.U32 R5, RZ, RZ, 0x7fffff81 ;  /* 0x7fffff81ff057424 */ /* 0x000fe400078e00ff */
[----:B------:R-:W-:Y:S01]  /*0140*/  ISETP.NE.AND P0, PT, R0, R3, PT ;  /* 0x000000030000720c */ /* 0x000fe20003f05270 */
[----:B------:R-:W-:Y:S02]  /*0150*/  UIADD3.X UR5, URZ, UR5, URZ, UP0, !UPT ;  /* 0x000000053f057290 */ /* 0x000fe400087fe43f */
[----:B------:R-:W-:Y:S02]  /*0160*/  MOV R2, UR4 ;  /* 0x0000000400027c02 */ /* 0x000fe40008000f00 */
[----:B------:R-:W-:-:S02]  /*0170*/  SEL R5, R5, 0x1, !P0 ;  /* 0x0000000105057807 */ /* 0x000fc40004000000 */
[----:B------:R-:W-:Y:S01]  /*0180*/  IMAD.U32 R3, RZ, RZ, UR5 ;  /* 0x00000005ff037e24 */ /* 0x000fe2000f8e00ff */
[----:B------:R-:W-:Y:S06]  /*0190*/  MEMBAR.ALL.GPU ;  /* 0x0000000000007992 */ /* 0x000fec000000a000 */
[----:B------:R-:W-:-:S00]  /*01a0*/  ERRBAR ;  /* 0x00000000000079ab */ /* 0x000fc00000000000 */
[----:B------:R-:W-:Y:S06]  /*01b0*/  CGAERRBAR ;  /* 0x00000000000075ab */ /* 0x000fec0000000000 */
[----:B------:R0:W5:Y:S02]  /*01c0*/  ATOM.E.ADD.STRONG.GPU PT, R5, desc[UR8][R2.64], R5 ;  /* 0x000000050205798a */ /* 0x00016400081ee1c8 */
.L_x_103:
[----:B------:R-:W2:Y:S04]  /*01d0*/  LD.E.STRONG.GPU R4, desc[UR8][R2.64] ;  /* 0x0000000802047980 */ /* 0x000ea8000c10f900 */
[----:B--2---:R-:W-:Y:S01]  /*01e0*/  CCTL.IVALL ;  /* 0x00000000ff00798f */ /* 0x004fe20002000000 */
[----:B------:R-:W-:Y:S05]  /*01f0*/  YIELD ;  /* 0x0000000000007946 */ /* 0x000fea0003800000 */
[----:B-----5:R-:W-:-:S04]  /*0200*/  LOP3.LUT R4, R4, R5, RZ, 0x3c, !PT ;  /* 0x0000000504047212 */ /* 0x020fc800078e3cff */
[----:B------:R-:W-:-:S13]  /*0210*/  ISETP.GT.AND P0, PT, R4, -0x1, PT ;  /* 0xffffffff0400780c */ /* 0x000fda0003f04270 */
[----:B------:R-:W-:Y:S05]  /*0220*/  @P0 BRA `(.L_x_103) ;  /* 0xfffffffc00e80947 */ /* 0x000fea000383ffff */
.L_x_102:
[----:B------:R-:W-:Y:S05]  /*0230*/  WARPSYNC.ALL ;  /* 0x0000000000007948 */ /* 0x000fea0003800000 */
[----:B------:R-:W-:Y:S06]  /*0240*/  BAR.SYNC.DEFER_BLOCKING 0x0 ;  /* 0x0000000000007b1d */ /* 0x000fec0000010000 */
[----:B------:R-:W-:Y:S05]  /*0250*/  BRA `(.L_x_104) ;  /* 0x0000002000c07947 */ /* 0x000fea0003800000 */
.L_x_101:
        /* <DEDUP_REMOVED lines=8> */
[----:B------:R-:W-:Y:S02]  /*02e0*/  MOV R5, 0x400 ;  /* 0x0000040000057802 */ /* 0x000fe40000000f00 */
[----:B------:R-:W-:Y:S02]  /*02f0*/  CS2R R32, SRZ ;  /* 0x0000000000207805 */ /* 0x000fe4000001ff00 */
[----:B------:R-:W-:Y:S01]  /*0300*/  SHF.R.S32.HI R7, RZ, 0x1f, R2 ;  /* 0x0000001fff077819 */ /* 0x000fe20000011402 */
[----:B------:R-:W0:Y:S01]  /*0310*/  S2R R6, SR_CgaCtaId ;  /* 0x0000000000067919 */ /* 0x000e220000008800 */
[----:B------:R-:W-:Y:S01]  /*0320*/  IADD3 R14, R4, 0x2, RZ ;  /* 0x00000002040e7810 */ /* 0x000fe20007ffe0ff */
[----:B------:R-:W-:Y:S01]  /*0330*/  VIADD R5, R5, 0x2800 ;  /* 0x0000280005057836 */ /* 0x000fe20000000000 */
[----:B------:R-:W-:Y:S02]  /*0340*/  LEA.HI R11, R7, R2, RZ, 0x2 ;  /* 0x00000002070b7211 */ /* 0x000fe400078f10ff */
[----:B------:R-:W-:-:S02]  /*0350*/  CS2R R30, SRZ ;  /* 0x00000000001e7805 */ /* 0x000fc4000001ff00 */
[----:B------:R-:W-:Y:S02]  /*0360*/  LEA.HI R7, R7, R2, RZ, 0x4 ;  /* 0x0000000207077211 */ /* 0x000fe400078f20ff */
[----:B------:R-:W-:Y:S02]  /*0370*/  CS2R R28, SRZ ;  /* 0x00000000001c7805 */ /* 0x000fe4000001ff00 */
[----:B------:R-:W-:Y:S02]  /*0380*/  SHF.R.S32.HI R8, RZ, 0x2, R11 ;  /* 0x00000002ff087819 */ /* 0x000fe4000001140b */
[----:B------:R-:W-:Y:S01]  /*0390*/  CS2R R26, SRZ ;  /* 0x00000000001a7805 */ /* 0x000fe2000001ff00 */
[----:B------:R-:W-:Y:S02]  /*03a0*/  UMOV UR4, URZ ;  /* 0x0000003f00047c82 */ /* 0x000fe40008000000 */
[C---:B------:R-:W-:Y:S02]  /*03b0*/  VIADD R13, R8.reuse, 0xa0 ;  /* 0x000000a0080d7836 */ /* 0x040fe40000000000 */
[----:B------:R-:W-:-:S03]  /*03c0*/  VIADD R21, R8, 0xf0 ;  /* 0x000000f008157836 */ /* 0x000fc60000000000 */
[----:B------:R-:W-:Y:S02]  /*03d0*/  SHF.R.S32.HI R16, RZ, 0x1f, R13 ;  /* 0x0000001fff107819 */ /* 0x000fe4000001140d */
[----:B------:R-:W-:Y:S02]  /*03e0*/  SHF.R.S32.HI R22, RZ, 0x1f, R21 ;  /* 0x0000001fff167819 */ /* 0x000fe40000011415 */
[----:B------:R-:W-:Y:S02]  /*03f0*/  LEA.HI R20, R16, R13, RZ, 0x2 ;  /* 0x0000000d10147211 */ /* 0x000fe400078f10ff */
[----:B------:R-:W-:Y:S02]  /*0400*/  LEA.HI R22, R22, R21, RZ, 0x2 ;  /* 0x0000001516167211 */ /* 0x000fe400078f10ff */
[----:B------:R-:W-:Y:S02]  /*0410*/  SHF.R.U32.HI R20, RZ, 0x2, R20 ;  /* 0x00000002ff147819 */ /* 0x000fe40000011614 */
[----:B------:R-:W-:-:S02]  /*0420*/  SHF.R.U32.HI R22, RZ, 0x2, R22 ;  /* 0x00000002ff167819 */ /* 0x000fc40000011616 */
[----:B0-----:R-:W-:Y:S02]  /*0430*/  LEA R6, R6, R5, 0x18 ;  /* 0x0000000506067211 */ /* 0x001fe400078ec0ff */
[----:B------:R-:W-:-:S03]  /*0440*/  SHF.L.U32 R5, R0, 0x3, RZ ;  /* 0x0000000300057819 */ /* 0x000fc600000006ff */
[----:B------:R-:W-:Y:S01]  /*0450*/  IMAD R10, R3, 0x28, R6 ;  /* 0x00000028030a7824 */ /* 0x000fe200078e0206 */
[----:B------:R-:W-:Y:S01]  /*0460*/  LOP3.LUT R5, R5, 0x3f8, RZ, 0xc0, !PT ;  /* 0x000003f805057812 */ /* 0x000fe200078ec0ff */
[----:B------:R-:W-:-:S03]  /*0470*/  VIADD R3, R8, 0x50 ;  /* 0x0000005008037836 */ /* 0x000fc60000000000 */
[----:B------:R-:W-:Y:S02]  /*0480*/  IADD3 R17, R5, R15, RZ ;  /* 0x0000000f05117210 */ /* 0x000fe40007ffe0ff */
[----:B------:R-:W-:Y:S02]  /*0490*/  SHF.R.S32.HI R12, RZ, 0x1f, R3 ;  /* 0x0000001fff0c7819 */ /* 0x000fe40000011403 */
[----:B------:R-:W-:Y:S01]  /*04a0*/  LEA R10, R15, R10, 0x3 ;  /* 0x0000000a0f0a7211 */ /* 0x000fe200078e18ff */
[----:B------:R-:W-:Y:S01]  /*04b0*/  IMAD.WIDE.U32 R14, R14, -0x33333333, RZ ;  /* 0xcccccccd0e0e7825 */ /* 0x000fe200078e00ff */
[----:B------:R-:W-:Y:S02]  /*04c0*/  LEA.HI R5, R12, R3, RZ, 0x2 ;  /* 0x000000030c057211 */ /* 0x000fe400078f10ff */
[----:B------:R-:W-:Y:S01]  /*04d0*/  LOP3.LUT R3, R11, 0xfffffffc, RZ, 0xc0, !PT ;  /* 0xfffffffc0b037812 */ /* 0x000fe200078ec0ff */
[----:B------:R-:W-:Y:S01]  /*04e0*/  IMAD.WIDE.U32 R12, R4, -0x33333333, RZ ;  /* 0xcccccccd040c7825 */ /* 0x000fe200078e00ff */
[----:B------:R-:W-:-:S02]  /*04f0*/  SHF.R.U32.HI R14, RZ, 0x4, R7 ;  /* 0x00000004ff0e7819 */ /* 0x000fc40000011607 */
[----:B------:R-:W-:Y:S01]  /*0500*/  SHF.R.U32.HI R16, RZ, 0x2, R5 ;  /* 0x00000002ff107819 */ /* 0x000fe20000011605 */
[----:B------:R-:W-:Y:S01]  /*0510*/  IMAD.IADD R3, R2, 0x1, -R3 ;  /* 0x0000000102037824 */ /* 0x000fe200078e0a03 */
[----:B------:R-:W-:Y:S01]  /*0520*/  SHF.R.U32.HI R11, RZ, 0x3, R13 ;  /* 0x00000003ff0b7819 */ /* 0x000fe2000001160d */
[----:B------:R-:W-:Y:S01]  /*0530*/  IMAD R17, R17, 0x140, RZ ;  /* 0x0000014011117824 */ /* 0x000fe200078e02ff */
[----:B------:R-:W-:Y:S02]  /*0540*/  SHF.R.U32.HI R12, RZ, 0x3, R15 ;  /* 0x00000003ff0c7819 */ /* 0x000fe4000001160f */
[C---:B------:R-:W-:Y:S02]  /*0550*/  LOP3.LUT R13, R3.reuse, 0x3, R14, 0x78, !PT ;  /* 0x00000003030d7812 */ /* 0x040fe400078e780e */
[C---:B------:R-:W-:Y:S02]  /*0560*/  LOP3.LUT R14, R3.reuse, 0x3, R16, 0x78, !PT ;  /* 0x00000003030e7812 */ /* 0x040fe400078e7810 */
[----:B------:R-:W-:-:S02]  /*0570*/  LOP3.LUT R15, R3, 0x3, R20, 0x78, !PT ;  /* 0x00000003030f7812 */ /* 0x000fc400078e7814 */
[----:B------:R-:W-:Y:S02]  /*0580*/  LOP3.LUT R16, R3, 0x3, R22, 0x78, !PT ;  /* 0x0000000303107812 */ /* 0x000fe400078e7816 */
[C---:B--2---:R-:W-:Y:S01]  /*0590*/  PRMT R21, R19.reuse, 0x7632, R21 ;  /* 0x0000763213157816 */ /* 0x044fe20000000015 */
[----:B------:R-:W-:Y:S01]  /*05a0*/  IMAD.U32 R5, R19, 0x10000, RZ ;  /* 0x0001000013057824 */ /* 0x000fe200078e00ff */
[C---:B------:R-:W-:Y:S02]  /*05b0*/  PRMT R7, R18.reuse, 0x7632, R7 ;  /* 0x0000763212077816 */ /* 0x040fe40000000007 */
[----:B------:R-:W-:Y:S01]  /*05c0*/  SHF.L.U32 R3, R18, 0x10, RZ ;  /* 0x0000001012037819 */ /* 0x000fe200000006ff */
[----:B------:R-:W-:Y:S01]  /*05d0*/  IMAD.U32 R21, R21, 0x10000, RZ ;  /* 0x0001000015157824 */ /* 0x000fe200078e00ff */
[----:B------:R-:W-:-:S07]  /*05e0*/  SHF.L.U32 R19, R7, 0x10, RZ ;  /* 0x0000001007137819 */ /* 0x000fce00000006ff */
.L_x_120:
[----:B--2---:R-:W-:Y:S01]  /*05f0*/  MOV R23, RZ ;  /* 0x000000ff00177202 */ /* 0x004fe20000000f00 */
[----:B------:R-:W-:Y:S01]  /*0600*/  IMAD.MOV.U32 R22, RZ, RZ, R4 ;  /* 0x000000ffff167224 */ /* 0x000fe200078e0004 */
[C---:B------:R-:W-:Y:S01]  /*0610*/  SHF.L.U32 R35, R73.reuse, 0x5, RZ ;  /* 0x0000000549237819 */ /* 0x040fe200000006ff */
[----:B------:R-:W-:Y:S01]  /*0620*/  IMAD R7, R76, 0x50000, RZ ;  /* 0x000500004c077824 */ /* 0x000fe200078e02ff */
[C---:B------:R-:W-:Y:S01]  /*0630*/  SHF.L.U64.HI R38, R73.reuse, 0x5, R76 ;  /* 0x0000000549267819 */ /* 0x040fe2000001024c */
[----:B------:R-:W-:Y:S01]  /*0640*/  IMAD.WIDE.U32 R22, R73, 0x50000, R22 ;  /* 0x0005000049167825 */ /* 0x000fe200078e0016 */
[----:B------:R-:W-:Y:S01]  /*0650*/  IADD3 R18, P0, R35, R11, RZ ;  /* 0x0000000b23127210 */ /* 0x000fe20007f1e0ff */
[----:B------:R-:W-:Y:S01]  /*0660*/  ULDC.64 UR6, c[0x0][0x248] ;  /* 0x0000920000067ab9 */ /* 0x000fe20000000a00 */
[----:B------:R-:W-:Y:S01]  /*0670*/  ULDC.64 UR10, c[0x0][0x230] ;  /* 0x00008c00000a7ab9 */ /* 0x000fe20000000a00 */
[----:B------:R-:W-:Y:S01]  /*0680*/  IMAD.IADD R34, R23, 0x1, R7 ;  /* 0x0000000117227824 */ /* 0x000fe200078e0207 */
[----:B------:R-:W-:Y:S01]  /*0690*/  IADD3 R20, P1, R17, R22, RZ ;  /* 0x0000001611147210 */ /* 0x000fe20007f3e0ff */
[----:B------:R-:W-:Y:S01]  /*06a0*/  ULDC.64 UR12, c[0x0][0x228] ;  /* 0x00008a00000c7ab9 */ /* 0x000fe20000000a00 */
[----:B------:R-:W-:Y:S01]  /*06b0*/  IADD3.X R23, RZ, R38, RZ, P0, !PT ;  /* 0x00000026ff177210 */ /* 0x000fe200007fe4ff */
[----:B------:R-:W-:Y:S01]  /*06c0*/  ULDC UR5, c[0x0][0x250] ;  /* 0x0000940000057ab9 */ /* 0x000fe20000000800 */
[----:B------:R-:W-:Y:S01]  /*06d0*/  LEA R24, P0, R18, UR6, 0x3 ;  /* 0x0000000612187c11 */ /* 0x000fe2000f8018ff */
[----:B------:R-:W-:-:S03]  /*06e0*/  IMAD.X R7, RZ, RZ, R34, P1 ;  /* 0x000000ffff077224 */ /* 0x000fc600008e0622 */
[----:B------:R-:W-:Y:S02]  /*06f0*/  LEA.HI.X R25, R18, UR7, R23, 0x3, P0 ;  /* 0x0000000712197c11 */ /* 0x000fe400080f1c17 */
[C---:B------:R-:W-:Y:S02]  /*0700*/  SHF.L.U64.HI R18, R20.reuse, 0x1, R7 ;  /* 0x0000000114127819 */ /* 0x040fe40000010207 */
[----:B------:R-:W-:Y:S02]  /*0710*/  SHF.L.U32 R20, R20, 0x1, RZ ;  /* 0x0000000114147819 */ /* 0x000fe400000006ff */
[----:B------:R-:W2:Y:S01]  /*0720*/  LDG.E.64.CONSTANT R24, desc[UR8][R24.64] ;  /* 0x0000000818187981 */ /* 0x000ea2000c1e9b00 */
[----:B------:R-:W-:Y:S02]  /*0730*/  IADD3 R7, P1, R35, R12, RZ ;  /* 0x0000000c23077210 */ /* 0x000fe40007f3e0ff */
[C---:B------:R-:W-:Y:S02]  /*0740*/  IADD3 R44, P0, R20.reuse, UR10, RZ ;  /* 0x0000000a142c7c10 */ /* 0x040fe4000ff1e0ff */
[----:B------:R-:W-:Y:S01]  /*0750*/  IADD3 R42, P2, R20, UR12, RZ ;  /* 0x0000000c142a7c10 */ /* 0x000fe2000ff5e0ff */
[----:B------:R-:W-:Y:S01]  /*0760*/  IMAD.X R38, RZ, RZ, R38, P1 ;  /* 0x000000ffff267224 */ /* 0x000fe200008e0626 */
[----:B------:R-:W-:-:S02]  /*0770*/  IADD3.X R45, R18, UR11, RZ, P0, !PT ;  /* 0x0000000b122d7c10 */ /* 0x000fc400087fe4ff */
[C---:B------:R-:W-:Y:S02]  /*0780*/  LEA R36, P1, R7.reuse, UR6, 0x3 ;  /* 0x0000000607247c11 */ /* 0x040fe4000f8218ff */
[----:B------:R-:W-:Y:S02]  /*0790*/  IADD3.X R43, R18, UR13, RZ, P2, !PT ;  /* 0x0000000d122b7c10 */ /* 0x000fe400097fe4ff */
[----:B------:R-:W-:Y:S01]  /*07a0*/  LEA.HI.X R37, R7, UR7, R38, 0x3, P1 ;  /* 0x0000000707257c11 */ /* 0x000fe200088f1c26 */
[----:B------:R-:W3:Y:S01]  /*07b0*/  LDG.E.64.CONSTANT R44, desc[UR8][R44.64] ;  /* 0x000000082c2c7981 */ /* 0x000ee2000c1e9b00 */
[----:B------:R-:W-:-:S03]  /*07c0*/  IADD3 R7, R17, 0x500, RZ ;  /* 0x0000050011077810 */ /* 0x000fc60007ffe0ff */
[----:B------:R-:W4:Y:S01]  /*07d0*/  LDG.E.64.CONSTANT R42, desc[UR8][R42.64] ;  /* 0x000000082a2a7981 */ /* 0x000f22000c1e9b00 */
[----:B------:R-:W-:-:S03]  /*07e0*/  IADD3 R7, P0, R7, R22, RZ ;  /* 0x0000001607077210 */ /* 0x000fc60007f1e0ff */
[----:B------:R-:W5:Y:S01]  /*07f0*/  LDG.E.64.CONSTANT R36, desc[UR8][R36.64] ;  /* 0x0000000824247981 */ /* 0x000f62000c1e9b00 */
[----:B------:R-:W-:Y:S01]  /*0800*/  SHF.L.U32 R22, R7, 0x1, RZ ;  /* 0x0000000107167819 */ /* 0x000fe200000006ff */
[----:B------:R-:W-:-:S03]  /*0810*/  IMAD.X R34, RZ, RZ, R34, P0 ;  /* 0x000000ffff227224 */ /* 0x000fc600000e0622 */
[----:B------:R-:W-:Y:S02]  /*0820*/  IADD3 R40, P0, R22, UR10, RZ ;  /* 0x0000000a16287c10 */ /* 0x000fe4000ff1e0ff */
[----:B------:R-:W-:-:S04]  /*0830*/  SHF.L.U64.HI R23, R7, 0x1, R34 ;  /* 0x0000000107177819 */ /* 0x000fc80000010222 */
[----:B------:R-:W-:Y:S02]  /*0840*/  IADD3.X R41, R23, UR11, RZ, P0, !PT ;  /* 0x0000000b17297c10 */ /* 0x000fe400087fe4ff */
[----:B------:R-:W-:-:S04]  /*0850*/  IADD3 R38, P0, R22, UR12, RZ ;  /* 0x0000000c16267c10 */ /* 0x000fc8000ff1e0ff */
[----:B------:R-:W-:Y:S01]  /*0860*/  IADD3.X R39, R23, UR13, RZ, P0, !PT ;  /* 0x0000000d17277c10 */ /* 0x000fe200087fe4ff */
[----:B------:R-:W5:Y:S05]  /*0870*/  LDG.E.64.CONSTANT R40, desc[UR8][R40.64] ;  /* 0x0000000828287981 */ /* 0x000f6a000c1e9b00 */
[----:B------:R-:W5:Y:S01]  /*0880*/  LDG.E.64.CONSTANT R38, desc[UR8][R38.64] ;  /* 0x0000000826267981 */ /* 0x000f62000c1e9b00 */
[----:B------:R-:W-:-:S05]  /*0890*/  IADD3 R73, P0, R73, 0x1, RZ ;  /* 0x0000000149497810 */ /* 0x000fca0007f1e0ff */
[----:B------:R-:W-:Y:S01]  /*08a0*/  IMAD.X R76, RZ, RZ, R76, P0 ;  /* 0x000000ffff4c7224 */ /* 0x000fe200000e064c */
[----:B------:R-:W-:Y:S01]  /*08b0*/  ISETP.GT.U32.AND P1, PT, R2, 0x7f, PT ;  /* 0x0000007f0200780c */ /* 0x000fe20003f24070 */
[----:B--2---:R-:W-:-:S06]  /*08c0*/  FADD.FTZ R25, R25, UR5 ;  /* 0x0000000519197e21 */ /* 0x004fcc0008010000 */
[----:B0-----:R-:W0:Y:S01]  /*08d0*/  MUFU.RSQ R25, R25 ;  /* 0x0000001900197308 */ /* 0x001e220000001400 */
[C---:B---3--:R-:W-:Y:S01]  /*08e0*/  PRMT R7, R44.reuse, 0x7632, R7 ;  /* 0x000076322c077816 */ /* 0x048fe20000000007 */
[----:B------:R-:W-:Y:S01]  /*08f0*/  IMAD.U32 R35, R44, 0x10000, RZ ;  /* 0x000100002c237824 */ /* 0x000fe200078e00ff */
[----:B----4-:R-:W-:-:S03]  /*0900*/  SHF.L.U32 R70, R42, 0x10, RZ ;  /* 0x000000102a467819 */ /* 0x010fc600000006ff */
[----:B------:R-:W-:Y:S01]  /*0910*/  IMAD.U32 R7, R7, 0x10000, RZ ;  /* 0x0001000007077824 */ /* 0x000fe200078e00ff */
[----:B------:R-:W-:Y:S01]  /*0920*/  PRMT R50, R42, 0x7632, R50 ;  /* 0x000076322a327816 */ /* 0x000fe20000000032 */
[----:B------:R-:W-:Y:S01]  /*0930*/  FADD.FTZ R34, -R24, R35 ;  /* 0x0000002318227221 */ /* 0x000fe20000010100 */
[----:B-----5:R-:W-:Y:S01]  /*0940*/  FADD.FTZ R37, R37, UR5 ;  /* 0x0000000525257e21 */ /* 0x020fe20008010000 */
[----:B------:R-:W-:Y:S01]  /*0950*/  FMUL.FTZ R46, R3, R70 ;  /* 0x00000046032e7220 */ /* 0x000fe20000410000 */
[----:B------:R-:W-:Y:S01]  /*0960*/  SHF.L.U32 R50, R50, 0x10, RZ ;  /* 0x0000001032327819 */ /* 0x000fe200000006ff */
[----:B------:R-:W-:Y:S01]  /*0970*/  FADD.FTZ R48, -R24, R7 ;  /* 0x0000000718307221 */ /* 0x000fe20000010100 */
[----:B0-----:R-:W-:Y:S02]  /*0980*/  FMUL.FTZ R77, R25, R34 ;  /* 0x00000022194d7220 */ /* 0x001fe40000410000 */
[----:B------:R-:W0:Y:S01]  /*0990*/  MUFU.RSQ R37, R37 ;  /* 0x0000002500257308 */ /* 0x000e220000001400 */
[----:B------:R-:W-:Y:S01]  /*09a0*/  FMUL.FTZ R7, R19, R50 ;  /* 0x0000003213077220 */ /* 0x000fe20000410000 */
[----:B------:R-:W-:Y:S01]  /*09b0*/  FMUL.FTZ R51, R25, R48 ;  /* 0x0000003019337220 */ /* 0x000fe20000410000 */
[----:B------:R-:W-:Y:S01]  /*09c0*/  FFMA.FTZ R46, R77, R46, RZ ;  /* 0x0000002e4d2e7223 */ /* 0x000fe200000100ff */
[----:B------:R-:W-:-:S03]  /*09d0*/  IMAD.U32 R49, R45, 0x10000, RZ ;  /* 0x000100002d317824 */ /* 0x000fc600078e00ff */
[----:B------:R-:W-:Y:S01]  /*09e0*/  FFMA.FTZ R35, R51, R7, R46 ;  /* 0x0000000733237223 */ /* 0x000fe2000001002e */
[----:B------:R-:W-:Y:S01]  /*09f0*/  PRMT R7, R45, 0x7632, R7 ;  /* 0x000076322d077816 */ /* 0x000fe20000000007 */
[----:B------:R-:W-:Y:S01]  /*0a00*/  FADD.FTZ R34, -R36, R49 ;  /* 0x0000003124227221 */ /* 0x000fe20000010100 */
[C---:B------:R-:W-:Y:S02]  /*0a10*/  SHF.L.U32 R72, R43.reuse, 0x10, RZ ;  /* 0x000000102b487819 */ /* 0x040fe400000006ff */
[----:B------:R-:W-:Y:S01]  /*0a20*/  PRMT R52, R43, 0x7632, R52 ;  /* 0x000076322b347816 */ /* 0x000fe20000000034 */
[----:B------:R-:W-:Y:S01]  /*0a30*/  IMAD.U32 R7, R7, 0x10000, RZ ;  /* 0x0001000007077824 */ /* 0x000fe200078e00ff */
[----:B------:R-:W-:Y:S01]  /*0a40*/  SHF.L.U32 R47, R40, 0x10, RZ ;  /* 0x00000010282f7819 */ /* 0x000fe200000006ff */
[----:B------:R-:W-:Y:S02]  /*0a50*/  FMUL.FTZ R46, R5, R72 ;  /* 0x00000048052e7220 */ /* 0x000fe40000410000 */
[----:B------:R-:W-:Y:S01]  /*0a60*/  FADD.FTZ R48, -R36, R7 ;  /* 0x0000000724307221 */ /* 0x000fe20000010100 */
[----:B------:R-:W-:-:S02]  /*0a70*/  IMAD.U32 R52, R52, 0x10000, RZ ;  /* 0x0001000034347824 */ /* 0x000fc400078e00ff */
[C---:B0-----:R-:W-:Y:S01]  /*0a80*/  FMUL.FTZ R7, R37.reuse, R34 ;  /* 0x0000002225077220 */ /* 0x041fe20000410000 */
[----:B------:R-:W-:Y:S02]  /*0a90*/  IMAD.U32 R75, R38, 0x10000, RZ ;  /* 0x00010000264b7824 */ /* 0x000fe400078e00ff */
[----:B------:R-:W-:Y:S01]  /*0aa0*/  FMUL.FTZ R53, R37, R48 ;  /* 0x0000003025357220 */ /* 0x000fe20000410000 */
[----:B------:R-:W-:Y:S01]  /*0ab0*/  FMUL.FTZ R34, R21, R52 ;  /* 0x0000003415227220 */ /* 0x000fe20000410000 */
[----:B------:R-:W-:Y:S01]  /*0ac0*/  FFMA.FTZ R46, R7, R46, RZ ;  /* 0x0000002e072e7223 */ /* 0x000fe200000100ff */
[----:B------:R-:W-:-:S03]  /*0ad0*/  FADD.FTZ R78, -R24, R47 ;  /* 0x0000002f184e7221 */ /* 0x000fc60000010100 */
[----:B------:R-:W-:Y:S01]  /*0ae0*/  FFMA.FTZ R46, R53, R34, R46 ;  /* 0x00000022352e7223 */ /* 0x000fe2000001002e */
[----:B------:R-:W-:Y:S01]  /*0af0*/  FMUL.FTZ R34, R3, R75 ;  /* 0x0000004b03227220 */ /* 0x000fe20000410000 */
[----:B------:R-:W-:Y:S01]  /*0b00*/  FMUL.FTZ R78, R25, R78 ;  /* 0x0000004e194e7220 */ /* 0x000fe20000410000 */
[----:B------:R-:W-:-:S03]  /*0b10*/  SHF.L.U32 R49, R41, 0x10, RZ ;  /* 0x0000001029317819 */ /* 0x000fc600000006ff */
[----:B------:R-:W-:Y:S02]  /*0b20*/  FFMA.FTZ R55, R78, R34, R35 ;  /* 0x000000224e377223 */ /* 0x000fe40000010023 */
[----:B------:R-:W0:Y:S01]  /*0b30*/  LDC.64 R34, c[0x0][0x258] ;  /* 0x00009600ff227b82 */ /* 0x000e220000000a00 */
[----:B------:R-:W-:Y:S01]  /*0b40*/  SHF.L.U32 R74, R39, 0x10, RZ ;  /* 0x00000010274a7819 */ /* 0x000fe200000006ff */
[----:B------:R-:W-:-:S04]  /*0b50*/  FADD.FTZ R48, -R36, R49 ;  /* 0x0000003124307221 */ /* 0x000fc80000010100 */
[----:B------:R-:W-:Y:S01]  /*0b60*/  FMUL.FTZ R47, R5, R74 ;  /* 0x0000004a052f7220 */ /* 0x000fe20000410000 */
[----:B------:R-:W-:-:S04]  /*0b70*/  FMUL.FTZ R71, R37, R48 ;  /* 0x0000003025477220 */ /* 0x000fc80000410000 */
[--C-:B------:R-:W-:Y:S01]  /*0b80*/  FFMA.FTZ R59, R71, R47, R46.reuse ;  /* 0x0000002f473b7223 */ /* 0x100fe2000001002e */
[----:B------:R-:W-:Y:S02]  /*0b90*/  PRMT R46, R40, 0x7632, R46 ;  /* 0x00007632282e7816 */ /* 0x000fe4000000002e */
[----:B------:R-:W-:Y:S02]  /*0ba0*/  PRMT R47, R41, 0x7632, R47 ;  /* 0x00007632292f7816 */ /* 0x000fe4000000002f */
[----:B------:R-:W-:Y:S01]  /*0bb0*/  PRMT R48, R38, 0x7632, R48 ;  /* 0x0000763226307816 */ /* 0x000fe20000000030 */
[----:B------:R-:W-:Y:S01]  /*0bc0*/  IMAD.U32 R57, R46, 0x10000, RZ ;  /* 0x000100002e397824 */ /* 0x000fe200078e00ff */
[----:B------:R-:W-:Y:S01]  /*0bd0*/  PRMT R49, R39, 0x7632, R49 ;  /* 0x0000763227317816 */ /* 0x000fe20000000031 */
[----:B------:R-:W-:Y:S01]  /*0be0*/  FFMA.FTZ R54, R3, R70, RZ ;  /* 0x0000004603367223 */ /* 0x000fe200000100ff */
[----:B------:R-:W-:Y:S01]  /*0bf0*/  SHF.L.U32 R61, R47, 0x10, RZ ;  /* 0x000000102f3d7819 */ /* 0x000fe200000006ff */
[----:B------:R-:W-:Y:S01]  /*0c00*/  FFMA.FTZ R56, R5, R72, RZ ;  /* 0x0000004805387223 */ /* 0x000fe200000100ff */
[----:B------:R-:W-:Y:S01]  /*0c10*/  IMAD.U32 R58, R48, 0x10000, RZ ;  /* 0x00010000303a7824 */ /* 0x000fe200078e00ff */
[----:B------:R-:W-:Y:S01]  /*0c20*/  SHF.L.U32 R62, R49, 0x10, RZ ;  /* 0x00000010313e7819 */ /* 0x000fe200000006ff */
[----:B------:R-:W-:Y:S01]  /*0c30*/  FADD.FTZ R46, -R24, R57 ;  /* 0x00000039182e7221 */ /* 0x000fe20000010100 */
[----:B0-----:R-:W-:Y:S01]  /*0c40*/  ISETP.GE.U32.AND P0, PT, R73, R34, PT ;  /* 0x000000224900720c */ /* 0x001fe20003f06070 */
[----:B------:R-:W-:Y:S01]  /*0c50*/  FFMA.FTZ R54, R19, R50, R54 ;  /* 0x0000003213367223 */ /* 0x000fe20000010036 */
[----:B------:R-:W-:Y:S01]  /*0c60*/  FFMA.FTZ R48, R21, R52, R56 ;  /* 0x0000003415307223 */ /* 0x000fe20000010038 */
[----:B------:R-:W-:Y:S01]  /*0c70*/  FADD.FTZ R60, -R36, R61 ;  /* 0x0000003d243c7221 */ /* 0x000fe20000010100 */
[----:B------:R-:W-:Y:S01]  /*0c80*/  ISETP.GE.AND.EX P0, PT, R76, R35, PT, P0 ;  /* 0x000000234c00720c */ /* 0x000fe20003f06300 */
[----:B------:R-:W-:Y:S01]  /*0c90*/  FMUL.FTZ R56, R25, R46 ;  /* 0x0000002e19387220 */ /* 0x000fe20000410000 */
[----:B------:R-:W-:Y:S01]  /*0ca0*/  FMUL.FTZ R47, R19, R58 ;  /* 0x0000003a132f7220 */ /* 0x000fe20000410000 */
[----:B------:R-:W-:Y:S01]  /*0cb0*/  FMUL.FTZ R49, R21, R62 ;  /* 0x0000003e15317220 */ /* 0x000fe20000410000 */
[----:B------:R-:W-:Y:S01]  /*0cc0*/  FFMA.FTZ R46, R3, R75, R54 ;  /* 0x0000004b032e7223 */ /* 0x000fe20000010036 */
[----:B------:R-:W-:Y:S01]  /*0cd0*/  FMUL.FTZ R60, R37, R60 ;  /* 0x0000003c253c7220 */ /* 0x000fe20000410000 */
[----:B------:R-:W-:Y:S01]  /*0ce0*/  FFMA.FTZ R48, R5, R74, R48 ;  /* 0x0000004a05307223 */ /* 0x000fe20000010030 */
[----:B------:R-:W-:Y:S01]  /*0cf0*/  FFMA.FTZ R47, R56, R47, R55 ;  /* 0x0000002f382f7223 */ /* 0x000fe20000010037 */
[----:B------:R-:W-:Y:S01]  /*0d00*/  FFMA.FTZ R46, R19, R58, R46 ;  /* 0x0000003a132e7223 */ /* 0x000fe2000001002e */
[----:B------:R-:W-:Y:S01]  /*0d10*/  FFMA.FTZ R49, R60, R49, R59 ;  /* 0x000000313c317223 */ /* 0x000fe2000001003b */
[----:B------:R-:W-:Y:S01]  /*0d20*/  FFMA.FTZ R48, R21, R62, R48 ;  /* 0x0000003e15307223 */ /* 0x000fe20000010030 */
[----:B------:R-:W-:Y:S01]  /*0d30*/  FADD.FTZ R31, R50, R31 ;  /* 0x0000001f321f7221 */ /* 0x000fe20000010000 */
[----:B------:R-:W-:Y:S01]  /*0d40*/  FFMA.FTZ R30, R51, R50, R30 ;  /* 0x00000032331e7223 */ /* 0x000fe2000001001e */
[----:B------:R0:W-:Y:S01]  /*0d50*/  STS.64 [R10], R46 ;  /* 0x0000002e0a007388 */ /* 0x0001e20000000a00 */
[----:B------:R-:W-:Y:S01]  /*0d60*/  FADD.FTZ R27, R52, R27 ;  /* 0x0000001b341b7221 */ /* 0x000fe20000010000 */
[----:B------:R-:W-:Y:S01]  /*0d70*/  FFMA.FTZ R26, R53, R52, R26 ;  /* 0x00000034351a7223 */ /* 0x000fe2000001001a */
[----:B------:R-:W-:Y:S01]  /*0d80*/  FADD.FTZ R50, R70, R33 ;  /* 0x0000002146327221 */ /* 0x000fe20000010000 */
[----:B------:R0:W-:Y:S01]  /*0d90*/  STS.64 [R10+0xc80], R48 ;  /* 0x000c80300a007388 */ /* 0x0001e20000000a00 */
[----:B------:R-:W-:Y:S01]  /*0da0*/  FFMA.FTZ R51, R77, R70, R32 ;  /* 0x000000464d337223 */ /* 0x000fe20000010020 */
[----:B------:R-:W-:Y:S01]  /*0db0*/  FADD.FTZ R29, R72, R29 ;  /* 0x0000001d481d7221 */ /* 0x000fe20000010000 */
[----:B------:R-:W-:Y:S01]  /*0dc0*/  FFMA.FTZ R28, R7, R72, R28 ;  /* 0x00000048071c7223 */ /* 0x000fe2000001001c */
[----:B------:R-:W-:Y:S01]  /*0dd0*/  FFMA.FTZ R30, R56, R58, R30 ;  /* 0x0000003a381e7223 */ /* 0x000fe2000001001e */
[----:B------:R-:W-:Y:S01]  /*0de0*/  FADD.FTZ R31, R31, R58 ;  /* 0x0000003a1f1f7221 */ /* 0x000fe20000010000 */
[----:B------:R-:W-:Y:S01]  /*0df0*/  FADD.FTZ R27, R27, R62 ;  /* 0x0000003e1b1b7221 */ /* 0x000fe20000010000 */
[----:B------:R-:W-:Y:S01]  /*0e00*/  FFMA.FTZ R26, R60, R62, R26 ;  /* 0x0000003e3c1a7223 */ /* 0x000fe2000001001a */
[----:B------:R-:W-:Y:S01]  /*0e10*/  CS2R R56, SRZ ;  /* 0x0000000000387805 */ /* 0x000fe2000001ff00 */
[----:B------:R-:W-:Y:S01]  /*0e20*/  FADD.FTZ R33, R50, R75 ;  /* 0x0000004b32217221 */ /* 0x000fe20000010000 */
[----:B------:R-:W-:Y:S01]  /*0e30*/  FADD.FTZ R29, R29, R74 ;  /* 0x0000004a1d1d7221 */ /* 0x000fe20000010000 */
[----:B------:R-:W-:Y:S01]  /*0e40*/  FFMA.FTZ R32, R78, R75, R51 ;  /* 0x0000004b4e207223 */ /* 0x000fe20000010033 */
[----:B------:R-:W-:Y:S01]  /*0e50*/  FFMA.FTZ R28, R71, R74, R28 ;  /* 0x0000004a471c7223 */ /* 0x000fe2000001001c */
[----:B------:R-:W-:Y:S06]  /*0e60*/  BAR.SYNC.DEFER_BLOCKING 0x0 ;  /* 0x0000000000007b1d */ /* 0x000fec0000010000 */
[----:B0-----:R-:W-:Y:S05]  /*0e70*/  @!P0 BRA `(.L_x_105) ;  /* 0x0000000000a88947 */ /* 0x001fea0003800000 */
[----:B------:R-:W0:Y:S01]  /*0e80*/  S2UR UR6, SR_CgaCtaId ;  /* 0x00000000000679c3 */ /* 0x000e220000008800 */
[----:B------:R-:W-:Y:S01]  /*0e90*/  UMOV UR5, 0x400 ;  /* 0x0000040000057882 */ /* 0x000fe20000000000 */
[----:B------:R-:W-:Y:S02]  /*0ea0*/  SHF.L.U32 R46, R2, 0x1, RZ ;  /* 0x00000001022e7819 */ /* 0x000fe400000006ff */
[----:B------:R-:W-:Y:S02]  /*0eb0*/  SHF.L.U32 R61, R9, 0x7, RZ ;  /* 0x00000007093d7819 */ /* 0x000fe400000006ff */
[----:B------:R-:W-:Y:S02]  /*0ec0*/  LOP3.LUT R47, R46, 0x18, RZ, 0xc0, !PT ;  /* 0x000000182e2f7812 */ /* 0x000fe400078ec0ff */
[----:B------:R-:W-:Y:S02]  /*0ed0*/  LOP3.LUT R61, R61, 0xffffff80, R0, 0xe2, !PT ;  /* 0xffffff803d3d7812 */ /* 0x000fe400078ee200 */
[----:B------:R-:W-:-:S02]  /*0ee0*/  LOP3.LUT R49, R47, 0x8, RZ, 0x3c, !PT ;  /* 0x000000082f317812 */ /* 0x000fc400078e3cff */
[----:B------:R-:W-:Y:S01]  /*0ef0*/  LOP3.LUT R51, R47, 0x10, RZ, 0x3c, !PT ;  /* 0x000000102f337812 */ /* 0x000fe200078e3cff */
[----:B------:R-:W-:Y:S01]  /*0f00*/  IMAD R61, R61, 0x140, R2 ;  /* 0x000001403d3d7824 */ /* 0x000fe200078e0202 */
[----:B------:R-:W-:-:S04]  /*0f10*/  LOP3.LUT R53, R47, 0x18, RZ, 0x3c, !PT ;  /* 0x000000182f357812 */ /* 0x000fc800078e3cff */
[----:B------:R-:W-:Y:S01]  /*0f20*/  SHF.L.U32 R61, R61, 0x1, RZ ;  /* 0x000000013d3d7819 */ /* 0x000fe200000006ff */
[----:B0-----:R-:W-:-:S06]  /*0f30*/  ULEA UR5, UR6, UR5, 0x18 ;  /* 0x0000000506057291 */ /* 0x001fcc000f8ec03f */
[----:B------:R-:W-:Y:S02]  /*0f40*/  LEA R46, R2, UR5, 0x5 ;  /* 0x00000005022e7c11 */ /* 0x000fe4000f8e28ff */
[----:B------:R-:W-:Y:S02]  /*0f50*/  LEA R54, R8, UR5, 0x5 ;  /* 0x0000000508367c11 */ /* 0x000fe4000f8e28ff */
[C---:B------:R-:W-:Y:S01]  /*0f60*/  IADD3 R52, R46.reuse, R49, RZ ;  /* 0x000000312e347210 */ /* 0x040fe20007ffe0ff */
[C---:B------:R-:W-:Y:S01]  /*0f70*/  IMAD.IADD R50, R46.reuse, 0x1, R47 ;  /* 0x000000012e327824 */ /* 0x040fe200078e022f */
[C---:B------:R-:W-:Y:S01]  /*0f80*/  IADD3 R59, R46.reuse, R53, RZ ;  /* 0x000000352e3b7210 */ /* 0x040fe20007ffe0ff */
[----:B------:R-:W-:Y:S01]  /*0f90*/  IMAD.IADD R58, R46, 0x1, R51 ;  /* 0x000000012e3a7824 */ /* 0x000fe200078e0233 */
[-C--:B------:R-:W-:Y:S01]  /*0fa0*/  LEA R48, R14, R54.reuse, 0x3 ;  /* 0x000000360e307211 */ /* 0x080fe200078e18ff */
[--C-:B------:R-:W-:Y:S01]  /*0fb0*/  IMAD R46, R13, 0x8, R54.reuse ;  /* 0x000000080d2e7824 */ /* 0x100fe200078e0236 */
[----:B------:R-:W-:Y:S01]  /*0fc0*/  STS.64 [R50], R32 ;  /* 0x0000002032007388 */ /* 0x000fe20000000a00 */
[----:B------:R-:W-:Y:S01]  /*0fd0*/  LEA R51, R15, R54, 0x3 ;  /* 0x000000360f337211 */ /* 0x000fe200078e18ff */
[----:B------:R-:W-:-:S02]  /*0fe0*/  IMAD R53, R16, 0x8, R54 ;  /* 0x0000000810357824 */ /* 0x000fc400078e0236 */
[----:B------:R-:W-:Y:S01]  /*0ff0*/  STS.64 [R52], R30 ;  /* 0x0000001e34007388 */ /* 0x000fe20000000a00 */
[----:B------:R-:W0:Y:S03]  /*1000*/  LDC.64 R54, c[0x0][0x260] ;  /* 0x00009800ff367b82 */ /* 0x000e260000000a00 */
[----:B------:R-:W-:Y:S04]  /*1010*/  STS.64 [R58], R28 ;  /* 0x0000001c3a007388 */ /* 0x000fe80000000a00 */
[----:B------:R-:W-:Y:S01]  /*1020*/  STS.64 [R59], R26 ;  /* 0x0000001a3b007388 */ /* 0x000fe20000000a00 */
[----:B------:R-:W-:Y:S01]  /*1030*/  BAR.SYNC.DEFER_BLOCKING 0x0 ;  /* 0x0000000000007b1d */ /* 0x000fe20000010000 */
[----:B0-----:R-:W-:-:S05]  /*1040*/  IMAD.WIDE.U32 R54, R61, 0x4, R54 ;  /* 0x000000043d367825 */ /* 0x001fca00078e0036 */
[----:B------:R-:W0:Y:S04]  /*1050*/  LDS.64 R46, [R46] ;  /* 0x000000002e2e7984 */ /* 0x000e280000000a00 */
[----:B------:R-:W1:Y:S04]  /*1060*/  LDS.64 R48, [R48+0xa00] ;  /* 0x000a000030307984 */ /* 0x000e680000000a00 */
[----:B------:R-:W2:Y:S04]  /*1070*/  LDS.64 R50, [R51+0x1400] ;  /* 0x0014000033327984 */ /* 0x000ea80000000a00 */
[----:B------:R-:W3:Y:S01]  /*1080*/  LDS.64 R52, [R53+0x1e00] ;  /* 0x001e000035347984 */ /* 0x000ee20000000a00 */
[----:B0-----:R-:W-:Y:S01]  /*1090*/  FADD.FTZ R59, RZ, R46 ;  /* 0x0000002eff3b7221 */ /* 0x001fe20000010000 */
[----:B------:R-:W-:-:S03]  /*10a0*/  FADD.FTZ R58, RZ, R47 ;  /* 0x0000002fff3a7221 */ /* 0x000fc60000010000 */
[----:B-1----:R-:W-:Y:S01]  /*10b0*/  FADD.FTZ R59, R59, R48 ;  /* 0x000000303b3b7221 */ /* 0x002fe20000010000 */
[----:B------:R-:W-:-:S03]  /*10c0*/  FADD.FTZ R58, R58, R49 ;  /* 0x000000313a3a7221 */ /* 0x000fc60000010000 */
[----:B--2---:R-:W-:Y:S01]  /*10d0*/  FADD.FTZ R59, R59, R50 ;  /* 0x000000323b3b7221 */ /* 0x004fe20000010000 */
[----:B------:R-:W-:-:S03]  /*10e0*/  FADD.FTZ R58, R58, R51 ;  /* 0x000000333a3a7221 */ /* 0x000fc60000010000 */
[----:B---3--:R-:W-:Y:S01]  /*10f0*/  FADD.FTZ R52, R59, R52 ;  /* 0x000000343b347221 */ /* 0x008fe20000010000 */
[----:B------:R-:W-:-:S05]  /*1100*/  FADD.FTZ R53, R58, R53 ;  /* 0x000000353a357221 */ /* 0x000fca0000010000 */
[----:B------:R0:W-:Y:S02]  /*1110*/  STG.E.64 desc[UR8][R54.64+0x10000], R52 ;  /* 0x0100003436007986 */ /* 0x0001e4000c101b08 */
.L_x_105:
[----:B------:R-:W-:Y:S04]  /*1120*/  BSSY B0, `(.L_x_106) ;  /* 0x0000037000007945 */ /* 0x000fe80003800000 */
[----:B------:R-:W-:Y:S05]  /*1130*/  @P1 BRA `(.L_x_107) ;  /* 0x0000000000d41947 */ /* 0x000fea0003800000 */
[----:B------:R-:W-:-:S05]  /*1140*/  SHF.R.U32.HI R46, RZ, 0x2, R2 ;  /* 0x00000002ff2e7819 */ /* 0x000fca0000011602 */
[----:B------:R-:W-:-:S04]  /*1150*/  IMAD R46, R46, 0xa, RZ ;  /* 0x0000000a2e2e7824 */ /* 0x000fc800078e02ff */
[C---:B------:R-:W-:Y:S01]  /*1160*/  VIADD R49, R46.reuse, 0x2 ;  /* 0x000000022e317836 */ /* 0x040fe20000000000 */
[--C-:B------:R-:W-:Y:S02]  /*1170*/  SHF.R.U32.HI R47, RZ, 0x1, R46.reuse ;  /* 0x00000001ff2f7819 */ /* 0x100fe4000001162e */
[----:B------:R-:W-:Y:S02]  /*1180*/  IADD3 R51, R46, 0x4, RZ ;  /* 0x000000042e337810 */ /* 0x000fe40007ffe0ff */
[----:B------:R-:W-:Y:S02]  /*1190*/  SHF.R.U32.HI R50, RZ, 0x1, R49 ;  /* 0x00000001ff327819 */ /* 0x000fe40000011631 */
[----:B------:R-:W-:Y:S02]  /*11a0*/  SHF.R.U32.HI R48, RZ, 0x2, R46 ;  /* 0x00000002ff307819 */ /* 0x000fe4000001162e */
[----:B------:R-:W-:Y:S02]  /*11b0*/  LOP3.LUT R47, R47, 0x1, RZ, 0xc0, !PT ;  /* 0x000000012f2f7812 */ /* 0x000fe400078ec0ff */
[----:B0-----:R-:W-:-:S02]  /*11c0*/  SHF.R.U32.HI R52, RZ, 0x1, R51 ;  /* 0x00000001ff347819 */ /* 0x001fc40000011633 */
[----:B------:R-:W-:Y:S01]  /*11d0*/  SHF.R.U32.HI R49, RZ, 0x2, R49 ;  /* 0x00000002ff317819 */ /* 0x000fe20000011631 */
[----:B------:R-:W-:Y:S01]  /*11e0*/  IMAD R47, R47, 0x50, R48 ;  /* 0x000000502f2f7824 */ /* 0x000fe200078e0230 */
[----:B------:R-:W-:Y:S02]  /*11f0*/  LOP3.LUT R50, R50, 0x1, RZ, 0xc0, !PT ;  /* 0x0000000132327812 */ /* 0x000fe400078ec0ff */
[----:B------:R-:W-:Y:S01]  /*1200*/  SHF.R.U32.HI R51, RZ, 0x2, R51 ;  /* 0x00000002ff337819 */ /* 0x000fe20000011633 */
[--C-:B------:R-:W-:Y:S01]  /*1210*/  IMAD R47, R47, 0x28, R6.reuse ;  /* 0x000000282f2f7824 */ /* 0x100fe200078e0206 */
[----:B------:R-:W-:Y:S01]  /*1220*/  LOP3.LUT R52, R52, 0x1, RZ, 0xc0, !PT ;  /* 0x0000000134347812 */ /* 0x000fe200078ec0ff */
[----:B------:R-:W-:Y:S01]  /*1230*/  IMAD R49, R50, 0x50, R49 ;  /* 0x0000005032317824 */ /* 0x000fe200078e0231 */
[----:B------:R-:W-:Y:S01]  /*1240*/  SHF.L.U32 R48, R2, 0x3, RZ ;  /* 0x0000000302307819 */ /* 0x000fe200000006ff */
[----:B------:R-:W-:Y:S02]  /*1250*/  VIADD R50, R46, 0x6 ;  /* 0x000000062e327836 */ /* 0x000fe40000000000 */
[----:B------:R-:W-:Y:S01]  /*1260*/  IMAD R51, R52, 0x50, R51 ;  /* 0x0000005034337824 */ /* 0x000fe200078e0233 */
[----:B------:R-:W-:Y:S01]  /*1270*/  LOP3.LUT R52, R48, 0x18, RZ, 0xc0, !PT ;  /* 0x0000001830347812 */ /* 0x000fe200078ec0ff */
[--C-:B------:R-:W-:Y:S01]  /*1280*/  IMAD R49, R49, 0x28, R6.reuse ;  /* 0x0000002831317824 */ /* 0x100fe200078e0206 */
[----:B------:R-:W-:Y:S01]  /*1290*/  IADD3 R48, R46, 0x8, RZ ;  /* 0x000000082e307810 */ /* 0x000fe20007ffe0ff */
[----:B------:R-:W-:Y:S01]  /*12a0*/  IMAD R51, R51, 0x28, R6 ;  /* 0x0000002833337824 */ /* 0x000fe200078e0206 */
[--C-:B------:R-:W-:Y:S01]  /*12b0*/  SHF.R.U32.HI R46, RZ, 0x1, R50.reuse ;  /* 0x00000001ff2e7819 */ /* 0x100fe20000011632 */
[----:B------:R-:W-:Y:S01]  /*12c0*/  IMAD.IADD R49, R52, 0x1, R49 ;  /* 0x0000000134317824 */ /* 0x000fe200078e0231 */
[----:B------:R-:W-:-:S02]  /*12d0*/  SHF.R.U32.HI R53, RZ, 0x2, R50 ;  /* 0x00000002ff357819 */ /* 0x000fc40000011632 */
[----:B------:R-:W-:Y:S02]  /*12e0*/  LOP3.LUT R46, R46, 0x1, RZ, 0xc0, !PT ;  /* 0x000000012e2e7812 */ /* 0x000fe400078ec0ff */
[--C-:B------:R-:W-:Y:S02]  /*12f0*/  SHF.R.U32.HI R50, RZ, 0x1, R48.reuse ;  /* 0x00000001ff327819 */ /* 0x100fe40000011630 */
[----:B------:R-:W-:Y:S01]  /*1300*/  IADD3 R47, R47, R52, RZ ;  /* 0x000000342f2f7210 */ /* 0x000fe20007ffe0ff */
[----:B------:R-:W-:Y:S01]  /*1310*/  IMAD R53, R46, 0x50, R53 ;  /* 0x000000502e357824 */ /* 0x000fe200078e0235 */
[----:B------:R-:W-:Y:S02]  /*1320*/  SHF.R.U32.HI R55, RZ, 0x2, R48 ;  /* 0x00000002ff377819 */ /* 0x000fe40000011630 */
[----:B------:R-:W-:Y:S01]  /*1330*/  LOP3.LUT R50, R50, 0x1, RZ, 0xc0, !PT ;  /* 0x0000000132327812 */ /* 0x000fe200078ec0ff */
[----:B------:R-:W-:Y:S01]  /*1340*/  IMAD R53, R53, 0x28, R6 ;  /* 0x0000002835357824 */ /* 0x000fe200078e0206 */
[----:B------:R-:W0:Y:S01]  /*1350*/  LDS.64 R46, [R47] ;  /* 0x000000002f2e7984 */ /* 0x000e220000000a00 */
[----:B------:R-:W-:-:S02]  /*1360*/  IADD3 R51, R52, R51, RZ ;  /* 0x0000003334337210 */ /* 0x000fc40007ffe0ff */
[----:B------:R-:W-:Y:S01]  /*1370*/  IMAD R55, R50, 0x50, R55 ;  /* 0x0000005032377824 */ /* 0x000fe200078e0237 */
[----:B------:R-:W1:Y:S01]  /*1380*/  LDS.64 R48, [R49] ;  /* 0x0000000031307984 */ /* 0x000e620000000a00 */
[C---:B------:R-:W-:Y:S02]  /*1390*/  IADD3 R53, R52.reuse, R53, RZ ;  /* 0x0000003534357210 */ /* 0x040fe40007ffe0ff */
[----:B------:R-:W-:Y:S01]  /*13a0*/  IMAD R55, R55, 0x28, R6 ;  /* 0x0000002837377824 */ /* 0x000fe200078e0206 */
[----:B------:R-:W2:Y:S03]  /*13b0*/  LDS.64 R50, [R51] ;  /* 0x0000000033327984 */ /* 0x000ea60000000a00 */
[----:B------:R-:W-:Y:S02]  /*13c0*/  IMAD.IADD R55, R52, 0x1, R55 ;  /* 0x0000000134377824 */ /* 0x000fe400078e0237 */
        /* <DEDUP_REMOVED lines=12> */
.L_x_107:
[----:B------:R-:W-:Y:S05]  /*1490*/  BSYNC B0 ;  /* 0x0000000000007941 */ /* 0x000fea0003800000 */
.L_x_106:
[----:B------:R-:W1:Y:S01]  /*14a0*/  SHFL.BFLY PT, R47, R56, 0x2, 0x1f ;  /* 0x0c401f00382f7f89 */ /* 0x000e6200000e0000 */
[----:B------:R-:W-:Y:S01]  /*14b0*/  LOP3.LUT P2, RZ, R2, 0xffffff83, RZ, 0xc0, !PT ;  /* 0xffffff8302ff7812 */ /* 0x000fe2000784c0ff */
[----:B------:R-:W-:Y:S01]  /*14c0*/  BSSY B0, `(.L_x_108) ;  /* 0x0000015000007945 */ /* 0x000fe20003800000 */
[----:B------:R-:W-:Y:S01]  /*14d0*/  ISETP.GE.U32.AND P1, PT, R73, R34, PT ;  /* 0x000000224900720c */ /* 0x000fe20003f26070 */
[----:B------:R-:W2:Y:S01]  /*14e0*/  SHFL.BFLY PT, R46, R57, 0x2, 0x1f ;  /* 0x0c401f00392e7f89 */ /* 0x000ea200000e0000 */
[----:B------:R-:W-:Y:S01]  /*14f0*/  PRMT R79, R44, 0x7632, R79 ;  /* 0x000076322c4f7816 */ /* 0x000fe2000000004f */
[----:B-1----:R-:W-:Y:S01]  /*1500*/  FADD.FTZ R48, R47, R56 ;  /* 0x000000382f307221 */ /* 0x002fe20000010000 */
[----:B--2---:R-:W-:-:S04]  /*1510*/  FADD.FTZ R49, R46, R57 ;  /* 0x000000392e317221 */ /* 0x004fc80000010000 */
[----:B------:R-:W1:Y:S04]  /*1520*/  SHFL.BFLY PT, R47, R48, 0x1, 0x1f ;  /* 0x0c201f00302f7f89 */ /* 0x000e6800000e0000 */
[----:B------:R-:W2:Y:S01]  /*1530*/  SHFL.BFLY PT, R50, R49, 0x1, 0x1f ;  /* 0x0c201f0031327f89 */ /* 0x000ea200000e0000 */
[----:B-1----:R-:W-:Y:S01]  /*1540*/  FADD.FTZ R46, R48, R47 ;  /* 0x0000002f302e7221 */ /* 0x002fe20000010000 */
[----:B--2---:R-:W-:Y:S01]  /*1550*/  FADD.FTZ R47, R49, R50 ;  /* 0x00000032312f7221 */ /* 0x004fe20000010000 */
[----:B------:R-:W-:Y:S06]  /*1560*/  @P2 BRA `(.L_x_109) ;  /* 0x0000000000282947 */ /* 0x000fec0003800000 */
[----:B------:R-:W1:Y:S01]  /*1570*/  LDC R44, c[0x0][0x10] ;  /* 0x00000400ff2c7b82 */ /* 0x000e620000000800 */
[----:B------:R-:W-:-:S04]  /*1580*/  SHF.R.U32.HI R50, RZ, 0x2, R2 ;  /* 0x00000002ff327819 */ /* 0x000fc80000011602 */
[----:B------:R-:W-:-:S03]  /*1590*/  SHF.L.U32 R51, R50, 0x7, RZ ;  /* 0x0000000732337819 */ /* 0x000fc600000006ff */
[----:B------:R-:W2:Y:S01]  /*15a0*/  LDC.64 R48, c[0x0][0x260] ;  /* 0x00009800ff307b82 */ /* 0x000ea20000000a00 */
[----:B------:R-:W-:Y:S01]  /*15b0*/  LOP3.LUT R51, R51, 0xffffff80, R0, 0xe2, !PT ;  /* 0xffffff8033337812 */ /* 0x000fe200078ee200 */
[----:B-1----:R-:W-:-:S05]  /*15c0*/  IMAD R44, R44, UR4, R9 ;  /* 0x000000042c2c7c24 */ /* 0x002fca000f8e0209 */
[----:B------:R-:W-:-:S05]  /*15d0*/  LEA R44, R44, R51, 0xc ;  /* 0x000000332c2c7211 */ /* 0x000fca00078e60ff */
[----:B------:R-:W-:-:S04]  /*15e0*/  IMAD.SHL.U32 R51, R44, 0x2, RZ ;  /* 0x000000022c337824 */ /* 0x000fc800078e00ff */
[----:B--2---:R-:W-:-:S05]  /*15f0*/  IMAD.WIDE.U32 R48, R51, 0x4, R48 ;  /* 0x0000000433307825 */ /* 0x004fca00078e0030 */
[----:B------:R1:W-:Y:S02]  /*1600*/  STG.E.64 desc[UR8][R48.64], R46 ;  /* 0x0000002e30007986 */ /* 0x0003e4000c101b08 */
.L_x_109:
[----:B------:R-:W-:Y:S05]  /*1610*/  BSYNC B0 ;  /* 0x0000000000007941 */ /* 0x000fea0003800000 */
.L_x_108:
[----:B------:R-:W-:Y:S02]  /*1620*/  ISETP.GE.AND.EX P1, PT, R76, R35, PT, P1 ;  /* 0x000000234c00720c */ /* 0x000fe40003f26310 */
[----:B------:R-:W-:Y:S02]  /*1630*/  PRMT R80, R45, 0x7632, R80 ;  /* 0x000076322d507816 */ /* 0x000fe40000000050 */
[----:B------:R-:W-:Y:S02]  /*1640*/  PRMT R81, R42, 0x7632, R81 ;  /* 0x000076322a517816 */ /* 0x000fe40000000051 */
[----:B------:R-:W-:Y:S02]  /*1650*/  PRMT R82, R43, 0x7632, R82 ;  /* 0x000076322b527816 */ /* 0x000fe40000000052 */
[----:B------:R-:W-:Y:S02]  /*1660*/  PRMT R83, R40, 0x7632, R83 ;  /* 0x0000763228537816 */ /* 0x000fe40000000053 */
[----:B------:R-:W-:-:S02]  /*1670*/  PRMT R84, R41, 0x7632, R84 ;  /* 0x0000763229547816 */ /* 0x000fc40000000054 */
[----:B------:R-:W-:Y:S02]  /*1680*/  PRMT R85, R38, 0x7632, R85 ;  /* 0x0000763226557816 */ /* 0x000fe40000000055 */
[----:B------:R-:W-:Y:S01]  /*1690*/  PRMT R86, R39, 0x7632, R86 ;  /* 0x0000763227567816 */ /* 0x000fe20000000056 */
[----:B------:R-:W-:Y:S06]  /*16a0*/  @P1 BRA `(.L_x_110) ;  /* 0x0000000000541947 */ /* 0x000fec0003800000 */
[----:B------:R-:W-:Y:S01]  /*16b0*/  BAR.SYNC.DEFER_BLOCKING 0x0 ;  /* 0x0000000000007b1d */ /* 0x000fe20000010000 */
[----:B------:R-:W-:-:S13]  /*16c0*/  ISETP.NE.AND P1, PT, R2, RZ, PT ;  /* 0x000000ff0200720c */ /* 0x000fda0003f25270 */
[----:B------:R-:W-:Y:S05]  /*16d0*/  @P1 BRA `(.L_x_111) ;  /* 0x00000000003c1947 */ /* 0x000fea0003800000 */
[----:B------:R-:W2:Y:S01]  /*16e0*/  LDC.64 R38, c[0x0][0x268] ;  /* 0x00009a00ff267b82 */ /* 0x000ea20000000a00 */
[----:B------:R-:W-:Y:S02]  /*16f0*/  ISETP.NE.AND P1, PT, R0, RZ, PT ;  /* 0x000000ff0000720c */ /* 0x000fe40003f25270 */
[----:B------:R-:W-:-:S04]  /*1700*/  MOV R41, 0x7fffff81 ;  /* 0x7fffff8100297802 */ /* 0x000fc80000000f00 */
[----:B------:R-:W-:Y:S01]  /*1710*/  SEL R41, R41, 0x1, !P1 ;  /* 0x0000000129297807 */ /* 0x000fe20004800000 */
[----:B--2---:R-:W-:Y:S01]  /*1720*/  IMAD.WIDE.U32 R38, R9, 0x4, R38 ;  /* 0x0000000409267825 */ /* 0x004fe200078e0026 */
[----:B------:R-:W-:Y:S06]  /*1730*/  MEMBAR.ALL.GPU ;  /* 0x0000000000007992 */ /* 0x000fec000000a000 */
[----:B------:R-:W-:-:S00]  /*1740*/  ERRBAR ;  /* 0x00000000000079ab */ /* 0x000fc00000000000 */
[----:B------:R-:W-:Y:S06]  /*1750*/  CGAERRBAR ;  /* 0x00000000000075ab */ /* 0x000fec0000000000 */
[----:B------:R2:W5:Y:S02]  /*1760*/  ATOM.E.ADD.STRONG.GPU PT, R41, desc[UR8][R38.64], R41 ;  /* 0x000000292629798a */ /* 0x00056400081ee1c8 */
.L_x_112:
[----:B------:R-:W3:Y:S04]  /*1770*/  LD.E.STRONG.GPU R40, desc[UR8][R38.64] ;  /* 0x0000000826287980 */ /* 0x000ee8000c10f900 */
[----:B---3--:R-:W-:Y:S01]  /*1780*/  CCTL.IVALL ;  /* 0x00000000ff00798f */ /* 0x008fe20002000000 */
[----:B------:R-:W-:Y:S05]  /*1790*/  YIELD ;  /* 0x0000000000007946 */ /* 0x000fea0003800000 */
[----:B-----5:R-:W-:-:S04]  /*17a0*/  LOP3.LUT R40, R40, R41, RZ, 0x3c, !PT ;  /* 0x0000002928287212 */ /* 0x020fc800078e3cff */
[----:B------:R-:W-:-:S13]  /*17b0*/  ISETP.GT.AND P1, PT, R40, -0x1, PT ;  /* 0xffffffff2800780c */ /* 0x000fda0003f24270 */
[----:B------:R-:W-:Y:S05]  /*17c0*/  @P1 BRA `(.L_x_112) ;  /* 0xfffffffc00e81947 */ /* 0x000fea000383ffff */
.L_x_111:
[----:B------:R-:W-:Y:S05]  /*17d0*/  WARPSYNC.ALL ;  /* 0x0000000000007948 */ /* 0x000fea0003800000 */
[----:B------:R-:W-:Y:S06]  /*17e0*/  BAR.SYNC.DEFER_BLOCKING 0x0 ;  /* 0x0000000000007b1d */ /* 0x000fec0000010000 */
[----:B------:R-:W-:Y:S05]  /*17f0*/  BRA `(.L_x_113) ;  /* 0x0000000000647947 */ /* 0x000fea0003800000 */
.L_x_110:
[----:B------:R-:W-:Y:S01]  /*1800*/  BAR.SYNC.DEFER_BLOCKING 0x0 ;  /* 0x0000000000007b1d */ /* 0x000fe20000010000 */
[----:B------:R-:W-:-:S13]  /*1810*/  ISETP.NE.AND P1, PT, R2, RZ, PT ;  /* 0x000000ff0200720c */ /* 0x000fda0003f25270 */
        /* <DEDUP_REMOVED lines=14> */
[----:B------:R-:W3:Y:S02]  /*1900*/  LDC.64 R40, c[0x0][0x268] ;  /* 0x00009a00ff287b82 */ /* 0x000ee40000000a00 */
.L_x_115:
[----:B--23--:R-:W2:Y:S04]  /*1910*/  LD.E.STRONG.GPU R39, desc[UR8][R40.64+0x4] ;  /* 0x0000040828277980 */ /* 0x00cea8000c10f900 */
[----:B--2---:R-:W-:Y:S01]  /*1920*/  CCTL.IVALL ;  /* 0x00000000ff00798f */ /* 0x004fe20002000000 */
[----:B------:R-:W-:Y:S05]  /*1930*/  YIELD ;  /* 0x0000000000007946 */ /* 0x000fea0003800000 */
[----:B-----5:R-:W-:-:S04]  /*1940*/  LOP3.LUT R39, R39, R38, RZ, 0x3c, !PT ;  /* 0x0000002627277212 */ /* 0x020fc800078e3cff */
[----:B------:R-:W-:-:S13]  /*1950*/  ISETP.GT.AND P1, PT, R39, -0x1, PT ;  /* 0xffffffff2700780c */ /* 0x000fda0003f24270 */
[----:B------:R-:W-:Y:S05]  /*1960*/  @P1 BRA `(.L_x_115) ;  /* 0xfffffffc00e81947 */ /* 0x000fea000383ffff */
.L_x_114:
[----:B------:R-:W-:Y:S05]  /*1970*/  WARPSYNC.ALL ;  /* 0x0000000000007948 */ /* 0x000fea0003800000 */
[----:B------:R-:W-:Y:S06]  /*1980*/  BAR.SYNC.DEFER_BLOCKING 0x0 ;  /* 0x0000000000007b1d */ /* 0x000fec0000010000 */
.L_x_113:
[----:B------:R-:W-:Y:S01]  /*1990*/  ISETP.GT.U32.AND P1, PT, R2, 0xff, PT ;  /* 0x000000ff0200780c */ /* 0x000fe20003f24070 */
[----:B------:R-:W-:Y:S01]  /*19a0*/  BSSY B0, `(.L_x_116) ;  /* 0x000005b000007945 */ /* 0x000fe20003800000 */
[----:B------:R-:W-:-:S11]  /*19b0*/  CS2R R68, SRZ ;  /* 0x0000000000447805 */ /* 0x000fd6000001ff00 */
[----:B------:R-:W-:Y:S05]  /*19c0*/  @P1 BRA `(.L_x_117) ;  /* 0x0000000400601947 */ /* 0x000fea0003800000 */
[----:B--2---:R-:W2:Y:S01]  /*19d0*/  LDC R38, c[0x0][0x10] ;  /* 0x00000400ff267b82 */ /* 0x004ea20000000800 */
[C---:B------:R-:W-:Y:S01]  /*19e0*/  IMAD.SHL.U32 R39, R2.reuse, 0x10, RZ ;  /* 0x0000001002277824 */ /* 0x040fe200078e00ff */
[----:B------:R-:W-:-:S04]  /*19f0*/  LOP3.LUT R41, R2, 0x7, RZ, 0xc0, !PT ;  /* 0x0000000702297812 */ /* 0x000fc800078ec0ff */
[----:B------:R-:W-:Y:S02]  /*1a00*/  LOP3.LUT R39, R39, 0x7fffff80, RZ, 0xc0, !PT ;  /* 0x7fffff8027277812 */ /* 0x000fe400078ec0ff */
[----:B------:R-:W3:Y:S01]  /*1a10*/  LDC.64 R68, c[0x0][0x260] ;  /* 0x00009800ff447b82 */ /* 0x000ee20000000a00 */
[----:B--2---:R-:W-:-:S05]  /*1a20*/  IMAD R38, R38, UR4, R9 ;  /* 0x0000000426267c24 */ /* 0x004fca000f8e0209 */
[----:B------:R-:W-:-:S04]  /*1a30*/  LEA R38, R38, R39, 0xc ;  /* 0x0000002726267211 */ /* 0x000fc800078e60ff */
[----:B------:R-:W-:-:S05]  /*1a40*/  IADD3 R38, R38, R41, RZ ;  /* 0x0000002926267210 */ /* 0x000fca0007ffe0ff */
[----:B------:R-:W-:-:S04]  /*1a50*/  IMAD.SHL.U32 R67, R38, 0x2, RZ ;  /* 0x0000000226437824 */ /* 0x000fc800078e00ff */
[C---:B---3--:R-:W-:Y:S01]  /*1a60*/  IMAD.WIDE.U32 R38, R67.reuse, 0x4, R68 ;  /* 0x0000000443267825 */ /* 0x048fe200078e0044 */
[C---:B------:R-:W-:Y:S02]  /*1a70*/  IADD3 R41, R67.reuse, 0x10, RZ ;  /* 0x0000001043297810 */ /* 0x040fe40007ffe0ff */
[----:B------:R-:W-:-:S03]  /*1a80*/  IADD3 R43, R67, 0x20, RZ ;  /* 0x00000020432b7810 */ /* 0x000fc60007ffe0ff */
[--C-:B------:R-:W-:Y:S01]  /*1a90*/  IMAD.WIDE.U32 R40, R41, 0x4, R68.reuse ;  /* 0x0000000429287825 */ /* 0x100fe200078e0044 */
[----:B------:R-:W2:Y:S03]  /*1aa0*/  LDG.E.64 R38, desc[UR8][R38.64] ;  /* 0x0000000826267981 */ /* 0x000ea6000c1e1b00 */
[----:B------:R-:W-:Y:S02]  /*1ab0*/  VIADD R45, R67, 0x30 ;  /* 0x00000030432d7836 */ /* 0x000fe40000000000 */
[--C-:B------:R-:W-:Y:S01]  /*1ac0*/  IMAD.WIDE.U32 R42, R43, 0x4, R68.reuse ;  /* 0x000000042b2a7825 */ /* 0x100fe200078e0044 */
[----:B------:R-:W3:Y:S01]  /*1ad0*/  LDG.E.64 R40, desc[UR8][R40.64] ;  /* 0x0000000828287981 */ /* 0x000ee2000c1e1b00 */
[----:B-1----:R-:W-:Y:S02]  /*1ae0*/  IADD3 R47, R67, 0x40, RZ ;  /* 0x00000040432f7810 */ /* 0x002fe40007ffe0ff */
[--C-:B------:R-:W-:Y:S01]  /*1af0*/  IMAD.WIDE.U32 R44, R45, 0x4, R68.reuse ;  /* 0x000000042d2c7825 */ /* 0x100fe200078e0044 */
[----:B------:R-:W-:Y:S01]  /*1b00*/  IADD3 R49, R67, 0x50, RZ ;  /* 0x0000005043317810 */ /* 0x000fe20007ffe0ff */
[----:B------:R-:W4:Y:S02]  /*1b10*/  LDG.E.64 R42, desc[UR8][R42.64] ;  /* 0x000000082a2a7981 */ /* 0x000f24000c1e1b00 */
[----:B------:R-:W-:-:S02]  /*1b20*/  IMAD.WIDE.U32 R46, R47, 0x4, R68 ;  /* 0x000000042f2e7825 */ /* 0x000fc400078e0044 */
[----:B------:R-:W5:Y:S02]  /*1b30*/  LDG.E.64 R44, desc[UR8][R44.64] ;  /* 0x000000082c2c7981 */ /* 0x000f64000c1e1b00 */
[----:B------:R-:W-:Y:S02]  /*1b40*/  VIADD R51, R67, 0x60 ;  /* 0x0000006043337836 */ /* 0x000fe40000000000 */
[--C-:B------:R-:W-:Y:S01]  /*1b50*/  IMAD.WIDE.U32 R48, R49, 0x4, R68.reuse ;  /* 0x0000000431307825 */ /* 0x100fe200078e0044 */
[----:B------:R-:W5:Y:S01]  /*1b60*/  LDG.E.64 R46, desc[UR8][R46.64] ;  /* 0x000000082e2e7981 */ /* 0x000f62000c1e1b00 */
[----:B0-----:R-:W-:Y:S02]  /*1b70*/  IADD3 R53, R67, 0x70, RZ ;  /* 0x0000007043357810 */ /* 0x001fe40007ffe0ff */
[--C-:B------:R-:W-:Y:S01]  /*1b80*/  IMAD.WIDE.U32 R50, R51, 0x4, R68.reuse ;  /* 0x0000000433327825 */ /* 0x100fe200078e0044 */
[----:B------:R-:W-:Y:S01]  /*1b90*/  IADD3 R55, R67, 0x80, RZ ;  /* 0x0000008043377810 */ /* 0x000fe20007ffe0ff */
[----:B------:R-:W5:Y:S02]  /*1ba0*/  LDG.E.64 R48, desc[UR8][R48.64] ;  /* 0x0000000830307981 */ /* 0x000f64000c1e1b00 */
[----:B------:R-:W-:-:S02]  /*1bb0*/  IMAD.WIDE.U32 R52, R53, 0x4, R68 ;  /* 0x0000000435347825 */ /* 0x000fc400078e0044 */
[----:B------:R-:W5:Y:S02]  /*1bc0*/  LDG.E.64 R50, desc[UR8][R50.64] ;  /* 0x0000000832327981 */ /* 0x000f64000c1e1b00 */
[----:B------:R-:W-:Y:S02]  /*1bd0*/  VIADD R57, R67, 0x90 ;  /* 0x0000009043397836 */ /* 0x000fe40000000000 */
[--C-:B------:R-:W-:Y:S01]  /*1be0*/  IMAD.WIDE.U32 R54, R55, 0x4, R68.reuse ;  /* 0x0000000437367825 */ /* 0x100fe200078e0044 */
[----:B------:R-:W5:Y:S01]  /*1bf0*/  LDG.E.64 R52, desc[UR8][R52.64] ;  /* 0x0000000834347981 */ /* 0x000f62000c1e1b00 */
[----:B------:R-:W-:Y:S02]  /*1c00*/  IADD3 R59, R67, 0xa0, RZ ;  /* 0x000000a0433b7810 */ /* 0x000fe40007ffe0ff */
        /* <DEDUP_REMOVED lines=16> */
[----:B------:R-:W5:Y:S03]  /*1d10*/  LDG.E.64 R64, desc[UR8][R64.64] ;  /* 0x0000000840407981 */ /* 0x000f66000c1e1b00 */
[----:B------:R-:W-:Y:S02]  /*1d20*/  IMAD.WIDE.U32 R68, R89, 0x4, R68 ;  /* 0x0000000459447825 */ /* 0x000fe400078e0044 */
[----:B------:R-:W5:Y:S04]  /*1d30*/  LDG.E.64 R66, desc[UR8][R66.64] ;  /* 0x0000000842427981 */ /* 0x000f68000c1e1b00 */
[----:B------:R-:W5:Y:S01]  /*1d40*/  LDG.E.64 R68, desc[UR8][R68.64] ;  /* 0x0000000844447981 */ /* 0x000f62000c1e1b00 */
[----:B--2---:R-:W-:Y:S01]  /*1d50*/  FADD.FTZ R87, RZ, R38 ;  /* 0x00000026ff577221 */ /* 0x004fe20000010000 */
[----:B------:R-:W-:-:S03]  /*1d60*/  FADD.FTZ R38, RZ, R39 ;  /* 0x00000027ff267221 */ /* 0x000fc60000010000 */
        /* <DEDUP_REMOVED lines=30> */
.L_x_117:
[----:B------:R-:W-:Y:S05]  /*1f50*/  BSYNC B0 ;  /* 0x0000000000007941 */ /* 0x000fea0003800000 */
.L_x_116:
[----:B--2---:R-:W2:Y:S01]  /*1f60*/  SHFL.BFLY PT, R39, R68, 0x4, 0x1f ;  /* 0x0c801f0044277f89 */ /* 0x004ea200000e0000 */
[----:B------:R-:W-:Y:S01]  /*1f70*/  LOP3.LUT P1, RZ, R2, 0xffffff07, RZ, 0xc0, !PT ;  /* 0xffffff0702ff7812 */ /* 0x000fe2000782c0ff */
[----:B------:R-:W-:Y:S02]  /*1f80*/  BSSY B0, `(.L_x_118) ;  /* 0x0000015000007945 */ /* 0x000fe40003800000 */
[----:B------:R-:W3:Y:S01]  /*1f90*/  SHFL.BFLY PT, R38, R69, 0x4, 0x1f ;  /* 0x0c801f0045267f89 */ /* 0x000ee200000e0000 */
[----:B--2---:R-:W-:Y:S01]  /*1fa0*/  FADD.FTZ R39, R39, R68 ;  /* 0x0000004427277221 */ /* 0x004fe20000010000 */
[----:B---3--:R-:W-:-:S04]  /*1fb0*/  FADD.FTZ R38, R38, R69 ;  /* 0x0000004526267221 */ /* 0x008fc80000010000 */
[----:B------:R-:W2:Y:S04]  /*1fc0*/  SHFL.BFLY PT, R40, R39, 0x2, 0x1f ;  /* 0x0c401f0027287f89 */ /* 0x000ea800000e0000 */
[----:B------:R-:W3:Y:S01]  /*1fd0*/  SHFL.BFLY PT, R41, R38, 0x2, 0x1f ;  /* 0x0c401f0026297f89 */ /* 0x000ee200000e0000 */
[----:B--2---:R-:W-:Y:S01]  /*1fe0*/  FADD.FTZ R40, R39, R40 ;  /* 0x0000002827287221 */ /* 0x004fe20000010000 */
[----:B---3--:R-:W-:-:S04]  /*1ff0*/  FADD.FTZ R41, R38, R41 ;  /* 0x0000002926297221 */ /* 0x008fc80000010000 */
[----:B------:R-:W2:Y:S04]  /*2000*/  SHFL.BFLY PT, R43, R40, 0x1, 0x1f ;  /* 0x0c201f00282b7f89 */ /* 0x000ea800000e0000 */
[----:B------:R-:W3:Y:S01]  /*2010*/  SHFL.BFLY PT, R42, R41, 0x1, 0x1f ;  /* 0x0c201f00292a7f89 */ /* 0x000ee200000e0000 */
[----:B--2---:R-:W-:Y:S01]  /*2020*/  FADD.FTZ R43, R40, R43 ;  /* 0x0000002b282b7221 */ /* 0x004fe20000010000 */
[----:B---3--:R-:W-:Y:S01]  /*2030*/  FADD.FTZ R42, R41, R42 ;  /* 0x0000002a292a7221 */ /* 0x008fe20000010000 */
[----:B------:R-:W-:Y:S06]  /*2040*/  @P1 BRA `(.L_x_119) ;  /* 0x0000000000201947 */ /* 0x000fec0003800000 */
[----:B------:R-:W2:Y:S01]  /*2050*/  S2UR UR6, SR_CgaCtaId ;  /* 0x00000000000679c3 */ /* 0x000ea20000008800 */
[----:B------:R-:W-:Y:S01]  /*2060*/  UMOV UR5, 0x400 ;  /* 0x0000040000057882 */ /* 0x000fe20000000000 */
[----:B------:R-:W-:Y:S01]  /*2070*/  LOP3.LUT R40, R2, 0xfffffff8, RZ, 0xc0, !PT ;  /* 0xfffffff802287812 */ /* 0x000fe200078ec0ff */
[----:B------:R-:W-:Y:S01]  /*2080*/  UIADD3 UR5, UR5, 0x4100, URZ ;  /* 0x0000410005057890 */ /* 0x000fe2000fffe03f */
[----:B------:R-:W-:Y:S01]  /*2090*/  FMUL.FTZ R39, R42, 9.7656251455191522837e-05 ;  /* 0x38cccccd2a277820 */ /* 0x000fe20000410000 */
[----:B------:R-:W-:Y:S02]  /*20a0*/  FMUL.FTZ R38, R43, 9.7656251455191522837e-05 ;  /* 0x38cccccd2b267820 */ /* 0x000fe40000410000 */
[----:B--2---:R-:W-:-:S09]  /*20b0*/  ULEA UR5, UR6, UR5, 0x18 ;  /* 0x0000000506057291 */ /* 0x004fd2000f8ec03f */
[----:B------:R2:W-:Y:S03]  /*20c0*/  STS.64 [R40+UR5], R38 ;  /* 0x0000002628007988 */ /* 0x0005e60008000a05 */
.L_x_119:
[----:B------:R-:W-:Y:S05]  /*20d0*/  BSYNC B0 ;  /* 0x0000000000007941 */ /* 0x000fea0003800000 */
.L_x_118:
[----:B------:R-:W3:Y:S08]  /*20e0*/  S2UR UR6, SR_CgaCtaId ;  /* 0x00000000000679c3 */ /* 0x000ef00000008800 */
[----:B------:R-:W-:Y:S01]  /*20f0*/  BAR.SYNC.DEFER_BLOCKING 0x0 ;  /* 0x0000000000007b1d */ /* 0x000fe20000010000 */
[----:B------:R-:W-:Y:S01]  /*2100*/  SHF.L.U32 R79, R79, 0x10, RZ ;  /* 0x000000104f4f7819 */ /* 0x000fe200000006ff */
[----:B------:R-:W-:Y:S01]  /*2110*/  IMAD.U32 R43, R80, 0x10000, RZ ;  /* 0x00010000502b7824 */ /* 0x000fe200078e00ff */
[----:B------:R-:W-:Y:S01]  /*2120*/  SHF.L.U32 R83, R83, 0x10, RZ ;  /* 0x0000001053537819 */ /* 0x000fe200000006ff */
[----:B------:R-:W-:Y:S01]  /*2130*/  IMAD.U32 R85, R85, 0x10000, RZ ;  /* 0x0001000055557824 */ /* 0x000fe200078e00ff */
[----:B------:R-:W-:Y:S01]  /*2140*/  SHF.L.U32 R81, R81, 0x10, RZ ;  /* 0x0000001051517819 */ /* 0x000fe200000006ff */
[----:B------:R-:W-:Y:S01]  /*2150*/  UMOV UR5, 0x400 ;  /* 0x0000040000057882 */ /* 0x000fe20000000000 */
[----:B------:R-:W-:Y:S01]  /*2160*/  FADD.FTZ R42, -R24, R79 ;  /* 0x0000004f182a7221 */ /* 0x000fe20000010100 */
[----:B------:R-:W-:Y:S01]  /*2170*/  UIADD3 UR5, UR5, 0x4100, URZ ;  /* 0x0000410005057890 */ /* 0x000fe2000fffe03f */
[----:B------:R-:W-:Y:S01]  /*2180*/  SHF.L.U32 R45, R84, 0x10, RZ ;  /* 0x00000010542d7819 */ /* 0x000fe200000006ff */
[----:B-1----:R-:W-:Y:S01]  /*2190*/  FADD.FTZ R46, -R24, R83 ;  /* 0x00000053182e7221 */ /* 0x002fe20000010100 */
[----:B------:R-:W-:Y:S01]  /*21a0*/  SHF.L.U32 R82, R82, 0x10, RZ ;  /* 0x0000001052527819 */ /* 0x000fe200000006ff */
[----:B------:R-:W-:Y:S01]  /*21b0*/  FADD.FTZ R44, -R36, R43 ;  /* 0x0000002b242c7221 */ /* 0x000fe20000010100 */
[C---:B------:R-:W-:Y:S01]  /*21c0*/  FMUL.FTZ R42, R25.reuse, R42 ;  /* 0x0000002a192a7220 */ /* 0x040fe20000410000 */
[----:B------:R-:W-:Y:S01]  /*21d0*/  SHF.L.U32 R86, R86, 0x10, RZ ;  /* 0x0000001056567819 */ /* 0x000fe200000006ff */
[----:B------:R-:W-:Y:S01]  /*21e0*/  FADD.FTZ R36, -R36, R45 ;  /* 0x0000002d24247221 */ /* 0x000fe20000010100 */
[----:B------:R-:W-:Y:S01]  /*21f0*/  FMUL.FTZ R46, R25, R46 ;  /* 0x0000002e192e7220 */ /* 0x000fe20000410000 */
[C---:B------:R-:W-:Y:S01]  /*2200*/  FMUL.FTZ R44, R37.reuse, R44 ;  /* 0x0000002c252c7220 */ /* 0x040fe20000410000 */
[----:B------:R-:W-:Y:S01]  /*2210*/  ULOP3.LUT UR4, UR4, 0x1, URZ, 0x3c, !UPT ;  /* 0x0000000104047892 */ /* 0x000fe2000f8e3c3f */
[----:B------:R-:W-:Y:S01]  /*2220*/  FMUL.FTZ R36, R37, R36 ;  /* 0x0000002425247220 */ /* 0x000fe20000410000 */
[----:B---3--:R-:W-:-:S03]  /*2230*/  ULEA UR5, UR6, UR5, 0x18 ;  /* 0x0000000506057291 */ /* 0x008fc6000f8ec03f */
[----:B------:R-:W-:-:S03]  /*2240*/  ULDC.64 UR6, c[0x0][0x210] ;  /* 0x0000840000067ab9 */ /* 0x000fc60000000a00 */
[----:B--2---:R-:W-:Y:S02]  /*2250*/  LEA R38, R11, UR5, 0x3 ;  /* 0x000000050b267c11 */ /* 0x004fe4000f8e18ff */
[----:B------:R-:W-:-:S04]  /*2260*/  LEA R40, R12, UR5, 0x3 ;  /* 0x000000050c287c11 */ /* 0x000fc8000f8e18ff */
[----:B------:R-:W1:Y:S04]  /*2270*/  LDS.64 R38, [R38] ;  /* 0x0000000026267984 */ /* 0x000e680000000a00 */
[----:B------:R-:W2:Y:S01]  /*2280*/  LDS.64 R40, [R40] ;  /* 0x0000000028287984 */ /* 0x000ea20000000a00 */
[--C-:B-1----:R-:W-:Y:S01]  /*2290*/  FFMA.FTZ R70, R3, R70, -R38.reuse ;  /* 0x0000004603467223 */ /* 0x102fe20000010826 */
[--C-:B------:R-:W-:Y:S01]  /*22a0*/  FFMA.FTZ R24, R19, R81, -R38.reuse ;  /* 0x0000005113187223 */ /* 0x100fe20000010826 */
[--C-:B------:R-:W-:Y:S01]  /*22b0*/  FFMA.FTZ R75, R3, R75, -R38.reuse ;  /* 0x0000004b034b7223 */ /* 0x100fe20000010826 */
[----:B------:R-:W-:Y:S01]  /*22c0*/  FFMA.FTZ R85, R19, R85, -R38 ;  /* 0x0000005513557223 */ /* 0x000fe20000010826 */
[--C-:B--2---:R-:W-:Y:S01]  /*22d0*/  FFMA.FTZ R72, R5, R72, -R40.reuse ;  /* 0x0000004805487223 */ /* 0x104fe20000010828 */
[----:B------:R-:W-:Y:S01]  /*22e0*/  FFMA.FTZ R82, R21, R82, -R40 ;  /* 0x0000005215527223 */ /* 0x000fe20000010828 */
[-C--:B------:R-:W-:Y:S01]  /*22f0*/  FFMA.FTZ R70, -R77, R39.reuse, R70 ;  /* 0x000000274d467223 */ /* 0x080fe20000010146 */
[----:B------:R-:W-:Y:S01]  /*2300*/  FFMA.FTZ R24, R39, -R42, R24 ;  /* 0x8000002a27187223 */ /* 0x000fe20000010018 */
[--C-:B------:R-:W-:Y:S01]  /*2310*/  FFMA.FTZ R74, R5, R74, -R40.reuse ;  /* 0x0000004a054a7223 */ /* 0x100fe20000010828 */
[----:B------:R-:W-:Y:S01]  /*2320*/  FFMA.FTZ R86, R21, R86, -R40 ;  /* 0x0000005615567223 */ /* 0x000fe20000010828 */
[----:B------:R-:W-:Y:S01]  /*2330*/  FFMA.FTZ R78, -R78, R39, R75 ;  /* 0x000000274e4e7223 */ /* 0x000fe2000001014b */
[----:B------:R-:W-:Y:S01]  /*2340*/  FFMA.FTZ R46, R39, -R46, R85 ;  /* 0x8000002e272e7223 */ /* 0x000fe20000010055 */
[-C--:B------:R-:W-:Y:S01]  /*2350*/  FFMA.FTZ R72, -R7, R41.reuse, R72 ;  /* 0x0000002907487223 */ /* 0x080fe20000010148 */
[----:B------:R-:W-:Y:S01]  /*2360*/  FFMA.FTZ R44, R41, -R44, R82 ;  /* 0x8000002c292c7223 */ /* 0x000fe20000010052 */
[C---:B------:R-:W-:Y:S01]  /*2370*/  FMUL.FTZ R70, R25.reuse, R70 ;  /* 0x0000004619467220 */ /* 0x040fe20000410000 */
[----:B------:R-:W-:Y:S01]  /*2380*/  FMUL.FTZ R39, R25, R24 ;  /* 0x0000001819277220 */ /* 0x000fe20000410000 */
[----:B------:R-:W-:Y:S01]  /*2390*/  FFMA.FTZ R74, -R71, R41, R74 ;  /* 0x00000029474a7223 */ /* 0x000fe2000001014a */
[----:B------:R-:W-:Y:S01]  /*23a0*/  FFMA.FTZ R36, R41, -R36, R86 ;  /* 0x8000002429247223 */ /* 0x000fe20000010056 */
[C---:B------:R-:W-:Y:S01]  /*23b0*/  FMUL.FTZ R72, R37.reuse, R72 ;  /* 0x0000004825487220 */ /* 0x040fe20000410000 */
[----:B------:R-:W-:Y:S01]  /*23c0*/  FMUL.FTZ R7, R37, R44 ;  /* 0x0000002c25077220 */ /* 0x000fe20000410000 */
[----:B------:R-:W-:Y:S01]  /*23d0*/  F2FP.BF16.F32.PACK_AB R70, R39, R70 ;  /* 0x000000462746723e */ /* 0x000fe200000010ff */
[----:B------:R-:W-:Y:S01]  /*23e0*/  FMUL.FTZ R74, R37, R74 ;  /* 0x0000004a254a7220 */ /* 0x000fe20000410000 */
[----:B------:R-:W-:Y:S01]  /*23f0*/  IADD3 R24, P1, R20, UR6, RZ ;  /* 0x0000000614187c10 */ /* 0x000fe2000ff3e0ff */
[C---:B------:R-:W-:Y:S01]  /*2400*/  FMUL.FTZ R78, R25.reuse, R78 ;  /* 0x0000004e194e7220 */ /* 0x040fe20000410000 */
[----:B------:R-:W-:Y:S01]  /*2410*/  FMUL.FTZ R43, R25, R46 ;  /* 0x0000002e192b7220 */ /* 0x000fe20000410000 */
[----:B------:R-:W-:Y:S01]  /*2420*/  FMUL.FTZ R37, R37, R36 ;  /* 0x0000002425257220 */ /* 0x000fe20000410000 */
[----:B------:R-:W-:-:S02]  /*2430*/  F2FP.BF16.F32.PACK_AB R72, R7, R72 ;  /* 0x000000480748723e */ /* 0x000fc400000010ff */
[----:B------:R-:W-:Y:S02]  /*2440*/  IADD3.X R25, R18, UR7, RZ, P1, !PT ;  /* 0x0000000712197c10 */ /* 0x000fe40008ffe4ff */
[----:B------:R-:W-:Y:S02]  /*2450*/  PRMT R7, R70, 0x7632, R7 ;  /* 0x0000763246077816 */ /* 0x000fe40000000007 */
[----:B------:R-:W-:Y:S01]  /*2460*/  IADD3 R22, P1, R22, UR6, RZ ;  /* 0x0000000616167c10 */ /* 0x000fe2000ff3e0ff */
[----:B------:R-:W-:Y:S01]  /*2470*/  STG.E.U16 desc[UR8][R24.64], R70 ;  /* 0x0000004618007986 */ /* 0x000fe2000c101508 */
[----:B------:R-:W-:Y:S02]  /*2480*/  F2FP.BF16.F32.PACK_AB R78, R43, R78 ;  /* 0x0000004e2b4e723e */ /* 0x000fe400000010ff */
[----:B------:R-:W-:Y:S01]  /*2490*/  F2FP.BF16.F32.PACK_AB R74, R37, R74 ;  /* 0x0000004a254a723e */ /* 0x000fe200000010ff */
[----:B------:R1:W-:Y:S01]  /*24a0*/  STG.E.U16 desc[UR8][R24.64+0x2], R7 ;  /* 0x0000020718007986 */ /* 0x0003e2000c101508 */
[----:B------:R-:W-:-:S02]  /*24b0*/  PRMT R18, R72, 0x7632, R18 ;  /* 0x0000763248127816 */ /* 0x000fc40000000012 */
[----:B------:R-:W-:Y:S01]  /*24c0*/  IADD3.X R23, R23, UR7, RZ, P1, !PT ;  /* 0x0000000717177c10 */ /* 0x000fe20008ffe4ff */
[----:B------:R2:W-:Y:S01]  /*24d0*/  STG.E.U16 desc[UR8][R24.64+0x4], R72 ;  /* 0x0000044818007986 */ /* 0x0005e2000c101508 */
[----:B------:R-:W-:-:S03]  /*24e0*/  PRMT R20, R74, 0x7632, R20 ;  /* 0x000076324a147816 */ /* 0x000fc60000000014 */
[----:B------:R2:W-:Y:S01]  /*24f0*/  STG.E.U16 desc[UR8][R24.64+0x6], R18 ;  /* 0x0000061218007986 */ /* 0x0005e2000c101508 */
[----:B-1----:R-:W-:-:S03]  /*2500*/  PRMT R7, R78, 0x7632, R7 ;  /* 0x000076324e077816 */ /* 0x002fc60000000007 */
[----:B------:R2:W-:Y:S04]  /*2510*/  STG.E.U16 desc[UR8][R22.64], R78 ;  /* 0x0000004e16007986 */ /* 0x0005e8000c101508 */
[----:B------:R2:W-:Y:S04]  /*2520*/  STG.E.U16 desc[UR8][R22.64+0x2], R7 ;  /* 0x0000020716007986 */ /* 0x0005e8000c101508 */
[----:B------:R2:W-:Y:S04]  /*2530*/  STG.E.U16 desc[UR8][R22.64+0x4], R74 ;  /* 0x0000044a16007986 */ /* 0x0005e8000c101508 */
[----:B------:R2:W-:Y:S01]  /*2540*/  STG.E.U16 desc[UR8][R22.64+0x6], R20 ;  /* 0x0000061416007986 */ /* 0x0005e2000c101508 */
[----:B------:R-:W-:Y:S05]  /*2550*/  @!P0 BRA `(.L_x_120) ;  /* 0xffffffe000248947 */ /* 0x000fea000383ffff */
.L_x_104:
[----:B------:R-:W-:-:S05]  /*2560*/  IMAD R0, R9, 0x80, R0 ;  /* 0x0000008009007824 */ /* 0x000fca00078e0200 */
[----:B------:R-:W-:-:S04]  /*2570*/  SHF.L.U32 R46, R0, 0x5, RZ ;  /* 0x00000005002e7819 */ /* 0x000fc800000006ff */
[----:B------:R-:W-:-:S13]  /*2580*/  ISETP.GT.AND P0, PT, R46, 0x13f, PT ;  /* 0x0000013f2e00780c */ /* 0x000fda0003f04270 */
[----:B------:R-:W-:Y:S05]  /*2590*/  @P0 EXIT ;  /* 0x000000000000094d */ /* 0x000fea0003800000 */
[----:B------:R-:W1:Y:S01]  /*25a0*/  S2R R13, SR_TID.X ;  /* 0x00000000000d7919 */ /* 0x000e620000002100 */
[----:B------:R-:W-:Y:S01]  /*25b0*/  LOP3.LUT R10, RZ, R34, RZ, 0x33, !PT ;  /* 0x00000022ff0a7212 */ /* 0x000fe200078e33ff */
[----:B------:R-:W3:Y:S01]  /*25c0*/  S2UR UR5, SR_CgaCtaId ;  /* 0x00000000000579c3 */ /* 0x000ee20000008800 */
[----:B0-----:R-:W-:Y:S01]  /*25d0*/  LOP3.LUT R3, RZ, R35, RZ, 0x33, !PT ;  /* 0x00000023ff037212 */ /* 0x001fe200078e33ff */
[----:B------:R-:W-:Y:S01]  /*25e0*/  UMOV UR4, 0x400 ;  /* 0x0000040000047882 */ /* 0x000fe20000000000 */
[----:B------:R-:W-:-:S04]  /*25f0*/  ISETP.GT.U32.AND P0, PT, R10, -0x2, PT ;  /* 0xfffffffe0a00780c */ /* 0x000fc80003f04070 */
[----:B------:R-:W-:-:S04]  /*2600*/  ISETP.GT.AND.EX P0, PT, R3, -0x1, PT, P0 ;  /* 0xffffffff0300780c */ /* 0x000fc80003f04300 */
[----:B------:R-:W-:Y:S02]  /*2610*/  SEL R10, R10, 0xfffffffe, P0 ;  /* 0xfffffffe0a0a7807 */ /* 0x000fe40000000000 */
[----:B------:R-:W-:Y:S02]  /*2620*/  SEL R3, R3, 0xffffffff, P0 ;  /* 0xffffffff03037807 */ /* 0x000fe40000000000 */
[C---:B------:R-:W-:Y:S02]  /*2630*/  SHF.L.U32 R11, R10.reuse, 0x7, RZ ;  /* 0x000000070a0b7819 */ /* 0x040fe400000006ff */
[----:B------:R-:W-:Y:S01]  /*2640*/  SHF.L.U64.HI R10, R10, 0x7, R3 ;  /* 0x000000070a0a7819 */ /* 0x000fe20000010203 */
[----:B------:R-:W-:Y:S01]  /*2650*/  IMAD.MOV.U32 R3, RZ, RZ, -0x1 ;  /* 0xffffffffff037424 */ /* 0x000fe200078e00ff */
[----:B---3--:R-:W-:Y:S01]  /*2660*/  ULEA UR4, UR5, UR4, 0x18 ;  /* 0x0000000405047291 */ /* 0x008fe2000f8ec03f */
[--C-:B-1----:R-:W-:Y:S02]  /*2670*/  SHF.R.U32.HI R12, RZ, 0x5, R13.reuse ;  /* 0x00000005ff0c7819 */ /* 0x102fe4000001160d */
[----:B------:R-:W-:-:S02]  /*2680*/  SHF.R.U32.HI R9, RZ, 0x4, R13 ;  /* 0x00000004ff097819 */ /* 0x000fc4000001160d */
[----:B------:R-:W-:Y:S02]  /*2690*/  IADD3 R11, P0, P1, -R11, -0x81, -R12 ;  /* 0xffffff7f0b0b7810 */ /* 0x000fe4000791e90c */
[----:B------:R-:W-:Y:S02]  /*26a0*/  SHF.L.U32 R0, R12, 0x1, RZ ;  /* 0x000000010c007819 */ /* 0x000fe400000006ff */
[----:B------:R-:W-:Y:S02]  /*26b0*/  IADD3.X R10, ~R10, -0x1, R3, P0, P1 ;  /* 0xffffffff0a0a7810 */ /* 0x000fe400007e2503 */
[----:B------:R-:W-:Y:S02]  /*26c0*/  IADD3 R17, R9, 0x14, RZ ;  /* 0x0000001409117810 */ /* 0x000fe40007ffe0ff */
[----:B--2---:R-:W-:Y:S01]  /*26d0*/  LEA R7, R12, UR4, 0x7 ;  /* 0x000000040c077c11 */ /* 0x004fe2000f8e38ff */
[----:B------:R-:W-:Y:S01]  /*26e0*/  IMAD.WIDE.U32 R2, R10, -0x33333333, RZ ;  /* 0xcccccccd0a027825 */ /* 0x000fe200078e00ff */
[----:B------:R-:W-:-:S02]  /*26f0*/  LOP3.LUT R0, R0, 0x1f, R13, 0x78, !PT ;  /* 0x0000001f00007812 */ /* 0x000fc400078e780d */
[----:B------:R-:W-:Y:S02]  /*2700*/  LOP3.LUT R19, RZ, R9, RZ, 0x33, !PT ;  /* 0x00000009ff137212 */ /* 0x000fe400078e33ff */
[----:B------:R-:W-:Y:S01]  /*2710*/  VIMNMX.U32 R6, R17, 0x20, !PT ;  /* 0x0000002011067848 */ /* 0x000fe20007fe0000 */
[----:B------:R-:W-:Y:S01]  /*2720*/  IMAD.WIDE.U32 R4, P0, R11, -0x33333334, R2 ;  /* 0xcccccccc0b047825 */ /* 0x000fe20007800002 */
[----:B------:R-:W-:Y:S02]  /*2730*/  IADD3 R64, P2, R12, 0x1e, RZ ;  /* 0x0000001e0c407810 */ /* 0x000fe40007f5e0ff */
[----:B------:R-:W-:Y:S01]  /*2740*/  LOP3.LUT R47, R13, 0x1f, RZ, 0xc0, !PT ;  /* 0x0000001f0d2f7812 */ /* 0x000fe200078ec0ff */
[----:B------:R-:W-:Y:S01]  /*2750*/  IMAD.WIDE.U32 R2, R11, -0x33333333, RZ ;  /* 0xcccccccd0b027825 */ /* 0x000fe200078e00ff */
[----:B------:R-:W-:Y:S02]  /*2760*/  IADD3.X R15, RZ, RZ, RZ, P0, !PT ;  /* 0x000000ffff0f7210 */ /* 0x000fe400007fe4ff */
[----:B------:R-:W-:Y:S01]  /*2770*/  MOV R14, R5 ;  /* 0x00000005000e7202 */ /* 0x000fe20000000f00 */
[----:B------:R-:W-:Y:S01]  /*2780*/  IMAD R8, R0, 0x4, R7 ;  /* 0x0000000400087824 */ /* 0x000fe200078e0207 */
[----:B------:R-:W-:Y:S01]  /*2790*/  IADD3 R7, R6, R19, RZ ;  /* 0x0000001306077210 */ /* 0x000fe20007ffe0ff */
[C---:B------:R-:W-:Y:S01]  /*27a0*/  IMAD.SHL.U32 R6, R13.reuse, 0x2, RZ ;  /* 0x000000020d067824 */ /* 0x040fe200078e00ff */
[----:B------:R-:W-:-:S02]  /*27b0*/  SHF.L.U32 R0, R13, 0x7, RZ ;  /* 0x000000070d007819 */ /* 0x000fc400000006ff */
[----:B------:R-:W-:Y:S01]  /*27c0*/  IADD3 RZ, P1, R3, R4, RZ ;  /* 0x0000000403ff7210 */ /* 0x000fe20007f3e0ff */
[----:B------:R-:W-:Y:S01]  /*27d0*/  VIADD R3, R9, 0x28 ;  /* 0x0000002809037836 */ /* 0x000fe20000000000 */
[----:B------:R-:W-:Y:S02]  /*27e0*/  LOP3.LUT R6, R6, 0x1e, RZ, 0xc0, !PT ;  /* 0x0000001e06067812 */ /* 0x000fe400078ec0ff */
[----:B------:R-:W-:Y:S01]  /*27f0*/  LOP3.LUT R0, R0, 0x780, RZ, 0xc0, !PT ;  /* 0x0000078000007812 */ /* 0x000fe200078ec0ff */
[----:B------:R-:W-:Y:S01]  /*2800*/  IMAD.WIDE.U32.X R14, R10, -0x33333334, R14, P1 ;  /* 0xcccccccc0a0e7825 */ /* 0x000fe200008e040e */
[----:B------:R-:W-:Y:S02]  /*2810*/  ISETP.LT.U32.AND P0, PT, R34, 0x1, PT ;  /* 0x000000012200780c */ /* 0x000fe40003f01070 */
[----:B------:R-:W-:Y:S02]  /*2820*/  LOP3.LUT R16, R17, R6, RZ, 0x3c, !PT ;  /* 0x0000000611107212 */ /* 0x000fe400078e3cff */
[----:B------:R-:W-:-:S02]  /*2830*/  IADD3 R17, R0, UR4, RZ ;  /* 0x0000000400117c10 */ /* 0x000fc4000fffe0ff */
[-C--:B------:R-:W-:Y:S01]  /*2840*/  LOP3.LUT R0, R3, R6.reuse, RZ, 0x3c, !PT ;  /* 0x0000000603007212 */ /* 0x080fe200078e3cff */
[----:B------:R-:W-:Y:S01]  /*2850*/  IMAD.WIDE.U32 R2, R7, -0x33333333, RZ ;  /* 0xcccccccd07027825 */ /* 0x000fe200078e00ff */
[----:B------:R-:W-:Y:S02]  /*2860*/  ISETP.LT.AND.EX P0, PT, R35, RZ, PT, P0 ;  /* 0x000000ff2300720c */ /* 0x000fe40003f01300 */
[----:B------:R-:W-:Y:S02]  /*2870*/  SHF.R.U64 R56, R14, 0x3, R15 ;  /* 0x000000030e387819 */ /* 0x000fe4000000120f */
[----:B------:R-:W-:Y:S02]  /*2880*/  LOP3.LUT R4, R9, R6, RZ, 0x3c, !PT ;  /* 0x0000000609047212 */ /* 0x000fe400078e3cff */
[----:B------:R-:W-:Y:S02]  /*2890*/  SEL R34, R34, 0x1, P0 ;  /* 0x0000000122227807 */ /* 0x000fe40000000000 */
[----:B------:R-:W-:Y:S01]  /*28a0*/  SEL R51, R35, RZ, P0 ;  /* 0x000000ff23337207 */ /* 0x000fe20000000000 */
[----:B------:R-:W-:Y:S01]  /*28b0*/  IMAD R4, R4, 0x4, R17 ;  /* 0x0000000404047824 */ /* 0x000fe200078e0211 */
[----:B------:R-:W-:Y:S01]  /*28c0*/  IADD3 R49, P1, R12, 0x14, RZ ;  /* 0x000000140c317810 */ /* 0x000fe20007f3e0ff */
[----:B------:R-:W-:Y:S01]  /*28d0*/  IMAD.SHL.U32 R53, R34, 0x80, RZ ;  /* 0x0000008022357824 */ /* 0x000fe200078e00ff */
[----:B------:R-:W-:-:S02]  /*28e0*/  LEA.HI R2, R3, 0x1, RZ, 0x1c ;  /* 0x0000000103027811 */ /* 0x000fc400078fe0ff */
[----:B------:R-:W-:Y:S01]  /*28f0*/  IADD3 R48, P0, R12, 0xa, RZ ;  /* 0x0000000a0c307810 */ /* 0x000fe20007f1e0ff */
[----:B------:R-:W-:Y:S01]  /*2900*/  IMAD.X R54, RZ, RZ, RZ, P1 ;  /* 0x000000ffff367224 */ /* 0x000fe200008e06ff */
[----:B------:R-:W-:Y:S02]  /*2910*/  IADD3 R56, R56, 0x1, RZ ;  /* 0x0000000138387810 */ /* 0x000fe40007ffe0ff */
[-C--:B------:R-:W-:Y:S02]  /*2920*/  LEA R5, R16, R17.reuse, 0x2 ;  /* 0x0000001110057211 */ /* 0x080fe400078e10ff */
[----:B------:R-:W-:Y:S02]  /*2930*/  LEA R0, R0, R17, 0x2 ;  /* 0x0000001100007211 */ /* 0x000fe400078e10ff */
[----:B------:R-:W-:Y:S02]  /*2940*/  LOP3.LUT R63, R13, 0xf, RZ, 0xc0, !PT ;  /* 0x0000000f0d3f7812 */ /* 0x000fe400078ec0ff */
[----:B------:R-:W-:-:S02]  /*2950*/  IADD3 R50, R9, 0x3c, RZ ;  /* 0x0000003c09327810 */ /* 0x000fc40007ffe0ff */
[----:B------:R-:W-:Y:S02]  /*2960*/  SHF.L.U64.HI R51, R34, 0x7, R51 ;  /* 0x0000000722337819 */ /* 0x000fe40000010233 */
[----:B------:R-:W-:Y:S02]  /*2970*/  IADD3.X R52, RZ, RZ, RZ, P0, !PT ;  /* 0x000000ffff347210 */ /* 0x000fe400007fe4ff */
[----:B------:R-:W-:Y:S02]  /*2980*/  IADD3.X R65, RZ, RZ, RZ, P2, !PT ;  /* 0x000000ffff417210 */ /* 0x000fe400017fe4ff */
[----:B------:R-:W-:Y:S02]  /*2990*/  LOP3.LUT R55, R2, 0x3, RZ, 0xc0, !PT ;  /* 0x0000000302377812 */ /* 0x000fe400078ec0ff */
[----:B------:R-:W-:-:S07]  /*29a0*/  LOP3.LUT R56, R56, 0x3, RZ, 0xc0, !PT ;  /* 0x0000000338387812 */ /* 0x000fce00078ec0ff */
.L_x_137:
[----:B------:R-:W-:Y:S01]  /*29b0*/  ISETP.GT.U32.AND P0, PT, R53, R12, PT ;  /* 0x0000000c3500720c */ /* 0x000fe20003f04070 */
[----:B------:R-:W-:Y:S01]  /*29c0*/  BSSY B0, `(.L_x_121) ;  /* 0x00000aa000007945 */ /* 0x000fe20003800000 */
[----:B0-----:R-:W-:Y:S01]  /*29d0*/  HFMA2.MMA R57, -RZ, RZ, 0, 0 ;  /* 0x00000000ff397435 */ /* 0x001fe200000001ff */
[----:B------:R-:W-:Y:S01]  /*29e0*/  IMAD.MOV.U32 R58, RZ, RZ, RZ ;  /* 0x000000ffff3a7224 */ /* 0x000fe200078e00ff */
[----:B------:R-:W-:-:S13]  /*29f0*/  ISETP.GT.AND.EX P0, PT, R51, RZ, PT, P0 ;  /* 0x000000ff3300720c */ /* 0x000fda0003f04300 */
[----:B-1234-:R-:W-:Y:S05]  /*2a00*/  @!P0 BRA `(.L_x_122) ;  /* 0x0000000800948947 */ /* 0x01efea0003800000 */
[----:B------:R-:W-:Y:S01]  /*2a10*/  ISETP.NE.U32.AND P1, PT, R56, RZ, PT ;  /* 0x000000ff3800720c */ /* 0x000fe20003f25070 */
[----:B------:R-:W-:Y:S01]  /*2a20*/  BSSY B1, `(.L_x_123) ;  /* 0x0000023000017945 */ /* 0x000fe20003800000 */
[----:B------:R-:W-:Y:S01]  /*2a30*/  ISETP.GE.U32.AND P0, PT, R11, 0x1e, PT ;  /* 0x0000001e0b00780c */ /* 0x000fe20003f06070 */
[----:B------:R-:W-:Y:S01]  /*2a40*/  IMAD.MOV.U32 R60, RZ, RZ, RZ ;  /* 0x000000ffff3c7224 */ /* 0x000fe200078e00ff */
[----:B------:R-:W-:Y:S02]  /*2a50*/  ISETP.NE.AND.EX P1, PT, RZ, RZ, PT, P1 ;  /* 0x000000ffff00720c */ /* 0x000fe40003f25310 */
[----:B------:R-:W-:Y:S02]  /*2a60*/  IADD3 R2, P2, R47, R46, RZ ;  /* 0x0000002e2f027210 */ /* 0x000fe40007f5e0ff */
[----:B------:R-:W-:Y:S02]  /*2a70*/  ISETP.GE.U32.AND.EX P0, PT, R10, RZ, PT, P0 ;  /* 0x000000ff0a00720c */ /* 0x000fe40003f06100 */
[----:B------:R-:W-:-:S02]  /*2a80*/  MOV R58, RZ ;  /* 0x000000ff003a7202 */ /* 0x000fc40000000f00 */
[----:B------:R-:W-:Y:S02]  /*2a90*/  MOV R62, R12 ;  /* 0x0000000c003e7202 */ /* 0x000fe40000000f00 */
[----:B------:R-:W-:Y:S02]  /*2aa0*/  MOV R57, RZ ;  /* 0x000000ff00397202 */ /* 0x000fe40000000f00 */
[----:B------:R-:W-:Y:S01]  /*2ab0*/  LEA.HI.X.SX32 R3, R46, RZ, 0x1, P2 ;  /* 0x000000ff2e037211 */ /* 0x000fe200010f0eff */
[----:B------:R-:W-:Y:S06]  /*2ac0*/  @!P1 BRA `(.L_x_124) ;  /* 0x0000000000609947 */ /* 0x000fec0003800000 */
[----:B------:R-:W-:Y:S01]  /*2ad0*/  IMAD.WIDE.U32 R16, R12, 0x140, R2 ;  /* 0x000001400c107825 */ /* 0x000fe200078e0002 */
[----:B------:R-:W-:Y:S02]  /*2ae0*/  ULDC.64 UR6, c[0x0][0x260] ;  /* 0x0000980000067ab9 */ /* 0x000fe40000000a00 */
        /* <DEDUP_REMOVED lines=22> */
.L_x_124:
[----:B------:R-:W-:Y:S05]  /*2c50*/  BSYNC B1 ;  /* 0x0000000000017941 */ /* 0x000fea0003800000 */
.L_x_123:
[----:B------:R-:W-:Y:S05]  /*2c60*/  @!P0 BRA `(.L_x_122) ;  /* 0x0000000400fc8947 */ /* 0x000fea0003800000 */
[----:B------:R-:W-:Y:S01]  /*2c70*/  SHF.L.U64.HI R3, R2, 0x1, R3 ;  /* 0x0000000102037819 */ /* 0x000fe20000010203 */
[----:B------:R-:W-:Y:S01]  /*2c80*/  IMAD R15, R60, 0x280, RZ ;  /* 0x000002803c0f7824 */ /* 0x000fe200078e02ff */
[----:B------:R-:W-:Y:S01]  /*2c90*/  SHF.L.U32 R2, R2, 0x1, RZ ;  /* 0x0000000102027819 */ /* 0x000fe200000006ff */
[----:B------:R-:W-:Y:S01]  /*2ca0*/  ULDC.64 UR6, c[0x0][0x260] ;  /* 0x0000980000067ab9 */ /* 0x000fe20000000a00 */
[C---:B------:R-:W-:Y:S01]  /*2cb0*/  IADD3 R14, P2, -R62.reuse, R53, RZ ;  /* 0x000000353e0e7210 */ /* 0x040fe20007f5e1ff */
[----:B------:R-:W-:Y:S02]  /*2cc0*/  BSSY B1, `(.L_x_125) ;  /* 0x0000046000017945 */ /* 0x000fe40003800000 */
[----:B------:R-:W-:Y:S01]  /*2cd0*/  IMAD.WIDE.U32 R2, R62, 0x280, R2 ;  /* 0x000002803e027825 */ /* 0x000fe200078e0002 */
[----:B------:R-:W-:Y:S02]  /*2ce0*/  ISETP.GT.U32.AND P0, PT, R14, 0x78, PT ;  /* 0x000000780e00780c */ /* 0x000fe40003f04070 */
[----:B------:R-:W-:Y:S01]  /*2cf0*/  IADD3.X R16, ~R60, R51, RZ, P2, !PT ;  /* 0x000000333c107210 */ /* 0x000fe200017fe5ff */
[----:B------:R-:W-:Y:S01]  /*2d00*/  IMAD.IADD R15, R3, 0x1, R15 ;  /* 0x00000001030f7824 */ /* 0x000fe200078e020f */
[----:B------:R-:W-:-:S04]  /*2d10*/  LEA R3, P1, R2, UR6, 0x2 ;  /* 0x0000000602037c11 */ /* 0x000fc8000f8210ff */
[----:B------:R-:W-:Y:S02]  /*2d20*/  LEA.HI.X R14, R2, UR7, R15, 0x2, P1 ;  /* 0x00000007020e7c11 */ /* 0x000fe400088f140f */
[----:B------:R-:W-:Y:S02]  /*2d30*/  ISETP.GT.AND.EX P1, PT, R16, RZ, PT, P0 ;  /* 0x000000ff1000720c */ /* 0x000fe40003f24300 */
[----:B------:R-:W-:Y:S02]  /*2d40*/  IADD3 R2, P2, R3, 0x16400, RZ ;  /* 0x0001640003027810 */ /* 0x000fe40007f5e0ff */
[----:B------:R-:W-:Y:S02]  /*2d50*/  PLOP3.LUT P0, PT, PT, PT, PT, 0x80, 0x0 ;  /* 0x000000000000781c */ /* 0x000fe40003f0f070 */
[----:B------:R-:W-:-:S07]  /*2d60*/  IADD3.X R3, RZ, R14, RZ, P2, !PT ;  /* 0x0000000eff037210 */ /* 0x000fce00017fe4ff */
[----:B------:R-:W-:Y:S05]  /*2d70*/  @!P1 BRA `(.L_x_126) ;  /* 0x0000000000e89947 */ /* 0x000fea0003800000 */
[----:B------:R-:W-:Y:S02]  /*2d80*/  IADD3 R61, P1, R53, -0x78, RZ ;  /* 0xffffff88353d7810 */ /* 0x000fe40007f3e0ff */
[----:B------:R-:W-:Y:S02]  /*2d90*/  PLOP3.LUT P0, PT, PT, PT, PT, 0x8, 0x0 ;  /* 0x000000000000781c */ /* 0x000fe40003f0e170 */
[----:B------:R-:W-:-:S11]  /*2da0*/  IADD3.X R59, R51, -0x1, RZ, P1, !PT ;  /* 0xffffffff333b7810 */ /* 0x000fd60000ffe4ff */
.L_x_127:
        /* <DEDUP_REMOVED lines=16> */
[----:B------:R-:W-:-:S05]  /*2eb0*/  IADD3 R62, P1, R62, 0xa0, RZ ;  /* 0x000000a03e3e7810 */ /* 0x000fca0007f3e0ff */
[----:B------:R-:W-:Y:S01]  /*2ec0*/  IMAD.X R60, RZ, RZ, R60, P1 ;  /* 0x000000ffff3c7224 */ /* 0x000fe200008e063c */
[----:B------:R-:W-:Y:S02]  /*2ed0*/  ISETP.GE.U32.AND P1, PT, R62, R61, PT ;  /* 0x0000003d3e00720c */ /* 0x000fe40003f26070 */
[----:B0-----:R-:W-:Y:S02]  /*2ee0*/  IADD3 R2, P2, R2, 0x64000, RZ ;  /* 0x0006400002027810 */ /* 0x001fe40007f5e0ff */
[----:B------:R-:W-:Y:S02]  /*2ef0*/  ISETP.GE.AND.EX P1, PT, R60, R59, PT, P1 ;  /* 0x0000003b3c00720c */ /* 0x000fe40003f26310 */
        /* <DEDUP_REMOVED lines=34> */
.L_x_126:
[----:B------:R-:W-:Y:S05]  /*3120*/  BSYNC B1 ;  /* 0x0000000000017941 */ /* 0x000fea0003800000 */
.L_x_125:
[----:B------:R-:W-:Y:S01]  /*3130*/  IADD3 R14, P2, -R62, R53, RZ ;  /* 0x000000353e0e7210 */ /* 0x000fe20007f5e1ff */
[----:B------:R-:W-:Y:S03]  /*3140*/  BSSY B1, `(.L_x_128) ;  /* 0x0000022000017945 */ /* 0x000fe60003800000 */
[----:B------:R-:W-:Y:S02]  /*3150*/  ISETP.GT.U32.AND P1, PT, R14, 0x28, PT ;  /* 0x000000280e00780c */ /* 0x000fe40003f24070 */
[----:B------:R-:W-:-:S04]  /*3160*/  IADD3.X R14, ~R60, R51, RZ, P2, !PT ;  /* 0x000000333c0e7210 */ /* 0x000fc800017fe5ff */
        /* <DEDUP_REMOVED lines=13> */
[----:B0-----:R-:W-:-:S05]  /*3240*/  IADD3 R2, P1, R2, 0x32000, RZ ;  /* 0x0003200002027810 */ /* 0x001fca0007f3e0ff */
        /* <DEDUP_REMOVED lines=17> */
.L_x_129:
[----:B------:R-:W-:Y:S05]  /*3360*/  BSYNC B1 ;  /* 0x0000000000017941 */ /* 0x000fea0003800000 */
.L_x_128:
[----:B------:R-:W-:-:S04]  /*3370*/  ISETP.LT.U32.AND P1, PT, R62, R53, PT ;  /* 0x000000353e00720c */ /* 0x000fc80003f21070 */
[----:B------:R-:W-:-:S13]  /*3380*/  ISETP.LT.OR.EX P0, PT, R60, R51, P0, P1 ;  /* 0x000000333c00720c */ /* 0x000fda0000701710 */
        /* <DEDUP_REMOVED lines=13> */
.L_x_122:
[----:B------:R-:W-:Y:S05]  /*3460*/  BSYNC B0 ;  /* 0x0000000000007941 */ /* 0x000fea0003800000 */
.L_x_121:
[----:B------:R-:W-:Y:S01]  /*3470*/  ISETP.GT.U32.AND P0, PT, R13, 0x1ff, PT ;  /* 0x000001ff0d00780c */ /* 0x000fe20003f04070 */
[----:B------:R0:W-:Y:S04]  /*3480*/  STS [R8], R57 ;  /* 0x0000003908007388 */ /* 0x0001e80000000800 */
[----:B------:R0:W-:Y:S01]  /*3490*/  STS [R8+0x500], R58 ;  /* 0x0005003a08007388 */ /* 0x0001e20000000800 */
[----:B------:R-:W-:Y:S07]  /*34a0*/  BAR.SYNC.DEFER_BLOCKING 0x0 ;  /* 0x0000000000007b1d */ /* 0x000fee0000010000 */
[----:B------:R-:W-:Y:S05]  /*34b0*/  @P0 BRA `(.L_x_130) ;  /* 0x0000001000340947 */ /* 0x000fea0003800000 */
[----:B------:R-:W-:Y:S01]  /*34c0*/  ISETP.NE.AND P0, PT, R55, RZ, PT ;  /* 0x000000ff3700720c */ /* 0x000fe20003f05270 */
[----:B------:R-:W-:Y:S01]  /*34d0*/  BSSY B0, `(.L_x_131) ;  /* 0x0000071000007945 */ /* 0x000fe20003800000 */
[----:B------:R-:W-:-:S11]  /*34e0*/  MOV R23, R9 ;  /* 0x0000000900177202 */ /* 0x000fd60000000f00 */
[----:B------:R-:W-:Y:S05]  /*34f0*/  @!P0 BRA `(.L_x_132) ;  /* 0x0000000400b88947 */ /* 0x000fea0003800000 */
[----:B------:R-:W-:Y:S02]  /*3500*/  ISETP.GT.U32.AND P0, PT, R63, 0x9, PT ;  /* 0x000000093f00780c */ /* 0x000fe40003f04070 */
[----:B------:R-:W-:Y:S01]  /*3510*/  CS2R R2, SRZ ;  /* 0x0000000000027805 */ /* 0x000fe2000001ff00 */
[----:B------:R-:W-:-:S10]  /*3520*/  UMOV UR5, 0xffff ;  /* 0x0000ffff00057882 */ /* 0x000fd40000000000 */
[----:B------:R1:W2:Y:S04]  /*3530*/  @!P0 LDS R2, [R4] ;  /* 0x0000000004028984 */ /* 0x0002a80000000800 */
[----:B------:R1:W3:Y:S01]  /*3540*/  @!P0 LDS R3, [R4+0x500] ;  /* 0x0005000004038984 */ /* 0x0002e20000000800 */
[----:B------:R-:W-:Y:S05]  /*3550*/  BRA.DIV UR5, `(.L_x_133) ;  /* 0x0000001205247947 */ /* 0x000fea000b800000 */
[----:B------:R-:W-:Y:S01]  /*3560*/  IMAD.MOV.U32 R17, RZ, RZ, 0xffff ;  /* 0x0000ffffff117424 */ /* 0x000fe200078e00ff */
[----:B------:R-:W-:Y:S01]  /*3570*/  MOV R16, 0xffff ;  /* 0x0000ffff00107802 */ /* 0x000fe20000000f00 */
[----:B------:R-:W-:Y:S01]  /*3580*/  IMAD.MOV.U32 R19, RZ, RZ, 0xffff ;  /* 0x0000ffffff137424 */ /* 0x000fe200078e00ff */
[----:B------:R-:W-:Y:S01]  /*3590*/  MOV R18, 0xffff ;  /* 0x0000ffff00127802 */ /* 0x000fe20000000f00 */
[----:B--2---:R-:W2:Y:S01]  /*35a0*/  SHFL.BFLY PT, R15, R2, 0x8, 0x101f ;  /* 0x0d101f00020f7f89 */ /* 0x004ea200000e0000 */
[----:B------:R-:W-:-:S03]  /*35b0*/  MOV R21, 0xffff ;  /* 0x0000ffff00157802 */ /* 0x000fc60000000f00 */
[----:B---3--:R-:W3:Y:S01]  /*35c0*/  SHFL.BFLY PT, R14, R3, 0x8, 0x101f ;  /* 0x0d101f00030e7f89 */ /* 0x008ee200000e0000 */
[----:B--2---:R-:W-:Y:S01]  /*35d0*/  FADD.FTZ R15, R15, R2 ;  /* 0x000000020f0f7221 */ /* 0x004fe20000010000 */
[----:B------:R-:W-:Y:S01]  /*35e0*/  MOV R2, 0xffff ;  /* 0x0000ffff00027802 */ /* 0x000fe20000000f00 */
[----:B---3--:R-:W-:-:S03]  /*35f0*/  FADD.FTZ R14, R14, R3 ;  /* 0x000000030e0e7221 */ /* 0x008fc60000010000 */
[----:B------:R-:W2:Y:S01]  /*3600*/  SHFL.BFLY PT, R20, R15, 0x4, 0x101f ;  /* 0x0c901f000f147f89 */ /* 0x000ea200000e0000 */
[----:B------:R-:W-:-:S03]  /*3610*/  IMAD.MOV.U32 R3, RZ, RZ, 0xffff ;  /* 0x0000ffffff037424 */ /* 0x000fc600078e00ff */
        /* <DEDUP_REMOVED lines=8> */
[----:B------:R3:W4:Y:S02]  /*36a0*/  SHFL.BFLY PT, R19, R22, 0x1, 0x101f ;  /* 0x0c301f0016137f89 */ /* 0x00072400000e0000 */
[----:B--23--:R-:W-:-:S07]  /*36b0*/  FADD.FTZ R24, R25, R24 ;  /* 0x0000001819187221 */ /* 0x00cfce0000010000 */
.L_x_146:
[----:B------:R-:W2:Y:S01]  /*36c0*/  LDC.64 R2, c[0x0][0x218] ;  /* 0x00008600ff027b82 */ /* 0x000ea20000000a00 */
[----:B------:R-:W-:Y:S01]  /*36d0*/  ISETP.NE.AND P1, PT, R63, RZ, PT ;  /* 0x000000ff3f00720c */ /* 0x000fe20003f25270 */
[----:B----4-:R-:W-:Y:S01]  /*36e0*/  FADD.FTZ R18, R22, R19 ;  /* 0x0000001316127221 */ /* 0x010fe20000010000 */
[----:B------:R-:W-:Y:S02]  /*36f0*/  IADD3 R17, R9, R46, RZ ;  /* 0x0000002e09117210 */ /* 0x000fe40007ffe0ff */
[----:B------:R-:W-:Y:S02]  /*3700*/  ISETP.NE.AND P2, PT, R55, 0x1, PT ;  /* 0x000000013700780c */ /* 0x000fe40003f45270 */
[----:B------:R-:W-:Y:S01]  /*3710*/  LEA.HI R23, R13, 0x14, RZ, 0x1c ;  /* 0x000000140d177811 */ /* 0x000fe200078fe0ff */
[----:B------:R-:W3:Y:S06]  /*3720*/  LDC.64 R14, c[0x0][0x220] ;  /* 0x00008800ff0e7b82 */ /* 0x000eec0000000a00 */
[----:B------:R-:W-:-:S02]  /*3730*/  @!P1 F2FP.BF16.F32.PACK_AB R16, RZ, R24 ;  /* 0x00000018ff10923e */ /* 0x000fc400000010ff */
[----:B------:R-:W-:Y:S01]  /*3740*/  @!P1 F2FP.BF16.F32.PACK_AB R18, RZ, R18 ;  /* 0x00000012ff12923e */ /* 0x000fe200000010ff */
[----:B--2---:R-:W-:-:S05]  /*3750*/  IMAD.WIDE R2, R17, 0x2, R2 ;  /* 0x0000000211027825 */ /* 0x004fca00078e0202 */
[----:B------:R2:W-:Y:S01]  /*3760*/  @!P1 STG.E.U16 desc[UR8][R2.64], R16 ;  /* 0x0000001002009986 */ /* 0x0005e2000c101508 */
[----:B---3--:R-:W-:-:S05]  /*3770*/  IMAD.WIDE R14, R17, 0x2, R14 ;  /* 0x00000002110e7825 */ /* 0x008fca00078e020e */
[----:B------:R2:W-:Y:S01]  /*3780*/  @!P1 STG.E.U16 desc[UR8][R14.64], R18 ;  /* 0x000000120e009986 */ /* 0x0005e2000c101508 */
[----:B------:R-:W-:Y:S05]  /*3790*/  @!P2 BRA `(.L_x_132) ;  /* 0x000000040010a947 */ /* 0x000fea0003800000 */
[----:B------:R-:W-:Y:S01]  /*37a0*/  HFMA2.MMA R20, -RZ, RZ, 0, 0 ;  /* 0x00000000ff147435 */ /* 0x000fe200000001ff */
[----:B------:R-:W-:Y:S01]  /*37b0*/  IMAD.MOV.U32 R22, RZ, RZ, RZ ;  /* 0x000000ffff167224 */ /* 0x000fe200078e00ff */
[----:B------:R-:W-:-:S05]  /*37c0*/  UMOV UR5, 0xffff ;  /* 0x0000ffff00057882 */ /* 0x000fca0000000000 */
[----:B------:R3:W4:Y:S04]  /*37d0*/  @!P0 LDS R22, [R5+0x500] ;  /* 0x0005000005168984 */ /* 0x0007280000000800 */
[----:B------:R3:W0:Y:S01]  /*37e0*/  @!P0 LDS R20, [R5] ;  /* 0x0000000005148984 */ /* 0x0006220000000800 */
[----:B------:R-:W-:Y:S05]  /*37f0*/  BRA.DIV UR5, `(.L_x_134) ;  /* 0x0000001205507947 */ /* 0x000fea000b800000 */
[----:B------:R-:W-:Y:S01]  /*3800*/  MOV R17, 0xffff ;  /* 0x0000ffff00117802 */ /* 0x000fe20000000f00 */
[----:B--2---:R-:W-:Y:S01]  /*3810*/  IMAD.MOV.U32 R16, RZ, RZ, 0xffff ;  /* 0x0000ffffff107424 */ /* 0x004fe200078e00ff */
[----:B------:R-:W-:Y:S02]  /*3820*/  MOV R19, 0xffff ;  /* 0x0000ffff00137802 */ /* 0x000fe40000000f00 */
[----:B------:R-:W-:Y:S01]  /*3830*/  MOV R18, 0xffff ;  /* 0x0000ffff00127802 */ /* 0x000fe20000000f00 */
[----:B0-----:R-:W0:Y:S01]  /*3840*/  SHFL.BFLY PT, R23, R20, 0x8, 0x101f ;  /* 0x0d101f0014177f89 */ /* 0x001e2200000e0000 */
[----:B------:R-:W-:-:S03]  /*3850*/  MOV R21, 0xffff ;  /* 0x0000ffff00157802 */ /* 0x000fc60000000f00 */
[----:B----4-:R-:W2:Y:S01]  /*3860*/  SHFL.BFLY PT, R25, R22, 0x8, 0x101f ;  /* 0x0d101f0016197f89 */ /* 0x010ea200000e0000 */
[----:B0-----:R-:W-:Y:S01]  /*3870*/  FADD.FTZ R23, R23, R20 ;  /* 0x0000001417177221 */ /* 0x001fe20000010000 */
[----:B--2---:R-:W-:-:S04]  /*3880*/  FADD.FTZ R25, R25, R22 ;  /* 0x0000001619197221 */ /* 0x004fc80000010000 */
[----:B------:R-:W0:Y:S01]  /*3890*/  SHFL.BFLY PT, R24, R23, 0x4, 0x101f ;  /* 0x0c901f0017187f89 */ /* 0x000e2200000e0000 */
[----:B------:R-:W-:-:S03]  /*38a0*/  IMAD.MOV.U32 R22, RZ, RZ, 0xffff ;  /* 0x0000ffffff167424 */ /* 0x000fc600078e00ff */
[----:B------:R-:W2:Y:S01]  /*38b0*/  SHFL.BFLY PT, R26, R25, 0x4, 0x101f ;  /* 0x0c901f00191a7f89 */ /* 0x000ea200000e0000 */
[----:B0-----:R-:W-:Y:S01]  /*38c0*/  FADD.FTZ R24, R23, R24 ;  /* 0x0000001817187221 */ /* 0x001fe20000010000 */
[----:B--2---:R-:W-:-:S04]  /*38d0*/  FADD.FTZ R26, R25, R26 ;  /* 0x0000001a191a7221 */ /* 0x004fc80000010000 */
[----:B------:R-:W0:Y:S04]  /*38e0*/  SHFL.BFLY PT, R27, R24, 0x2, 0x101f ;  /* 0x0c501f00181b7f89 */ /* 0x000e2800000e0000 */
[----:B------:R-:W2:Y:S01]  /*38f0*/  SHFL.BFLY PT, R29, R26, 0x2, 0x101f ;  /* 0x0c501f001a1d7f89 */ /* 0x000ea200000e0000 */
[----:B0-----:R-:W-:Y:S01]  /*3900*/  FADD.FTZ R27, R24, R27 ;  /* 0x0000001b181b7221 */ /* 0x001fe20000010000 */
[----:B--2---:R-:W-:-:S04]  /*3910*/  FADD.FTZ R29, R26, R29 ;  /* 0x0000001d1a1d7221 */ /* 0x004fc80000010000 */
[----:B------:R-:W0:Y:S04]  /*3920*/  SHFL.BFLY PT, R20, R27, 0x1, 0x101f ;  /* 0x0c301f001b147f89 */ /* 0x000e2800000e0000 */
[----:B------:R2:W4:Y:S02]  /*3930*/  SHFL.BFLY PT, R19, R29, 0x1, 0x101f ;  /* 0x0c301f001d137f89 */ /* 0x00052400000e0000 */
[----:B0-2---:R-:W-:-:S07]  /*3940*/  FADD.FTZ R20, R27, R20 ;  /* 0x000000141b147221 */ /* 0x005fce0000010000 */
.L_x_156:
[----:B----4-:R-:W-:Y:S01]  /*3950*/  FADD.FTZ R17, R29, R19 ;  /* 0x000000131d117221 */ /* 0x010fe20000010000 */
[----:B------:R-:W-:Y:S02]  /*3960*/  @!P1 F2FP.BF16.F32.PACK_AB R16, RZ, R20 ;  /* 0x00000014ff10923e */ /* 0x000fe400000010ff */
[----:B------:R-:W-:Y:S02]  /*3970*/  ISETP.NE.AND P2, PT, R55, 0x2, PT ;  /* 0x000000023700780c */ /* 0x000fe40003f45270 */
[----:B------:R-:W-:Y:S01]  /*3980*/  @!P1 F2FP.BF16.F32.PACK_AB R17, RZ, R17 ;  /* 0x00000011ff11923e */ /* 0x000fe200000010ff */
[----:B------:R4:W-:Y:S01]  /*3990*/  @!P1 STG.E.U16 desc[UR8][R2.64+0x28], R16 ;  /* 0x0000281002009986 */ /* 0x0009e2000c101508 */
[----:B------:R-:W-:-:S03]  /*39a0*/  LEA.HI R23, R13, 0x28, RZ, 0x1c ;  /* 0x000000280d177811 */ /* 0x000fc600078fe0ff */
[----:B------:R4:W-:Y:S06]  /*39b0*/  @!P1 STG.E.U16 desc[UR8][R14.64+0x28], R17 ;  /* 0x000028110e009986 */ /* 0x0009ec000c101508 */
[----:B------:R-:W-:Y:S05]  /*39c0*/  @!P2 BRA `(.L_x_132) ;  /* 0x000000000084a947 */ /* 0x000fea0003800000 */
[----:B------:R-:W-:Y:S01]  /*39d0*/  HFMA2.MMA R20, -RZ, RZ, 0, 0 ;  /* 0x00000000ff147435 */ /* 0x000fe200000001ff */
[----:B------:R-:W-:Y:S01]  /*39e0*/  MOV R22, RZ ;  /* 0x000000ff00167202 */ /* 0x000fe20000000f00 */
[----:B------:R-:W-:-:S05]  /*39f0*/  UMOV UR5, 0xffff ;  /* 0x0000ffff00057882 */ /* 0x000fca0000000000 */
[----:B------:R0:W2:Y:S04]  /*3a00*/  @!P0 LDS R22, [R0+0x500] ;  /* 0x0005000000168984 */ /* 0x0000a80000000800 */
[----:B------:R0:W0:Y:S01]  /*3a10*/  @!P0 LDS R20, [R0] ;  /* 0x0000000000148984 */ /* 0x0000220000000800 */
[----:B------:R-:W-:Y:S05]  /*3a20*/  BRA.DIV UR5, `(.L_x_135) ;  /* 0x0000001205ac7947 */ /* 0x000fea000b800000 */
[----:B----4-:R-:W-:Y:S01]  /*3a30*/  IMAD.MOV.U32 R17, RZ, RZ, 0xffff ;  /* 0x0000ffffff117424 */ /* 0x010fe200078e00ff */
[----:B------:R-:W-:Y:S01]  /*3a40*/  MOV R19, 0xffff ;  /* 0x0000ffff00137802 */ /* 0x000fe20000000f00 */
[----:B------:R-:W-:Y:S01]  /*3a50*/  IMAD.MOV.U32 R18, RZ, RZ, 0xffff ;  /* 0x0000ffffff127424 */ /* 0x000fe200078e00ff */
[----:B------:R-:W-:Y:S01]  /*3a60*/  MOV R16, 0xffff ;  /* 0x0000ffff00107802 */ /* 0x000fe20000000f00 */
[----:B0-----:R-:W0:Y:S01]  /*3a70*/  SHFL.BFLY PT, R23, R20, 0x8, 0x101f ;  /* 0x0d101f0014177f89 */ /* 0x001e2200000e0000 */
[----:B------:R-:W-:-:S03]  /*3a80*/  MOV R21, 0xffff ;  /* 0x0000ffff00157802 */ /* 0x000fc60000000f00 */
[----:B--2---:R-:W2:Y:S01]  /*3a90*/  SHFL.BFLY PT, R25, R22, 0x8, 0x101f ;  /* 0x0d101f0016197f89 */ /* 0x004ea200000e0000 */
[----:B0-----:R-:W-:Y:S01]  /*3aa0*/  FADD.FTZ R23, R23, R20 ;  /* 0x0000001417177221 */ /* 0x001fe20000010000 */
[----:B--2---:R-:W-:-:S04]  /*3ab0*/  FADD.FTZ R25, R25, R22 ;  /* 0x0000001619197221 */ /* 0x004fc80000010000 */
[----:B------:R-:W0:Y:S01]  /*3ac0*/  SHFL.BFLY PT, R24, R23, 0x4, 0x101f ;  /* 0x0c901f0017187f89 */ /* 0x000e2200000e0000 */
[----:B------:R-:W-:-:S03]  /*3ad0*/  MOV R22, 0xffff ;  /* 0x0000ffff00167802 */ /* 0x000fc60000000f00 */
        /* <DEDUP_REMOVED lines=10> */
.L_x_166:
[----:B----4-:R-:W-:Y:S01]  /*3b80*/  FADD.FTZ R17, R29, R19 ;  /* 0x000000131d117221 */ /* 0x010fe20000010000 */
[----:B------:R-:W-:Y:S01]  /*3b90*/  @!P1 F2FP.BF16.F32.PACK_AB R16, RZ, R20 ;  /* 0x00000014ff10923e */ /* 0x000fe200000010ff */
[----:B------:R-:W-:-:S03]  /*3ba0*/  IMAD.MOV.U32 R23, RZ, RZ, R50 ;  /* 0x000000ffff177224 */ /* 0x000fc600078e0032 */
[----:B------:R-:W-:Y:S01]  /*3bb0*/  @!P1 F2FP.BF16.F32.PACK_AB R17, RZ, R17 ;  /* 0x00000011ff11923e */ /* 0x000fe200000010ff */
[----:B------:R0:W-:Y:S04]  /*3bc0*/  @!P1 STG.E.U16 desc[UR8][R2.64+0x50], R16 ;  /* 0x0000501002009986 */ /* 0x0001e8000c101508 */
[----:B------:R0:W-:Y:S02]  /*3bd0*/  @!P1 STG.E.U16 desc[UR8][R14.64+0x50], R17 ;  /* 0x000050110e009986 */ /* 0x0001e4000c101508 */
.L_x_132:
[----:B------:R-:W-:Y:S05]  /*3be0*/  BSYNC B0 ;  /* 0x0000000000007941 */ /* 0x000fea0003800000 */
.L_x_131:
[----:B------:R-:W-:-:S13]  /*3bf0*/  ISETP.GE.U32.AND P0, PT, R7, 0x3c, PT ;  /* 0x0000003c0700780c */ /* 0x000fda0003f06070 */
[----:B------:R-:W-:Y:S05]  /*3c00*/  @!P0 BRA `(.L_x_130) ;  /* 0x0000000800608947 */ /* 0x000fea0003800000 */
[----:B------:R-:W-:Y:S01]  /*3c10*/  ISETP.GT.U32.AND P0, PT, R63, 0x9, PT ;  /* 0x000000093f00780c */ /* 0x000fe20003f04070 */
[----:B------:R-:W-:-:S12]  /*3c20*/  UMOV UR5, 0xffff ;  /* 0x0000ffff00057882 */ /* 0x000fd80000000000 */
[----:B0-2-4-:R-:W-:Y:S02]  /*3c30*/  @!P0 LOP3.LUT R3, R23, R6, RZ, 0x3c, !PT ;  /* 0x0000000617038212 */ /* 0x015fe400078e3cff */
[----:B------:R-:W-:-:S04]  /*3c40*/  @!P0 LEA R14, R63, UR4, 0x7 ;  /* 0x000000043f0e8c11 */ /* 0x000fc8000f8e38ff */
[----:B------:R-:W-:Y:S02]  /*3c50*/  @!P0 LEA R14, R3, R14, 0x2 ;  /* 0x0000000e030e8211 */ /* 0x000fe400078e10ff */
[----:B------:R-:W-:-:S06]  /*3c60*/  CS2R R2, SRZ ;  /* 0x0000000000027805 */ /* 0x000fcc000001ff00 */
[----:B------:R0:W2:Y:S04]  /*3c70*/  @!P0 LDS R2, [R14] ;  /* 0x000000000e028984 */ /* 0x0000a80000000800 */
[----:B------:R0:W4:Y:S01]  /*3c80*/  @!P0 LDS R3, [R14+0x500] ;  /* 0x000500000e038984 */ /* 0x0001220000000800 */
[----:B------:R-:W-:Y:S05]  /*3c90*/  BRA.DIV UR5, `(.L_x_136) ;  /* 0x0000001205f87947 */ /* 0x000fea000b800000 */
[C---:B------:R-:W-:Y:S01]  /*3ca0*/  @!P0 IADD3 R25, R23.reuse, 0x14, RZ ;  /* 0x0000001417198810 */ /* 0x040fe20007ffe0ff */
[----:B------:R-:W-:Y:S01]  /*3cb0*/  @!P0 VIADD R15, R23, 0x28 ;  /* 0x00000028170f8836 */ /* 0x000fe20000000000 */
[----:B------:R-:W-:Y:S01]  /*3cc0*/  @!P0 LEA R20, R63, UR4, 0x7 ;  /* 0x000000043f148c11 */ /* 0x000fe2000f8e38ff */
[----:B------:R-:W-:Y:S01]  /*3cd0*/  @!P0 VIADD R19, R23, 0x3c ;  /* 0x0000003c17138836 */ /* 0x000fe20000000000 */
[----:B------:R-:W-:Y:S01]  /*3ce0*/  @!P0 LOP3.LUT R25, R25, R6, RZ, 0x3c, !PT ;  /* 0x0000000619198212 */ /* 0x000fe200078e3cff */
[----:B------:R-:W-:Y:S01]  /*3cf0*/  HFMA2.MMA R24, -RZ, RZ, 0, 0 ;  /* 0x00000000ff187435 */ /* 0x000fe200000001ff */
[----:B0-----:R-:W-:Y:S01]  /*3d00*/  @!P0 LEA R14, R63, UR4, 0x7 ;  /* 0x000000043f0e8c11 */ /* 0x001fe2000f8e38ff */
[----:B------:R-:W-:Y:S01]  /*3d10*/  IMAD.MOV.U32 R26, RZ, RZ, RZ ;  /* 0x000000ffff1a7224 */ /* 0x000fe200078e00ff */
[----:B------:R-:W-:Y:S01]  /*3d20*/  @!P0 LEA R25, R25, R20, 0x2 ;  /* 0x0000001419198211 */ /* 0x000fe200078e10ff */
[----:B------:R-:W-:Y:S01]  /*3d30*/  HFMA2.MMA R32, -RZ, RZ, 0, 0 ;  /* 0x00000000ff207435 */ /* 0x000fe200000001ff */
[----:B------:R-:W-:Y:S01]  /*3d40*/  @!P0 LOP3.LUT R15, R15, R6, RZ, 0x3c, !PT ;  /* 0x000000060f0f8212 */ /* 0x000fe200078e3cff */
[----:B------:R-:W-:Y:S01]  /*3d50*/  IMAD.MOV.U32 R21, RZ, RZ, 0xffff ;  /* 0x0000ffffff157424 */ /* 0x000fe200078e00ff */
[----:B------:R-:W-:Y:S01]  /*3d60*/  @!P0 LEA R34, R63, UR4, 0x7 ;  /* 0x000000043f228c11 */ /* 0x000fe2000f8e38ff */
[----:B------:R-:W0:Y:S01]  /*3d70*/  @!P0 LDS R28, [R25+0x500] ;  /* 0x00050000191c8984 */ /* 0x000e220000000800 */
[----:B------:R-:W-:Y:S01]  /*3d80*/  @!P0 LEA R15, R15, R14, 0x2 ;  /* 0x0000000e0f0f8211 */ /* 0x000fe200078e10ff */
[----:B------:R-:W-:Y:S01]  /*3d90*/  IMAD.MOV.U32 R39, RZ, RZ, 0xffff ;  /* 0x0000ffffff277424 */ /* 0x000fe200078e00ff */
[----:B------:R-:W-:Y:S01]  /*3da0*/  @!P0 LOP3.LUT R19, R19, R6, RZ, 0x3c, !PT ;  /* 0x0000000613138212 */ /* 0x000fe200078e3cff */
[----:B------:R5:W1:Y:S01]  /*3db0*/  @!P0 LDS R27, [R25] ;  /* 0x00000000191b8984 */ /* 0x000a620000000800 */
[----:B------:R-:W-:Y:S01]  /*3dc0*/  MOV R17, 0xffff ;  /* 0x0000ffff00117802 */ /* 0x000fe20000000f00 */
[----:B------:R-:W-:Y:S01]  /*3dd0*/  IMAD.MOV.U32 R22, RZ, RZ, 0xffff ;  /* 0x0000ffffff167424 */ /* 0x000fe200078e00ff */
[----:B------:R-:W-:Y:S01]  /*3de0*/  @!P0 LEA R34, R19, R34, 0x2 ;  /* 0x0000002213228211 */ /* 0x000fe200078e10ff */
[----:B------:R-:W-:Y:S01]  /*3df0*/  @!P0 LDS R33, [R15+0x500] ;  /* 0x000500000f218984 */ /* 0x000fe20000000800 */
[----:B------:R-:W-:-:S02]  /*3e00*/  MOV R16, 0xffff ;  /* 0x0000ffff00107802 */ /* 0x000fc40000000f00 */
[----:B------:R-:W-:Y:S01]  /*3e10*/  MOV R30, RZ ;  /* 0x000000ff001e7202 */ /* 0x000fe20000000f00 */
[----:B------:R-:W-:Y:S01]  /*3e20*/  @!P0 LDS R14, [R15] ;  /* 0x000000000f0e8984 */ /* 0x000fe20000000800 */
[----:B-----5:R-:W-:Y:S02]  /*3e30*/  MOV R25, 0xffff ;  /* 0x0000ffff00197802 */ /* 0x020fe40000000f00 */
[----:B------:R-:W-:Y:S01]  /*3e40*/  MOV R18, 0xffff ;  /* 0x0000ffff00127802 */ /* 0x000fe20000000f00 */
[----:B------:R-:W-:Y:S01]  /*3e50*/  @!P0 LDS R37, [R34+0x500] ;  /* 0x0005000022258984 */ /* 0x000fe20000000800 */
[----:B------:R-:W-:Y:S02]  /*3e60*/  MOV R20, 0xffff ;  /* 0x0000ffff00147802 */ /* 0x000fe40000000f00 */
[----:B------:R-:W-:Y:S01]  /*3e70*/  MOV R36, RZ ;  /* 0x000000ff00247202 */ /* 0x000fe20000000f00 */
[----:B--2---:R-:W2:Y:S04]  /*3e80*/  SHFL.BFLY PT, R15, R2, 0x8, 0x101f ;  /* 0x0d101f00020f7f89 */ /* 0x004ea800000e0000 */
[----:B----4-:R-:W4:Y:S01]  /*3e90*/  SHFL.BFLY PT, R19, R3, 0x8, 0x101f ;  /* 0x0d101f0003137f89 */ /* 0x010f2200000e0000 */
[----:B0-----:R-:W-:-:S03]  /*3ea0*/  @!P0 MOV R26, R28 ;  /* 0x0000001c001a8202 */ /* 0x001fc60000000f00 */
[----:B------:R0:W-:Y:S01]  /*3eb0*/  @!P0 LDS R28, [R34] ;  /* 0x00000000221c8984 */ /* 0x0001e20000000800 */
[----:B-1----:R-:W-:Y:S01]  /*3ec0*/  @!P0 IMAD.MOV.U32 R24, RZ, RZ, R27 ;  /* 0x000000ffff188224 */ /* 0x002fe200078e001b */
[----:B------:R-:W-:Y:S02]  /*3ed0*/  MOV R27, 0xffff ;  /* 0x0000ffff001b7802 */ /* 0x000fe40000000f00 */
[----:B------:R-:W1:Y:S01]  /*3ee0*/  SHFL.BFLY PT, R31, R26, 0x8, 0x101f ;  /* 0x0d101f001a1f7f89 */ /* 0x000e6200000e0000 */
[----:B--2---:R-:W-:Y:S01]  /*3ef0*/  FADD.FTZ R15, R15, R2 ;  /* 0x000000020f0f7221 */ /* 0x004fe20000010000 */
[----:B------:R-:W-:Y:S02]  /*3f00*/  @!P0 IMAD.MOV.U32 R32, RZ, RZ, R33 ;  /* 0x000000ffff208224 */ /* 0x000fe400078e0021 */
[----:B------:R-:W2:Y:S01]  /*3f10*/  SHFL.BFLY PT, R29, R24, 0x8, 0x101f ;  /* 0x0d101f00181d7f89 */ /* 0x000ea200000e0000 */
[----:B0-----:R-:W-:Y:S01]  /*3f20*/  HFMA2.MMA R34, -RZ, RZ, 0, 0 ;  /* 0x00000000ff227435 */ /* 0x001fe200000001ff */
[----:B------:R-:W-:Y:S01]  /*3f30*/  @!P0 MOV R30, R14 ;  /* 0x0000000e001e8202 */ /* 0x000fe20000000f00 */
[----:B----4-:R-:W-:Y:S01]  /*3f40*/  FADD.FTZ R14, R19, R3 ;  /* 0x00000003130e7221 */ /* 0x010fe20000010000 */
[----:B------:R-:W0:Y:S01]  /*3f50*/  SHFL.BFLY PT, R35, R32, 0x8, 0x101f ;  /* 0x0d101f0020237f89 */ /* 0x000e2200000e0000 */
[----:B------:R-:W-:-:S02]  /*3f60*/  MOV R19, 0xffff ;  /* 0x0000ffff00137802 */ /* 0x000fc40000000f00 */
[----:B------:R-:W-:Y:S01]  /*3f70*/  @!P0 MOV R36, R37 ;  /* 0x0000002500248202 */ /* 0x000fe20000000f00 */
[----:B------:R-:W4:Y:S04]  /*3f80*/  SHFL.BFLY PT, R33, R30, 0x8, 0x101f ;  /* 0x0d101f001e217f89 */ /* 0x000f2800000e0000 */
[----:B------:R-:W5:Y:S04]  /*3f90*/  SHFL.BFLY PT, R2, R15, 0x4, 0x101f ;  /* 0x0c901f000f027f89 */ /* 0x000f6800000e0000 */
[----:B------:R-:W3:Y:S01]  /*3fa0*/  SHFL.BFLY PT, R19, R14, 0x4, 0x101f ;  /* 0x0c901f000e137f89 */ /* 0x000ee200000e0000 */
[----:B-1----:R-:W-:-:S03]  /*3fb0*/  FADD.FTZ R31, R31, R26 ;  /* 0x0000001a1f1f7221 */ /* 0x002fc60000010000 */
[----:B------:R-:W1:Y:S01]  /*3fc0*/  SHFL.BFLY PT, R37, R36, 0x8, 0x101f ;  /* 0x0d101f0024257f89 */ /* 0x000e6200000e0000 */
[----:B--2---:R-:W-:Y:S01]  /*3fd0*/  FADD.FTZ R29, R29, R24 ;  /* 0x000000181d1d7221 */ /* 0x004fe20000010000 */
[----:B------:R-:W-:Y:S02]  /*3fe0*/  IMAD.MOV.U32 R24, RZ, RZ, 0xffff ;  /* 0x0000ffffff187424 */ /* 0x000fe400078e00ff */
[----:B0-----:R-:W-:-:S04]  /*3ff0*/  FADD.FTZ R35, R35, R32 ;  /* 0x0000002023237221 */ /* 0x001fc80000010000 */
[----:B------:R-:W0:Y:S01]  /*4000*/  SHFL.BFLY PT, R24, R29, 0x4, 0x101f ;  /* 0x0c901f001d187f89 */ /* 0x000e2200000e0000 */
[----:B------:R-:W-:Y:S02]  /*4010*/  @!P0 IMAD.MOV.U32 R34, RZ, RZ, R28 ;  /* 0x000000ffff228224 */ /* 0x000fe400078e001c */
[----:B----4-:R-:W-:Y:S01]  /*4020*/  FADD.FTZ R33, R33, R30 ;  /* 0x0000001e21217221 */ /* 0x010fe20000010000 */
[----:B------:R-:W-:Y:S01]  /*4030*/  ISETP.NE.AND P0, PT, R63, RZ, PT ;  /* 0x000000ff3f00720c */ /* 0x000fe20003f05270 */
[----:B------:R-:W2:Y:S01]  /*4040*/  SHFL.BFLY PT, R28, R31, 0x4, 0x101f ;  /* 0x0c901f001f1c7f89 */ /* 0x000ea200000e0000 */
[----:B-----5:R-:W-:Y:S01]  /*4050*/  FADD.FTZ R2, R15, R2 ;  /* 0x000000020f027221 */ /* 0x020fe20000010000 */
[----:B------:R-:W-:Y:S02]  /*4060*/  MOV R15, 0xffff ;  /* 0x0000ffff000f7802 */ /* 0x000fe40000000f00 */
[----:B------:R-:W4:Y:S01]  /*4070*/  SHFL.BFLY PT, R32, R35, 0x4, 0x101f ;  /* 0x0c901f0023207f89 */ /* 0x000f2200000e0000 */
[----:B---3--:R-:W-:Y:S01]  /*4080*/  FADD.FTZ R3, R14, R19 ;  /* 0x000000130e037221 */ /* 0x008fe20000010000 */
[----:B------:R-:W-:-:S02]  /*4090*/  MOV R14, 0xffff ;  /* 0x0000ffff000e7802 */ /* 0x000fc40000000f00 */
[----:B------:R-:W3:Y:S01]  /*40a0*/  SHFL.BFLY PT, R39, R34, 0x8, 0x101f ;  /* 0x0d101f0022277f89 */ /* 0x000ee200000e0000 */
[----:B-1----:R-:W-:Y:S01]  /*40b0*/  FADD.FTZ R37, R37, R36 ;  /* 0x0000002425257221 */ /* 0x002fe20000010000 */
[----:B------:R-:W-:Y:S02]  /*40c0*/  MOV R36, 0xffff ;  /* 0x0000ffff00247802 */ /* 0x000fe40000000f00 */
[----:B------:R-:W1:Y:S04]  /*40d0*/  SHFL.BFLY PT, R30, R33, 0x4, 0x101f ;  /* 0x0c901f00211e7f89 */ /* 0x000e6800000e0000 */
[----:B------:R-:W5:Y:S01]  /*40e0*/  SHFL.BFLY PT, R15, R2, 0x2, 0x101f ;  /* 0x0c501f00020f7f89 */ /* 0x000f6200000e0000 */
[----:B0-----:R-:W-:Y:S01]  /*40f0*/  FADD.FTZ R26, R29, R24 ;  /* 0x000000181d1a7221 */ /* 0x001fe20000010000 */
[----:B------:R-:W-:-:S02]  /*4100*/  IMAD.MOV.U32 R29, RZ, RZ, 0xffff ;  /* 0x0000ffffff1d7424 */ /* 0x000fc400078e00ff */
[----:B------:R-:W0:Y:S01]  /*4110*/  SHFL.BFLY PT, R19, R3, 0x2, 0x101f ;  /* 0x0c501f0003137f89 */ /* 0x000e2200000e0000 */
[----:B--2---:R-:W-:Y:S01]  /*4120*/  FADD.FTZ R28, R31, R28 ;  /* 0x0000001c1f1c7221 */ /* 0x004fe20000010000 */
[----:B------:R-:W-:Y:S02]  /*4130*/  MOV R31, 0xffff ;  /* 0x0000ffff001f7802 */ /* 0x000fe40000000f00 */
[----:B------:R-:W2:Y:S01]  /*4140*/  SHFL.BFLY PT, R36, R37, 0x4, 0x101f ;  /* 0x0c901f0025247f89 */ /* 0x000ea200000e0000 */
[----:B----4-:R-:W-:Y:S01]  /*4150*/  FADD.FTZ R32, R35, R32 ;  /* 0x0000002023207221 */ /* 0x010fe20000010000 */
[----:B------:R-:W-:Y:S02]  /*4160*/  MOV R35, 0xffff ;  /* 0x0000ffff00237802 */ /* 0x000fe40000000f00 */
[----:B------:R-:W4:Y:S01]  /*4170*/  SHFL.BFLY PT, R29, R26, 0x2, 0x101f ;  /* 0x0c501f001a1d7f89 */ /* 0x000f2200000e0000 */
[----:B---3--:R-:W-:Y:S01]  /*4180*/  FADD.FTZ R39, R39, R34 ;  /* 0x0000002227277221 */ /* 0x008fe20000010000 */
[----:B------:R-:W-:-:S02]  /*4190*/  IMAD.MOV.U32 R34, RZ, RZ, 0xffff ;  /* 0x0000ffffff227424 */ /* 0x000fc400078e00ff */
[----:B------:R-:W3:Y:S01]  /*41a0*/  SHFL.BFLY PT, R31, R28, 0x2, 0x101f ;  /* 0x0c501f001c1f7f89 */ /* 0x000ee200000e0000 */
[----:B-1----:R-:W-:-:S03]  /*41b0*/  FADD.FTZ R30, R33, R30 ;  /* 0x0000001e211e7221 */ /* 0x002fc60000010000 */
[----:B------:R-:W1:Y:S01]  /*41c0*/  SHFL.BFLY PT, R35, R32, 0x2, 0x101f ;  /* 0x0c501f0020237f89 */ /* 0x000e6200000e0000 */
[----:B-----5:R-:W-:-:S03]  /*41d0*/  FADD.FTZ R20, R2, R15 ;  /* 0x0000000f02147221 */ /* 0x020fc60000010000 */
[----:B------:R-:W5:Y:S01]  /*41e0*/  SHFL.BFLY PT, R33, R30, 0x2, 0x101f ;  /* 0x0c501f001e217f89 */ /* 0x000f6200000e0000 */
[----:B------:R-:W5:Y:S03]  /*41f0*/  LDC.64 R14, c[0x0][0x218] ;  /* 0x00008600ff0e7b82 */ /* 0x000f660000000a00 */
[----:B------:R-:W5:Y:S01]  /*4200*/  SHFL.BFLY PT, R34, R39, 0x4, 0x101f ;  /* 0x0c901f0027227f89 */ /* 0x000f6200000e0000 */
[----:B0-----:R-:W-:-:S03]  /*4210*/  FADD.FTZ R22, R3, R19 ;  /* 0x0000001303167221 */ /* 0x001fc60000010000 */
[----:B------:R-:W0:Y:S01]  /*4220*/  SHFL.BFLY PT, R27, R20, 0x1, 0x101f ;  /* 0x0c301f00141b7f89 */ /* 0x000e2200000e0000 */
[----:B------:R-:W0:Y:S01]  /*4230*/  LDC.64 R2, c[0x0][0x220] ;  /* 0x00008800ff027b82 */ /* 0x000e220000000a00 */
[----:B--2---:R-:W-:Y:S01]  /*4240*/  FADD.FTZ R36, R37, R36 ;  /* 0x0000002425247221 */ /* 0x004fe20000010000 */
[----:B------:R-:W-:Y:S01]  /*4250*/  MOV R37, 0xffff ;  /* 0x0000ffff00257802 */ /* 0x000fe20000000f00 */
[----:B----4-:R-:W-:Y:S01]  /*4260*/  FADD.FTZ R24, R26, R29 ;  /* 0x0000001d1a187221 */ /* 0x010fe20000010000 */
[----:B------:R-:W2:Y:S01]  /*4270*/  SHFL.BFLY PT, R25, R22, 0x1, 0x101f ;  /* 0x0c301f0016197f89 */ /* 0x000ea200000e0000 */
[----:B------:R-:W-:Y:S01]  /*4280*/  IMAD.MOV.U32 R29, RZ, RZ, 0xffff ;  /* 0x0000ffffff1d7424 */ /* 0x000fe200078e00ff */
[----:B------:R-:W-:Y:S01]  /*4290*/  IADD3 R17, R23, R46, RZ ;  /* 0x0000002e17117210 */ /* 0x000fe20007ffe0ff */
[----:B---3--:R-:W-:Y:S01]  /*42a0*/  FADD.FTZ R26, R28, R31 ;  /* 0x0000001f1c1a7221 */ /* 0x008fe20000010000 */
[----:B------:R-:W-:Y:S01]  /*42b0*/  MOV R31, 0xffff ;  /* 0x0000ffff001f7802 */ /* 0x000fe20000000f00 */
[----:B------:R-:W3:Y:S01]  /*42c0*/  SHFL.BFLY PT, R37, R36, 0x2, 0x101f ;  /* 0x0c501f0024257f89 */ /* 0x000ee200000e0000 */
[----:B------:R-:W-:Y:S01]  /*42d0*/  MOV R28, 0xffff ;  /* 0x0000ffff001c7802 */ /* 0x000fe20000000f00 */
[----:B-1----:R-:W-:Y:S01]  /*42e0*/  FADD.FTZ R32, R32, R35 ;  /* 0x0000002320207221 */ /* 0x002fe20000010000 */
[----:B------:R-:W-:Y:S01]  /*42f0*/  MOV R35, 0xffff ;  /* 0x0000ffff00237802 */ /* 0x000fe20000000f00 */
[----:B------:R-:W1:Y:S01]  /*4300*/  SHFL.BFLY PT, R29, R26, 0x1, 0x101f ;  /* 0x0c301f001a1d7f89 */ /* 0x000e6200000e0000 */
[----:B------:R-:W-:-:S02]  /*4310*/  IMAD.MOV.U32 R23, RZ, RZ, 0xffff ;  /* 0x0000ffffff177424 */ /* 0x000fc400078e00ff */
[----:B-----5:R-:W-:Y:S01]  /*4320*/  FADD.FTZ R33, R30, R33 ;  /* 0x000000211e217221 */ /* 0x020fe20000010000 */
[----:B------:R-:W-:Y:S01]  /*4330*/  IMAD.WIDE R14, R17, 0x2, R14 ;  /* 0x00000002110e7825 */ /* 0x000fe200078e020e */
[----:B------:R-:W4:Y:S03]  /*4340*/  SHFL.BFLY PT, R31, R24, 0x1, 0x101f ;  /* 0x0c301f00181f7f89 */ /* 0x000f2600000e0000 */
[----:B------:R-:W-:Y:S01]  /*4350*/  FADD.FTZ R34, R39, R34 ;  /* 0x0000002227227221 */ /* 0x000fe20000010000 */
[----:B------:R-:W-:Y:S01]  /*4360*/  IMAD.MOV.U32 R39, RZ, RZ, 0xffff ;  /* 0x0000ffffff277424 */ /* 0x000fe200078e00ff */
[----:B------:R-:W5:Y:S01]  /*4370*/  SHFL.BFLY PT, R28, R33, 0x1, 0x101f ;  /* 0x0c301f00211c7f89 */ /* 0x000f6200000e0000 */
[----:B0-----:R-:W-:Y:S01]  /*4380*/  FADD.FTZ R20, R20, R27 ;  /* 0x0000001b14147221 */ /* 0x001fe20000010000 */
[----:B------:R-:W-:Y:S02]  /*4390*/  IMAD.WIDE R2, R17, 0x2, R2 ;  /* 0x0000000211027825 */ /* 0x000fe400078e0202 */
[----:B------:R-:W0:Y:S02]  /*43a0*/  SHFL.BFLY PT, R35, R32, 0x1, 0x101f ;  /* 0x0c301f0020237f89 */ /* 0x000e2400000e0000 */
[----:B--2---:R-:W-:-:S02]  /*43b0*/  FADD.FTZ R22, R22, R25 ;  /* 0x0000001916167221 */ /* 0x004fc40000010000 */
[----:B------:R-:W2:Y:S01]  /*43c0*/  SHFL.BFLY PT, R39, R34, 0x2, 0x101f ;  /* 0x0c501f0022277f89 */ /* 0x000ea200000e0000 */
[----:B------:R-:W-:Y:S02]  /*43d0*/  @!P0 F2FP.BF16.F32.PACK_AB R19, RZ, R20 ;  /* 0x00000014ff13823e */ /* 0x000fe400000010ff */
[----:B------:R-:W-:Y:S01]  /*43e0*/  @!P0 F2FP.BF16.F32.PACK_AB R20, RZ, R22 ;  /* 0x00000016ff14823e */ /* 0x000fe200000010ff */
[----:B---3--:R-:W-:Y:S02]  /*43f0*/  FADD.FTZ R36, R36, R37 ;  /* 0x0000002524247221 */ /* 0x008fe40000010000 */
[----:B------:R3:W-:Y:S01]  /*4400*/  @!P0 STG.E.U16 desc[UR8][R14.64], R19 ;  /* 0x000000130e008986 */ /* 0x0007e2000c101508 */
[----:B-1----:R-:W-:Y:S01]  /*4410*/  FADD.FTZ R17, R26, R29 ;  /* 0x0000001d1a117221 */ /* 0x002fe20000010000 */
[----:B------:R-:W-:Y:S01]  /*4420*/  PRMT R21, R20, 0x7610, R21 ;  /* 0x0000761014157816 */ /* 0x000fe20000000015 */
[----:B----4-:R-:W-:-:S03]  /*4430*/  FADD.FTZ R24, R24, R31 ;  /* 0x0000001f18187221 */ /* 0x010fc60000010000 */
[----:B------:R-:W-:Y:S01]  /*4440*/  @!P0 F2FP.BF16.F32.PACK_AB R17, RZ, R17 ;  /* 0x00000011ff11823e */ /* 0x000fe200000010ff */
[----:B------:R-:W-:Y:S01]  /*4450*/  @!P0 STG.E.U16 desc[UR8][R2.64], R21 ;  /* 0x0000001502008986 */ /* 0x000fe2000c101508 */
[----:B-----5:R-:W-:Y:S01]  /*4460*/  FADD.FTZ R18, R33, R28 ;  /* 0x0000001c21127221 */ /* 0x020fe20000010000 */
[----:B------:R-:W-:Y:S02]  /*4470*/  @!P0 F2FP.BF16.F32.PACK_AB R16, RZ, R24 ;  /* 0x00000018ff10823e */ /* 0x000fe400000010ff */
[----:B---3--:R-:W-:Y:S01]  /*4480*/  MOV R19, 0xffff ;  /* 0x0000ffff00137802 */ /* 0x008fe20000000f00 */
[----:B0-----:R-:W-:Y:S01]  /*4490*/  FADD.FTZ R20, R32, R35 ;  /* 0x0000002320147221 */ /* 0x001fe20000010000 */
[----:B------:R-:W-:Y:S01]  /*44a0*/  @!P0 F2FP.BF16.F32.PACK_AB R18, RZ, R18 ;  /* 0x00000012ff12823e */ /* 0x000fe200000010ff */
[----:B------:R-:W-:Y:S01]  /*44b0*/  @!P0 STG.E.U16 desc[UR8][R14.64+0x28], R16 ;  /* 0x000028100e008986 */ /* 0x000fe2000c101508 */
[----:B--2---:R-:W-:Y:S02]  /*44c0*/  FADD.FTZ R34, R34, R39 ;  /* 0x0000002722227221 */ /* 0x004fe40000010000 */
[----:B------:R-:W-:Y:S01]  /*44d0*/  @!P0 F2FP.BF16.F32.PACK_AB R20, RZ, R20 ;  /* 0x00000014ff14823e */ /* 0x000fe200000010ff */
[----:B------:R-:W-:Y:S04]  /*44e0*/  @!P0 STG.E.U16 desc[UR8][R2.64+0x28], R17 ;  /* 0x0000281102008986 */ /* 0x000fe8000c101508 */
[----:B------:R-:W0:Y:S04]  /*44f0*/  SHFL.BFLY PT, R23, R34, 0x1, 0x101f ;  /* 0x0c301f0022177f89 */ /* 0x000e2800000e0000 */
[----:B------:R1:W-:Y:S04]  /*4500*/  @!P0 STG.E.U16 desc[UR8][R14.64+0x50], R18 ;  /* 0x000050120e008986 */ /* 0x0003e8000c101508 */
[----:B------:R1:W2:Y:S04]  /*4510*/  SHFL.BFLY PT, R19, R36, 0x1, 0x101f ;  /* 0x0c301f0024137f89 */ /* 0x0002a800000e0000 */
[----:B------:R1:W-:Y:S02]  /*4520*/  @!P0 STG.E.U16 desc[UR8][R2.64+0x50], R20 ;  /* 0x0000501402008986 */ /* 0x0003e4000c101508 */
[----:B01----:R-:W-:-:S07]  /*4530*/  FADD.FTZ R23, R34, R23 ;  /* 0x0000001722177221 */ /* 0x003fce0000010000 */
.L_x_200:
[----:B--2---:R-:W-:Y:S01]  /*4540*/  FADD.FTZ R17, R36, R19 ;  /* 0x0000001324117221 */ /* 0x004fe20000010000 */
[----:B------:R-:W-:-:S04]  /*4550*/  @!P0 F2FP.BF16.F32.PACK_AB R16, RZ, R23 ;  /* 0x00000017ff10823e */ /* 0x000fc800000010ff */
[----:B------:R-:W-:Y:S01]  /*4560*/  @!P0 F2FP.BF16.F32.PACK_AB R17, RZ, R17 ;  /* 0x00000011ff11823e */ /* 0x000fe200000010ff */
[----:B------:R0:W-:Y:S04]  /*4570*/  @!P0 STG.E.U16 desc[UR8][R14.64+0x78], R16 ;  /* 0x000078100e008986 */ /* 0x0001e8000c101508 */
[----:B------:R0:W-:Y:S02]  /*4580*/  @!P0 STG.E.U16 desc[UR8][R2.64+0x78], R17 ;  /* 0x0000781102008986 */ /* 0x0001e4000c101508 */
.L_x_130:
[----:B------:R-:W-:Y:S05]  /*4590*/  WARPSYNC.ALL ;  /* 0x0000000000007948 */ /* 0x000fea0003800000 */
[----:B------:R-:W-:Y:S01]  /*45a0*/  BAR.SYNC.DEFER_BLOCKING 0x0 ;  /* 0x0000000000007b1d */ /* 0x000fe20000010000 */
[C---:B------:R-:W-:Y:S02]  /*45b0*/  ISETP.GE.AND P0, PT, R46.reuse, -0xec0, PT ;  /* 0xfffff1402e00780c */ /* 0x040fe40003f06270 */
[----:B------:R-:W-:-:S11]  /*45c0*/  IADD3 R46, R46, 0x1000, RZ ;  /* 0x000010002e2e7810 */ /* 0x000fd60007ffe0ff */
[----:B------:R-:W-:Y:S05]  /*45d0*/  @!P0 BRA `(.L_x_137) ;  /* 0xffffffe000f48947 */ /* 0x000fea000383ffff */
[----:B------:R-:W-:Y:S05]  /*45e0*/  EXIT ;  /* 0x000000000000794d */ /* 0x000fea0003800000 */
.L_x_133:
[----:B------:R-:W-:Y:S01]  /*45f0*/  HFMA2.MMA R18, -RZ, RZ, 0, 4.76837158203125e-07 ;  /* 0x00000008ff127435 */ /* 0x000fe200000001ff */
[----:B--2---:R-:W-:Y:S01]  /*4600*/  IMAD.MOV.U32 R21, RZ, RZ, R2 ;  /* 0x000000ffff157224 */ /* 0x004fe200078e0002 */
[----:B------:R-:W-:Y:S01]  /*4610*/  MOV R17, 0x101f ;  /* 0x0000101f00117802 */ /* 0x000fe20000000f00 */
[----:B------:R-:W-:-:S08]  /*4620*/  IMAD.MOV.U32 R16, RZ, RZ, 0xffff ;  /* 0x0000ffffff107424 */ /* 0x000fd000078e00ff */
[----:B01-3--:R-:W-:Y:S05]  /*4630*/  WARPSYNC.COLLECTIVE R16, `(.L_x_138) ;  /* 0x0000000010087348 */ /* 0x00bfea0003c00000 */
[----:B------:R2:W4:Y:S02]  /*4640*/  SHFL.BFLY P2, R19, R21, R18, R17 ;  /* 0x0c00001215137389 */ /* 0x0005240000040011 */
[----:B01234-:R-:W-:Y:S01]  /*4650*/  ENDCOLLECTIVE ;  /* 0x000000000000791b */ /* 0x01ffe20003800000 */
.L_x_138:
[----:B------:R-:W-:Y:S02]  /*4660*/  MOV R21, R3 ;  /* 0x0000000300157202 */ /* 0x000fe40000000f00 */
[----:B------:R-:W-:-:S07]  /*4670*/  MOV R15, R19 ;  /* 0x00000013000f7202 */ /* 0x000fce0000000f00 */
[----:B------:R-:W-:Y:S05]  /*4680*/  WARPSYNC.COLLECTIVE R16, `(.L_x_139) ;  /* 0x0000000010087348 */ /* 0x000fea0003c00000 */
[----:B------:R0:W1:Y:S02]  /*4690*/  SHFL.BFLY P2, R19, R21, R18, R17 ;  /* 0x0c00001215137389 */ /* 0x0000640000040011 */
[----:B01----:R-:W-:Y:S01]  /*46a0*/  ENDCOLLECTIVE ;  /* 0x000000000000791b */ /* 0x003fe20003800000 */
.L_x_139:
[----:B------:R-:W-:Y:S01]  /*46b0*/  FADD.FTZ R15, R15, R2 ;  /* 0x000000020f0f7221 */ /* 0x000fe20000010000 */
[----:B------:R-:W-:-:S04]  /*46c0*/  HFMA2.MMA R18, -RZ, RZ, 0, 2.384185791015625e-07 ;  /* 0x00000004ff127435 */ /* 0x000fc800000001ff */
[----:B------:R-:W-:Y:S01]  /*46d0*/  MOV R21, R15 ;  /* 0x0000000f00157202 */ /* 0x000fe20000000f00 */
[----:B------:R-:W-:-:S07]  /*46e0*/  IMAD.MOV.U32 R14, RZ, RZ, R19 ;  /* 0x000000ffff0e7224 */ /* 0x000fce00078e0013 */
[----:B------:R-:W-:Y:S05]  /*46f0*/  WARPSYNC.COLLECTIVE R16, `(.L_x_140) ;  /* 0x0000000010087348 */ /* 0x000fea0003c00000 */
[----:B------:R0:W1:Y:S02]  /*4700*/  SHFL.BFLY P2, R19, R21, R18, R17 ;  /* 0x0c00001215137389 */ /* 0x0000640000040011 */
[----:B01----:R-:W-:Y:S01]  /*4710*/  ENDCOLLECTIVE ;  /* 0x000000000000791b */ /* 0x003fe20003800000 */
.L_x_140:
[----:B------:R-:W-:-:S05]  /*4720*/  FADD.FTZ R14, R14, R3 ;  /* 0x000000030e0e7221 */ /* 0x000fca0000010000 */
[----:B------:R-:W-:Y:S01]  /*4730*/  MOV R21, R14 ;  /* 0x0000000e00157202 */ /* 0x000fe20000000f00 */
[----:B------:R-:W-:-:S07]  /*4740*/  IMAD.MOV.U32 R20, RZ, RZ, R19 ;  /* 0x000000ffff147224 */ /* 0x000fce00078e0013 */
[----:B------:R-:W-:Y:S05]  /*4750*/  WARPSYNC.COLLECTIVE R16, `(.L_x_141) ;  /* 0x0000000010087348 */ /* 0x000fea0003c00000 */
[----:B------:R0:W1:Y:S02]  /*4760*/  SHFL.BFLY P2, R19, R21, R18, R17 ;  /* 0x0c00001215137389 */ /* 0x0000640000040011 */
[----:B01----:R-:W-:Y:S01]  /*4770*/  ENDCOLLECTIVE ;  /* 0x000000000000791b */ /* 0x003fe20003800000 */
.L_x_141:
[----:B------:R-:W-:Y:S01]  /*4780*/  FADD.FTZ R20, R15, R20 ;  /* 0x000000140f147221 */ /* 0x000fe20000010000 */
[----:B------:R-:W-:-:S03]  /*4790*/  HFMA2.MMA R18, -RZ, RZ, 0, 1.1920928955078125e-07 ;  /* 0x00000002ff127435 */ /* 0x000fc600000001ff */
[----:B------:R-:W-:Y:S01]  /*47a0*/  IMAD.MOV.U32 R21, RZ, RZ, R20 ;  /* 0x000000ffff157224 */ /* 0x000fe200078e0014 */
[----:B------:R-:W-:-:S07]  /*47b0*/  MOV R23, R19 ;  /* 0x0000001300177202 */ /* 0x000fce0000000f00 */
[----:B------:R-:W-:Y:S05]  /*47c0*/  WARPSYNC.COLLECTIVE R16, `(.L_x_142) ;  /* 0x0000000010087348 */ /* 0x000fea0003c00000 */
[----:B------:R0:W1:Y:S02]  /*47d0*/  SHFL.BFLY P2, R19, R21, R18, R17 ;  /* 0x0c00001215137389 */ /* 0x0000640000040011 */
[----:B01----:R-:W-:Y:S01]  /*47e0*/  ENDCOLLECTIVE ;  /* 0x000000000000791b */ /* 0x003fe20003800000 */
.L_x_142:
[----:B------:R-:W-:-:S04]  /*47f0*/  FADD.FTZ R23, R14, R23 ;  /* 0x000000170e177221 */ /* 0x000fc80000010000 */
[----:B------:R-:W-:Y:S01]  /*4800*/  IMAD.MOV.U32 R21, RZ, RZ, R23 ;  /* 0x000000ffff157224 */ /* 0x000fe200078e0017 */
[----:B------:R-:W-:-:S07]  /*4810*/  MOV R25, R19 ;  /* 0x0000001300197202 */ /* 0x000fce0000000f00 */
[----:B------:R-:W-:Y:S05]  /*4820*/  WARPSYNC.COLLECTIVE R16, `(.L_x_143) ;  /* 0x0000000010087348 */ /* 0x000fea0003c00000 */
[----:B------:R0:W1:Y:S02]  /*4830*/  SHFL.BFLY P2, R19, R21, R18, R17 ;  /* 0x0c00001215137389 */ /* 0x0000640000040011 */
[----:B01----:R-:W-:Y:S01]  /*4840*/  ENDCOLLECTIVE ;  /* 0x000000000000791b */ /* 0x003fe20003800000 */
.L_x_143:
[----:B------:R-:W-:-:S05]  /*4850*/  FADD.FTZ R25, R20, R25 ;  /* 0x0000001914197221 */ /* 0x000fca0000010000 */
[----:B------:R-:W-:Y:S01]  /*4860*/  MOV R21, R25 ;  /* 0x0000001900157202 */ /* 0x000fe20000000f00 */
[----:B------:R-:W-:Y:S01]  /*4870*/  IMAD.MOV.U32 R18, RZ, RZ, 0x1 ;  /* 0x00000001ff127424 */ /* 0x000fe200078e00ff */
[----:B------:R-:W-:-:S07]  /*4880*/  MOV R2, R19 ;  /* 0x0000001300027202 */ /* 0x000fce0000000f00 */
[----:B------:R-:W-:Y:S05]  /*4890*/  WARPSYNC.COLLECTIVE R16, `(.L_x_144) ;  /* 0x0000000010087348 */ /* 0x000fea0003c00000 */
[----:B------:R0:W1:Y:S02]  /*48a0*/  SHFL.BFLY P2, R19, R21, R18, R17 ;  /* 0x0c00001215137389 */ /* 0x0000640000040011 */
[----:B01----:R-:W-:Y:S01]  /*48b0*/  ENDCOLLECTIVE ;  /* 0x000000000000791b */ /* 0x003fe20003800000 */
.L_x_144:
[----:B------:R-:W-:-:S05]  /*48c0*/  FADD.FTZ R22, R23, R2 ;  /* 0x0000000217167221 */ /* 0x000fca0000010000 */
[----:B------:R-:W-:Y:S02]  /*48d0*/  MOV R21, R22 ;  /* 0x0000001600157202 */ /* 0x000fe40000000f00 */
[----:B------:R-:W-:-:S07]  /*48e0*/  MOV R24, R19 ;  /* 0x0000001300187202 */ /* 0x000fce0000000f00 */
[----:B------:R-:W-:Y:S05]  /*48f0*/  WARPSYNC.COLLECTIVE R16, `(.L_x_145) ;  /* 0x0000000010087348 */ /* 0x000fea0003c00000 */
[----:B------:R0:W1:Y:S02]  /*4900*/  SHFL.BFLY P2, R19, R21, R18, R17 ;  /* 0x0c00001215137389 */ /* 0x0000640000040011 */
[----:B01----:R-:W-:Y:S01]  /*4910*/  ENDCOLLECTIVE ;  /* 0x000000000000791b */ /* 0x003fe20003800000 */
.L_x_145:
[----:B------:R-:W-:Y:S01]  /*4920*/  FADD.FTZ R24, R25, R24 ;  /* 0x0000001819187221 */ /* 0x000fe20000010000 */
[----:B------:R-:W-:Y:S06]  /*4930*/  BRA `(.L_x_146) ;  /* 0xffffffec00607947 */ /* 0x000fec000383ffff */
.L_x_134:
[----:B------:R-:W-:Y:S01]  /*4940*/  BSSY B1, `(.L_x_147) ;  /* 0x0000008000017945 */ /* 0x000fe20003800000 */
[----:B0-----:R-:W-:Y:S01]  /*4950*/  IMAD.MOV.U32 R21, RZ, RZ, R20 ;  /* 0x000000ffff157224 */ /* 0x001fe200078e0014 */
[----:B--2---:R-:W-:Y:S01]  /*4960*/  MOV R18, 0x8 ;  /* 0x0000000800127802 */ /* 0x004fe20000000f00 */
[----:B------:R-:W-:Y:S01]  /*4970*/  IMAD.MOV.U32 R16, RZ, RZ, 0xffff ;  /* 0x0000ffffff107424 */ /* 0x000fe200078e00ff */
[----:B------:R-:W-:-:S07]  /*4980*/  MOV R17, 0x101f ;  /* 0x0000101f00117802 */ /* 0x000fce0000000f00 */
[----:B-1-34-:R-:W-:Y:S05]  /*4990*/  WARPSYNC.COLLECTIVE R16, `(.L_x_148) ;  /* 0x0000000010087348 */ /* 0x01afea0003c00000 */
[----:B------:R0:W2:Y:S02]  /*49a0*/  SHFL.BFLY P2, R19, R21, R18, R17 ;  /* 0x0c00001215137389 */ /* 0x0000a40000040011 */
[----:B01234-:R-:W-:Y:S01]  /*49b0*/  ENDCOLLECTIVE ;  /* 0x000000000000791b */ /* 0x01ffe20003800000 */
.L_x_148:
[----:B------:R-:W-:Y:S05]  /*49c0*/  BSYNC B1 ;  /* 0x0000000000017941 */ /* 0x000fea0003800000 */
.L_x_147:
[----:B------:R-:W-:Y:S01]  /*49d0*/  HFMA2.MMA R17, -RZ, RZ, 0, 0.000503063201904296875 ;  /* 0x0000101fff117435 */ /* 0x000fe200000001ff */
[----:B------:R-:W-:Y:S01]  /*49e0*/  MOV R21, R22 ;  /* 0x0000001600157202 */ /* 0x000fe20000000f00 */
[----:B------:R-:W-:Y:S01]  /*49f0*/  IMAD.MOV.U32 R18, RZ, RZ, 0x8 ;  /* 0x00000008ff127424 */ /* 0x000fe200078e00ff */
[----:B------:R-:W-:Y:S02]  /*4a00*/  MOV R16, 0xffff ;  /* 0x0000ffff00107802 */ /* 0x000fe40000000f00 */
[----:B------:R-:W-:-:S07]  /*4a10*/  MOV R23, R19 ;  /* 0x0000001300177202 */ /* 0x000fce0000000f00 */
[----:B------:R-:W-:Y:S05]  /*4a20*/  WARPSYNC.COLLECTIVE R16, `(.L_x_149) ;  /* 0x0000000010087348 */ /* 0x000fea0003c00000 */
[----:B------:R0:W1:Y:S02]  /*4a30*/  SHFL.BFLY P2, R19, R21, R18, R17 ;  /* 0x0c00001215137389 */ /* 0x0000640000040011 */
[----:B01----:R-:W-:Y:S01]  /*4a40*/  ENDCOLLECTIVE ;  /* 0x000000000000791b */ /* 0x003fe20003800000 */
.L_x_149:
[----:B------:R-:W-:Y:S01]  /*4a50*/  FADD.FTZ R23, R23, R20 ;  /* 0x0000001417177221 */ /* 0x000fe20000010000 */
[----:B------:R-:W-:-:S04]  /*4a60*/  HFMA2.MMA R18, -RZ, RZ, 0, 2.384185791015625e-07 ;  /* 0x00000004ff127435 */ /* 0x000fc800000001ff */
[----:B------:R-:W-:Y:S01]  /*4a70*/  MOV R21, R23 ;  /* 0x0000001700157202 */ /* 0x000fe20000000f00 */
[----:B------:R-:W-:-:S07]  /*4a80*/  IMAD.MOV.U32 R25, RZ, RZ, R19 ;  /* 0x000000ffff197224 */ /* 0x000fce00078e0013 */
[----:B------:R-:W-:Y:S05]  /*4a90*/  WARPSYNC.COLLECTIVE R16, `(.L_x_150) ;  /* 0x0000000010087348 */ /* 0x000fea0003c00000 */
[----:B------:R0:W1:Y:S02]  /*4aa0*/  SHFL.BFLY P2, R19, R21, R18, R17 ;  /* 0x0c00001215137389 */ /* 0x0000640000040011 */
[----:B01----:R-:W-:Y:S01]  /*4ab0*/  ENDCOLLECTIVE ;  /* 0x000000000000791b */ /* 0x003fe20003800000 */
.L_x_150:
[----:B------:R-:W-:-:S05]  /*4ac0*/  FADD.FTZ R25, R25, R22 ;  /* 0x0000001619197221 */ /* 0x000fca0000010000 */
[----:B------:R-:W-:Y:S01]  /*4ad0*/  MOV R21, R25 ;  /* 0x0000001900157202 */ /* 0x000fe20000000f00 */
[----:B------:R-:W-:-:S07]  /*4ae0*/  IMAD.MOV.U32 R24, RZ, RZ, R19 ;  /* 0x000000ffff187224 */ /* 0x000fce00078e0013 */
[----:B------:R-:W-:Y:S05]  /*4af0*/  WARPSYNC.COLLECTIVE R16, `(.L_x_151) ;  /* 0x0000000010087348 */ /* 0x000fea0003c00000 */
[----:B------:R0:W1:Y:S02]  /*4b00*/  SHFL.BFLY P2, R19, R21, R18, R17 ;  /* 0x0c00001215137389 */ /* 0x0000640000040011 */
[----:B01----:R-:W-:Y:S01]  /*4b10*/  ENDCOLLECTIVE ;  /* 0x000000000000791b */ /* 0x003fe20003800000 */
.L_x_151:
[----:B------:R-:W-:Y:S01]  /*4b20*/  FADD.FTZ R24, R23, R24 ;  /* 0x0000001817187221 */ /* 0x000fe20000010000 */
[----:B------:R-:W-:-:S03]  /*4b30*/  HFMA2.MMA R18, -RZ, RZ, 0, 1.1920928955078125e-07 ;  /* 0x00000002ff127435 */ /* 0x000fc600000001ff */
[----:B------:R-:W-:Y:S01]  /*4b40*/  IMAD.MOV.U32 R21, RZ, RZ, R24 ;  /* 0x000000ffff157224 */ /* 0x000fe200078e0018 */
[----:B------:R-:W-:-:S07]  /*4b50*/  MOV R26, R19 ;  /* 0x00000013001a7202 */ /* 0x000fce0000000f00 */
[----:B------:R-:W-:Y:S05]  /*4b60*/  WARPSYNC.COLLECTIVE R16, `(.L_x_152) ;  /* 0x0000000010087348 */ /* 0x000fea0003c00000 */
[----:B------:R0:W1:Y:S02]  /*4b70*/  SHFL.BFLY P2, R19, R21, R18, R17 ;  /* 0x0c00001215137389 */ /* 0x0000640000040011 */
[----:B01----:R-:W-:Y:S01]  /*4b80*/  ENDCOLLECTIVE ;  /* 0x000000000000791b */ /* 0x003fe20003800000 */
.L_x_152:
[----:B------:R-:W-:-:S04]  /*4b90*/  FADD.FTZ R26, R25, R26 ;  /* 0x0000001a191a7221 */ /* 0x000fc80000010000 */
[----:B------:R-:W-:Y:S01]  /*4ba0*/  IMAD.MOV.U32 R21, RZ, RZ, R26 ;  /* 0x000000ffff157224 */ /* 0x000fe200078e001a */
[----:B------:R-:W-:-:S07]  /*4bb0*/  MOV R27, R19 ;  /* 0x00000013001b7202 */ /* 0x000fce0000000f00 */
[----:B------:R-:W-:Y:S05]  /*4bc0*/  WARPSYNC.COLLECTIVE R16, `(.L_x_153) ;  /* 0x0000000010087348 */ /* 0x000fea0003c00000 */
[----:B------:R0:W1:Y:S02]  /*4bd0*/  SHFL.BFLY P2, R19, R21, R18, R17 ;  /* 0x0c00001215137389 */ /* 0x0000640000040011 */
[----:B01----:R-:W-:Y:S01]  /*4be0*/  ENDCOLLECTIVE ;  /* 0x000000000000791b */ /* 0x003fe20003800000 */
.L_x_153:
[----:B------:R-:W-:-:S05]  /*4bf0*/  FADD.FTZ R27, R24, R27 ;  /* 0x0000001b181b7221 */ /* 0x000fca0000010000 */
[----:B------:R-:W-:Y:S01]  /*4c00*/  MOV R21, R27 ;  /* 0x0000001b00157202 */ /* 0x000fe20000000f00 */
[----:B------:R-:W-:Y:S01]  /*4c10*/  IMAD.MOV.U32 R18, RZ, RZ, 0x1 ;  /* 0x00000001ff127424 */ /* 0x000fe200078e00ff */
[----:B------:R-:W-:-:S07]  /*4c20*/  MOV R29, R19 ;  /* 0x00000013001d7202 */ /* 0x000fce0000000f00 */
[----:B------:R-:W-:Y:S05]  /*4c30*/  WARPSYNC.COLLECTIVE R16, `(.L_x_154) ;  /* 0x0000000010087348 */ /* 0x000fea0003c00000 */
[----:B------:R0:W1:Y:S02]  /*4c40*/  SHFL.BFLY P2, R19, R21, R18, R17 ;  /* 0x0c00001215137389 */ /* 0x0000640000040011 */
[----:B01----:R-:W-:Y:S01]  /*4c50*/  ENDCOLLECTIVE ;  /* 0x000000000000791b */ /* 0x003fe20003800000 */
.L_x_154:
[----:B------:R-:W-:-:S05]  /*4c60*/  FADD.FTZ R29, R26, R29 ;  /* 0x0000001d1a1d7221 */ /* 0x000fca0000010000 */
[----:B------:R-:W-:Y:S02]  /*4c70*/  MOV R21, R29 ;  /* 0x0000001d00157202 */ /* 0x000fe40000000f00 */
[----:B------:R-:W-:-:S07]  /*4c80*/  MOV R20, R19 ;  /* 0x0000001300147202 */ /* 0x000fce0000000f00 */
[----:B------:R-:W-:Y:S05]  /*4c90*/  WARPSYNC.COLLECTIVE R16, `(.L_x_155) ;  /* 0x0000000010087348 */ /* 0x000fea0003c00000 */
[----:B------:R0:W1:Y:S02]  /*4ca0*/  SHFL.BFLY P2, R19, R21, R18, R17 ;  /* 0x0c00001215137389 */ /* 0x0000640000040011 */
[----:B01----:R-:W-:Y:S01]  /*4cb0*/  ENDCOLLECTIVE ;  /* 0x000000000000791b */ /* 0x003fe20003800000 */
.L_x_155:
[----:B------:R-:W-:Y:S01]  /*4cc0*/  FADD.FTZ R20, R27, R20 ;  /* 0x000000141b147221 */ /* 0x000fe20000010000 */
[----:B------:R-:W-:Y:S06]  /*4cd0*/  BRA `(.L_x_156) ;  /* 0xffffffec001c7947 */ /* 0x000fec000383ffff */
.L_x_135:
[----:B------:R-:W-:Y:S01]  /*4ce0*/  BSSY B1, `(.L_x_157) ;  /* 0x0000008000017945 */ /* 0x000fe20003800000 */
[----:B0-----:R-:W-:Y:S01]  /*4cf0*/  IMAD.MOV.U32 R21, RZ, RZ, R20 ;  /* 0x000000ffff157224 */ /* 0x001fe200078e0014 */
[----:B------:R-:W-:Y:S01]  /*4d00*/  MOV R18, 0x8 ;  /* 0x0000000800127802 */ /* 0x000fe20000000f00 */
[----:B----4-:R-:W-:Y:S01]  /*4d10*/  IMAD.MOV.U32 R16, RZ, RZ, 0xffff ;  /* 0x0000ffffff107424 */ /* 0x010fe200078e00ff */
[----:B------:R-:W-:-:S07]  /*4d20*/  MOV R17, 0x101f ;  /* 0x0000101f00117802 */ /* 0x000fce0000000f00 */
[----:B-123--:R-:W-:Y:S05]  /*4d30*/  WARPSYNC.COLLECTIVE R16, `(.L_x_158) ;  /* 0x0000000010087348 */ /* 0x00efea0003c00000 */
[----:B------:R0:W4:Y:S02]  /*4d40*/  SHFL.BFLY P2, R19, R21, R18, R17 ;  /* 0x0c00001215137389 */ /* 0x0001240000040011 */
[----:B01234-:R-:W-:Y:S01]  /*4d50*/  ENDCOLLECTIVE ;  /* 0x000000000000791b */ /* 0x01ffe20003800000 */
.L_x_158:
[----:B------:R-:W-:Y:S05]  /*4d60*/  BSYNC B1 ;  /* 0x0000000000017941 */ /* 0x000fea0003800000 */
.L_x_157:
        /* <DEDUP_REMOVED lines=8> */
.L_x_159:
[----:B------:R-:W-:Y:S01]  /*4df0*/  FADD.FTZ R23, R23, R20 ;  /* 0x0000001417177221 */ /* 0x000fe20000010000 */
[----:B------:R-:W-:-:S04]  /*4e00*/  HFMA2.MMA R18, -RZ, RZ, 0, 2.384185791015625e-07 ;  /* 0x00000004ff127435 */ /* 0x000fc800000001ff */
[----:B------:R-:W-:Y:S01]  /*4e10*/  MOV R21, R23 ;  /* 0x0000001700157202 */ /* 0x000fe20000000f00 */
[----:B------:R-:W-:-:S07]  /*4e20*/  IMAD.MOV.U32 R25, RZ, RZ, R19 ;  /* 0x000000ffff197224 */ /* 0x000fce00078e0013 */
[----:B------:R-:W-:Y:S05]  /*4e30*/  WARPSYNC.COLLECTIVE R16, `(.L_x_160) ;  /* 0x0000000010087348 */ /* 0x000fea0003c00000 */
[----:B------:R0:W1:Y:S02]  /*4e40*/  SHFL.BFLY P2, R19, R21, R18, R17 ;  /* 0x0c00001215137389 */ /* 0x0000640000040011 */
[----:B01----:R-:W-:Y:S01]  /*4e50*/  ENDCOLLECTIVE ;  /* 0x000000000000791b */ /* 0x003fe20003800000 */
.L_x_160:
[----:B------:R-:W-:-:S05]  /*4e60*/  FADD.FTZ R25, R25, R22 ;  /* 0x0000001619197221 */ /* 0x000fca0000010000 */
[----:B------:R-:W-:Y:S01]  /*4e70*/  MOV R21, R25 ;  /* 0x0000001900157202 */ /* 0x000fe20000000f00 */
[----:B------:R-:W-:-:S07]  /*4e80*/  IMAD.MOV.U32 R24, RZ, RZ, R19 ;  /* 0x000000ffff187224 */ /* 0x000fce00078e0013 */
[----:B------:R-:W-:Y:S05]  /*4e90*/  WARPSYNC.COLLECTIVE R16, `(.L_x_161) ;  /* 0x0000000010087348 */ /* 0x000fea0003c00000 */
[----:B------:R0:W1:Y:S02]  /*4ea0*/  SHFL.BFLY P2, R19, R21, R18, R17 ;  /* 0x0c00001215137389 */ /* 0x0000640000040011 */
[----:B01----:R-:W-:Y:S01]  /*4eb0*/  ENDCOLLECTIVE ;  /* 0x000000000000791b */ /* 0x003fe20003800000 */
.L_x_161:
[----:B------:R-:W-:Y:S01]  /*4ec0*/  FADD.FTZ R24, R23, R24 ;  /* 0x0000001817187221 */ /* 0x000fe20000010000 */
[----:B------:R-:W-:-:S03]  /*4ed0*/  HFMA2.MMA R18, -RZ, RZ, 0, 1.1920928955078125e-07 ;  /* 0x00000002ff127435 */ /* 0x000fc600000001ff */
[----:B------:R-:W-:Y:S01]  /*4ee0*/  IMAD.MOV.U32 R21, RZ, RZ, R24 ;  /* 0x000000ffff157224 */ /* 0x000fe200078e0018 */
[----:B------:R-:W-:-:S07]  /*4ef0*/  MOV R26, R19 ;  /* 0x00000013001a7202 */ /* 0x000fce0000000f00 */
[----:B------:R-:W-:Y:S05]  /*4f00*/  WARPSYNC.COLLECTIVE R16, `(.L_x_162) ;  /* 0x0000000010087348 */ /* 0x000fea0003c00000 */
[----:B------:R0:W1:Y:S02]  /*4f10*/  SHFL.BFLY P2, R19, R21, R18, R17 ;  /* 0x0c00001215137389 */ /* 0x0000640000040011 */
[----:B01----:R-:W-:Y:S01]  /*4f20*/  ENDCOLLECTIVE ;  /* 0x000000000000791b */ /* 0x003fe20003800000 */
.L_x_162:
[----:B------:R-:W-:-:S04]  /*4f30*/  FADD.FTZ R26, R25, R26 ;  /* 0x0000001a191a7221 */ /* 0x000fc80000010000 */
[----:B------:R-:W-:Y:S01]  /*4f40*/  IMAD.MOV.U32 R21, RZ, RZ, R26 ;  /* 0x000000ffff157224 */ /* 0x000fe200078e001a */
[----:B------:R-:W-:-:S07]  /*4f50*/  MOV R27, R19 ;  /* 0x00000013001b7202 */ /* 0x000fce0000000f00 */
[----:B------:R-:W-:Y:S05]  /*4f60*/  WARPSYNC.COLLECTIVE R16, `(.L_x_163) ;  /* 0x0000000010087348 */ /* 0x000fea0003c00000 */
[----:B------:R0:W1:Y:S02]  /*4f70*/  SHFL.BFLY P2, R19, R21, R18, R17 ;  /* 0x0c00001215137389 */ /* 0x0000640000040011 */
[----:B01----:R-:W-:Y:S01]  /*4f80*/  ENDCOLLECTIVE ;  /* 0x000000000000791b */ /* 0x003fe20003800000 */
.L_x_163:
[----:B------:R-:W-:-:S05]  /*4f90*/  FADD.FTZ R27, R24, R27 ;  /* 0x0000001b181b7221 */ /* 0x000fca0000010000 */
[----:B------:R-:W-:Y:S01]  /*4fa0*/  MOV R21, R27 ;  /* 0x0000001b00157202 */ /* 0x000fe20000000f00 */
[----:B------:R-:W-:Y:S01]  /*4fb0*/  IMAD.MOV.U32 R18, RZ, RZ, 0x1 ;  /* 0x00000001ff127424 */ /* 0x000fe200078e00ff */
[----:B------:R-:W-:-:S07]  /*4fc0*/  MOV R29, R19 ;  /* 0x00000013001d7202 */ /* 0x000fce0000000f00 */
[----:B------:R-:W-:Y:S05]  /*4fd0*/  WARPSYNC.COLLECTIVE R16, `(.L_x_164) ;  /* 0x0000000010087348 */ /* 0x000fea0003c00000 */
[----:B------:R0:W1:Y:S02]  /*4fe0*/  SHFL.BFLY P2, R19, R21, R18, R17 ;  /* 0x0c00001215137389 */ /* 0x0000640000040011 */
[----:B01----:R-:W-:Y:S01]  /*4ff0*/  ENDCOLLECTIVE ;  /* 0x000000000000791b */ /* 0x003fe20003800000 */
.L_x_164:
[----:B------:R-:W-:-:S05]  /*5000*/  FADD.FTZ R29, R26, R29 ;  /* 0x0000001d1a1d7221 */ /* 0x000fca0000010000 */
[----:B------:R-:W-:Y:S02]  /*5010*/  MOV R21, R29 ;  /* 0x0000001d00157202 */ /* 0x000fe40000000f00 */
[----:B------:R-:W-:-:S07]  /*5020*/  MOV R20, R19 ;  /* 0x0000001300147202 */ /* 0x000fce0000000f00 */
[----:B------:R-:W-:Y:S05]  /*5030*/  WARPSYNC.COLLECTIVE R16, `(.L_x_165) ;  /* 0x0000000010087348 */ /* 0x000fea0003c00000 */
[----:B------:R0:W1:Y:S02]  /*5040*/  SHFL.BFLY P2, R19, R21, R18, R17 ;  /* 0x0c00001215137389 */ /* 0x0000640000040011 */
[----:B01----:R-:W-:Y:S01]  /*5050*/  ENDCOLLECTIVE ;  /* 0x000000000000791b */ /* 0x003fe20003800000 */
.L_x_165:
[----:B------:R-:W-:Y:S01]  /*5060*/  FADD.FTZ R20, R27, R20 ;  /* 0x000000141b147221 */ /* 0x000fe20000010000 */
[----:B------:R-:W-:Y:S06]  /*5070*/  BRA `(.L_x_166) ;  /* 0xffffffe800c07947 */ /* 0x000fec000383ffff */
.L_x_136:
[----:B------:R-:W-:Y:S01]  /*5080*/  HFMA2.MMA R18, -RZ, RZ, 0, 4.76837158203125e-07 ;  /* 0x00000008ff127435 */ /* 0x000fe200000001ff */
[----:B------:R-:W-:Y:S01]  /*5090*/  BSSY B0, `(.L_x_167) ;  /* 0x0000007000007945 */ /* 0x000fe20003800000 */
[----:B--2---:R-:W-:Y:S01]  /*50a0*/  IMAD.MOV.U32 R21, RZ, RZ, R2 ;  /* 0x000000ffff157224 */ /* 0x004fe200078e0002 */
[----:B------:R-:W-:Y:S01]  /*50b0*/  MOV R17, 0x101f ;  /* 0x0000101f00117802 */ /* 0x000fe20000000f00 */
[----:B------:R-:W-:-:S07]  /*50c0*/  IMAD.MOV.U32 R16, RZ, RZ, 0xffff ;  /* 0x0000ffffff107424 */ /* 0x000fce00078e00ff */
[----:B01-34-:R-:W-:Y:S05]  /*50d0*/  WARPSYNC.COLLECTIVE R16, `(.L_x_168) ;  /* 0x0000000010087348 */ /* 0x01bfea0003c00000 */
[----:B------:R2:W0:Y:S02]  /*50e0*/  SHFL.BFLY P2, R19, R21, R18, R17 ;  /* 0x0c00001215137389 */ /* 0x0004240000040011 */
[----:B01234-:R-:W-:Y:S01]  /*50f0*/  ENDCOLLECTIVE ;  /* 0x000000000000791b */ /* 0x01ffe20003800000 */
.L_x_168:
[----:B------:R-:W-:Y:S05]  /*5100*/  BSYNC B0 ;  /* 0x0000000000007941 */ /* 0x000fea0003800000 */
.L_x_167:
[----:B------:R-:W-:Y:S01]  /*5110*/  HFMA2.MMA R17, -RZ, RZ, 0, 0.000503063201904296875 ;  /* 0x0000101fff117435 */ /* 0x000fe200000001ff */
[----:B------:R-:W-:Y:S01]  /*5120*/  MOV R21, R3 ;  /* 0x0000000300157202 */ /* 0x000fe20000000f00 */
[----:B------:R-:W-:Y:S01]  /*5130*/  IMAD.MOV.U32 R18, RZ, RZ, 0x8 ;  /* 0x00000008ff127424 */ /* 0x000fe200078e00ff */
[----:B------:R-:W-:Y:S01]  /*5140*/  MOV R16, 0xffff ;  /* 0x0000ffff00107802 */ /* 0x000fe20000000f00 */
[----:B------:R-:W-:Y:S01]  /*5150*/  HFMA2.MMA R24, -RZ, RZ, 0, 0 ;  /* 0x00000000ff187435 */ /* 0x000fe200000001ff */
[----:B------:R-:W-:Y:S01]  /*5160*/  MOV R15, R19 ;  /* 0x00000013000f7202 */ /* 0x000fe20000000f00 */
[----:B------:R-:W-:Y:S01]  /*5170*/  IMAD.MOV.U32 R30, RZ, RZ, RZ ;  /* 0x000000ffff1e7224 */ /* 0x000fe200078e00ff */
[----:B------:R-:W-:-:S08]  /*5180*/  @!P0 IADD3 R25, R23, 0x14, RZ ;  /* 0x0000001417198810 */ /* 0x000fd00007ffe0ff */
[----:B------:R-:W-:Y:S05]  /*5190*/  WARPSYNC.COLLECTIVE R16, `(.L_x_169) ;  /* 0x0000000010087348 */ /* 0x000fea0003c00000 */
[----:B------:R0:W1:Y:S02]  /*51a0*/  SHFL.BFLY P2, R19, R21, R18, R17 ;  /* 0x0c00001215137389 */ /* 0x0000640000040011 */
[----:B01----:R-:W-:Y:S01]  /*51b0*/  ENDCOLLECTIVE ;  /* 0x000000000000791b */ /* 0x003fe20003800000 */
.L_x_169:
[----:B------:R-:W-:Y:S01]  /*51c0*/  @!P0 LEA R20, R63, UR4, 0x7 ;  /* 0x000000043f148c11 */ /* 0x000fe2000f8e38ff */
[----:B------:R-:W-:Y:S01]  /*51d0*/  FADD.FTZ R15, R15, R2 ;  /* 0x000000020f0f7221 */ /* 0x000fe20000010000 */
[----:B------:R-:W-:Y:S01]  /*51e0*/  @!P0 LOP3.LUT R25, R25, R6, RZ, 0x3c, !PT ;  /* 0x0000000619198212 */ /* 0x000fe200078e3cff */
[----:B------:R-:W-:Y:S01]  /*51f0*/  HFMA2.MMA R32, -RZ, RZ, 0, 0 ;  /* 0x00000000ff207435 */ /* 0x000fe200000001ff */
[----:B------:R-:W-:Y:S01]  /*5200*/  MOV R26, RZ ;  /* 0x000000ff001a7202 */ /* 0x000fe20000000f00 */
[----:B------:R-:W-:Y:S01]  /*5210*/  IMAD.MOV.U32 R36, RZ, RZ, RZ ;  /* 0x000000ffff247224 */ /* 0x000fe200078e00ff */
[----:B------:R-:W-:Y:S02]  /*5220*/  @!P0 LEA R25, R25, R20, 0x2 ;  /* 0x0000001419198211 */ /* 0x000fe400078e10ff */
[----:B------:R-:W-:-:S03]  /*5230*/  @!P0 LEA R34, R63, UR4, 0x7 ;  /* 0x000000043f228c11 */ /* 0x000fc6000f8e38ff */
[----:B------:R0:W1:Y:S01]  /*5240*/  @!P0 LDS R27, [R25] ;  /* 0x00000000191b8984 */ /* 0x0000620000000800 */
[----:B------:R-:W-:Y:S01]  /*5250*/  HFMA2.MMA R18, -RZ, RZ, 0, 2.384185791015625e-07 ;  /* 0x00000004ff127435 */ /* 0x000fe200000001ff */
[----:B------:R-:W-:Y:S02]  /*5260*/  IMAD.MOV.U32 R21, RZ, RZ, R15 ;  /* 0x000000ffff157224 */ /* 0x000fe400078e000f */
[----:B------:R0:W2:Y:S01]  /*5270*/  @!P0 LDS R28, [R25+0x500] ;  /* 0x00050000191c8984 */ /* 0x0000a20000000800 */
[----:B------:R-:W-:-:S07]  /*5280*/  FADD.FTZ R14, R19, R3 ;  /* 0x00000003130e7221 */ /* 0x000fce0000010000 */
[----:B012---:R-:W-:Y:S05]  /*5290*/  WARPSYNC.COLLECTIVE R16, `(.L_x_170) ;  /* 0x0000000010087348 */ /* 0x007fea0003c00000 */
[----:B------:R3:W4:Y:S02]  /*52a0*/  SHFL.BFLY P2, R19, R21, R18, R17 ;  /* 0x0c00001215137389 */ /* 0x0007240000040011 */
[----:B01234-:R-:W-:Y:S01]  /*52b0*/  ENDCOLLECTIVE ;  /* 0x000000000000791b */ /* 0x01ffe20003800000 */
.L_x_170:
[----:B------:R-:W-:Y:S01]  /*52c0*/  IMAD.MOV.U32 R21, RZ, RZ, R14 ;  /* 0x000000ffff157224 */ /* 0x000fe200078e000e */
[----:B------:R-:W-:-:S07]  /*52d0*/  MOV R2, R19 ;  /* 0x0000001300027202 */ /* 0x000fce0000000f00 */
[----:B------:R-:W-:Y:S05]  /*52e0*/  WARPSYNC.COLLECTIVE R16, `(.L_x_171) ;  /* 0x0000000010087348 */ /* 0x000fea0003c00000 */
[----:B------:R0:W1:Y:S02]  /*52f0*/  SHFL.BFLY P2, R19, R21, R18, R17 ;  /* 0x0c00001215137389 */ /* 0x0000640000040011 */
[----:B01----:R-:W-:Y:S01]  /*5300*/  ENDCOLLECTIVE ;  /* 0x000000000000791b */ /* 0x003fe20003800000 */
.L_x_171:
[----:B------:R-:W-:Y:S02]  /*5310*/  @!P0 IMAD.MOV.U32 R24, RZ, RZ, R27 ;  /* 0x000000ffff188224 */ /* 0x000fe400078e001b */
[----:B------:R-:W-:Y:S01]  /*5320*/  FADD.FTZ R2, R15, R2 ;  /* 0x000000020f027221 */ /* 0x000fe20000010000 */
[----:B------:R-:W-:Y:S01]  /*5330*/  @!P0 MOV R26, R28 ;  /* 0x0000001c001a8202 */ /* 0x000fe20000000f00 */
[----:B------:R-:W-:Y:S02]  /*5340*/  HFMA2.MMA R18, -RZ, RZ, 0, 1.1920928955078125e-07 ;  /* 0x00000002ff127435 */ /* 0x000fe400000001ff */
[----:B------:R-:W-:Y:S02]  /*5350*/  IMAD.MOV.U32 R21, RZ, RZ, R2 ;  /* 0x000000ffff157224 */ /* 0x000fe400078e0002 */
[----:B------:R-:W-:Y:S01]  /*5360*/  FADD.FTZ R3, R14, R19 ;  /* 0x000000130e037221 */ /* 0x000fe20000010000 */
[----:B------:R-:W-:-:S07]  /*5370*/  @!P0 LEA R14, R63, UR4, 0x7 ;  /* 0x000000043f0e8c11 */ /* 0x000fce000f8e38ff */
[----:B------:R-:W-:Y:S05]  /*5380*/  WARPSYNC.COLLECTIVE R16, `(.L_x_172) ;  /* 0x0000000010087348 */ /* 0x000fea0003c00000 */
[----:B------:R0:W1:Y:S02]  /*5390*/  SHFL.BFLY P2, R19, R21, R18, R17 ;  /* 0x0c00001215137389 */ /* 0x0000640000040011 */
[----:B01----:R-:W-:Y:S01]  /*53a0*/  ENDCOLLECTIVE ;  /* 0x000000000000791b */ /* 0x003fe20003800000 */
.L_x_172:
[----:B------:R-:W-:Y:S01]  /*53b0*/  IMAD.MOV.U32 R21, RZ, RZ, R3 ;  /* 0x000000ffff157224 */ /* 0x000fe200078e0003 */
[----:B------:R-:W-:-:S07]  /*53c0*/  MOV R15, R19 ;  /* 0x00000013000f7202 */ /* 0x000fce0000000f00 */
[----:B------:R-:W-:Y:S05]  /*53d0*/  WARPSYNC.COLLECTIVE R16, `(.L_x_173) ;  /* 0x0000000010087348 */ /* 0x000fea0003c00000 */
[----:B------:R0:W1:Y:S02]  /*53e0*/  SHFL.BFLY P2, R19, R21, R18, R17 ;  /* 0x0c00001215137389 */ /* 0x0000640000040011 */
[----:B01----:R-:W-:Y:S01]  /*53f0*/  ENDCOLLECTIVE ;  /* 0x000000000000791b */ /* 0x003fe20003800000 */
.L_x_173:
[----:B------:R-:W-:Y:S01]  /*5400*/  FADD.FTZ R20, R2, R15 ;  /* 0x0000000f02147221 */ /* 0x000fe20000010000 */
[----:B------:R-:W-:-:S04]  /*5410*/  @!P0 IADD3 R15, R23, 0x28, RZ ;  /* 0x00000028170f8810 */ /* 0x000fc80007ffe0ff */
[----:B------:R-:W-:-:S05]  /*5420*/  @!P0 LOP3.LUT R15, R15, R6, RZ, 0x3c, !PT ;  /* 0x000000060f0f8212 */ /* 0x000fca00078e3cff */
[----:B------:R-:W-:Y:S01]  /*5430*/  @!P0 IMAD R15, R15, 0x4, R14 ;  /* 0x000000040f0f8824 */ /* 0x000fe200078e020e */
[----:B------:R-:W-:Y:S01]  /*5440*/  MOV R21, R20 ;  /* 0x0000001400157202 */ /* 0x000fe20000000f00 */
[----:B------:R-:W-:-:S03]  /*5450*/  IMAD.MOV.U32 R18, RZ, RZ, 0x1 ;  /* 0x00000001ff127424 */ /* 0x000fc600078e00ff */
[----:B------:R0:W1:Y:S04]  /*5460*/  @!P0 LDS R14, [R15] ;  /* 0x000000000f0e8984 */ /* 0x0000680000000800 */
[----:B------:R0:W2:Y:S01]  /*5470*/  @!P0 LDS R33, [R15+0x500] ;  /* 0x000500000f218984 */ /* 0x0000a20000000800 */
[----:B------:R-:W-:-:S07]  /*5480*/  FADD.FTZ R22, R3, R19 ;  /* 0x0000001303167221 */ /* 0x000fce0000010000 */
[----:B012---:R-:W-:Y:S05]  /*5490*/  WARPSYNC.COLLECTIVE R16, `(.L_x_174) ;  /* 0x0000000010087348 */ /* 0x007fea0003c00000 */
[----:B------:R3:W4:Y:S02]  /*54a0*/  SHFL.BFLY P2, R19, R21, R18, R17 ;  /* 0x0c00001215137389 */ /* 0x0007240000040011 */
[----:B01234-:R-:W-:Y:S01]  /*54b0*/  ENDCOLLECTIVE ;  /* 0x000000000000791b */ /* 0x01ffe20003800000 */
.L_x_174:
[----:B------:R-:W0:Y:S01]  /*54c0*/  LDC.64 R2, c[0x0][0x220] ;  /* 0x00008800ff027b82 */ /* 0x000e220000000a00 */
[----:B------:R-:W-:Y:S02]  /*54d0*/  MOV R21, R22 ;  /* 0x0000001600157202 */ /* 0x000fe40000000f00 */
[----:B------:R-:W-:-:S07]  /*54e0*/  MOV R27, R19 ;  /* 0x00000013001b7202 */ /* 0x000fce0000000f00 */
[----:B0-----:R-:W-:Y:S05]  /*54f0*/  WARPSYNC.COLLECTIVE R16, `(.L_x_175) ;  /* 0x0000000010087348 */ /* 0x001fea0003c00000 */
[----:B------:R1:W2:Y:S02]  /*5500*/  SHFL.BFLY P2, R19, R21, R18, R17 ;  /* 0x0c00001215137389 */ /* 0x0002a40000040011 */
[----:B012---:R-:W-:Y:S01]  /*5510*/  ENDCOLLECTIVE ;  /* 0x000000000000791b */ /* 0x007fe20003800000 */
.L_x_175:
[----:B------:R-:W-:Y:S01]  /*5520*/  FADD.FTZ R20, R20, R27 ;  /* 0x0000001b14147221 */ /* 0x000fe20000010000 */
[----:B------:R-:W-:Y:S02]  /*5530*/  @!P0 MOV R30, R14 ;  /* 0x0000000e001e8202 */ /* 0x000fe40000000f00 */
[----:B------:R-:W0:Y:S01]  /*5540*/  LDC.64 R14, c[0x0][0x218] ;  /* 0x00008600ff0e7b82 */ /* 0x000e220000000a00 */
[----:B------:R-:W-:Y:S01]  /*5550*/  @!P0 IMAD.MOV.U32 R32, RZ, RZ, R33 ;  /* 0x000000ffff208224 */ /* 0x000fe200078e0021 */
[----:B------:R-:W-:Y:S01]  /*5560*/  HFMA2.MMA R18, -RZ, RZ, 0, 4.76837158203125e-07 ;  /* 0x00000008ff127435 */ /* 0x000fe200000001ff */
[----:B------:R-:W-:Y:S01]  /*5570*/  MOV R21, R24 ;  /* 0x0000001800157202 */ /* 0x000fe20000000f00 */
[----:B------:R-:W-:-:S09]  /*5580*/  IMAD.MOV.U32 R25, RZ, RZ, R19 ;  /* 0x000000ffff197224 */ /* 0x000fd200078e0013 */
[----:B0-----:R-:W-:Y:S05]  /*5590*/  WARPSYNC.COLLECTIVE R16, `(.L_x_176) ;  /* 0x0000000010087348 */ /* 0x001fea0003c00000 */
[----:B------:R1:W2:Y:S02]  /*55a0*/  SHFL.BFLY P2, R19, R21, R18, R17 ;  /* 0x0c00001215137389 */ /* 0x0002a40000040011 */
[----:B012---:R-:W-:Y:S01]  /*55b0*/  ENDCOLLECTIVE ;  /* 0x000000000000791b */ /* 0x007fe20003800000 */
.L_x_176:
[----:B------:R-:W-:Y:S01]  /*55c0*/  FADD.FTZ R22, R22, R25 ;  /* 0x0000001916167221 */ /* 0x000fe20000010000 */
[----:B------:R-:W-:Y:S01]  /*55d0*/  MOV R21, R26 ;  /* 0x0000001a00157202 */ /* 0x000fe20000000f00 */
[----:B------:R-:W-:-:S07]  /*55e0*/  IMAD.MOV.U32 R29, RZ, RZ, R19 ;  /* 0x000000ffff1d7224 */ /* 0x000fce00078e0013 */
[----:B------:R-:W-:Y:S05]  /*55f0*/  WARPSYNC.COLLECTIVE R16, `(.L_x_177) ;  /* 0x0000000010087348 */ /* 0x000fea0003c00000 */
[----:B------:R0:W1:Y:S02]  /*5600*/  SHFL.BFLY P2, R19, R21, R18, R17 ;  /* 0x0c00001215137389 */ /* 0x0000640000040011 */
[----:B01----:R-:W-:Y:S01]  /*5610*/  ENDCOLLECTIVE ;  /* 0x000000000000791b */ /* 0x003fe20003800000 */
.L_x_177:
[----:B------:R-:W-:Y:S01]  /*5620*/  FADD.FTZ R29, R29, R24 ;  /* 0x000000181d1d7221 */ /* 0x000fe20000010000 */
[----:B------:R-:W-:-:S03]  /*5630*/  HFMA2.MMA R18, -RZ, RZ, 0, 2.384185791015625e-07 ;  /* 0x00000004ff127435 */ /* 0x000fc600000001ff */
[----:B------:R-:W-:Y:S01]  /*5640*/  IMAD.MOV.U32 R21, RZ, RZ, R29 ;  /* 0x000000ffff157224 */ /* 0x000fe200078e001d */
[----:B------:R-:W-:-:S07]  /*5650*/  MOV R31, R19 ;  /* 0x00000013001f7202 */ /* 0x000fce0000000f00 */
[----:B------:R-:W-:Y:S05]  /*5660*/  WARPSYNC.COLLECTIVE R16, `(.L_x_178) ;  /* 0x0000000010087348 */ /* 0x000fea0003c00000 */
[----:B------:R0:W1:Y:S02]  /*5670*/  SHFL.BFLY P2, R19, R21, R18, R17 ;  /* 0x0c00001215137389 */ /* 0x0000640000040011 */
[----:B01----:R-:W-:Y:S01]  /*5680*/  ENDCOLLECTIVE ;  /* 0x000000000000791b */ /* 0x003fe20003800000 */
.L_x_178:
[----:B------:R-:W-:-:S04]  /*5690*/  FADD.FTZ R31, R31, R26 ;  /* 0x0000001a1f1f7221 */ /* 0x000fc80000010000 */
[----:B------:R-:W-:Y:S01]  /*56a0*/  IMAD.MOV.U32 R21, RZ, RZ, R31 ;  /* 0x000000ffff157224 */ /* 0x000fe200078e001f */
[----:B------:R-:W-:-:S07]  /*56b0*/  MOV R24, R19 ;  /* 0x0000001300187202 */ /* 0x000fce0000000f00 */
[----:B------:R-:W-:Y:S05]  /*56c0*/  WARPSYNC.COLLECTIVE R16, `(.L_x_179) ;  /* 0x0000000010087348 */ /* 0x000fea0003c00000 */
[----:B------:R0:W1:Y:S02]  /*56d0*/  SHFL.BFLY P2, R19, R21, R18, R17 ;  /* 0x0c00001215137389 */ /* 0x0000640000040011 */
[----:B01----:R-:W-:Y:S01]  /*56e0*/  ENDCOLLECTIVE ;  /* 0x000000000000791b */ /* 0x003fe20003800000 */
.L_x_179:
[----:B------:R-:W-:Y:S01]  /*56f0*/  FADD.FTZ R26, R29, R24 ;  /* 0x000000181d1a7221 */ /* 0x000fe20000010000 */
[----:B------:R-:W-:-:S04]  /*5700*/  HFMA2.MMA R18, -RZ, RZ, 0, 1.1920928955078125e-07 ;  /* 0x00000002ff127435 */ /* 0x000fc800000001ff */
[----:B------:R-:W-:Y:S02]  /*5710*/  MOV R21, R26 ;  /* 0x0000001a00157202 */ /* 0x000fe40000000f00 */
[----:B------:R-:W-:-:S07]  /*5720*/  MOV R28, R19 ;  /* 0x00000013001c7202 */ /* 0x000fce0000000f00 */
[----:B------:R-:W-:Y:S05]  /*5730*/  WARPSYNC.COLLECTIVE R16, `(.L_x_180) ;  /* 0x0000000010087348 */ /* 0x000fea0003c00000 */
[----:B------:R0:W1:Y:S02]  /*5740*/  SHFL.BFLY P2, R19, R21, R18, R17 ;  /* 0x0c00001215137389 */ /* 0x0000640000040011 */
[----:B01----:R-:W-:Y:S01]  /*5750*/  ENDCOLLECTIVE ;  /* 0x000000000000791b */ /* 0x003fe20003800000 */
.L_x_180:
[----:B------:R-:W-:-:S05]  /*5760*/  FADD.FTZ R28, R31, R28 ;  /* 0x0000001c1f1c7221 */ /* 0x000fca0000010000 */
[----:B------:R-:W-:Y:S01]  /*5770*/  MOV R21, R28 ;  /* 0x0000001c00157202 */ /* 0x000fe20000000f00 */
[----:B------:R-:W-:-:S07]  /*5780*/  IMAD.MOV.U32 R29, RZ, RZ, R19 ;  /* 0x000000ffff1d7224 */ /* 0x000fce00078e0013 */
[----:B------:R-:W-:Y:S05]  /*5790*/  WARPSYNC.COLLECTIVE R16, `(.L_x_181) ;  /* 0x0000000010087348 */ /* 0x000fea0003c00000 */
[----:B------:R0:W1:Y:S02]  /*57a0*/  SHFL.BFLY P2, R19, R21, R18, R17 ;  /* 0x0c00001215137389 */ /* 0x0000640000040011 */
[----:B01----:R-:W-:Y:S01]  /*57b0*/  ENDCOLLECTIVE ;  /* 0x000000000000791b */ /* 0x003fe20003800000 */
.L_x_181:
[----:B------:R-:W-:Y:S01]  /*57c0*/  FADD.FTZ R24, R26, R29 ;  /* 0x0000001d1a187221 */ /* 0x000fe20000010000 */
[----:B------:R-:W-:-:S04]  /*57d0*/  HFMA2.MMA R18, -RZ, RZ, 0, 5.9604644775390625e-08 ;  /* 0x00000001ff127435 */ /* 0x000fc800000001ff */
[----:B------:R-:W-:Y:S02]  /*57e0*/  MOV R21, R24 ;  /* 0x0000001800157202 */ /* 0x000fe40000000f00 */
[----:B------:R-:W-:-:S07]  /*57f0*/  MOV R31, R19 ;  /* 0x00000013001f7202 */ /* 0x000fce0000000f00 */
[----:B------:R-:W-:Y:S05]  /*5800*/  WARPSYNC.COLLECTIVE R16, `(.L_x_182) ;  /* 0x0000000010087348 */ /* 0x000fea0003c00000 */
[----:B------:R0:W1:Y:S02]  /*5810*/  SHFL.BFLY P2, R19, R21, R18, R17 ;  /* 0x0c00001215137389 */ /* 0x0000640000040011 */
[----:B01----:R-:W-:Y:S01]  /*5820*/  ENDCOLLECTIVE ;  /* 0x000000000000791b */ /* 0x003fe20003800000 */
.L_x_182:
[----:B------:R-:W-:-:S05]  /*5830*/  FADD.FTZ R26, R28, R31 ;  /* 0x0000001f1c1a7221 */ /* 0x000fca0000010000 */
[----:B------:R-:W-:Y:S01]  /*5840*/  MOV R21, R26 ;  /* 0x0000001a00157202 */ /* 0x000fe20000000f00 */
[----:B------:R-:W-:-:S07]  /*5850*/  IMAD.MOV.U32 R31, RZ, RZ, R19 ;  /* 0x000000ffff1f7224 */ /* 0x000fce00078e0013 */
[----:B------:R-:W-:Y:S05]  /*5860*/  WARPSYNC.COLLECTIVE R16, `(.L_x_183) ;  /* 0x0000000010087348 */ /* 0x000fea0003c00000 */
[----:B------:R0:W1:Y:S02]  /*5870*/  SHFL.BFLY P2, R19, R21, R18, R17 ;  /* 0x0c00001215137389 */ /* 0x0000640000040011 */
[----:B01----:R-:W-:Y:S01]  /*5880*/  ENDCOLLECTIVE ;  /* 0x000000000000791b */ /* 0x003fe20003800000 */
.L_x_183:
[----:B------:R-:W-:Y:S01]  /*5890*/  FADD.FTZ R24, R24, R31 ;  /* 0x0000001f18187221 */ /* 0x000fe20000010000 */
[----:B------:R-:W-:Y:S01]  /*58a0*/  HFMA2.MMA R18, -RZ, RZ, 0, 4.76837158203125e-07 ;  /* 0x00000008ff127435 */ /* 0x000fe200000001ff */
[----:B------:R-:W-:Y:S01]  /*58b0*/  IMAD.MOV.U32 R21, RZ, RZ, R30 ;  /* 0x000000ffff157224 */ /* 0x000fe200078e001e */
[----:B------:R-:W-:-:S09]  /*58c0*/  MOV R29, R19 ;  /* 0x00000013001d7202 */ /* 0x000fd20000000f00 */
[----:B------:R-:W-:Y:S05]  /*58d0*/  WARPSYNC.COLLECTIVE R16, `(.L_x_184) ;  /* 0x0000000010087348 */ /* 0x000fea0003c00000 */
[----:B------:R0:W1:Y:S02]  /*58e0*/  SHFL.BFLY P2, R19, R21, R18, R17 ;  /* 0x0c00001215137389 */ /* 0x0000640000040011 */
[----:B01----:R-:W-:Y:S01]  /*58f0*/  ENDCOLLECTIVE ;  /* 0x000000000000791b */ /* 0x003fe20003800000 */
.L_x_184:
[----:B------:R-:W-:Y:S01]  /*5900*/  FADD.FTZ R26, R26, R29 ;  /* 0x0000001d1a1a7221 */ /* 0x000fe20000010000 */
[----:B------:R-:W-:Y:S01]  /*5910*/  IMAD.MOV.U32 R21, RZ, RZ, R32 ;  /* 0x000000ffff157224 */ /* 0x000fe200078e0020 */
[----:B------:R-:W-:-:S07]  /*5920*/  MOV R33, R19 ;  /* 0x0000001300217202 */ /* 0x000fce0000000f00 */
[----:B------:R-:W-:Y:S05]  /*5930*/  WARPSYNC.COLLECTIVE R16, `(.L_x_185) ;  /* 0x0000000010087348 */ /* 0x000fea0003c00000 */
[----:B------:R0:W1:Y:S02]  /*5940*/  SHFL.BFLY P2, R19, R21, R18, R17 ;  /* 0x0c00001215137389 */ /* 0x0000640000040011 */
[----:B01----:R-:W-:Y:S01]  /*5950*/  ENDCOLLECTIVE ;  /* 0x000000000000791b */ /* 0x003fe20003800000 */
.L_x_185:
[----:B------:R-:W-:-:S05]  /*5960*/  FADD.FTZ R33, R33, R30 ;  /* 0x0000001e21217221 */ /* 0x000fca0000010000 */
[----:B------:R-:W-:Y:S01]  /*5970*/  MOV R21, R33 ;  /* 0x0000002100157202 */ /* 0x000fe20000000f00 */
[----:B------:R-:W-:Y:S01]  /*5980*/  IMAD.MOV.U32 R18, RZ, RZ, 0x4 ;  /* 0x00000004ff127424 */ /* 0x000fe200078e00ff */
[----:B------:R-:W-:-:S07]  /*5990*/  MOV R35, R19 ;  /* 0x0000001300237202 */ /* 0x000fce0000000f00 */
[----:B------:R-:W-:Y:S05]  /*59a0*/  WARPSYNC.COLLECTIVE R16, `(.L_x_186) ;  /* 0x0000000010087348 */ /* 0x000fea0003c00000 */
[----:B------:R0:W1:Y:S02]  /*59b0*/  SHFL.BFLY P2, R19, R21, R18, R17 ;  /* 0x0c00001215137389 */ /* 0x0000640000040011 */
[----:B01----:R-:W-:Y:S01]  /*59c0*/  ENDCOLLECTIVE ;  /* 0x000000000000791b */ /* 0x003fe20003800000 */
.L_x_186:
[----:B------:R-:W-:-:S05]  /*59d0*/  FADD.FTZ R35, R35, R32 ;  /* 0x0000002023237221 */ /* 0x000fca0000010000 */
[----:B------:R-:W-:Y:S02]  /*59e0*/  MOV R21, R35 ;  /* 0x0000002300157202 */ /* 0x000fe40000000f00 */
[----:B------:R-:W-:-:S07]  /*59f0*/  MOV R30, R19 ;  /* 0x00000013001e7202 */ /* 0x000fce0000000f00 */
[----:B------:R-:W-:Y:S05]  /*5a00*/  WARPSYNC.COLLECTIVE R16, `(.L_x_187) ;  /* 0x0000000010087348 */ /* 0x000fea0003c00000 */
[----:B------:R0:W1:Y:S02]  /*5a10*/  SHFL.BFLY P2, R19, R21, R18, R17 ;  /* 0x0c00001215137389 */ /* 0x0000640000040011 */
[----:B01----:R-:W-:Y:S01]  /*5a20*/  ENDCOLLECTIVE ;  /* 0x000000000000791b */ /* 0x003fe20003800000 */
.L_x_187:
[----:B------:R-:W-:Y:S01]  /*5a30*/  FADD.FTZ R30, R33, R30 ;  /* 0x0000001e211e7221 */ /* 0x000fe20000010000 */
[----:B------:R-:W-:-:S03]  /*5a40*/  HFMA2.MMA R18, -RZ, RZ, 0, 1.1920928955078125e-07 ;  /* 0x00000002ff127435 */ /* 0x000fc600000001ff */
[----:B------:R-:W-:Y:S02]  /*5a50*/  IMAD.MOV.U32 R21, RZ, RZ, R30 ;  /* 0x000000ffff157224 */ /* 0x000fe400078e001e */
[----:B------:R-:W-:Y:S01]  /*5a60*/  IMAD.MOV.U32 R32, RZ, RZ, R19 ;  /* 0x000000ffff207224 */ /* 0x000fe200078e0013 */
[C---:B------:R-:W-:Y:S01]  /*5a70*/  @!P0 IADD3 R19, R23.reuse, 0x3c, RZ ;  /* 0x0000003c17138810 */ /* 0x040fe20007ffe0ff */
[----:B------:R-:W-:Y:S02]  /*5a80*/  IMAD.IADD R23, R23, 0x1, R46 ;  /* 0x0000000117177824 */ /* 0x000fe400078e022e */
[----:B------:R-:W-:Y:S01]  /*5a90*/  FADD.FTZ R32, R35, R32 ;  /* 0x0000002023207221 */ /* 0x000fe20000010000 */
[----:B------:R-:W-:Y:S01]  /*5aa0*/  @!P0 LOP3.LUT R19, R19, R6, RZ, 0x3c, !PT ;  /* 0x0000000613138212 */ /* 0x000fe200078e3cff */
[----:B------:R-:W-:-:S03]  /*5ab0*/  IMAD.WIDE R14, R23, 0x2, R14 ;  /* 0x00000002170e7825 */ /* 0x000fc600078e020e */
[----:B------:R-:W-:Y:S01]  /*5ac0*/  @!P0 LEA R34, R19, R34, 0x2 ;  /* 0x0000002213228211 */ /* 0x000fe200078e10ff */
[----:B------:R-:W-:-:S07]  /*5ad0*/  IMAD.WIDE R2, R23, 0x2, R2 ;  /* 0x0000000217027825 */ /* 0x000fce00078e0202 */
[----:B------:R-:W-:Y:S05]  /*5ae0*/  WARPSYNC.COLLECTIVE R16, `(.L_x_188) ;  /* 0x0000000010087348 */ /* 0x000fea0003c00000 */
[----:B------:R0:W1:Y:S02]  /*5af0*/  SHFL.BFLY P2, R19, R21, R18, R17 ;  /* 0x0c00001215137389 */ /* 0x0000640000040011 */
[----:B01----:R-:W-:Y:S01]  /*5b00*/  ENDCOLLECTIVE ;  /* 0x000000000000791b */ /* 0x003fe20003800000 */
.L_x_188:
[----:B------:R-:W0:Y:S04]  /*5b10*/  @!P0 LDS R28, [R34] ;  /* 0x00000000221c8984 */ /* 0x000e280000000800 */
[----:B------:R1:W2:Y:S01]  /*5b20*/  @!P0 LDS R37, [R34+0x500] ;  /* 0x0005000022258984 */ /* 0x0002a20000000800 */
[----:B------:R-:W-:Y:S01]  /*5b30*/  IMAD.MOV.U32 R21, RZ, RZ, R32 ;  /* 0x000000ffff157224 */ /* 0x000fe200078e0020 */
[----:B-1----:R-:W-:Y:S01]  /*5b40*/  HFMA2.MMA R34, -RZ, RZ, 0, 0 ;  /* 0x00000000ff227435 */ /* 0x002fe200000001ff */
[----:B------:R-:W-:-:S10]  /*5b50*/  MOV R33, R19 ;  /* 0x0000001300217202 */ /* 0x000fd40000000f00 */
[----:B0-2---:R-:W-:Y:S05]  /*5b60*/  WARPSYNC.COLLECTIVE R16, `(.L_x_189) ;  /* 0x0000000010087348 */ /* 0x005fea0003c00000 */
[----:B------:R1:W3:Y:S02]  /*5b70*/  SHFL.BFLY P2, R19, R21, R18, R17 ;  /* 0x0c00001215137389 */ /* 0x0002e40000040011 */
[----:B0123--:R-:W-:Y:S01]  /*5b80*/  ENDCOLLECTIVE ;  /* 0x000000000000791b */ /* 0x00ffe20003800000 */
.L_x_189:
[----:B------:R-:W-:Y:S01]  /*5b90*/  FADD.FTZ R33, R30, R33 ;  /* 0x000000211e217221 */ /* 0x000fe20000010000 */
[----:B------:R-:W-:-:S04]  /*5ba0*/  HFMA2.MMA R18, -RZ, RZ, 0, 5.9604644775390625e-08 ;  /* 0x00000001ff127435 */ /* 0x000fc800000001ff */
[----:B------:R-:W-:Y:S01]  /*5bb0*/  MOV R21, R33 ;  /* 0x0000002100157202 */ /* 0x000fe20000000f00 */
[----:B------:R-:W-:Y:S01]  /*5bc0*/  @!P0 IMAD.MOV.U32 R34, RZ, RZ, R28 ;  /* 0x000000ffff228224 */ /* 0x000fe200078e001c */
[----:B------:R-:W-:Y:S02]  /*5bd0*/  @!P0 MOV R36, R37 ;  /* 0x0000002500248202 */ /* 0x000fe40000000f00 */
[----:B------:R-:W-:-:S07]  /*5be0*/  MOV R35, R19 ;  /* 0x0000001300237202 */ /* 0x000fce0000000f00 */
[----:B------:R-:W-:Y:S05]  /*5bf0*/  WARPSYNC.COLLECTIVE R16, `(.L_x_190) ;  /* 0x0000000010087348 */ /* 0x000fea0003c00000 */
[----:B------:R0:W1:Y:S02]  /*5c00*/  SHFL.BFLY P2, R19, R21, R18, R17 ;  /* 0x0c00001215137389 */ /* 0x0000640000040011 */
[----:B01----:R-:W-:Y:S01]  /*5c10*/  ENDCOLLECTIVE ;  /* 0x000000000000791b */ /* 0x003fe20003800000 */
.L_x_190:
[----:B------:R-:W-:Y:S01]  /*5c20*/  ISETP.NE.AND P0, PT, R63, RZ, PT ;  /* 0x000000ff3f00720c */ /* 0x000fe20003f05270 */
[----:B------:R-:W-:-:S05]  /*5c30*/  FADD.FTZ R32, R32, R35 ;  /* 0x0000002320207221 */ /* 0x000fca0000010000 */
[----:B------:R-:W-:Y:S01]  /*5c40*/  MOV R21, R32 ;  /* 0x0000002000157202 */ /* 0x000fe20000000f00 */
[----:B------:R-:W-:-:S07]  /*5c50*/  IMAD.MOV.U32 R28, RZ, RZ, R19 ;  /* 0x000000ffff1c7224 */ /* 0x000fce00078e0013 */
[----:B------:R-:W-:Y:S05]  /*5c60*/  WARPSYNC.COLLECTIVE R16, `(.L_x_191) ;  /* 0x0000000010087348 */ /* 0x000fea0003c00000 */
[----:B------:R0:W1:Y:S02]  /*5c70*/  SHFL.BFLY P2, R19, R21, R18, R17 ;  /* 0x0c00001215137389 */ /* 0x0000640000040011 */
[----:B01----:R-:W-:Y:S01]  /*5c80*/  ENDCOLLECTIVE ;  /* 0x000000000000791b */ /* 0x003fe20003800000 */
.L_x_191:
[----:B------:R-:W-:Y:S01]  /*5c90*/  HFMA2.MMA R18, -RZ, RZ, 0, 4.76837158203125e-07 ;  /* 0x00000008ff127435 */ /* 0x000fe200000001ff */
[----:B------:R-:W-:Y:S01]  /*5ca0*/  IMAD.MOV.U32 R21, RZ, RZ, R34 ;  /* 0x000000ffff157224 */ /* 0x000fe200078e0022 */
[----:B------:R-:W-:-:S09]  /*5cb0*/  MOV R35, R19 ;  /* 0x0000001300237202 */ /* 0x000fd20000000f00 */
[----:B------:R-:W-:Y:S05]  /*5cc0*/  WARPSYNC.COLLECTIVE R16, `(.L_x_192) ;  /* 0x0000000010087348 */ /* 0x000fea0003c00000 */
[----:B------:R0:W1:Y:S02]  /*5cd0*/  SHFL.BFLY P2, R19, R21, R18, R17 ;  /* 0x0c00001215137389 */ /* 0x0000640000040011 */
[----:B01----:R-:W-:Y:S01]  /*5ce0*/  ENDCOLLECTIVE ;  /* 0x000000000000791b */ /* 0x003fe20003800000 */
.L_x_192:
[----:B------:R-:W-:Y:S02]  /*5cf0*/  MOV R21, R36 ;  /* 0x0000002400157202 */ /* 0x000fe40000000f00 */
[----:B------:R-:W-:-:S07]  /*5d00*/  MOV R39, R19 ;  /* 0x0000001300277202 */ /* 0x000fce0000000f00 */
[----:B------:R-:W-:Y:S05]  /*5d10*/  WARPSYNC.COLLECTIVE R16, `(.L_x_193) ;  /* 0x0000000010087348 */ /* 0x000fea0003c00000 */
[----:B------:R0:W1:Y:S02]  /*5d20*/  SHFL.BFLY P2, R19, R21, R18, R17 ;  /* 0x0c00001215137389 */ /* 0x0000640000040011 */
[----:B01----:R-:W-:Y:S01]  /*5d30*/  ENDCOLLECTIVE ;  /* 0x000000000000791b */ /* 0x003fe20003800000 */
.L_x_193:
[----:B------:R-:W-:Y:S01]  /*5d40*/  FADD.FTZ R39, R39, R34 ;  /* 0x0000002227277221 */ /* 0x000fe20000010000 */
[----:B------:R-:W-:-:S04]  /*5d50*/  HFMA2.MMA R18, -RZ, RZ, 0, 2.384185791015625e-07 ;  /* 0x00000004ff127435 */ /* 0x000fc800000001ff */
[----:B------:R-:W-:Y:S01]  /*5d60*/  MOV R21, R39 ;  /* 0x0000002700157202 */ /* 0x000fe20000000f00 */
[----:B------:R-:W-:-:S07]  /*5d70*/  IMAD.MOV.U32 R37, RZ, RZ, R19 ;  /* 0x000000ffff257224 */ /* 0x000fce00078e0013 */
[----:B------:R-:W-:Y:S05]  /*5d80*/  WARPSYNC.COLLECTIVE R16, `(.L_x_194) ;  /* 0x0000000010087348 */ /* 0x000fea0003c00000 */
[----:B------:R0:W1:Y:S02]  /*5d90*/  SHFL.BFLY P2, R19, R21, R18, R17 ;  /* 0x0c00001215137389 */ /* 0x0000640000040011 */
[----:B01----:R-:W-:Y:S01]  /*5da0*/  ENDCOLLECTIVE ;  /* 0x000000000000791b */ /* 0x003fe20003800000 */
.L_x_194:
[----:B------:R-:W-:-:S05]  /*5db0*/  FADD.FTZ R37, R37, R36 ;  /* 0x0000002425257221 */ /* 0x000fca0000010000 */
[----:B------:R-:W-:Y:S01]  /*5dc0*/  MOV R21, R37 ;  /* 0x0000002500157202 */ /* 0x000fe20000000f00 */
[----:B------:R-:W-:-:S07]  /*5dd0*/  IMAD.MOV.U32 R34, RZ, RZ, R19 ;  /* 0x000000ffff227224 */ /* 0x000fce00078e0013 */
[----:B------:R-:W-:Y:S05]  /*5de0*/  WARPSYNC.COLLECTIVE R16, `(.L_x_195) ;  /* 0x0000000010087348 */ /* 0x000fea0003c00000 */
[----:B------:R0:W1:Y:S02]  /*5df0*/  SHFL.BFLY P2, R19, R21, R18, R17 ;  /* 0x0c00001215137389 */ /* 0x0000640000040011 */
[----:B01----:R-:W-:Y:S01]  /*5e00*/  ENDCOLLECTIVE ;  /* 0x000000000000791b */ /* 0x003fe20003800000 */
.L_x_195:
[----:B------:R-:W-:Y:S01]  /*5e10*/  FADD.FTZ R34, R39, R34 ;  /* 0x0000002227227221 */ /* 0x000fe20000010000 */
[----:B------:R-:W-:-:S03]  /*5e20*/  HFMA2.MMA R18, -RZ, RZ, 0, 1.1920928955078125e-07 ;  /* 0x00000002ff127435 */ /* 0x000fc600000001ff */
[----:B------:R-:W-:Y:S01]  /*5e30*/  IMAD.MOV.U32 R21, RZ, RZ, R34 ;  /* 0x000000ffff157224 */ /* 0x000fe200078e0022 */
[----:B------:R-:W-:-:S07]  /*5e40*/  MOV R36, R19 ;  /* 0x0000001300247202 */ /* 0x000fce0000000f00 */
[----:B------:R-:W-:Y:S05]  /*5e50*/  WARPSYNC.COLLECTIVE R16, `(.L_x_196) ;  /* 0x0000000010087348 */ /* 0x000fea0003c00000 */
[----:B------:R0:W1:Y:S02]  /*5e60*/  SHFL.BFLY P2, R19, R21, R18, R17 ;  /* 0x0c00001215137389 */ /* 0x0000640000040011 */
[----:B01----:R-:W-:Y:S01]  /*5e70*/  ENDCOLLECTIVE ;  /* 0x000000000000791b */ /* 0x003fe20003800000 */
.L_x_196:
[----:B------:R-:W-:-:S05]  /*5e80*/  FADD.FTZ R36, R37, R36 ;  /* 0x0000002425247221 */ /* 0x000fca0000010000 */
[----:B------:R-:W-:Y:S02]  /*5e90*/  MOV R21, R36 ;  /* 0x0000002400157202 */ /* 0x000fe40000000f00 */
[----:B------:R-:W-:-:S07]  /*5ea0*/  MOV R39, R19 ;  /* 0x0000001300277202 */ /* 0x000fce0000000f00 */
[----:B------:R-:W-:Y:S05]  /*5eb0*/  WARPSYNC.COLLECTIVE R16, `(.L_x_197) ;  /* 0x0000000010087348 */ /* 0x000fea0003c00000 */
[----:B------:R0:W1:Y:S02]  /*5ec0*/  SHFL.BFLY P2, R19, R21, R18, R17 ;  /* 0x0c00001215137389 */ /* 0x0000640000040011 */
[----:B01----:R-:W-:Y:S01]  /*5ed0*/  ENDCOLLECTIVE ;  /* 0x000000000000791b */ /* 0x003fe20003800000 */
.L_x_197:
[----:B------:R-:W-:Y:S01]  /*5ee0*/  FADD.FTZ R34, R34, R39 ;  /* 0x0000002722227221 */ /* 0x000fe20000010000 */
[----:B------:R-:W-:Y:S01]  /*5ef0*/  FADD.FTZ R18, R33, R28 ;  /* 0x0000001c21127221 */ /* 0x000fe20000010000 */
[----:B------:R-:W-:Y:S02]  /*5f00*/  @!P0 F2FP.BF16.F32.PACK_AB R16, RZ, R24 ;  /* 0x00000018ff10823e */ /* 0x000fe400000010ff */
[----:B------:R-:W-:Y:S01]  /*5f10*/  IMAD.MOV.U32 R21, RZ, RZ, R34 ;  /* 0x000000ffff157224 */ /* 0x000fe200078e0022 */
[----:B------:R-:W-:Y:S02]  /*5f20*/  @!P0 F2FP.BF16.F32.PACK_AB R17, RZ, R26 ;  /* 0x0000001aff11823e */ /* 0x000fe400000010ff */
[----:B------:R-:W-:Y:S02]  /*5f30*/  @!P0 F2FP.BF16.F32.PACK_AB R18, RZ, R18 ;  /* 0x00000012ff12823e */ /* 0x000fe400000010ff */
[----:B------:R-:W-:Y:S01]  /*5f40*/  PRMT R24, R16, 0x7610, R24 ;  /* 0x0000761010187816 */ /* 0x000fe20000000018 */
[----:B------:R-:W-:Y:S01]  /*5f50*/  IMAD.MOV.U32 R16, RZ, RZ, 0xffff ;  /* 0x0000ffffff107424 */ /* 0x000fe200078e00ff */
[----:B------:R-:W-:Y:S01]  /*5f60*/  PRMT R26, R18, 0x7610, R26 ;  /* 0x00007610121a7816 */ /* 0x000fe2000000001a */
[----:B------:R-:W-:Y:S01]  /*5f70*/  HFMA2.MMA R18, -RZ, RZ, 0, 5.9604644775390625e-08 ;  /* 0x00000001ff127435 */ /* 0x000fe200000001ff */
[----:B------:R-:W-:-:S02]  /*5f80*/  MOV R37, R19 ;  /* 0x0000001300257202 */ /* 0x000fc40000000f00 */
[----:B------:R-:W-:Y:S02]  /*5f90*/  @!P0 F2FP.BF16.F32.PACK_AB R19, RZ, R20 ;  /* 0x00000014ff13823e */ /* 0x000fe400000010ff */
[----:B------:R-:W-:Y:S01]  /*5fa0*/  PRMT R25, R17, 0x7610, R25 ;  /* 0x0000761011197816 */ /* 0x000fe20000000019 */
[----:B------:R-:W-:Y:S01]  /*5fb0*/  FADD.FTZ R36, R36, R37 ;  /* 0x0000002524247221 */ /* 0x000fe20000010000 */
[----:B------:R-:W-:Y:S01]  /*5fc0*/  MOV R17, 0x101f ;  /* 0x0000101f00117802 */ /* 0x000fe20000000f00 */
[----:B------:R0:W-:Y:S01]  /*5fd0*/  @!P0 STG.E.U16 desc[UR8][R14.64], R19 ;  /* 0x000000130e008986 */ /* 0x0001e2000c101508 */
[----:B------:R-:W-:-:S07]  /*5fe0*/  @!P0 F2FP.BF16.F32.PACK_AB R20, RZ, R22 ;  /* 0x00000016ff14823e */ /* 0x000fce00000010ff */
[----:B0-----:R-:W-:Y:S05]  /*5ff0*/  WARPSYNC.COLLECTIVE R16, `(.L_x_198) ;  /* 0x0000000010087348 */ /* 0x001fea0003c00000 */
[----:B0-----:R0:W1:Y:S02]  /*6000*/  SHFL.BFLY P2, R19, R21, R18, R17 ;  /* 0x0c00001215137389 */ /* 0x0010640000040011 */
[----:B01----:R-:W-:Y:S01]  /*6010*/  ENDCOLLECTIVE ;  /* 0x000000000000791b */ /* 0x003fe20003800000 */
.L_x_198:
[----:B------:R-:W-:Y:S01]  /*6020*/  PRMT R22, R20, 0x7610, R22 ;  /* 0x0000761014167816 */ /* 0x000fe20000000016 */
[----:B------:R-:W-:-:S04]  /*6030*/  FADD.FTZ R20, R32, R35 ;  /* 0x0000002320147221 */ /* 0x000fc80000010000 */
[----:B------:R0:W-:Y:S01]  /*6040*/  @!P0 STG.E.U16 desc[UR8][R2.64], R22 ;  /* 0x0000001602008986 */ /* 0x0001e2000c101508 */
[----:B------:R-:W-:-:S03]  /*6050*/  @!P0 F2FP.BF16.F32.PACK_AB R20, RZ, R20 ;  /* 0x00000014ff14823e */ /* 0x000fc600000010ff */
[----:B------:R0:W-:Y:S01]  /*6060*/  @!P0 STG.E.U16 desc[UR8][R14.64+0x28], R24 ;  /* 0x000028180e008986 */ /* 0x0001e2000c101508 */
[----:B------:R-:W-:-:S03]  /*6070*/  MOV R21, R36 ;  /* 0x0000002400157202 */ /* 0x000fc60000000f00 */
[----:B------:R0:W-:Y:S04]  /*6080*/  @!P0 STG.E.U16 desc[UR8][R2.64+0x28], R25 ;  /* 0x0000281902008986 */ /* 0x0001e8000c101508 */
[----:B------:R0:W-:Y:S04]  /*6090*/  @!P0 STG.E.U16 desc[UR8][R14.64+0x50], R26 ;  /* 0x0000501a0e008986 */ /* 0x0001e8000c101508 */
[----:B------:R0:W-:Y:S01]  /*60a0*/  @!P0 STG.E.U16 desc[UR8][R2.64+0x50], R20 ;  /* 0x0000501402008986 */ /* 0x0001e2000c101508 */
[----:B------:R-:W-:-:S07]  /*60b0*/  MOV R23, R19 ;  /* 0x0000001300177202 */ /* 0x000fce0000000f00 */
[----:B0-----:R-:W-:Y:S05]  /*60c0*/  WARPSYNC.COLLECTIVE R16, `(.L_x_199) ;  /* 0x0000000010087348 */ /* 0x001fea0003c00000 */
[----:B------:R1:W2:Y:S02]  /*60d0*/  SHFL.BFLY P2, R19, R21, R18, R17 ;  /* 0x0c00001215137389 */ /* 0x0002a40000040011 */
[----:B012---:R-:W-:Y:S01]  /*60e0*/  ENDCOLLECTIVE ;  /* 0x000000000000791b */ /* 0x007fe20003800000 */
.L_x_199:
[----:B------:R-:W-:Y:S01]  /*60f0*/  FADD.FTZ R23, R34, R23 ;  /* 0x0000001722177221 */ /* 0x000fe20000010000 */
[----:B------:R-:W-:Y:S06]  /*6100*/  BRA `(.L_x_200) ;  /* 0xffffffe4000c7947 */ /* 0x000fec000383ffff */
.L_x_201:
        /* <DEDUP_REMOVED lines=15> */
.L_x_3831:


//--------------------- .text._ZN13group_norm_v218gn_bwd_cuda_kernelI13__nv_bfloat16Li320ELi3ELi32ELi10ELi1024ELb0ELb1ELi8ELi320ELi320ELi4ELb1ELi2ELb0ELb0ELNS_15WgradSyncMethodE3ENS_16CompileConditionILi900EEEEEvPT_S6_S6_PKS5_S8_S8_S8_PKfflPfPj --------------------------
	.section	.text._ZN13group_norm_v218gn_bwd_cuda_kernelI13__nv_bfloat16Li320ELi3ELi32ELi10ELi1024ELb0ELb1ELi8ELi320ELi320ELi4ELb1ELi2ELb0ELb0ELNS_15WgradSyncMethodE3ENS_16CompileConditionILi900EEEEEvPT_S6_S6_PKS5_S8_S8_S8_PKfflPfPj,"ax",@progbits
	.align	128
        .global         _ZN13group_norm_v218gn_bwd_cuda_kernelI13__nv_bfloat16Li320ELi3ELi32ELi10ELi1024ELb0ELb1ELi8ELi320ELi320ELi4ELb1ELi2ELb0ELb0ELNS_15WgradSyncMethodE3ENS_16CompileConditionILi900EEEEEvPT_S6_S6_PKS5_S8_S8_S8_PKfflPfPj
        .type           _ZN13group_norm_v218gn_bwd_cuda_kernelI13__nv_bfloat16Li320ELi3ELi32ELi10ELi1024ELb0ELb1ELi8ELi320ELi320ELi4ELb1ELi2ELb0ELb0ELNS_15WgradSyncMethodE3ENS_16CompileConditionILi900EEEEEvPT_S6_S6_PKS5_S8_S8_S8_PKfflPfPj,@function
        .size           _ZN13group_norm_v218gn_bwd_cuda_kernelI13__nv_bfloat16Li320ELi3ELi32ELi10ELi1024ELb0ELb1ELi8ELi320ELi320ELi4ELb1ELi2ELb0ELb0ELNS_15WgradSyncMethodE3ENS_16CompileConditionILi900EEEEEvPT_S6_S6_PKS5_S8_S8_S8_PKfflPfPj,(.L_x_3832 - _ZN13group_norm_v218gn_bwd_cuda_kernelI13__nv_bfloat16Li320ELi3ELi32ELi10ELi1024ELb0ELb1ELi8ELi320ELi320ELi4ELb1ELi2ELb0ELb0ELNS_15WgradSyncMethodE3ENS_16CompileConditionILi900EEEEEvPT_S6_S6_PKS5_S8_S8_S8_PKfflPfPj)
        .other          _ZN13group_norm_v218gn_bwd_cuda_kernelI13__nv_bfloat16Li320ELi3ELi32ELi10ELi1024ELb0ELb1ELi8ELi320ELi320ELi4ELb1ELi2ELb0ELb0ELNS_15WgradSyncMethodE3ENS_16CompileConditionILi900EEEEEvPT_S6_S6_PKS5_S8_S8_S8_PKfflPfPj,@"STO_CUDA_ENTRY STV_DEFAULT"
_ZN13group_norm_v218gn_bwd_cuda_kernelI13__nv_bfloat16Li320ELi3ELi32ELi10ELi1024ELb0ELb1ELi8ELi320ELi320ELi4ELb1ELi2ELb0ELb0ELNS_15WgradSyncMethodE3ENS_16CompileConditionILi900EEEEEvPT_S6_S6_PKS5_S8_S8_S8_PKfflPfPj:
.text._ZN13group_norm_v218gn_bwd_cuda_kernelI13__nv_bfloat16Li320ELi3ELi32ELi10ELi1024ELb0ELb1ELi8ELi320ELi320ELi4ELb1ELi2ELb0ELb0ELNS_15WgradSyncMethodE3ENS_16CompileConditionILi900EEEEEvPT_S6_S6_PKS5_S8_S8_S8_PKfflPfPj:
        /* <DEDUP_REMOVED lines=28> */
.L_x_204:
[----:B------:R-:W2:Y:S04]  /*01c0*/  LD.E.STRONG.GPU R0, desc[UR14][R2.64] ;  /* 0x0000000e02007980 */ /* 0x000ea8000c10f900 */
[----:B--2---:R-:W-:Y:S01]  /*01d0*/  CCTL.IVALL ;  /* 0x00000000ff00798f */ /* 0x004fe20002000000 */
[----:B------:R-:W-:Y:S05]  /*01e0*/  YIELD ;  /* 0x0000000000007946 */ /* 0x000fea0003800000 */
[----:B-----5:R-:W-:-:S04]  /*01f0*/  LOP3.LUT R0, R0, R5, RZ, 0x3c, !PT ;  /* 0x0000000500007212 */ /* 0x020fc800078e3cff */
[----:B------:R-:W-:-:S13]  /*0200*/  ISETP.GT.AND P0, PT, R0, -0x1, PT ;  /* 0xffffffff0000780c */ /* 0x000fda0003f04270 */
[----:B------:R-:W-:Y:S05]  /*0210*/  @P0 BRA `(.L_x_204) ;  /* 0xfffffffc00e80947 */ /* 0x000fea000383ffff */
.L_x_203:
[----:B------:R-:W-:Y:S05]  /*0220*/  WARPSYNC.ALL ;  /* 0x0000000000007948 */ /* 0x000fea0003800000 */
[----:B------:R-:W-:Y:S06]  /*0230*/  BAR.SYNC.DEFER_BLOCKING 0x0 ;  /* 0x0000000000007b1d */ /* 0x000fec0000010000 */
[----:B------:R-:W-:Y:S05]  /*0240*/  BRA `(.L_x_205) ;  /* 0x0000002400287947 */ /* 0x000fea0003800000 */
.L_x_202:
        /* <DEDUP_REMOVED lines=13> */
[C---:B--2---:R-:W-:Y:S01]  /*0320*/  PRMT R9, R6.reuse, 0x7632, R9 ;  /* 0x0000763206097816 */ /* 0x044fe20000000009 */
[----:B------:R-:W-:Y:S01]  /*0330*/  IMAD.U32 R3, R6, 0x10000, RZ ;  /* 0x0001000006037824 */ /* 0x000fe200078e00ff */
[----:B------:R-:W-:-:S02]  /*0340*/  PRMT R11, R7, 0x7632, R11 ;  /* 0x00007632070b7816 */ /* 0x000fc4000000000b */
[----:B------:R-:W-:Y:S01]  /*0350*/  SHF.L.U32 R5, R7, 0x10, RZ ;  /* 0x0000001007057819 */ /* 0x000fe200000006ff */
[----:B------:R-:W-:Y:S01]  /*0360*/  IMAD.U32 R9, R9, 0x10000, RZ ;  /* 0x0001000009097824 */ /* 0x000fe200078e00ff */
[----:B------:R-:W-:-:S07]  /*0370*/  SHF.L.U32 R11, R11, 0x10, RZ ;  /* 0x000000100b0b7819 */ /* 0x000fce00000006ff */
.L_x_221:
[----:B0-----:R-:W0:Y:S01]  /*0380*/  S2R R46, SR_TID.X ;  /* 0x00000000002e7919 */ /* 0x001e220000002100 */
[----:B------:R-:W-:Y:S01]  /*0390*/  USHF.L.U32 UR6, UR16, 0x3, URZ ;  /* 0x0000000310067899 */ /* 0x000fe2000800063f */
[----:B------:R-:W-:Y:S01]  /*03a0*/  HFMA2.MMA R15, -RZ, RZ, 0, 0 ;  /* 0x00000000ff0f7435 */ /* 0x000fe200000001ff */
[----:B------:R-:W-:Y:S01]  /*03b0*/  IMAD.U32 R19, RZ, RZ, UR9 ;  /* 0x00000009ff137e24 */ /* 0x000fe2000f8e00ff */
[----:B------:R-:W-:Y:S02]  /*03c0*/  USHF.L.U64.HI UR8, UR9, 0x5, UR5 ;  /* 0x0000000509087899 */ /* 0x000fe40008010205 */
[----:B------:R-:W-:Y:S02]  /*03d0*/  ULOP3.LUT UR6, UR6, 0x3f8, URZ, 0xc0, !UPT ;  /* 0x000003f806067892 */ /* 0x000fe4000f8ec03f */
[----:B------:R-:W-:Y:S01]  /*03e0*/  UIMAD UR10, UR5, 0x50000, URZ ;  /* 0x00050000050a78a4 */ /* 0x000fe2000f8e023f */
[----:B------:R-:W-:Y:S01]  /*03f0*/  ULDC.64 UR12, c[0x0][0x248] ;  /* 0x00009200000c7ab9 */ /* 0x000fe20000000a00 */
[----:B------:R-:W-:Y:S01]  /*0400*/  ULDC.64 UR18, c[0x0][0x228] ;  /* 0x00008a0000127ab9 */ /* 0x000fe20000000a00 */
[----:B01----:R-:W-:-:S05]  /*0410*/  IMAD.WIDE.U32 R6, R46, -0x33333333, RZ ;  /* 0xcccccccd2e067825 */ /* 0x003fca00078e00ff */
[----:B------:R-:W-:-:S04]  /*0420*/  SHF.R.U32.HI R13, RZ, 0x6, R7 ;  /* 0x00000006ff0d7819 */ /* 0x000fc80000011607 */
[C---:B------:R-:W-:Y:S01]  /*0430*/  IADD3 R2, R13.reuse, UR6, RZ ;  /* 0x000000060d027c10 */ /* 0x040fe2000fffe0ff */
[----:B------:R-:W-:Y:S01]  /*0440*/  IMAD R18, R13, -0x50, R46 ;  /* 0xffffffb00d127824 */ /* 0x000fe200078e022e */
[----:B------:R-:W-:-:S03]  /*0450*/  USHF.L.U32 UR6, UR9, 0x5, URZ ;  /* 0x0000000509067899 */ /* 0x000fc6000800063f */
[----:B------:R-:W-:Y:S02]  /*0460*/  IMAD.SHL.U32 R14, R18, 0x4, RZ ;  /* 0x00000004120e7824 */ /* 0x000fe400078e00ff */
[----:B------:R-:W-:Y:S02]  /*0470*/  IMAD R17, R2, 0x140, RZ ;  /* 0x0000014002117824 */ /* 0x000fe400078e02ff */
[----:B------:R-:W-:-:S05]  /*0480*/  IMAD.WIDE.U32 R6, R14, -0x33333333, RZ ;  /* 0xcccccccd0e067825 */ /* 0x000fca00078e00ff */
[----:B------:R-:W-:Y:S01]  /*0490*/  SHF.R.U32.HI R0, RZ, 0x3, R7 ;  /* 0x00000003ff007819 */ /* 0x000fe20000011607 */
[----:B------:R-:W-:-:S03]  /*04a0*/  IMAD.WIDE.U32 R6, R19, 0x50000, R14 ;  /* 0x0005000013067825 */ /* 0x000fc600078e000e */
[----:B------:R-:W-:Y:S01]  /*04b0*/  IADD3 R0, P0, R0, UR6, RZ ;  /* 0x0000000600007c10 */ /* 0x000fe2000ff1e0ff */
[C---:B------:R-:W-:Y:S01]  /*04c0*/  VIADD R15, R17.reuse, 0x500 ;  /* 0x00000500110f7836 */ /* 0x040fe20000000000 */
[----:B------:R-:W-:Y:S02]  /*04d0*/  IADD3 R2, P1, R17, R6, RZ ;  /* 0x0000000611027210 */ /* 0x000fe40007f3e0ff */
[----:B------:R-:W-:Y:S01]  /*04e0*/  IADD3 R4, R7, UR10, RZ ;  /* 0x0000000a07047c10 */ /* 0x000fe2000fffe0ff */
[----:B------:R-:W-:Y:S01]  /*04f0*/  IMAD.X R17, RZ, RZ, UR8, P0 ;  /* 0x00000008ff117e24 */ /* 0x000fe200080e06ff */
[C---:B------:R-:W-:Y:S01]  /*0500*/  LEA R16, P0, R0.reuse, UR12, 0x3 ;  /* 0x0000000c00107c11 */ /* 0x040fe2000f8018ff */
[----:B------:R-:W-:Y:S01]  /*0510*/  ULDC.64 UR10, c[0x0][0x230] ;  /* 0x00008c00000a7ab9 */ /* 0x000fe20000000a00 */
[----:B------:R-:W-:Y:S02]  /*0520*/  IADD3.X R7, RZ, R4, RZ, P1, !PT ;  /* 0x00000004ff077210 */ /* 0x000fe40000ffe4ff */
[----:B------:R-:W-:-:S02]  /*0530*/  LEA.HI.X R17, R0, UR13, R17, 0x3, P0 ;  /* 0x0000000d00117c11 */ /* 0x000fc400080f1c11 */
[C---:B------:R-:W-:Y:S02]  /*0540*/  SHF.L.U64.HI R0, R2.reuse, 0x1, R7 ;  /* 0x0000000102007819 */ /* 0x040fe40000010207 */
[----:B------:R-:W-:Y:S02]  /*0550*/  SHF.L.U32 R2, R2, 0x1, RZ ;  /* 0x0000000102027819 */ /* 0x000fe400000006ff */
[----:B------:R-:W2:Y:S01]  /*0560*/  LDG.E.64.CONSTANT R16, desc[UR14][R16.64] ;  /* 0x0000000e10107981 */ /* 0x000ea2000c1e9b00 */
[----:B------:R-:W-:Y:S01]  /*0570*/  IADD3 R15, P2, R15, R6, RZ ;  /* 0x000000060f0f7210 */ /* 0x000fe20007f5e0ff */
[----:B------:R-:W-:Y:S01]  /*0580*/  VIADD R6, R14, 0x2 ;  /* 0x000000020e067836 */ /* 0x000fe20000000000 */
[C---:B------:R-:W-:Y:S02]  /*0590*/  IADD3 R34, P0, R2.reuse, UR10, RZ ;  /* 0x0000000a02227c10 */ /* 0x040fe4000ff1e0ff */
[----:B------:R-:W-:Y:S01]  /*05a0*/  IADD3 R32, P1, R2, UR18, RZ ;  /* 0x0000001202207c10 */ /* 0x000fe2000ff3e0ff */
[----:B------:R-:W-:Y:S01]  /*05b0*/  IMAD.WIDE.U32 R6, R6, -0x33333333, RZ ;  /* 0xcccccccd06067825 */ /* 0x000fe200078e00ff */
[----:B------:R-:W-:-:S02]  /*05c0*/  IADD3.X R35, R0, UR11, RZ, P0, !PT ;  /* 0x0000000b00237c10 */ /* 0x000fc400087fe4ff */
[----:B------:R-:W-:Y:S01]  /*05d0*/  IADD3.X R33, R0, UR19, RZ, P1, !PT ;  /* 0x0000001300217c10 */ /* 0x000fe20008ffe4ff */
[----:B------:R-:W-:Y:S01]  /*05e0*/  IMAD.X R6, RZ, RZ, R4, P2 ;  /* 0x000000ffff067224 */ /* 0x000fe200010e0604 */
[----:B------:R-:W-:Y:S02]  /*05f0*/  SHF.R.U32.HI R7, RZ, 0x3, R7 ;  /* 0x00000003ff077819 */ /* 0x000fe40000011607 */
[----:B------:R-:W3:Y:S01]  /*0600*/  LDG.E.64.CONSTANT R34, desc[UR14][R34.64] ;  /* 0x0000000e22227981 */ /* 0x000ee2000c1e9b00 */
[----:B------:R-:W-:Y:S02]  /*0610*/  SHF.L.U32 R4, R15, 0x1, RZ ;  /* 0x000000010f047819 */ /* 0x000fe400000006ff */
[----:B------:R-:W-:Y:S01]  /*0620*/  IADD3 R7, P0, R7, UR6, RZ ;  /* 0x0000000607077c10 */ /* 0x000fe2000ff1e0ff */
[----:B------:R-:W4:Y:S01]  /*0630*/  LDG.E.64.CONSTANT R32, desc[UR14][R32.64] ;  /* 0x0000000e20207981 */ /* 0x000f22000c1e9b00 */
[----:B------:R-:W-:Y:S01]  /*0640*/  SHF.L.U64.HI R6, R15, 0x1, R6 ;  /* 0x000000010f067819 */ /* 0x000fe20000010206 */
[----:B------:R-:W-:Y:S01]  /*0650*/  ULDC UR6, c[0x0][0x250] ;  /* 0x0000940000067ab9 */ /* 0x000fe20000000800 */
[----:B------:R-:W-:Y:S01]  /*0660*/  IADD3 R30, P1, R4, UR10, RZ ;  /* 0x0000000a041e7c10 */ /* 0x000fe2000ff3e0ff */
[----:B------:R-:W-:Y:S01]  /*0670*/  IMAD.X R8, RZ, RZ, UR8, P0 ;  /* 0x00000008ff087e24 */ /* 0x000fe200080e06ff */
[----:B------:R-:W-:-:S02]  /*0680*/  LEA R14, P0, R7, UR12, 0x3 ;  /* 0x0000000c070e7c11 */ /* 0x000fc4000f8018ff */
[----:B------:R-:W-:Y:S02]  /*0690*/  IADD3.X R31, R6, UR11, RZ, P1, !PT ;  /* 0x0000000b061f7c10 */ /* 0x000fe40008ffe4ff */
[----:B------:R-:W-:Y:S01]  /*06a0*/  LEA.HI.X R15, R7, UR13, R8, 0x3, P0 ;  /* 0x0000000d070f7c11 */ /* 0x000fe200080f1c08 */
[----:B------:R-:W0:Y:S01]  /*06b0*/  S2R R40, SR_CgaCtaId ;  /* 0x0000000000287919 */ /* 0x000e220000008800 */
[----:B------:R-:W-:Y:S01]  /*06c0*/  IADD3 R28, P2, R4, UR18, RZ ;  /* 0x00000012041c7c10 */ /* 0x000fe2000ff5e0ff */
[----:B------:R-:W-:Y:S01]  /*06d0*/  ULDC.64 UR12, c[0x0][0x258] ;  /* 0x00009600000c7ab9 */ /* 0x000fe20000000a00 */
[----:B------:R-:W5:Y:S02]  /*06e0*/  LDG.E.64.CONSTANT R30, desc[UR14][R30.64] ;  /* 0x0000000e1e1e7981 */ /* 0x000f64000c1e9b00 */
[----:B------:R-:W-:Y:S02]  /*06f0*/  IADD3.X R29, R6, UR19, RZ, P2, !PT ;  /* 0x00000013061d7c10 */ /* 0x000fe400097fe4ff */
[----:B------:R-:W5:Y:S04]  /*0700*/  LDG.E.64.CONSTANT R14, desc[UR14][R14.64] ;  /* 0x0000000e0e0e7981 */ /* 0x000f68000c1e9b00 */
[----:B------:R-:W5:Y:S01]  /*0710*/  LDG.E.64.CONSTANT R28, desc[UR14][R28.64] ;  /* 0x0000000e1c1c7981 */ /* 0x000f62000c1e9b00 */
[----:B------:R-:W-:-:S05]  /*0720*/  MOV R12, 0x400 ;  /* 0x00000400000c7802 */ /* 0x000fca0000000f00 */
[----:B------:R-:W-:-:S05]  /*0730*/  VIADD R47, R12, 0x2800 ;  /* 0x000028000c2f7836 */ /* 0x000fca0000000000 */
[----:B0-----:R-:W-:Y:S02]  /*0740*/  LEA R47, R40, R47, 0x18 ;  /* 0x0000002f282f7211 */ /* 0x001fe400078ec0ff */
[----:B------:R-:W-:Y:S01]  /*0750*/  ISETP.GT.U32.AND P1, PT, R46, 0x7f, PT ;  /* 0x0000007f2e00780c */ /* 0x000fe20003f24070 */
[----:B--2---:R-:W-:-:S06]  /*0760*/  FADD.FTZ R8, R17, UR6 ;  /* 0x0000000611087e21 */ /* 0x004fcc0008010000 */
[----:B------:R-:W0:Y:S01]  /*0770*/  MUFU.RSQ R8, R8 ;  /* 0x0000000800087308 */ /* 0x000e220000001400 */
[C---:B---3--:R-:W-:Y:S02]  /*0780*/  PRMT R7, R34.reuse, 0x7632, R7 ;  /* 0x0000763222077816 */ /* 0x048fe40000000007 */
[----:B------:R-:W-:Y:S02]  /*0790*/  SHF.L.U32 R17, R34, 0x10, RZ ;  /* 0x0000001022117819 */ /* 0x000fe400000006ff */
[C---:B----4-:R-:W-:Y:S01]  /*07a0*/  PRMT R36, R32.reuse, 0x7632, R36 ;  /* 0x0000763220247816 */ /* 0x050fe20000000024 */
[----:B------:R-:W-:Y:S01]  /*07b0*/  IMAD.U32 R10, R32, 0x10000, RZ ;  /* 0x00010000200a7824 */ /* 0x000fe200078e00ff */
[----:B------:R-:W-:Y:S01]  /*07c0*/  SHF.L.U32 R19, R7, 0x10, RZ ;  /* 0x0000001007137819 */ /* 0x000fe200000006ff */
[----:B------:R-:W-:Y:S01]  /*07d0*/  FADD.FTZ R7, -R16, R17 ;  /* 0x0000001110077221 */ /* 0x000fe20000010100 */
[----:B------:R-:W-:Y:S01]  /*07e0*/  SHF.L.U32 R36, R36, 0x10, RZ ;  /* 0x0000001024247819 */ /* 0x000fe200000006ff */
[----:B------:R-:W-:-:S02]  /*07f0*/  FMUL.FTZ R12, R3, R10 ;  /* 0x0000000a030c7220 */ /* 0x000fc40000410000 */
[----:B------:R-:W-:Y:S01]  /*0800*/  FADD.FTZ R19, -R16, R19 ;  /* 0x0000001310137221 */ /* 0x000fe20000010100 */
[C---:B0-----:R-:W-:Y:S01]  /*0810*/  FMUL.FTZ R7, R8.reuse, R7 ;  /* 0x0000000708077220 */ /* 0x041fe20000410000 */
[----:B------:R-:W-:Y:S02]  /*0820*/  FMUL.FTZ R17, R9, R36 ;  /* 0x0000002409117220 */ /* 0x000fe40000410000 */
[----:B------:R-:W-:Y:S01]  /*0830*/  FMUL.FTZ R37, R8, R19 ;  /* 0x0000001308257220 */ /* 0x000fe20000410000 */
[----:B------:R-:W-:Y:S01]  /*0840*/  FFMA.FTZ R38, R7, R12, RZ ;  /* 0x0000000c07267223 */ /* 0x000fe200000100ff */
[----:B-----5:R-:W-:-:S03]  /*0850*/  IMAD.U32 R39, R30, 0x10000, RZ ;  /* 0x000100001e277824 */ /* 0x020fc600078e00ff */
[----:B------:R-:W-:Y:S01]  /*0860*/  FFMA.FTZ R40, R37, R17, R38 ;  /* 0x0000001125287223 */ /* 0x000fe20000010026 */
[----:B------:R-:W-:Y:S02]  /*0870*/  IMAD R38, R18, 0x28, R47 ;  /* 0x0000002812267824 */ /* 0x000fe400078e022f */
[----:B------:R-:W-:Y:S01]  /*0880*/  FADD.FTZ R19, -R16, R39 ;  /* 0x0000002710137221 */ /* 0x000fe20000010100 */
[----:B------:R-:W-:Y:S02]  /*0890*/  FADD.FTZ R39, R15, UR6 ;  /* 0x000000060f277e21 */ /* 0x000fe40008010000 */
[----:B------:R-:W-:Y:S02]  /*08a0*/  LEA R38, R13, R38, 0x3 ;  /* 0x000000260d267211 */ /* 0x000fe400078e18ff */
[----:B------:R-:W0:Y:S01]  /*08b0*/  MUFU.RSQ R13, R39 ;  /* 0x00000027000d7308 */ /* 0x000e220000001400 */
[----:B------:R-:W-:Y:S01]  /*08c0*/  SHF.L.U32 R12, R28, 0x10, RZ ;  /* 0x000000101c0c7819 */ /* 0x000fe200000006ff */
[----:B------:R-:W-:Y:S01]  /*08d0*/  FMUL.FTZ R19, R8, R19 ;  /* 0x0000001308137220 */ /* 0x000fe20000410000 */
[----:B------:R-:W-:-:S02]  /*08e0*/  PRMT R15, R35, 0x7632, R15 ;  /* 0x00007632230f7816 */ /* 0x000fc4000000000f */
[----:B------:R-:W-:Y:S01]  /*08f0*/  PRMT R17, R30, 0x7632, R17 ;  /* 0x000076321e117816 */ /* 0x000fe20000000011 */
[----:B------:R-:W-:Y:S01]  /*0900*/  FMUL.FTZ R18, R3, R12 ;  /* 0x0000000c03127220 */ /* 0x000fe20000410000 */
[----:B------:R-:W-:Y:S01]  /*0910*/  IMAD.U32 R41, R35, 0x10000, RZ ;  /* 0x0001000023297824 */ /* 0x000fe200078e00ff */
[----:B------:R-:W-:Y:S02]  /*0920*/  SHF.L.U32 R43, R15, 0x10, RZ ;  /* 0x000000100f2b7819 */ /* 0x000fe400000006ff */
[----:B------:R-:W-:Y:S01]  /*0930*/  FFMA.FTZ R18, R19, R18, R40 ;  /* 0x0000001213127223 */ /* 0x000fe20000010028 */
[----:B------:R-:W-:Y:S02]  /*0940*/  PRMT R42, R28, 0x7632, R42 ;  /* 0x000076321c2a7816 */ /* 0x000fe4000000002a */
[----:B------:R-:W-:Y:S01]  /*0950*/  SHF.L.U32 R15, R17, 0x10, RZ ;  /* 0x00000010110f7819 */ /* 0x000fe200000006ff */
[----:B------:R-:W-:Y:S01]  /*0960*/  FADD.FTZ R44, -R14, R41 ;  /* 0x000000290e2c7221 */ /* 0x000fe20000010100 */
[----:B------:R-:W-:-:S02]  /*0970*/  SHF.L.U32 R48, R33, 0x10, RZ ;  /* 0x0000001021307819 */ /* 0x000fc400000006ff */
[----:B------:R-:W-:Y:S01]  /*0980*/  PRMT R40, R33, 0x7632, R40 ;  /* 0x0000763221287816 */ /* 0x000fe20000000028 */
[----:B------:R-:W-:Y:S01]  /*0990*/  FADD.FTZ R15, -R16, R15 ;  /* 0x0000000f100f7221 */ /* 0x000fe20000010100 */
[----:B------:R-:W-:Y:S01]  /*09a0*/  SHF.L.U32 R42, R42, 0x10, RZ ;  /* 0x000000102a2a7819 */ /* 0x000fe200000006ff */
[----:B------:R-:W-:Y:S01]  /*09b0*/  FMUL.FTZ R52, R5, R48 ;  /* 0x0000003005347220 */ /* 0x000fe20000410000 */
[----:B------:R-:W-:Y:S01]  /*09c0*/  FADD.FTZ R54, -R14, R43 ;  /* 0x0000002b0e367221 */ /* 0x000fe20000010100 */
[----:B------:R-:W-:Y:S02]  /*09d0*/  IMAD.U32 R40, R40, 0x10000, RZ ;  /* 0x0001000028287824 */ /* 0x000fe400078e00ff */
[----:B0-----:R-:W-:Y:S01]  /*09e0*/  FMUL.FTZ R17, R13, R44 ;  /* 0x0000002c0d117220 */ /* 0x001fe20000410000 */
[----:B------:R-:W-:Y:S01]  /*09f0*/  UIADD3 UR6, UP0, UR9, 0x2, URZ ;  /* 0x0000000209067890 */ /* 0x000fe2000ff1e03f */
[----:B------:R-:W-:Y:S01]  /*0a00*/  FMUL.FTZ R45, R9, R42 ;  /* 0x0000002a092d7220 */ /* 0x000fe20000410000 */
[----:B------:R-:W-:Y:S01]  /*0a10*/  FMUL.FTZ R41, R8, R15 ;  /* 0x0000000f08297220 */ /* 0x000fe20000410000 */
[----:B------:R-:W-:Y:S01]  /*0a20*/  FFMA.FTZ R44, R37, R36, R24 ;  /* 0x00000024252c7223 */ /* 0x000fe20000010018 */
[----:B------:R-:W-:Y:S01]  /*0a30*/  FFMA.FTZ R50, R3, R10, RZ ;  /* 0x0000000a03327223 */ /* 0x000fe200000100ff */
[----:B------:R-:W-:Y:S01]  /*0a40*/  FMUL.FTZ R49, R11, R40 ;  /* 0x000000280b317220 */ /* 0x000fe20000410000 */
[----:B------:R-:W-:Y:S01]  /*0a50*/  FMUL.FTZ R39, R13, R54 ;  /* 0x000000360d277220 */ /* 0x000fe20000410000 */
[----:B------:R-:W-:Y:S01]  /*0a60*/  FFMA.FTZ R52, R17, R52, RZ ;  /* 0x0000003411347223 */ /* 0x000fe200000100ff */
[C---:B------:R-:W-:Y:S01]  /*0a70*/  IMAD.U32 R37, R31.reuse, 0x10000, RZ ;  /* 0x000100001f257824 */ /* 0x040fe200078e00ff */
[----:B------:R-:W-:Y:S01]  /*0a80*/  PRMT R15, R31, 0x7632, R15 ;  /* 0x000076321f0f7816 */ /* 0x000fe2000000000f */
[----:B------:R-:W-:Y:S01]  /*0a90*/  UIADD3.X UR8, URZ, UR5, URZ, UP0, !UPT ;  /* 0x000000053f087290 */ /* 0x000fe200087fe43f */
[----:B------:R-:W-:Y:S01]  /*0aa0*/  FADD.FTZ R43, R36, R25 ;  /* 0x00000019242b7221 */ /* 0x000fe20000010000 */
[----:B------:R-:W-:Y:S01]  /*0ab0*/  UISETP.GE.U32.AND UP0, UPT, UR6, UR12, UPT ;  /* 0x0000000c0600728c */ /* 0x000fe2000bf06070 */
[----:B------:R-:W-:Y:S01]  /*0ac0*/  FFMA.FTZ R25, R41, R45, R18 ;  /* 0x0000002d29197223 */ /* 0x000fe20000010012 */
[----:B------:R-:W-:Y:S01]  /*0ad0*/  FFMA.FTZ R50, R9, R36, R50 ;  /* 0x0000002409327223 */ /* 0x000fe20000010032 */
[----:B------:R-:W-:Y:S01]  /*0ae0*/  FFMA.FTZ R54, R39, R49, R52 ;  /* 0x0000003127367223 */ /* 0x000fe20000010034 */
[C---:B------:R-:W-:Y:S01]  /*0af0*/  SHF.L.U32 R18, R29.reuse, 0x10, RZ ;  /* 0x000000101d127819 */ /* 0x040fe200000006ff */
[----:B------:R-:W-:Y:S01]  /*0b00*/  FADD.FTZ R56, -R14, R37 ;  /* 0x000000250e387221 */ /* 0x000fe20000010100 */
[----:B------:R-:W-:Y:S01]  /*0b10*/  PRMT R24, R29, 0x7632, R24 ;  /* 0x000076321d187816 */ /* 0x000fe20000000018 */
[----:B------:R-:W-:Y:S01]  /*0b20*/  FFMA.FTZ R52, R5, R48, RZ ;  /* 0x0000003005347223 */ /* 0x000fe200000100ff */
[----:B------:R-:W-:Y:S01]  /*0b30*/  SHF.L.U32 R45, R15, 0x10, RZ ;  /* 0x000000100f2d7819 */ /* 0x000fe200000006ff */
[----:B------:R-:W-:Y:S01]  /*0b40*/  UISETP.GE.AND.EX UP0, UPT, UR8, UR13, UPT, UP0 ;  /* 0x0000000d0800728c */ /* 0x000fe2000bf06300 */
[----:B------:R-:W-:Y:S01]  /*0b50*/  FFMA.FTZ R36, R3, R12, R50 ;  /* 0x0000000c03247223 */ /* 0x000fe20000010032 */
[----:B------:R-:W-:Y:S01]  /*0b60*/  FMUL.FTZ R15, R13, R56 ;  /* 0x000000380d0f7220 */ /* 0x000fe20000410000 */
[----:B------:R-:W-:Y:S01]  /*0b70*/  FMUL.FTZ R37, R5, R18 ;  /* 0x0000001205257220 */ /* 0x000fe20000410000 */
[----:B------:R-:W-:-:S02]  /*0b80*/  IMAD.U32 R50, R24, 0x10000, RZ ;  /* 0x0001000018327824 */ /* 0x000fc400078e00ff */
[----:B------:R-:W-:Y:S01]  /*0b90*/  FADD.FTZ R56, -R14, R45 ;  /* 0x0000002d0e387221 */ /* 0x000fe20000010100 */
[----:B------:R-:W-:Y:S01]  /*0ba0*/  FFMA.FTZ R52, R11, R40, R52 ;  /* 0x000000280b347223 */ /* 0x000fe20000010034 */
[----:B------:R-:W-:Y:S01]  /*0bb0*/  PLOP3.LUT P0, PT, PT, PT, UP0, 0x80, 0x0 ;  /* 0x000000000000781c */ /* 0x000fe20003f0f008 */
[----:B------:R-:W-:Y:S01]  /*0bc0*/  FFMA.FTZ R24, R9, R42, R36 ;  /* 0x0000002a09187223 */ /* 0x000fe20000010024 */
[----:B------:R-:W-:Y:S01]  /*0bd0*/  FFMA.FTZ R37, R15, R37, R54 ;  /* 0x000000250f257223 */ /* 0x000fe20000010036 */
[----:B------:R-:W-:Y:S01]  /*0be0*/  FMUL.FTZ R45, R11, R50 ;  /* 0x000000320b2d7220 */ /* 0x000fe20000410000 */
[----:B------:R-:W-:Y:S01]  /*0bf0*/  FMUL.FTZ R56, R13, R56 ;  /* 0x000000380d387220 */ /* 0x000fe20000410000 */
[----:B------:R-:W-:Y:S01]  /*0c00*/  FFMA.FTZ R36, R5, R18, R52 ;  /* 0x0000001205247223 */ /* 0x000fe20000010034 */
[----:B------:R-:W-:Y:S02]  /*0c10*/  FADD.FTZ R21, R40, R21 ;  /* 0x0000001528157221 */ /* 0x000fe40000010000 */
[----:B------:R-:W-:Y:S01]  /*0c20*/  FFMA.FTZ R37, R56, R45, R37 ;  /* 0x0000002d38257223 */ /* 0x000fe20000010025 */
[----:B------:R-:W-:Y:S01]  /*0c30*/  FFMA.FTZ R36, R11, R50, R36 ;  /* 0x000000320b247223 */ /* 0x000fe20000010024 */
        /* <DEDUP_REMOVED lines=9> */
[----:B------:R-:W-:Y:S01]  /*0cd0*/  HFMA2.MMA R50, -RZ, RZ, 0, 0 ;  /* 0x00000000ff327435 */ /* 0x000fe200000001ff */
[----:B------:R-:W-:Y:S01]  /*0ce0*/  MOV R49, RZ ;  /* 0x000000ff00317202 */ /* 0x000fe20000000f00 */
[----:B------:R-:W-:Y:S01]  /*0cf0*/  FADD.FTZ R27, R27, R12 ;  /* 0x0000000c1b1b7221 */ /* 0x000fe20000010000 */
[----:B------:R-:W-:Y:S01]  /*0d00*/  FADD.FTZ R23, R23, R18 ;  /* 0x0000001217177221 */ /* 0x000fe20000010000 */
[----:B0-----:R-:W-:Y:S01]  /*0d10*/  FADD.FTZ R25, R43, R42 ;  /* 0x0000002a2b197221 */ /* 0x001fe20000010000 */
[----:B------:R-:W-:Y:S01]  /*0d20*/  FFMA.FTZ R24, R41, R42, R44 ;  /* 0x0000002a29187223 */ /* 0x000fe2000001002c */
[----:B------:R-:W-:Y:S01]  /*0d30*/  FFMA.FTZ R26, R19, R12, R26 ;  /* 0x0000000c131a7223 */ /* 0x000fe2000001001a */
[----:B------:R-:W-:Y:S01]  /*0d40*/  FFMA.FTZ R22, R15, R18, R22 ;  /* 0x000000120f167223 */ /* 0x000fe20000010016 */
[----:B------:R-:W-:Y:S06]  /*0d50*/  BAR.SYNC.DEFER_BLOCKING 0x0 ;  /* 0x0000000000007b1d */ /* 0x000fec0000010000 */
[----:B-1----:R-:W-:Y:S05]  /*0d60*/  @!P0 BRA `(.L_x_206) ;  /* 0x0000000400088947 */ /* 0x002fea0003800000 */
[----:B------:R-:W0:Y:S01]  /*0d70*/  S2UR UR9, SR_CgaCtaId ;  /* 0x00000000000979c3 */ /* 0x000e220000008800 */
[----:B------:R-:W-:Y:S01]  /*0d80*/  IMAD.SHL.U32 R36, R46, 0x2, RZ ;  /* 0x000000022e247824 */ /* 0x000fe200078e00ff */
[----:B------:R-:W-:Y:S01]  /*0d90*/  UMOV UR5, 0x400 ;  /* 0x0000040000057882 */ /* 0x000fe20000000000 */
[----:B------:R-:W-:-:S03]  /*0da0*/  SHF.R.S32.HI R51, RZ, 0x1f, R46 ;  /* 0x0000001fff337819 */ /* 0x000fc6000001142e */
[----:B------:R-:W-:Y:S02]  /*0db0*/  LOP3.LUT R37, R36, 0x18, RZ, 0xc0, !PT ;  /* 0x0000001824257812 */ /* 0x000fe400078ec0ff */
[----:B------:R-:W-:Y:S02]  /*0dc0*/  LEA.HI R40, R51, R46, RZ, 0x2 ;  /* 0x0000002e33287211 */ /* 0x000fe400078f10ff */
[C---:B------:R-:W-:Y:S02]  /*0dd0*/  LOP3.LUT R41, R37.reuse, 0x8, RZ, 0x3c, !PT ;  /* 0x0000000825297812 */ /* 0x040fe400078e3cff */
[C---:B------:R-:W-:Y:S02]  /*0de0*/  LOP3.LUT R43, R37.reuse, 0x10, RZ, 0x3c, !PT ;  /* 0x00000010252b7812 */ /* 0x040fe400078e3cff */
[----:B------:R-:W-:Y:S02]  /*0df0*/  LOP3.LUT R45, R37, 0x18, RZ, 0x3c, !PT ;  /* 0x00000018252d7812 */ /* 0x000fe400078e3cff */
[----:B------:R-:W-:-:S02]  /*0e00*/  SHF.R.S32.HI R36, RZ, 0x2, R40 ;  /* 0x00000002ff247819 */ /* 0x000fc40000011428 */
[----:B------:R-:W-:Y:S02]  /*0e10*/  LEA.HI R51, R51, R46, RZ, 0x4 ;  /* 0x0000002e33337211 */ /* 0x000fe400078f20ff */
[C---:B------:R-:W-:Y:S01]  /*0e20*/  IADD3 R42, R36.reuse, 0x50, RZ ;  /* 0x00000050242a7810 */ /* 0x040fe20007ffe0ff */
[C---:B------:R-:W-:Y:S01]  /*0e30*/  VIADD R44, R36.reuse, 0xa0 ;  /* 0x000000a0242c7836 */ /* 0x040fe20000000000 */
[----:B------:R-:W-:Y:S01]  /*0e40*/  IADD3 R52, R36, 0xf0, RZ ;  /* 0x000000f024347810 */ /* 0x000fe20007ffe0ff */
[----:B0-----:R-:W-:-:S03]  /*0e50*/  ULEA UR5, UR9, UR5, 0x18 ;  /* 0x0000000509057291 */ /* 0x001fc6000f8ec03f */
[----:B------:R-:W-:-:S03]  /*0e60*/  SHF.R.S32.HI R53, RZ, 0x1f, R52 ;  /* 0x0000001fff357819 */ /* 0x000fc60000011434 */
[----:B------:R-:W-:Y:S02]  /*0e70*/  LEA R38, R46, UR5, 0x5 ;  /* 0x000000052e267c11 */ /* 0x000fe4000f8e28ff */
[----:B------:R-:W-:Y:S02]  /*0e80*/  LEA.HI R53, R53, R52, RZ, 0x2 ;  /* 0x0000003435357211 */ /* 0x000fe400078f10ff */
[C---:B------:R-:W-:Y:S01]  /*0e90*/  IADD3 R39, R38.reuse, R37, RZ ;  /* 0x0000002526277210 */ /* 0x040fe20007ffe0ff */
[C---:B------:R-:W-:Y:S01]  /*0ea0*/  IMAD.IADD R41, R38.reuse, 0x1, R41 ;  /* 0x0000000126297824 */ /* 0x040fe200078e0229 */
[C---:B------:R-:W-:Y:S02]  /*0eb0*/  IADD3 R37, R38.reuse, R43, RZ ;  /* 0x0000002b26257210 */ /* 0x040fe40007ffe0ff */
[----:B------:R-:W-:Y:S01]  /*0ec0*/  IADD3 R38, R38, R45, RZ ;  /* 0x0000002d26267210 */ /* 0x000fe20007ffe0ff */
[----:B------:R0:W-:Y:S01]  /*0ed0*/  STS.64 [R39], R26 ;  /* 0x0000001a27007388 */ /* 0x0001e20000000a00 */
[----:B------:R-:W-:-:S02]  /*0ee0*/  SHF.R.S32.HI R43, RZ, 0x1f, R42 ;  /* 0x0000001fff2b7819 */ /* 0x000fc4000001142a */
[----:B------:R-:W-:Y:S01]  /*0ef0*/  SHF.R.S32.HI R45, RZ, 0x1f, R44 ;  /* 0x0000001fff2d7819 */ /* 0x000fe2000001142c */
[----:B------:R1:W-:Y:S01]  /*0f00*/  STS.64 [R41], R24 ;  /* 0x0000001829007388 */ /* 0x0003e20000000a00 */
[----:B------:R-:W-:Y:S02]  /*0f10*/  LEA.HI R42, R43, R42, RZ, 0x2 ;  /* 0x0000002a2b2a7211 */ /* 0x000fe400078f10ff */
[----:B------:R-:W-:Y:S01]  /*0f20*/  LOP3.LUT R43, R40, 0xfffffffc, RZ, 0xc0, !PT ;  /* 0xfffffffc282b7812 */ /* 0x000fe200078ec0ff */
[----:B------:R-:W-:Y:S01]  /*0f30*/  STS.64 [R37], R22 ;  /* 0x0000001625007388 */ /* 0x000fe20000000a00 */
[----:B------:R-:W-:Y:S02]  /*0f40*/  LEA.HI R45, R45, R44, RZ, 0x2 ;  /* 0x0000002c2d2d7211 */ /* 0x000fe400078f10ff */
[----:B------:R-:W-:Y:S01]  /*0f50*/  SHF.R.U32.HI R44, RZ, 0x4, R51 ;  /* 0x00000004ff2c7819 */ /* 0x000fe20000011633 */
[----:B------:R-:W-:Y:S01]  /*0f60*/  STS.64 [R38], R20 ;  /* 0x0000001426007388 */ /* 0x000fe20000000a00 */
[----:B------:R-:W-:-:S02]  /*0f70*/  IADD3 R43, -R43, R46, RZ ;  /* 0x0000002e2b2b7210 */ /* 0x000fc40007ffe1ff */
[----:B------:R-:W-:Y:S01]  /*0f80*/  LEA R40, R36, UR5, 0x5 ;  /* 0x0000000524287c11 */ /* 0x000fe2000f8e28ff */
[----:B------:R-:W-:Y:S01]  /*0f90*/  USHF.L.U32 UR5, UR7, 0x7, URZ ;  /* 0x0000000707057899 */ /* 0x000fe2000800063f */
[----:B0-----:R-:W-:Y:S02]  /*0fa0*/  LOP3.LUT R39, R43, 0x3, R44, 0x78, !PT ;  /* 0x000000032b277812 */ /* 0x001fe400078e782c */
[----:B------:R-:W-:Y:S01]  /*0fb0*/  SHF.R.U32.HI R42, RZ, 0x2, R42 ;  /* 0x00000002ff2a7819 */ /* 0x000fe2000001162a */
[----:B------:R-:W-:Y:S01]  /*0fc0*/  ULOP3.LUT UR5, UR5, 0xffffff80, UR16, 0xe2, !UPT ;  /* 0xffffff8005057892 */ /* 0x000fe2000f8ee210 */
[----:B------:R-:W-:Y:S01]  /*0fd0*/  SHF.R.U32.HI R44, RZ, 0x2, R45 ;  /* 0x00000002ff2c7819 */ /* 0x000fe2000001162d */
[----:B------:R-:W-:Y:S01]  /*0fe0*/  IMAD R36, R39, 0x8, R40 ;  /* 0x0000000827247824 */ /* 0x000fe200078e0228 */
[----:B------:R-:W-:Y:S01]  /*0ff0*/  BAR.SYNC.DEFER_BLOCKING 0x0 ;  /* 0x0000000000007b1d */ /* 0x000fe20000010000 */
[----:B------:R-:W-:Y:S02]  /*1000*/  LOP3.LUT R39, R43, 0x3, R42, 0x78, !PT ;  /* 0x000000032b277812 */ /* 0x000fe400078e782a */
[----:B------:R-:W-:-:S02]  /*1010*/  SHF.R.U32.HI R42, RZ, 0x2, R53 ;  /* 0x00000002ff2a7819 */ /* 0x000fc40000011635 */
[----:B-1----:R-:W-:Y:S02]  /*1020*/  LOP3.LUT R41, R43, 0x3, R44, 0x78, !PT ;  /* 0x000000032b297812 */ /* 0x002fe400078e782c */
[-C--:B------:R-:W-:Y:S01]  /*1030*/  LEA R39, R39, R40.reuse, 0x3 ;  /* 0x0000002827277211 */ /* 0x080fe200078e18ff */
[----:B------:R-:W0:Y:S01]  /*1040*/  LDC.64 R44, c[0x0][0x260] ;  /* 0x00009800ff2c7b82 */ /* 0x000e220000000a00 */
[----:B------:R-:W-:Y:S02]  /*1050*/  LOP3.LUT R43, R43, 0x3, R42, 0x78, !PT ;  /* 0x000000032b2b7812 */ /* 0x000fe400078e782a */
[----:B------:R-:W-:Y:S02]  /*1060*/  LEA R41, R41, R40, 0x3 ;  /* 0x0000002829297211 */ /* 0x000fe400078e18ff */
[----:B------:R-:W-:Y:S01]  /*1070*/  MOV R53, UR5 ;  /* 0x0000000500357c02 */ /* 0x000fe20008000f00 */
[----:B------:R-:W-:Y:S01]  /*1080*/  IMAD R42, R43, 0x8, R40 ;  /* 0x000000082b2a7824 */ /* 0x000fe200078e0228 */
        /* <DEDUP_REMOVED lines=8> */
[----:B------:R-:W-:Y:S02]  /*1110*/  FADD.FTZ R36, R36, R39 ;  /* 0x0000002724247221 */ /* 0x000fe40000010000 */
[----:B------:R-:W-:Y:S01]  /*1120*/  SHF.L.U32 R37, R37, 0x1, RZ ;  /* 0x0000000125257819 */ /* 0x000fe200000006ff */
[----:B---3--:R-:W-:Y:S01]  /*1130*/  FADD.FTZ R51, R51, R40 ;  /* 0x0000002833337221 */ /* 0x008fe20000010000 */
[----:B------:R-:W-:-:S03]  /*1140*/  FADD.FTZ R36, R36, R41 ;  /* 0x0000002924247221 */ /* 0x000fc60000010000 */
[----:B0-----:R-:W-:-:S04]  /*1150*/  IMAD.WIDE.U32 R44, R37, 0x4, R44 ;  /* 0x00000004252c7825 */ /* 0x001fc800078e002c */
[----:B----4-:R-:W-:Y:S01]  /*1160*/  FADD.FTZ R43, R36, R43 ;  /* 0x0000002b242b7221 */ /* 0x010fe20000010000 */
[----:B------:R-:W-:-:S05]  /*1170*/  FADD.FTZ R42, R51, R42 ;  /* 0x0000002a332a7221 */ /* 0x000fca0000010000 */
[----:B------:R0:W-:Y:S02]  /*1180*/  STG.E.64 desc[UR14][R44.64+0x20000], R42 ;  /* 0x0200002a2c007986 */ /* 0x0001e4000c101b0e */
.L_x_206:
        /* <DEDUP_REMOVED lines=13> */
[----:B------:R-:W-:Y:S01]  /*1260*/  LOP3.LUT R40, R40, 0x1, RZ, 0xc0, !PT ;  /* 0x0000000128287812 */ /* 0x000fe200078ec0ff */
[----:B------:R-:W-:Y:S01]  /*1270*/  VIADD R37, R36, 0x6 ;  /* 0x0000000624257836 */ /* 0x000fe20000000000 */
[----:B------:R-:W-:Y:S02]  /*1280*/  SHF.R.U32.HI R44, RZ, 0x2, R41 ;  /* 0x00000002ff2c7819 */ /* 0x000fe40000011629 */
[----:B------:R-:W-:Y:S01]  /*1290*/  LOP3.LUT R41, R42, 0x1, RZ, 0xc0, !PT ;  /* 0x000000012a297812 */ /* 0x000fe200078ec0ff */
[----:B------:R-:W-:Y:S01]  /*12a0*/  IMAD R40, R40, 0x50, R39 ;  /* 0x0000005028287824 */ /* 0x000fe200078e0227 */
[----:B------:R-:W-:Y:S02]  /*12b0*/  SHF.L.U32 R42, R46, 0x3, RZ ;  /* 0x000000032e2a7819 */ /* 0x000fe400000006ff */
[----:B------:R-:W-:Y:S01]  /*12c0*/  IADD3 R39, R36, 0x8, RZ ;  /* 0x0000000824277810 */ /* 0x000fe20007ffe0ff */
[----:B------:R-:W-:Y:S01]  /*12d0*/  IMAD R44, R41, 0x50, R44 ;  /* 0x00000050292c7824 */ /* 0x000fe200078e022c */
[----:B------:R-:W-:-:S02]  /*12e0*/  SHF.R.U32.HI R36, RZ, 0x1, R37 ;  /* 0x00000001ff247819 */ /* 0x000fc40000011625 */
[----:B------:R-:W-:Y:S01]  /*12f0*/  SHF.R.U32.HI R41, RZ, 0x2, R37 ;  /* 0x00000002ff297819 */ /* 0x000fe20000011625 */
[----:B------:R-:W-:Y:S01]  /*1300*/  IMAD R37, R38, 0x28, R47 ;  /* 0x0000002826257824 */ /* 0x000fe200078e022f */
[----:B------:R-:W-:Y:S02]  /*1310*/  LOP3.LUT R42, R42, 0x18, RZ, 0xc0, !PT ;  /* 0x000000182a2a7812 */ /* 0x000fe400078ec0ff */
[--C-:B------:R-:W-:Y:S02]  /*1320*/  SHF.R.U32.HI R38, RZ, 0x1, R39.reuse ;  /* 0x00000001ff267819 */ /* 0x100fe40000011627 */
[----:B------:R-:W-:Y:S02]  /*1330*/  LOP3.LUT R36, R36, 0x1, RZ, 0xc0, !PT ;  /* 0x0000000124247812 */ /* 0x000fe400078ec0ff */
[----:B------:R-:W-:Y:S01]  /*1340*/  SHF.R.U32.HI R43, RZ, 0x2, R39 ;  /* 0x00000002ff2b7819 */ /* 0x000fe20000011627 */
[----:B------:R-:W-:Y:S01]  /*1350*/  IMAD R39, R40, 0x28, R47 ;  /* 0x0000002828277824 */ /* 0x000fe200078e022f */
[----:B------:R-:W-:-:S02]  /*1360*/  IADD3 R37, R37, R42, RZ ;  /* 0x0000002a25257210 */ /* 0x000fc40007ffe0ff */
[----:B------:R-:W-:Y:S01]  /*1370*/  LOP3.LUT R40, R38, 0x1, RZ, 0xc0, !PT ;  /* 0x0000000126287812 */ /* 0x000fe200078ec0ff */
[----:B------:R-:W-:Y:S02]  /*1380*/  IMAD R38, R36, 0x50, R41 ;  /* 0x0000005024267824 */ /* 0x000fe400078e0229 */
[----:B------:R-:W-:Y:S01]  /*1390*/  IMAD R41, R44, 0x28, R47 ;  /* 0x000000282c297824 */ /* 0x000fe200078e022f */
[----:B------:R-:W0:Y:S01]  /*13a0*/  LDS.64 R36, [R37] ;  /* 0x0000000025247984 */ /* 0x000e220000000a00 */
[----:B------:R-:W-:Y:S02]  /*13b0*/  IMAD.IADD R39, R42, 0x1, R39 ;  /* 0x000000012a277824 */ /* 0x000fe400078e0227 */
[----:B------:R-:W-:Y:S01]  /*13c0*/  IMAD R40, R40, 0x50, R43 ;  /* 0x0000005028287824 */ /* 0x000fe200078e022b */
[----:B------:R-:W-:Y:S01]  /*13d0*/  IADD3 R41, R42, R41, RZ ;  /* 0x000000292a297210 */ /* 0x000fe20007ffe0ff */
[--C-:B------:R-:W-:Y:S02]  /*13e0*/  IMAD R43, R38, 0x28, R47.reuse ;  /* 0x00000028262b7824 */ /* 0x100fe400078e022f */
[----:B------:R-:W1:Y:S01]  /*13f0*/  LDS.64 R38, [R39] ;  /* 0x0000000027267984 */ /* 0x000e620000000a00 */
[----:B------:R-:W-:-:S02]  /*1400*/  IMAD R47, R40, 0x28, R47 ;  /* 0x00000028282f7824 */ /* 0x000fc400078e022f */
[C---:B------:R-:W-:Y:S01]  /*1410*/  IADD3 R43, R42.reuse, R43, RZ ;  /* 0x0000002b2a2b7210 */ /* 0x040fe20007ffe0ff */
[----:B------:R-:W2:Y:S01]  /*1420*/  LDS.64 R40, [R41] ;  /* 0x0000000029287984 */ /* 0x000ea20000000a00 */
[----:B------:R-:W-:-:S04]  /*1430*/  IMAD.IADD R44, R42, 0x1, R47 ;  /* 0x000000012a2c7824 */ /* 0x000fc800078e022f */
        /* <DEDUP_REMOVED lines=12> */
.L_x_208:
[----:B------:R-:W-:Y:S05]  /*1500*/  BSYNC B0 ;  /* 0x0000000000007941 */ /* 0x000fea0003800000 */
.L_x_207:
[----:B------:R-:W1:Y:S01]  /*1510*/  SHFL.BFLY PT, R36, R49, 0x2, 0x1f ;  /* 0x0c401f0031247f89 */ /* 0x000e6200000e0000 */
[----:B------:R-:W-:Y:S01]  /*1520*/  LOP3.LUT P1, RZ, R46, 0xffffff83, RZ, 0xc0, !PT ;  /* 0xffffff832eff7812 */ /* 0x000fe2000782c0ff */
[----:B------:R-:W-:Y:S02]  /*1530*/  BSSY B0, `(.L_x_209) ;  /* 0x0000015000007945 */ /* 0x000fe40003800000 */
[----:B------:R-:W2:Y:S01]  /*1540*/  SHFL.BFLY PT, R37, R50, 0x2, 0x1f ;  /* 0x0c401f0032257f89 */ /* 0x000ea200000e0000 */
[----:B-1----:R-:W-:Y:S01]  /*1550*/  FADD.FTZ R38, R36, R49 ;  /* 0x0000003124267221 */ /* 0x002fe20000010000 */
[----:B--2---:R-:W-:-:S04]  /*1560*/  FADD.FTZ R39, R37, R50 ;  /* 0x0000003225277221 */ /* 0x004fc80000010000 */
[----:B------:R-:W1:Y:S04]  /*1570*/  SHFL.BFLY PT, R37, R38, 0x1, 0x1f ;  /* 0x0c201f0026257f89 */ /* 0x000e6800000e0000 */
[----:B------:R-:W2:Y:S01]  /*1580*/  SHFL.BFLY PT, R40, R39, 0x1, 0x1f ;  /* 0x0c201f0027287f89 */ /* 0x000ea200000e0000 */
[----:B-1----:R-:W-:Y:S01]  /*1590*/  FADD.FTZ R36, R38, R37 ;  /* 0x0000002526247221 */ /* 0x002fe20000010000 */
[----:B--2---:R-:W-:Y:S01]  /*15a0*/  FADD.FTZ R37, R39, R40 ;  /* 0x0000002827257221 */ /* 0x004fe20000010000 */
[----:B------:R-:W-:Y:S06]  /*15b0*/  @P1 BRA `(.L_x_210) ;  /* 0x0000000000301947 */ /* 0x000fec0003800000 */
[----:B------:R-:W1:Y:S01]  /*15c0*/  LDC.64 R38, c[0x0][0x260] ;  /* 0x00009800ff267b82 */ /* 0x000e620000000a00 */
[----:B------:R-:W-:Y:S01]  /*15d0*/  SHF.R.U32.HI R40, RZ, 0x2, R46 ;  /* 0x00000002ff287819 */ /* 0x000fe2000001162e */
[----:B------:R-:W-:Y:S01]  /*15e0*/  ULDC UR5, c[0x0][0x10] ;  /* 0x0000040000057ab9 */ /* 0x000fe20000000800 */
[----:B------:R-:W-:Y:S01]  /*15f0*/  MOV R41, UR16 ;  /* 0x0000001000297c02 */ /* 0x000fe20008000f00 */
[----:B------:R-:W-:Y:S01]  /*1600*/  UIMAD UR5, UR5, UR4, UR7 ;  /* 0x00000004050572a4 */ /* 0x000fe2000f8e0207 */
[----:B------:R-:W-:-:S04]  /*1610*/  SHF.L.U32 R40, R40, 0x7, RZ ;  /* 0x0000000728287819 */ /* 0x000fc800000006ff */
[----:B------:R-:W-:Y:S01]  /*1620*/  LOP3.LUT R40, R40, 0xffffff80, R41, 0xe2, !PT ;  /* 0xffffff8028287812 */ /* 0x000fe200078ee229 */
[----:B------:R-:W-:-:S05]  /*1630*/  IMAD.U32 R41, RZ, RZ, UR5 ;  /* 0x00000005ff297e24 */ /* 0x000fca000f8e00ff */
[----:B------:R-:W-:-:S04]  /*1640*/  LEA R40, R41, R40, 0xc ;  /* 0x0000002829287211 */ /* 0x000fc800078e60ff */
[----:B------:R-:W-:-:S05]  /*1650*/  SHF.L.U32 R41, R40, 0x1, RZ ;  /* 0x0000000128297819 */ /* 0x000fca00000006ff */
[----:B-1----:R-:W-:-:S05]  /*1660*/  IMAD.WIDE.U32 R38, R41, 0x4, R38 ;  /* 0x0000000429267825 */ /* 0x002fca00078e0026 */
[----:B------:R1:W-:Y:S02]  /*1670*/  STG.E.64 desc[UR14][R38.64], R36 ;  /* 0x0000002426007986 */ /* 0x0003e4000c101b0e */
.L_x_210:
[----:B------:R-:W-:Y:S05]  /*1680*/  BSYNC B0 ;  /* 0x0000000000007941 */ /* 0x000fea0003800000 */
.L_x_209:
[----:B------:R-:W-:Y:S01]  /*1690*/  UISETP.GE.U32.AND UP0, UPT, UR6, UR12, UPT ;  /* 0x0000000c0600728c */ /* 0x000fe2000bf06070 */
[----:B------:R-:W-:Y:S02]  /*16a0*/  PRMT R56, R34, 0x7632, R56 ;  /* 0x0000763222387816 */ /* 0x000fe40000000038 */
[----:B------:R-:W-:Y:S01]  /*16b0*/  PRMT R55, R35, 0x7632, R55 ;  /* 0x0000763223377816 */ /* 0x000fe20000000037 */
[----:B------:R-:W-:Y:S01]  /*16c0*/  UISETP.GE.AND.EX UP0, UPT, UR8, UR13, UPT, UP0 ;  /* 0x0000000d0800728c */ /* 0x000fe2000bf06300 */
[----:B------:R-:W-:Y:S02]  /*16d0*/  PRMT R54, R32, 0x7632, R54 ;  /* 0x0000763220367816 */ /* 0x000fe40000000036 */
[----:B------:R-:W-:Y:S02]  /*16e0*/  PRMT R53, R33, 0x7632, R53 ;  /* 0x0000763221357816 */ /* 0x000fe40000000035 */
[----:B------:R-:W-:Y:S02]  /*16f0*/  PRMT R52, R30, 0x7632, R52 ;  /* 0x000076321e347816 */ /* 0x000fe40000000034 */
[----:B------:R-:W-:-:S02]  /*1700*/  PLOP3.LUT P1, PT, PT, PT, UP0, 0x80, 0x0 ;  /* 0x000000000000781c */ /* 0x000fc40003f2f008 */
[----:B------:R-:W-:Y:S02]  /*1710*/  PRMT R51, R31, 0x7632, R51 ;  /* 0x000076321f337816 */ /* 0x000fe40000000033 */
[----:B------:R-:W-:Y:S02]  /*1720*/  PRMT R50, R28, 0x7632, R50 ;  /* 0x000076321c327816 */ /* 0x000fe40000000032 */
[----:B------:R-:W-:-:S07]  /*1730*/  PRMT R49, R29, 0x7632, R49 ;  /* 0x000076321d317816 */ /* 0x000fce0000000031 */
[----:B------:R-:W-:Y:S05]  /*1740*/  @P1 BRA `(.L_x_211) ;  /* 0x0000000000581947 */ /* 0x000fea0003800000 */
[----:B------:R-:W-:Y:S01]  /*1750*/  BAR.SYNC.DEFER_BLOCKING 0x0 ;  /* 0x0000000000007b1d */ /* 0x000fe20000010000 */
[----:B------:R-:W-:-:S13]  /*1760*/  ISETP.NE.AND P1, PT, R46, RZ, PT ;  /* 0x000000ff2e00720c */ /* 0x000fda0003f25270 */
[----:B------:R-:W-:Y:S05]  /*1770*/  @P1 BRA `(.L_x_212) ;  /* 0x0000000000401947 */ /* 0x000fea0003800000 */
[----:B------:R-:W2:Y:S01]  /*1780*/  LDC.64 R28, c[0x0][0x268] ;  /* 0x00009a00ff1c7b82 */ /* 0x000ea20000000a00 */
[----:B------:R-:W-:Y:S01]  /*1790*/  ISETP.NE.AND P1, PT, RZ, UR16, PT ;  /* 0x00000010ff007c0c */ /* 0x000fe2000bf25270 */
[----:B------:R-:W-:Y:S01]  /*17a0*/  IMAD.U32 R33, RZ, RZ, UR7 ;  /* 0x00000007ff217e24 */ /* 0x000fe2000f8e00ff */
[----:B------:R-:W-:-:S04]  /*17b0*/  MOV R31, 0x7fffff81 ;  /* 0x7fffff81001f7802 */ /* 0x000fc80000000f00 */
[----:B------:R-:W-:Y:S01]  /*17c0*/  SEL R31, R31, 0x1, !P1 ;  /* 0x000000011f1f7807 */ /* 0x000fe20004800000 */
[----:B--2---:R-:W-:Y:S01]  /*17d0*/  IMAD.WIDE.U32 R28, R33, 0x4, R28 ;  /* 0x00000004211c7825 */ /* 0x004fe200078e001c */
[----:B------:R-:W-:Y:S06]  /*17e0*/  MEMBAR.ALL.GPU ;  /* 0x0000000000007992 */ /* 0x000fec000000a000 */
[----:B------:R-:W-:-:S00]  /*17f0*/  ERRBAR ;  /* 0x00000000000079ab */ /* 0x000fc00000000000 */
[----:B------:R-:W-:Y:S06]  /*1800*/  CGAERRBAR ;  /* 0x00000000000075ab */ /* 0x000fec0000000000 */
[----:B------:R2:W5:Y:S02]  /*1810*/  ATOM.E.ADD.STRONG.GPU PT, R31, desc[UR14][R28.64], R31 ;  /* 0x0000001f1c1f798a */ /* 0x00056400081ee1ce */
.L_x_213:
[----:B------:R-:W3:Y:S04]  /*1820*/  LD.E.STRONG.GPU R30, desc[UR14][R28.64] ;  /* 0x0000000e1c1e7980 */ /* 0x000ee8000c10f900 */
[----:B---3--:R-:W-:Y:S01]  /*1830*/  CCTL.IVALL ;  /* 0x00000000ff00798f */ /* 0x008fe20002000000 */
[----:B------:R-:W-:Y:S05]  /*1840*/  YIELD ;  /* 0x0000000000007946 */ /* 0x000fea0003800000 */
[----:B-----5:R-:W-:-:S04]  /*1850*/  LOP3.LUT R30, R30, R31, RZ, 0x3c, !PT ;  /* 0x0000001f1e1e7212 */ /* 0x020fc800078e3cff */
[----:B------:R-:W-:-:S13]  /*1860*/  ISETP.GT.AND P1, PT, R30, -0x1, PT ;  /* 0xffffffff1e00780c */ /* 0x000fda0003f24270 */
[----:B------:R-:W-:Y:S05]  /*1870*/  @P1 BRA `(.L_x_213) ;  /* 0xfffffffc00e81947 */ /* 0x000fea000383ffff */
.L_x_212:
[----:B------:R-:W-:Y:S05]  /*1880*/  WARPSYNC.ALL ;  /* 0x0000000000007948 */ /* 0x000fea0003800000 */
[----:B------:R-:W-:Y:S06]  /*1890*/  BAR.SYNC.DEFER_BLOCKING 0x0 ;  /* 0x0000000000007b1d */ /* 0x000fec0000010000 */
[----:B------:R-:W-:Y:S05]  /*18a0*/  BRA `(.L_x_214) ;  /* 0x0000000000647947 */ /* 0x000fea0003800000 */
.L_x_211:
        /* <DEDUP_REMOVED lines=17> */
.L_x_216:
[----:B--23--:R-:W2:Y:S04]  /*19c0*/  LD.E.STRONG.GPU R29, desc[UR14][R30.64+0x8] ;  /* 0x0000080e1e1d7980 */ /* 0x00cea8000c10f900 */
[----:B--2---:R-:W-:Y:S01]  /*19d0*/  CCTL.IVALL ;  /* 0x00000000ff00798f */ /* 0x004fe20002000000 */
[----:B------:R-:W-:Y:S05]  /*19e0*/  YIELD ;  /* 0x0000000000007946 */ /* 0x000fea0003800000 */
[----:B-----5:R-:W-:-:S04]  /*19f0*/  LOP3.LUT R29, R29, R28, RZ, 0x3c, !PT ;  /* 0x0000001c1d1d7212 */ /* 0x020fc800078e3cff */
[----:B------:R-:W-:-:S13]  /*1a00*/  ISETP.GT.AND P1, PT, R29, -0x1, PT ;  /* 0xffffffff1d00780c */ /* 0x000fda0003f24270 */
[----:B------:R-:W-:Y:S05]  /*1a10*/  @P1 BRA `(.L_x_216) ;  /* 0xfffffffc00e81947 */ /* 0x000fea000383ffff */
.L_x_215:
[----:B------:R-:W-:Y:S05]  /*1a20*/  WARPSYNC.ALL ;  /* 0x0000000000007948 */ /* 0x000fea0003800000 */
[----:B------:R-:W-:Y:S06]  /*1a30*/  BAR.SYNC.DEFER_BLOCKING 0x0 ;  /* 0x0000000000007b1d */ /* 0x000fec0000010000 */
.L_x_214:
[----:B------:R-:W-:Y:S01]  /*1a40*/  ISETP.GT.U32.AND P1, PT, R46, 0xff, PT ;  /* 0x000000ff2e00780c */ /* 0x000fe20003f24070 */
[----:B------:R-:W-:Y:S01]  /*1a50*/  BSSY B0, `(.L_x_217) ;  /* 0x000005d000007945 */ /* 0x000fe20003800000 */
[----:B------:R-:W-:Y:S01]  /*1a60*/  HFMA2.MMA R47, -RZ, RZ, 0, 0 ;  /* 0x00000000ff2f7435 */ /* 0x000fe200000001ff */
[----:B--2---:R-:W-:-:S10]  /*1a70*/  IMAD.MOV.U32 R28, RZ, RZ, RZ ;  /* 0x000000ffff1c7224 */ /* 0x004fd400078e00ff */
[----:B------:R-:W-:Y:S05]  /*1a80*/  @P1 BRA `(.L_x_218) ;  /* 0x0000000400641947 */ /* 0x000fea0003800000 */
[----:B------:R-:W-:Y:S01]  /*1a90*/  ULDC UR5, c[0x0][0x10] ;  /* 0x0000040000057ab9 */ /* 0x000fe20000000800 */
[----:B0-----:R-:W0:Y:S01]  /*1aa0*/  LDC.64 R44, c[0x0][0x260] ;  /* 0x00009800ff2c7b82 */ /* 0x001e220000000a00 */
[----:B------:R-:W-:Y:S01]  /*1ab0*/  UIMAD UR5, UR5, UR4, UR7 ;  /* 0x00000004050572a4 */ /* 0x000fe2000f8e0207 */
[C---:B------:R-:W-:Y:S02]  /*1ac0*/  SHF.L.U32 R28, R46.reuse, 0x4, RZ ;  /* 0x000000042e1c7819 */ /* 0x040fe400000006ff */
[----:B------:R-:W-:Y:S02]  /*1ad0*/  LOP3.LUT R29, R46, 0x7, RZ, 0xc0, !PT ;  /* 0x000000072e1d7812 */ /* 0x000fe400078ec0ff */
[----:B------:R-:W-:Y:S01]  /*1ae0*/  LOP3.LUT R28, R28, 0x7fffff80, RZ, 0xc0, !PT ;  /* 0x7fffff801c1c7812 */ /* 0x000fe200078ec0ff */
[----:B------:R-:W-:-:S05]  /*1af0*/  IMAD.U32 R31, RZ, RZ, UR5 ;  /* 0x00000005ff1f7e24 */ /* 0x000fca000f8e00ff */
[----:B------:R-:W-:-:S04]  /*1b00*/  LEA R28, R31, R28, 0xc ;  /* 0x0000001c1f1c7211 */ /* 0x000fc800078e60ff */
[----:B------:R-:W-:-:S05]  /*1b10*/  IADD3 R28, R28, R29, RZ ;  /* 0x0000001d1c1c7210 */ /* 0x000fca0007ffe0ff */
[----:B------:R-:W-:-:S04]  /*1b20*/  IMAD.SHL.U32 R42, R28, 0x2, RZ ;  /* 0x000000021c2a7824 */ /* 0x000fc800078e00ff */
[C---:B0-----:R-:W-:Y:S01]  /*1b30*/  IMAD.WIDE.U32 R30, R42.reuse, 0x4, R44 ;  /* 0x000000042a1e7825 */ /* 0x041fe200078e002c */
[C---:B------:R-:W-:Y:S02]  /*1b40*/  IADD3 R33, R42.reuse, 0x10, RZ ;  /* 0x000000102a217810 */ /* 0x040fe40007ffe0ff */
[----:B-1----:R-:W-:-:S03]  /*1b50*/  IADD3 R37, R42, 0x20, RZ ;  /* 0x000000202a257810 */ /* 0x002fc60007ffe0ff */
[--C-:B------:R-:W-:Y:S01]  /*1b60*/  IMAD.WIDE.U32 R32, R33, 0x4, R44.reuse ;  /* 0x0000000421207825 */ /* 0x100fe200078e002c */
[----:B------:R-:W2:Y:S03]  /*1b70*/  LDG.E.64 R30, desc[UR14][R30.64] ;  /* 0x0000000e1e1e7981 */ /* 0x000ea6000c1e1b00 */
[C---:B------:R-:W-:Y:S02]  /*1b80*/  VIADD R39, R42.reuse, 0x30 ;  /* 0x000000302a277836 */ /* 0x040fe40000000000 */
[--C-:B------:R-:W-:Y:S01]  /*1b90*/  IMAD.WIDE.U32 R36, R37, 0x4, R44.reuse ;  /* 0x0000000425247825 */ /* 0x100fe200078e002c */
[----:B------:R-:W3:Y:S01]  /*1ba0*/  LDG.E.64 R32, desc[UR14][R32.64] ;  /* 0x0000000e20207981 */ /* 0x000ee2000c1e1b00 */
[----:B------:R-:W-:Y:S02]  /*1bb0*/  IADD3 R41, R42, 0x40, RZ ;  /* 0x000000402a297810 */ /* 0x000fe40007ffe0ff */
[----:B------:R-:W-:-:S02]  /*1bc0*/  IMAD.WIDE.U32 R38, R39, 0x4, R44 ;  /* 0x0000000427267825 */ /* 0x000fc400078e002c */
[----:B------:R-:W4:Y:S01]  /*1bd0*/  LDG.E.64 R36, desc[UR14][R36.64] ;  /* 0x0000000e24247981 */ /* 0x000f22000c1e1b00 */
[C---:B------:R-:W-:Y:S01]  /*1be0*/  IADD3 R35, R42.reuse, 0x50, RZ ;  /* 0x000000502a237810 */ /* 0x040fe20007ffe0ff */
[--C-:B------:R-:W-:Y:S02]  /*1bf0*/  IMAD.WIDE.U32 R40, R41, 0x4, R44.reuse ;  /* 0x0000000429287825 */ /* 0x100fe400078e002c */
[----:B------:R-:W5:Y:S02]  /*1c00*/  LDG.E.64 R38, desc[UR14][R38.64] ;  /* 0x0000000e26267981 */ /* 0x000f64000c1e1b00 */
[----:B------:R-:W-:Y:S02]  /*1c10*/  IMAD.WIDE.U32 R34, R35, 0x4, R44 ;  /* 0x0000000423227825 */ /* 0x000fe400078e002c */
[----:B------:R-:W5:Y:S04]  /*1c20*/  LDG.E.64 R40, desc[UR14][R40.64] ;  /* 0x0000000e28287981 */ /* 0x000f68000c1e1b00 */
[----:B------:R-:W5:Y:S01]  /*1c30*/  LDG.E.64 R34, desc[UR14][R34.64] ;  /* 0x0000000e22227981 */ /* 0x000f62000c1e1b00 */
[----:B------:R-:W-:-:S04]  /*1c40*/  VIADD R29, R42, 0x60 ;  /* 0x000000602a1d7836 */ /* 0x000fc80000000000 */
[----:B------:R-:W-:-:S06]  /*1c50*/  IMAD.WIDE.U32 R28, R29, 0x4, R44 ;  /* 0x000000041d1c7825 */ /* 0x000fcc00078e002c */
[----:B------:R-:W5:Y:S01]  /*1c60*/  LDG.E.64 R28, desc[UR14][R28.64] ;  /* 0x0000000e1c1c7981 */ /* 0x000f62000c1e1b00 */
[----:B------:R-:W-:-:S04]  /*1c70*/  VIADD R47, R42, 0x90 ;  /* 0x000000902a2f7836 */ /* 0x000fc80000000000 */
[----:B------:R-:W-:Y:S01]  /*1c80*/  IMAD.WIDE.U32 R46, R47, 0x4, R44 ;  /* 0x000000042f2e7825 */ /* 0x000fe200078e002c */
[C---:B------:R-:W-:Y:S02]  /*1c90*/  IADD3 R61, R42.reuse, 0xd0, RZ ;  /* 0x000000d02a3d7810 */ /* 0x040fe40007ffe0ff */
[----:B------:R-:W-:-:S03]  /*1ca0*/  IADD3 R59, R42, 0xe0, RZ ;  /* 0x000000e02a3b7810 */ /* 0x000fc60007ffe0ff */
[----:B------:R-:W-:-:S04]  /*1cb0*/  IMAD.WIDE.U32 R60, R61, 0x4, R44 ;  /* 0x000000043d3c7825 */ /* 0x000fc800078e002c */
[----:B--2---:R-:W-:Y:S01]  /*1cc0*/  FADD.FTZ R43, RZ, R30 ;  /* 0x0000001eff2b7221 */ /* 0x004fe20000010000 */
[----:B------:R-:W-:Y:S01]  /*1cd0*/  FADD.FTZ R30, RZ, R31 ;  /* 0x0000001fff1e7221 */ /* 0x000fe20000010000 */
[----:B------:R-:W-:-:S03]  /*1ce0*/  IADD3 R31, R42, 0x70, RZ ;  /* 0x000000702a1f7810 */ /* 0x000fc60007ffe0ff */
[----:B---3--:R-:W-:Y:S01]  /*1cf0*/  FADD.FTZ R30, R33, R30 ;  /* 0x0000001e211e7221 */ /* 0x008fe20000010000 */
[----:B------:R-:W-:Y:S01]  /*1d00*/  FADD.FTZ R43, R32, R43 ;  /* 0x0000002b202b7221 */ /* 0x000fe20000010000 */
[----:B------:R-:W-:Y:S02]  /*1d10*/  IADD3 R33, R42, 0x80, RZ ;  /* 0x000000802a217810 */ /* 0x000fe40007ffe0ff */
[----:B----4-:R-:W-:Y:S01]  /*1d20*/  FADD.FTZ R30, R37, R30 ;  /* 0x0000001e251e7221 */ /* 0x010fe20000010000 */
[----:B------:R-:W-:Y:S02]  /*1d30*/  FADD.FTZ R43, R36, R43 ;  /* 0x0000002b242b7221 */ /* 0x000fe40000010000 */
[----:B------:R-:W-:-:S04]  /*1d40*/  IMAD.WIDE.U32 R32, R33, 0x4, R44 ;  /* 0x0000000421207825 */ /* 0x000fc800078e002c */
[----:B-----5:R-:W-:Y:S01]  /*1d50*/  FADD.FTZ R58, R39, R30 ;  /* 0x0000001e273a7221 */ /* 0x020fe20000010000 */
[----:B------:R-:W-:Y:S01]  /*1d60*/  FADD.FTZ R43, R38, R43 ;  /* 0x0000002b262b7221 */ /* 0x000fe20000010000 */
[----:B------:R-:W-:Y:S01]  /*1d70*/  IMAD.WIDE.U32 R30, R31, 0x4, R44 ;  /* 0x000000041f1e7825 */ /* 0x000fe200078e002c */
[----:B------:R-:W-:-:S03]  /*1d80*/  IADD3 R37, R42, 0xa0, RZ ;  /* 0x000000a02a257810 */ /* 0x000fc60007ffe0ff */
[----:B------:R-:W-:Y:S01]  /*1d90*/  FADD.FTZ R58, R41, R58 ;  /* 0x0000003a293a7221 */ /* 0x000fe20000010000 */
[----:B------:R-:W-:Y:S01]  /*1da0*/  FADD.FTZ R43, R40, R43 ;  /* 0x0000002b282b7221 */ /* 0x000fe20000010000 */
[----:B------:R-:W2:Y:S04]  /*1db0*/  LDG.E.64 R32, desc[UR14][R32.64] ;  /* 0x0000000e20207981 */ /* 0x000ea8000c1e1b00 */
[----:B------:R-:W3:Y:S01]  /*1dc0*/  LDG.E.64 R30, desc[UR14][R30.64] ;  /* 0x0000000e1e1e7981 */ /* 0x000ee2000c1e1b00 */
[----:B------:R-:W-:Y:S01]  /*1dd0*/  IADD3 R39, R42, 0xb0, RZ ;  /* 0x000000b02a277810 */ /* 0x000fe20007ffe0ff */
[----:B------:R-:W-:-:S04]  /*1de0*/  IMAD.WIDE.U32 R36, R37, 0x4, R44 ;  /* 0x0000000425247825 */ /* 0x000fc800078e002c */
[----:B------:R-:W-:Y:S01]  /*1df0*/  FADD.FTZ R57, R34, R43 ;  /* 0x0000002b22397221 */ /* 0x000fe20000010000 */
[----:B------:R-:W-:Y:S02]  /*1e00*/  FADD.FTZ R58, R35, R58 ;  /* 0x0000003a233a7221 */ /* 0x000fe40000010000 */
[----:B------:R0:W4:Y:S01]  /*1e10*/  LDG.E.64 R34, desc[UR14][R46.64] ;  /* 0x0000000e2e227981 */ /* 0x000122000c1e1b00 */
[----:B------:R-:W-:Y:S02]  /*1e20*/  VIADD R41, R42, 0xc0 ;  /* 0x000000c02a297836 */ /* 0x000fe40000000000 */
[--C-:B------:R-:W-:Y:S01]  /*1e30*/  IMAD.WIDE.U32 R38, R39, 0x4, R44.reuse ;  /* 0x0000000427267825 */ /* 0x100fe200078e002c */
[----:B------:R-:W5:Y:S03]  /*1e40*/  LDG.E.64 R36, desc[UR14][R36.64] ;  /* 0x0000000e24247981 */ /* 0x000f66000c1e1b00 */
[----:B------:R-:W-:-:S02]  /*1e50*/  IMAD.WIDE.U32 R40, R41, 0x4, R44 ;  /* 0x0000000429287825 */ /* 0x000fc400078e002c */
[----:B------:R-:W5:Y:S02]  /*1e60*/  LDG.E.64 R38, desc[UR14][R38.64] ;  /* 0x0000000e26267981 */ /* 0x000f64000c1e1b00 */
[----:B0-----:R-:W-:Y:S02]  /*1e70*/  VIADD R47, R42, 0xf0 ;  /* 0x000000f02a2f7836 */ /* 0x001fe40000000000 */
[----:B------:R-:W5:Y:S04]  /*1e80*/  LDG.E.64 R40, desc[UR14][R40.64] ;  /* 0x0000000e28287981 */ /* 0x000f68000c1e1b00 */
[----:B------:R0:W5:Y:S01]  /*1e90*/  LDG.E.64 R42, desc[UR14][R60.64] ;  /* 0x0000000e3c2a7981 */ /* 0x000162000c1e1b00 */
[----:B------:R-:W-:-:S06]  /*1ea0*/  IMAD.WIDE.U32 R46, R47, 0x4, R44 ;  /* 0x000000042f2e7825 */ /* 0x000fcc00078e002c */
[----:B------:R-:W5:Y:S01]  /*1eb0*/  LDG.E.64 R46, desc[UR14][R46.64] ;  /* 0x0000000e2e2e7981 */ /* 0x000f62000c1e1b00 */
[----:B0-----:R-:W-:-:S05]  /*1ec0*/  IMAD.WIDE.U32 R60, R59, 0x4, R44 ;  /* 0x000000043b3c7825 */ /* 0x001fca00078e002c */
[----:B------:R-:W5:Y:S01]  /*1ed0*/  LDG.E.64 R44, desc[UR14][R60.64] ;  /* 0x0000000e3c2c7981 */ /* 0x000f62000c1e1b00 */
[----:B------:R-:W-:Y:S01]  /*1ee0*/  FADD.FTZ R57, R28, R57 ;  /* 0x000000391c397221 */ /* 0x000fe20000010000 */
[----:B------:R-:W-:-:S03]  /*1ef0*/  FADD.FTZ R58, R29, R58 ;  /* 0x0000003a1d3a7221 */ /* 0x000fc60000010000 */
[----:B---3--:R-:W-:Y:S01]  /*1f00*/  FADD.FTZ R57, R30, R57 ;  /* 0x000000391e397221 */ /* 0x008fe20000010000 */
[----:B------:R-:W-:-:S03]  /*1f10*/  FADD.FTZ R58, R31, R58 ;  /* 0x0000003a1f3a7221 */ /* 0x000fc60000010000 */
[----:B--2---:R-:W-:Y:S01]  /*1f20*/  FADD.FTZ R57, R32, R57 ;  /* 0x0000003920397221 */ /* 0x004fe20000010000 */
        /* <DEDUP_REMOVED lines=15> */
.L_x_218:
[----:B------:R-:W-:Y:S05]  /*2020*/  BSYNC B0 ;  /* 0x0000000000007941 */ /* 0x000fea0003800000 */
.L_x_217:
[----:B------:R-:W2:Y:S01]  /*2030*/  SHFL.BFLY PT, R29, R28, 0x4, 0x1f ;  /* 0x0c801f001c1d7f89 */ /* 0x000ea200000e0000 */
[----:B------:R-:W-:Y:S03]  /*2040*/  BSSY B0, `(.L_x_219) ;  /* 0x0000017000007945 */ /* 0x000fe60003800000 */
[----:B------:R-:W3:Y:S01]  /*2050*/  SHFL.BFLY PT, R30, R47, 0x4, 0x1f ;  /* 0x0c801f002f1e7f89 */ /* 0x000ee200000e0000 */
[----:B------:R-:W4:Y:S01]  /*2060*/  S2R R35, SR_TID.X ;  /* 0x0000000000237919 */ /* 0x000f220000002100 */
[----:B--2---:R-:W-:Y:S01]  /*2070*/  FADD.FTZ R29, R29, R28 ;  /* 0x0000001c1d1d7221 */ /* 0x004fe20000010000 */
[----:B---3--:R-:W-:-:S04]  /*2080*/  FADD.FTZ R30, R30, R47 ;  /* 0x0000002f1e1e7221 */ /* 0x008fc80000010000 */
[----:B------:R-:W2:Y:S04]  /*2090*/  SHFL.BFLY PT, R32, R29, 0x2, 0x1f ;  /* 0x0c401f001d207f89 */ /* 0x000ea800000e0000 */
[----:B------:R-:W3:Y:S01]  /*20a0*/  SHFL.BFLY PT, R31, R30, 0x2, 0x1f ;  /* 0x0c401f001e1f7f89 */ /* 0x000ee200000e0000 */
[----:B----4-:R-:W-:Y:S01]  /*20b0*/  LOP3.LUT P1, RZ, R35, 0xffffff07, RZ, 0xc0, !PT ;  /* 0xffffff0723ff7812 */ /* 0x010fe2000782c0ff */
        /* <DEDUP_REMOVED lines=15> */
.L_x_220:
[----:B------:R-:W-:Y:S05]  /*21b0*/  BSYNC B0 ;  /* 0x0000000000007941 */ /* 0x000fea0003800000 */
.L_x_219:
[----:B------:R-:W3:Y:S01]  /*21c0*/  S2UR UR9, SR_CgaCtaId ;  /* 0x00000000000979c3 */ /* 0x000ee20000008800 */
[----:B--2---:R-:W-:-:S07]  /*21d0*/  IMAD.WIDE.U32 R28, R35, -0x33333333, RZ ;  /* 0xcccccccd231c7825 */ /* 0x004fce00078e00ff */
[----:B------:R-:W-:Y:S01]  /*21e0*/  BAR.SYNC.DEFER_BLOCKING 0x0 ;  /* 0x0000000000007b1d */ /* 0x000fe20000010000 */
[----:B------:R-:W-:Y:S01]  /*21f0*/  SHF.L.U32 R55, R55, 0x10, RZ ;  /* 0x0000001037377819 */ /* 0x000fe200000006ff */
[----:B------:R-:W-:Y:S01]  /*2200*/  ULOP3.LUT UR4, UR4, 0x1, URZ, 0x3c, !UPT ;  /* 0x0000000104047892 */ /* 0x000fe2000f8e3c3f */
[----:B------:R-:W-:Y:S01]  /*2210*/  IMAD.U32 R33, R56, 0x10000, RZ ;  /* 0x0001000038217824 */ /* 0x000fe200078e00ff */
[----:B------:R-:W-:Y:S01]  /*2220*/  SHF.R.U32.HI R28, RZ, 0x6, R29 ;  /* 0x00000006ff1c7819 */ /* 0x000fe2000001161d */
[----:B------:R-:W-:Y:S01]  /*2230*/  IMAD.U32 R51, R51, 0x10000, RZ ;  /* 0x0001000033337824 */ /* 0x000fe200078e00ff */
[----:B------:R-:W-:Y:S01]  /*2240*/  UMOV UR5, 0x400 ;  /* 0x0000040000057882 */ /* 0x000fe20000000000 */
[----:B------:R-:W-:Y:S01]  /*2250*/  SHF.L.U32 R54, R54, 0x10, RZ ;  /* 0x0000001036367819 */ /* 0x000fe200000006ff */
[----:B------:R-:W-:Y:S01]  /*2260*/  UIADD3 UR5, UR5, 0x4100, URZ ;  /* 0x0000410005057890 */ /* 0x000fe2000fffe03f */
[----:B------:R-:W-:Y:S01]  /*2270*/  IMAD R28, R28, -0x50, R35 ;  /* 0xffffffb01c1c7824 */ /* 0x000fe200078e0223 */
[----:B------:R-:W-:Y:S01]  /*2280*/  SHF.L.U32 R35, R52, 0x10, RZ ;  /* 0x0000001034237819 */ /* 0x000fe200000006ff */
[----:B------:R-:W-:Y:S01]  /*2290*/  FADD.FTZ R33, -R16, R33 ;  /* 0x0000002110217221 */ /* 0x000fe20000010100 */
[----:B------:R-:W-:Y:S01]  /*22a0*/  FADD.FTZ R32, -R14, R55 ;  /* 0x000000370e207221 */ /* 0x000fe20000010100 */
[----:B-1----:R-:W-:Y:S01]  /*22b0*/  SHF.L.U32 R37, R50, 0x10, RZ ;  /* 0x0000001032257819 */ /* 0x002fe200000006ff */
[----:B------:R-:W-:Y:S01]  /*22c0*/  IMAD.U32 R53, R53, 0x10000, RZ ;  /* 0x0001000035357824 */ /* 0x000fe200078e00ff */
[----:B------:R-:W-:Y:S01]  /*22d0*/  SHF.L.U32 R30, R28, 0x2, RZ ;  /* 0x000000021c1e7819 */ /* 0x000fe200000006ff */
[----:B------:R-:W-:Y:S01]  /*22e0*/  FADD.FTZ R35, -R16, R35 ;  /* 0x0000002310237221 */ /* 0x000fe20000010100 */
[----:B------:R-:W-:Y:S01]  /*22f0*/  SHF.L.U32 R49, R49, 0x10, RZ ;  /* 0x0000001031317819 */ /* 0x000fe200000006ff */
[----:B------:R-:W-:Y:S01]  /*2300*/  FADD.FTZ R14, -R14, R51 ;  /* 0x000000330e0e7221 */ /* 0x000fe20000010100 */
[----:B------:R-:W-:Y:S01]  /*2310*/  FMUL.FTZ R16, R8, R33 ;  /* 0x0000002108107220 */ /* 0x000fe20000410000 */
[C---:B------:R-:W-:Y:S01]  /*2320*/  IMAD.WIDE.U32 R28, R30.reuse, -0x33333333, RZ ;  /* 0xcccccccd1e1c7825 */ /* 0x040fe200078e00ff */
[----:B------:R-:W-:Y:S01]  /*2330*/  IADD3 R30, R30, 0x2, RZ ;  /* 0x000000021e1e7810 */ /* 0x000fe20007ffe0ff */
[----:B---3--:R-:W-:-:S02]  /*2340*/  ULEA UR5, UR9, UR5, 0x18 ;  /* 0x0000000509057291 */ /* 0x008fc4000f8ec03f */
[C---:B------:R-:W-:Y:S01]  /*2350*/  FMUL.FTZ R32, R13.reuse, R32 ;  /* 0x000000200d207220 */ /* 0x040fe20000410000 */
[----:B------:R-:W-:Y:S01]  /*2360*/  FMUL.FTZ R14, R13, R14 ;  /* 0x0000000e0d0e7220 */ /* 0x000fe20000410000 */
[----:B------:R-:W-:Y:S01]  /*2370*/  SHF.R.U32.HI R28, RZ, 0x3, R29 ;  /* 0x00000003ff1c7819 */ /* 0x000fe2000001161d */
[----:B------:R-:W-:Y:S01]  /*2380*/  IMAD.WIDE.U32 R30, R30, -0x33333333, RZ ;  /* 0xcccccccd1e1e7825 */ /* 0x000fe200078e00ff */
[----:B------:R-:W-:Y:S01]  /*2390*/  ULDC.64 UR10, c[0x0][0x210] ;  /* 0x00008400000a7ab9 */ /* 0x000fe20000000a00 */
[----:B------:R-:W-:Y:S01]  /*23a0*/  UMOV UR9, UR6 ;  /* 0x0000000600097c82 */ /* 0x000fe20008000000 */
[----:B------:R-:W-:Y:S02]  /*23b0*/  LEA R28, R28, UR5, 0x3 ;  /* 0x000000051c1c7c11 */ /* 0x000fe4000f8e18ff */
[----:B------:R-:W-:-:S04]  /*23c0*/  SHF.R.U32.HI R30, RZ, 0x3, R31 ;  /* 0x00000003ff1e7819 */ /* 0x000fc8000001161f */
[----:B------:R-:W-:Y:S01]  /*23d0*/  LEA R30, R30, UR5, 0x3 ;  /* 0x000000051e1e7c11 */ /* 0x000fe2000f8e18ff */
[----:B------:R-:W1:Y:S01]  /*23e0*/  LDS.64 R28, [R28] ;  /* 0x000000001c1c7984 */ /* 0x000e620000000a00 */
[----:B------:R-:W-:-:S04]  /*23f0*/  UMOV UR5, UR8 ;  /* 0x0000000800057c82 */ /* 0x000fc80008000000 */
[----:B------:R-:W2:Y:S01]  /*2400*/  LDS.64 R30, [R30] ;  /* 0x000000001e1e7984 */ /* 0x000ea20000000a00 */
[C-C-:B-1----:R-:W-:Y:S01]  /*2410*/  FFMA.FTZ R12, R3.reuse, R12, -R28.reuse ;  /* 0x0000000c030c7223 */ /* 0x142fe2000001081c */
[--C-:B------:R-:W-:Y:S01]  /*2420*/  FFMA.FTZ R10, R3, R10, -R28.reuse ;  /* 0x0000000a030a7223 */ /* 0x100fe2000001081c */
[C-C-:B------:R-:W-:Y:S01]  /*2430*/  FFMA.FTZ R54, R9.reuse, R54, -R28.reuse ;  /* 0x0000003609367223 */ /* 0x140fe2000001081c */
[----:B------:R-:W-:Y:S01]  /*2440*/  FFMA.FTZ R37, R9, R37, -R28 ;  /* 0x0000002509257223 */ /* 0x000fe2000001081c */
[-C--:B------:R-:W-:Y:S01]  /*2450*/  FFMA.FTZ R19, -R19, R29.reuse, R12 ;  /* 0x0000001d13137223 */ /* 0x080fe2000001010c */
[----:B------:R-:W-:Y:S01]  /*2460*/  FFMA.FTZ R7, -R7, R29, R10 ;  /* 0x0000001d07077223 */ /* 0x000fe2000001010a */
[--C-:B--2---:R-:W-:Y:S01]  /*2470*/  FFMA.FTZ R48, R5, R48, -R30.reuse ;  /* 0x0000003005307223 */ /* 0x104fe2000001081e */
[--C-:B------:R-:W-:Y:S01]  /*2480*/  FFMA.FTZ R12, R11, R53, -R30.reuse ;  /* 0x000000350b0c7223 */ /* 0x100fe2000001081e */
[--C-:B------:R-:W-:Y:S01]  /*2490*/  FFMA.FTZ R18, R5, R18, -R30.reuse ;  /* 0x0000001205127223 */ /* 0x100fe2000001081e */
[C---:B------:R-:W-:Y:S01]  /*24a0*/  FMUL.FTZ R10, R8.reuse, R35 ;  /* 0x00000023080a7220 */ /* 0x040fe20000410000 */
[----:B------:R-:W-:Y:S01]  /*24b0*/  FFMA.FTZ R30, R11, R49, -R30 ;  /* 0x000000310b1e7223 */ /* 0x000fe2000001081e */
[----:B------:R-:W-:Y:S01]  /*24c0*/  FFMA.FTZ R33, R29, -R16, R54 ;  /* 0x800000101d217223 */ /* 0x000fe20000010036 */
[-C--:B------:R-:W-:Y:S01]  /*24d0*/  FFMA.FTZ R48, -R17, R31.reuse, R48 ;  /* 0x0000001f11307223 */ /* 0x080fe20000010130 */
[----:B------:R-:W-:Y:S01]  /*24e0*/  FFMA.FTZ R12, R31, -R32, R12 ;  /* 0x800000201f0c7223 */ /* 0x000fe2000001000c */
[----:B------:R-:W-:Y:S01]  /*24f0*/  FFMA.FTZ R18, -R15, R31, R18 ;  /* 0x0000001f0f127223 */ /* 0x000fe20000010112 */
[----:B------:R-:W-:Y:S01]  /*2500*/  FFMA.FTZ R37, R29, -R10, R37 ;  /* 0x8000000a1d257223 */ /* 0x000fe20000010025 */
[----:B------:R-:W-:Y:S01]  /*2510*/  FFMA.FTZ R14, R31, -R14, R30 ;  /* 0x8000000e1f0e7223 */ /* 0x000fe2000001001e */
[C---:B------:R-:W-:Y:S01]  /*2520*/  FMUL.FTZ R28, R8.reuse, R19 ;  /* 0x00000013081c7220 */ /* 0x040fe20000410000 */
[C---:B------:R-:W-:Y:S01]  /*2530*/  FMUL.FTZ R7, R8.reuse, R7 ;  /* 0x0000000708077220 */ /* 0x040fe20000410000 */
[----:B------:R-:W-:Y:S01]  /*2540*/  FMUL.FTZ R10, R8, R33 ;  /* 0x00000021080a7220 */ /* 0x000fe20000410000 */
[----:B------:R-:W-:Y:S01]  /*2550*/  IADD3 R16, P1, R2, UR10, RZ ;  /* 0x0000000a02107c10 */ /* 0x000fe2000ff3e0ff */
[C---:B------:R-:W-:Y:S01]  /*2560*/  FMUL.FTZ R48, R13.reuse, R48 ;  /* 0x000000300d307220 */ /* 0x040fe20000410000 */
[C---:B------:R-:W-:Y:S01]  /*2570*/  FMUL.FTZ R19, R13.reuse, R12 ;  /* 0x0000000c0d137220 */ /* 0x040fe20000410000 */
[C---:B------:R-:W-:Y:S01]  /*2580*/  FMUL.FTZ R18, R13.reuse, R18 ;  /* 0x000000120d127220 */ /* 0x040fe20000410000 */
[----:B------:R-:W-:Y:S01]  /*2590*/  FMUL.FTZ R37, R8, R37 ;  /* 0x0000002508257220 */ /* 0x000fe20000410000 */
[----:B------:R-:W-:Y:S01]  /*25a0*/  FMUL.FTZ R13, R13, R14 ;  /* 0x0000000e0d0d7220 */ /* 0x000fe20000410000 */
[----:B------:R-:W-:-:S02]  /*25b0*/  IADD3.X R17, R0, UR11, RZ, P1, !PT ;  /* 0x0000000b00117c10 */ /* 0x000fc40008ffe4ff */
[----:B------:R-:W-:Y:S02]  /*25c0*/  F2FP.BF16.F32.PACK_AB R7, R10, R7 ;  /* 0x000000070a07723e */ /* 0x000fe400000010ff */
[----:B------:R-:W-:Y:S02]  /*25d0*/  F2FP.BF16.F32.PACK_AB R48, R19, R48 ;  /* 0x000000301330723e */ /* 0x000fe400000010ff */
[----:B------:R-:W-:Y:S01]  /*25e0*/  IADD3 R12, P1, R4, UR10, RZ ;  /* 0x0000000a040c7c10 */ /* 0x000fe2000ff3e0ff */
[----:B------:R1:W-:Y:S01]  /*25f0*/  STG.E.U16 desc[UR14][R16.64], R7 ;  /* 0x0000000710007986 */ /* 0x0003e2000c10150e */
[----:B------:R-:W-:Y:S02]  /*2600*/  F2FP.BF16.F32.PACK_AB R28, R37, R28 ;  /* 0x0000001c251c723e */ /* 0x000fe400000010ff */
[----:B------:R-:W-:Y:S01]  /*2610*/  F2FP.BF16.F32.PACK_AB R18, R13, R18 ;  /* 0x000000120d12723e */ /* 0x000fe200000010ff */
[----:B------:R1:W-:Y:S01]  /*2620*/  STG.E.U16 desc[UR14][R16.64+0x4], R48 ;  /* 0x0000043010007986 */ /* 0x0003e2000c10150e */
[----:B------:R-:W-:-:S02]  /*2630*/  PRMT R8, R7, 0x7632, R8 ;  /* 0x0000763207087816 */ /* 0x000fc40000000008 */
[----:B------:R-:W-:Y:S02]  /*2640*/  PRMT R0, R48, 0x7632, R0 ;  /* 0x0000763230007816 */ /* 0x000fe40000000000 */
[----:B------:R-:W-:Y:S01]  /*2650*/  IADD3.X R13, R6, UR11, RZ, P1, !PT ;  /* 0x0000000b060d7c10 */ /* 0x000fe20008ffe4ff */
[----:B------:R1:W-:Y:S01]  /*2660*/  STG.E.U16 desc[UR14][R16.64+0x2], R8 ;  /* 0x0000020810007986 */ /* 0x0003e2000c10150e */
[----:B------:R-:W-:Y:S02]  /*2670*/  PRMT R6, R28, 0x7632, R6 ;  /* 0x000076321c067816 */ /* 0x000fe40000000006 */
[----:B------:R-:W-:Y:S01]  /*2680*/  PRMT R2, R18, 0x7632, R2 ;  /* 0x0000763212027816 */ /* 0x000fe20000000002 */
[----:B------:R1:W-:Y:S04]  /*2690*/  STG.E.U16 desc[UR14][R16.64+0x6], R0 ;  /* 0x0000060010007986 */ /* 0x0003e8000c10150e */
[----:B------:R1:W-:Y:S04]  /*26a0*/  STG.E.U16 desc[UR14][R12.64], R28 ;  /* 0x0000001c0c007986 */ /* 0x0003e8000c10150e */
[----:B------:R1:W-:Y:S04]  /*26b0*/  STG.E.U16 desc[UR14][R12.64+0x2], R6 ;  /* 0x000002060c007986 */ /* 0x0003e8000c10150e */
[----:B------:R1:W-:Y:S04]  /*26c0*/  STG.E.U16 desc[UR14][R12.64+0x4], R18 ;  /* 0x000004120c007986 */ /* 0x0003e8000c10150e */
[----:B------:R1:W-:Y:S01]  /*26d0*/  STG.E.U16 desc[UR14][R12.64+0x6], R2 ;  /* 0x000006020c007986 */ /* 0x0003e2000c10150e */
[----:B------:R-:W-:Y:S05]  /*26e0*/  @!P0 BRA `(.L_x_221) ;  /* 0xffffffdc00248947 */ /* 0x000fea000383ffff */
.L_x_205:
[----:B------:R-:W-:-:S04]  /*26f0*/  ULEA UR6, UR7, UR16, 0x7 ;  /* 0x0000001007067291 */ /* 0x000fc8000f8e383f */
[----:B------:R-:W-:-:S04]  /*2700*/  USHF.L.U32 UR6, UR6, 0x5, URZ ;  /* 0x0000000506067899 */ /* 0x000fc8000800063f */
[----:B------:R-:W-:-:S06]  /*2710*/  UISETP.GT.AND UP0, UPT, UR6, 0x13f, UPT ;  /* 0x0000013f0600788c */ /* 0x000fcc000bf04270 */
[----:B------:R-:W-:-:S13]  /*2720*/  PLOP3.LUT P0, PT, PT, PT, UP0, 0x80, 0x0 ;  /* 0x000000000000781c */ /* 0x000fda0003f0f008 */
[----:B------:R-:W-:Y:S05]  /*2730*/  @P0 EXIT ;  /* 0x000000000000094d */ /* 0x000fea0003800000 */
[----:B-1----:R-:W1:Y:S01]  /*2740*/  S2R R48, SR_TID.X ;  /* 0x0000000000307919 */ /* 0x002e620000002100 */
[----:B0-----:R-:W-:Y:S01]  /*2750*/  LOP3.LUT R44, RZ, UR12, RZ, 0x33, !PT ;  /* 0x0000000cff2c7c12 */ /* 0x001fe2000f8e33ff */
[----:B------:R-:W-:Y:S01]  /*2760*/  IMAD.MOV.U32 R11, RZ, RZ, -0x1 ;  /* 0xffffffffff0b7424 */ /* 0x000fe200078e00ff */
[----:B------:R-:W-:Y:S01]  /*2770*/  LOP3.LUT R3, RZ, UR13, RZ, 0x33, !PT ;  /* 0x0000000dff037c12 */ /* 0x000fe2000f8e33ff */
[----:B------:R-:W-:Y:S01]  /*2780*/  HFMA2.MMA R42, -RZ, RZ, 0, 1.1920928955078125e-06 ;  /* 0x00000014ff2a7435 */ /* 0x000fe200000001ff */
[----:B------:R-:W-:Y:S01]  /*2790*/  ISETP.GT.U32.AND P0, PT, R44, -0x3, PT ;  /* 0xfffffffd2c00780c */ /* 0x000fe20003f04070 */
[----:B------:R-:W-:Y:S01]  /*27a0*/  UISETP.LT.U32.AND UP0, UPT, UR12, 0x2, UPT ;  /* 0x000000020c00788c */ /* 0x000fe2000bf01070 */
[----:B------:R-:W-:Y:S02]  /*27b0*/  MOV R41, UR6 ;  /* 0x0000000600297c02 */ /* 0x000fe40008000f00 */
[----:B------:R-:W-:Y:S01]  /*27c0*/  ISETP.GT.AND.EX P0, PT, R3, -0x1, PT, P0 ;  /* 0xffffffff0300780c */ /* 0x000fe20003f04300 */
[----:B------:R-:W-:-:S03]  /*27d0*/  UISETP.LT.AND.EX UP0, UPT, UR13, URZ, UPT, UP0 ;  /* 0x0000003f0d00728c */ /* 0x000fc6000bf01300 */
[----:B------:R-:W-:Y:S01]  /*27e0*/  SEL R44, R44, 0xfffffffd, P0 ;  /* 0xfffffffd2c2c7807 */ /* 0x000fe20000000000 */
[----:B------:R-:W-:Y:S01]  /*27f0*/  USEL UR4, UR12, 0x2, UP0 ;  /* 0x000000020c047887 */ /* 0x000fe20008000000 */
[----:B------:R-:W-:Y:S01]  /*2800*/  SEL R3, R3, 0xffffffff, P0 ;  /* 0xffffffff03037807 */ /* 0x000fe20000000000 */
[----:B------:R-:W-:Y:S01]  /*2810*/  USEL UR5, UR13, URZ, UP0 ;  /* 0x0000003f0d057287 */ /* 0x000fe20008000000 */
[C---:B------:R-:W-:Y:S02]  /*2820*/  SHF.L.U32 R45, R44.reuse, 0x7, RZ ;  /* 0x000000072c2d7819 */ /* 0x040fe400000006ff */
[----:B------:R-:W-:Y:S01]  /*2830*/  SHF.L.U64.HI R44, R44, 0x7, R3 ;  /* 0x000000072c2c7819 */ /* 0x000fe20000010203 */
[----:B------:R-:W-:Y:S02]  /*2840*/  USHF.L.U64.HI UR5, UR4, 0x7, UR5 ;  /* 0x0000000704057899 */ /* 0x000fe40008010205 */
[----:B------:R-:W-:Y:S01]  /*2850*/  USHF.L.U32 UR4, UR4, 0x7, URZ ;  /* 0x0000000704047899 */ /* 0x000fe2000800063f */
[----:B-1----:R-:W-:-:S02]  /*2860*/  SHF.R.U32.HI R46, RZ, 0x5, R48 ;  /* 0x00000005ff2e7819 */ /* 0x002fc40000011630 */
[----:B------:R-:W-:Y:S02]  /*2870*/  SHF.R.U32.HI R43, RZ, 0x4, R48 ;  /* 0x00000004ff2b7819 */ /* 0x000fe40000011630 */
[----:B------:R-:W-:Y:S02]  /*2880*/  IADD3 R7, P0, P1, -R45, -0x81, -R46 ;  /* 0xffffff7f2d077810 */ /* 0x000fe4000791e92e */
[----:B------:R-:W-:Y:S02]  /*2890*/  VIADDMNMX.U32 R42, R43, R42, 0x20, !PT ;  /* 0x000000202b2a7446 */ /* 0x000fe4000780002a */
[----:B------:R-:W-:Y:S02]  /*28a0*/  IADD3.X R11, ~R44, -0x1, R11, P0, P1 ;  /* 0xffffffff2c0b7810 */ /* 0x000fe400007e250b */
[----:B------:R-:W-:Y:S02]  /*28b0*/  LOP3.LUT R9, RZ, R43, RZ, 0x33, !PT ;  /* 0x0000002bff097212 */ /* 0x000fe400078e33ff */
[C---:B------:R-:W-:Y:S01]  /*28c0*/  IADD3 R49, P2, R46.reuse, 0x1e, RZ ;  /* 0x0000001e2e317810 */ /* 0x040fe20007f5e0ff */
[----:B------:R-:W-:Y:S01]  /*28d0*/  IMAD.WIDE.U32 R2, R11, -0x33333333, RZ ;  /* 0xcccccccd0b027825 */ /* 0x000fe200078e00ff */
[----:B------:R-:W-:-:S02]  /*28e0*/  IADD3 R39, P1, R46, 0x14, RZ ;  /* 0x000000142e277810 */ /* 0x000fc40007f3e0ff */
[----:B------:R-:W-:Y:S01]  /*28f0*/  LOP3.LUT R50, R48, 0xf, RZ, 0xc0, !PT ;  /* 0x0000000f30327812 */ /* 0x000fe200078ec0ff */
[----:B------:R-:W-:Y:S01]  /*2900*/  IMAD.IADD R42, R42, 0x1, R9 ;  /* 0x000000012a2a7824 */ /* 0x000fe200078e0209 */
[----:B------:R-:W-:Y:S01]  /*2910*/  IADD3.X R37, RZ, RZ, RZ, P1, !PT ;  /* 0x000000ffff257210 */ /* 0x000fe20000ffe4ff */
[----:B------:R-:W-:-:S04]  /*2920*/  IMAD.WIDE.U32 R4, P0, R7, -0x33333334, R2 ;  /* 0xcccccccc07047825 */ /* 0x000fc80007800002 */
[----:B------:R-:W-:Y:S01]  /*2930*/  IMAD.WIDE.U32 R2, R7, -0x33333333, RZ ;  /* 0xcccccccd07027825 */ /* 0x000fe200078e00ff */
[----:B------:R-:W-:Y:S02]  /*2940*/  IADD3.X R7, RZ, RZ, RZ, P0, !PT ;  /* 0x000000ffff077210 */ /* 0x000fe400007fe4ff */
[----:B------:R-:W-:Y:S01]  /*2950*/  MOV R6, R5 ;  /* 0x0000000500067202 */ /* 0x000fe20000000f00 */
[----:B------:R-:W-:Y:S01]  /*2960*/  IMAD.X R47, RZ, RZ, RZ, P2 ;  /* 0x000000ffff2f7224 */ /* 0x000fe200010e06ff */
[----:B------:R-:W-:Y:S01]  /*2970*/  IADD3 RZ, P0, R3, R4, RZ ;  /* 0x0000000403ff7210 */ /* 0x000fe20007f1e0ff */
[----:B------:R-:W-:-:S04]  /*2980*/  IMAD.WIDE.U32 R2, R42, -0x33333333, RZ ;  /* 0xcccccccd2a027825 */ /* 0x000fc800078e00ff */
[----:B------:R-:W-:Y:S01]  /*2990*/  IMAD.WIDE.U32.X R4, R11, -0x33333334, R6, P0 ;  /* 0xcccccccc0b047825 */ /* 0x000fe200000e0406 */
[----:B------:R-:W-:Y:S02]  /*29a0*/  IADD3 R40, P0, R46, 0xa, RZ ;  /* 0x0000000a2e287810 */ /* 0x000fe40007f1e0ff */
[----:B------:R-:W-:Y:S02]  /*29b0*/  LEA.HI R2, R3, 0x1, RZ, 0x1c ;  /* 0x0000000103027811 */ /* 0x000fe400078fe0ff */
[----:B------:R-:W-:Y:S01]  /*29c0*/  SHF.R.U64 R0, R4, 0x3, R5 ;  /* 0x0000000304007819 */ /* 0x000fe20000001205 */
[----:B------:R-:W-:Y:S01]  /*29d0*/  IMAD.X R38, RZ, RZ, RZ, P0 ;  /* 0x000000ffff267224 */ /* 0x000fe200000e06ff */
[----:B------:R-:W-:Y:S02]  /*29e0*/  LOP3.LUT R36, R2, 0x3, RZ, 0xc0, !PT ;  /* 0x0000000302247812 */ /* 0x000fe400078ec0ff */
[----:B------:R-:W-:-:S04]  /*29f0*/  IADD3 R0, R0, 0x1, RZ ;  /* 0x0000000100007810 */ /* 0x000fc80007ffe0ff */
[----:B------:R-:W-:-:S07]  /*2a00*/  LOP3.LUT R0, R0, 0x3, RZ, 0xc0, !PT ;  /* 0x0000000300007812 */ /* 0x000fce00078ec0ff */
.L_x_238:
        /* <DEDUP_REMOVED lines=9> */
[--C-:B------:R-:W-:Y:S01]  /*2aa0*/  IADD3 R2, P2, P3, -R45, -0x81, -R46.reuse ;  /* 0xffffff7f2d027810 */ /* 0x100fe20007b5e92e */
[----:B------:R-:W-:Y:S01]  /*2ab0*/  HFMA2.MMA R54, -RZ, RZ, 0, 0 ;  /* 0x00000000ff367435 */ /* 0x000fe200000001ff */
[----:B------:R-:W-:Y:S01]  /*2ac0*/  ISETP.NE.AND.EX P1, PT, RZ, RZ, PT, P1 ;  /* 0x000000ffff00720c */ /* 0x000fe20003f25310 */
[----:B------:R-:W-:Y:S01]  /*2ad0*/  HFMA2.MMA R51, -RZ, RZ, 0, 0 ;  /* 0x00000000ff337435 */ /* 0x000fe200000001ff */
[----:B------:R-:W-:Y:S01]  /*2ae0*/  MOV R3, 0xffffffff ;  /* 0xffffffff00037802 */ /* 0x000fe20000000f00 */
[----:B------:R-:W-:Y:S01]  /*2af0*/  IMAD.MOV.U32 R53, RZ, RZ, R46 ;  /* 0x000000ffff357224 */ /* 0x000fe200078e002e */
[----:B------:R-:W-:Y:S02]  /*2b00*/  ISETP.GE.U32.AND P0, PT, R2, 0x1e, PT ;  /* 0x0000001e0200780c */ /* 0x000fe40003f06070 */
[----:B------:R-:W-:-:S02]  /*2b10*/  IADD3.X R3, ~R44, -0x1, R3, P2, P3 ;  /* 0xffffffff2c037810 */ /* 0x000fc400017e6503 */
[----:B------:R-:W-:Y:S02]  /*2b20*/  SHF.R.S32.HI R9, RZ, 0x1f, R41 ;  /* 0x0000001fff097819 */ /* 0x000fe40000011429 */
[----:B------:R-:W-:Y:S02]  /*2b30*/  ISETP.GE.U32.AND.EX P0, PT, R3, RZ, PT, P0 ;  /* 0x000000ff0300720c */ /* 0x000fe40003f06100 */
[----:B------:R-:W-:Y:S01]  /*2b40*/  MOV R52, RZ ;  /* 0x000000ff00347202 */ /* 0x000fe20000000f00 */
[----:B------:R-:W-:Y:S10]  /*2b50*/  @!P1 BRA `(.L_x_225) ;  /* 0x00000000006c9947 */ /* 0x000ff40003800000 */
[----:B------:R-:W-:Y:S01]  /*2b60*/  LOP3.LUT R2, R48, 0x1f, RZ, 0xc0, !PT ;  /* 0x0000001f30027812 */ /* 0x000fe200078ec0ff */
[----:B------:R-:W-:-:S03]  /*2b70*/  ULDC.64 UR6, c[0x0][0x260] ;  /* 0x0000980000067ab9 */ /* 0x000fc60000000a00 */
[----:B------:R-:W-:-:S05]  /*2b80*/  IADD3 R2, P1, R2, R41, RZ ;  /* 0x0000002902027210 */ /* 0x000fca0007f3e0ff */
[----:B------:R-:W-:Y:S02]  /*2b90*/  IMAD.X R3, RZ, RZ, R9, P1 ;  /* 0x000000ffff037224 */ /* 0x000fe400008e0609 */
[----:B------:R-:W-:-:S03]  /*2ba0*/  IMAD.WIDE.U32 R2, R46, 0x140, R2 ;  /* 0x000001402e027825 */ /* 0x000fc600078e0002 */
[----:B------:R-:W-:-:S04]  /*2bb0*/  LEA R4, P1, R2, UR6, 0x3 ;  /* 0x0000000602047c11 */ /* 0x000fc8000f8218ff */
[----:B------:R-:W-:-:S05]  /*2bc0*/  LEA.HI.X R5, R2, UR7, R3, 0x3, P1 ;  /* 0x0000000702057c11 */ /* 0x000fca00088f1c03 */
[----:B------:R-:W2:Y:S01]  /*2bd0*/  LDG.E.64 R2, desc[UR14][R4.64+0x20000] ;  /* 0x0200000e04027981 */ /* 0x000ea2000c1e1b00 */
[----:B------:R-:W-:Y:S02]  /*2be0*/  ISETP.NE.U32.AND P1, PT, R0, 0x1, PT ;  /* 0x000000010000780c */ /* 0x000fe40003f25070 */
[----:B------:R-:W-:Y:S02]  /*2bf0*/  MOV R53, R40 ;  /* 0x0000002800357202 */ /* 0x000fe40000000f00 */
[----:B------:R-:W-:Y:S02]  /*2c00*/  ISETP.NE.AND.EX P1, PT, RZ, RZ, PT, P1 ;  /* 0x000000ffff00720c */ /* 0x000fe40003f25310 */
[----:B------:R-:W-:Y:S01]  /*2c10*/  MOV R52, R38 ;  /* 0x0000002600347202 */ /* 0x000fe20000000f00 */
[----:B--2---:R-:W-:Y:S01]  /*2c20*/  FADD.FTZ R51, RZ, R2 ;  /* 0x00000002ff337221 */ /* 0x004fe20000010000 */
[----:B------:R-:W-:-:S09]  /*2c30*/  FADD.FTZ R54, RZ, R3 ;  /* 0x00000003ff367221 */ /* 0x000fd20000010000 */
[----:B------:R-:W-:Y:S05]  /*2c40*/  @!P1 BRA `(.L_x_225) ;  /* 0x0000000000309947 */ /* 0x000fea0003800000 */
[----:B------:R-:W-:Y:S01]  /*2c50*/  ISETP.NE.U32.AND P1, PT, R0, 0x2, PT ;  /* 0x000000020000780c */ /* 0x000fe20003f25070 */
[----:B------:R-:W2:Y:S03]  /*2c60*/  LDG.E.64 R2, desc[UR14][R4.64+0x26400] ;  /* 0x0264000e04027981 */ /* 0x000ea6000c1e1b00 */
[----:B------:R-:W-:-:S13]  /*2c70*/  ISETP.NE.AND.EX P1, PT, RZ, RZ, PT, P1 ;  /* 0x000000ffff00720c */ /* 0x000fda0003f25310 */
[----:B------:R-:W3:Y:S01]  /*2c80*/  @P1 LDG.E.64 R6, desc[UR14][R4.64+0x2c800] ;  /* 0x02c8000e04061981 */ /* 0x000ee2000c1e1b00 */
[----:B------:R-:W-:Y:S01]  /*2c90*/  IMAD.MOV.U32 R53, RZ, RZ, R39 ;  /* 0x000000ffff357224 */ /* 0x000fe200078e0027 */
[----:B------:R-:W-:Y:S01]  /*2ca0*/  MOV R52, R37 ;  /* 0x0000002500347202 */ /* 0x000fe20000000f00 */
[----:B------:R-:W-:Y:S01]  /*2cb0*/  @P1 IMAD.MOV.U32 R52, RZ, RZ, R47 ;  /* 0x000000ffff341224 */ /* 0x000fe200078e002f */
[----:B------:R-:W-:Y:S01]  /*2cc0*/  @P1 MOV R53, R49 ;  /* 0x0000003100351202 */ /* 0x000fe20000000f00 */
[----:B--2---:R-:W-:Y:S01]  /*2cd0*/  FADD.FTZ R51, R51, R2 ;  /* 0x0000000233337221 */ /* 0x004fe20000010000 */
[----:B------:R-:W-:-:S03]  /*2ce0*/  FADD.FTZ R54, R54, R3 ;  /* 0x0000000336367221 */ /* 0x000fc60000010000 */
[----:B---3--:R-:W-:Y:S01]  /*2cf0*/  @P1 FADD.FTZ R51, R51, R6 ;  /* 0x0000000633331221 */ /* 0x008fe20000010000 */
[----:B------:R-:W-:-:S07]  /*2d00*/  @P1 FADD.FTZ R54, R54, R7 ;  /* 0x0000000736361221 */ /* 0x000fce0000010000 */
.L_x_225:
[----:B------:R-:W-:Y:S05]  /*2d10*/  BSYNC B1 ;  /* 0x0000000000017941 */ /* 0x000fea0003800000 */
.L_x_224:
        /* <DEDUP_REMOVED lines=18> */
[----:B------:R-:W-:Y:S01]  /*2e40*/  MOV R56, UR4 ;  /* 0x0000000400387c02 */ /* 0x000fe20008000f00 */
[----:B------:R-:W-:Y:S01]  /*2e50*/  IMAD.U32 R55, RZ, RZ, UR5 ;  /* 0x00000005ff377e24 */ /* 0x000fe2000f8e00ff */
[----:B------:R-:W-:Y:S02]  /*2e60*/  PLOP3.LUT P0, PT, PT, PT, PT, 0x8, 0x0 ;  /* 0x000000000000781c */ /* 0x000fe40003f0e170 */
[----:B------:R-:W-:-:S04]  /*2e70*/  IADD3 R56, P1, R56, -0x78, RZ ;  /* 0xffffff8838387810 */ /* 0x000fc80007f3e0ff */
[----:B------:R-:W-:-:S09]  /*2e80*/  IADD3.X R55, R55, -0x1, RZ, P1, !PT ;  /* 0xffffffff37377810 */ /* 0x000fd20000ffe4ff */
.L_x_228:
        /* <DEDUP_REMOVED lines=55> */
.L_x_227:
[----:B------:R-:W-:Y:S05]  /*3200*/  BSYNC B1 ;  /* 0x0000000000017941 */ /* 0x000fea0003800000 */
.L_x_226:
        /* <DEDUP_REMOVED lines=35> */
.L_x_230:
[----:B------:R-:W-:Y:S05]  /*3440*/  BSYNC B1 ;  /* 0x0000000000017941 */ /* 0x000fea0003800000 */
.L_x_229:
        /* <DEDUP_REMOVED lines=15> */
.L_x_223:
[----:B------:R-:W-:Y:S05]  /*3540*/  BSYNC B0 ;  /* 0x0000000000007941 */ /* 0x000fea0003800000 */
.L_x_222:
[----:B------:R-:W0:Y:S01]  /*3550*/  S2UR UR7, SR_CgaCtaId ;  /* 0x00000000000779c3 */ /* 0x000e220000008800 */
[----:B------:R-:W-:Y:S01]  /*3560*/  UMOV UR6, 0x400 ;  /* 0x0000040000067882 */ /* 0x000fe20000000000 */
[----:B------:R-:W-:Y:S02]  /*3570*/  SHF.L.U32 R3, R46, 0x1, RZ ;  /* 0x000000012e037819 */ /* 0x000fe400000006ff */
[----:B------:R-:W-:Y:S02]  /*3580*/  ISETP.GT.U32.AND P0, PT, R48, 0x1ff, PT ;  /* 0x000001ff3000780c */ /* 0x000fe40003f04070 */
[----:B------:R-:W-:Y:S01]  /*3590*/  LOP3.LUT R3, R3, 0x1f, R48, 0x78, !PT ;  /* 0x0000001f03037812 */ /* 0x000fe200078e7830 */
[----:B0-----:R-:W-:-:S06]  /*35a0*/  ULEA UR6, UR7, UR6, 0x18 ;  /* 0x0000000607067291 */ /* 0x001fcc000f8ec03f */
[----:B------:R-:W-:-:S05]  /*35b0*/  LEA R2, R46, UR6, 0x7 ;  /* 0x000000062e027c11 */ /* 0x000fca000f8e38ff */
[----:B------:R-:W-:-:S05]  /*35c0*/  IMAD R2, R3, 0x4, R2 ;  /* 0x0000000403027824 */ /* 0x000fca00078e0202 */
        /* <DEDUP_REMOVED lines=10> */
[----:B------:R-:W-:Y:S02]  /*3670*/  @!P0 SHF.R.U32.HI R43, RZ, 0x4, R48 ;  /* 0x00000004ff2b8819 */ /* 0x000fe40000011630 */
[C---:B------:R-:W-:Y:S02]  /*3680*/  @!P0 SHF.L.U32 R2, R50.reuse, 0x1, RZ ;  /* 0x0000000132028819 */ /* 0x040fe400000006ff */
        /* <DEDUP_REMOVED lines=30> */
.L_x_247:
        /* <DEDUP_REMOVED lines=15> */
[C---:B0-----:R-:W-:Y:S01]  /*3960*/  @!P0 IMAD.SHL.U32 R3, R50.reuse, 0x2, RZ ;  /* 0x0000000232038824 */ /* 0x041fe200078e00ff */
[----:B------:R-:W-:Y:S01]  /*3970*/  @!P0 LEA R8, R50, UR6, 0x7 ;  /* 0x0000000632088c11 */ /* 0x000fe2000f8e38ff */
[----:B------:R-:W-:-:S03]  /*3980*/  UMOV UR7, 0xffff ;  /* 0x0000ffff00077882 */ /* 0x000fc60000000000 */
        /* <DEDUP_REMOVED lines=29> */
.L_x_257:
        /* <DEDUP_REMOVED lines=41> */
.L_x_267:
[----:B--2---:R-:W-:Y:S01]  /*3df0*/  FADD.FTZ R3, R2, R18 ;  /* 0x0000001202037221 */ /* 0x004fe20000010000 */
[----:B------:R-:W-:-:S04]  /*3e00*/  @!P1 F2FP.BF16.F32.PACK_AB R2, RZ, R12 ;  /* 0x0000000cff02923e */ /* 0x000fc800000010ff */
[----:B------:R-:W-:Y:S01]  /*3e10*/  @!P1 F2FP.BF16.F32.PACK_AB R3, RZ, R3 ;  /* 0x00000003ff03923e */ /* 0x000fe200000010ff */
[----:B------:R0:W-:Y:S04]  /*3e20*/  @!P1 STG.E.U16 desc[UR14][R4.64+0x50], R2 ;  /* 0x0000500204009986 */ /* 0x0001e8000c10150e */
[----:B------:R2:W-:Y:S01]  /*3e30*/  @!P1 STG.E.U16 desc[UR14][R6.64+0x50], R3 ;  /* 0x0000500306009986 */ /* 0x0005e2000c10150e */
[----:B0-----:R-:W-:-:S07]  /*3e40*/  LEA.HI R2, R48, 0x3c, RZ, 0x1c ;  /* 0x0000003c30027811 */ /* 0x001fce00078fe0ff */
.L_x_233:
[----:B------:R-:W-:Y:S05]  /*3e50*/  BSYNC B0 ;  /* 0x0000000000007941 */ /* 0x000fea0003800000 */
.L_x_232:
[----:B------:R-:W-:-:S13]  /*3e60*/  ISETP.GE.U32.AND P0, PT, R42, 0x3c, PT ;  /* 0x0000003c2a00780c */ /* 0x000fda0003f06070 */
[----:B------:R-:W-:Y:S05]  /*3e70*/  @!P0 BRA `(.L_x_231) ;  /* 0x0000000800ac8947 */ /* 0x000fea0003800000 */
[----:B------:R-:W-:Y:S01]  /*3e80*/  ISETP.GT.U32.AND P0, PT, R50, 0x9, PT ;  /* 0x000000093200780c */ /* 0x000fe20003f04070 */
[----:B01----:R-:W-:Y:S01]  /*3e90*/  IMAD.MOV.U32 R4, RZ, RZ, RZ ;  /* 0x000000ffff047224 */ /* 0x003fe200078e00ff */
[----:B------:R-:W-:-:S11]  /*3ea0*/  UMOV UR7, 0xffff ;  /* 0x0000ffff00077882 */ /* 0x000fd60000000000 */
[C---:B--2---:R-:W-:Y:S02]  /*3eb0*/  @!P0 SHF.L.U32 R3, R50.reuse, 0x1, RZ ;  /* 0x0000000132038819 */ /* 0x044fe400000006ff */
[----:B------:R-:W-:Y:S02]  /*3ec0*/  @!P0 LEA R6, R50, UR6, 0x7 ;  /* 0x0000000632068c11 */ /* 0x000fe4000f8e38ff */
[----:B------:R-:W-:-:S04]  /*3ed0*/  @!P0 LOP3.LUT R3, R2, R3, RZ, 0x3c, !PT ;  /* 0x0000000302038212 */ /* 0x000fc800078e3cff */
[----:B------:R-:W-:Y:S01]  /*3ee0*/  @!P0 LEA R5, R3, R6, 0x2 ;  /* 0x0000000603058211 */ /* 0x000fe200078e10ff */
[----:B------:R-:W-:-:S04]  /*3ef0*/  HFMA2.MMA R3, -RZ, RZ, 0, 0 ;  /* 0x00000000ff037435 */ /* 0x000fc800000001ff */
[----:B------:R0:W1:Y:S06]  /*3f00*/  @!P0 LDS R4, [R5] ;  /* 0x0000000005048984 */ /* 0x00006c0000000800 */
[----:B------:R0:W2:Y:S01]  /*3f10*/  @!P0 LDS R3, [R5+0x500] ;  /* 0x0005000005038984 */ /* 0x0000a20000000800 */
[----:B------:R-:W-:Y:S05]  /*3f20*/  BRA.DIV UR7, `(.L_x_237) ;  /* 0x00000016073c7947 */ /* 0x000fea000b800000 */
[----:B------:R-:W-:Y:S01]  /*3f30*/  @!P0 IMAD.SHL.U32 R10, R50, 0x2, RZ ;  /* 0x00000002320a8824 */ /* 0x000fe200078e00ff */
[C---:B------:R-:W-:Y:S01]  /*3f40*/  @!P0 IADD3 R7, R2.reuse, 0x14, RZ ;  /* 0x0000001402078810 */ /* 0x040fe20007ffe0ff */
[----:B------:R-:W-:Y:S01]  /*3f50*/  @!P0 VIADD R8, R2, 0x28 ;  /* 0x0000002802088836 */ /* 0x000fe20000000000 */
[C---:B------:R-:W-:Y:S01]  /*3f60*/  @!P0 SHF.L.U32 R9, R50.reuse, 0x1, RZ ;  /* 0x0000000132098819 */ /* 0x040fe200000006ff */
[----:B0-----:R-:W-:Y:S01]  /*3f70*/  IMAD.MOV.U32 R5, RZ, RZ, 0xffff ;  /* 0x0000ffffff057424 */ /* 0x001fe200078e00ff */
[----:B------:R-:W-:Y:S01]  /*3f80*/  @!P0 LOP3.LUT R7, R7, R10, RZ, 0x3c, !PT ;  /* 0x0000000a07078212 */ /* 0x000fe200078e3cff */
[----:B------:R-:W-:Y:S01]  /*3f90*/  IMAD.MOV.U32 R15, RZ, RZ, 0xffff ;  /* 0x0000ffffff0f7424 */ /* 0x000fe200078e00ff */
[----:B------:R-:W-:Y:S01]  /*3fa0*/  @!P0 LEA R12, R50, UR6, 0x7 ;  /* 0x00000006320c8c11 */ /* 0x000fe2000f8e38ff */
[----:B------:R-:W-:Y:S01]  /*3fb0*/  IMAD.MOV.U32 R17, RZ, RZ, 0xffff ;  /* 0x0000ffffff117424 */ /* 0x000fe200078e00ff */
[----:B------:R-:W-:Y:S01]  /*3fc0*/  @!P0 LOP3.LUT R9, R8, R9, RZ, 0x3c, !PT ;  /* 0x0000000908098212 */ /* 0x000fe200078e3cff */
[----:B-1----:R-:W0:Y:S01]  /*3fd0*/  SHFL.BFLY PT, R5, R4, 0x8, 0x101f ;  /* 0x0d101f0004057f89 */ /* 0x002e2200000e0000 */
[----:B------:R-:W-:Y:S01]  /*3fe0*/  @!P0 LEA R8, R7, R12, 0x2 ;  /* 0x0000000c07088211 */ /* 0x000fe200078e10ff */
[----:B------:R-:W-:Y:S01]  /*3ff0*/  IMAD.MOV.U32 R12, RZ, RZ, RZ ;  /* 0x000000ffff0c7224 */ /* 0x000fe200078e00ff */
[----:B------:R-:W-:Y:S01]  /*4000*/  @!P0 LEA R18, R50, UR6, 0x7 ;  /* 0x0000000632128c11 */ /* 0x000fe2000f8e38ff */
[----:B------:R-:W-:Y:S01]  /*4010*/  IMAD.MOV.U32 R31, RZ, RZ, 0xffff ;  /* 0x0000ffffff1f7424 */ /* 0x000fe200078e00ff */
[----:B------:R-:W-:Y:S01]  /*4020*/  @!P0 IADD3 R7, R2, 0x3c, RZ ;  /* 0x0000003c02078810 */ /* 0x000fe20007ffe0ff */
[----:B------:R-:W1:Y:S01]  /*4030*/  @!P0 LDS R10, [R8] ;  /* 0x00000000080a8984 */ /* 0x000e620000000800 */
[----:B------:R-:W-:-:S02]  /*4040*/  @!P0 LEA R9, R9, R18, 0x2 ;  /* 0x0000001209098211 */ /* 0x000fc400078e10ff */
[C---:B------:R-:W-:Y:S01]  /*4050*/  @!P0 SHF.L.U32 R18, R50.reuse, 0x1, RZ ;  /* 0x0000000132128819 */ /* 0x040fe200000006ff */
[----:B------:R-:W-:Y:S01]  /*4060*/  @!P0 LDS R13, [R8+0x500] ;  /* 0x00050000080d8984 */ /* 0x000fe20000000800 */
[----:B------:R-:W-:Y:S02]  /*4070*/  @!P0 LEA R28, R50, UR6, 0x7 ;  /* 0x00000006321c8c11 */ /* 0x000fe4000f8e38ff */
[----:B------:R-:W-:Y:S01]  /*4080*/  @!P0 LOP3.LUT R7, R7, R18, RZ, 0x3c, !PT ;  /* 0x0000001207078212 */ /* 0x000fe200078e3cff */
[----:B------:R-:W-:Y:S01]  /*4090*/  @!P0 LDS R25, [R9+0x500] ;  /* 0x0005000009198984 */ /* 0x000fe20000000800 */
[----:B------:R-:W-:Y:S02]  /*40a0*/  MOV R18, 0xffff ;  /* 0x0000ffff00127802 */ /* 0x000fe40000000f00 */
[----:B------:R-:W-:Y:S01]  /*40b0*/  MOV R21, RZ ;  /* 0x000000ff00157202 */ /* 0x000fe20000000f00 */
[----:B------:R-:W-:Y:S01]  /*40c0*/  @!P0 LDS R23, [R9] ;  /* 0x0000000009178984 */ /* 0x000fe20000000800 */
[----:B------:R-:W-:Y:S01]  /*40d0*/  @!P0 IMAD R28, R7, 0x4, R28 ;  /* 0x00000004071c8824 */ /* 0x000fe200078e021c */
[----:B------:R-:W-:-:S02]  /*40e0*/  MOV R24, RZ ;  /* 0x000000ff00187202 */ /* 0x000fc40000000f00 */
[----:B--2---:R-:W2:Y:S01]  /*40f0*/  SHFL.BFLY PT, R18, R3, 0x8, 0x101f ;  /* 0x0d101f0003127f89 */ /* 0x004ea200000e0000 */
[----:B------:R-:W-:Y:S01]  /*4100*/  MOV R11, RZ ;  /* 0x000000ff000b7202 */ /* 0x000fe20000000f00 */
[----:B0-----:R-:W-:Y:S01]  /*4110*/  FADD.FTZ R6, R5, R4 ;  /* 0x0000000405067221 */ /* 0x001fe20000010000 */
[----:B------:R-:W-:Y:S01]  /*4120*/  MOV R26, 0xffff ;  /* 0x0000ffff001a7802 */ /* 0x000fe20000000f00 */
[----:B------:R-:W-:Y:S01]  /*4130*/  @!P0 LDS R7, [R28+0x500] ;  /* 0x000500001c078984 */ /* 0x000fe20000000800 */
[----:B------:R-:W-:Y:S02]  /*4140*/  MOV R4, 0xffff ;  /* 0x0000ffff00047802 */ /* 0x000fe40000000f00 */
[----:B------:R-:W-:Y:S01]  /*4150*/  MOV R29, 0xffff ;  /* 0x0000ffff001d7802 */ /* 0x000fe20000000f00 */
[----:B------:R-:W0:Y:S01]  /*4160*/  SHFL.BFLY PT, R9, R6, 0x4, 0x101f ;  /* 0x0c901f0006097f89 */ /* 0x000e2200000e0000 */
[----:B-1----:R-:W-:Y:S01]  /*4170*/  @!P0 MOV R21, R10 ;  /* 0x0000000a00158202 */ /* 0x002fe20000000f00 */
[----:B--2---:R-:W-:-:S02]  /*4180*/  FADD.FTZ R5, R18, R3 ;  /* 0x0000000312057221 */ /* 0x004fc40000010000 */
[----:B------:R1:W-:Y:S01]  /*4190*/  @!P0 LDS R10, [R28] ;  /* 0x000000001c0a8984 */ /* 0x0003e20000000800 */
[----:B------:R-:W-:Y:S02]  /*41a0*/  IMAD.MOV.U32 R18, RZ, RZ, 0xffff ;  /* 0x0000ffffff127424 */ /* 0x000fe400078e00ff */
[----:B------:R-:W-:Y:S01]  /*41b0*/  @!P0 IMAD.MOV.U32 R24, RZ, RZ, R13 ;  /* 0x000000ffff188224 */ /* 0x000fe200078e000d */
[----:B------:R-:W2:Y:S01]  /*41c0*/  SHFL.BFLY PT, R20, R21, 0x8, 0x101f ;  /* 0x0d101f0015147f89 */ /* 0x000ea200000e0000 */
[----:B------:R-:W-:Y:S01]  /*41d0*/  @!P0 MOV R11, R25 ;  /* 0x00000019000b8202 */ /* 0x000fe20000000f00 */
[----:B0-----:R-:W-:Y:S01]  /*41e0*/  FADD.FTZ R22, R6, R9 ;  /* 0x0000000906167221 */ /* 0x001fe20000010000 */
[----:B------:R-:W-:Y:S01]  /*41f0*/  MOV R25, 0xffff ;  /* 0x0000ffff00197802 */ /* 0x000fe20000000f00 */
[----:B------:R-:W0:Y:S01]  /*4200*/  SHFL.BFLY PT, R19, R24, 0x8, 0x101f ;  /* 0x0d101f0018137f89 */ /* 0x000e2200000e0000 */
[----:B------:R-:W-:Y:S02]  /*4210*/  @!P0 MOV R12, R23 ;  /* 0x00000017000c8202 */ /* 0x000fe40000000f00 */
[----:B------:R-:W-:-:S02]  /*4220*/  CS2R R8, SRZ ;  /* 0x0000000000087805 */ /* 0x000fc4000001ff00 */
[----:B------:R-:W-:Y:S01]  /*4230*/  MOV R6, 0xffff ;  /* 0x0000ffff00067802 */ /* 0x000fe20000000f00 */
[----:B------:R-:W3:Y:S01]  /*4240*/  SHFL.BFLY PT, R26, R11, 0x8, 0x101f ;  /* 0x0d101f000b1a7f89 */ /* 0x000ee200000e0000 */
[----:B-1----:R-:W-:-:S03]  /*4250*/  MOV R28, 0xffff ;  /* 0x0000ffff001c7802 */ /* 0x002fc60000000f00 */
[----:B------:R-:W1:Y:S01]  /*4260*/  SHFL.BFLY PT, R13, R12, 0x8, 0x101f ;  /* 0x0d101f000c0d7f89 */ /* 0x000e6200000e0000 */
[----:B------:R-:W-:Y:S02]  /*4270*/  @!P0 MOV R8, R7 ;  /* 0x0000000700088202 */ /* 0x000fe40000000f00 */
[----:B------:R-:W-:Y:S01]  /*4280*/  MOV R7, 0xffff ;  /* 0x0000ffff00077802 */ /* 0x000fe20000000f00 */
[----:B------:R-:W4:Y:S05]  /*4290*/  SHFL.BFLY PT, R18, R5, 0x4, 0x101f ;  /* 0x0c901f0005127f89 */ /* 0x000f2a00000e0000 */
[----:B------:R-:W5:Y:S01]  /*42a0*/  SHFL.BFLY PT, R7, R22, 0x2, 0x101f ;  /* 0x0c501f0016077f89 */ /* 0x000f6200000e0000 */
[----:B------:R-:W-:Y:S01]  /*42b0*/  IADD3 R25, R2, R41, RZ ;  /* 0x0000002902197210 */ /* 0x000fe20007ffe0ff */
[----:B--2---:R-:W-:Y:S01]  /*42c0*/  FADD.FTZ R20, R20, R21 ;  /* 0x0000001514147221 */ /* 0x004fe20000010000 */
[----:B0-----:R-:W-:Y:S01]  /*42d0*/  FADD.FTZ R19, R19, R24 ;  /* 0x0000001813137221 */ /* 0x001fe20000010000 */
[----:B------:R-:W-:-:S03]  /*42e0*/  IMAD.MOV.U32 R24, RZ, RZ, 0xffff ;  /* 0x0000ffffff187424 */ /* 0x000fc600078e00ff */
[----:B------:R-:W0:Y:S01]  /*42f0*/  SHFL.BFLY PT, R21, R20, 0x4, 0x101f ;  /* 0x0c901f0014157f89 */ /* 0x000e2200000e0000 */
[----:B---3--:R-:W-:Y:S01]  /*4300*/  FADD.FTZ R23, R26, R11 ;  /* 0x0000000b1a177221 */ /* 0x008fe20000010000 */
[----:B------:R-:W-:Y:S01]  /*4310*/  MOV R11, 0xffff ;  /* 0x0000ffff000b7802 */ /* 0x000fe20000000f00 */
[----:B------:R-:W-:Y:S02]  /*4320*/  @!P0 IMAD.MOV.U32 R9, RZ, RZ, R10 ;  /* 0x000000ffff098224 */ /* 0x000fe400078e000a */
[----:B-1----:R-:W-:Y:S01]  /*4330*/  FADD.FTZ R13, R13, R12 ;  /* 0x0000000c0d0d7221 */ /* 0x002fe20000010000 */
[----:B------:R-:W-:Y:S01]  /*4340*/  MOV R12, 0xffff ;  /* 0x0000ffff000c7802 */ /* 0x000fe20000000f00 */
[----:B------:R-:W1:Y:S01]  /*4350*/  SHFL.BFLY PT, R24, R23, 0x4, 0x101f ;  /* 0x0c901f0017187f89 */ /* 0x000e6200000e0000 */
[----:B------:R-:W-:Y:S01]  /*4360*/  MOV R10, 0xffff ;  /* 0x0000ffff000a7802 */ /* 0x000fe20000000f00 */
[----:B----4-:R-:W-:Y:S01]  /*4370*/  FADD.FTZ R3, R5, R18 ;  /* 0x0000001205037221 */ /* 0x010fe20000010000 */
[----:B------:R-:W-:Y:S01]  /*4380*/  IMAD.MOV.U32 R18, RZ, RZ, 0xffff ;  /* 0x0000ffffff127424 */ /* 0x000fe200078e00ff */
[----:B------:R-:W2:Y:S01]  /*4390*/  SHFL.BFLY PT, R11, R8, 0x8, 0x101f ;  /* 0x0d101f00080b7f89 */ /* 0x000ea200000e0000 */
[----:B------:R-:W-:Y:S01]  /*43a0*/  MOV R5, 0xffff ;  /* 0x0000ffff00057802 */ /* 0x000fe20000000f00 */
[----:B-----5:R-:W-:-:S02]  /*43b0*/  FADD.FTZ R4, R22, R7 ;  /* 0x0000000716047221 */ /* 0x020fc40000010000 */
[----:B------:R-:W3:Y:S01]  /*43c0*/  SHFL.BFLY PT, R12, R13, 0x4, 0x101f ;  /* 0x0c901f000d0c7f89 */ /* 0x000ee200000e0000 */
[----:B------:R-:W-:Y:S01]  /*43d0*/  IMAD.MOV.U32 R7, RZ, RZ, 0xffff ;  /* 0x0000ffffff077424 */ /* 0x000fe200078e00ff */
[----:B------:R-:W-:Y:S02]  /*43e0*/  ISETP.NE.AND P0, PT, R50, RZ, PT ;  /* 0x000000ff3200720c */ /* 0x000fe40003f05270 */
[----:B------:R-:W4:Y:S04]  /*43f0*/  SHFL.BFLY PT, R10, R19, 0x4, 0x101f ;  /* 0x0c901f00130a7f89 */ /* 0x000f2800000e0000 */
[----:B------:R-:W5:Y:S01]  /*4400*/  SHFL.BFLY PT, R30, R9, 0x8, 0x101f ;  /* 0x0d101f00091e7f89 */ /* 0x000f6200000e0000 */
[----:B0-----:R-:W-:Y:S01]  /*4410*/  FADD.FTZ R21, R20, R21 ;  /* 0x0000001514157221 */ /* 0x001fe20000010000 */
[----:B------:R-:W-:-:S02]  /*4420*/  MOV R20, 0xffff ;  /* 0x0000ffff00147802 */ /* 0x000fc40000000f00 */
[----:B------:R-:W0:Y:S01]  /*4430*/  SHFL.BFLY PT, R18, R3, 0x2, 0x101f ;  /* 0x0c501f0003127f89 */ /* 0x000e2200000e0000 */
[----:B-1----:R-:W-:Y:S01]  /*4440*/  FADD.FTZ R26, R23, R24 ;  /* 0x00000018171a7221 */ /* 0x002fe20000010000 */
[----:B------:R-:W-:Y:S02]  /*4450*/  MOV R23, 0xffff ;  /* 0x0000ffff00177802 */ /* 0x000fe40000000f00 */
[----:B------:R-:W1:Y:S01]  /*4460*/  SHFL.BFLY PT, R5, R4, 0x1, 0x101f ;  /* 0x0c301f0004057f89 */ /* 0x000e6200000e0000 */
[----:B--2---:R-:W-:Y:S01]  /*4470*/  FADD.FTZ R24, R11, R8 ;  /* 0x000000080b187221 */ /* 0x004fe20000010000 */
[----:B------:R-:W-:Y:S02]  /*4480*/  MOV R8, 0xffff ;  /* 0x0000ffff00087802 */ /* 0x000fe40000000f00 */
[----:B------:R-:W-:Y:S01]  /*4490*/  MOV R11, 0xffff ;  /* 0x0000ffff000b7802 */ /* 0x000fe20000000f00 */
[----:B---3--:R-:W-:Y:S01]  /*44a0*/  FADD.FTZ R27, R13, R12 ;  /* 0x0000000c0d1b7221 */ /* 0x008fe20000010000 */
[----:B------:R-:W-:Y:S01]  /*44b0*/  MOV R12, 0xffff ;  /* 0x0000ffff000c7802 */ /* 0x000fe20000000f00 */
[----:B------:R-:W2:Y:S01]  /*44c0*/  SHFL.BFLY PT, R23, R24, 0x4, 0x101f ;  /* 0x0c901f0018177f89 */ /* 0x000ea200000e0000 */
[----:B----4-:R-:W-:Y:S01]  /*44d0*/  FADD.FTZ R22, R19, R10 ;  /* 0x0000000a13167221 */ /* 0x010fe20000010000 */
[----:B------:R-:W-:-:S02]  /*44e0*/  IMAD.MOV.U32 R19, RZ, RZ, 0xffff ;  /* 0x0000ffffff137424 */ /* 0x000fc400078e00ff */
[----:B------:R-:W3:Y:S01]  /*44f0*/  SHFL.BFLY PT, R8, R21, 0x2, 0x101f ;  /* 0x0c501f0015087f89 */ /* 0x000ee200000e0000 */
[----:B-----5:R-:W-:Y:S01]  /*4500*/  FADD.FTZ R30, R30, R9 ;  /* 0x000000091e1e7221 */ /* 0x020fe20000010000 */
[----:B------:R-:W-:Y:S02]  /*4510*/  IMAD.MOV.U32 R9, RZ, RZ, 0xffff ;  /* 0x0000ffffff097424 */ /* 0x000fe400078e00ff */
[----:B------:R-:W4:Y:S01]  /*4520*/  SHFL.BFLY PT, R7, R22, 0x2, 0x101f ;  /* 0x0c501f0016077f89 */ /* 0x000f2200000e0000 */
[----:B0-----:R-:W-:-:S03]  /*4530*/  FADD.FTZ R3, R3, R18 ;  /* 0x0000001203037221 */ /* 0x001fc60000010000 */
[----:B------:R-:W0:Y:S04]  /*4540*/  SHFL.BFLY PT, R12, R27, 0x2, 0x101f ;  /* 0x0c501f001b0c7f89 */ /* 0x000e2800000e0000 */
[----:B------:R-:W5:Y:S01]  /*4550*/  SHFL.BFLY PT, R11, R26, 0x2, 0x101f ;  /* 0x0c501f001a0b7f89 */ /* 0x000f6200000e0000 */
[----:B-1----:R-:W-:-:S03]  /*4560*/  FADD.FTZ R4, R4, R5 ;  /* 0x0000000504047221 */ /* 0x002fc60000010000 */
[----:B------:R-:W1:Y:S02]  /*4570*/  SHFL.BFLY PT, R9, R30, 0x4, 0x101f ;  /* 0x0c901f001e097f89 */ /* 0x000e6400000e0000 */
[----:B------:R-:W-:Y:S02]  /*4580*/  @!P0 F2FP.BF16.F32.PACK_AB R18, RZ, R4 ;  /* 0x00000004ff12823e */ /* 0x000fe400000010ff */
[----:B------:R-:W1:Y:S01]  /*4590*/  SHFL.BFLY PT, R6, R3, 0x1, 0x101f ;  /* 0x0c301f0003067f89 */ /* 0x000e6200000e0000 */
[----:B--2---:R-:W-:Y:S01]  /*45a0*/  FADD.FTZ R24, R24, R23 ;  /* 0x0000001718187221 */ /* 0x004fe20000010000 */
[----:B------:R-:W-:Y:S01]  /*45b0*/  MOV R23, 0xffff ;  /* 0x0000ffff00177802 */ /* 0x000fe20000000f00 */
[----:B------:R-:W2:Y:S01]  /*45c0*/  @!P0 LDC.64 R4, c[0x0][0x218] ;  /* 0x00008600ff048b82 */ /* 0x000ea20000000a00 */
[----:B---3--:R-:W-:Y:S01]  /*45d0*/  FADD.FTZ R21, R21, R8 ;  /* 0x0000000815157221 */ /* 0x008fe20000010000 */
[----:B----4-:R-:W-:-:S04]  /*45e0*/  FADD.FTZ R22, R22, R7 ;  /* 0x0000000716167221 */ /* 0x010fc80000010000 */
[----:B------:R-:W3:Y:S01]  /*45f0*/  SHFL.BFLY PT, R20, R21, 0x1, 0x101f ;  /* 0x0c301f0015147f89 */ /* 0x000ee200000e0000 */
[----:B0-----:R-:W-:-:S03]  /*4600*/  FADD.FTZ R27, R27, R12 ;  /* 0x0000000c1b1b7221 */ /* 0x001fc60000010000 */
[----:B------:R-:W0:Y:S01]  /*4610*/  SHFL.BFLY PT, R19, R22, 0x1, 0x101f ;  /* 0x0c301f0016137f89 */ /* 0x000e2200000e0000 */
[----:B------:R-:W4:Y:S01]  /*4620*/  @!P0 LDC.64 R12, c[0x0][0x218] ;  /* 0x00008600ff0c8b82 */ /* 0x000f220000000a00 */
[----:B-----5:R-:W-:Y:S02]  /*4630*/  FADD.FTZ R26, R26, R11 ;  /* 0x0000000b1a1a7221 */ /* 0x020fe40000010000 */
[----:B------:R-:W5:Y:S01]  /*4640*/  SHFL.BFLY PT, R28, R27, 0x1, 0x101f ;  /* 0x0c301f001b1c7f89 */ /* 0x000f6200000e0000 */
[----:B-1----:R-:W-:-:S03]  /*4650*/  FADD.FTZ R30, R30, R9 ;  /* 0x000000091e1e7221 */ /* 0x002fc60000010000 */
[----:B------:R-:W1:Y:S01]  /*4660*/  SHFL.BFLY PT, R29, R26, 0x1, 0x101f ;  /* 0x0c301f001a1d7f89 */ /* 0x000e6200000e0000 */
[----:B------:R-:W1:Y:S01]  /*4670*/  @!P0 LDC.64 R10, c[0x0][0x220] ;  /* 0x00008800ff0a8b82 */ /* 0x000e620000000a00 */
[----:B------:R-:W-:Y:S02]  /*4680*/  FADD.FTZ R32, R3, R6 ;  /* 0x0000000603207221 */ /* 0x000fe40000010000 */
[----:B------:R-:W1:Y:S01]  /*4690*/  SHFL.BFLY PT, R31, R30, 0x2, 0x101f ;  /* 0x0c501f001e1f7f89 */ /* 0x000e6200000e0000 */
[----:B--2---:R-:W-:-:S03]  /*46a0*/  @!P0 IMAD.WIDE R4, R25, 0x2, R4 ;  /* 0x0000000219048825 */ /* 0x004fc600078e0204 */
[----:B------:R-:W2:Y:S01]  /*46b0*/  SHFL.BFLY PT, R23, R24, 0x2, 0x101f ;  /* 0x0c501f0018177f89 */ /* 0x000ea200000e0000 */
[----:B------:R-:W2:Y:S01]  /*46c0*/  @!P0 LDC.64 R8, c[0x0][0x218] ;  /* 0x00008600ff088b82 */ /* 0x000ea20000000a00 */
[----:B------:R-:W-:Y:S01]  /*46d0*/  @!P0 F2FP.BF16.F32.PACK_AB R32, RZ, R32 ;  /* 0x00000020ff20823e */ /* 0x000fe200000010ff */
[----:B---3--:R-:W-:Y:S01]  /*46e0*/  FADD.FTZ R20, R21, R20 ;  /* 0x0000001415147221 */ /* 0x008fe20000010000 */
[----:B------:R-:W-:Y:S02]  /*46f0*/  IMAD.MOV.U32 R21, RZ, RZ, 0xffff ;  /* 0x0000ffffff157424 */ /* 0x000fe400078e00ff */
[----:B0-----:R-:W-:-:S03]  /*4700*/  FADD.FTZ R19, R22, R19 ;  /* 0x0000001316137221 */ /* 0x001fc60000010000 */
[----:B------:R-:W0:Y:S01]  /*4710*/  @!P0 LDC.64 R2, c[0x0][0x220] ;  /* 0x00008800ff028b82 */ /* 0x000e220000000a00 */
[----:B----4-:R-:W-:-:S04]  /*4720*/  @!P0 IMAD.WIDE R12, R25, 0x2, R12 ;  /* 0x00000002190c8825 */ /* 0x010fc800078e020c */
[----:B-----5:R-:W-:Y:S01]  /*4730*/  FADD.FTZ R27, R27, R28 ;  /* 0x0000001c1b1b7221 */ /* 0x020fe20000010000 */
[----:B------:R3:W-:Y:S01]  /*4740*/  @!P0 STG.E.U16 desc[UR14][R12.64], R18 ;  /* 0x000000120c008986 */ /* 0x0007e2000c10150e */
[----:B-1----:R-:W-:Y:S01]  /*4750*/  FADD.FTZ R26, R26, R29 ;  /* 0x0000001d1a1a7221 */ /* 0x002fe20000010000 */
[----:B------:R-:W1:Y:S01]  /*4760*/  @!P0 LDC.64 R6, c[0x0][0x220] ;  /* 0x00008800ff068b82 */ /* 0x000e620000000a00 */
[----:B------:R-:W-:Y:S01]  /*4770*/  @!P0 IMAD.WIDE R10, R25, 0x2, R10 ;  /* 0x00000002190a8825 */ /* 0x000fe200078e020a */
[----:B------:R-:W-:-:S03]  /*4780*/  @!P0 F2FP.BF16.F32.PACK_AB R14, RZ, R27 ;  /* 0x0000001bff0e823e */ /* 0x000fc600000010ff */
[----:B------:R-:W-:Y:S01]  /*4790*/  FADD.FTZ R30, R30, R31 ;  /* 0x0000001f1e1e7221 */ /* 0x000fe20000010000 */
[----:B------:R4:W-:Y:S01]  /*47a0*/  @!P0 STG.E.U16 desc[UR14][R10.64], R32 ;  /* 0x000000200a008986 */ /* 0x0009e2000c10150e */
[----:B--2---:R-:W-:Y:S01]  /*47b0*/  FADD.FTZ R23, R24, R23 ;  /* 0x0000001718177221 */ /* 0x004fe20000010000 */
[C---:B------:R-:W-:Y:S01]  /*47c0*/  @!P0 IMAD.WIDE R8, R25.reuse, 0x2, R8 ;  /* 0x0000000219088825 */ /* 0x040fe200078e0208 */
[----:B---3--:R-:W-:Y:S01]  /*47d0*/  @!P0 F2FP.BF16.F32.PACK_AB R13, RZ, R19 ;  /* 0x00000013ff0d823e */ /* 0x008fe200000010ff */
[----:B------:R-:W2:Y:S01]  /*47e0*/  SHFL.BFLY PT, R21, R30, 0x1, 0x101f ;  /* 0x0c301f001e157f89 */ /* 0x000ea200000e0000 */
[----:B------:R-:W-:Y:S02]  /*47f0*/  MOV R18, 0xffff ;  /* 0x0000ffff00127802 */ /* 0x000fe40000000f00 */
[----:B------:R-:W-:Y:S01]  /*4800*/  @!P0 F2FP.BF16.F32.PACK_AB R19, RZ, R26 ;  /* 0x0000001aff13823e */ /* 0x000fe200000010ff */
[----:B0-----:R-:W-:Y:S01]  /*4810*/  @!P0 IMAD.WIDE R2, R25, 0x2, R2 ;  /* 0x0000000219028825 */ /* 0x001fe200078e0202 */
[----:B----4-:R-:W-:-:S02]  /*4820*/  @!P0 F2FP.BF16.F32.PACK_AB R11, RZ, R20 ;  /* 0x00000014ff0b823e */ /* 0x010fc400000010ff */
[----:B------:R0:W3:Y:S04]  /*4830*/  SHFL.BFLY PT, R18, R23, 0x1, 0x101f ;  /* 0x0c301f0017127f89 */ /* 0x0000e800000e0000 */
[----:B------:R0:W-:Y:S01]  /*4840*/  @!P0 STG.E.U16 desc[UR14][R8.64+0x28], R11 ;  /* 0x0000280b08008986 */ /* 0x0001e2000c10150e */
[----:B-1----:R-:W-:-:S03]  /*4850*/  @!P0 IMAD.WIDE R6, R25, 0x2, R6 ;  /* 0x0000000219068825 */ /* 0x002fc600078e0206 */
[----:B------:R0:W-:Y:S04]  /*4860*/  @!P0 STG.E.U16 desc[UR14][R2.64+0x28], R13 ;  /* 0x0000280d02008986 */ /* 0x0001e8000c10150e */
[----:B------:R0:W-:Y:S04]  /*4870*/  @!P0 STG.E.U16 desc[UR14][R4.64+0x50], R14 ;  /* 0x0000500e04008986 */ /* 0x0001e8000c10150e */
[----:B------:R0:W-:Y:S01]  /*4880*/  @!P0 STG.E.U16 desc[UR14][R6.64+0x50], R19 ;  /* 0x0000501306008986 */ /* 0x0001e2000c10150e */
[----:B--2---:R-:W-:-:S07]  /*4890*/  FADD.FTZ R21, R30, R21 ;  /* 0x000000151e157221 */ /* 0x004fce0000010000 */
.L_x_301:
[----:B0-----:R-:W0:Y:S01]  /*48a0*/  @!P0 LDC.64 R2, c[0x0][0x218] ;  /* 0x00008600ff028b82 */ /* 0x001e220000000a00 */
[----:B---3--:R-:W-:Y:S01]  /*48b0*/  FADD.FTZ R7, R23, R18 ;  /* 0x0000001217077221 */ /* 0x008fe20000010000 */
[----:B------:R-:W-:-:S04]  /*48c0*/  @!P0 F2FP.BF16.F32.PACK_AB R6, RZ, R21 ;  /* 0x00000015ff06823e */ /* 0x000fc800000010ff */
[----:B------:R-:W-:Y:S02]  /*48d0*/  @!P0 F2FP.BF16.F32.PACK_AB R7, RZ, R7 ;  /* 0x00000007ff07823e */ /* 0x000fe400000010ff */
[----:B------:R-:W1:Y:S01]  /*48e0*/  @!P0 LDC.64 R4, c[0x0][0x220] ;  /* 0x00008800ff048b82 */ /* 0x000e620000000a00 */
[----:B0-----:R-:W-:-:S05]  /*48f0*/  @!P0 IMAD.WIDE R2, R25, 0x2, R2 ;  /* 0x0000000219028825 */ /* 0x001fca00078e0202 */
[----:B------:R3:W-:Y:S01]  /*4900*/  @!P0 STG.E.U16 desc[UR14][R2.64+0x78], R6 ;  /* 0x0000780602008986 */ /* 0x0007e2000c10150e */
[----:B-1----:R-:W-:-:S05]  /*4910*/  @!P0 IMAD.WIDE R4, R25, 0x2, R4 ;  /* 0x0000000219048825 */ /* 0x002fca00078e0204 */
[----:B------:R3:W-:Y:S02]  /*4920*/  @!P0 STG.E.U16 desc[UR14][R4.64+0x78], R7 ;  /* 0x0000780704008986 */ /* 0x0007e4000c10150e */
.L_x_231:
[----:B------:R-:W-:Y:S05]  /*4930*/  WARPSYNC.ALL ;  /* 0x0000000000007948 */ /* 0x000fea0003800000 */
[----:B------:R-:W-:Y:S01]  /*4940*/  BAR.SYNC.DEFER_BLOCKING 0x0 ;  /* 0x0000000000007b1d */ /* 0x000fe20000010000 */
[C---:B------:R-:W-:Y:S02]  /*4950*/  ISETP.GE.AND P0, PT, R41.reuse, -0x1ec0, PT ;  /* 0xffffe1402900780c */ /* 0x040fe40003f06270 */
[----:B------:R-:W-:-:S11]  /*4960*/  IADD3 R41, R41, 0x2000, RZ ;  /* 0x0000200029297810 */ /* 0x000fd60007ffe0ff */
[----:B------:R-:W-:Y:S05]  /*4970*/  @!P0 BRA `(.L_x_238) ;  /* 0xffffffe000248947 */ /* 0x000fea000383ffff */
[----:B------:R-:W-:Y:S05]  /*4980*/  EXIT ;  /* 0x000000000000794d */ /* 0x000fea0003800000 */
.L_x_234:
[----:B------:R-:W-:Y:S01]  /*4990*/  HFMA2.MMA R16, -RZ, RZ, 0, 4.76837158203125e-07 ;  /* 0x00000008ff107435 */ /* 0x000fe200000001ff */
[----:B-1----:R-:W-:Y:S01]  /*49a0*/  IMAD.MOV.U32 R17, RZ, RZ, R2 ;  /* 0x000000ffff117224 */ /* 0x002fe200078e0002 */
[----:B------:R-:W-:Y:S01]  /*49b0*/  MOV R15, 0x101f ;  /* 0x0000101f000f7802 */ /* 0x000fe20000000f00 */
[----:B------:R-:W-:-:S08]  /*49c0*/  IMAD.MOV.U32 R14, RZ, RZ, 0xffff ;  /* 0x0000ffffff0e7424 */ /* 0x000fd000078e00ff */
[----:B0-2---:R-:W-:Y:S05]  /*49d0*/  WARPSYNC.COLLECTIVE R14, `(.L_x_239) ;  /* 0x000000000e087348 */ /* 0x005fea0003c00000 */
[----:B------:R1:W3:Y:S02]  /*49e0*/  SHFL.BFLY P2, R18, R17, R16, R15 ;  /* 0x0c00001011127389 */ /* 0x0002e4000004000f */
[----:B0123--:R-:W-:Y:S01]  /*49f0*/  ENDCOLLECTIVE ;  /* 0x000000000000791b */ /* 0x00ffe20003800000 */
.L_x_239:
[----:B------:R-:W-:Y:S02]  /*4a00*/  MOV R17, R3 ;  /* 0x0000000300117202 */ /* 0x000fe40000000f00 */
[----:B------:R-:W-:-:S07]  /*4a10*/  MOV R5, R18 ;  /* 0x0000001200057202 */ /* 0x000fce0000000f00 */
[----:B------:R-:W-:Y:S05]  /*4a20*/  WARPSYNC.COLLECTIVE R14, `(.L_x_240) ;  /* 0x000000000e087348 */ /* 0x000fea0003c00000 */
[----:B------:R0:W1:Y:S02]  /*4a30*/  SHFL.BFLY P2, R18, R17, R16, R15 ;  /* 0x0c00001011127389 */ /* 0x000064000004000f */
[----:B01----:R-:W-:Y:S01]  /*4a40*/  ENDCOLLECTIVE ;  /* 0x000000000000791b */ /* 0x003fe20003800000 */
.L_x_240:
[----:B------:R-:W-:Y:S01]  /*4a50*/  FADD.FTZ R5, R5, R2 ;  /* 0x0000000205057221 */ /* 0x000fe20000010000 */
[----:B------:R-:W-:-:S04]  /*4a60*/  HFMA2.MMA R16, -RZ, RZ, 0, 2.384185791015625e-07 ;  /* 0x00000004ff107435 */ /* 0x000fc800000001ff */
[----:B------:R-:W-:Y:S01]  /*4a70*/  MOV R17, R5 ;  /* 0x0000000500117202 */ /* 0x000fe20000000f00 */
[----:B------:R-:W-:-:S07]  /*4a80*/  IMAD.MOV.U32 R4, RZ, RZ, R18 ;  /* 0x000000ffff047224 */ /* 0x000fce00078e0012 */
[----:B------:R-:W-:Y:S05]  /*4a90*/  WARPSYNC.COLLECTIVE R14, `(.L_x_241) ;  /* 0x000000000e087348 */ /* 0x000fea0003c00000 */
[----:B------:R0:W1:Y:S02]  /*4aa0*/  SHFL.BFLY P2, R18, R17, R16, R15 ;  /* 0x0c00001011127389 */ /* 0x000064000004000f */
[----:B01----:R-:W-:Y:S01]  /*4ab0*/  ENDCOLLECTIVE ;  /* 0x000000000000791b */ /* 0x003fe20003800000 */
.L_x_241:
[----:B------:R-:W-:-:S05]  /*4ac0*/  FADD.FTZ R4, R4, R3 ;  /* 0x0000000304047221 */ /* 0x000fca0000010000 */
[----:B------:R-:W-:Y:S01]  /*4ad0*/  MOV R17, R4 ;  /* 0x0000000400117202 */ /* 0x000fe20000000f00 */
[----:B------:R-:W-:-:S07]  /*4ae0*/  IMAD.MOV.U32 R6, RZ, RZ, R18 ;  /* 0x000000ffff067224 */ /* 0x000fce00078e0012 */
[----:B------:R-:W-:Y:S05]  /*4af0*/  WARPSYNC.COLLECTIVE R14, `(.L_x_242) ;  /* 0x000000000e087348 */ /* 0x000fea0003c00000 */
[----:B------:R0:W1:Y:S02]  /*4b00*/  SHFL.BFLY P2, R18, R17, R16, R15 ;  /* 0x0c00001011127389 */ /* 0x000064000004000f */
[----:B01----:R-:W-:Y:S01]  /*4b10*/  ENDCOLLECTIVE ;  /* 0x000000000000791b */ /* 0x003fe20003800000 */
.L_x_242:
[----:B------:R-:W-:Y:S01]  /*4b20*/  FADD.FTZ R6, R5, R6 ;  /* 0x0000000605067221 */ /* 0x000fe20000010000 */
[----:B------:R-:W-:-:S03]  /*4b30*/  HFMA2.MMA R16, -RZ, RZ, 0, 1.1920928955078125e-07 ;  /* 0x00000002ff107435 */ /* 0x000fc600000001ff */
[----:B------:R-:W-:Y:S01]  /*4b40*/  IMAD.MOV.U32 R17, RZ, RZ, R6 ;  /* 0x000000ffff117224 */ /* 0x000fe200078e0006 */
[----:B------:R-:W-:-:S07]  /*4b50*/  MOV R7, R18 ;  /* 0x0000001200077202 */ /* 0x000fce0000000f00 */
[----:B------:R-:W-:Y:S05]  /*4b60*/  WARPSYNC.COLLECTIVE R14, `(.L_x_243) ;  /* 0x000000000e087348 */ /* 0x000fea0003c00000 */
[----:B------:R0:W1:Y:S02]  /*4b70*/  SHFL.BFLY P2, R18, R17, R16, R15 ;  /* 0x0c00001011127389 */ /* 0x000064000004000f */
[----:B01----:R-:W-:Y:S01]  /*4b80*/  ENDCOLLECTIVE ;  /* 0x000000000000791b */ /* 0x003fe20003800000 */
.L_x_243:
[----:B------:R-:W-:-:S04]  /*4b90*/  FADD.FTZ R7, R4, R7 ;  /* 0x0000000704077221 */ /* 0x000fc80000010000 */
[----:B------:R-:W-:Y:S01]  /*4ba0*/  IMAD.MOV.U32 R17, RZ, RZ, R7 ;  /* 0x000000ffff117224 */ /* 0x000fe200078e0007 */
[----:B------:R-:W-:-:S07]  /*4bb0*/  MOV R9, R18 ;  /* 0x0000001200097202 */ /* 0x000fce0000000f00 */
[----:B------:R-:W-:Y:S05]  /*4bc0*/  WARPSYNC.COLLECTIVE R14, `(.L_x_244) ;  /* 0x000000000e087348 */ /* 0x000fea0003c00000 */
[----:B------:R0:W1:Y:S02]  /*4bd0*/  SHFL.BFLY P2, R18, R17, R16, R15 ;  /* 0x0c00001011127389 */ /* 0x000064000004000f */
[----:B01----:R-:W-:Y:S01]  /*4be0*/  ENDCOLLECTIVE ;  /* 0x000000000000791b */ /* 0x003fe20003800000 */
.L_x_244:
[----:B------:R-:W-:-:S05]  /*4bf0*/  FADD.FTZ R9, R6, R9 ;  /* 0x0000000906097221 */ /* 0x000fca0000010000 */
[----:B------:R-:W-:Y:S01]  /*4c00*/  MOV R17, R9 ;  /* 0x0000000900117202 */ /* 0x000fe20000000f00 */
[----:B------:R-:W-:Y:S01]  /*4c10*/  IMAD.MOV.U32 R16, RZ, RZ, 0x1 ;  /* 0x00000001ff107424 */ /* 0x000fe200078e00ff */
[----:B------:R-:W-:-:S07]  /*4c20*/  MOV R2, R18 ;  /* 0x0000001200027202 */ /* 0x000fce0000000f00 */
[----:B------:R-:W-:Y:S05]  /*4c30*/  WARPSYNC.COLLECTIVE R14, `(.L_x_245) ;  /* 0x000000000e087348 */ /* 0x000fea0003c00000 */
[----:B------:R0:W1:Y:S02]  /*4c40*/  SHFL.BFLY P2, R18, R17, R16, R15 ;  /* 0x0c00001011127389 */ /* 0x000064000004000f */
[----:B01----:R-:W-:Y:S01]  /*4c50*/  ENDCOLLECTIVE ;  /* 0x000000000000791b */ /* 0x003fe20003800000 */
.L_x_245:
[----:B------:R-:W-:-:S05]  /*4c60*/  FADD.FTZ R2, R7, R2 ;  /* 0x0000000207027221 */ /* 0x000fca0000010000 */
[----:B------:R-:W-:Y:S02]  /*4c70*/  MOV R17, R2 ;  /* 0x0000000200117202 */ /* 0x000fe40000000f00 */
[----:B------:R-:W-:-:S07]  /*4c80*/  MOV R8, R18 ;  /* 0x0000001200087202 */ /* 0x000fce0000000f00 */
[----:B------:R-:W-:Y:S05]  /*4c90*/  WARPSYNC.COLLECTIVE R14, `(.L_x_246) ;  /* 0x000000000e087348 */ /* 0x000fea0003c00000 */
[----:B------:R0:W1:Y:S02]  /*4ca0*/  SHFL.BFLY P2, R18, R17, R16, R15 ;  /* 0x0c00001011127389 */ /* 0x000064000004000f */
[----:B01----:R-:W-:Y:S01]  /*4cb0*/  ENDCOLLECTIVE ;  /* 0x000000000000791b */ /* 0x003fe20003800000 */
.L_x_246:
[----:B------:R-:W-:Y:S01]  /*4cc0*/  FADD.FTZ R8, R9, R8 ;  /* 0x0000000809087221 */ /* 0x000fe20000010000 */
[----:B------:R-:W-:Y:S06]  /*4cd0*/  BRA `(.L_x_247) ;  /* 0xffffffe800e47947 */ /* 0x000fec000383ffff */
.L_x_235:
[----:B------:R-:W-:Y:S01]  /*4ce0*/  HFMA2.MMA R16, -RZ, RZ, 0, 4.76837158203125e-07 ;  /* 0x00000008ff107435 */ /* 0x000fe200000001ff */
[----:B------:R-:W-:Y:S01]  /*4cf0*/  BSSY B1, `(.L_x_248) ;  /* 0x0000007000017945 */ /* 0x000fe20003800000 */
[----:B-1----:R-:W-:Y:S01]  /*4d00*/  IMAD.MOV.U32 R17, RZ, RZ, R2 ;  /* 0x000000ffff117224 */ /* 0x002fe200078e0002 */
[----:B------:R-:W-:Y:S01]  /*4d10*/  MOV R15, 0x101f ;  /* 0x0000101f000f7802 */ /* 0x000fe20000000f00 */
[----:B------:R-:W-:-:S07]  /*4d20*/  IMAD.MOV.U32 R14, RZ, RZ, 0xffff ;  /* 0x0000ffffff0e7424 */ /* 0x000fce00078e00ff */
[----:B0-2---:R-:W-:Y:S05]  /*4d30*/  WARPSYNC.COLLECTIVE R14, `(.L_x_249) ;  /* 0x000000000e087348 */ /* 0x005fea0003c00000 */
[----:B------:R1:W3:Y:S02]  /*4d40*/  SHFL.BFLY P2, R18, R17, R16, R15 ;  /* 0x0c00001011127389 */ /* 0x0002e4000004000f */
[----:B0123--:R-:W-:Y:S01]  /*4d50*/  ENDCOLLECTIVE ;  /* 0x000000000000791b */ /* 0x00ffe20003800000 */
.L_x_249:
[----:B------:R-:W-:Y:S05]  /*4d60*/  BSYNC B1 ;  /* 0x0000000000017941 */ /* 0x000fea0003800000 */
.L_x_248:
        /* <DEDUP_REMOVED lines=8> */
.L_x_250:
[----:B------:R-:W-:Y:S01]  /*4df0*/  FADD.FTZ R9, R9, R2 ;  /* 0x0000000209097221 */ /* 0x000fe20000010000 */
[----:B------:R-:W-:-:S04]  /*4e00*/  HFMA2.MMA R16, -RZ, RZ, 0, 2.384185791015625e-07 ;  /* 0x00000004ff107435 */ /* 0x000fc800000001ff */
[----:B------:R-:W-:Y:S01]  /*4e10*/  MOV R17, R9 ;  /* 0x0000000900117202 */ /* 0x000fe20000000f00 */
[----:B------:R-:W-:-:S07]  /*4e20*/  IMAD.MOV.U32 R8, RZ, RZ, R18 ;  /* 0x000000ffff087224 */ /* 0x000fce00078e0012 */
[----:B------:R-:W-:Y:S05]  /*4e30*/  WARPSYNC.COLLECTIVE R14, `(.L_x_251) ;  /* 0x000000000e087348 */ /* 0x000fea0003c00000 */
[----:B------:R0:W1:Y:S02]  /*4e40*/  SHFL.BFLY P2, R18, R17, R16, R15 ;  /* 0x0c00001011127389 */ /* 0x000064000004000f */
[----:B01----:R-:W-:Y:S01]  /*4e50*/  ENDCOLLECTIVE ;  /* 0x000000000000791b */ /* 0x003fe20003800000 */
.L_x_251:
[----:B------:R-:W-:-:S05]  /*4e60*/  FADD.FTZ R8, R8, R3 ;  /* 0x0000000308087221 */ /* 0x000fca0000010000 */
[----:B------:R-:W-:Y:S01]  /*4e70*/  MOV R17, R8 ;  /* 0x0000000800117202 */ /* 0x000fe20000000f00 */
[----:B------:R-:W-:-:S07]  /*4e80*/  IMAD.MOV.U32 R10, RZ, RZ, R18 ;  /* 0x000000ffff0a7224 */ /* 0x000fce00078e0012 */
[----:B------:R-:W-:Y:S05]  /*4e90*/  WARPSYNC.COLLECTIVE R14, `(.L_x_252) ;  /* 0x000000000e087348 */ /* 0x000fea0003c00000 */
[----:B------:R0:W1:Y:S02]  /*4ea0*/  SHFL.BFLY P2, R18, R17, R16, R15 ;  /* 0x0c00001011127389 */ /* 0x000064000004000f */
[----:B01----:R-:W-:Y:S01]  /*4eb0*/  ENDCOLLECTIVE ;  /* 0x000000000000791b */ /* 0x003fe20003800000 */
.L_x_252:
[----:B------:R-:W-:Y:S01]  /*4ec0*/  FADD.FTZ R10, R9, R10 ;  /* 0x0000000a090a7221 */ /* 0x000fe20000010000 */
[----:B------:R-:W-:-:S03]  /*4ed0*/  HFMA2.MMA R16, -RZ, RZ, 0, 1.1920928955078125e-07 ;  /* 0x00000002ff107435 */ /* 0x000fc600000001ff */
[----:B------:R-:W-:Y:S01]  /*4ee0*/  IMAD.MOV.U32 R17, RZ, RZ, R10 ;  /* 0x000000ffff117224 */ /* 0x000fe200078e000a */
[----:B------:R-:W-:-:S07]  /*4ef0*/  MOV R11, R18 ;  /* 0x00000012000b7202 */ /* 0x000fce0000000f00 */
[----:B------:R-:W-:Y:S05]  /*4f00*/  WARPSYNC.COLLECTIVE R14, `(.L_x_253) ;  /* 0x000000000e087348 */ /* 0x000fea0003c00000 */
[----:B------:R0:W1:Y:S02]  /*4f10*/  SHFL.BFLY P2, R18, R17, R16, R15 ;  /* 0x0c00001011127389 */ /* 0x000064000004000f */
[----:B01----:R-:W-:Y:S01]  /*4f20*/  ENDCOLLECTIVE ;  /* 0x000000000000791b */ /* 0x003fe20003800000 */
.L_x_253:
[----:B------:R-:W-:-:S04]  /*4f30*/  FADD.FTZ R11, R8, R11 ;  /* 0x0000000b080b7221 */ /* 0x000fc80000010000 */
[----:B------:R-:W-:Y:S01]  /*4f40*/  IMAD.MOV.U32 R17, RZ, RZ, R11 ;  /* 0x000000ffff117224 */ /* 0x000fe200078e000b */
[----:B------:R-:W-:-:S07]  /*4f50*/  MOV R13, R18 ;  /* 0x00000012000d7202 */ /* 0x000fce0000000f00 */
[----:B------:R-:W-:Y:S05]  /*4f60*/  WARPSYNC.COLLECTIVE R14, `(.L_x_254) ;  /* 0x000000000e087348 */ /* 0x000fea0003c00000 */
[----:B------:R0:W1:Y:S02]  /*4f70*/  SHFL.BFLY P2, R18, R17, R16, R15 ;  /* 0x0c00001011127389 */ /* 0x000064000004000f */
[----:B01----:R-:W-:Y:S01]  /*4f80*/  ENDCOLLECTIVE ;  /* 0x000000000000791b */ /* 0x003fe20003800000 */
.L_x_254:
[----:B------:R-:W-:-:S05]  /*4f90*/  FADD.FTZ R13, R10, R13 ;  /* 0x0000000d0a0d7221 */ /* 0x000fca0000010000 */
[----:B------:R-:W-:Y:S01]  /*4fa0*/  MOV R17, R13 ;  /* 0x0000000d00117202 */ /* 0x000fe20000000f00 */
[----:B------:R-:W-:Y:S01]  /*4fb0*/  IMAD.MOV.U32 R16, RZ, RZ, 0x1 ;  /* 0x00000001ff107424 */ /* 0x000fe200078e00ff */
[----:B------:R-:W-:-:S07]  /*4fc0*/  MOV R2, R18 ;  /* 0x0000001200027202 */ /* 0x000fce0000000f00 */
[----:B------:R-:W-:Y:S05]  /*4fd0*/  WARPSYNC.COLLECTIVE R14, `(.L_x_255) ;  /* 0x000000000e087348 */ /* 0x000fea0003c00000 */
[----:B------:R0:W1:Y:S02]  /*4fe0*/  SHFL.BFLY P2, R18, R17, R16, R15 ;  /* 0x0c00001011127389 */ /* 0x000064000004000f */
[----:B01----:R-:W-:Y:S01]  /*4ff0*/  ENDCOLLECTIVE ;  /* 0x000000000000791b */ /* 0x003fe20003800000 */
.L_x_255:
[----:B------:R-:W-:-:S05]  /*5000*/  FADD.FTZ R2, R11, R2 ;  /* 0x000000020b027221 */ /* 0x000fca0000010000 */
[----:B------:R-:W-:Y:S02]  /*5010*/  MOV R17, R2 ;  /* 0x0000000200117202 */ /* 0x000fe40000000f00 */
[----:B------:R-:W-:-:S07]  /*5020*/  MOV R12, R18 ;  /* 0x00000012000c7202 */ /* 0x000fce0000000f00 */
[----:B------:R-:W-:Y:S05]  /*5030*/  WARPSYNC.COLLECTIVE R14, `(.L_x_256) ;  /* 0x000000000e087348 */ /* 0x000fea0003c00000 */
[----:B------:R0:W1:Y:S02]  /*5040*/  SHFL.BFLY P2, R18, R17, R16, R15 ;  /* 0x0c00001011127389 */ /* 0x000064000004000f */
[----:B01----:R-:W-:Y:S01]  /*5050*/  ENDCOLLECTIVE ;  /* 0x000000000000791b */ /* 0x003fe20003800000 */
.L_x_256:
[----:B------:R-:W-:Y:S01]  /*5060*/  FADD.FTZ R12, R13, R12 ;  /* 0x0000000c0d0c7221 */ /* 0x000fe20000010000 */
[----:B------:R-:W-:Y:S06]  /*5070*/  BRA `(.L_x_257) ;  /* 0xffffffe800b87947 */ /* 0x000fec000383ffff */
.L_x_236:
        /* <DEDUP_REMOVED lines=8> */
.L_x_259:
[----:B------:R-:W-:Y:S05]  /*5100*/  BSYNC B1 ;  /* 0x0000000000017941 */ /* 0x000fea0003800000 */
.L_x_258:
        /* <DEDUP_REMOVED lines=8> */
.L_x_260:
[----:B------:R-:W-:Y:S01]  /*5190*/  FADD.FTZ R9, R9, R2 ;  /* 0x0000000209097221 */ /* 0x000fe20000010000 */
[----:B------:R-:W-:-:S04]  /*51a0*/  HFMA2.MMA R16, -RZ, RZ, 0, 2.384185791015625e-07 ;  /* 0x00000004ff107435 */ /* 0x000fc800000001ff */
[----:B------:R-:W-:Y:S01]  /*51b0*/  MOV R17, R9 ;  /* 0x0000000900117202 */ /* 0x000fe20000000f00 */
[----:B------:R-:W-:-:S07]  /*51c0*/  IMAD.MOV.U32 R8, RZ, RZ, R18 ;  /* 0x000000ffff087224 */ /* 0x000fce00078e0012 */
[----:B------:R-:W-:Y:S05]  /*51d0*/  WARPSYNC.COLLECTIVE R14, `(.L_x_261) ;  /* 0x000000000e087348 */ /* 0x000fea0003c00000 */
[----:B------:R0:W1:Y:S02]  /*51e0*/  SHFL.BFLY P2, R18, R17, R16, R15 ;  /* 0x0c00001011127389 */ /* 0x000064000004000f */
[----:B01----:R-:W-:Y:S01]  /*51f0*/  ENDCOLLECTIVE ;  /* 0x000000000000791b */ /* 0x003fe20003800000 */
.L_x_261:
[----:B------:R-:W-:-:S05]  /*5200*/  FADD.FTZ R8, R8, R3 ;  /* 0x0000000308087221 */ /* 0x000fca0000010000 */
[----:B------:R-:W-:Y:S01]  /*5210*/  MOV R17, R8 ;  /* 0x0000000800117202 */ /* 0x000fe20000000f00 */
[----:B------:R-:W-:-:S07]  /*5220*/  IMAD.MOV.U32 R10, RZ, RZ, R18 ;  /* 0x000000ffff0a7224 */ /* 0x000fce00078e0012 */
[----:B------:R-:W-:Y:S05]  /*5230*/  WARPSYNC.COLLECTIVE R14, `(.L_x_262) ;  /* 0x000000000e087348 */ /* 0x000fea0003c00000 */
[----:B------:R0:W1:Y:S02]  /*5240*/  SHFL.BFLY P2, R18, R17, R16, R15 ;  /* 0x0c00001011127389 */ /* 0x000064000004000f */
[----:B01----:R-:W-:Y:S01]  /*5250*/  ENDCOLLECTIVE ;  /* 0x000000000000791b */ /* 0x003fe20003800000 */
.L_x_262:
[----:B------:R-:W-:Y:S01]  /*5260*/  FADD.FTZ R10, R9, R10 ;  /* 0x0000000a090a7221 */ /* 0x000fe20000010000 */
[----:B------:R-:W-:-:S03]  /*5270*/  HFMA2.MMA R16, -RZ, RZ, 0, 1.1920928955078125e-07 ;  /* 0x00000002ff107435 */ /* 0x000fc600000001ff */
[----:B------:R-:W-:Y:S01]  /*5280*/  IMAD.MOV.U32 R17, RZ, RZ, R10 ;  /* 0x000000ffff117224 */ /* 0x000fe200078e000a */
[----:B------:R-:W-:-:S07]  /*5290*/  MOV R11, R18 ;  /* 0x00000012000b7202 */ /* 0x000fce0000000f00 */
[----:B------:R-:W-:Y:S05]  /*52a0*/  WARPSYNC.COLLECTIVE R14, `(.L_x_263) ;  /* 0x000000000e087348 */ /* 0x000fea0003c00000 */
[----:B------:R0:W1:Y:S02]  /*52b0*/  SHFL.BFLY P2, R18, R17, R16, R15 ;  /* 0x0c00001011127389 */ /* 0x000064000004000f */
[----:B01----:R-:W-:Y:S01]  /*52c0*/  ENDCOLLECTIVE ;  /* 0x000000000000791b */ /* 0x003fe20003800000 */
.L_x_263:
[----:B------:R-:W-:-:S04]  /*52d0*/  FADD.FTZ R11, R8, R11 ;  /* 0x0000000b080b7221 */ /* 0x000fc80000010000 */
[----:B------:R-:W-:Y:S01]  /*52e0*/  IMAD.MOV.U32 R17, RZ, RZ, R11 ;  /* 0x000000ffff117224 */ /* 0x000fe200078e000b */
[----:B------:R-:W-:-:S07]  /*52f0*/  MOV R13, R18 ;  /* 0x00000012000d7202 */ /* 0x000fce0000000f00 */
[----:B------:R-:W-:Y:S05]  /*5300*/  WARPSYNC.COLLECTIVE R14, `(.L_x_264) ;  /* 0x000000000e087348 */ /* 0x000fea0003c00000 */
[----:B------:R0:W1:Y:S02]  /*5310*/  SHFL.BFLY P2, R18, R17, R16, R15 ;  /* 0x0c00001011127389 */ /* 0x000064000004000f */
[----:B01----:R-:W-:Y:S01]  /*5320*/  ENDCOLLECTIVE ;  /* 0x000000000000791b */ /* 0x003fe20003800000 */
.L_x_264:
[----:B------:R-:W-:-:S05]  /*5330*/  FADD.FTZ R13, R10, R13 ;  /* 0x0000000d0a0d7221 */ /* 0x000fca0000010000 */
[----:B------:R-:W-:Y:S01]  /*5340*/  MOV R17, R13 ;  /* 0x0000000d00117202 */ /* 0x000fe20000000f00 */
[----:B------:R-:W-:Y:S01]  /*5350*/  IMAD.MOV.U32 R16, RZ, RZ, 0x1 ;  /* 0x00000001ff107424 */ /* 0x000fe200078e00ff */
[----:B------:R-:W-:-:S07]  /*5360*/  MOV R2, R18 ;  /* 0x0000001200027202 */ /* 0x000fce0000000f00 */
[----:B------:R-:W-:Y:S05]  /*5370*/  WARPSYNC.COLLECTIVE R14, `(.L_x_265) ;  /* 0x000000000e087348 */ /* 0x000fea0003c00000 */
[----:B------:R0:W1:Y:S02]  /*5380*/  SHFL.BFLY P2, R18, R17, R16, R15 ;  /* 0x0c00001011127389 */ /* 0x000064000004000f */
[----:B01----:R-:W-:Y:S01]  /*5390*/  ENDCOLLECTIVE ;  /* 0x000000000000791b */ /* 0x003fe20003800000 */
.L_x_265:
[----:B------:R-:W-:-:S05]  /*53a0*/  FADD.FTZ R2, R11, R2 ;  /* 0x000000020b027221 */ /* 0x000fca0000010000 */
[----:B------:R-:W-:Y:S02]  /*53b0*/  MOV R17, R2 ;  /* 0x0000000200117202 */ /* 0x000fe40000000f00 */
[----:B------:R-:W-:-:S07]  /*53c0*/  MOV R12, R18 ;  /* 0x00000012000c7202 */ /* 0x000fce0000000f00 */
[----:B------:R-:W-:Y:S05]  /*53d0*/  WARPSYNC.COLLECTIVE R14, `(.L_x_266) ;  /* 0x000000000e087348 */ /* 0x000fea0003c00000 */
[----:B------:R0:W1:Y:S02]  /*53e0*/  SHFL.BFLY P2, R18, R17, R16, R15 ;  /* 0x0c00001011127389 */ /* 0x000064000004000f */
[----:B01----:R-:W-:Y:S01]  /*53f0*/  ENDCOLLECTIVE ;  /* 0x000000000000791b */ /* 0x003fe20003800000 */
.L_x_266:
[----:B------:R-:W-:Y:S01]  /*5400*/  FADD.FTZ R12, R13, R12 ;  /* 0x0000000c0d0c7221 */ /* 0x000fe20000010000 */
[----:B------:R-:W-:Y:S06]  /*5410*/  BRA `(.L_x_267) ;  /* 0xffffffe800747947 */ /* 0x000fec000383ffff */
.L_x_237:
[----:B------:R-:W-:Y:S01]  /*5420*/  BSSY B0, `(.L_x_268) ;  /* 0x0000008000007945 */ /* 0x000fe20003800000 */
[----:B-1----:R-:W-:Y:S01]  /*5430*/  IMAD.MOV.U32 R17, RZ, RZ, R4 ;  /* 0x000000ffff117224 */ /* 0x002fe200078e0004 */
[----:B------:R-:W-:Y:S01]  /*5440*/  MOV R16, 0x8 ;  /* 0x0000000800107802 */ /* 0x000fe20000000f00 */
[----:B------:R-:W-:Y:S01]  /*5450*/  IMAD.MOV.U32 R14, RZ, RZ, 0xffff ;  /* 0x0000ffffff0e7424 */ /* 0x000fe200078e00ff */
[----:B------:R-:W-:-:S07]  /*5460*/  MOV R15, 0x101f ;  /* 0x0000101f000f7802 */ /* 0x000fce0000000f00 */
[----:B0-2---:R-:W-:Y:S05]  /*5470*/  WARPSYNC.COLLECTIVE R14, `(.L_x_269) ;  /* 0x000000000e087348 */ /* 0x005fea0003c00000 */
[----:B------:R1:W3:Y:S02]  /*5480*/  SHFL.BFLY P2, R18, R17, R16, R15 ;  /* 0x0c00001011127389 */ /* 0x0002e4000004000f */
[----:B0123--:R-:W-:Y:S01]  /*5490*/  ENDCOLLECTIVE ;  /* 0x000000000000791b */ /* 0x00ffe20003800000 */
.L_x_269:
[----:B------:R-:W-:Y:S05]  /*54a0*/  BSYNC B0 ;  /* 0x0000000000007941 */ /* 0x000fea0003800000 */
.L_x_268:
[----:B------:R-:W-:Y:S01]  /*54b0*/  HFMA2.MMA R15, -RZ, RZ, 0, 0.000503063201904296875 ;  /* 0x0000101fff0f7435 */ /* 0x000fe200000001ff */
[----:B------:R-:W-:Y:S01]  /*54c0*/  MOV R17, R3 ;  /* 0x0000000300117202 */ /* 0x000fe20000000f00 */
[----:B------:R-:W-:Y:S01]  /*54d0*/  IMAD.MOV.U32 R16, RZ, RZ, 0x8 ;  /* 0x00000008ff107424 */ /* 0x000fe200078e00ff */
[----:B------:R-:W-:Y:S01]  /*54e0*/  MOV R14, 0xffff ;  /* 0x0000ffff000e7802 */ /* 0x000fe20000000f00 */
[----:B------:R-:W-:Y:S01]  /*54f0*/  @!P0 IMAD.SHL.U32 R10, R50, 0x2, RZ ;  /* 0x00000002320a8824 */ /* 0x000fe200078e00ff */
[----:B------:R-:W-:Y:S01]  /*5500*/  MOV R5, R18 ;  /* 0x0000001200057202 */ /* 0x000fe20000000f00 */
[----:B------:R-:W-:Y:S01]  /*5510*/  HFMA2.MMA R21, -RZ, RZ, 0, 0 ;  /* 0x00000000ff157435 */ /* 0x000fe200000001ff */
[----:B------:R-:W-:-:S10]  /*5520*/  @!P0 IADD3 R7, R2, 0x14, RZ ;  /* 0x0000001402078810 */ /* 0x000fd40007ffe0ff */
[----:B------:R-:W-:Y:S05]  /*5530*/  WARPSYNC.COLLECTIVE R14, `(.L_x_270) ;  /* 0x000000000e087348 */ /* 0x000fea0003c00000 */
[----:B------:R0:W1:Y:S02]  /*5540*/  SHFL.BFLY P2, R18, R17, R16, R15 ;  /* 0x0c00001011127389 */ /* 0x000064000004000f */
[----:B01----:R-:W-:Y:S01]  /*5550*/  ENDCOLLECTIVE ;  /* 0x000000000000791b */ /* 0x003fe20003800000 */
.L_x_270:
[C---:B------:R-:W-:Y:S01]  /*5560*/  @!P0 LEA R12, R50.reuse, UR6, 0x7 ;  /* 0x00000006320c8c11 */ /* 0x040fe2000f8e38ff */
[----:B------:R-:W-:Y:S01]  /*5570*/  FADD.FTZ R6, R5, R4 ;  /* 0x0000000405067221 */ /* 0x000fe20000010000 */
[----:B------:R-:W-:Y:S01]  /*5580*/  @!P0 LOP3.LUT R7, R7, R10, RZ, 0x3c, !PT ;  /* 0x0000000a07078212 */ /* 0x000fe200078e3cff */
[----:B------:R-:W-:Y:S01]  /*5590*/  IMAD.MOV.U32 R24, RZ, RZ, RZ ;  /* 0x000000ffff187224 */ /* 0x000fe200078e00ff */
[----:B------:R-:W-:Y:S01]  /*55a0*/  @!P0 LEA R28, R50, UR6, 0x7 ;  /* 0x00000006321c8c11 */ /* 0x000fe2000f8e38ff */
[----:B------:R-:W-:Y:S02]  /*55b0*/  IMAD.MOV.U32 R11, RZ, RZ, RZ ;  /* 0x000000ffff0b7224 */ /* 0x000fe400078e00ff */
[----:B------:R-:W-:Y:S01]  /*55c0*/  @!P0 IMAD R8, R7, 0x4, R12 ;  /* 0x0000000407088824 */ /* 0x000fe200078e020c */
[----:B------:R-:W-:-:S04]  /*55d0*/  HFMA2.MMA R12, -RZ, RZ, 0, 0 ;  /* 0x00000000ff0c7435 */ /* 0x000fc800000001ff */
[----:B------:R-:W0:Y:S01]  /*55e0*/  @!P0 LDS R10, [R8] ;  /* 0x00000000080a8984 */ /* 0x000e220000000800 */
[----:B------:R-:W-:Y:S01]  /*55f0*/  HFMA2.MMA R16, -RZ, RZ, 0, 2.384185791015625e-07 ;  /* 0x00000004ff107435 */ /* 0x000fe200000001ff */
[----:B------:R-:W-:Y:S02]  /*5600*/  MOV R17, R6 ;  /* 0x0000000600117202 */ /* 0x000fe40000000f00 */
[----:B------:R1:W2:Y:S01]  /*5610*/  @!P0 LDS R13, [R8+0x500] ;  /* 0x00050000080d8984 */ /* 0x0002a20000000800 */
[----:B------:R-:W-:Y:S01]  /*5620*/  FADD.FTZ R5, R18, R3 ;  /* 0x0000000312057221 */ /* 0x000fe20000010000 */
[----:B-1----:R-:W-:-:S07]  /*5630*/  @!P0 IADD3 R8, R2, 0x28, RZ ;  /* 0x0000002802088810 */ /* 0x002fce0007ffe0ff */
[----:B0-2---:R-:W-:Y:S05]  /*5640*/  WARPSYNC.COLLECTIVE R14, `(.L_x_271) ;  /* 0x000000000e087348 */ /* 0x005fea0003c00000 */
[----:B------:R1:W3:Y:S02]  /*5650*/  SHFL.BFLY P2, R18, R17, R16, R15 ;  /* 0x0c00001011127389 */ /* 0x0002e4000004000f */
[----:B0123--:R-:W-:Y:S01]  /*5660*/  ENDCOLLECTIVE ;  /* 0x000000000000791b */ /* 0x00ffe20003800000 */
.L_x_271:
[----:B------:R-:W-:Y:S01]  /*5670*/  MOV R17, R5 ;  /* 0x0000000500117202 */ /* 0x000fe20000000f00 */
[----:B------:R-:W-:-:S07]  /*5680*/  IMAD.MOV.U32 R9, RZ, RZ, R18 ;  /* 0x000000ffff097224 */ /* 0x000fce00078e0012 */
[----:B------:R-:W-:Y:S05]  /*5690*/  WARPSYNC.COLLECTIVE R14, `(.L_x_272) ;  /* 0x000000000e087348 */ /* 0x000fea0003c00000 */
[----:B------:R0:W1:Y:S02]  /*56a0*/  SHFL.BFLY P2, R18, R17, R16, R15 ;  /* 0x0c00001011127389 */ /* 0x000064000004000f */
[----:B01----:R-:W-:Y:S01]  /*56b0*/  ENDCOLLECTIVE ;  /* 0x000000000000791b */ /* 0x003fe20003800000 */
.L_x_272:
[----:B------:R-:W-:Y:S01]  /*56c0*/  @!P0 MOV R21, R10 ;  /* 0x0000000a00158202 */ /* 0x000fe20000000f00 */
[----:B------:R-:W-:Y:S01]  /*56d0*/  FADD.FTZ R22, R6, R9 ;  /* 0x0000000906167221 */ /* 0x000fe20000010000 */
[----:B------:R-:W-:Y:S02]  /*56e0*/  @!P0 SHF.L.U32 R9, R50, 0x1, RZ ;  /* 0x0000000132098819 */ /* 0x000fe400000006ff */
[----:B------:R-:W-:Y:S02]  /*56f0*/  @!P0 MOV R24, R13 ;  /* 0x0000000d00188202 */ /* 0x000fe40000000f00 */
[----:B------:R-:W-:Y:S01]  /*5700*/  @!P0 LOP3.LUT R9, R8, R9, RZ, 0x3c, !PT ;  /* 0x0000000908098212 */ /* 0x000fe200078e3cff */
[----:B------:R-:W-:Y:S01]  /*5710*/  HFMA2.MMA R16, -RZ, RZ, 0, 1.1920928955078125e-07 ;  /* 0x00000002ff107435 */ /* 0x000fe200000001ff */
[----:B------:R-:W-:Y:S01]  /*5720*/  MOV R17, R22 ;  /* 0x0000001600117202 */ /* 0x000fe20000000f00 */
[----:B------:R-:W-:-:S09]  /*5730*/  FADD.FTZ R3, R5, R18 ;  /* 0x0000001205037221 */ /* 0x000fd20000010000 */
[----:B------:R-:W-:Y:S05]  /*5740*/  WARPSYNC.COLLECTIVE R14, `(.L_x_273) ;  /* 0x000000000e087348 */ /* 0x000fea0003c00000 */
[----:B------:R0:W1:Y:S02]  /*5750*/  SHFL.BFLY P2, R18, R17, R16, R15 ;  /* 0x0c00001011127389 */ /* 0x000064000004000f */
[----:B01----:R-:W-:Y:S01]  /*5760*/  ENDCOLLECTIVE ;  /* 0x000000000000791b */ /* 0x003fe20003800000 */
.L_x_273:
[----:B------:R-:W-:Y:S01]  /*5770*/  MOV R17, R3 ;  /* 0x0000000300117202 */ /* 0x000fe20000000f00 */
[----:B------:R-:W-:-:S07]  /*5780*/  IMAD.MOV.U32 R7, RZ, RZ, R18 ;  /* 0x000000ffff077224 */ /* 0x000fce00078e0012 */
[----:B------:R-:W-:Y:S05]  /*5790*/  WARPSYNC.COLLECTIVE R14, `(.L_x_274) ;  /* 0x000000000e087348 */ /* 0x000fea0003c00000 */
[----:B------:R0:W1:Y:S02]  /*57a0*/  SHFL.BFLY P2, R18, R17, R16, R15 ;  /* 0x0c00001011127389 */ /* 0x000064000004000f */
[----:B01----:R-:W-:Y:S01]  /*57b0*/  ENDCOLLECTIVE ;  /* 0x000000000000791b */ /* 0x003fe20003800000 */
.L_x_274:
[----:B------:R-:W-:Y:S01]  /*57c0*/  FADD.FTZ R4, R22, R7 ;  /* 0x0000000716047221 */ /* 0x000fe20000010000 */
[----:B------:R-:W-:-:S03]  /*57d0*/  HFMA2.MMA R16, -RZ, RZ, 0, 5.9604644775390625e-08 ;  /* 0x00000001ff107435 */ /* 0x000fc600000001ff */
[----:B------:R-:W-:Y:S02]  /*57e0*/  IMAD.MOV.U32 R17, RZ, RZ, R4 ;  /* 0x000000ffff117224 */ /* 0x000fe400078e0004 */
[----:B------:R-:W-:-:S07]  /*57f0*/  FADD.FTZ R3, R3, R18 ;  /* 0x0000001203037221 */ /* 0x000fce0000010000 */
[----:B------:R-:W-:Y:S05]  /*5800*/  WARPSYNC.COLLECTIVE R14, `(.L_x_275) ;  /* 0x000000000e087348 */ /* 0x000fea0003c00000 */
[----:B------:R0:W1:Y:S02]  /*5810*/  SHFL.BFLY P2, R18, R17, R16, R15 ;  /* 0x0c00001011127389 */ /* 0x000064000004000f */
[----:B01----:R-:W-:Y:S01]  /*5820*/  ENDCOLLECTIVE ;  /* 0x000000000000791b */ /* 0x003fe20003800000 */
.L_x_275:
[----:B------:R-:W-:Y:S01]  /*5830*/  IMAD.MOV.U32 R17, RZ, RZ, R3 ;  /* 0x000000ffff117224 */ /* 0x000fe200078e0003 */
[----:B------:R-:W-:-:S07]  /*5840*/  MOV R5, R18 ;  /* 0x0000001200057202 */ /* 0x000fce0000000f00 */
[----:B------:R-:W-:Y:S05]  /*5850*/  WARPSYNC.COLLECTIVE R14, `(.L_x_276) ;  /* 0x000000000e087348 */ /* 0x000fea0003c00000 */
[----:B------:R0:W1:Y:S02]  /*5860*/  SHFL.BFLY P2, R18, R17, R16, R15 ;  /* 0x0c00001011127389 */ /* 0x000064000004000f */
[----:B01----:R-:W-:Y:S01]  /*5870*/  ENDCOLLECTIVE ;  /* 0x000000000000791b */ /* 0x003fe20003800000 */
.L_x_276:
[----:B------:R-:W-:Y:S01]  /*5880*/  FADD.FTZ R4, R4, R5 ;  /* 0x0000000504047221 */ /* 0x000fe20000010000 */
[----:B------:R-:W-:Y:S01]  /*5890*/  MOV R17, R21 ;  /* 0x0000001500117202 */ /* 0x000fe20000000f00 */
[----:B------:R-:W-:Y:S01]  /*58a0*/  IMAD.MOV.U32 R16, RZ, RZ, 0x8 ;  /* 0x00000008ff107424 */ /* 0x000fe200078e00ff */
[----:B------:R-:W-:-:S07]  /*58b0*/  MOV R6, R18 ;  /* 0x0000001200067202 */ /* 0x000fce0000000f00 */
[----:B------:R-:W-:Y:S05]  /*58c0*/  WARPSYNC.COLLECTIVE R14, `(.L_x_277) ;  /* 0x000000000e087348 */ /* 0x000fea0003c00000 */
[----:B------:R0:W1:Y:S02]  /*58d0*/  SHFL.BFLY P2, R18, R17, R16, R15 ;  /* 0x0c00001011127389 */ /* 0x000064000004000f */
[----:B01----:R-:W-:Y:S01]  /*58e0*/  ENDCOLLECTIVE ;  /* 0x000000000000791b */ /* 0x003fe20003800000 */
.L_x_277:
[----:B------:R-:W-:Y:S01]  /*58f0*/  FADD.FTZ R32, R3, R6 ;  /* 0x0000000603207221 */ /* 0x000fe20000010000 */
[----:B------:R-:W-:Y:S02]  /*5900*/  MOV R17, R24 ;  /* 0x0000001800117202 */ /* 0x000fe40000000f00 */
[----:B------:R-:W-:-:S07]  /*5910*/  MOV R20, R18 ;  /* 0x0000001200147202 */ /* 0x000fce0000000f00 */
[----:B------:R-:W-:Y:S05]  /*5920*/  WARPSYNC.COLLECTIVE R14, `(.L_x_278) ;  /* 0x000000000e087348 */ /* 0x000fea0003c00000 */
[----:B------:R0:W1:Y:S02]  /*5930*/  SHFL.BFLY P2, R18, R17, R16, R15 ;  /* 0x0c00001011127389 */ /* 0x000064000004000f */
[----:B01----:R-:W-:Y:S01]  /*5940*/  ENDCOLLECTIVE ;  /* 0x000000000000791b */ /* 0x003fe20003800000 */
.L_x_278:
[----:B------:R-:W-:-:S05]  /*5950*/  FADD.FTZ R20, R20, R21 ;  /* 0x0000001514147221 */ /* 0x000fca0000010000 */
[----:B------:R-:W-:Y:S01]  /*5960*/  MOV R17, R20 ;  /* 0x0000001400117202 */ /* 0x000fe20000000f00 */
[----:B------:R-:W-:Y:S02]  /*5970*/  IMAD.MOV.U32 R16, RZ, RZ, 0x4 ;  /* 0x00000004ff107424 */ /* 0x000fe400078e00ff */
[----:B------:R-:W-:-:S07]  /*5980*/  IMAD.MOV.U32 R19, RZ, RZ, R18 ;  /* 0x000000ffff137224 */ /* 0x000fce00078e0012 */
[----:B------:R-:W-:Y:S05]  /*5990*/  WARPSYNC.COLLECTIVE R14, `(.L_x_279) ;  /* 0x000000000e087348 */ /* 0x000fea0003c00000 */
[----:B------:R0:W1:Y:S02]  /*59a0*/  SHFL.BFLY P2, R18, R17, R16, R15 ;  /* 0x0c00001011127389 */ /* 0x000064000004000f */
[----:B01----:R-:W-:Y:S01]  /*59b0*/  ENDCOLLECTIVE ;  /* 0x000000000000791b */ /* 0x003fe20003800000 */
.L_x_279:
[----:B------:R-:W-:-:S05]  /*59c0*/  FADD.FTZ R19, R19, R24 ;  /* 0x0000001813137221 */ /* 0x000fca0000010000 */
[----:B------:R-:W-:Y:S02]  /*59d0*/  MOV R17, R19 ;  /* 0x0000001300117202 */ /* 0x000fe40000000f00 */
[----:B------:R-:W-:-:S07]  /*59e0*/  MOV R21, R18 ;  /* 0x0000001200157202 */ /* 0x000fce0000000f00 */
[----:B------:R-:W-:Y:S05]  /*59f0*/  WARPSYNC.COLLECTIVE R14, `(.L_x_280) ;  /* 0x000000000e087348 */ /* 0x000fea0003c00000 */
[----:B------:R0:W1:Y:S02]  /*5a00*/  SHFL.BFLY P2, R18, R17, R16, R15 ;  /* 0x0c00001011127389 */ /* 0x000064000004000f */
[----:B01----:R-:W-:Y:S01]  /*5a10*/  ENDCOLLECTIVE ;  /* 0x000000000000791b */ /* 0x003fe20003800000 */
.L_x_280:
[----:B------:R-:W-:Y:S01]  /*5a20*/  FADD.FTZ R21, R20, R21 ;  /* 0x0000001514157221 */ /* 0x000fe20000010000 */
[----:B------:R-:W-:-:S03]  /*5a30*/  HFMA2.MMA R16, -RZ, RZ, 0, 1.1920928955078125e-07 ;  /* 0x00000002ff107435 */ /* 0x000fc600000001ff */
[----:B------:R-:W-:Y:S02]  /*5a40*/  IMAD.MOV.U32 R17, RZ, RZ, R21 ;  /* 0x000000ffff117224 */ /* 0x000fe400078e0015 */
[----:B------:R-:W-:Y:S01]  /*5a50*/  IMAD.MOV.U32 R10, RZ, RZ, R18 ;  /* 0x000000ffff0a7224 */ /* 0x000fe200078e0012 */
[----:B------:R-:W-:-:S03]  /*5a60*/  @!P0 LEA R18, R50, UR6, 0x7 ;  /* 0x0000000632128c11 */ /* 0x000fc6000f8e38ff */
[----:B------:R-:W-:Y:S01]  /*5a70*/  FADD.FTZ R22, R19, R10 ;  /* 0x0000000a13167221 */ /* 0x000fe20000010000 */
[----:B------:R-:W-:-:S07]  /*5a80*/  @!P0 LEA R9, R9, R18, 0x2 ;  /* 0x0000001209098211 */ /* 0x000fce00078e10ff */
[----:B------:R-:W-:Y:S05]  /*5a90*/  WARPSYNC.COLLECTIVE R14, `(.L_x_281) ;  /* 0x000000000e087348 */ /* 0x000fea0003c00000 */
[----:B------:R0:W1:Y:S02]  /*5aa0*/  SHFL.BFLY P2, R18, R17, R16, R15 ;  /* 0x0c00001011127389 */ /* 0x000064000004000f */
[----:B01----:R-:W-:Y:S01]  /*5ab0*/  ENDCOLLECTIVE ;  /* 0x000000000000791b */ /* 0x003fe20003800000 */
.L_x_281:
[----:B------:R0:W1:Y:S04]  /*5ac0*/  @!P0 LDS R23, [R9] ;  /* 0x0000000009178984 */ /* 0x0000680000000800 */
[----:B------:R0:W2:Y:S01]  /*5ad0*/  @!P0 LDS R25, [R9+0x500] ;  /* 0x0005000009198984 */ /* 0x0000a20000000800 */
[----:B------:R-:W-:Y:S01]  /*5ae0*/  IMAD.MOV.U32 R17, RZ, RZ, R22 ;  /* 0x000000ffff117224 */ /* 0x000fe200078e0016 */
[----:B------:R-:W-:-:S07]  /*5af0*/  MOV R8, R18 ;  /* 0x0000001200087202 */ /* 0x000fce0000000f00 */
[----:B012---:R-:W-:Y:S05]  /*5b00*/  WARPSYNC.COLLECTIVE R14, `(.L_x_282) ;  /* 0x000000000e087348 */ /* 0x007fea0003c00000 */
[----:B------:R3:W4:Y:S02]  /*5b10*/  SHFL.BFLY P2, R18, R17, R16, R15 ;  /* 0x0c00001011127389 */ /* 0x000724000004000f */
[----:B01234-:R-:W-:Y:S01]  /*5b20*/  ENDCOLLECTIVE ;  /* 0x000000000000791b */ /* 0x01ffe20003800000 */
.L_x_282:
[----:B------:R-:W-:Y:S01]  /*5b30*/  FADD.FTZ R21, R21, R8 ;  /* 0x0000000815157221 */ /* 0x000fe20000010000 */
[----:B------:R-:W-:Y:S01]  /*5b40*/  CS2R R8, SRZ ;  /* 0x0000000000087805 */ /* 0x000fe2000001ff00 */
[----:B------:R-:W-:Y:S02]  /*5b50*/  HFMA2.MMA R16, -RZ, RZ, 0, 5.9604644775390625e-08 ;  /* 0x00000001ff107435 */ /* 0x000fe400000001ff */
[----:B------:R-:W-:Y:S01]  /*5b60*/  IMAD.MOV.U32 R17, RZ, RZ, R21 ;  /* 0x000000ffff117224 */ /* 0x000fe200078e0015 */
[----:B------:R-:W-:Y:S02]  /*5b70*/  @!P0 MOV R12, R23 ;  /* 0x00000017000c8202 */ /* 0x000fe40000000f00 */
[----:B------:R-:W-:Y:S02]  /*5b80*/  @!P0 MOV R11, R25 ;  /* 0x00000019000b8202 */ /* 0x000fe40000000f00 */
[----:B------:R-:W-:-:S07]  /*5b90*/  MOV R7, R18 ;  /* 0x0000001200077202 */ /* 0x000fce0000000f00 */
[----:B------:R-:W-:Y:S05]  /*5ba0*/  WARPSYNC.COLLECTIVE R14, `(.L_x_283) ;  /* 0x000000000e087348 */ /* 0x000fea0003c00000 */
[----:B------:R0:W1:Y:S02]  /*5bb0*/  SHFL.BFLY P2, R18, R17, R16, R15 ;  /* 0x0c00001011127389 */ /* 0x000064000004000f */
[----:B01----:R-:W-:Y:S01]  /*5bc0*/  ENDCOLLECTIVE ;  /* 0x000000000000791b */ /* 0x003fe20003800000 */
.L_x_283:
[----:B------:R-:W-:Y:S01]  /*5bd0*/  IADD3 R25, R2, R41, RZ ;  /* 0x0000002902197210 */ /* 0x000fe20007ffe0ff */
[----:B------:R-:W-:Y:S01]  /*5be0*/  FADD.FTZ R22, R22, R7 ;  /* 0x0000000716167221 */ /* 0x000fe20000010000 */
[----:B------:R-:W-:-:S03]  /*5bf0*/  @!P0 IADD3 R7, R2, 0x3c, RZ ;  /* 0x0000003c02078810 */ /* 0x000fc60007ffe0ff */
[----:B------:R-:W-:Y:S01]  /*5c00*/  IMAD.MOV.U32 R17, RZ, RZ, R22 ;  /* 0x000000ffff117224 */ /* 0x000fe200078e0016 */
[----:B------:R-:W-:-:S07]  /*5c10*/  MOV R20, R18 ;  /* 0x0000001200147202 */ /* 0x000fce0000000f00 */
[----:B------:R-:W-:Y:S05]  /*5c20*/  WARPSYNC.COLLECTIVE R14, `(.L_x_284) ;  /* 0x000000000e087348 */ /* 0x000fea0003c00000 */
[----:B------:R0:W1:Y:S02]  /*5c30*/  SHFL.BFLY P2, R18, R17, R16, R15 ;  /* 0x0c00001011127389 */ /* 0x000064000004000f */
[----:B01----:R-:W-:Y:S01]  /*5c40*/  ENDCOLLECTIVE ;  /* 0x000000000000791b */ /* 0x003fe20003800000 */
.L_x_284:
[----:B------:R-:W-:Y:S01]  /*5c50*/  FADD.FTZ R20, R21, R20 ;  /* 0x0000001415147221 */ /* 0x000fe20000010000 */
[----:B------:R-:W-:Y:S01]  /*5c60*/  MOV R17, R12 ;  /* 0x0000000c00117202 */ /* 0x000fe20000000f00 */
[----:B------:R-:W-:Y:S01]  /*5c70*/  IMAD.MOV.U32 R16, RZ, RZ, 0x8 ;  /* 0x00000008ff107424 */ /* 0x000fe200078e00ff */
[----:B------:R-:W-:-:S07]  /*5c80*/  MOV R19, R18 ;  /* 0x0000001200137202 */ /* 0x000fce0000000f00 */
[----:B------:R-:W-:Y:S05]  /*5c90*/  WARPSYNC.COLLECTIVE R14, `(.L_x_285) ;  /* 0x000000000e087348 */ /* 0x000fea0003c00000 */
[----:B------:R0:W1:Y:S02]  /*5ca0*/  SHFL.BFLY P2, R18, R17, R16, R15 ;  /* 0x0c00001011127389 */ /* 0x000064000004000f */
[----:B01----:R-:W-:Y:S01]  /*5cb0*/  ENDCOLLECTIVE ;  /* 0x000000000000791b */ /* 0x003fe20003800000 */
.L_x_285:
[----:B------:R-:W-:Y:S01]  /*5cc0*/  FADD.FTZ R19, R22, R19 ;  /* 0x0000001316137221 */ /* 0x000fe20000010000 */
[----:B------:R-:W-:Y:S02]  /*5cd0*/  MOV R17, R11 ;  /* 0x0000000b00117202 */ /* 0x000fe40000000f00 */
[----:B------:R-:W-:-:S07]  /*5ce0*/  MOV R13, R18 ;  /* 0x00000012000d7202 */ /* 0x000fce0000000f00 */
[----:B------:R-:W-:Y:S05]  /*5cf0*/  WARPSYNC.COLLECTIVE R14, `(.L_x_286) ;  /* 0x000000000e087348 */ /* 0x000fea0003c00000 */
[----:B------:R0:W1:Y:S02]  /*5d00*/  SHFL.BFLY P2, R18, R17, R16, R15 ;  /* 0x0c00001011127389 */ /* 0x000064000004000f */
[----:B01----:R-:W-:Y:S01]  /*5d10*/  ENDCOLLECTIVE ;  /* 0x000000000000791b */ /* 0x003fe20003800000 */
.L_x_286:
[----:B------:R-:W-:-:S05]  /*5d20*/  FADD.FTZ R13, R13, R12 ;  /* 0x0000000c0d0d7221 */ /* 0x000fca0000010000 */
[----:B------:R-:W-:Y:S01]  /*5d30*/  MOV R17, R13 ;  /* 0x0000000d00117202 */ /* 0x000fe20000000f00 */
[----:B------:R-:W-:Y:S02]  /*5d40*/  IMAD.MOV.U32 R16, RZ, RZ, 0x4 ;  /* 0x00000004ff107424 */ /* 0x000fe400078e00ff */
[----:B------:R-:W-:-:S07]  /*5d50*/  IMAD.MOV.U32 R26, RZ, RZ, R18 ;  /* 0x000000ffff1a7224 */ /* 0x000fce00078e0012 */
[----:B------:R-:W-:Y:S05]  /*5d60*/  WARPSYNC.COLLECTIVE R14, `(.L_x_287) ;  /* 0x000000000e087348 */ /* 0x000fea0003c00000 */
[----:B------:R0:W1:Y:S02]  /*5d70*/  SHFL.BFLY P2, R18, R17, R16, R15 ;  /* 0x0c00001011127389 */ /* 0x000064000004000f */
[----:B01----:R-:W-:Y:S01]  /*5d80*/  ENDCOLLECTIVE ;  /* 0x000000000000791b */ /* 0x003fe20003800000 */
.L_x_287:
[----:B------:R-:W-:-:S05]  /*5d90*/  FADD.FTZ R23, R26, R11 ;  /* 0x0000000b1a177221 */ /* 0x000fca0000010000 */
[----:B------:R-:W-:Y:S02]  /*5da0*/  MOV R17, R23 ;  /* 0x0000001700117202 */ /* 0x000fe40000000f00 */
[----:B------:R-:W-:-:S07]  /*5db0*/  MOV R12, R18 ;  /* 0x00000012000c7202 */ /* 0x000fce0000000f00 */
[----:B------:R-:W-:Y:S05]  /*5dc0*/  WARPSYNC.COLLECTIVE R14, `(.L_x_288) ;  /* 0x000000000e087348 */ /* 0x000fea0003c00000 */
[----:B------:R0:W1:Y:S02]  /*5dd0*/  SHFL.BFLY P2, R18, R17, R16, R15 ;  /* 0x0c00001011127389 */ /* 0x000064000004000f */
[----:B01----:R-:W-:Y:S01]  /*5de0*/  ENDCOLLECTIVE ;  /* 0x000000000000791b */ /* 0x003fe20003800000 */
.L_x_288:
[----:B------:R-:W-:Y:S01]  /*5df0*/  FADD.FTZ R27, R13, R12 ;  /* 0x0000000c0d1b7221 */ /* 0x000fe20000010000 */
[----:B------:R-:W-:-:S03]  /*5e00*/  HFMA2.MMA R16, -RZ, RZ, 0, 1.1920928955078125e-07 ;  /* 0x00000002ff107435 */ /* 0x000fc600000001ff */
[----:B------:R-:W-:Y:S02]  /*5e10*/  IMAD.MOV.U32 R17, RZ, RZ, R27 ;  /* 0x000000ffff117224 */ /* 0x000fe400078e001b */
[----:B------:R-:W-:Y:S01]  /*5e20*/  IMAD.MOV.U32 R24, RZ, RZ, R18 ;  /* 0x000000ffff187224 */ /* 0x000fe200078e0012 */
[----:B------:R-:W-:-:S03]  /*5e30*/  @!P0 SHF.L.U32 R18, R50, 0x1, RZ ;  /* 0x0000000132128819 */ /* 0x000fc600000006ff */
[----:B------:R-:W-:Y:S01]  /*5e40*/  FADD.FTZ R26, R23, R24 ;  /* 0x00000018171a7221 */ /* 0x000fe20000010000 */
[----:B------:R-:W-:-:S07]  /*5e50*/  @!P0 LOP3.LUT R7, R7, R18, RZ, 0x3c, !PT ;  /* 0x0000001207078212 */ /* 0x000fce00078e3cff */
[----:B------:R-:W-:Y:S05]  /*5e60*/  WARPSYNC.COLLECTIVE R14, `(.L_x_289) ;  /* 0x000000000e087348 */ /* 0x000fea0003c00000 */
[----:B------:R0:W1:Y:S02]  /*5e70*/  SHFL.BFLY P2, R18, R17, R16, R15 ;  /* 0x0c00001011127389 */ /* 0x000064000004000f */
[----:B01----:R-:W-:Y:S01]  /*5e80*/  ENDCOLLECTIVE ;  /* 0x000000000000791b */ /* 0x003fe20003800000 */
.L_x_289:
[----:B------:R-:W-:-:S05]  /*5e90*/  @!P0 LEA R28, R7, R28, 0x2 ;  /* 0x0000001c071c8211 */ /* 0x000fca00078e10ff */
[----:B------:R0:W1:Y:S04]  /*5ea0*/  @!P0 LDS R10, [R28] ;  /* 0x000000001c0a8984 */ /* 0x0000680000000800 */
[----:B------:R0:W2:Y:S01]  /*5eb0*/  @!P0 LDS R7, [R28+0x500] ;  /* 0x000500001c078984 */ /* 0x0000a20000000800 */
[----:B------:R-:W-:Y:S01]  /*5ec0*/  IMAD.MOV.U32 R17, RZ, RZ, R26 ;  /* 0x000000ffff117224 */ /* 0x000fe200078e001a */
[----:B------:R-:W-:-:S07]  /*5ed0*/  MOV R12, R18 ;  /* 0x00000012000c7202 */ /* 0x000fce0000000f00 */
[----:B012---:R-:W-:Y:S05]  /*5ee0*/  WARPSYNC.COLLECTIVE R14, `(.L_x_290) ;  /* 0x000000000e087348 */ /* 0x007fea0003c00000 */
[----:B------:R3:W4:Y:S02]  /*5ef0*/  SHFL.BFLY P2, R18, R17, R16, R15 ;  /* 0x0c00001011127389 */ /* 0x000724000004000f */
[----:B01234-:R-:W-:Y:S01]  /*5f00*/  ENDCOLLECTIVE ;  /* 0x000000000000791b */ /* 0x01ffe20003800000 */
.L_x_290:
[----:B------:R-:W-:Y:S01]  /*5f10*/  FADD.FTZ R27, R27, R12 ;  /* 0x0000000c1b1b7221 */ /* 0x000fe20000010000 */
[----:B------:R-:W-:-:S03]  /*5f20*/  HFMA2.MMA R16, -RZ, RZ, 0, 5.9604644775390625e-08 ;  /* 0x00000001ff107435 */ /* 0x000fc600000001ff */
[----:B------:R-:W-:Y:S01]  /*5f30*/  IMAD.MOV.U32 R17, RZ, RZ, R27 ;  /* 0x000000ffff117224 */ /* 0x000fe200078e001b */
[----:B------:R-:W-:Y:S02]  /*5f40*/  @!P0 MOV R9, R10 ;  /* 0x0000000a00098202 */ /* 0x000fe40000000f00 */
[----:B------:R-:W-:-:S07]  /*5f50*/  MOV R11, R18 ;  /* 0x00000012000b7202 */ /* 0x000fce0000000f00 */
[----:B------:R-:W-:Y:S05]  /*5f60*/  WARPSYNC.COLLECTIVE R14, `(.L_x_291) ;  /* 0x000000000e087348 */ /* 0x000fea0003c00000 */
[----:B------:R0:W1:Y:S02]  /*5f70*/  SHFL.BFLY P2, R18, R17, R16, R15 ;  /* 0x0c00001011127389 */ /* 0x000064000004000f */
[----:B01----:R-:W-:Y:S01]  /*5f80*/  ENDCOLLECTIVE ;  /* 0x000000000000791b */ /* 0x003fe20003800000 */
.L_x_291:
        /* <DEDUP_REMOVED lines=11> */
.L_x_292:
[----:B------:R-:W-:Y:S01]  /*6040*/  FADD.FTZ R27, R27, R28 ;  /* 0x0000001c1b1b7221 */ /* 0x000fe20000010000 */
[----:B------:R-:W0:Y:S01]  /*6050*/  @!P0 LDC.64 R6, c[0x0][0x220] ;  /* 0x00008800ff068b82 */ /* 0x000e220000000a00 */
[----:B------:R-:W-:Y:S01]  /*6060*/  MOV R17, R9 ;  /* 0x0000000900117202 */ /* 0x000fe20000000f00 */
[----:B------:R-:W-:Y:S02]  /*6070*/  IMAD.MOV.U32 R16, RZ, RZ, 0x8 ;  /* 0x00000008ff107424 */ /* 0x000fe400078e00ff */
[----:B------:R-:W-:-:S04]  /*6080*/  @!P0 IMAD.WIDE R12, R25, 0x2, R12 ;  /* 0x00000002190c8825 */ /* 0x000fc800078e020c */
[----:B------:R-:W-:Y:S01]  /*6090*/  @!P0 IMAD.WIDE R2, R25, 0x2, R2 ;  /* 0x0000000219028825 */ /* 0x000fe200078e0202 */
[----:B------:R-:W-:-:S07]  /*60a0*/  MOV R29, R18 ;  /* 0x00000012001d7202 */ /* 0x000fce0000000f00 */
[----:B0-----:R-:W-:Y:S05]  /*60b0*/  WARPSYNC.COLLECTIVE R14, `(.L_x_293) ;  /* 0x000000000e087348 */ /* 0x001fea0003c00000 */
[----:B------:R1:W2:Y:S02]  /*60c0*/  SHFL.BFLY P2, R18, R17, R16, R15 ;  /* 0x0c00001011127389 */ /* 0x0002a4000004000f */
[----:B012---:R-:W-:Y:S01]  /*60d0*/  ENDCOLLECTIVE ;  /* 0x000000000000791b */ /* 0x007fe20003800000 */
.L_x_293:
[----:B------:R-:W-:Y:S01]  /*60e0*/  FADD.FTZ R26, R26, R29 ;  /* 0x0000001d1a1a7221 */ /* 0x000fe20000010000 */
[----:B------:R-:W-:-:S04]  /*60f0*/  @!P0 IMAD.WIDE R6, R25, 0x2, R6 ;  /* 0x0000000219068825 */ /* 0x000fc800078e0206 */
[----:B------:R-:W-:Y:S01]  /*6100*/  IMAD.MOV.U32 R17, RZ, RZ, R8 ;  /* 0x000000ffff117224 */ /* 0x000fe200078e0008 */
[----:B------:R-:W-:-:S07]  /*6110*/  MOV R30, R18 ;  /* 0x00000012001e7202 */ /* 0x000fce0000000f00 */
[----:B------:R-:W-:Y:S05]  /*6120*/  WARPSYNC.COLLECTIVE R14, `(.L_x_294) ;  /* 0x000000000e087348 */ /* 0x000fea0003c00000 */
[----:B------:R0:W1:Y:S02]  /*6130*/  SHFL.BFLY P2, R18, R17, R16, R15 ;  /* 0x0c00001011127389 */ /* 0x000064000004000f */
[----:B01----:R-:W-:Y:S01]  /*6140*/  ENDCOLLECTIVE ;  /* 0x000000000000791b */ /* 0x003fe20003800000 */
.L_x_294:
[----:B------:R-:W-:-:S05]  /*6150*/  FADD.FTZ R30, R30, R9 ;  /* 0x000000091e1e7221 */ /* 0x000fca0000010000 */
[----:B------:R-:W-:Y:S01]  /*6160*/  MOV R17, R30 ;  /* 0x0000001e00117202 */ /* 0x000fe20000000f00 */
[----:B------:R-:W-:Y:S01]  /*6170*/  IMAD.MOV.U32 R16, RZ, RZ, 0x4 ;  /* 0x00000004ff107424 */ /* 0x000fe200078e00ff */
[----:B------:R-:W-:-:S07]  /*6180*/  MOV R11, R18 ;  /* 0x00000012000b7202 */ /* 0x000fce0000000f00 */
[----:B------:R-:W-:Y:S05]  /*6190*/  WARPSYNC.COLLECTIVE R14, `(.L_x_295) ;  /* 0x000000000e087348 */ /* 0x000fea0003c00000 */
[----:B------:R0:W1:Y:S02]  /*61a0*/  SHFL.BFLY P2, R18, R17, R16, R15 ;  /* 0x0c00001011127389 */ /* 0x000064000004000f */
[----:B01----:R-:W-:Y:S01]  /*61b0*/  ENDCOLLECTIVE ;  /* 0x000000000000791b */ /* 0x003fe20003800000 */
.L_x_295:
[----:B------:R-:W-:Y:S02]  /*61c0*/  FADD.FTZ R24, R11, R8 ;  /* 0x000000080b187221 */ /* 0x000fe40000010000 */
[----:B------:R-:W0:Y:S03]  /*61d0*/  @!P0 LDC.64 R10, c[0x0][0x220] ;  /* 0x00008800ff0a8b82 */ /* 0x000e260000000a00 */
[----:B------:R-:W-:Y:S02]  /*61e0*/  MOV R17, R24 ;  /* 0x0000001800117202 */ /* 0x000fe40000000f00 */
[----:B------:R-:W-:-:S07]  /*61f0*/  MOV R9, R18 ;  /* 0x0000001200097202 */ /* 0x000fce0000000f00 */
[----:B0-----:R-:W-:Y:S05]  /*6200*/  WARPSYNC.COLLECTIVE R14, `(.L_x_296) ;  /* 0x000000000e087348 */ /* 0x001fea0003c00000 */
[----:B------:R1:W2:Y:S02]  /*6210*/  SHFL.BFLY P2, R18, R17, R16, R15 ;  /* 0x0c00001011127389 */ /* 0x0002a4000004000f */
[----:B012---:R-:W-:Y:S01]  /*6220*/  ENDCOLLECTIVE ;  /* 0x000000000000791b */ /* 0x007fe20003800000 */
.L_x_296:
        /* <DEDUP_REMOVED lines=9> */
.L_x_297:
[----:B------:R-:W-:Y:S01]  /*62c0*/  FADD.FTZ R24, R24, R23 ;  /* 0x0000001718187221 */ /* 0x000fe20000010000 */
[----:B------:R-:W-:-:S04]  /*62d0*/  @!P0 IMAD.WIDE R8, R25, 0x2, R8 ;  /* 0x0000000219088825 */ /* 0x000fc800078e0208 */
[----:B------:R-:W-:Y:S01]  /*62e0*/  MOV R17, R24 ;  /* 0x0000001800117202 */ /* 0x000fe20000000f00 */
[----:B------:R-:W-:Y:S01]  /*62f0*/  IMAD.MOV.U32 R31, RZ, RZ, R18 ;  /* 0x000000ffff1f7224 */ /* 0x000fe200078e0012 */
[----:B------:R-:W-:Y:S02]  /*6300*/  @!P0 F2FP.BF16.F32.PACK_AB R18, RZ, R4 ;  /* 0x00000004ff12823e */ /* 0x000fe400000010ff */
[----:B------:R-:W0:Y:S01]  /*6310*/  @!P0 LDC.64 R4, c[0x0][0x218] ;  /* 0x00008600ff048b82 */ /* 0x000e220000000a00 */
[----:B------:R-:W-:Y:S01]  /*6320*/  FADD.FTZ R30, R30, R31 ;  /* 0x0000001f1e1e7221 */ /* 0x000fe20000010000 */
[----:B------:R-:W-:-:S07]  /*6330*/  PRMT R33, R18, 0x7610, R33 ;  /* 0x0000761012217816 */ /* 0x000fce0000000021 */
[----:B0-----:R-:W-:Y:S05]  /*6340*/  WARPSYNC.COLLECTIVE R14, `(.L_x_298) ;  /* 0x000000000e087348 */ /* 0x001fea0003c00000 */
[----:B------:R1:W2:Y:S02]  /*6350*/  SHFL.BFLY P2, R18, R17, R16, R15 ;  /* 0x0c00001011127389 */ /* 0x0002a4000004000f */
[----:B012---:R-:W-:Y:S01]  /*6360*/  ENDCOLLECTIVE ;  /* 0x000000000000791b */ /* 0x007fe20003800000 */
.L_x_298:
[----:B------:R0:W-:Y:S04]  /*6370*/  @!P0 STG.E.U16 desc[UR14][R12.64], R33 ;  /* 0x000000210c008986 */ /* 0x0001e8000c10150e */
[----:B------:R1:W-:Y:S01]  /*6380*/  @!P0 STG.E.U16 desc[UR14][R10.64], R32 ;  /* 0x000000200a008986 */ /* 0x0003e2000c10150e */
[----:B------:R-:W-:Y:S01]  /*6390*/  @!P0 F2FP.BF16.F32.PACK_AB R14, RZ, R27 ;  /* 0x0000001bff0e823e */ /* 0x000fe200000010ff */
[----:B------:R-:W-:Y:S01]  /*63a0*/  HFMA2.MMA R16, -RZ, RZ, 0, 5.9604644775390625e-08 ;  /* 0x00000001ff107435 */ /* 0x000fe200000001ff */
[----:B------:R-:W-:Y:S02]  /*63b0*/  MOV R17, R30 ;  /* 0x0000001e00117202 */ /* 0x000fe40000000f00 */
[----:B0-----:R-:W-:Y:S02]  /*63c0*/  @!P0 F2FP.BF16.F32.PACK_AB R13, RZ, R19 ;  /* 0x00000013ff0d823e */ /* 0x001fe400000010ff */
[----:B-1----:R-:W-:Y:S01]  /*63d0*/  PRMT R10, R14, 0x7610, R10 ;  /* 0x000076100e0a7816 */ /* 0x002fe2000000000a */
[----:B------:R-:W-:Y:S01]  /*63e0*/  IMAD.MOV.U32 R14, RZ, RZ, 0xffff ;  /* 0x0000ffffff0e7424 */ /* 0x000fe200078e00ff */
[----:B------:R-:W-:Y:S01]  /*63f0*/  @!P0 F2FP.BF16.F32.PACK_AB R11, RZ, R20 ;  /* 0x00000014ff0b823e */ /* 0x000fe200000010ff */
[----:B------:R-:W-:Y:S01]  /*6400*/  @!P0 IMAD.WIDE R4, R25, 0x2, R4 ;  /* 0x0000000219048825 */ /* 0x000fe200078e0204 */
[----:B------:R-:W-:-:S03]  /*6410*/  @!P0 F2FP.BF16.F32.PACK_AB R19, RZ, R26 ;  /* 0x0000001aff13823e */ /* 0x000fc600000010ff */
[----:B------:R-:W-:Y:S01]  /*6420*/  IMAD.MOV.U32 R23, RZ, RZ, R18 ;  /* 0x000000ffff177224 */ /* 0x000fe200078e0012 */
[----:B------:R0:W-:Y:S03]  /*6430*/  @!P0 STG.E.U16 desc[UR14][R8.64+0x28], R11 ;  /* 0x0000280b08008986 */ /* 0x0001e6000c10150e */
[----:B------:R-:W-:-:S07]  /*6440*/  FADD.FTZ R23, R24, R23 ;  /* 0x0000001718177221 */ /* 0x000fce0000010000 */
[----:B0-----:R-:W-:Y:S05]  /*6450*/  WARPSYNC.COLLECTIVE R14, `(.L_x_299) ;  /* 0x000000000e087348 */ /* 0x001fea0003c00000 */
[----:B------:R1:W2:Y:S02]  /*6460*/  SHFL.BFLY P2, R18, R17, R16, R15 ;  /* 0x0c00001011127389 */ /* 0x0002a4000004000f */
[----:B012---:R-:W-:Y:S01]  /*6470*/  ENDCOLLECTIVE ;  /* 0x000000000000791b */ /* 0x007fe20003800000 */
.L_x_299:
[----:B------:R0:W-:Y:S04]  /*6480*/  @!P0 STG.E.U16 desc[UR14][R2.64+0x28], R13 ;  /* 0x0000280d02008986 */ /* 0x0001e8000c10150e */
[----:B------:R0:W-:Y:S04]  /*6490*/  @!P0 STG.E.U16 desc[UR14][R4.64+0x50], R10 ;  /* 0x0000500a04008986 */ /* 0x0001e8000c10150e */
[----:B------:R0:W-:Y:S01]  /*64a0*/  @!P0 STG.E.U16 desc[UR14][R6.64+0x50], R19 ;  /* 0x0000501306008986 */ /* 0x0001e2000c10150e */
[----:B------:R-:W-:Y:S02]  /*64b0*/  MOV R17, R23 ;  /* 0x0000001700117202 */ /* 0x000fe40000000f00 */
[----:B------:R-:W-:-:S07]  /*64c0*/  MOV R21, R18 ;  /* 0x0000001200157202 */ /* 0x000fce0000000f00 */
[----:B0-----:R-:W-:Y:S05]  /*64d0*/  WARPSYNC.COLLECTIVE R14, `(.L_x_300) ;  /* 0x000000000e087348 */ /* 0x001fea0003c00000 */
[----:B------:R1:W2:Y:S02]  /*64e0*/  SHFL.BFLY P2, R18, R17, R16, R15 ;  /* 0x0c00001011127389 */ /* 0x0002a4000004000f */
[----:B012---:R-:W-:Y:S01]  /*64f0*/  ENDCOLLECTIVE ;  /* 0x000000000000791b */ /* 0x007fe20003800000 */
.L_x_300:
[----:B------:R-:W-:Y:S01]  /*6500*/  FADD.FTZ R21, R30, R21 ;  /* 0x000000151e157221 */ /* 0x000fe20000010000 */
[----:B------:R-:W-:Y:S06]  /*6510*/  BRA `(.L_x_301) ;  /* 0xffffffe000e07947 */ /* 0x000fec000383ffff */
.L_x_302:
        /* <DEDUP_REMOVED lines=14> */
.L_x_3832:


//--------------------- .text._ZN13group_norm_v218gn_bwd_cuda_kernelI13__nv_bfloat16Li320ELi1ELi32ELi10ELi1024ELb0ELb1ELi16ELi320ELi320ELi4ELb1ELi2ELb0ELb0ELNS_15WgradSyncMethodE3ENS_16CompileConditionILi900EEEEEvPT_S6_S6_PKS5_S8_S8_S8_PKfflPfPj --------------------------
	.section	.text._ZN13group_norm_v218gn_bwd_cuda_kernelI13__nv_bfloat16Li320ELi1ELi32ELi10ELi1024ELb0ELb1ELi16ELi320ELi320ELi4ELb1ELi2ELb0ELb0ELNS_15WgradSyncMethodE3ENS_16CompileConditionILi900EEEEEvPT_S6_S6_PKS5_S8_S8_S8_PKfflPfPj,"ax",@progbits
	.align	128
        .global         _ZN13group_norm_v218gn_bwd_cuda_kernelI13__nv_bfloat16Li320ELi1ELi32ELi10ELi1024ELb0ELb1ELi16ELi320ELi320ELi4ELb1ELi2ELb0ELb0ELNS_15WgradSyncMethodE3ENS_16CompileConditionILi900EEEEEvPT_S6_S6_PKS5_S8_S8_S8_PKfflPfPj
        .type           _ZN13group_norm_v218gn_bwd_cuda_kernelI13__nv_bfloat16Li320ELi1ELi32ELi10ELi1024ELb0ELb1ELi16ELi320ELi320ELi4ELb1ELi2ELb0ELb0ELNS_15WgradSyncMethodE3ENS_16CompileConditionILi900EEEEEvPT_S6_S6_PKS5_S8_S8_S8_PKfflPfPj,@function
        .size           _ZN13group_norm_v218gn_bwd_cuda_kernelI13__nv_bfloat16Li320ELi1ELi32ELi10ELi1024ELb0ELb1ELi16ELi320ELi320ELi4ELb1ELi2ELb0ELb0ELNS_15WgradSyncMethodE3ENS_16CompileConditionILi900EEEEEvPT_S6_S6_PKS5_S8_S8_S8_PKfflPfPj,(.L_x_3833 - _ZN13group_norm_v218gn_bwd_cuda_kernelI13__nv_bfloat16Li320ELi1ELi32ELi10ELi1024ELb0ELb1ELi16ELi320ELi320ELi4ELb1ELi2ELb0ELb0ELNS_15WgradSyncMethodE3ENS_16CompileConditionILi900EEEEEvPT_S6_S6_PKS5_S8_S8_S8_PKfflPfPj)
        .other          _ZN13group_norm_v218gn_bwd_cuda_kernelI13__nv_bfloat16Li320ELi1ELi32ELi10ELi1024ELb0ELb1ELi16ELi320ELi320ELi4ELb1ELi2ELb0ELb0ELNS_15WgradSyncMethodE3ENS_16CompileConditionILi900EEEEEvPT_S6_S6_PKS5_S8_S8_S8_PKfflPfPj,@"STO_CUDA_ENTRY STV_DEFAULT"
_ZN13group_norm_v218gn_bwd_cuda_kernelI13__nv_bfloat16Li320ELi1ELi32ELi10ELi1024ELb0ELb1ELi16ELi320ELi320ELi4ELb1ELi2ELb0ELb0ELNS_15WgradSyncMethodE3ENS_16CompileConditionILi900EEEEEvPT_S6_S6_PKS5_S8_S8_S8_PKfflPfPj:
.text._ZN13group_norm_v218gn_bwd_cuda_kernelI13__nv_bfloat16Li320ELi1ELi32ELi10ELi1024ELb0ELb1ELi16ELi320ELi320ELi4ELb1ELi2ELb0ELb0ELNS_15WgradSyncMethodE3ENS_16CompileConditionILi900EEEEEvPT_S6_S6_PKS5_S8_S8_S8_PKfflPfPj:
[----:B------:R-:W-:Y:S01]  /*0000*/  LDC R1, c[0x0][0x28] ;  /* 0x00000a00ff017b82 */ /* 0x000fe20000000800 */
[----:B------:R-:W0:Y:S01]  /*0010*/  S2R R9, SR_CTAID.Y ;  /* 0x0000000000097919 */ /* 0x000e220000002600 */
[----:B------:R-:W-:Y:S01]  /*0020*/  ULDC.64 UR4, c[0x0][0x258] ;  /* 0x0000960000047ab9 */ /* 0x000fe20000000a00 */
[----:B------:R-:W-:Y:S01]  /*0030*/  ULDC.64 UR8, c[0x0][0x208] ;  /* 0x0000820000087ab9 */ /* 0x000fe20000000a00 */
[----:B------:R-:W-:Y:S01]  /*0040*/  MOV R48, UR4 ;  /* 0x0000000400307c02 */ /* 0x000fe20008000f00 */
[----:B------:R-:W1:Y:S01]  /*0050*/  S2R R0, SR_CTAID.X ;  /* 0x0000000000007919 */ /* 0x000e620000002500 */
[----:B------:R-:W-:Y:S01]  /*0060*/  MOV R49, UR5 ;  /* 0x0000000500317c02 */ /* 0x000fe20008000f00 */
[----:B------:R-:W-:Y:S01]  /*0070*/  IMAD.MOV.U32 R84, RZ, RZ, RZ ;  /* 0x000000ffff547224 */ /* 0x000fe200078e00ff */
[----:B0-----:R-:W-:Y:S02]  /*0080*/  ISETP.GE.U32.AND P0, PT, R9, R48, PT ;  /* 0x000000300900720c */ /* 0x001fe40003f06070 */
[----:B------:R-:W-:-:S02]  /*0090*/  MOV R83, R9 ;  /* 0x0000000900537202 */ /* 0x000fc40000000f00 */
        /* <DEDUP_REMOVED lines=19> */
.L_x_305:
[----:B------:R-:W2:Y:S04]  /*01d0*/  LD.E.STRONG.GPU R4, desc[UR8][R2.64] ;  /* 0x0000000802047980 */ /* 0x000ea8000c10f900 */
[----:B--2---:R-:W-:Y:S01]  /*01e0*/  CCTL.IVALL ;  /* 0x00000000ff00798f */ /* 0x004fe20002000000 */
[----:B------:R-:W-:Y:S05]  /*01f0*/  YIELD ;  /* 0x0000000000007946 */ /* 0x000fea0003800000 */
[----:B-----5:R-:W-:-:S04]  /*0200*/  LOP3.LUT R4, R4, R5, RZ, 0x3c, !PT ;  /* 0x0000000504047212 */ /* 0x020fc800078e3cff */
[----:B------:R-:W-:-:S13]  /*0210*/  ISETP.GT.AND P0, PT, R4, -0x1, PT ;  /* 0xffffffff0400780c */ /* 0x000fda0003f04270 */
[----:B------:R-:W-:Y:S05]  /*0220*/  @P0 BRA `(.L_x_305) ;  /* 0xfffffffc00e80947 */ /* 0x000fea000383ffff */
.L_x_304:
[----:B------:R-:W-:Y:S05]  /*0230*/  WARPSYNC.ALL ;  /* 0x0000000000007948 */ /* 0x000fea0003800000 */
[----:B------:R-:W-:Y:S06]  /*0240*/  BAR.SYNC.DEFER_BLOCKING 0x0 ;  /* 0x0000000000007b1d */ /* 0x000fec0000010000 */
[----:B------:R-:W-:Y:S05]  /*0250*/  BRA `(.L_x_306) ;  /* 0x0000002800c87947 */ /* 0x000fea0003800000 */
.L_x_303:
[----:B------:R-:W0:Y:S01]  /*0260*/  S2R R2, SR_TID.X ;  /* 0x0000000000027919 */ /* 0x000e220000002100 */
[----:B------:R-:W1:Y:S01]  /*0270*/  LDC.64 R18, c[0x0][0x238] ;  /* 0x00008e00ff127b82 */ /* 0x000e620000000a00 */
[----:B0-----:R-:W-:-:S05]  /*0280*/  IMAD.WIDE.U32 R4, R2, -0x33333333, RZ ;  /* 0xcccccccd02047825 */ /* 0x001fca00078e00ff */
[----:B------:R-:W-:-:S05]  /*0290*/  SHF.R.U32.HI R15, RZ, 0x6, R5 ;  /* 0x00000006ff0f7819 */ /* 0x000fca0000011605 */
[----:B------:R-:W-:-:S04]  /*02a0*/  IMAD R3, R15, -0x50, R2 ;  /* 0xffffffb00f037824 */ /* 0x000fc800078e0202 */
[----:B------:R-:W-:-:S04]  /*02b0*/  IMAD.SHL.U32 R4, R3, 0x4, RZ ;  /* 0x0000000403047824 */ /* 0x000fc800078e00ff */
[----:B-1----:R-:W-:-:S06]  /*02c0*/  IMAD.WIDE R18, R4, 0x2, R18 ;  /* 0x0000000204127825 */ /* 0x002fcc00078e0212 */
[----:B------:R-:W2:Y:S01]  /*02d0*/  LDG.E.64.CONSTANT R18, desc[UR8][R18.64] ;  /* 0x0000000812127981 */ /* 0x000ea2000c1e9b00 */
[----:B------:R-:W-:Y:S02]  /*02e0*/  MOV R5, 0x400 ;  /* 0x0000040000057802 */ /* 0x000fe40000000f00 */
[----:B------:R-:W-:Y:S02]  /*02f0*/  CS2R R46, SRZ ;  /* 0x00000000002e7805 */ /* 0x000fe4000001ff00 */
[----:B------:R-:W-:Y:S01]  /*0300*/  SHF.R.S32.HI R7, RZ, 0x1f, R2 ;  /* 0x0000001fff077819 */ /* 0x000fe20000011402 */
[----:B------:R-:W0:Y:S01]  /*0310*/  S2R R6, SR_CgaCtaId ;  /* 0x0000000000067919 */ /* 0x000e220000008800 */
[----:B------:R-:W-:Y:S02]  /*0320*/  IADD3 R5, R5, 0x2800, RZ ;  /* 0x0000280005057810 */ /* 0x000fe40007ffe0ff */
[----:B------:R-:W-:Y:S02]  /*0330*/  CS2R R44, SRZ ;  /* 0x00000000002c7805 */ /* 0x000fe4000001ff00 */
[----:B------:R-:W-:-:S02]  /*0340*/  LEA.HI R11, R7, R2, RZ, 0x2 ;  /* 0x00000002070b7211 */ /* 0x000fc400078f10ff */
[----:B------:R-:W-:Y:S02]  /*0350*/  CS2R R42, SRZ ;  /* 0x00000000002a7805 */ /* 0x000fe4000001ff00 */
[----:B------:R-:W-:Y:S02]  /*0360*/  IADD3 R14, R4, 0x2, RZ ;  /* 0x00000002040e7810 */ /* 0x000fe40007ffe0ff */
[----:B------:R-:W-:Y:S02]  /*0370*/  CS2R R40, SRZ ;  /* 0x0000000000287805 */ /* 0x000fe4000001ff00 */
[----:B------:R-:W-:Y:S01]  /*0380*/  SHF.R.S32.HI R8, RZ, 0x2, R11 ;  /* 0x00000002ff087819 */ /* 0x000fe2000001140b */
[----:B------:R-:W-:Y:S01]  /*0390*/  UMOV UR4, URZ ;  /* 0x0000003f00047c82 */ /* 0x000fe20008000000 */
[----:B------:R-:W-:Y:S02]  /*03a0*/  LEA.HI R7, R7, R2, RZ, 0x4 ;  /* 0x0000000207077211 */ /* 0x000fe400078f20ff */
[----:B------:R-:W-:-:S02]  /*03b0*/  IADD3 R13, R8, 0xa0, RZ ;  /* 0x000000a0080d7810 */ /* 0x000fc40007ffe0ff */
[----:B------:R-:W-:Y:S02]  /*03c0*/  IADD3 R21, R8, 0xf0, RZ ;  /* 0x000000f008157810 */ /* 0x000fe40007ffe0ff */
[----:B------:R-:W-:Y:S02]  /*03d0*/  SHF.R.S32.HI R16, RZ, 0x1f, R13 ;  /* 0x0000001fff107819 */ /* 0x000fe4000001140d */
[----:B------:R-:W-:Y:S02]  /*03e0*/  SHF.R.S32.HI R22, RZ, 0x1f, R21 ;  /* 0x0000001fff167819 */ /* 0x000fe40000011415 */
[----:B------:R-:W-:Y:S02]  /*03f0*/  LEA.HI R20, R16, R13, RZ, 0x2 ;  /* 0x0000000d10147211 */ /* 0x000fe400078f10ff */
[----:B------:R-:W-:Y:S02]  /*0400*/  LEA.HI R22, R22, R21, RZ, 0x2 ;  /* 0x0000001516167211 */ /* 0x000fe400078f10ff */
[----:B------:R-:W-:-:S02]  /*0410*/  SHF.R.U32.HI R20, RZ, 0x2, R20 ;  /* 0x00000002ff147819 */ /* 0x000fc40000011614 */
[----:B------:R-:W-:Y:S02]  /*0420*/  SHF.R.U32.HI R22, RZ, 0x2, R22 ;  /* 0x00000002ff167819 */ /* 0x000fe40000011616 */
[----:B0-----:R-:W-:Y:S02]  /*0430*/  LEA R6, R6, R5, 0x18 ;  /* 0x0000000506067211 */ /* 0x001fe400078ec0ff */
[----:B------:R-:W-:-:S03]  /*0440*/  SHF.L.U32 R5, R0, 0x4, RZ ;  /* 0x0000000400057819 */ /* 0x000fc600000006ff */
[----:B------:R-:W-:Y:S01]  /*0450*/  IMAD R10, R3, 0x28, R6 ;  /* 0x00000028030a7824 */ /* 0x000fe200078e0206 */
[----:B------:R-:W-:Y:S01]  /*0460*/  LOP3.LUT R5, R5, 0x3f0, RZ, 0xc0, !PT ;  /* 0x000003f005057812 */ /* 0x000fe200078ec0ff */
[----:B------:R-:W-:Y:S02]  /*0470*/  VIADD R3, R8, 0x50 ;  /* 0x0000005008037836 */ /* 0x000fe40000000000 */
[----:B------:R-:W-:Y:S01]  /*0480*/  IMAD R10, R15, 0x8, R10 ;  /* 0x000000080f0a7824 */ /* 0x000fe200078e020a */
[----:B------:R-:W-:Y:S01]  /*0490*/  IADD3 R17, R5, R15, RZ ;  /* 0x0000000f05117210 */ /* 0x000fe20007ffe0ff */
[----:B------:R-:W-:Y:S01]  /*04a0*/  IMAD.WIDE.U32 R14, R14, -0x33333333, RZ ;  /* 0xcccccccd0e0e7825 */ /* 0x000fe200078e00ff */
[----:B------:R-:W-:Y:S02]  /*04b0*/  SHF.R.S32.HI R12, RZ, 0x1f, R3 ;  /* 0x0000001fff0c7819 */ /* 0x000fe40000011403 */
[----:B------:R-:W-:Y:S01]  /*04c0*/  SHF.R.U32.HI R14, RZ, 0x4, R7 ;  /* 0x00000004ff0e7819 */ /* 0x000fe20000011607 */
[----:B------:R-:W-:Y:S01]  /*04d0*/  IMAD R17, R17, 0x140, RZ ;  /* 0x0000014011117824 */ /* 0x000fe200078e02ff */
[----:B------:R-:W-:Y:S01]  /*04e0*/  LEA.HI R5, R12, R3, RZ, 0x2 ;  /* 0x000000030c057211 */ /* 0x000fe200078f10ff */
[----:B------:R-:W-:Y:S01]  /*04f0*/  IMAD.WIDE.U32 R12, R4, -0x33333333, RZ ;  /* 0xcccccccd040c7825 */ /* 0x000fe200078e00ff */
[----:B------:R-:W-:-:S02]  /*0500*/  LOP3.LUT R3, R11, 0xfffffffc, RZ, 0xc0, !PT ;  /* 0xfffffffc0b037812 */ /* 0x000fc400078ec0ff */
[----:B------:R-:W-:Y:S02]  /*0510*/  SHF.R.U32.HI R16, RZ, 0x2, R5 ;  /* 0x00000002ff107819 */ /* 0x000fe40000011605 */
[----:B------:R-:W-:Y:S01]  /*0520*/  SHF.R.U32.HI R11, RZ, 0x3, R13 ;  /* 0x00000003ff0b7819 */ /* 0x000fe2000001160d */
[----:B------:R-:W-:Y:S01]  /*0530*/  IMAD.IADD R3, R2, 0x1, -R3 ;  /* 0x0000000102037824 */ /* 0x000fe200078e0a03 */
[----:B------:R-:W-:-:S04]  /*0540*/  SHF.R.U32.HI R12, RZ, 0x3, R15 ;  /* 0x00000003ff0c7819 */ /* 0x000fc8000001160f */
[C---:B------:R-:W-:Y:S02]  /*0550*/  LOP3.LUT R13, R3.reuse, 0x3, R14, 0x78, !PT ;  /* 0x00000003030d7812 */ /* 0x040fe400078e780e */
[C---:B------:R-:W-:Y:S02]  /*0560*/  LOP3.LUT R14, R3.reuse, 0x3, R16, 0x78, !PT ;  /* 0x00000003030e7812 */ /* 0x040fe400078e7810 */
[C---:B------:R-:W-:Y:S02]  /*0570*/  LOP3.LUT R15, R3.reuse, 0x3, R20, 0x78, !PT ;  /* 0x00000003030f7812 */ /* 0x040fe400078e7814 */
[----:B------:R-:W-:Y:S02]  /*0580*/  LOP3.LUT R16, R3, 0x3, R22, 0x78, !PT ;  /* 0x0000000303107812 */ /* 0x000fe400078e7816 */
[----:B--2---:R-:W-:Y:S02]  /*0590*/  PRMT R7, R18, 0x7632, R7 ;  /* 0x0000763212077816 */ /* 0x004fe40000000007 */
[----:B------:R-:W-:-:S02]  /*05a0*/  PRMT R21, R19, 0x7632, R21 ;  /* 0x0000763213157816 */ /* 0x000fc40000000015 */
[----:B------:R-:W-:Y:S01]  /*05b0*/  SHF.L.U32 R5, R19, 0x10, RZ ;  /* 0x0000001013057819 */ /* 0x000fe200000006ff */
[----:B------:R-:W-:Y:S01]  /*05c0*/  IMAD.U32 R19, R7, 0x10000, RZ ;  /* 0x0001000007137824 */ /* 0x000fe200078e00ff */
[----:B------:R-:W-:Y:S02]  /*05d0*/  SHF.L.U32 R3, R18, 0x10, RZ ;  /* 0x0000001012037819 */ /* 0x000fe400000006ff */
[----:B------:R-:W-:-:S07]  /*05e0*/  SHF.L.U32 R21, R21, 0x10, RZ ;  /* 0x0000001015157819 */ /* 0x000fce00000006ff */
.L_x_322:
[----:B--2---:R-:W-:Y:S01]  /*05f0*/  HFMA2.MMA R23, -RZ, RZ, 0, 0 ;  /* 0x00000000ff177435 */ /* 0x004fe200000001ff */
[----:B------:R-:W-:Y:S01]  /*0600*/  IMAD.MOV.U32 R22, RZ, RZ, R4 ;  /* 0x000000ffff167224 */ /* 0x000fe200078e0004 */
[C---:B------:R-:W-:Y:S01]  /*0610*/  SHF.L.U32 R25, R83.reuse, 0x5, RZ ;  /* 0x0000000553197819 */ /* 0x040fe200000006ff */
[----:B------:R-:W-:Y:S01]  /*0620*/  IMAD R29, R84, 0x50000, RZ ;  /* 0x00050000541d7824 */ /* 0x000fe200078e02ff */
[----:B------:R-:W-:Y:S01]  /*0630*/  SHF.L.U64.HI R28, R83, 0x5, R84 ;  /* 0x00000005531c7819 */ /* 0x000fe20000010254 */
[----:B------:R-:W-:Y:S01]  /*0640*/  ULDC.64 UR6, c[0x0][0x248] ;  /* 0x0000920000067ab9 */ /* 0x000fe20000000a00 */
[----:B------:R-:W-:Y:S01]  /*0650*/  IADD3 R7, P0, R25, R11, RZ ;  /* 0x0000000b19077210 */ /* 0x000fe20007f1e0ff */
[----:B------:R-:W-:Y:S01]  /*0660*/  ULDC.64 UR10, c[0x0][0x230] ;  /* 0x00008c00000a7ab9 */ /* 0x000fe20000000a00 */
[----:B------:R-:W-:Y:S01]  /*0670*/  ULDC.64 UR12, c[0x0][0x228] ;  /* 0x00008a00000c7ab9 */ /* 0x000fe20000000a00 */
[----:B------:R-:W-:Y:S01]  /*0680*/  ULDC UR5, c[0x0][0x250] ;  /* 0x0000940000057ab9 */ /* 0x000fe20000000800 */
[----:B------:R-:W-:Y:S01]  /*0690*/  IMAD.WIDE.U32 R26, R83, 0x50000, R22 ;  /* 0x00050000531a7825 */ /* 0x000fe200078e0016 */
[----:B------:R-:W-:-:S02]  /*06a0*/  IADD3.X R18, RZ, R28, RZ, P0, !PT ;  /* 0x0000001cff127210 */ /* 0x000fc400007fe4ff */
[----:B------:R-:W-:Y:S01]  /*06b0*/  LEA R54, P0, R7, UR6, 0x3 ;  /* 0x0000000607367c11 */ /* 0x000fe2000f8018ff */
[----:B------:R-:W-:Y:S01]  /*06c0*/  IMAD.IADD R48, R27, 0x1, R29 ;  /* 0x000000011b307824 */ /* 0x000fe200078e021d */
[----:B------:R-:W-:Y:S02]  /*06d0*/  IADD3 R20, P1, R17, R26, RZ ;  /* 0x0000001a11147210 */ /* 0x000fe40007f3e0ff */
[----:B------:R-:W-:Y:S02]  /*06e0*/  LEA.HI.X R55, R7, UR7, R18, 0x3, P0 ;  /* 0x0000000707377c11 */ /* 0x000fe400080f1c12 */
[----:B------:R-:W-:Y:S02]  /*06f0*/  IADD3.X R23, RZ, R48, RZ, P1, !PT ;  /* 0x00000030ff177210 */ /* 0x000fe40000ffe4ff */
[----:B------:R-:W-:Y:S02]  /*0700*/  IADD3 R7, R17, 0x500, RZ ;  /* 0x0000050011077810 */ /* 0x000fe40007ffe0ff */
[C---:B------:R-:W-:Y:S01]  /*0710*/  SHF.L.U64.HI R18, R20.reuse, 0x1, R23 ;  /* 0x0000000114127819 */ /* 0x040fe20000010217 */
[----:B------:R-:W-:Y:S01]  /*0720*/  IMAD.SHL.U32 R20, R20, 0x2, RZ ;  /* 0x0000000214147824 */ /* 0x000fe200078e00ff */
[----:B------:R-:W2:Y:S01]  /*0730*/  LDG.E.64.CONSTANT R54, desc[UR8][R54.64] ;  /* 0x0000000836367981 */ /* 0x000ea2000c1e9b00 */
[----:B------:R-:W-:-:S02]  /*0740*/  IADD3 R7, P2, R7, R26, RZ ;  /* 0x0000001a07077210 */ /* 0x000fc40007f5e0ff */
[----:B------:R-:W-:Y:S02]  /*0750*/  IADD3 R25, P0, R25, R12, RZ ;  /* 0x0000000c19197210 */ /* 0x000fe40007f1e0ff */
[----:B------:R-:W-:Y:S02]  /*0760*/  IADD3 R38, P1, R20, UR10, RZ ;  /* 0x0000000a14267c10 */ /* 0x000fe4000ff3e0ff */
[----:B------:R-:W-:Y:S02]  /*0770*/  IADD3.X R24, RZ, R48, RZ, P2, !PT ;  /* 0x00000030ff187210 */ /* 0x000fe400017fe4ff */
[----:B------:R-:W-:Y:S02]  /*0780*/  IADD3.X R39, R18, UR11, RZ, P1, !PT ;  /* 0x0000000b12277c10 */ /* 0x000fe40008ffe4ff */
[----:B------:R-:W-:Y:S02]  /*0790*/  IADD3 R36, P2, R20, UR12, RZ ;  /* 0x0000000c14247c10 */ /* 0x000fe4000ff5e0ff */
[----:B------:R-:W-:-:S02]  /*07a0*/  SHF.L.U32 R22, R7, 0x1, RZ ;  /* 0x0000000107167819 */ /* 0x000fc400000006ff */
[----:B------:R-:W-:Y:S01]  /*07b0*/  SHF.L.U64.HI R23, R7, 0x1, R24 ;  /* 0x0000000107177819 */ /* 0x000fe20000010218 */
[----:B------:R-:W-:Y:S01]  /*07c0*/  IMAD.X R24, RZ, RZ, R28, P0 ;  /* 0x000000ffff187224 */ /* 0x000fe200000e061c */
[----:B------:R-:W-:Y:S01]  /*07d0*/  IADD3.X R37, R18, UR13, RZ, P2, !PT ;  /* 0x0000000d12257c10 */ /* 0x000fe200097fe4ff */
[----:B------:R-:W3:Y:S01]  /*07e0*/  LDG.E.64.CONSTANT R38, desc[UR8][R38.64] ;  /* 0x0000000826267981 */ /* 0x000ee2000c1e9b00 */
[----:B------:R-:W-:Y:S02]  /*07f0*/  IADD3 R34, P1, R22, UR10, RZ ;  /* 0x0000000a16227c10 */ /* 0x000fe4000ff3e0ff */
[----:B------:R-:W-:Y:S02]  /*0800*/  LEA R56, P0, R25, UR6, 0x3 ;  /* 0x0000000619387c11 */ /* 0x000fe4000f8018ff */
[----:B------:R-:W-:Y:S01]  /*0810*/  IADD3.X R35, R23, UR11, RZ, P1, !PT ;  /* 0x0000000b17237c10 */ /* 0x000fe20008ffe4ff */
[----:B------:R-:W4:Y:S01]  /*0820*/  LDG.E.64.CONSTANT R36, desc[UR8][R36.64] ;  /* 0x0000000824247981 */ /* 0x000f22000c1e9b00 */
[----:B------:R-:W-:-:S02]  /*0830*/  LEA.HI.X R57, R25, UR7, R24, 0x3, P0 ;  /* 0x0000000719397c11 */ /* 0x000fc400080f1c18 */
[----:B------:R-:W-:Y:S02]  /*0840*/  IADD3 R32, P2, R22, UR12, RZ ;  /* 0x0000000c16207c10 */ /* 0x000fe4000ff5e0ff */
[----:B------:R-:W5:Y:S02]  /*0850*/  LDG.E.64.CONSTANT R34, desc[UR8][R34.64] ;  /* 0x0000000822227981 */ /* 0x000f64000c1e9b00 */
[----:B------:R-:W-:Y:S02]  /*0860*/  IADD3.X R33, R23, UR13, RZ, P2, !PT ;  /* 0x0000000d17217c10 */ /* 0x000fe400097fe4ff */
[----:B------:R-:W5:Y:S04]  /*0870*/  LDG.E.64.CONSTANT R56, desc[UR8][R56.64] ;  /* 0x0000000838387981 */ /* 0x000f68000c1e9b00 */
[----:B------:R-:W5:Y:S01]  /*0880*/  LDG.E.64.CONSTANT R32, desc[UR8][R32.64] ;  /* 0x0000000820207981 */ /* 0x000f62000c1e9b00 */
[----:B------:R-:W-:-:S04]  /*0890*/  IADD3 R7, R17, 0xa00, RZ ;  /* 0x00000a0011077810 */ /* 0x000fc80007ffe0ff */
[----:B------:R-:W-:-:S04]  /*08a0*/  IADD3 R7, P0, R7, R26, RZ ;  /* 0x0000001a07077210 */ /* 0x000fc80007f1e0ff */
[----:B------:R-:W-:Y:S01]  /*08b0*/  IADD3.X R28, RZ, R48, RZ, P0, !PT ;  /* 0x00000030ff1c7210 */ /* 0x000fe200007fe4ff */
[----:B------:R-:W-:-:S03]  /*08c0*/  IMAD.SHL.U32 R24, R7, 0x2, RZ ;  /* 0x0000000207187824 */ /* 0x000fc600078e00ff */
[----:B------:R-:W-:Y:S02]  /*08d0*/  SHF.L.U64.HI R25, R7, 0x1, R28 ;  /* 0x0000000107197819 */ /* 0x000fe4000001021c */
[C---:B------:R-:W-:Y:S02]  /*08e0*/  IADD3 R30, P0, R24.reuse, UR10, RZ ;  /* 0x0000000a181e7c10 */ /* 0x040fe4000ff1e0ff */
[----:B------:R-:W-:Y:S02]  /*08f0*/  IADD3 R28, P1, R24, UR12, RZ ;  /* 0x0000000c181c7c10 */ /* 0x000fe4000ff3e0ff */
[C---:B------:R-:W-:Y:S02]  /*0900*/  IADD3.X R31, R25.reuse, UR11, RZ, P0, !PT ;  /* 0x0000000b191f7c10 */ /* 0x040fe400087fe4ff */
[----:B------:R-:W-:Y:S02]  /*0910*/  IADD3.X R29, R25, UR13, RZ, P1, !PT ;  /* 0x0000000d191d7c10 */ /* 0x000fe40008ffe4ff */
[----:B------:R-:W-:-:S02]  /*0920*/  IADD3 R7, R17, 0xf00, RZ ;  /* 0x00000f0011077810 */ /* 0x000fc40007ffe0ff */
[----:B------:R-:W5:Y:S02]  /*0930*/  LDG.E.64.CONSTANT R30, desc[UR8][R30.64] ;  /* 0x000000081e1e7981 */ /* 0x000f64000c1e9b00 */
[----:B------:R-:W-:Y:S02]  /*0940*/  IADD3 R7, P0, R7, R26, RZ ;  /* 0x0000001a07077210 */ /* 0x000fe40007f1e0ff */
[----:B------:R-:W5:Y:S02]  /*0950*/  LDG.E.64.CONSTANT R28, desc[UR8][R28.64] ;  /* 0x000000081c1c7981 */ /* 0x000f64000c1e9b00 */
[----:B------:R-:W-:Y:S01]  /*0960*/  IADD3.X R48, RZ, R48, RZ, P0, !PT ;  /* 0x00000030ff307210 */ /* 0x000fe200007fe4ff */
[----:B------:R-:W-:-:S03]  /*0970*/  IMAD.SHL.U32 R26, R7, 0x2, RZ ;  /* 0x00000002071a7824 */ /* 0x000fc600078e00ff */
[----:B------:R-:W-:Y:S02]  /*0980*/  SHF.L.U64.HI R27, R7, 0x1, R48 ;  /* 0x00000001071b7819 */ /* 0x000fe40000010230 */
[----:B------:R-:W-:-:S04]  /*0990*/  IADD3 R50, P0, R26, UR10, RZ ;  /* 0x0000000a1a327c10 */ /* 0x000fc8000ff1e0ff */
        /* <DEDUP_REMOVED lines=9> */
[----:B------:R-:W0:Y:S01]  /*0a30*/  MUFU.RSQ R55, R55 ;  /* 0x0000003700377308 */ /* 0x000e220000001400 */
[C---:B---3--:R-:W-:Y:S02]  /*0a40*/  PRMT R7, R38.reuse, 0x7632, R7 ;  /* 0x0000763226077816 */ /* 0x048fe40000000007 */
[----:B------:R-:W-:-:S03]  /*0a50*/  SHF.L.U32 R49, R38, 0x10, RZ ;  /* 0x0000001026317819 */ /* 0x000fc600000006ff */
[----:B------:R-:W-:Y:S01]  /*0a60*/  IMAD.U32 R7, R7, 0x10000, RZ ;  /* 0x0001000007077824 */ /* 0x000fe200078e00ff */
[----:B----4-:R-:W-:Y:S01]  /*0a70*/  SHF.L.U32 R68, R36, 0x10, RZ ;  /* 0x0000001024447819 */ /* 0x010fe200000006ff */
[----:B------:R-:W-:Y:S01]  /*0a80*/  FADD.FTZ R58, -R54, R49 ;  /* 0x00000031363a7221 */ /* 0x000fe20000010100 */
[----:B------:R-:W-:Y:S01]  /*0a90*/  PRMT R48, R36, 0x7632, R48 ;  /* 0x0000763224307816 */ /* 0x000fe20000000030 */
[----:B------:R-:W-:Y:S01]  /*0aa0*/  FADD.FTZ R60, -R54, R7 ;  /* 0x00000007363c7221 */ /* 0x000fe20000010100 */
[----:B-----5:R-:W-:Y:S01]  /*0ab0*/  SHF.L.U32 R61, R34, 0x10, RZ ;  /* 0x00000010223d7819 */ /* 0x020fe200000006ff */
[----:B0-----:R-:W-:Y:S01]  /*0ac0*/  FMUL.FTZ R7, R55, R58 ;  /* 0x0000003a37077220 */ /* 0x001fe20000410000 */
[----:B------:R-:W-:Y:S01]  /*0ad0*/  SHF.L.U32 R62, R48, 0x10, RZ ;  /* 0x00000010303e7819 */ /* 0x000fe200000006ff */
[----:B------:R-:W-:Y:S01]  /*0ae0*/  FMUL.FTZ R48, R3, R68 ;  /* 0x0000004403307220 */ /* 0x000fe20000410000 */
[----:B------:R-:W-:Y:S01]  /*0af0*/  FADD.FTZ R57, R57, UR5 ;  /* 0x0000000539397e21 */ /* 0x000fe20008010000 */
[----:B------:R-:W-:Y:S01]  /*0b00*/  FMUL.FTZ R49, R55, R60 ;  /* 0x0000003c37317220 */ /* 0x000fe20000410000 */
[----:B------:R-:W-:Y:S01]  /*0b10*/  FADD.FTZ R82, -R54, R61 ;  /* 0x0000003d36527221 */ /* 0x000fe20000010100 */
[----:B------:R-:W-:Y:S01]  /*0b20*/  FMUL.FTZ R58, R19, R62 ;  /* 0x0000003e133a7220 */ /* 0x000fe20000410000 */
[----:B------:R-:W-:Y:S01]  /*0b30*/  FFMA.FTZ R48, R7, R48, RZ ;  /* 0x0000003007307223 */ /* 0x000fe200000100ff */
[----:B------:R-:W-:Y:S01]  /*0b40*/  IMAD.U32 R81, R32, 0x10000, RZ ;  /* 0x0001000020517824 */ /* 0x000fe200078e00ff */
[----:B------:R-:W0:Y:S01]  /*0b50*/  MUFU.RSQ R57, R57 ;  /* 0x0000003900397308 */ /* 0x000e220000001400 */
[----:B------:R-:W-:Y:S01]  /*0b60*/  FMUL.FTZ R82, R55, R82 ;  /* 0x0000005237527220 */ /* 0x000fe20000410000 */
[----:B------:R-:W-:Y:S01]  /*0b70*/  FFMA.FTZ R59, R49, R58, R48 ;  /* 0x0000003a313b7223 */ /* 0x000fe20000010030 */
[----:B------:R-:W-:Y:S01]  /*0b80*/  FMUL.FTZ R60, R3, R81 ;  /* 0x00000051033c7220 */ /* 0x000fe20000410000 */
[--C-:B------:R-:W-:Y:S01]  /*0b90*/  FFMA.FTZ R49, R49, R62, R44.reuse ;  /* 0x0000003e31317223 */ /* 0x100fe2000001002c */
[----:B------:R-:W-:Y:S01]  /*0ba0*/  FFMA.FTZ R48, R3, R68, RZ ;  /* 0x0000004403307223 */ /* 0x000fe200000100ff */
[C---:B------:R-:W-:Y:S01]  /*0bb0*/  PRMT R44, R39.reuse, 0x7632, R44 ;  /* 0x00007632272c7816 */ /* 0x040fe2000000002c */
[----:B------:R-:W-:Y:S01]  /*0bc0*/  FFMA.FTZ R61, R82, R60, R59 ;  /* 0x0000003c523d7223 */ /* 0x000fe2000001003b */
[----:B------:R-:W-:Y:S01]  /*0bd0*/  SHF.L.U32 R59, R39, 0x10, RZ ;  /* 0x00000010273b7819 */ /* 0x000fe200000006ff */
[----:B------:R-:W-:Y:S01]  /*0be0*/  FFMA.FTZ R58, R19, R62, R48 ;  /* 0x0000003e133a7223 */ /* 0x000fe20000010030 */
[----:B------:R-:W-:Y:S01]  /*0bf0*/  FADD.FTZ R45, R62, R45 ;  /* 0x0000002d3e2d7221 */ /* 0x000fe20000010000 */
[C---:B------:R-:W-:Y:S01]  /*0c00*/  SHF.L.U32 R76, R37.reuse, 0x10, RZ ;  /* 0x00000010254c7819 */ /* 0x040fe200000006ff */
[----:B------:R-:W-:Y:S01]  /*0c10*/  IMAD.U32 R63, R44, 0x10000, RZ ;  /* 0x000100002c3f7824 */ /* 0x000fe200078e00ff */
[----:B------:R-:W-:Y:S01]  /*0c20*/  PRMT R60, R37, 0x7632, R60 ;  /* 0x00007632253c7816 */ /* 0x000fe2000000003c */
[----:B------:R-:W-:Y:S01]  /*0c30*/  FADD.FTZ R62, -R56, R59 ;  /* 0x0000003b383e7221 */ /* 0x000fe20000010100 */
[----:B------:R-:W-:Y:S01]  /*0c40*/  PRMT R48, R34, 0x7632, R48 ;  /* 0x0000763222307816 */ /* 0x000fe20000000030 */
[----:B------:R-:W-:Y:S01]  /*0c50*/  FMUL.FTZ R64, R5, R76 ;  /* 0x0000004c05407220 */ /* 0x000fe20000410000 */
[----:B------:R-:W-:Y:S01]  /*0c60*/  SHF.L.U32 R60, R60, 0x10, RZ ;  /* 0x000000103c3c7819 */ /* 0x000fe200000006ff */
[----:B------:R-:W-:Y:S01]  /*0c70*/  FADD.FTZ R66, -R56, R63 ;  /* 0x0000003f38427221 */ /* 0x000fe20000010100 */
[----:B------:R-:W-:Y:S01]  /*0c80*/  PRMT R44, R32, 0x7632, R44 ;  /* 0x00007632202c7816 */ /* 0x000fe2000000002c */
[----:B0-----:R-:W-:Y:S01]  /*0c90*/  FMUL.FTZ R75, R57, R62 ;  /* 0x0000003e394b7220 */ /* 0x001fe20000410000 */
[----:B------:R-:W-:-:S02]  /*0ca0*/  IMAD.U32 R63, R48, 0x10000, RZ ;  /* 0x00010000303f7824 */ /* 0x000fc400078e00ff */
[----:B------:R-:W-:Y:S01]  /*0cb0*/  FMUL.FTZ R65, R21, R60 ;  /* 0x0000003c15417220 */ /* 0x000fe20000410000 */
[----:B------:R-:W-:Y:S01]  /*0cc0*/  FMUL.FTZ R59, R57, R66 ;  /* 0x00000042393b7220 */ /* 0x000fe20000410000 */
[----:B------:R-:W-:Y:S01]  /*0cd0*/  FFMA.FTZ R64, R75, R64, RZ ;  /* 0x000000404b407223 */ /* 0x000fe200000100ff */
[----:B------:R-:W-:Y:S01]  /*0ce0*/  SHF.L.U32 R62, R44, 0x10, RZ ;  /* 0x000000102c3e7819 */ /* 0x000fe200000006ff */
[----:B------:R-:W-:Y:S01]  /*0cf0*/  FADD.FTZ R44, -R54, R63 ;  /* 0x0000003f362c7221 */ /* 0x000fe20000010100 */
[----:B------:R-:W-:Y:S01]  /*0d00*/  SHF.L.U32 R67, R35, 0x10, RZ ;  /* 0x0000001023437819 */ /* 0x000fe200000006ff */
[----:B------:R-:W-:Y:S02]  /*0d10*/  FFMA.FTZ R65, R59, R65, R64 ;  /* 0x000000413b417223 */ /* 0x000fe40000010040 */
[----:B------:R-:W-:Y:S01]  /*0d20*/  FMUL.FTZ R64, R19, R62 ;  /* 0x0000003e13407220 */ /* 0x000fe20000410000 */
[----:B------:R-:W-:Y:S01]  /*0d30*/  FMUL.FTZ R48, R55, R44 ;  /* 0x0000002c37307220 */ /* 0x000fe20000410000 */
[----:B------:R-:W-:Y:S01]  /*0d40*/  SHF.L.U32 R73, R33, 0x10, RZ ;  /* 0x0000001021497819 */ /* 0x000fe200000006ff */
[----:B------:R-:W-:-:S02]  /*0d50*/  FADD.FTZ R74, -R56, R67 ;  /* 0x00000043384a7221 */ /* 0x000fc40000010100 */
[C---:B------:R-:W-:Y:S01]  /*0d60*/  FFMA.FTZ R44, R48.reuse, R62, R49 ;  /* 0x0000003e302c7223 */ /* 0x040fe20000010031 */
[----:B------:R-:W-:Y:S01]  /*0d70*/  FFMA.FTZ R61, R48, R64, R61 ;  /* 0x00000040303d7223 */ /* 0x000fe2000001003d */
[----:B------:R-:W-:Y:S01]  /*0d80*/  PRMT R48, R35, 0x7632, R48 ;  /* 0x0000763223307816 */ /* 0x000fe20000000030 */
[----:B------:R-:W-:Y:S02]  /*0d90*/  IMAD.U32 R49, R30, 0x10000, RZ ;  /* 0x000100001e317824 */ /* 0x000fe400078e00ff */
[----:B------:R-:W-:Y:S01]  /*0da0*/  FMUL.FTZ R66, R5, R73 ;  /* 0x0000004905427220 */ /* 0x000fe20000410000 */
[----:B------:R-:W-:Y:S01]  /*0db0*/  FFMA.FTZ R58, R3, R81, R58 ;  /* 0x00000051033a7223 */ /* 0x000fe2000001003a */
[----:B------:R-:W-:Y:S01]  /*0dc0*/  FMUL.FTZ R74, R57, R74 ;  /* 0x0000004a394a7220 */ /* 0x000fe20000410000 */
[----:B------:R-:W-:Y:S01]  /*0dd0*/  SHF.L.U32 R79, R28, 0x10, RZ ;  /* 0x000000101c4f7819 */ /* 0x000fe200000006ff */
[----:B------:R-:W-:Y:S01]  /*0de0*/  FADD.FTZ R80, -R54, R49 ;  /* 0x0000003136507221 */ /* 0x000fe20000010100 */
[----:B------:R-:W-:-:S02]  /*0df0*/  PRMT R86, R33, 0x7632, R86 ;  /* 0x0000763221567816 */ /* 0x000fc40000000056 */
[----:B------:R-:W-:Y:S01]  /*0e00*/  SHF.L.U32 R63, R48, 0x10, RZ ;  /* 0x00000010303f7819 */ /* 0x000fe200000006ff */
[----:B------:R-:W-:Y:S01]  /*0e10*/  FADD.FTZ R45, R45, R62 ;  /* 0x0000003e2d2d7221 */ /* 0x000fe20000010000 */
[----:B------:R-:W-:Y:S01]  /*0e20*/  FFMA.FTZ R58, R19, R62, R58 ;  /* 0x0000003e133a7223 */ /* 0x000fe2000001003a */
[----:B------:R-:W-:Y:S01]  /*0e30*/  FFMA.FTZ R66, R74, R66, R65 ;  /* 0x000000424a427223 */ /* 0x000fe20000010041 */
[----:B------:R-:W-:Y:S01]  /*0e40*/  FFMA.FTZ R48, R5, R76, RZ ;  /* 0x0000004c05307223 */ /* 0x000fe200000100ff */
[----:B------:R-:W-:Y:S01]  /*0e50*/  FMUL.FTZ R62, R3, R79 ;  /* 0x0000004f033e7220 */ /* 0x000fe20000410000 */
[----:B------:R-:W-:Y:S01]  /*0e60*/  FMUL.FTZ R80, R55, R80 ;  /* 0x0000005037507220 */ /* 0x000fe20000410000 */
[----:B------:R-:W-:Y:S01]  /*0e70*/  FADD.FTZ R65, R60, R41 ;  /* 0x000000293c417221 */ /* 0x000fe20000010000 */
[----:B------:R-:W-:Y:S02]  /*0e80*/  IMAD.U32 R86, R86, 0x10000, RZ ;  /* 0x0001000056567824 */ /* 0x000fe400078e00ff */
[----:B------:R-:W-:Y:S01]  /*0e90*/  FADD.FTZ R64, -R56, R63 ;  /* 0x0000003f38407221 */ /* 0x000fe20000010100 */
[----:B------:R-:W-:Y:S01]  /*0ea0*/  PRMT R41, R30, 0x7632, R41 ;  /* 0x000076321e297816 */ /* 0x000fe20000000029 */
[-C--:B------:R-:W-:Y:S01]  /*0eb0*/  FFMA.FTZ R48, R21, R60.reuse, R48 ;  /* 0x0000003c15307223 */ /* 0x080fe20000010030 */
[----:B------:R-:W-:Y:S01]  /*0ec0*/  FFMA.FTZ R40, R59, R60, R40 ;  /* 0x0000003c3b287223 */ /* 0x000fe20000010028 */
[----:B------:R-:W-:Y:S01]  /*0ed0*/  FFMA.FTZ R60, R80, R62, R61 ;  /* 0x0000003e503c7223 */ /* 0x000fe2000001003d */
[----:B------:R-:W-:Y:S01]  /*0ee0*/  FMUL.FTZ R63, R21, R86 ;  /* 0x00000056153f7220 */ /* 0x000fe20000410000 */
[----:B------:R-:W-:Y:S01]  /*0ef0*/  FMUL.FTZ R49, R57, R64 ;  /* 0x0000004039317220 */ /* 0x000fe20000410000 */
[----:B------:R-:W-:Y:S01]  /*0f00*/  SHF.L.U32 R61, R31, 0x10, RZ ;  /* 0x000000101f3d7819 */ /* 0x000fe200000006ff */
[----:B------:R-:W-:Y:S01]  /*0f10*/  IMAD.U32 R41, R41, 0x10000, RZ ;  /* 0x0001000029297824 */ /* 0x000fe200078e00ff */
[----:B------:R-:W-:-:S02]  /*0f20*/  PRMT R62, R28, 0x7632, R62 ;  /* 0x000076321c3e7816 */ /* 0x000fc4000000003e */
[----:B------:R-:W-:Y:S01]  /*0f30*/  PRMT R59, R31, 0x7632, R59 ;  /* 0x000076321f3b7816 */ /* 0x000fe2000000003b */
[----:B------:R-:W-:Y:S01]  /*0f40*/  FFMA.FTZ R63, R49, R63, R66 ;  /* 0x0000003f313f7223 */ /* 0x000fe20000010042 */
[C---:B------:R-:W-:Y:S01]  /*0f50*/  SHF.L.U32 R71, R29.reuse, 0x10, RZ ;  /* 0x000000101d477819 */ /* 0x040fe200000006ff */
[----:B------:R-:W-:Y:S01]  /*0f60*/  FADD.FTZ R72, -R56, R61 ;  /* 0x0000003d38487221 */ /* 0x000fe20000010100 */
[----:B------:R-:W-:Y:S01]  /*0f70*/  SHF.L.U32 R62, R62, 0x10, RZ ;  /* 0x000000103e3e7819 */ /* 0x000fe200000006ff */
[----:B------:R-:W-:Y:S01]  /*0f80*/  FADD.FTZ R66, -R54, R41 ;  /* 0x0000002936427221 */ /* 0x000fe20000010100 */
[----:B------:R-:W-:Y:S02]  /*0f90*/  PRMT R64, R29, 0x7632, R64 ;  /* 0x000076321d407816 */ /* 0x000fe40000000040 */
[----:B------:R-:W-:Y:S01]  /*0fa0*/  SHF.L.U32 R67, R59, 0x10, RZ ;  /* 0x000000103b437819 */ /* 0x000fe200000006ff */
[----:B------:R-:W-:Y:S01]  /*0fb0*/  FMUL.FTZ R61, R5, R71 ;  /* 0x00000047053d7220 */ /* 0x000fe20000410000 */
[----:B------:R-:W-:Y:S01]  /*0fc0*/  FMUL.FTZ R72, R57, R72 ;  /* 0x0000004839487220 */ /* 0x000fe20000410000 */
[----:B------:R-:W-:Y:S01]  /*0fd0*/  FMUL.FTZ R59, R19, R62 ;  /* 0x0000003e133b7220 */ /* 0x000fe20000410000 */
[----:B------:R-:W-:Y:S01]  /*0fe0*/  FMUL.FTZ R41, R55, R66 ;  /* 0x0000004237297220 */ /* 0x000fe20000410000 */
[----:B------:R-:W-:-:S02]  /*0ff0*/  IMAD.U32 R64, R64, 0x10000, RZ ;  /* 0x0001000040407824 */ /* 0x000fc400078e00ff */
[----:B------:R-:W-:Y:S01]  /*1000*/  FADD.FTZ R70, -R56, R67 ;  /* 0x0000004338467221 */ /* 0x000fe20000010100 */
[----:B------:R-:W-:Y:S01]  /*1010*/  SHF.L.U32 R85, R51, 0x10, RZ ;  /* 0x0000001033557819 */ /* 0x000fe200000006ff */
[----:B------:R-:W-:Y:S01]  /*1020*/  FFMA.FTZ R66, R72, R61, R63 ;  /* 0x0000003d48427223 */ /* 0x000fe2000001003f */
[----:B------:R-:W-:Y:S01]  /*1030*/  FFMA.FTZ R59, R41, R59, R60 ;  /* 0x0000003b293b7223 */ /* 0x000fe2000001003c */
[----:B------:R-:W-:Y:S01]  /*1040*/  FMUL.FTZ R60, R21, R64 ;  /* 0x00000040153c7220 */ /* 0x000fe20000410000 */
[----:B------:R-:W-:Y:S01]  /*1050*/  FMUL.FTZ R63, R57, R70 ;  /* 0x00000046393f7220 */ /* 0x000fe20000410000 */
[----:B------:R-:W-:Y:S01]  /*1060*/  SHF.L.U32 R69, R53, 0x10, RZ ;  /* 0x0000001035457819 */ /* 0x000fe200000006ff */
[----:B------:R-:W-:Y:S01]  /*1070*/  FFMA.FTZ R48, R5, R73, R48 ;  /* 0x0000004905307223 */ /* 0x000fe20000010030 */
[----:B------:R-:W-:Y:S01]  /*1080*/  FADD.FTZ R70, -R56, R85 ;  /* 0x0000005538467221 */ /* 0x000fe20000010100 */
[----:B------:R-:W-:Y:S02]  /*1090*/  FFMA.FTZ R67, R63, R60, R66 ;  /* 0x0000003c3f437223 */ /* 0x000fe40000010042 */
[--C-:B------:R-:W-:Y:S01]  /*10a0*/  FFMA.FTZ R88, R21, R86, R48.reuse ;  /* 0x0000005615587223 */ /* 0x100fe20000010030 */
[----:B------:R-:W-:Y:S01]  /*10b0*/  FMUL.FTZ R60, R5, R69 ;  /* 0x00000045053c7220 */ /* 0x000fe20000410000 */
[----:B------:R-:W-:Y:S01]  /*10c0*/  FMUL.FTZ R70, R57, R70 ;  /* 0x0000004639467220 */ /* 0x000fe20000410000 */
[----:B------:R-:W-:Y:S01]  /*10d0*/  PRMT R48, R51, 0x7632, R48 ;  /* 0x0000763233307816 */ /* 0x000fe20000000030 */
[----:B------:R-:W-:Y:S01]  /*10e0*/  FADD.FTZ R65, R65, R86 ;  /* 0x0000005641417221 */ /* 0x000fe20000010000 */
[----:B------:R-:W-:Y:S01]  /*10f0*/  FFMA.FTZ R86, R49, R86, R40 ;  /* 0x0000005631567223 */ /* 0x000fe20000010028 */
[----:B------:R-:W-:-:S02]  /*1100*/  FFMA.FTZ R60, R70, R60, R67 ;  /* 0x0000003c463c7223 */ /* 0x000fc40000010043 */
[----:B------:R-:W-:Y:S02]  /*1110*/  IMAD.U32 R67, R48, 0x10000, RZ ;  /* 0x0001000030437824 */ /* 0x000fe400078e00ff */
[----:B------:R-:W0:Y:S01]  /*1120*/  LDC.64 R48, c[0x0][0x258] ;  /* 0x00009600ff307b82 */ /* 0x000e220000000a00 */
[----:B------:R-:W-:Y:S01]  /*1130*/  SHF.L.U32 R61, R50, 0x10, RZ ;  /* 0x00000010323d7819 */ /* 0x000fe200000006ff */
[----:B------:R-:W-:-:S04]  /*1140*/  IMAD.U32 R77, R52, 0x10000, RZ ;  /* 0x00010000344d7824 */ /* 0x000fc800078e00ff */
[----:B------:R-:W-:Y:S01]  /*1150*/  FADD.FTZ R78, -R54, R61 ;  /* 0x0000003d364e7221 */ /* 0x000fe20000010100 */
[----:B------:R-:W-:Y:S01]  /*1160*/  FMUL.FTZ R90, R3, R77 ;  /* 0x0000004d035a7220 */ /* 0x000fe20000410000 */
[----:B------:R-:W-:Y:S02]  /*1170*/  PRMT R40, R50, 0x7632, R40 ;  /* 0x0000763232287816 */ /* 0x000fe40000000028 */
[----:B------:R-:W-:Y:S01]  /*1180*/  FMUL.FTZ R78, R55, R78 ;  /* 0x0000004e374e7220 */ /* 0x000fe20000410000 */
[----:B------:R-:W-:-:S03]  /*1190*/  PRMT R66, R52, 0x7632, R66 ;  /* 0x0000763234427816 */ /* 0x000fc60000000042 */
[--C-:B------:R-:W-:Y:S01]  /*11a0*/  FFMA.FTZ R90, R78, R90, R59.reuse ;  /* 0x0000005a4e5a7223 */ /* 0x100fe2000001003b */
[----:B------:R-:W-:Y:S01]  /*11b0*/  PRMT R59, R53, 0x7632, R59 ;  /* 0x00007632353b7816 */ /* 0x000fe2000000003b */
[----:B------:R-:W-:Y:S01]  /*11c0*/  FFMA.FTZ R58, R3, R79, R58 ;  /* 0x0000004f033a7223 */ /* 0x000fe2000001003a */
[----:B------:R-:W-:Y:S01]  /*11d0*/  SHF.L.U32 R61, R40, 0x10, RZ ;  /* 0x00000010283d7819 */ /* 0x000fe200000006ff */
[----:B------:R-:W-:Y:S01]  /*11e0*/  FFMA.FTZ R88, R5, R71, R88 ;  /* 0x0000004705587223 */ /* 0x000fe20000010058 */
[----:B------:R-:W-:Y:S01]  /*11f0*/  SHF.L.U32 R40, R59, 0x10, RZ ;  /* 0x000000103b287819 */ /* 0x000fe200000006ff */
[----:B------:R-:W-:Y:S01]  /*1200*/  FADD.FTZ R67, -R56, R67 ;  /* 0x0000004338437221 */ /* 0x000fe20000010100 */
[----:B------:R-:W-:Y:S01]  /*1210*/  SHF.L.U32 R66, R66, 0x10, RZ ;  /* 0x0000001042427819 */ /* 0x000fe200000006ff */
[----:B------:R-:W-:Y:S01]  /*1220*/  FADD.FTZ R92, -R54, R61 ;  /* 0x0000003d365c7221 */ /* 0x000fe20000010100 */
[----:B------:R-:W-:Y:S01]  /*1230*/  FFMA.FTZ R58, R19, R62, R58 ;  /* 0x0000003e133a7223 */ /* 0x000fe2000001003a */
[----:B0-----:R-:W-:Y:S01]  /*1240*/  ISETP.GE.U32.AND P0, PT, R83, R48, PT ;  /* 0x000000305300720c */ /* 0x001fe20003f06070 */
[----:B------:R-:W-:Y:S01]  /*1250*/  FFMA.FTZ R88, R21, R64, R88 ;  /* 0x0000004015587223 */ /* 0x000fe20000010058 */
[----:B------:R-:W-:Y:S01]  /*1260*/  FADD.FTZ R45, R45, R62 ;  /* 0x0000003e2d2d7221 */ /* 0x000fe20000010000 */
[----:B------:R-:W-:Y:S01]  /*1270*/  FFMA.FTZ R44, R41, R62, R44 ;  /* 0x0000003e292c7223 */ /* 0x000fe2000001002c */
[----:B------:R-:W-:Y:S01]  /*1280*/  FMUL.FTZ R61, R21, R40 ;  /* 0x00000028153d7220 */ /* 0x000fe20000410000 */
[----:B------:R-:W-:Y:S01]  /*1290*/  FMUL.FTZ R67, R57, R67 ;  /* 0x0000004339437220 */ /* 0x000fe20000410000 */
[----:B------:R-:W-:Y:S01]  /*12a0*/  FADD.FTZ R62, R68, R47 ;  /* 0x0000002f443e7221 */ /* 0x000fe20000010000 */
[----:B------:R-:W-:Y:S01]  /*12b0*/  ISETP.GE.AND.EX P0, PT, R84, R49, PT, P0 ;  /* 0x000000315400720c */ /* 0x000fe20003f06300 */
[----:B------:R-:W-:Y:S01]  /*12c0*/  FMUL.FTZ R59, R19, R66 ;  /* 0x00000042133b7220 */ /* 0x000fe20000410000 */
[----:B------:R-:W-:Y:S01]  /*12d0*/  FMUL.FTZ R85, R55, R92 ;  /* 0x0000005c37557220 */ /* 0x000fe20000410000 */
[----:B------:R-:W-:Y:S01]  /*12e0*/  FFMA.FTZ R58, R3, R77, R58 ;  /* 0x0000004d033a7223 */ /* 0x000fe2000001003a */
[----:B------:R-:W-:Y:S01]  /*12f0*/  FFMA.FTZ R88, R5, R69, R88 ;  /* 0x0000004505587223 */ /* 0x000fe20000010058 */
[----:B------:R-:W-:Y:S01]  /*1300*/  FFMA.FTZ R47, R7, R68, R46 ;  /* 0x00000044072f7223 */ /* 0x000fe2000001002e */
[----:B------:R-:W-:Y:S01]  /*1310*/  FADD.FTZ R46, R76, R43 ;  /* 0x0000002b4c2e7221 */ /* 0x000fe20000010000 */
[----:B------:R-:W-:Y:S01]  /*1320*/  FFMA.FTZ R43, R75, R76, R42 ;  /* 0x0000004c4b2b7223 */ /* 0x000fe2000001002a */
[----:B------:R-:W-:Y:S01]  /*1330*/  FFMA.FTZ R61, R67, R61, R60 ;  /* 0x0000003d433d7223 */ /* 0x000fe2000001003c */
[----:B------:R-:W-:Y:S01]  /*1340*/  FFMA.FTZ R59, R85, R59, R90 ;  /* 0x0000003b553b7223 */ /* 0x000fe2000001005a */
[----:B------:R-:W-:Y:S01]  /*1350*/  FFMA.FTZ R58, R19, R66, R58 ;  /* 0x00000042133a7223 */ /* 0x000fe2000001003a */
[----:B------:R-:W-:Y:S01]  /*1360*/  FFMA.FTZ R60, R21, R40, R88 ;  /* 0x00000028153c7223 */ /* 0x000fe20000010058 */
[----:B------:R-:W-:Y:S01]  /*1370*/  FADD.FTZ R46, R46, R73 ;  /* 0x000000492e2e7221 */ /* 0x000fe20000010000 */
[----:B------:R-:W-:Y:S01]  /*1380*/  FADD.FTZ R65, R65, R64 ;  /* 0x0000004041417221 */ /* 0x000fe20000010000 */
[----:B------:R-:W-:Y:S01]  /*1390*/  FADD.FTZ R62, R62, R81 ;  /* 0x000000513e3e7221 */ /* 0x000fe20000010000 */
[----:B------:R-:W-:Y:S01]  /*13a0*/  FFMA.FTZ R47, R82, R81, R47 ;  /* 0x00000051522f7223 */ /* 0x000fe2000001002f */
[----:B------:R-:W-:Y:S01]  /*13b0*/  FFMA.FTZ R43, R74, R73, R43 ;  /* 0x000000494a2b7223 */ /* 0x000fe2000001002b */
[----:B------:R-:W-:Y:S01]  /*13c0*/  FFMA.FTZ R86, R63, R64, R86 ;  /* 0x000000403f567223 */ /* 0x000fe20000010056 */
[----:B------:R0:W-:Y:S01]  /*13d0*/  STS.64 [R10], R58 ;  /* 0x0000003a0a007388 */ /* 0x0001e20000000a00 */
[----:B------:R-:W-:Y:S01]  /*13e0*/  FADD.FTZ R46, R46, R71 ;  /* 0x000000472e2e7221 */ /* 0x000fe20000010000 */
[----:B------:R-:W-:Y:S01]  /*13f0*/  FADD.FTZ R41, R65, R40 ;  /* 0x0000002841297221 */ /* 0x000fe20000010000 */
[----:B------:R-:W-:Y:S01]  /*1400*/  FADD.FTZ R62, R62, R79 ;  /* 0x0000004f3e3e7221 */ /* 0x000fe20000010000 */
[----:B------:R1:W-:Y:S01]  /*1410*/  STS.64 [R10+0xc80], R60 ;  /* 0x000c803c0a007388 */ /* 0x0003e20000000a00 */
[----:B------:R-:W-:Y:S01]  /*1420*/  FFMA.FTZ R40, R67, R40, R86 ;  /* 0x0000002843287223 */ /* 0x000fe20000010056 */
[----:B------:R-:W-:Y:S01]  /*1430*/  HFMA2.MMA R86, -RZ, RZ, 0, 0 ;  /* 0x00000000ff567435 */ /* 0x000fe200000001ff */
[----:B------:R-:W-:Y:S01]  /*1440*/  FFMA.FTZ R44, R85, R66, R44 ;  /* 0x00000042552c7223 */ /* 0x000fe2000001002c */
[----:B------:R-:W-:Y:S01]  /*1450*/  FADD.FTZ R45, R45, R66 ;  /* 0x000000422d2d7221 */ /* 0x000fe20000010000 */
[----:B0-----:R-:W-:Y:S01]  /*1460*/  FFMA.FTZ R59, R80, R79, R47 ;  /* 0x0000004f503b7223 */ /* 0x001fe2000001002f */
[----:B-1----:R-:W-:Y:S01]  /*1470*/  FFMA.FTZ R61, R72, R71, R43 ;  /* 0x00000047483d7223 */ /* 0x002fe2000001002b */
[----:B------:R-:W-:Y:S01]  /*1480*/  FADD.FTZ R43, R46, R69 ;  /* 0x000000452e2b7221 */ /* 0x000fe20000010000 */
[----:B------:R-:W-:Y:S01]  /*1490*/  MOV R85, RZ ;  /* 0x000000ff00557202 */ /* 0x000fe20000000f00 */
[----:B------:R-:W-:Y:S01]  /*14a0*/  FADD.FTZ R47, R62, R77 ;  /* 0x0000004d3e2f7221 */ /* 0x000fe20000010000 */
[----:B------:R-:W-:Y:S01]  /*14b0*/  FFMA.FTZ R46, R78, R77, R59 ;  /* 0x0000004d4e2e7223 */ /* 0x000fe2000001003b */
[----:B------:R-:W-:Y:S01]  /*14c0*/  FFMA.FTZ R42, R70, R69, R61 ;  /* 0x00000045462a7223 */ /* 0x000fe2000001003d */
[----:B------:R-:W-:Y:S06]  /*14d0*/  BAR.SYNC.DEFER_BLOCKING 0x0 ;  /* 0x0000000000007b1d */ /* 0x000fec0000010000 */
[----:B------:R-:W-:Y:S05]  /*14e0*/  @!P0 BRA `(.L_x_307) ;  /* 0x0000000000a88947 */ /* 0x000fea0003800000 */
[----:B------:R-:W0:Y:S01]  /*14f0*/  S2UR UR6, SR_CgaCtaId ;  /* 0x00000000000679c3 */ /* 0x000e220000008800 */
[----:B------:R-:W-:Y:S01]  /*1500*/  UMOV UR5, 0x400 ;  /* 0x0000040000057882 */ /* 0x000fe20000000000 */
[----:B------:R-:W-:Y:S02]  /*1510*/  IMAD.SHL.U32 R58, R2, 0x2, RZ ;  /* 0x00000002023a7824 */ /* 0x000fe400078e00ff */
[----:B------:R-:W-:-:S03]  /*1520*/  IMAD.SHL.U32 R89, R9, 0x40, RZ ;  /* 0x0000004009597824 */ /* 0x000fc600078e00ff */
[----:B------:R-:W-:Y:S02]  /*1530*/  LOP3.LUT R59, R58, 0x18, RZ, 0xc0, !PT ;  /* 0x000000183a3b7812 */ /* 0x000fe400078ec0ff */
[----:B------:R-:W-:Y:S02]  /*1540*/  LOP3.LUT R89, R89, 0xffffffc0, R0, 0xe2, !PT ;  /* 0xffffffc059597812 */ /* 0x000fe400078ee200 */
[C---:B------:R-:W-:Y:S02]  /*1550*/  LOP3.LUT R61, R59.reuse, 0x8, RZ, 0x3c, !PT ;  /* 0x000000083b3d7812 */ /* 0x040fe400078e3cff */
        /* <DEDUP_REMOVED lines=9> */
[----:B------:R-:W-:Y:S01]  /*15f0*/  IADD3 R64, R58, R61, RZ ;  /* 0x0000003d3a407210 */ /* 0x000fe20007ffe0ff */
[----:B------:R-:W-:Y:S01]  /*1600*/  IMAD R60, R14, 0x8, R66 ;  /* 0x000000080e3c7824 */ /* 0x000fe200078e0242 */
[----:B------:R-:W-:Y:S01]  /*1610*/  IADD3 R88, R58, R65, RZ ;  /* 0x000000413a587210 */ /* 0x000fe20007ffe0ff */
[----:B------:R-:W-:Y:S01]  /*1620*/  STS.64 [R62], R46 ;  /* 0x0000002e3e007388 */ /* 0x000fe20000000a00 */
[----:B------:R-:W-:-:S02]  /*1630*/  LEA R58, R13, R66, 0x3 ;  /* 0x000000420d3a7211 */ /* 0x000fc400078e18ff */
[-C--:B------:R-:W-:Y:S01]  /*1640*/  LEA R63, R15, R66.reuse, 0x3 ;  /* 0x000000420f3f7211 */ /* 0x080fe200078e18ff */
[----:B------:R-:W-:Y:S01]  /*1650*/  STS.64 [R64], R44 ;  /* 0x0000002c40007388 */ /* 0x000fe20000000a00 */
[----:B------:R-:W-:Y:S02]  /*1660*/  LEA R65, R16, R66, 0x3 ;  /* 0x0000004210417211 */ /* 0x000fe400078e18ff */
[----:B------:R-:W0:Y:S01]  /*1670*/  LDC.64 R66, c[0x0][0x260] ;  /* 0x00009800ff427b82 */ /* 0x000e220000000a00 */
[----:B------:R-:W-:Y:S04]  /*1680*/  STS.64 [R87], R42 ;  /* 0x0000002a57007388 */ /* 0x000fe80000000a00 */
[----:B------:R-:W-:Y:S03]  /*1690*/  STS.64 [R88], R40 ;  /* 0x0000002858007388 */ /* 0x000fe60000000a00 */
        /* <DEDUP_REMOVED lines=15> */
.L_x_307:
[----:B------:R-:W-:Y:S04]  /*1790*/  BSSY B0, `(.L_x_308) ;  /* 0x0000037000007945 */ /* 0x000fe80003800000 */
[----:B------:R-:W-:Y:S05]  /*17a0*/  @P1 BRA `(.L_x_309) ;  /* 0x0000000000d41947 */ /* 0x000fea0003800000 */
[----:B------:R-:W-:-:S05]  /*17b0*/  SHF.R.U32.HI R58, RZ, 0x2, R2 ;  /* 0x00000002ff3a7819 */ /* 0x000fca0000011602 */
[----:B------:R-:W-:-:S04]  /*17c0*/  IMAD R58, R58, 0xa, RZ ;  /* 0x0000000a3a3a7824 */ /* 0x000fc800078e02ff */
[C---:B------:R-:W-:Y:S01]  /*17d0*/  VIADD R63, R58.reuse, 0x4 ;  /* 0x000000043a3f7836 */ /* 0x040fe20000000000 */
[----:B------:R-:W-:Y:S02]  /*17e0*/  IADD3 R61, R58, 0x2, RZ ;  /* 0x000000023a3d7810 */ /* 0x000fe40007ffe0ff */
[--C-:B------:R-:W-:Y:S02]  /*17f0*/  SHF.R.U32.HI R59, RZ, 0x1, R58.reuse ;  /* 0x00000001ff3b7819 */ /* 0x100fe4000001163a */
        /* <DEDUP_REMOVED lines=11> */
[C---:B------:R-:W-:Y:S01]  /*18b0*/  IADD3 R60, R58.reuse, 0x6, RZ ;  /* 0x000000063a3c7810 */ /* 0x040fe20007ffe0ff */
[----:B------:R-:W-:Y:S01]  /*18c0*/  VIADD R62, R58, 0x8 ;  /* 0x000000083a3e7836 */ /* 0x000fe20000000000 */
[----:B------:R-:W-:Y:S01]  /*18d0*/  SHF.L.U32 R64, R2, 0x3, RZ ;  /* 0x0000000302407819 */ /* 0x000fe200000006ff */
[----:B------:R-:W-:Y:S01]  /*18e0*/  IMAD R61, R61, 0x28, R6 ;  /* 0x000000283d3d7824 */ /* 0x000fe200078e0206 */
[----:B------:R-:W-:Y:S01]  /*18f0*/  SHF.R.U32.HI R58, RZ, 0x1, R60 ;  /* 0x00000001ff3a7819 */ /* 0x000fe2000001163c */
[----:B------:R-:W-:Y:S01]  /*1900*/  IMAD R63, R63, 0x50, R66 ;  /* 0x000000503f3f7824 */ /* 0x000fe200078e0242 */
[----:B------:R-:W-:-:S02]  /*1910*/  LOP3.LUT R64, R64, 0x18, RZ, 0xc0, !PT ;  /* 0x0000001840407812 */ /* 0x000fc400078ec0ff */
[----:B------:R-:W-:Y:S01]  /*1920*/  SHF.R.U32.HI R65, RZ, 0x2, R60 ;  /* 0x00000002ff417819 */ /* 0x000fe2000001163c */
[----:B------:R-:W-:Y:S01]  /*1930*/  IMAD R63, R63, 0x28, R6 ;  /* 0x000000283f3f7824 */ /* 0x000fe200078e0206 */
[--C-:B------:R-:W-:Y:S02]  /*1940*/  SHF.R.U32.HI R60, RZ, 0x1, R62.reuse ;  /* 0x00000001ff3c7819 */ /* 0x100fe4000001163e */
[----:B------:R-:W-:Y:S01]  /*1950*/  LOP3.LUT R58, R58, 0x1, RZ, 0xc0, !PT ;  /* 0x000000013a3a7812 */ /* 0x000fe200078ec0ff */
[----:B------:R-:W-:Y:S01]  /*1960*/  IMAD.IADD R63, R64, 0x1, R63 ;  /* 0x00000001403f7824 */ /* 0x000fe200078e023f */
[----:B------:R-:W-:Y:S02]  /*1970*/  IADD3 R59, R59, R64, RZ ;  /* 0x000000403b3b7210 */ /* 0x000fe40007ffe0ff */
[----:B------:R-:W-:Y:S01]  /*1980*/  SHF.R.U32.HI R67, RZ, 0x2, R62 ;  /* 0x00000002ff437819 */ /* 0x000fe2000001163e */
[----:B------:R-:W-:Y:S01]  /*1990*/  IMAD R65, R58, 0x50, R65 ;  /* 0x000000503a417824 */ /* 0x000fe200078e0241 */
[----:B------:R-:W-:Y:S01]  /*19a0*/  LOP3.LUT R60, R60, 0x1, RZ, 0xc0, !PT ;  /* 0x000000013c3c7812 */ /* 0x000fe200078ec0ff */
[----:B------:R-:W-:Y:S01]  /*19b0*/  LDS.64 R62, [R63] ;  /* 0x000000003f3e7984 */ /* 0x000fe20000000a00 */
[----:B------:R-:W-:Y:S01]  /*19c0*/  IADD3 R61, R64, R61, RZ ;  /* 0x0000003d403d7210 */ /* 0x000fe20007ffe0ff */
[----:B------:R-:W-:-:S02]  /*19d0*/  IMAD R65, R65, 0x28, R6 ;  /* 0x0000002841417824 */ /* 0x000fc400078e0206 */
[----:B------:R-:W0:Y:S01]  /*19e0*/  LDS.64 R58, [R59] ;  /* 0x000000003b3a7984 */ /* 0x000e220000000a00 */
[----:B------:R-:W-:Y:S02]  /*19f0*/  IMAD R67, R60, 0x50, R67 ;  /* 0x000000503c437824 */ /* 0x000fe400078e0243 */
[----:B------:R-:W-:Y:S01]  /*1a00*/  IADD3 R65, R64, R65, RZ ;  /* 0x0000004140417210 */ /* 0x000fe20007ffe0ff */
[----:B------:R-:W1:Y:S01]  /*1a10*/  LDS.64 R60, [R61] ;  /* 0x000000003d3c7984 */ /* 0x000e620000000a00 */
[----:B------:R-:W-:-:S05]  /*1a20*/  IMAD R67, R67, 0x28, R6 ;  /* 0x0000002843437824 */ /* 0x000fca00078e0206 */
[----:B------:R-:W-:Y:S02]  /*1a30*/  IADD3 R67, R64, R67, RZ ;  /* 0x0000004340437210 */ /* 0x000fe40007ffe0ff */
[----:B------:R-:W2:Y:S04]  /*1a40*/  LDS.64 R64, [R65] ;  /* 0x0000000041407984 */ /* 0x000ea80000000a00 */
[----:B------:R-:W3:Y:S01]  /*1a50*/  LDS.64 R66, [R67] ;  /* 0x0000000043427984 */ /* 0x000ee20000000a00 */
[----:B0-----:R-:W-:Y:S01]  /*1a60*/  FADD.FTZ R85, RZ, R58 ;  /* 0x0000003aff557221 */ /* 0x001fe20000010000 */
[----:B------:R-:W-:-:S03]  /*1a70*/  FADD.FTZ R58, RZ, R59 ;  /* 0x0000003bff3a7221 */ /* 0x000fc60000010000 */
[----:B-1----:R-:W-:Y:S01]  /*1a80*/  FADD.FTZ R85, R85, R60 ;  /* 0x0000003c55557221 */ /* 0x002fe20000010000 */
[----:B------:R-:W-:-:S03]  /*1a90*/  FADD.FTZ R58, R58, R61 ;  /* 0x0000003d3a3a7221 */ /* 0x000fc60000010000 */
[----:B------:R-:W-:Y:S01]  /*1aa0*/  FADD.FTZ R85, R85, R62 ;  /* 0x0000003e55557221 */ /* 0x000fe20000010000 */
[----:B------:R-:W-:-:S03]  /*1ab0*/  FADD.FTZ R58, R58, R63 ;  /* 0x0000003f3a3a7221 */ /* 0x000fc60000010000 */
[----:B--2---:R-:W-:Y:S01]  /*1ac0*/  FADD.FTZ R85, R85, R64 ;  /* 0x0000004055557221 */ /* 0x004fe20000010000 */
[----:B------:R-:W-:-:S03]  /*1ad0*/  FADD.FTZ R58, R58, R65 ;  /* 0x000000413a3a7221 */ /* 0x000fc60000010000 */
[----:B---3--:R-:W-:Y:S01]  /*1ae0*/  FADD.FTZ R85, R85, R66 ;  /* 0x0000004255557221 */ /* 0x008fe20000010000 */
[----:B------:R-:W-:-:S07]  /*1af0*/  FADD.FTZ R86, R58, R67 ;  /* 0x000000433a567221 */ /* 0x000fce0000010000 */
.L_x_309:
[----:B------:R-:W-:Y:S05]  /*1b00*/  BSYNC B0 ;  /* 0x0000000000007941 */ /* 0x000fea0003800000 */
.L_x_308:
[----:B------:R-:W1:Y:S01]  /*1b10*/  SHFL.BFLY PT, R58, R85, 0x2, 0x1f ;  /* 0x0c401f00553a7f89 */ /* 0x000e6200000e0000 */
[----:B------:R-:W-:Y:S01]  /*1b20*/  LOP3.LUT P1, RZ, R2, 0xffffff83, RZ, 0xc0, !PT ;  /* 0xffffff8302ff7812 */ /* 0x000fe2000782c0ff */
[----:B------:R-:W-:Y:S02]  /*1b30*/  BSSY B0, `(.L_x_310) ;  /* 0x0000015000007945 */ /* 0x000fe40003800000 */
[----:B------:R-:W2:Y:S01]  /*1b40*/  SHFL.BFLY PT, R59, R86, 0x2, 0x1f ;  /* 0x0c401f00563b7f89 */ /* 0x000ea200000e0000 */
[----:B-1----:R-:W-:Y:S01]  /*1b50*/  FADD.FTZ R60, R58, R85 ;  /* 0x000000553a3c7221 */ /* 0x002fe20000010000 */
[----:B------:R-:W-:Y:S01]  /*1b60*/  PRMT R58, R39, 0x7632, R58 ;  /* 0x00007632273a7816 */ /* 0x000fe2000000003a */
[----:B--2---:R-:W-:-:S03]  /*1b70*/  FADD.FTZ R61, R59, R86 ;  /* 0x000000563b3d7221 */ /* 0x004fc60000010000 */
[----:B------:R-:W1:Y:S01]  /*1b80*/  SHFL.BFLY PT, R63, R60, 0x1, 0x1f ;  /* 0x0c201f003c3f7f89 */ /* 0x000e6200000e0000 */
[----:B------:R-:W-:-:S03]  /*1b90*/  PRMT R59, R38, 0x7632, R59 ;  /* 0x00007632263b7816 */ /* 0x000fc6000000003b */
[----:B------:R-:W2:Y:S01]  /*1ba0*/  SHFL.BFLY PT, R62, R61, 0x1, 0x1f ;  /* 0x0c201f003d3e7f89 */ /* 0x000ea200000e0000 */
[----:B-1----:R-:W-:Y:S01]  /*1bb0*/  FADD.FTZ R38, R60, R63 ;  /* 0x0000003f3c267221 */ /* 0x002fe20000010000 */
[----:B--2---:R-:W-:Y:S01]  /*1bc0*/  FADD.FTZ R39, R61, R62 ;  /* 0x0000003e3d277221 */ /* 0x004fe20000010000 */
[----:B------:R-:W-:Y:S06]  /*1bd0*/  @P1 BRA `(.L_x_311) ;  /* 0x0000000000281947 */ /* 0x000fec0003800000 */
[----:B------:R-:W1:Y:S01]  /*1be0*/  LDC R62, c[0x0][0x10] ;  /* 0x00000400ff3e7b82 */ /* 0x000e620000000800 */
[----:B------:R-:W-:-:S05]  /*1bf0*/  SHF.R.U32.HI R63, RZ, 0x2, R2 ;  /* 0x00000002ff3f7819 */ /* 0x000fca0000011602 */
[----:B------:R-:W-:Y:S02]  /*1c00*/  IMAD.SHL.U32 R63, R63, 0x40, RZ ;  /* 0x000000403f3f7824 */ /* 0x000fe400078e00ff */
[----:B------:R-:W2:Y:S03]  /*1c10*/  LDC.64 R60, c[0x0][0x260] ;  /* 0x00009800ff3c7b82 */ /* 0x000ea60000000a00 */
[----:B------:R-:W-:Y:S01]  /*1c20*/  LOP3.LUT R63, R63, 0xffffffc0, R0, 0xe2, !PT ;  /* 0xffffffc03f3f7812 */ /* 0x000fe200078ee200 */
[----:B-1----:R-:W-:-:S05]  /*1c30*/  IMAD R62, R62, UR4, R9 ;  /* 0x000000043e3e7c24 */ /* 0x002fca000f8e0209 */
[----:B------:R-:W-:-:S04]  /*1c40*/  LEA R62, R62, R63, 0xb ;  /* 0x0000003f3e3e7211 */ /* 0x000fc800078e58ff */
[----:B------:R-:W-:-:S05]  /*1c50*/  SHF.L.U32 R63, R62, 0x1, RZ ;  /* 0x000000013e3f7819 */ /* 0x000fca00000006ff */
[----:B--2---:R-:W-:-:S05]  /*1c60*/  IMAD.WIDE.U32 R60, R63, 0x4, R60 ;  /* 0x000000043f3c7825 */ /* 0x004fca00078e003c */
[----:B------:R1:W-:Y:S02]  /*1c70*/  STG.E.64 desc[UR8][R60.64], R38 ;  /* 0x000000263c007986 */ /* 0x0003e4000c101b08 */
.L_x_311:
[----:B------:R-:W-:Y:S05]  /*1c80*/  BSYNC B0 ;  /* 0x0000000000007941 */ /* 0x000fea0003800000 */
.L_x_310:
[----:B------:R-:W-:Y:S02]  /*1c90*/  ISETP.GE.U32.AND P1, PT, R83, R48, PT ;  /* 0x000000305300720c */ /* 0x000fe40003f26070 */
[----:B------:R-:W-:Y:S02]  /*1ca0*/  PRMT R90, R36, 0x7632, R90 ;  /* 0x00007632245a7816 */ /* 0x000fe4000000005a */
[----:B------:R-:W-:Y:S02]  /*1cb0*/  ISETP.GE.AND.EX P1, PT, R84, R49, PT, P1 ;  /* 0x000000315400720c */ /* 0x000fe40003f26310 */
[----:B-1----:R-:W-:Y:S02]  /*1cc0*/  PRMT R60, R37, 0x7632, R60 ;  /* 0x00007632253c7816 */ /* 0x002fe4000000003c */
[----:B0-----:R-:W-:Y:S02]  /*1cd0*/  PRMT R64, R34, 0x7632, R64 ;  /* 0x0000763222407816 */ /* 0x001fe40000000040 */
[----:B------:R-:W-:-:S02]  /*1ce0*/  PRMT R65, R35, 0x7632, R65 ;  /* 0x0000763223417816 */ /* 0x000fc40000000041 */
[----:B------:R-:W-:Y:S02]  /*1cf0*/  PRMT R66, R32, 0x7632, R66 ;  /* 0x0000763220427816 */ /* 0x000fe40000000042 */
[----:B------:R-:W-:Y:S02]  /*1d00*/  PRMT R61, R33, 0x7632, R61 ;  /* 0x00007632213d7816 */ /* 0x000fe4000000003d */
[----:B------:R-:W-:Y:S02]  /*1d10*/  PRMT R67, R30, 0x7632, R67 ;  /* 0x000076321e437816 */ /* 0x000fe40000000043 */
[----:B------:R-:W-:Y:S02]  /*1d20*/  PRMT R85, R31, 0x7632, R85 ;  /* 0x000076321f557816 */ /* 0x000fe40000000055 */
[----:B------:R-:W-:Y:S02]  /*1d30*/  PRMT R86, R28, 0x7632, R86 ;  /* 0x000076321c567816 */ /* 0x000fe40000000056 */
[----:B------:R-:W-:-:S02]  /*1d40*/  PRMT R62, R29, 0x7632, R62 ;  /* 0x000076321d3e7816 */ /* 0x000fc4000000003e */
[----:B------:R-:W-:Y:S02]  /*1d50*/  PRMT R87, R50, 0x7632, R87 ;  /* 0x0000763232577816 */ /* 0x000fe40000000057 */
[----:B------:R-:W-:Y:S02]  /*1d60*/  PRMT R88, R51, 0x7632, R88 ;  /* 0x0000763233587816 */ /* 0x000fe40000000058 */
[----:B------:R-:W-:Y:S02]  /*1d70*/  PRMT R89, R52, 0x7632, R89 ;  /* 0x0000763234597816 */ /* 0x000fe40000000059 */
[----:B------:R-:W-:Y:S01]  /*1d80*/  PRMT R63, R53, 0x7632, R63 ;  /* 0x00007632353f7816 */ /* 0x000fe2000000003f */
[----:B------:R-:W-:Y:S06]  /*1d90*/  @P1 BRA `(.L_x_312) ;  /* 0x0000000000541947 */ /* 0x000fec0003800000 */
[----:B------:R-:W-:Y:S01]  /*1da0*/  BAR.SYNC.DEFER_BLOCKING 0x0 ;  /* 0x0000000000007b1d */ /* 0x000fe20000010000 */
[----:B------:R-:W-:-:S13]  /*1db0*/  ISETP.NE.AND P1, PT, R2, RZ, PT ;  /* 0x000000ff0200720c */ /* 0x000fda0003f25270 */
[----:B------:R-:W-:Y:S05]  /*1dc0*/  @P1 BRA `(.L_x_313) ;  /* 0x00000000003c1947 */ /* 0x000fea0003800000 */
[----:B------:R-:W0:Y:S01]  /*1dd0*/  LDC.64 R28, c[0x0][0x268] ;  /* 0x00009a00ff1c7b82 */ /* 0x000e220000000a00 */
[----:B------:R-:W-:Y:S01]  /*1de0*/  IMAD.MOV.U32 R31, RZ, RZ, 0x7fffffc1 ;  /* 0x7fffffc1ff1f7424 */ /* 0x000fe200078e00ff */
[----:B------:R-:W-:-:S04]  /*1df0*/  ISETP.NE.AND P1, PT, R0, RZ, PT ;  /* 0x000000ff0000720c */ /* 0x000fc80003f25270 */
[----:B------:R-:W-:Y:S01]  /*1e00*/  SEL R31, R31, 0x1, !P1 ;  /* 0x000000011f1f7807 */ /* 0x000fe20004800000 */
[----:B0-----:R-:W-:Y:S01]  /*1e10*/  IMAD.WIDE.U32 R28, R9, 0x4, R28 ;  /* 0x00000004091c7825 */ /* 0x001fe200078e001c */
[----:B------:R-:W-:Y:S06]  /*1e20*/  MEMBAR.ALL.GPU ;  /* 0x0000000000007992 */ /* 0x000fec000000a000 */
[----:B------:R-:W-:-:S00]  /*1e30*/  ERRBAR ;  /* 0x00000000000079ab */ /* 0x000fc00000000000 */
[----:B------:R-:W-:Y:S06]  /*1e40*/  CGAERRBAR ;  /* 0x00000000000075ab */ /* 0x000fec0000000000 */
[----:B------:R0:W5:Y:S02]  /*1e50*/  ATOM.E.ADD.STRONG.GPU PT, R31, desc[UR8][R28.64], R31 ;  /* 0x0000001f1c1f798a */ /* 0x00016400081ee1c8 */
.L_x_314:
[----:B------:R-:W2:Y:S04]  /*1e60*/  LD.E.STRONG.GPU R30, desc[UR8][R28.64] ;  /* 0x000000081c1e7980 */ /* 0x000ea8000c10f900 */
[----:B--2---:R-:W-:Y:S01]  /*1e70*/  CCTL.IVALL ;  /* 0x00000000ff00798f */ /* 0x004fe20002000000 */
[----:B------:R-:W-:Y:S05]  /*1e80*/  YIELD ;  /* 0x0000000000007946 */ /* 0x000fea0003800000 */
[----:B-----5:R-:W-:-:S04]  /*1e90*/  LOP3.LUT R30, R30, R31, RZ, 0x3c, !PT ;  /* 0x0000001f1e1e7212 */ /* 0x020fc800078e3cff */
[----:B------:R-:W-:-:S13]  /*1ea0*/  ISETP.GT.AND P1, PT, R30, -0x1, PT ;  /* 0xffffffff1e00780c */ /* 0x000fda0003f24270 */
[----:B------:R-:W-:Y:S05]  /*1eb0*/  @P1 BRA `(.L_x_314) ;  /* 0xfffffffc00e81947 */ /* 0x000fea000383ffff */
.L_x_313:
[----:B------:R-:W-:Y:S05]  /*1ec0*/  WARPSYNC.ALL ;  /* 0x0000000000007948 */ /* 0x000fea0003800000 */
[----:B------:R-:W-:Y:S06]  /*1ed0*/  BAR.SYNC.DEFER_BLOCKING 0x0 ;  /* 0x0000000000007b1d */ /* 0x000fec0000010000 */
[----:B------:R-:W-:Y:S05]  /*1ee0*/  BRA `(.L_x_315) ;  /* 0x0000000000607947 */ /* 0x000fea0003800000 */
.L_x_312:
[----:B------:R-:W-:Y:S01]  /*1ef0*/  BAR.SYNC.DEFER_BLOCKING 0x0 ;  /* 0x0000000000007b1d */ /* 0x000fe20000010000 */
[----:B------:R-:W-:-:S13]  /*1f00*/  ISETP.NE.AND P1, PT, R2, RZ, PT ;  /* 0x000000ff0200720c */ /* 0x000fda0003f25270 */
[----:B------:R-:W-:Y:S05]  /*1f10*/  @P1 BRA `(.L_x_316) ;  /* 0x00000000004c1947 */ /* 0x000fea0003800000 */
[----:B------:R-:W-:Y:S01]  /*1f20*/  ULDC.64 UR6, c[0x0][0x268] ;  /* 0x00009a0000067ab9 */ /* 0x000fe20000000a00 */
[----:B------:R-:W-:Y:S01]  /*1f30*/  IADD3 R29, -R9, RZ, RZ ;  /* 0x000000ff091d7210 */ /* 0x000fe20007ffe1ff */
[----:B------:R-:W-:Y:S01]  /*1f40*/  UIADD3 UR6, UP0, UR6, 0x8, URZ ;  /* 0x0000000806067890 */ /* 0x000fe2000ff1e03f */
[----:B------:R-:W-:Y:S02]  /*1f50*/  MOV R31, 0x7fffff81 ;  /* 0x7fffff81001f7802 */ /* 0x000fe40000000f00 */
[----:B------:R-:W-:Y:S01]  /*1f60*/  ISETP.NE.AND P1, PT, R0, R29, PT ;  /* 0x0000001d0000720c */ /* 0x000fe20003f25270 */
        /* <DEDUP_REMOVED lines=8> */
.L_x_317:
[----:B------:R-:W2:Y:S04]  /*1ff0*/  LD.E.STRONG.GPU R30, desc[UR8][R28.64] ;  /* 0x000000081c1e7980 */ /* 0x000ea8000c10f900 */
[----:B--2---:R-:W-:Y:S01]  /*2000*/  CCTL.IVALL ;  /* 0x00000000ff00798f */ /* 0x004fe20002000000 */
[----:B------:R-:W-:Y:S05]  /*2010*/  YIELD ;  /* 0x0000000000007946 */ /* 0x000fea0003800000 */
[----:B-----5:R-:W-:-:S04]  /*2020*/  LOP3.LUT R30, R30, R31, RZ, 0x3c, !PT ;  /* 0x0000001f1e1e7212 */ /* 0x020fc800078e3cff */
[----:B------:R-:W-:-:S13]  /*2030*/  ISETP.GT.AND P1, PT, R30, -0x1, PT ;  /* 0xffffffff1e00780c */ /* 0x000fda0003f24270 */
[----:B------:R-:W-:Y:S05]  /*2040*/  @P1 BRA `(.L_x_317) ;  /* 0xfffffffc00e81947 */ /* 0x000fea000383ffff */
.L_x_316:
[----:B------:R-:W-:Y:S05]  /*2050*/  WARPSYNC.ALL ;  /* 0x0000000000007948 */ /* 0x000fea0003800000 */
[----:B------:R-:W-:Y:S06]  /*2060*/  BAR.SYNC.DEFER_BLOCKING 0x0 ;  /* 0x0000000000007b1d */ /* 0x000fec0000010000 */
.L_x_315:
[----:B------:R-:W-:Y:S01]  /*2070*/  ISETP.GT.U32.AND P1, PT, R2, 0xff, PT ;  /* 0x000000ff0200780c */ /* 0x000fe20003f24070 */
[----:B------:R-:W-:Y:S01]  /*2080*/  BSSY B0, `(.L_x_318) ;  /* 0x0000033000007945 */ /* 0x000fe20003800000 */
[----:B------:R-:W-:-:S11]  /*2090*/  CS2R R52, SRZ ;  /* 0x0000000000347805 */ /* 0x000fd6000001ff00 */
[----:B------:R-:W-:Y:S05]  /*20a0*/  @P1 BRA `(.L_x_319) ;  /* 0x0000000000c01947 */ /* 0x000fea0003800000 */
[----:B0-----:R-:W0:Y:S01]  /*20b0*/  LDC R28, c[0x0][0x10] ;  /* 0x00000400ff1c7b82 */ /* 0x001e220000000800 */
[C---:B------:R-:W-:Y:S02]  /*20c0*/  SHF.L.U32 R29, R2.reuse, 0x3, RZ ;  /* 0x00000003021d7819 */ /* 0x040fe400000006ff */
[----:B------:R-:W-:Y:S02]  /*20d0*/  LOP3.LUT R31, R2, 0x7, RZ, 0xc0, !PT ;  /* 0x00000007021f7812 */ /* 0x000fe400078ec0ff */
[----:B------:R-:W-:-:S03]  /*20e0*/  LOP3.LUT R29, R29, 0x7fffffc0, RZ, 0xc0, !PT ;  /* 0x7fffffc01d1d7812 */ /* 0x000fc600078ec0ff */
[----:B------:R-:W1:Y:S01]  /*20f0*/  LDC.64 R52, c[0x0][0x260] ;  /* 0x00009800ff347b82 */ /* 0x000e620000000a00 */
[----:B0-----:R-:W-:-:S04]  /*2100*/  IMAD R28, R28, UR4, R9 ;  /* 0x000000041c1c7c24 */ /* 0x001fc8000f8e0209 */
[----:B------:R-:W-:-:S05]  /*2110*/  IMAD R28, R28, 0x800, R29 ;  /* 0x000008001c1c7824 */ /* 0x000fca00078e021d */
[----:B------:R-:W-:-:S04]  /*2120*/  IADD3 R28, R28, R31, RZ ;  /* 0x0000001f1c1c7210 */ /* 0x000fc80007ffe0ff */
[----:B------:R-:W-:-:S04]  /*2130*/  SHF.L.U32 R51, R28, 0x1, RZ ;  /* 0x000000011c337819 */ /* 0x000fc800000006ff */
[C---:B------:R-:W-:Y:S01]  /*2140*/  IADD3 R33, R51.reuse, 0x20, RZ ;  /* 0x0000002033217810 */ /* 0x040fe20007ffe0ff */
[----:B-1----:R-:W-:-:S04]  /*2150*/  IMAD.WIDE.U32 R28, R51, 0x4, R52 ;  /* 0x00000004331c7825 */ /* 0x002fc800078e0034 */
[----:B------:R-:W-:Y:S02]  /*2160*/  VIADD R31, R51, 0x10 ;  /* 0x00000010331f7836 */ /* 0x000fe40000000000 */
[----:B------:R-:W2:Y:S02]  /*2170*/  LDG.E.64 R28, desc[UR8][R28.64] ;  /* 0x000000081c1c7981 */ /* 0x000ea4000c1e1b00 */
[----:B------:R-:W-:Y:S01]  /*2180*/  IMAD.WIDE.U32 R30, R31, 0x4, R52 ;  /* 0x000000041f1e7825 */ /* 0x000fe200078e0034 */
[----:B------:R-:W-:-:S03]  /*2190*/  IADD3 R35, R51, 0x30, RZ ;  /* 0x0000003033237810 */ /* 0x000fc60007ffe0ff */
[--C-:B------:R-:W-:Y:S02]  /*21a0*/  IMAD.WIDE.U32 R32, R33, 0x4, R52.reuse ;  /* 0x0000000421207825 */ /* 0x100fe400078e0034 */
[----:B------:R-:W3:Y:S02]  /*21b0*/  LDG.E.64 R30, desc[UR8][R30.64] ;  /* 0x000000081e1e7981 */ /* 0x000ee4000c1e1b00 */
[----:B------:R-:W-:Y:S02]  /*21c0*/  VIADD R37, R51, 0x40 ;  /* 0x0000004033257836 */ /* 0x000fe40000000000 */
[--C-:B------:R-:W-:Y:S01]  /*21d0*/  IMAD.WIDE.U32 R34, R35, 0x4, R52.reuse ;  /* 0x0000000423227825 */ /* 0x100fe200078e0034 */
[----:B------:R-:W4:Y:S01]  /*21e0*/  LDG.E.64 R32, desc[UR8][R32.64] ;  /* 0x0000000820207981 */ /* 0x000f22000c1e1b00 */
        /* <DEDUP_REMOVED lines=28> */
.L_x_319:
[----:B------:R-:W-:Y:S05]  /*23b0*/  BSYNC B0 ;  /* 0x0000000000007941 */ /* 0x000fea0003800000 */
.L_x_318:
[----:B0-----:R-:W0:Y:S01]  /*23c0*/  SHFL.BFLY PT, R29, R52, 0x4, 0x1f ;  /* 0x0c801f00341d7f89 */ /* 0x001e2200000e0000 */
[----:B------:R-:W-:Y:S01]  /*23d0*/  LOP3.LUT P1, RZ, R2, 0xffffff07, RZ, 0xc0, !PT ;  /* 0xffffff0702ff7812 */ /* 0x000fe2000782c0ff */
[----:B------:R-:W-:Y:S02]  /*23e0*/  BSSY B0, `(.L_x_320) ;  /* 0x0000015000007945 */ /* 0x000fe40003800000 */
        /* <DEDUP_REMOVED lines=20> */
.L_x_321:
[----:B------:R-:W-:Y:S05]  /*2530*/  BSYNC B0 ;  /* 0x0000000000007941 */ /* 0x000fea0003800000 */
.L_x_320:
[----:B------:R-:W1:Y:S08]  /*2540*/  S2UR UR6, SR_CgaCtaId ;  /* 0x00000000000679c3 */ /* 0x000e700000008800 */
        /* <DEDUP_REMOVED lines=10> */
[----:B------:R-:W-:Y:S01]  /*25f0*/  FADD.FTZ R50, -R54, R33 ;  /* 0x0000002136327221 */ /* 0x000fe20000010100 */
[----:B------:R-:W-:Y:S01]  /*2600*/  SHF.L.U32 R67, R67, 0x10, RZ ;  /* 0x0000001043437819 */ /* 0x000fe200000006ff */
[----:B------:R-:W-:Y:S01]  /*2610*/  FADD.FTZ R34, -R56, R65 ;  /* 0x0000004138227221 */ /* 0x000fe20000010100 */
[----:B------:R-:W-:Y:S01]  /*2620*/  SHF.L.U32 R33, R66, 0x10, RZ ;  /* 0x0000001042217819 */ /* 0x000fe200000006ff */
[C---:B------:R-:W-:Y:S01]  /*2630*/  FADD.FTZ R32, -R56.reuse, R85 ;  /* 0x0000005538207221 */ /* 0x040fe20000010100 */
[----:B------:R-:W-:Y:S01]  /*2640*/  FADD.FTZ R56, -R56, R35 ;  /* 0x0000002338387221 */ /* 0x000fe20000010100 */
[----:B------:R-:W-:Y:S01]  /*2650*/  SHF.L.U32 R60, R60, 0x10, RZ ;  /* 0x000000103c3c7819 */ /* 0x000fe200000006ff */
[----:B------:R-:W-:Y:S01]  /*2660*/  FADD.FTZ R52, -R54, R59 ;  /* 0x0000003b36347221 */ /* 0x000fe20000010100 */
[----:B------:R-:W-:Y:S01]  /*2670*/  IMAD.U32 R90, R90, 0x10000, RZ ;  /* 0x000100005a5a7824 */ /* 0x000fe200078e00ff */
[----:B------:R-:W-:Y:S01]  /*2680*/  SHF.L.U32 R35, R86, 0x10, RZ ;  /* 0x0000001056237819 */ /* 0x000fe200000006ff */
[----:B------:R-:W-:Y:S01]  /*2690*/  FADD.FTZ R38, -R54, R67 ;  /* 0x0000004336267221 */ /* 0x000fe20000010100 */
[----:B------:R-:W-:Y:S01]  /*26a0*/  FMUL.FTZ R50, R55, R50 ;  /* 0x0000003237327220 */ /* 0x000fe20000410000 */
[----:B------:R-:W-:Y:S01]  /*26b0*/  SHF.L.U32 R87, R87, 0x10, RZ ;  /* 0x0000001057577819 */ /* 0x000fe200000006ff */
[----:B-1----:R-:W-:Y:S01]  /*26c0*/  ULEA UR5, UR6, UR5, 0x18 ;  /* 0x0000000506057291 */ /* 0x002fe2000f8ec03f */
[----:B------:R-:W-:Y:S01]  /*26d0*/  FMUL.FTZ R52, R55, R52 ;  /* 0x0000003437347220 */ /* 0x000fe20000410000 */
[----:B------:R-:W-:Y:S01]  /*26e0*/  FMUL.FTZ R36, R57, R36 ;  /* 0x0000002439247220 */ /* 0x000fe20000410000 */
[----:B------:R-:W-:Y:S01]  /*26f0*/  FMUL.FTZ R38, R55, R38 ;  /* 0x0000002637267220 */ /* 0x000fe20000410000 */
[----:B------:R-:W-:Y:S01]  /*2700*/  SHF.L.U32 R61, R61, 0x10, RZ ;  /* 0x000000103d3d7819 */ /* 0x000fe200000006ff */
[----:B------:R-:W-:Y:S01]  /*2710*/  IMAD.U32 R37, R62, 0x10000, RZ ;  /* 0x000100003e257824 */ /* 0x000fe200078e00ff */
[----:B0-----:R-:W-:Y:S01]  /*2720*/  LEA R28, R11, UR5, 0x3 ;  /* 0x000000050b1c7c11 */ /* 0x001fe2000f8e18ff */
[----:B------:R-:W-:Y:S01]  /*2730*/  FADD.FTZ R54, -R54, R87 ;  /* 0x0000005736367221 */ /* 0x000fe20000010100 */
[----:B------:R-:W-:Y:S01]  /*2740*/  LEA R30, R12, UR5, 0x3 ;  /* 0x000000050c1e7c11 */ /* 0x000fe2000f8e18ff */
[----:B------:R-:W-:Y:S01]  /*2750*/  IMAD.U32 R89, R89, 0x10000, RZ ;  /* 0x0001000059597824 */ /* 0x000fe200078e00ff */
[----:B------:R-:W-:Y:S01]  /*2760*/  SHF.L.U32 R63, R63, 0x10, RZ ;  /* 0x000000103f3f7819 */ /* 0x000fe200000006ff */
[----:B------:R-:W-:Y:S01]  /*2770*/  FMUL.FTZ R34, R57, R34 ;  /* 0x0000002239227220 */ /* 0x000fe20000410000 */
[----:B------:R-:W0:Y:S01]  /*2780*/  LDS.64 R28, [R28] ;  /* 0x000000001c1c7984 */ /* 0x000e220000000a00 */
[----:B------:R-:W-:Y:S01]  /*2790*/  ULDC.64 UR6, c[0x0][0x210] ;  /* 0x0000840000067ab9 */ /* 0x000fe20000000a00 */
[----:B------:R-:W-:Y:S01]  /*27a0*/  FMUL.FTZ R54, R55, R54 ;  /* 0x0000003637367220 */ /* 0x000fe20000410000 */
[C---:B------:R-:W-:Y:S01]  /*27b0*/  FMUL.FTZ R32, R57.reuse, R32 ;  /* 0x0000002039207220 */ /* 0x040fe20000410000 */
[----:B------:R-:W1:Y:S01]  /*27c0*/  LDS.64 R30, [R30] ;  /* 0x000000001e1e7984 */ /* 0x000e620000000a00 */
[----:B------:R-:W-:Y:S01]  /*27d0*/  FMUL.FTZ R56, R57, R56 ;  /* 0x0000003839387220 */ /* 0x000fe20000410000 */
[----:B------:R-:W-:Y:S01]  /*27e0*/  ULOP3.LUT UR4, UR4, 0x1, URZ, 0x3c, !UPT ;  /* 0x0000000104047892 */ /* 0x000fe2000f8e3c3f */
[--C-:B0-----:R-:W-:Y:S01]  /*27f0*/  FFMA.FTZ R33, R19, R33, -R28.reuse ;  /* 0x0000002113217223 */ /* 0x101fe2000001081c */
[--C-:B------:R-:W-:Y:S01]  /*2800*/  FFMA.FTZ R68, R3, R68, -R28.reuse ;  /* 0x0000004403447223 */ /* 0x100fe2000001081c */
[C-C-:B------:R-:W-:Y:S01]  /*2810*/  FFMA.FTZ R90, R19.reuse, R90, -R28.reuse ;  /* 0x0000005a135a7223 */ /* 0x140fe2000001081c */
[----:B------:R-:W-:Y:S01]  /*2820*/  FFMA.FTZ R58, R19, R35, -R28 ;  /* 0x00000023133a7223 */ /* 0x000fe2000001081c */
[--C-:B-1----:R-:W-:Y:S01]  /*2830*/  FFMA.FTZ R76, R5, R76, -R30.reuse ;  /* 0x0000004c054c7223 */ /* 0x102fe2000001081e */
[----:B------:R-:W-:Y:S01]  /*2840*/  FFMA.FTZ R60, R21, R60, -R30 ;  /* 0x0000003c153c7223 */ /* 0x000fe2000001081e */
[----:B------:R-:W-:Y:S01]  /*2850*/  FFMA.FTZ R50, R29, -R50, R33 ;  /* 0x800000321d327223 */ /* 0x000fe20000010021 */
[----:B------:R-:W-:Y:S01]  /*2860*/  FFMA.FTZ R68, -R7, R29, R68 ;  /* 0x0000001d07447223 */ /* 0x000fe20000010144 */
[----:B------:R-:W-:Y:S01]  /*2870*/  FFMA.FTZ R52, R29, -R52, R90 ;  /* 0x800000341d347223 */ /* 0x000fe2000001005a */
[----:B------:R-:W-:Y:S01]  /*2880*/  FFMA.FTZ R76, -R75, R31, R76 ;  /* 0x0000001f4b4c7223 */ /* 0x000fe2000001014c */
[----:B------:R-:W-:Y:S01]  /*2890*/  FFMA.FTZ R36, R31, -R36, R60 ;  /* 0x800000241f247223 */ /* 0x000fe2000001003c */
[----:B------:R-:W-:Y:S01]  /*28a0*/  FFMA.FTZ R58, R29, -R38, R58 ;  /* 0x800000261d3a7223 */ /* 0x000fe2000001003a */
[----:B------:R-:W-:Y:S01]  /*28b0*/  FFMA.FTZ R81, R3, R81, -R28 ;  /* 0x0000005103517223 */ /* 0x000fe2000001081c */
[----:B------:R-:W-:Y:S01]  /*28c0*/  FMUL.FTZ R38, R55, R50 ;  /* 0x0000003237267220 */ /* 0x000fe20000410000 */
[--C-:B------:R-:W-:Y:S01]  /*28d0*/  FFMA.FTZ R73, R5, R73, -R30.reuse ;  /* 0x0000004905497223 */ /* 0x100fe2000001081e */
[C-C-:B------:R-:W-:Y:S01]  /*28e0*/  FFMA.FTZ R61, R21.reuse, R61, -R30.reuse ;  /* 0x0000003d153d7223 */ /* 0x140fe2000001081e */
[----:B------:R-:W-:Y:S01]  /*28f0*/  FFMA.FTZ R50, R21, R37, -R30 ;  /* 0x0000002515327223 */ /* 0x000fe2000001081e */
[C---:B------:R-:W-:Y:S01]  /*2900*/  FMUL.FTZ R68, R55.reuse, R68 ;  /* 0x0000004437447220 */ /* 0x040fe20000410000 */
[----:B------:R-:W-:Y:S01]  /*2910*/  FMUL.FTZ R7, R55, R52 ;  /* 0x0000003437077220 */ /* 0x000fe20000410000 */
[C---:B------:R-:W-:Y:S01]  /*2920*/  FMUL.FTZ R76, R57.reuse, R76 ;  /* 0x0000004c394c7220 */ /* 0x040fe20000410000 */
[----:B------:R-:W-:Y:S01]  /*2930*/  FMUL.FTZ R37, R57, R36 ;  /* 0x0000002439257220 */ /* 0x000fe20000410000 */
[C-C-:B------:R-:W-:Y:S01]  /*2940*/  FFMA.FTZ R79, R3.reuse, R79, -R28.reuse ;  /* 0x0000004f034f7223 */ /* 0x140fe2000001081c */
[--C-:B------:R-:W-:Y:S01]  /*2950*/  FFMA.FTZ R77, R3, R77, -R28.reuse ;  /* 0x0000004d034d7223 */ /* 0x100fe2000001081c */
[----:B------:R-:W-:Y:S01]  /*2960*/  FFMA.FTZ R89, R19, R89, -R28 ;  /* 0x0000005913597223 */ /* 0x000fe2000001081c */
[C-C-:B------:R-:W-:Y:S01]  /*2970*/  FFMA.FTZ R71, R5.reuse, R71, -R30.reuse ;  /* 0x0000004705477223 */ /* 0x140fe2000001081e */
[--C-:B------:R-:W-:Y:S01]  /*2980*/  FFMA.FTZ R69, R5, R69, -R30.reuse ;  /* 0x0000004505457223 */ /* 0x100fe2000001081e */
[----:B------:R-:W-:Y:S01]  /*2990*/  FFMA.FTZ R63, R21, R63, -R30 ;  /* 0x0000003f153f7223 */ /* 0x000fe2000001081e */
[----:B------:R-:W-:Y:S01]  /*29a0*/  FFMA.FTZ R82, -R82, R29, R81 ;  /* 0x0000001d52527223 */ /* 0x000fe20000010151 */
[----:B------:R-:W-:Y:S01]  /*29b0*/  IADD3 R28, P1, R20, UR6, RZ ;  /* 0x00000006141c7c10 */ /* 0x000fe2000ff3e0ff */
[----:B------:R-:W-:Y:S01]  /*29c0*/  FFMA.FTZ R74, -R74, R31, R73 ;  /* 0x0000001f4a4a7223 */ /* 0x000fe20000010149 */
[----:B------:R-:W-:Y:S01]  /*29d0*/  FFMA.FTZ R34, R31, -R34, R61 ;  /* 0x800000221f227223 */ /* 0x000fe2000001003d */
[-C--:B------:R-:W-:Y:S01]  /*29e0*/  FFMA.FTZ R80, -R80, R29.reuse, R79 ;  /* 0x0000001d50507223 */ /* 0x080fe2000001014f */
[----:B------:R-:W-:Y:S01]  /*29f0*/  FFMA.FTZ R78, -R78, R29, R77 ;  /* 0x0000001d4e4e7223 */ /* 0x000fe2000001014d */
[----:B------:R-:W-:Y:S01]  /*2a00*/  FFMA.FTZ R54, R29, -R54, R89 ;  /* 0x800000361d367223 */ /* 0x000fe20000010059 */
[----:B------:R-:W-:Y:S01]  /*2a10*/  F2FP.BF16.F32.PACK_AB R68, R7, R68 ;  /* 0x000000440744723e */ /* 0x000fe200000010ff */
[-C--:B------:R-:W-:Y:S01]  /*2a20*/  FFMA.FTZ R72, -R72, R31.reuse, R71 ;  /* 0x0000001f48487223 */ /* 0x080fe20000010147 */
[C---:B------:R-:W-:Y:S01]  /*2a30*/  FFMA.FTZ R32, R31.reuse, -R32, R50 ;  /* 0x800000201f207223 */ /* 0x040fe20000010032 */
[----:B------:R-:W-:Y:S01]  /*2a40*/  FFMA.FTZ R70, -R70, R31, R69 ;  /* 0x0000001f46467223 */ /* 0x000fe20000010145 */
[----:B------:R-:W-:Y:S01]  /*2a50*/  FFMA.FTZ R56, R31, -R56, R63 ;  /* 0x800000381f387223 */ /* 0x000fe2000001003f */
[----:B------:R-:W-:Y:S01]  /*2a60*/  F2FP.BF16.F32.PACK_AB R76, R37, R76 ;  /* 0x0000004c254c723e */ /* 0x000fe200000010ff */
[----:B------:R-:W-:Y:S01]  /*2a70*/  FMUL.FTZ R33, R55, R82 ;  /* 0x0000005237217220 */ /* 0x000fe20000410000 */
[----:B------:R-:W-:Y:S01]  /*2a80*/  IADD3.X R29, R18, UR7, RZ, P1, !PT ;  /* 0x00000007121d7c10 */ /* 0x000fe20008ffe4ff */
[C---:B------:R-:W-:Y:S01]  /*2a90*/  FMUL.FTZ R74, R57.reuse, R74 ;  /* 0x0000004a394a7220 */ /* 0x040fe20000410000 */
[----:B------:R-:W-:Y:S01]  /*2aa0*/  FMUL.FTZ R31, R57, R34 ;  /* 0x00000022391f7220 */ /* 0x000fe20000410000 */
[----:B------:R-:W-:Y:S01]  /*2ab0*/  IADD3 R22, P1, R22, UR6, RZ ;  /* 0x0000000616167c10 */ /* 0x000fe2000ff3e0ff */
[C---:B------:R-:W-:Y:S01]  /*2ac0*/  FMUL.FTZ R20, R55.reuse, R80 ;  /* 0x0000005037147220 */ /* 0x040fe20000410000 */
[----:B------:R-:W-:Y:S01]  /*2ad0*/  PRMT R39, R68, 0x7632, R39 ;  /* 0x0000763244277816 */ /* 0x000fe20000000027 */
[----:B------:R-:W-:Y:S01]  /*2ae0*/  FMUL.FTZ R35, R55, R58 ;  /* 0x0000003a37237220 */ /* 0x000fe20000410000 */
[----:B------:R-:W-:Y:S01]  /*2af0*/  PRMT R30, R76, 0x7632, R30 ;  /* 0x000076324c1e7816 */ /* 0x000fe2000000001e */
[C---:B------:R-:W-:Y:S01]  /*2b00*/  FMUL.FTZ R72, R57.reuse, R72 ;  /* 0x0000004839487220 */ /* 0x040fe20000410000 */
[----:B------:R-:W-:Y:S01]  /*2b10*/  F2FP.BF16.F32.PACK_AB R33, R38, R33 ;  /* 0x000000212621723e */ /* 0x000fe200000010ff */
[----:B------:R-:W-:Y:S01]  /*2b20*/  FMUL.FTZ R37, R57, R32 ;  /* 0x0000002039257220 */ /* 0x000fe20000410000 */
[----:B------:R-:W-:Y:S01]  /*2b30*/  IADD3.X R23, R23, UR7, RZ, P1, !PT ;  /* 0x0000000717177c10 */ /* 0x000fe20008ffe4ff */
[----:B------:R-:W-:Y:S01]  /*2b40*/  FMUL.FTZ R70, R57, R70 ;  /* 0x0000004639467220 */ /* 0x000fe20000410000 */
[----:B------:R-:W-:Y:S01]  /*2b50*/  F2FP.BF16.F32.PACK_AB R74, R31, R74 ;  /* 0x0000004a1f4a723e */ /* 0x000fe200000010ff */
[C---:B------:R-:W-:Y:S01]  /*2b60*/  FMUL.FTZ R7, R55.reuse, R78 ;  /* 0x0000004e37077220 */ /* 0x040fe20000410000 */
[----:B------:R-:W-:Y:S01]  /*2b70*/  IADD3 R24, P1, R24, UR6, RZ ;  /* 0x0000000618187c10 */ /* 0x000fe2000ff3e0ff */
[----:B------:R-:W-:Y:S01]  /*2b80*/  FMUL.FTZ R18, R55, R54 ;  /* 0x0000003637127220 */ /* 0x000fe20000410000 */
[----:B------:R-:W-:Y:S01]  /*2b90*/  FMUL.FTZ R57, R57, R56 ;  /* 0x0000003839397220 */ /* 0x000fe20000410000 */
[----:B------:R-:W-:Y:S01]  /*2ba0*/  STG.E.U16 desc[UR8][R28.64], R68 ;  /* 0x000000441c007986 */ /* 0x000fe2000c101508 */
[----:B------:R-:W-:-:S02]  /*2bb0*/  PRMT R31, R33, 0x7632, R31 ;  /* 0x00007632211f7816 */ /* 0x000fc4000000001f */
[----:B------:R-:W-:Y:S01]  /*2bc0*/  F2FP.BF16.F32.PACK_AB R20, R35, R20 ;  /* 0x000000142314723e */ /* 0x000fe200000010ff */
[----:B------:R-:W-:Y:S01]  /*2bd0*/  STG.E.U16 desc[UR8][R28.64+0x2], R39 ;  /* 0x000002271c007986 */ /* 0x000fe2000c101508 */
[----:B------:R-:W-:Y:S02]  /*2be0*/  IADD3.X R25, R25, UR7, RZ, P1, !PT ;  /* 0x0000000719197c10 */ /* 0x000fe40008ffe4ff */
[----:B------:R-:W-:Y:S01]  /*2bf0*/  F2FP.BF16.F32.PACK_AB R72, R37, R72 ;  /* 0x000000482548723e */ /* 0x000fe200000010ff */
[----:B------:R-:W-:Y:S01]  /*2c00*/  STG.E.U16 desc[UR8][R28.64+0x4], R76 ;  /* 0x0000044c1c007986 */ /* 0x000fe2000c101508 */
[----:B------:R-:W-:Y:S02]  /*2c10*/  IADD3 R26, P1, R26, UR6, RZ ;  /* 0x000000061a1a7c10 */ /* 0x000fe4000ff3e0ff */
[----:B------:R-:W-:Y:S01]  /*2c20*/  F2FP.BF16.F32.PACK_AB R7, R18, R7 ;  /* 0x000000071207723e */ /* 0x000fe200000010ff */
[----:B------:R0:W-:Y:S01]  /*2c30*/  STG.E.U16 desc[UR8][R28.64+0x6], R30 ;  /* 0x0000061e1c007986 */ /* 0x0001e2000c101508 */
[----:B------:R-:W-:-:S02]  /*2c40*/  F2FP.BF16.F32.PACK_AB R70, R57, R70 ;  /* 0x000000463946723e */ /* 0x000fc400000010ff */
[----:B------:R-:W-:Y:S01]  /*2c50*/  IADD3.X R27, R27, UR7, RZ, P1, !PT ;  /* 0x000000071b1b7c10 */ /* 0x000fe20008ffe4ff */
[----:B------:R-:W-:Y:S01]  /*2c60*/  STG.E.U16 desc[UR8][R22.64], R33 ;  /* 0x0000002116007986 */ /* 0x000fe2000c101508 */
[----:B------:R-:W-:-:S03]  /*2c70*/  PRMT R18, R7, 0x7632, R18 ;  /* 0x0000763207127816 */ /* 0x000fc60000000012 */
[----:B------:R-:W-:Y:S01]  /*2c80*/  STG.E.U16 desc[UR8][R22.64+0x2], R31 ;  /* 0x0000021f16007986 */ /* 0x000fe2000c101508 */
[----:B0-----:R-:W-:-:S03]  /*2c90*/  PRMT R29, R74, 0x7632, R29 ;  /* 0x000076324a1d7816 */ /* 0x001fc6000000001d */
[----:B------:R-:W-:Y:S01]  /*2ca0*/  STG.E.U16 desc[UR8][R22.64+0x4], R74 ;  /* 0x0000044a16007986 */ /* 0x000fe2000c101508 */
[----:B------:R-:W-:-:S03]  /*2cb0*/  PRMT R28, R72, 0x7632, R28 ;  /* 0x00007632481c7816 */ /* 0x000fc6000000001c */
[----:B------:R0:W-:Y:S04]  /*2cc0*/  STG.E.U16 desc[UR8][R22.64+0x6], R29 ;  /* 0x0000061d16007986 */ /* 0x0001e8000c101508 */
[----:B------:R1:W-:Y:S04]  /*2cd0*/  STG.E.U16 desc[UR8][R24.64], R20 ;  /* 0x0000001418007986 */ /* 0x0003e8000c101508 */
[----:B------:R2:W-:Y:S01]  /*2ce0*/  STG.E.U16 desc[UR8][R24.64+0x4], R72 ;  /* 0x0000044818007986 */ /* 0x0005e2000c101508 */
[----:B0-----:R-:W-:-:S03]  /*2cf0*/  PRMT R23, R20, 0x7632, R23 ;  /* 0x0000763214177816 */ /* 0x001fc60000000017 */
[----:B------:R2:W-:Y:S01]  /*2d00*/  STG.E.U16 desc[UR8][R24.64+0x6], R28 ;  /* 0x0000061c18007986 */ /* 0x0005e2000c101508 */
[----:B-1----:R-:W-:-:S03]  /*2d10*/  PRMT R20, R70, 0x7632, R20 ;  /* 0x0000763246147816 */ /* 0x002fc60000000014 */
[----:B------:R2:W-:Y:S04]  /*2d20*/  STG.E.U16 desc[UR8][R24.64+0x2], R23 ;  /* 0x0000021718007986 */ /* 0x0005e8000c101508 */
[----:B------:R2:W-:Y:S04]  /*2d30*/  STG.E.U16 desc[UR8][R26.64], R7 ;  /* 0x000000071a007986 */ /* 0x0005e8000c101508 */
[----:B------:R2:W-:Y:S04]  /*2d40*/  STG.E.U16 desc[UR8][R26.64+0x2], R18 ;  /* 0x000002121a007986 */ /* 0x0005e8000c101508 */
[----:B------:R2:W-:Y:S04]  /*2d50*/  STG.E.U16 desc[UR8][R26.64+0x4], R70 ;  /* 0x000004461a007986 */ /* 0x0005e8000c101508 */
[----:B------:R2:W-:Y:S01]  /*2d60*/  STG.E.U16 desc[UR8][R26.64+0x6], R20 ;  /* 0x000006141a007986 */ /* 0x0005e2000c101508 */
[----:B------:R-:W-:Y:S05]  /*2d70*/  @!P0 BRA `(.L_x_322) ;  /* 0xffffffd8001c8947 */ /* 0x000fea000383ffff */
.L_x_306:
[----:B------:R-:W-:-:S05]  /*2d80*/  LEA R0, R9, R0, 0x6 ;  /* 0x0000000009007211 */ /* 0x000fca00078e30ff */
[----:B------:R-:W-:-:S05]  /*2d90*/  IMAD.SHL.U32 R15, R0, 0x20, RZ ;  /* 0x00000020000f7824 */ /* 0x000fca00078e00ff */
[----:B------:R-:W-:-:S13]  /*2da0*/  ISETP.GT.AND P0, PT, R15, 0x13f, PT ;  /* 0x0000013f0f00780c */ /* 0x000fda0003f04270 */
[----:B------:R-:W-:Y:S05]  /*2db0*/  @P0 EXIT ;  /* 0x000000000000094d */ /* 0x000fea0003800000 */
[----:B------:R-:W1:Y:S01]  /*2dc0*/  S2R R6, SR_TID.X ;  /* 0x0000000000067919 */ /* 0x000e620000002100 */
[----:B0-----:R-:W-:Y:S01]  /*2dd0*/  LOP3.LUT R3, RZ, R48, RZ, 0x33, !PT ;  /* 0x00000030ff037212 */ /* 0x001fe200078e33ff */
[----:B--2---:R-:W-:Y:S01]  /*2de0*/  IMAD.MOV.U32 R7, RZ, RZ, 0x14 ;  /* 0x00000014ff077424 */ /* 0x004fe200078e00ff */
[----:B------:R-:W-:Y:S02]  /*2df0*/  LOP3.LUT R0, RZ, R49, RZ, 0x33, !PT ;  /* 0x00000031ff007212 */ /* 0x000fe400078e33ff */
[----:B------:R-:W-:-:S04]  /*2e00*/  ISETP.GT.U32.AND P0, PT, R3, -0x3, PT ;  /* 0xfffffffd0300780c */ /* 0x000fc80003f04070 */
[----:B------:R-:W-:-:S04]  /*2e10*/  ISETP.GT.AND.EX P0, PT, R0, -0x1, PT, P0 ;  /* 0xffffffff0000780c */ /* 0x000fc80003f04300 */
[----:B------:R-:W-:Y:S02]  /*2e20*/  SEL R3, R3, 0xfffffffd, P0 ;  /* 0xfffffffd03037807 */ /* 0x000fe40000000000 */
[----:B------:R-:W-:Y:S02]  /*2e30*/  SEL R0, R0, 0xffffffff, P0 ;  /* 0xffffffff00007807 */ /* 0x000fe40000000000 */
[C---:B------:R-:W-:Y:S02]  /*2e40*/  SHF.L.U32 R4, R3.reuse, 0x6, RZ ;  /* 0x0000000603047819 */ /* 0x040fe400000006ff */
[----:B------:R-:W-:Y:S02]  /*2e50*/  SHF.L.U64.HI R3, R3, 0x6, R0 ;  /* 0x0000000603037819 */ /* 0x000fe40000010200 */
[----:B------:R-:W-:Y:S02]  /*2e60*/  MOV R0, 0xffffffff ;  /* 0xffffffff00007802 */ /* 0x000fe40000000f00 */
[----:B-1----:R-:W-:-:S02]  /*2e70*/  SHF.R.U32.HI R5, RZ, 0x5, R6 ;  /* 0x00000005ff057819 */ /* 0x002fc40000011606 */
[----:B------:R-:W-:Y:S02]  /*2e80*/  SHF.R.U32.HI R2, RZ, 0x4, R6 ;  /* 0x00000004ff027819 */ /* 0x000fe40000011606 */
[----:B------:R-:W-:Y:S02]  /*2e90*/  IADD3 R13, P0, P1, -R4, -0x41, -R5 ;  /* 0xffffffbf040d7810 */ /* 0x000fe4000791e905 */
[----:B------:R-:W-:Y:S02]  /*2ea0*/  LOP3.LUT R50, R6, 0xf, RZ, 0xc0, !PT ;  /* 0x0000000f06327812 */ /* 0x000fe400078ec0ff */
[----:B------:R-:W-:Y:S02]  /*2eb0*/  IADD3.X R17, ~R3, -0x1, R0, P0, P1 ;  /* 0xffffffff03117810 */ /* 0x000fe400007e2500 */
[----:B------:R-:W-:Y:S02]  /*2ec0*/  VIADDMNMX.U32 R0, R2, R7, 0x20, !PT ;  /* 0x0000002002007446 */ /* 0x000fe40007800007 */
[----:B------:R-:W-:Y:S01]  /*2ed0*/  LOP3.LUT R7, RZ, R2, RZ, 0x33, !PT ;  /* 0x00000002ff077212 */ /* 0x000fe200078e33ff */
[----:B------:R-:W-:-:S03]  /*2ee0*/  IMAD.WIDE.U32 R8, R17, -0x33333333, RZ ;  /* 0xcccccccd11087825 */ /* 0x000fc600078e00ff */
[----:B------:R-:W-:Y:S01]  /*2ef0*/  IADD3 R0, R0, R7, RZ ;  /* 0x0000000700007210 */ /* 0x000fe20007ffe0ff */
[----:B------:R-:W-:-:S04]  /*2f00*/  IMAD.WIDE.U32 R10, P0, R13, -0x33333334, R8 ;  /* 0xcccccccc0d0a7825 */ /* 0x000fc80007800008 */
[----:B------:R-:W-:Y:S01]  /*2f10*/  IMAD.WIDE.U32 R8, R13, -0x33333333, RZ ;  /* 0xcccccccd0d087825 */ /* 0x000fe200078e00ff */
[----:B------:R-:W-:Y:S02]  /*2f20*/  IADD3.X R13, RZ, RZ, RZ, P0, !PT ;  /* 0x000000ffff0d7210 */ /* 0x000fe400007fe4ff */
[----:B------:R-:W-:Y:S01]  /*2f30*/  ISETP.LT.U32.AND P0, PT, R48, 0x2, PT ;  /* 0x000000023000780c */ /* 0x000fe20003f01070 */
[----:B------:R-:W-:Y:S01]  /*2f40*/  IMAD.MOV.U32 R12, RZ, RZ, R11 ;  /* 0x000000ffff0c7224 */ /* 0x000fe200078e000b */
[----:B------:R-:W-:Y:S01]  /*2f50*/  IADD3 RZ, P1, R9, R10, RZ ;  /* 0x0000000a09ff7210 */ /* 0x000fe20007f3e0ff */
[----:B------:R-:W-:Y:S01]  /*2f60*/  IMAD.WIDE.U32 R8, R0, -0x33333333, RZ ;  /* 0xcccccccd00087825 */ /* 0x000fe200078e00ff */
[----:B------:R-:W-:-:S03]  /*2f70*/  ISETP.LT.AND.EX P0, PT, R49, RZ, PT, P0 ;  /* 0x000000ff3100720c */ /* 0x000fc60003f01300 */
[----:B------:R-:W-:Y:S01]  /*2f80*/  IMAD.WIDE.U32.X R10, R17, -0x33333334, R12, P1 ;  /* 0xcccccccc110a7825 */ /* 0x000fe200008e040c */
[----:B------:R-:W-:Y:S02]  /*2f90*/  SEL R12, R48, 0x2, P0 ;  /* 0x00000002300c7807 */ /* 0x000fe40000000000 */
[----:B------:R-:W-:Y:S02]  /*2fa0*/  LEA.HI R8, R9, 0x1, RZ, 0x1c ;  /* 0x0000000109087811 */ /* 0x000fe400078fe0ff */
[----:B------:R-:W-:Y:S02]  /*2fb0*/  SHF.R.U64 R7, R10, 0x3, R11 ;  /* 0x000000030a077819 */ /* 0x000fe4000000120b */
[----:B------:R-:W-:Y:S02]  /*2fc0*/  SEL R11, R49, RZ, P0 ;  /* 0x000000ff310b7207 */ /* 0x000fe40000000000 */
[----:B------:R-:W-:Y:S01]  /*2fd0*/  IADD3 R14, P0, R5, 0xa, RZ ;  /* 0x0000000a050e7810 */ /* 0x000fe20007f1e0ff */
[----:B------:R-:W-:Y:S01]  /*2fe0*/  VIADD R7, R7, 0x1 ;  /* 0x0000000107077836 */ /* 0x000fe20000000000 */
[----:B------:R-:W-:-:S02]  /*2ff0*/  IADD3 R13, P1, R5, 0x14, RZ ;  /* 0x00000014050d7810 */ /* 0x000fc40007f3e0ff */
[----:B------:R-:W-:Y:S02]  /*3000*/  IADD3 R49, P2, R5, 0x1e, RZ ;  /* 0x0000001e05317810 */ /* 0x000fe40007f5e0ff */
[C---:B------:R-:W-:Y:S02]  /*3010*/  SHF.L.U64.HI R11, R12.reuse, 0x6, R11 ;  /* 0x000000060c0b7819 */ /* 0x040fe4000001020b */
[----:B------:R-:W-:Y:S02]  /*3020*/  SHF.L.U32 R12, R12, 0x6, RZ ;  /* 0x000000060c0c7819 */ /* 0x000fe400000006ff */
[----:B------:R-:W-:Y:S02]  /*3030*/  IADD3.X R10, RZ, RZ, RZ, P0, !PT ;  /* 0x000000ffff0a7210 */ /* 0x000fe400007fe4ff */
[----:B------:R-:W-:Y:S02]  /*3040*/  IADD3.X R9, RZ, RZ, RZ, P1, !PT ;  /* 0x000000ffff097210 */ /* 0x000fe40000ffe4ff */
[----:B------:R-:W-:-:S02]  /*3050*/  IADD3.X R48, RZ, RZ, RZ, P2, !PT ;  /* 0x000000ffff307210 */ /* 0x000fc400017fe4ff */
[----:B------:R-:W-:Y:S02]  /*3060*/  LOP3.LUT R8, R8, 0x3, RZ, 0xc0, !PT ;  /* 0x0000000308087812 */ /* 0x000fe400078ec0ff */
[----:B------:R-:W-:-:S07]  /*3070*/  LOP3.LUT R7, R7, 0x3, RZ, 0xc0, !PT ;  /* 0x0000000307077812 */ /* 0x000fce00078ec0ff */
.L_x_339:
[----:B------:R-:W-:Y:S01]  /*3080*/  ISETP.GT.U32.AND P0, PT, R12, R5, PT ;  /* 0x000000050c00720c */ /* 0x000fe20003f04070 */
[----:B------:R-:W-:Y:S01]  /*3090*/  BSSY B0, `(.L_x_323) ;  /* 0x00000ac000007945 */ /* 0x000fe20003800000 */
[----:B0-----:R-:W-:Y:S02]  /*30a0*/  CS2R R44, SRZ ;  /* 0x00000000002c7805 */ /* 0x001fe4000001ff00 */
[----:B------:R-:W-:-:S13]  /*30b0*/  ISETP.GT.AND.EX P0, PT, R11, RZ, PT, P0 ;  /* 0x000000ff0b00720c */ /* 0x000fda0003f04300 */
[----:B-1234-:R-:W-:Y:S05]  /*30c0*/  @!P0 BRA `(.L_x_324) ;  /* 0x0000000800a08947 */ /* 0x01efea0003800000 */
[----:B------:R-:W-:Y:S01]  /*30d0*/  ISETP.NE.U32.AND P1, PT, R7, RZ, PT ;  /* 0x000000ff0700720c */ /* 0x000fe20003f25070 */
[----:B------:R-:W-:Y:S01]  /*30e0*/  IMAD.MOV.U32 R16, RZ, RZ, -0x1 ;  /* 0xffffffffff107424 */ /* 0x000fe200078e00ff */
[----:B------:R-:W-:Y:S01]  /*30f0*/  IADD3 R17, P2, P3, -R4, -0x41, -R5 ;  /* 0xffffffbf04117810 */ /* 0x000fe20007b5e905 */
[----:B------:R-:W-:Y:S01]  /*3100*/  BSSY B1, `(.L_x_325) ;  /* 0x0000024000017945 */ /* 0x000fe20003800000 */
[----:B------:R-:W-:Y:S01]  /*3110*/  ISETP.NE.AND.EX P1, PT, RZ, RZ, PT, P1 ;  /* 0x000000ffff00720c */ /* 0x000fe20003f25310 */
[----:B------:R-:W-:Y:S01]  /*3120*/  HFMA2.MMA R42, -RZ, RZ, 0, 0 ;  /* 0x00000000ff2a7435 */ /* 0x000fe200000001ff */
[----:B------:R-:W-:Y:S02]  /*3130*/  ISETP.GE.U32.AND P0, PT, R17, 0x1e, PT ;  /* 0x0000001e1100780c */ /* 0x000fe40003f06070 */
[----:B------:R-:W-:Y:S02]  /*3140*/  CS2R R44, SRZ ;  /* 0x00000000002c7805 */ /* 0x000fe4000001ff00 */
[----:B------:R-:W-:-:S02]  /*3150*/  IADD3.X R17, ~R3, -0x1, R16, P2, P3 ;  /* 0xffffffff03117810 */ /* 0x000fc400017e6510 */
[----:B------:R-:W-:Y:S02]  /*3160*/  LOP3.LUT R16, R6, 0x1f, RZ, 0xc0, !PT ;  /* 0x0000001f06107812 */ /* 0x000fe400078ec0ff */
[----:B------:R-:W-:Y:S02]  /*3170*/  ISETP.GE.U32.AND.EX P0, PT, R17, RZ, PT, P0 ;  /* 0x000000ff1100720c */ /* 0x000fe40003f06100 */
[----:B------:R-:W-:Y:S02]  /*3180*/  IADD3 R16, P2, R16, R15, RZ ;  /* 0x0000000f10107210 */ /* 0x000fe40007f5e0ff */
[----:B------:R-:W-:Y:S02]  /*3190*/  MOV R43, R5 ;  /* 0x00000005002b7202 */ /* 0x000fe40000000f00 */
[----:B------:R-:W-:Y:S01]  /*31a0*/  LEA.HI.X.SX32 R17, R15, RZ, 0x1, P2 ;  /* 0x000000ff0f117211 */ /* 0x000fe200010f0eff */
[----:B------:R-:W-:Y:S08]  /*31b0*/  @!P1 BRA `(.L_x_326) ;  /* 0x0000000000609947 */ /* 0x000ff00003800000 */
        /* <DEDUP_REMOVED lines=17> */
[----:B------:R-:W-:Y:S01]  /*32d0*/  IMAD.MOV.U32 R42, RZ, RZ, R9 ;  /* 0x000000ffff2a7224 */ /* 0x000fe200078e0009 */
[----:B------:R-:W-:Y:S02]  /*32e0*/  @P1 MOV R43, R49 ;  /* 0x00000031002b1202 */ /* 0x000fe40000000f00 */
[----:B------:R-:W-:Y:S01]  /*32f0*/  @P1 MOV R42, R48 ;  /* 0x00000030002a1202 */ /* 0x000fe20000000f00 */
[----:B--2---:R-:W-:Y:S01]  /*3300*/  FADD.FTZ R45, R45, R20 ;  /* 0x000000142d2d7221 */ /* 0x004fe20000010000 */
[----:B------:R-:W-:-:S03]  /*3310*/  FADD.FTZ R44, R44, R21 ;  /* 0x000000152c2c7221 */ /* 0x000fc60000010000 */
[----:B---3--:R-:W-:Y:S01]  /*3320*/  @P1 FADD.FTZ R45, R45, R22 ;  /* 0x000000162d2d1221 */ /* 0x008fe20000010000 */
[----:B------:R-:W-:-:S07]  /*3330*/  @P1 FADD.FTZ R44, R44, R23 ;  /* 0x000000172c2c1221 */ /* 0x000fce0000010000 */
.L_x_326:
[----:B------:R-:W-:Y:S05]  /*3340*/  BSYNC B1 ;  /* 0x0000000000017941 */ /* 0x000fea0003800000 */
.L_x_325:
[----:B------:R-:W-:Y:S05]  /*3350*/  @!P0 BRA `(.L_x_324) ;  /* 0x0000000400fc8947 */ /* 0x000fea0003800000 */
[C---:B------:R-:W-:Y:S01]  /*3360*/  IADD3 R18, P2, -R43.reuse, R12, RZ ;  /* 0x0000000c2b127210 */ /* 0x040fe20007f5e1ff */
[----:B------:R-:W-:Y:S01]  /*3370*/  IMAD R19, R42, 0x280, RZ ;  /* 0x000002802a137824 */ /* 0x000fe200078e02ff */
[C---:B------:R-:W-:Y:S01]  /*3380*/  SHF.L.U64.HI R17, R16.reuse, 0x1, R17 ;  /* 0x0000000110117819 */ /* 0x040fe20000010211 */
[----:B------:R-:W-:Y:S01]  /*3390*/  IMAD.SHL.U32 R16, R16, 0x2, RZ ;  /* 0x0000000210107824 */ /* 0x000fe200078e00ff */
[----:B------:R-:W-:Y:S01]  /*33a0*/  ISETP.GT.U32.AND P1, PT, R18, 0x78, PT ;  /* 0x000000781200780c */ /* 0x000fe20003f24070 */
[----:B------:R-:W-:Y:S01]  /*33b0*/  ULDC.64 UR4, c[0x0][0x260] ;  /* 0x0000980000047ab9 */ /* 0x000fe20000000a00 */
[----:B------:R-:W-:Y:S01]  /*33c0*/  IADD3.X R20, ~R42, R11, RZ, P2, !PT ;  /* 0x0000000b2a147210 */ /* 0x000fe200017fe5ff */
[----:B------:R-:W-:Y:S01]  /*33d0*/  IMAD.WIDE.U32 R16, R43, 0x280, R16 ;  /* 0x000002802b107825 */ /* 0x000fe200078e0010 */
[----:B------:R-:W-:Y:S02]  /*33e0*/  BSSY B1, `(.L_x_327) ;  /* 0x0000043000017945 */ /* 0x000fe40003800000 */
[----:B------:R-:W-:-:S02]  /*33f0*/  ISETP.GT.AND.EX P1, PT, R20, RZ, PT, P1 ;  /* 0x000000ff1400720c */ /* 0x000fc40003f24310 */
[----:B------:R-:W-:Y:S02]  /*3400*/  IADD3 R19, R17, R19, RZ ;  /* 0x0000001311137210 */ /* 0x000fe40007ffe0ff */
[----:B------:R-:W-:-:S04]  /*3410*/  LEA R17, P0, R16, UR4, 0x2 ;  /* 0x0000000410117c11 */ /* 0x000fc8000f8010ff */
[----:B------:R-:W-:Y:S02]  /*3420*/  LEA.HI.X R18, R16, UR5, R19, 0x2, P0 ;  /* 0x0000000510127c11 */ /* 0x000fe400080f1413 */
[----:B------:R-:W-:-:S05]  /*3430*/  IADD3 R16, P0, R17, 0x16400, RZ ;  /* 0x0001640011107810 */ /* 0x000fca0007f1e0ff */
[----:B------:R-:W-:Y:S01]  /*3440*/  IMAD.X R17, RZ, RZ, R18, P0 ;  /* 0x000000ffff117224 */ /* 0x000fe200000e0612 */
[----:B------:R-:W-:Y:S01]  /*3450*/  PLOP3.LUT P0, PT, PT, PT, PT, 0x80, 0x0 ;  /* 0x000000000000781c */ /* 0x000fe20003f0f070 */
[----:B------:R-:W-:-:S12]  /*3460*/  @!P1 BRA `(.L_x_328) ;  /* 0x0000000000e89947 */ /* 0x000fd80003800000 */
[----:B------:R-:W-:Y:S02]  /*3470*/  IADD3 R58, P1, R12, -0x78, RZ ;  /* 0xffffff880c3a7810 */ /* 0x000fe40007f3e0ff */
[----:B------:R-:W-:Y:S02]  /*3480*/  PLOP3.LUT P0, PT, PT, PT, PT, 0x8, 0x0 ;  /* 0x000000000000781c */ /* 0x000fe40003f0e170 */
[----:B------:R-:W-:-:S11]  /*3490*/  IADD3.X R51, R11, -0x1, RZ, P1, !PT ;  /* 0xffffffff0b337810 */ /* 0x000fd60000ffe4ff */
.L_x_329:
        /* <DEDUP_REMOVED lines=55> */
.L_x_328:
[----:B------:R-:W-:Y:S05]  /*3810*/  BSYNC B1 ;  /* 0x0000000000017941 */ /* 0x000fea0003800000 */
.L_x_327:
[----:B------:R-:W-:Y:S01]  /*3820*/  IADD3 R18, P2, -R43, R12, RZ ;  /* 0x0000000c2b127210 */ /* 0x000fe20007f5e1ff */
[----:B------:R-:W-:Y:S03]  /*3830*/  BSSY B1, `(.L_x_330) ;  /* 0x0000022000017945 */ /* 0x000fe60003800000 */
[----:B------:R-:W-:Y:S01]  /*3840*/  ISETP.GT.U32.AND P1, PT, R18, 0x28, PT ;  /* 0x000000281200780c */ /* 0x000fe20003f24070 */
[----:B------:R-:W-:-:S05]  /*3850*/  IMAD.X R18, R11, 0x1, ~R42, P2 ;  /* 0x000000010b127824 */ /* 0x000fca00010e0e2a */
        /* <DEDUP_REMOVED lines=31> */
.L_x_331:
[----:B------:R-:W-:Y:S05]  /*3a50*/  BSYNC B1 ;  /* 0x0000000000017941 */ /* 0x000fea0003800000 */
.L_x_330:
        /* <DEDUP_REMOVED lines=15> */
.L_x_324:
[----:B------:R-:W-:Y:S05]  /*3b50*/  BSYNC B0 ;  /* 0x0000000000007941 */ /* 0x000fea0003800000 */
.L_x_323:
        /* <DEDUP_REMOVED lines=14> */
[----:B------:R-:W-:-:S11]  /*3c40*/  MOV R26, R2 ;  /* 0x00000002001a7202 */ /* 0x000fd60000000f00 */
        /* <DEDUP_REMOVED lines=8> */
[----:B0-----:R-:W-:-:S06]  /*3cd0*/  CS2R R16, SRZ ;  /* 0x0000000000107805 */ /* 0x001fcc000001ff00 */
        /* <DEDUP_REMOVED lines=8> */
[----:B-1----:R-:W1:Y:S04]  /*3d60*/  SHFL.BFLY PT, R19, R16, 0x8, 0x101f ;  /* 0x0d101f0010137f89 */ /* 0x002e6800000e0000 */
[----:B0-2---:R-:W0:Y:S01]  /*3d70*/  SHFL.BFLY PT, R18, R17, 0x8, 0x101f ;  /* 0x0d101f0011127f89 */ /* 0x005e2200000e0000 */
[----:B-1----:R-:W-:Y:S01]  /*3d80*/  FADD.FTZ R19, R19, R16 ;  /* 0x0000001013137221 */ /* 0x002fe20000010000 */
[----:B------:R-:W-:Y:S01]  /*3d90*/  MOV R16, 0xffff ;  /* 0x0000ffff00107802 */ /* 0x000fe20000000f00 */
[----:B0-----:R-:W-:-:S03]  /*3da0*/  FADD.FTZ R18, R18, R17 ;  /* 0x0000001112127221 */ /* 0x001fc60000010000 */
        /* <DEDUP_REMOVED lines=12> */
.L_x_348:
[----:B------:R-:W0:Y:S01]  /*3e70*/  LDC.64 R16, c[0x0][0x218] ;  /* 0x00008600ff107b82 */ /* 0x000e220000000a00 */
[----:B------:R-:W-:Y:S01]  /*3e80*/  ISETP.NE.AND P1, PT, R50, RZ, PT ;  /* 0x000000ff3200720c */ /* 0x000fe20003f25270 */
[----:B--2---:R-:W-:Y:S01]  /*3e90*/  FADD.FTZ R22, R28, R24 ;  /* 0x000000181c167221 */ /* 0x004fe20000010000 */
[----:B------:R-:W-:Y:S02]  /*3ea0*/  LEA.HI R21, R6, R15, RZ, 0x1c ;  /* 0x0000000f06157211 */ /* 0x000fe400078fe0ff */
[----:B------:R-:W-:Y:S02]  /*3eb0*/  ISETP.NE.AND P2, PT, R8, 0x1, PT ;  /* 0x000000010800780c */ /* 0x000fe40003f45270 */
[----:B------:R-:W-:Y:S01]  /*3ec0*/  LEA.HI R26, R6, 0x14, RZ, 0x1c ;  /* 0x00000014061a7811 */ /* 0x000fe200078fe0ff */
[----:B------:R-:W1:Y:S06]  /*3ed0*/  LDC.64 R18, c[0x0][0x220] ;  /* 0x00008800ff127b82 */ /* 0x000e6c0000000a00 */
[----:B------:R-:W-:-:S02]  /*3ee0*/  @!P1 F2FP.BF16.F32.PACK_AB R20, RZ, R30 ;  /* 0x0000001eff14923e */ /* 0x000fc400000010ff */
[----:B------:R-:W-:Y:S01]  /*3ef0*/  @!P1 F2FP.BF16.F32.PACK_AB R22, RZ, R22 ;  /* 0x00000016ff16923e */ /* 0x000fe200000010ff */
[----:B0-----:R-:W-:-:S05]  /*3f00*/  IMAD.WIDE R16, R21, 0x2, R16 ;  /* 0x0000000215107825 */ /* 0x001fca00078e0210 */
[----:B------:R2:W-:Y:S01]  /*3f10*/  @!P1 STG.E.U16 desc[UR8][R16.64], R20 ;  /* 0x0000001410009986 */ /* 0x0005e2000c101508 */
[----:B-1----:R-:W-:-:S05]  /*3f20*/  IMAD.WIDE R18, R21, 0x2, R18 ;  /* 0x0000000215127825 */ /* 0x002fca00078e0212 */
[----:B------:R2:W-:Y:S01]  /*3f30*/  @!P1 STG.E.U16 desc[UR8][R18.64], R22 ;  /* 0x0000001612009986 */ /* 0x0005e2000c101508 */
[----:B------:R-:W-:Y:S05]  /*3f40*/  @!P2 BRA `(.L_x_334) ;  /* 0x000000040038a947 */ /* 0x000fea0003800000 */
[C---:B------:R-:W-:Y:S01]  /*3f50*/  @!P0 IMAD.SHL.U32 R21, R50.reuse, 0x2, RZ ;  /* 0x0000000232158824 */ /* 0x040fe200078e00ff */
[----:B------:R-:W-:Y:S01]  /*3f60*/  @!P0 LEA R23, R50, UR4, 0x7 ;  /* 0x0000000432178c11 */ /* 0x000fe2000f8e38ff */
[----:B------:R-:W-:Y:S01]  /*3f70*/  HFMA2.MMA R25, -RZ, RZ, 0, 0 ;  /* 0x00000000ff197435 */ /* 0x000fe200000001ff */
[----:B------:R-:W-:Y:S02]  /*3f80*/  UMOV UR5, 0xffff ;  /* 0x0000ffff00057882 */ /* 0x000fe40000000000 */
[----:B------:R-:W-:-:S04]  /*3f90*/  @!P0 LOP3.LUT R26, R26, R21, RZ, 0x3c, !PT ;  /* 0x000000151a1a8212 */ /* 0x000fc800078e3cff */
[----:B--2---:R-:W-:Y:S01]  /*3fa0*/  @!P0 LEA R20, R26, R23, 0x2 ;  /* 0x000000171a148211 */ /* 0x004fe200078e10ff */
[----:B------:R-:W-:-:S04]  /*3fb0*/  IMAD.MOV.U32 R26, RZ, RZ, RZ ;  /* 0x000000ffff1a7224 */ /* 0x000fc800078e00ff */
[----:B------:R0:W1:Y:S04]  /*3fc0*/  @!P0 LDS R25, [R20] ;  /* 0x0000000014198984 */ /* 0x0000680000000800 */
[----:B------:R0:W2:Y:S01]  /*3fd0*/  @!P0 LDS R26, [R20+0x500] ;  /* 0x00050000141a8984 */ /* 0x0000a20000000800 */
[----:B------:R-:W-:Y:S05]  /*3fe0*/  BRA.DIV UR5, `(.L_x_336) ;  /* 0x0000001205a47947 */ /* 0x000fea000b800000 */
[----:B0-----:R-:W-:Y:S01]  /*3ff0*/  MOV R20, 0xffff ;  /* 0x0000ffff00147802 */ /* 0x001fe20000000f00 */
[----:B------:R-:W-:Y:S01]  /*4000*/  IMAD.MOV.U32 R23, RZ, RZ, 0xffff ;  /* 0x0000ffffff177424 */ /* 0x000fe200078e00ff */
[----:B------:R-:W-:Y:S01]  /*4010*/  MOV R21, 0xffff ;  /* 0x0000ffff00157802 */ /* 0x000fe20000000f00 */
[----:B------:R-:W-:Y:S01]  /*4020*/  IMAD.MOV.U32 R33, RZ, RZ, 0xffff ;  /* 0x0000ffffff217424 */ /* 0x000fe200078e00ff */
[----:B------:R-:W-:Y:S01]  /*4030*/  MOV R22, 0xffff ;  /* 0x0000ffff00167802 */ /* 0x000fe20000000f00 */
[----:B-1----:R-:W0:Y:S01]  /*4040*/  SHFL.BFLY PT, R28, R25, 0x8, 0x101f ;  /* 0x0d101f00191c7f89 */ /* 0x002e2200000e0000 */
[----:B------:R-:W-:Y:S02]  /*4050*/  MOV R34, 0xffff ;  /* 0x0000ffff00227802 */ /* 0x000fe40000000f00 */
[----:B------:R-:W-:Y:S01]  /*4060*/  MOV R24, 0xffff ;  /* 0x0000ffff00187802 */ /* 0x000fe20000000f00 */
[----:B--2---:R-:W1:Y:S01]  /*4070*/  SHFL.BFLY PT, R27, R26, 0x8, 0x101f ;  /* 0x0d101f001a1b7f89 */ /* 0x004e6200000e0000 */
        /* <DEDUP_REMOVED lines=13> */
.L_x_358:
[----:B--2---:R-:W-:Y:S01]  /*4150*/  FADD.FTZ R21, R25, R24 ;  /* 0x0000001819157221 */ /* 0x004fe20000010000 */
[----:B------:R-:W-:Y:S02]  /*4160*/  @!P1 F2FP.BF16.F32.PACK_AB R20, RZ, R31 ;  /* 0x0000001fff14923e */ /* 0x000fe400000010ff */
[----:B------:R-:W-:Y:S02]  /*4170*/  ISETP.NE.AND P2, PT, R8, 0x2, PT ;  /* 0x000000020800780c */ /* 0x000fe40003f45270 */
[----:B------:R-:W-:Y:S01]  /*4180*/  @!P1 F2FP.BF16.F32.PACK_AB R21, RZ, R21 ;  /* 0x00000015ff15923e */ /* 0x000fe200000010ff */
[----:B------:R1:W-:Y:S01]  /*4190*/  @!P1 STG.E.U16 desc[UR8][R16.64+0x28], R20 ;  /* 0x0000281410009986 */ /* 0x0003e2000c101508 */
[----:B------:R-:W-:-:S03]  /*41a0*/  LEA.HI R26, R6, 0x28, RZ, 0x1c ;  /* 0x00000028061a7811 */ /* 0x000fc600078fe0ff */
[----:B------:R1:W-:Y:S06]  /*41b0*/  @!P1 STG.E.U16 desc[UR8][R18.64+0x28], R21 ;  /* 0x0000281512009986 */ /* 0x0003ec000c101508 */
[----:B------:R-:W-:Y:S05]  /*41c0*/  @!P2 BRA `(.L_x_334) ;  /* 0x000000000098a947 */ /* 0x000fea0003800000 */
[C---:B-1----:R-:W-:Y:S01]  /*41d0*/  @!P0 SHF.L.U32 R21, R50.reuse, 0x1, RZ ;  /* 0x0000000132158819 */ /* 0x042fe200000006ff */
[----:B------:R-:W-:Y:S01]  /*41e0*/  IMAD.MOV.U32 R25, RZ, RZ, RZ ;  /* 0x000000ffff197224 */ /* 0x000fe200078e00ff */
[----:B------:R-:W-:Y:S01]  /*41f0*/  @!P0 LEA R23, R50, UR4, 0x7 ;  /* 0x0000000432178c11 */ /* 0x000fe2000f8e38ff */
[----:B------:R-:W-:Y:S01]  /*4200*/  UMOV UR5, 0xffff ;  /* 0x0000ffff00057882 */ /* 0x000fe20000000000 */
[----:B------:R-:W-:-:S04]  /*4210*/  @!P0 LOP3.LUT R26, R26, R21, RZ, 0x3c, !PT ;  /* 0x000000151a1a8212 */ /* 0x000fc800078e3cff */
[----:B------:R-:W-:Y:S01]  /*4220*/  @!P0 LEA R20, R26, R23, 0x2 ;  /* 0x000000171a148211 */ /* 0x000fe200078e10ff */
[----:B------:R-:W-:-:S04]  /*4230*/  HFMA2.MMA R26, -RZ, RZ, 0, 0 ;  /* 0x00000000ff1a7435 */ /* 0x000fc800000001ff */
[----:B------:R0:W1:Y:S06]  /*4240*/  @!P0 LDS R25, [R20] ;  /* 0x0000000014198984 */ /* 0x00006c0000000800 */
[----:B------:R0:W2:Y:S01]  /*4250*/  @!P0 LDS R26, [R20+0x500] ;  /* 0x00050000141a8984 */ /* 0x0000a20000000800 */
[----:B------:R-:W-:Y:S05]  /*4260*/  BRA.DIV UR5, `(.L_x_337) ;  /* 0x0000001205ec7947 */ /* 0x000fea000b800000 */
[----:B0-----:R-:W-:Y:S01]  /*4270*/  IMAD.MOV.U32 R20, RZ, RZ, 0xffff ;  /* 0x0000ffffff147424 */ /* 0x001fe200078e00ff */
[----:B------:R-:W-:Y:S01]  /*4280*/  MOV R21, 0xffff ;  /* 0x0000ffff00157802 */ /* 0x000fe20000000f00 */
[----:B------:R-:W-:Y:S01]  /*4290*/  IMAD.MOV.U32 R22, RZ, RZ, 0xffff ;  /* 0x0000ffffff167424 */ /* 0x000fe200078e00ff */
[----:B------:R-:W-:Y:S01]  /*42a0*/  MOV R23, 0xffff ;  /* 0x0000ffff00177802 */ /* 0x000fe20000000f00 */
[----:B------:R-:W-:Y:S01]  /*42b0*/  IMAD.MOV.U32 R24, RZ, RZ, 0xffff ;  /* 0x0000ffffff187424 */ /* 0x000fe200078e00ff */
        /* <DEDUP_REMOVED lines=17> */
.L_x_368:
[----:B--2---:R-:W-:Y:S01]  /*43d0*/  FADD.FTZ R21, R25, R24 ;  /* 0x0000001819157221 */ /* 0x004fe20000010000 */
[----:B------:R-:W-:Y:S02]  /*43e0*/  @!P1 F2FP.BF16.F32.PACK_AB R20, RZ, R31 ;  /* 0x0000001fff14923e */ /* 0x000fe400000010ff */
[----:B------:R-:W-:Y:S02]  /*43f0*/  LEA.HI R26, R6, 0x3c, RZ, 0x1c ;  /* 0x0000003c061a7811 */ /* 0x000fe400078fe0ff */
[----:B------:R-:W-:Y:S01]  /*4400*/  @!P1 F2FP.BF16.F32.PACK_AB R21, RZ, R21 ;  /* 0x00000015ff15923e */ /* 0x000fe200000010ff */
[----:B------:R3:W-:Y:S04]  /*4410*/  @!P1 STG.E.U16 desc[UR8][R16.64+0x50], R20 ;  /* 0x0000501410009986 */ /* 0x0007e8000c101508 */
[----:B------:R3:W-:Y:S02]  /*4420*/  @!P1 STG.E.U16 desc[UR8][R18.64+0x50], R21 ;  /* 0x0000501512009986 */ /* 0x0007e4000c101508 */
.L_x_334:
[----:B------:R-:W-:Y:S05]  /*4430*/  BSYNC B0 ;  /* 0x0000000000007941 */ /* 0x000fea0003800000 */
.L_x_333:
[----:B------:R-:W-:-:S13]  /*4440*/  ISETP.GE.U32.AND P0, PT, R0, 0x3c, PT ;  /* 0x0000003c0000780c */ /* 0x000fda0003f06070 */
[----:B------:R-:W-:Y:S05]  /*4450*/  @!P0 BRA `(.L_x_332) ;  /* 0x00000008009c8947 */ /* 0x000fea0003800000 */
[----:B------:R-:W-:Y:S01]  /*4460*/  ISETP.GT.U32.AND P0, PT, R50, 0x9, PT ;  /* 0x000000093200780c */ /* 0x000fe20003f04070 */
[----:B------:R-:W-:-:S12]  /*4470*/  UMOV UR5, 0xffff ;  /* 0x0000ffff00057882 */ /* 0x000fd80000000000 */
[C---:B-123--:R-:W-:Y:S02]  /*4480*/  @!P0 SHF.L.U32 R17, R50.reuse, 0x1, RZ ;  /* 0x0000000132118819 */ /* 0x04efe400000006ff */
[----:B------:R-:W-:Y:S02]  /*4490*/  @!P0 LEA R18, R50, UR4, 0x7 ;  /* 0x0000000432128c11 */ /* 0x000fe4000f8e38ff */
[----:B------:R-:W-:-:S04]  /*44a0*/  @!P0 LOP3.LUT R17, R26, R17, RZ, 0x3c, !PT ;  /* 0x000000111a118212 */ /* 0x000fc800078e3cff */
[----:B------:R-:W-:Y:S02]  /*44b0*/  @!P0 LEA R18, R17, R18, 0x2 ;  /* 0x0000001211128211 */ /* 0x000fe400078e10ff */
[----:B0-----:R-:W-:-:S06]  /*44c0*/  CS2R R16, SRZ ;  /* 0x0000000000107805 */ /* 0x001fcc000001ff00 */
[----:B------:R0:W1:Y:S04]  /*44d0*/  @!P0 LDS R16, [R18] ;  /* 0x0000000012108984 */ /* 0x0000680000000800 */
[----:B------:R0:W2:Y:S01]  /*44e0*/  @!P0 LDS R17, [R18+0x500] ;  /* 0x0005000012118984 */ /* 0x0000a20000000800 */
[----:B------:R-:W-:Y:S05]  /*44f0*/  BRA.DIV UR5, `(.L_x_338) ;  /* 0x0000001605307947 */ /* 0x000fea000b800000 */
[----:B------:R-:W-:Y:S01]  /*4500*/  @!P0 IMAD.SHL.U32 R28, R50, 0x2, RZ ;  /* 0x00000002321c8824 */ /* 0x000fe200078e00ff */
[C---:B------:R-:W-:Y:S01]  /*4510*/  @!P0 IADD3 R25, R26.reuse, 0x14, RZ ;  /* 0x000000141a198810 */ /* 0x040fe20007ffe0ff */
[----:B0-----:R-:W-:Y:S01]  /*4520*/  @!P0 VIADD R18, R26, 0x28 ;  /* 0x000000281a128836 */ /* 0x001fe20000000000 */
[C---:B------:R-:W-:Y:S01]  /*4530*/  @!P0 SHF.L.U32 R19, R50.reuse, 0x1, RZ ;  /* 0x0000000132138819 */ /* 0x040fe200000006ff */
[----:B------:R-:W-:Y:S01]  /*4540*/  IMAD.MOV.U32 R21, RZ, RZ, 0xffff ;  /* 0x0000ffffff157424 */ /* 0x000fe200078e00ff */
[----:B------:R-:W-:Y:S01]  /*4550*/  @!P0 LOP3.LUT R25, R25, R28, RZ, 0x3c, !PT ;  /* 0x0000001c19198212 */ /* 0x000fe200078e3cff */
[----:B------:R-:W-:Y:S01]  /*4560*/  HFMA2.MMA R33, -RZ, RZ, 0, 0 ;  /* 0x00000000ff217435 */ /* 0x000fe200000001ff */
[----:B------:R-:W-:Y:S01]  /*4570*/  @!P0 LEA R30, R50, UR4, 0x7 ;  /* 0x00000004321e8c11 */ /* 0x000fe2000f8e38ff */
[----:B------:R-:W-:Y:S01]  /*4580*/  IMAD.MOV.U32 R20, RZ, RZ, 0xffff ;  /* 0x0000ffffff147424 */ /* 0x000fe200078e00ff */
[----:B------:R-:W-:Y:S01]  /*4590*/  @!P0 LOP3.LUT R18, R18, R19, RZ, 0x3c, !PT ;  /* 0x0000001312128212 */ /* 0x000fe200078e3cff */
[----:B------:R-:W-:Y:S01]  /*45a0*/  HFMA2.MMA R39, -RZ, RZ, 0, 0 ;  /* 0x00000000ff277435 */ /* 0x000fe200000001ff */
[----:B------:R-:W-:Y:S01]  /*45b0*/  @!P0 LEA R31, R50, UR4, 0x7 ;  /* 0x00000004321f8c11 */ /* 0x000fe2000f8e38ff */
[----:B-1----:R-:W0:Y:S01]  /*45c0*/  SHFL.BFLY PT, R19, R16, 0x8, 0x101f ;  /* 0x0d101f0010137f89 */ /* 0x002e2200000e0000 */
[----:B------:R-:W-:Y:S01]  /*45d0*/  @!P0 LEA R25, R25, R30, 0x2 ;  /* 0x0000001e19198211 */ /* 0x000fe200078e10ff */
[----:B------:R-:W-:Y:S01]  /*45e0*/  IMAD.MOV.U32 R47, RZ, RZ, 0xffff ;  /* 0x0000ffffff2f7424 */ /* 0x000fe200078e00ff */
[----:B------:R-:W-:-:S02]  /*45f0*/  @!P0 LEA R31, R18, R31, 0x2 ;  /* 0x0000001f121f8211 */ /* 0x000fc400078e10ff */
[----:B------:R-:W-:Y:S01]  /*4600*/  @!P0 IADD3 R18, R26, 0x3c, RZ ;  /* 0x0000003c1a128810 */ /* 0x000fe20007ffe0ff */
[----:B------:R-:W1:Y:S01]  /*4610*/  @!P0 LDS R28, [R25+0x500] ;  /* 0x00050000191c8984 */ /* 0x000e620000000800 */
[----:B------:R-:W-:Y:S02]  /*4620*/  @!P0 SHF.L.U32 R29, R50, 0x1, RZ ;  /* 0x00000001321d8819 */ /* 0x000fe400000006ff */
[----:B------:R-:W-:Y:S01]  /*4630*/  MOV R24, 0xffff ;  /* 0x0000ffff00187802 */ /* 0x000fe20000000f00 */
[----:B------:R-:W-:Y:S01]  /*4640*/  @!P0 LDS R36, [R31+0x500] ;  /* 0x000500001f248984 */ /* 0x000fe20000000800 */
[----:B------:R-:W-:Y:S02]  /*4650*/  @!P0 LOP3.LUT R18, R18, R29, RZ, 0x3c, !PT ;  /* 0x0000001d12128212 */ /* 0x000fe400078e3cff */
[----:B------:R-:W-:Y:S01]  /*4660*/  @!P0 LEA R37, R50, UR4, 0x7 ;  /* 0x0000000432258c11 */ /* 0x000fe2000f8e38ff */
[----:B------:R3:W-:Y:S01]  /*4670*/  @!P0 LDS R27, [R25] ;  /* 0x00000000191b8984 */ /* 0x0007e20000000800 */
[----:B------:R-:W-:-:S02]  /*4680*/  MOV R29, RZ ;  /* 0x000000ff001d7202 */ /* 0x000fc40000000f00 */
[----:B------:R-:W-:Y:S01]  /*4690*/  MOV R22, 0xffff ;  /* 0x0000ffff00167802 */ /* 0x000fe20000000f00 */
[----:B------:R4:W-:Y:S01]  /*46a0*/  @!P0 LDS R35, [R31] ;  /* 0x000000001f238984 */ /* 0x0009e20000000800 */
[----:B------:R-:W-:Y:S01]  /*46b0*/  @!P0 IMAD R37, R18, 0x4, R37 ;  /* 0x0000000412258824 */ /* 0x000fe200078e0225 */
[----:B------:R-:W-:Y:S02]  /*46c0*/  MOV R34, 0xffff ;  /* 0x0000ffff00227802 */ /* 0x000fe40000000f00 */
[----:B--2---:R-:W2:Y:S01]  /*46d0*/  SHFL.BFLY PT, R24, R17, 0x8, 0x101f ;  /* 0x0d101f0011187f89 */ /* 0x004ea200000e0000 */
[----:B---3--:R-:W-:Y:S01]  /*46e0*/  HFMA2.MMA R25, -RZ, RZ, 0, 0 ;  /* 0x00000000ff197435 */ /* 0x008fe200000001ff */
[----:B0-----:R-:W-:Y:S01]  /*46f0*/  FADD.FTZ R19, R19, R16 ;  /* 0x0000001013137221 */ /* 0x001fe20000010000 */
[----:B------:R-:W-:Y:S01]  /*4700*/  MOV R23, 0xffff ;  /* 0x0000ffff00177802 */ /* 0x000fe20000000f00 */
[----:B------:R-:W-:Y:S01]  /*4710*/  @!P0 LDS R42, [R37] ;  /* 0x00000000252a8984 */ /* 0x000fe20000000800 */
[----:B----4-:R-:W-:Y:S01]  /*4720*/  IMAD.MOV.U32 R31, RZ, RZ, RZ ;  /* 0x000000ffff1f7224 */ /* 0x010fe200078e00ff */
[----:B------:R-:W-:-:S02]  /*4730*/  MOV R43, 0xffff ;  /* 0x0000ffff002b7802 */ /* 0x000fc40000000f00 */
[----:B------:R0:W-:Y:S01]  /*4740*/  @!P0 LDS R44, [R37+0x500] ;  /* 0x00050000252c8984 */ /* 0x0001e20000000800 */
[----:B------:R-:W-:Y:S02]  /*4750*/  MOV R41, 0xffff ;  /* 0x0000ffff00297802 */ /* 0x000fe40000000f00 */
[----:B------:R-:W-:Y:S01]  /*4760*/  MOV R45, 0xffff ;  /* 0x0000ffff002d7802 */ /* 0x000fe20000000f00 */
[----:B------:R-:W3:Y:S01]  /*4770*/  SHFL.BFLY PT, R18, R19, 0x4, 0x101f ;  /* 0x0c901f0013127f89 */ /* 0x000ee200000e0000 */
[----:B0-----:R-:W-:Y:S02]  /*4780*/  IMAD.MOV.U32 R37, RZ, RZ, RZ ;  /* 0x000000ffff257224 */ /* 0x001fe400078e00ff */
[----:B-1----:R-:W-:Y:S02]  /*4790*/  @!P0 IMAD.MOV.U32 R29, RZ, RZ, R28 ;  /* 0x000000ffff1d8224 */ /* 0x002fe400078e001c */
[----:B--2---:R-:W-:Y:S01]  /*47a0*/  FADD.FTZ R16, R24, R17 ;  /* 0x0000001118107221 */ /* 0x004fe20000010000 */
[----:B------:R-:W-:Y:S01]  /*47b0*/  IMAD.MOV.U32 R28, RZ, RZ, 0xffff ;  /* 0x0000ffffff1c7424 */ /* 0x000fe200078e00ff */
[----:B------:R-:W-:-:S02]  /*47c0*/  @!P0 MOV R33, R36 ;  /* 0x0000002400218202 */ /* 0x000fc40000000f00 */
[----:B------:R-:W-:Y:S01]  /*47d0*/  MOV R36, 0xffff ;  /* 0x0000ffff00247802 */ /* 0x000fe20000000f00 */
[----:B------:R-:W0:Y:S01]  /*47e0*/  SHFL.BFLY PT, R32, R29, 0x8, 0x101f ;  /* 0x0d101f001d207f89 */ /* 0x000e2200000e0000 */
[----:B------:R-:W-:Y:S02]  /*47f0*/  @!P0 MOV R25, R27 ;  /* 0x0000001b00198202 */ /* 0x000fe40000000f00 */
[----:B------:R-:W-:Y:S01]  /*4800*/  MOV R27, 0xffff ;  /* 0x0000ffff001b7802 */ /* 0x000fe20000000f00 */
[----:B------:R-:W1:Y:S01]  /*4810*/  SHFL.BFLY PT, R40, R33, 0x8, 0x101f ;  /* 0x0d101f0021287f89 */ /* 0x000e6200000e0000 */
[----:B------:R-:W-:Y:S01]  /*4820*/  @!P0 MOV R31, R35 ;  /* 0x00000023001f8202 */ /* 0x000fe20000000f00 */
[----:B------:R-:W-:Y:S02]  /*4830*/  IMAD.MOV.U32 R35, RZ, RZ, 0xffff ;  /* 0x0000ffffff237424 */ /* 0x000fe400078e00ff */
[----:B---3--:R-:W-:Y:S01]  /*4840*/  FADD.FTZ R18, R19, R18 ;  /* 0x0000001213127221 */ /* 0x008fe20000010000 */
[----:B------:R-:W2:Y:S04]  /*4850*/  SHFL.BFLY PT, R30, R25, 0x8, 0x101f ;  /* 0x0d101f00191e7f89 */ /* 0x000ea800000e0000 */
[----:B------:R-:W3:Y:S01]  /*4860*/  SHFL.BFLY PT, R38, R31, 0x8, 0x101f ;  /* 0x0d101f001f267f89 */ /* 0x000ee200000e0000 */
[----:B------:R-:W-:-:S02]  /*4870*/  @!P0 MOV R37, R42 ;  /* 0x0000002a00258202 */ /* 0x000fc40000000f00 */
[----:B------:R-:W-:Y:S01]  /*4880*/  MOV R42, 0xffff ;  /* 0x0000ffff002a7802 */ /* 0x000fe20000000f00 */
[----:B------:R-:W4:Y:S01]  /*4890*/  SHFL.BFLY PT, R24, R16, 0x4, 0x101f ;  /* 0x0c901f0010187f89 */ /* 0x000f2200000e0000 */
[----:B------:R-:W-:Y:S01]  /*48a0*/  @!P0 IMAD.MOV.U32 R39, RZ, RZ, R44 ;  /* 0x000000ffff278224 */ /* 0x000fe200078e002c */
[----:B------:R-:W-:Y:S01]  /*48b0*/  ISETP.NE.AND P0, PT, R50, RZ, PT ;  /* 0x000000ff3200720c */ /* 0x000fe20003f05270 */
[----:B------:R-:W-:Y:S01]  /*48c0*/  IMAD.MOV.U32 R44, RZ, RZ, 0xffff ;  /* 0x0000ffffff2c7424 */ /* 0x000fe200078e00ff */
[----:B------:R-:W5:Y:S01]  /*48d0*/  SHFL.BFLY PT, R17, R18, 0x2, 0x101f ;  /* 0x0c501f0012117f89 */ /* 0x000f6200000e0000 */
[----:B0-----:R-:W-:-:S03]  /*48e0*/  FADD.FTZ R32, R32, R29 ;  /* 0x0000001d20207221 */ /* 0x001fc60000010000 */
[----:B------:R-:W0:Y:S01]  /*48f0*/  SHFL.BFLY PT, R46, R37, 0x8, 0x101f ;  /* 0x0d101f00252e7f89 */ /* 0x000e2200000e0000 */
[----:B-1----:R-:W-:-:S03]  /*4900*/  FADD.FTZ R40, R40, R33 ;  /* 0x0000002128287221 */ /* 0x002fc60000010000 */
[----:B------:R-:W1:Y:S01]  /*4910*/  SHFL.BFLY PT, R29, R32, 0x4, 0x101f ;  /* 0x0c901f00201d7f89 */ /* 0x000e6200000e0000 */
[----:B--2---:R-:W-:-:S03]  /*4920*/  FADD.FTZ R30, R30, R25 ;  /* 0x000000191e1e7221 */ /* 0x004fc60000010000 */
[----:B------:R-:W2:Y:S01]  /*4930*/  SHFL.BFLY PT, R33, R40, 0x4, 0x101f ;  /* 0x0c901f0028217f89 */ /* 0x000ea200000e0000 */
[----:B---3--:R-:W-:-:S03]  /*4940*/  FADD.FTZ R38, R38, R31 ;  /* 0x0000001f26267221 */ /* 0x008fc60000010000 */
[----:B------:R-:W3:Y:S01]  /*4950*/  SHFL.BFLY PT, R25, R30, 0x4, 0x101f ;  /* 0x0c901f001e197f89 */ /* 0x000ee200000e0000 */
[----:B----4-:R-:W-:-:S03]  /*4960*/  FADD.FTZ R19, R16, R24 ;  /* 0x0000001810137221 */ /* 0x010fc60000010000 */
[----:B------:R-:W4:Y:S01]  /*4970*/  SHFL.BFLY PT, R31, R38, 0x4, 0x101f ;  /* 0x0c901f00261f7f89 */ /* 0x000f2200000e0000 */
[----:B------:R-:W-:Y:S01]  /*4980*/  MOV R24, 0xffff ;  /* 0x0000ffff00187802 */ /* 0x000fe20000000f00 */
[----:B-----5:R-:W-:Y:S02]  /*4990*/  FADD.FTZ R17, R18, R17 ;  /* 0x0000001112117221 */ /* 0x020fe40000010000 */
[----:B------:R-:W5:Y:S01]  /*49a0*/  SHFL.BFLY PT, R44, R39, 0x8, 0x101f ;  /* 0x0d101f00272c7f89 */ /* 0x000f6200000e0000 */
[----:B------:R-:W-:-:S03]  /*49b0*/  MOV R18, 0xffff ;  /* 0x0000ffff00127802 */ /* 0x000fc60000000f00 */
[----:B------:R-:W5:Y:S01]  /*49c0*/  SHFL.BFLY PT, R24, R19, 0x2, 0x101f ;  /* 0x0c501f0013187f89 */ /* 0x000f6200000e0000 */
[----:B0-----:R-:W-:Y:S01]  /*49d0*/  FADD.FTZ R46, R46, R37 ;  /* 0x000000252e2e7221 */ /* 0x001fe20000010000 */
[----:B------:R-:W-:Y:S01]  /*49e0*/  MOV R37, 0xffff ;  /* 0x0000ffff00257802 */ /* 0x000fe20000000f00 */
[----:B-1----:R-:W-:Y:S01]  /*49f0*/  FADD.FTZ R29, R32, R29 ;  /* 0x0000001d201d7221 */ /* 0x002fe20000010000 */
[----:B------:R-:W-:Y:S01]  /*4a00*/  MOV R32, 0xffff ;  /* 0x0000ffff00207802 */ /* 0x000fe20000000f00 */
[----:B------:R-:W0:Y:S01]  /*4a10*/  SHFL.BFLY PT, R28, R17, 0x1, 0x101f ;  /* 0x0c301f00111c7f89 */ /* 0x000e2200000e0000 */
[----:B--2---:R-:W-:-:S03]  /*4a20*/  FADD.FTZ R33, R40, R33 ;  /* 0x0000002128217221 */ /* 0x004fc60000010000 */
[----:B------:R-:W1:Y:S01]  /*4a30*/  SHFL.BFLY PT, R34, R29, 0x2, 0x101f ;  /* 0x0c501f001d227f89 */ /* 0x000e6200000e0000 */
[----:B---3--:R-:W-:Y:S01]  /*4a40*/  FADD.FTZ R25, R30, R25 ;  /* 0x000000191e197221 */ /* 0x008fe20000010000 */
[----:B------:R-:W-:Y:S02]  /*4a50*/  IMAD.MOV.U32 R30, RZ, RZ, 0xffff ;  /* 0x0000ffffff1e7424 */ /* 0x000fe400078e00ff */
[----:B------:R-:W2:Y:S01]  /*4a60*/  SHFL.BFLY PT, R32, R33, 0x2, 0x101f ;  /* 0x0c501f0021207f89 */ /* 0x000ea200000e0000 */
[----:B----4-:R-:W-:-:S03]  /*4a70*/  FADD.FTZ R31, R38, R31 ;  /* 0x0000001f261f7221 */ /* 0x010fc60000010000 */
[----:B------:R-:W3:Y:S01]  /*4a80*/  SHFL.BFLY PT, R18, R25, 0x2, 0x101f ;  /* 0x0c501f0019127f89 */ /* 0x000ee200000e0000 */
[----:B-----5:R-:W-:Y:S01]  /*4a90*/  FADD.FTZ R38, R44, R39 ;  /* 0x000000272c267221 */ /* 0x020fe20000010000 */
[----:B------:R-:W-:Y:S02]  /*4aa0*/  IMAD.MOV.U32 R39, RZ, RZ, 0xffff ;  /* 0x0000ffffff277424 */ /* 0x000fe400078e00ff */
[----:B------:R-:W4:Y:S01]  /*4ab0*/  SHFL.BFLY PT, R30, R31, 0x2, 0x101f ;  /* 0x0c501f001f1e7f89 */ /* 0x000f2200000e0000 */
[----:B------:R-:W-:-:S03]  /*4ac0*/  FADD.FTZ R16, R19, R24 ;  /* 0x0000001813107221 */ /* 0x000fc60000010000 */
[----:B------:R-:W5:Y:S04]  /*4ad0*/  SHFL.BFLY PT, R37, R46, 0x4, 0x101f ;  /* 0x0c901f002e257f89 */ /* 0x000f6800000e0000 */
[----:B------:R-:W5:Y:S01]  /*4ae0*/  SHFL.BFLY PT, R39, R38, 0x4, 0x101f ;  /* 0x0c901f0026277f89 */ /* 0x000f6200000e0000 */
[----:B0-----:R-:W-:-:S03]  /*4af0*/  FADD.FTZ R17, R17, R28 ;  /* 0x0000001c11117221 */ /* 0x001fc60000010000 */
[----:B------:R-:W0:Y:S01]  /*4b00*/  SHFL.BFLY PT, R27, R16, 0x1, 0x101f ;  /* 0x0c301f00101b7f89 */ /* 0x000e2200000e0000 */
[----:B-1----:R-:W-:Y:S01]  /*4b10*/  FADD.FTZ R34, R29, R34 ;  /* 0x000000221d227221 */ /* 0x002fe20000010000 */
[----:B------:R-:W-:Y:S01]  /*4b20*/  @!P0 F2FP.BF16.F32.PACK_AB R24, RZ, R17 ;  /* 0x00000011ff18823e */ /* 0x000fe200000010ff */
[----:B------:R-:W1:Y:S01]  /*4b30*/  @!P0 LDC.64 R28, c[0x0][0x220] ;  /* 0x00008800ff1c8b82 */ /* 0x000e620000000a00 */
[----:B--2---:R-:W-:Y:S02]  /*4b40*/  FADD.FTZ R41, R33, R32 ;  /* 0x0000002021297221 */ /* 0x004fe40000010000 */
[----:B------:R-:W2:Y:S01]  /*4b50*/  SHFL.BFLY PT, R35, R34, 0x1, 0x101f ;  /* 0x0c301f0022237f89 */ /* 0x000ea200000e0000 */
[----:B------:R-:W-:Y:S01]  /*4b60*/  PRMT R21, R24, 0x7610, R21 ;  /* 0x0000761018157816 */ /* 0x000fe20000000015 */
[----:B---3--:R-:W-:Y:S02]  /*4b70*/  FADD.FTZ R25, R25, R18 ;  /* 0x0000001219197221 */ /* 0x008fe40000010000 */
[----:B------:R-:W3:Y:S01]  /*4b80*/  SHFL.BFLY PT, R42, R41, 0x1, 0x101f ;  /* 0x0c301f00292a7f89 */ /* 0x000ee200000e0000 */
[----:B------:R-:W3:Y:S01]  /*4b90*/  @!P0 LDC.64 R32, c[0x0][0x218] ;  /* 0x00008600ff208b82 */ /* 0x000ee20000000a00 */
[----:B----4-:R-:W-:-:S02]  /*4ba0*/  FADD.FTZ R40, R31, R30 ;  /* 0x0000001e1f287221 */ /* 0x010fc40000010000 */
[----:B------:R-:W4:Y:S01]  /*4bb0*/  SHFL.BFLY PT, R36, R25, 0x1, 0x101f ;  /* 0x0c301f0019247f89 */ /* 0x000f2200000e0000 */
[----:B-----5:R-:W-:Y:S01]  /*4bc0*/  FADD.FTZ R46, R46, R37 ;  /* 0x000000252e2e7221 */ /* 0x020fe20000010000 */
[----:B------:R-:W-:Y:S02]  /*4bd0*/  IADD3 R37, R26, R15, RZ ;  /* 0x0000000f1a257210 */ /* 0x000fe40007ffe0ff */
[----:B------:R-:W5:Y:S01]  /*4be0*/  SHFL.BFLY PT, R43, R40, 0x1, 0x101f ;  /* 0x0c301f00282b7f89 */ /* 0x000f6200000e0000 */
[----:B------:R-:W5:Y:S01]  /*4bf0*/  @!P0 LDC.64 R18, c[0x0][0x220] ;  /* 0x00008800ff128b82 */ /* 0x000f620000000a00 */
[----:B------:R-:W-:Y:S02]  /*4c00*/  FADD.FTZ R38, R38, R39 ;  /* 0x0000002726267221 */ /* 0x000fe40000010000 */
[----:B------:R-:W5:Y:S01]  /*4c10*/  SHFL.BFLY PT, R45, R46, 0x2, 0x101f ;  /* 0x0c501f002e2d7f89 */ /* 0x000f6200000e0000 */
[----:B0-----:R-:W-:-:S03]  /*4c20*/  FADD.FTZ R39, R16, R27 ;  /* 0x0000001b10277221 */ /* 0x001fc60000010000 */
[----:B------:R-:W0:Y:S01]  /*4c30*/  SHFL.BFLY PT, R47, R38, 0x2, 0x101f ;  /* 0x0c501f00262f7f89 */ /* 0x000e2200000e0000 */
[----:B------:R-:W0:Y:S01]  /*4c40*/  @!P0 LDC.64 R30, c[0x0][0x218] ;  /* 0x00008600ff1e8b82 */ /* 0x000e220000000a00 */
[----:B-1----:R-:W-:Y:S01]  /*4c50*/  @!P0 IMAD.WIDE R28, R37, 0x2, R28 ;  /* 0x00000002251c8825 */ /* 0x002fe200078e021c */
[----:B------:R-:W-:-:S03]  /*4c60*/  @!P0 F2FP.BF16.F32.PACK_AB R39, RZ, R39 ;  /* 0x00000027ff27823e */ /* 0x000fc600000010ff */
[----:B--2---:R-:W-:Y:S01]  /*4c70*/  FADD.FTZ R24, R34, R35 ;  /* 0x0000002322187221 */ /* 0x004fe20000010000 */
[----:B---3--:R-:W-:Y:S02]  /*4c80*/  FADD.FTZ R41, R41, R42 ;  /* 0x0000002a29297221 */ /* 0x008fe40000010000 */
[----:B------:R-:W1:Y:S01]  /*4c90*/  @!P0 LDC.64 R26, c[0x0][0x218] ;  /* 0x00008600ff1a8b82 */ /* 0x000e620000000a00 */
[----:B------:R-:W-:Y:S01]  /*4ca0*/  @!P0 IMAD.WIDE R32, R37, 0x2, R32 ;  /* 0x0000000225208825 */ /* 0x000fe200078e0220 */
[----:B------:R-:W-:-:S03]  /*4cb0*/  @!P0 F2FP.BF16.F32.PACK_AB R24, RZ, R24 ;  /* 0x00000018ff18823e */ /* 0x000fc600000010ff */
[----:B----4-:R-:W-:Y:S01]  /*4cc0*/  FADD.FTZ R25, R25, R36 ;  /* 0x0000002419197221 */ /* 0x010fe20000010000 */
[----:B------:R2:W-:Y:S01]  /*4cd0*/  @!P0 STG.E.U16 desc[UR8][R32.64], R21 ;  /* 0x0000001520008986 */ /* 0x0005e2000c101508 */
[----:B-----5:R-:W-:Y:S01]  /*4ce0*/  FADD.FTZ R40, R40, R43 ;  /* 0x0000002b28287221 */ /* 0x020fe20000010000 */
[----:B------:R-:W3:Y:S01]  /*4cf0*/  @!P0 LDC.64 R16, c[0x0][0x220] ;  /* 0x00008800ff108b82 */ /* 0x000ee20000000a00 */
[----:B------:R-:W-:Y:S01]  /*4d00*/  @!P0 IMAD.WIDE R18, R37, 0x2, R18 ;  /* 0x0000000225128825 */ /* 0x000fe200078e0212 */
[----:B------:R-:W-:-:S03]  /*4d10*/  PRMT R22, R24, 0x7610, R22 ;  /* 0x0000761018167816 */ /* 0x000fc60000000016 */
[----:B------:R-:W-:Y:S01]  /*4d20*/  FADD.FTZ R45, R46, R45 ;  /* 0x0000002d2e2d7221 */ /* 0x000fe20000010000 */
[----:B------:R-:W-:Y:S01]  /*4d30*/  @!P0 F2FP.BF16.F32.PACK_AB R20, RZ, R40 ;  /* 0x00000028ff14823e */ /* 0x000fe200000010ff */
[----:B------:R4:W-:Y:S01]  /*4d40*/  @!P0 STG.E.U16 desc[UR8][R18.64], R39 ;  /* 0x0000002712008986 */ /* 0x0009e2000c101508 */
[----:B0-----:R-:W-:Y:S01]  /*4d50*/  FADD.FTZ R38, R38, R47 ;  /* 0x0000002f26267221 */ /* 0x001fe20000010000 */
[----:B------:R-:W-:-:S04]  /*4d60*/  @!P0 IMAD.WIDE R30, R37, 0x2, R30 ;  /* 0x00000002251e8825 */ /* 0x000fc800078e021e */
[----:B--2---:R-:W-:Y:S02]  /*4d70*/  IMAD.MOV.U32 R21, RZ, RZ, 0xffff ;  /* 0x0000ffffff157424 */ /* 0x004fe400078e00ff */
[C---:B-1----:R-:W-:Y:S01]  /*4d80*/  @!P0 IMAD.WIDE R26, R37.reuse, 0x2, R26 ;  /* 0x00000002251a8825 */ /* 0x042fe200078e021a */
[----:B------:R-:W-:Y:S01]  /*4d90*/  SHFL.BFLY PT, R24, R38, 0x1, 0x101f ;  /* 0x0c301f0026187f89 */ /* 0x000fe200000e0000 */
[----:B----4-:R-:W-:Y:S02]  /*4da0*/  MOV R18, 0xffff ;  /* 0x0000ffff00127802 */ /* 0x010fe40000000f00 */
[----:B------:R-:W-:Y:S02]  /*4db0*/  @!P0 F2FP.BF16.F32.PACK_AB R19, RZ, R25 ;  /* 0x00000019ff13823e */ /* 0x000fe400000010ff */
[----:B------:R-:W-:Y:S01]  /*4dc0*/  @!P0 F2FP.BF16.F32.PACK_AB R25, RZ, R41 ;  /* 0x00000029ff19823e */ /* 0x000fe200000010ff */
[----:B---3--:R-:W-:Y:S01]  /*4dd0*/  @!P0 IMAD.WIDE R16, R37, 0x2, R16 ;  /* 0x0000000225108825 */ /* 0x008fe200078e0210 */
[----:B------:R-:W0:Y:S04]  /*4de0*/  SHFL.BFLY PT, R18, R45, 0x1, 0x101f ;  /* 0x0c301f002d127f89 */ /* 0x000e2800000e0000 */
[----:B------:R1:W-:Y:S04]  /*4df0*/  @!P0 STG.E.U16 desc[UR8][R30.64+0x28], R19 ;  /* 0x000028131e008986 */ /* 0x0003e8000c101508 */
[----:B------:R1:W-:Y:S04]  /*4e00*/  @!P0 STG.E.U16 desc[UR8][R28.64+0x28], R22 ;  /* 0x000028161c008986 */ /* 0x0003e8000c101508 */
[----:B------:R1:W-:Y:S04]  /*4e10*/  @!P0 STG.E.U16 desc[UR8][R26.64+0x50], R20 ;  /* 0x000050141a008986 */ /* 0x0003e8000c101508 */
[----:B------:R1:W-:Y:S01]  /*4e20*/  @!P0 STG.E.U16 desc[UR8][R16.64+0x50], R25 ;  /* 0x0000501910008986 */ /* 0x0003e2000c101508 */
[----:B0-----:R-:W-:-:S07]  /*4e30*/  FADD.FTZ R45, R45, R18 ;  /* 0x000000122d2d7221 */ /* 0x001fce0000010000 */
.L_x_402:
[----:B-1----:R-:W0:Y:S01]  /*4e40*/  @!P0 LDC.64 R16, c[0x0][0x218] ;  /* 0x00008600ff108b82 */ /* 0x002e220000000a00 */
        /* <DEDUP_REMOVED lines=8> */
.L_x_332:
[----:B------:R-:W-:Y:S05]  /*4ed0*/  WARPSYNC.ALL ;  /* 0x0000000000007948 */ /* 0x000fea0003800000 */
[----:B------:R-:W-:Y:S01]  /*4ee0*/  BAR.SYNC.DEFER_BLOCKING 0x0 ;  /* 0x0000000000007b1d */ /* 0x000fe20000010000 */
[C---:B------:R-:W-:Y:S02]  /*4ef0*/  ISETP.GE.AND P0, PT, R15.reuse, -0xec0, PT ;  /* 0xfffff1400f00780c */ /* 0x040fe40003f06270 */
[----:B------:R-:W-:-:S11]  /*4f00*/  IADD3 R15, R15, 0x1000, RZ ;  /* 0x000010000f0f7810 */ /* 0x000fd60007ffe0ff */
[----:B------:R-:W-:Y:S05]  /*4f10*/  @!P0 BRA `(.L_x_339) ;  /* 0xffffffe000588947 */ /* 0x000fea000383ffff */
[----:B------:R-:W-:Y:S05]  /*4f20*/  EXIT ;  /* 0x000000000000794d */ /* 0x000fea0003800000 */
.L_x_335:
[----:B------:R-:W-:Y:S01]  /*4f30*/  HFMA2.MMA R21, -RZ, RZ, 0, 0.000503063201904296875 ;  /* 0x0000101fff157435 */ /* 0x000fe200000001ff */
[----:B-1----:R-:W-:Y:S01]  /*4f40*/  MOV R23, R16 ;  /* 0x0000001000177202 */ /* 0x002fe20000000f00 */
[----:B------:R-:W-:Y:S01]  /*4f50*/  IMAD.MOV.U32 R22, RZ, RZ, 0x8 ;  /* 0x00000008ff167424 */ /* 0x000fe200078e00ff */
[----:B------:R-:W-:-:S08]  /*4f60*/  MOV R20, 0xffff ;  /* 0x0000ffff00147802 */ /* 0x000fd00000000f00 */
[----:B0-2---:R-:W-:Y:S05]  /*4f70*/  WARPSYNC.COLLECTIVE R20, `(.L_x_340) ;  /* 0x0000000014087348 */ /* 0x005fea0003c00000 */
[----:B------:R1:W3:Y:S02]  /*4f80*/  SHFL.BFLY P2, R24, R23, R22, R21 ;  /* 0x0c00001617187389 */ /* 0x0002e40000040015 */
[----:B0123--:R-:W-:Y:S01]  /*4f90*/  ENDCOLLECTIVE ;  /* 0x000000000000791b */ /* 0x00ffe20003800000 */
.L_x_340:
[----:B------:R-:W-:Y:S01]  /*4fa0*/  MOV R23, R17 ;  /* 0x0000001100177202 */ /* 0x000fe20000000f00 */
[----:B------:R-:W-:-:S07]  /*4fb0*/  IMAD.MOV.U32 R19, RZ, RZ, R24 ;  /* 0x000000ffff137224 */ /* 0x000fce00078e0018 */
[----:B------:R-:W-:Y:S05]  /*4fc0*/  WARPSYNC.COLLECTIVE R20, `(.L_x_341) ;  /* 0x0000000014087348 */ /* 0x000fea0003c00000 */
[----:B------:R0:W1:Y:S02]  /*4fd0*/  SHFL.BFLY P2, R24, R23, R22, R21 ;  /* 0x0c00001617187389 */ /* 0x0000640000040015 */
[----:B01----:R-:W-:Y:S01]  /*4fe0*/  ENDCOLLECTIVE ;  /* 0x000000000000791b */ /* 0x003fe20003800000 */
.L_x_341:
[----:B------:R-:W-:Y:S01]  /*4ff0*/  FADD.FTZ R19, R19, R16 ;  /* 0x0000001013137221 */ /* 0x000fe20000010000 */
[----:B------:R-:W-:-:S03]  /*5000*/  HFMA2.MMA R22, -RZ, RZ, 0, 2.384185791015625e-07 ;  /* 0x00000004ff167435 */ /* 0x000fc600000001ff */
[----:B------:R-:W-:Y:S01]  /*5010*/  IMAD.MOV.U32 R23, RZ, RZ, R19 ;  /* 0x000000ffff177224 */ /* 0x000fe200078e0013 */
[----:B------:R-:W-:-:S07]  /*5020*/  MOV R18, R24 ;  /* 0x0000001800127202 */ /* 0x000fce0000000f00 */
[----:B------:R-:W-:Y:S05]  /*5030*/  WARPSYNC.COLLECTIVE R20, `(.L_x_342) ;  /* 0x0000000014087348 */ /* 0x000fea0003c00000 */
[----:B------:R0:W1:Y:S02]  /*5040*/  SHFL.BFLY P2, R24, R23, R22, R21 ;  /* 0x0c00001617187389 */ /* 0x0000640000040015 */
[----:B01----:R-:W-:Y:S01]  /*5050*/  ENDCOLLECTIVE ;  /* 0x000000000000791b */ /* 0x003fe20003800000 */
.L_x_342:
[----:B------:R-:W-:-:S04]  /*5060*/  FADD.FTZ R18, R18, R17 ;  /* 0x0000001112127221 */ /* 0x000fc80000010000 */
[----:B------:R-:W-:Y:S01]  /*5070*/  IMAD.MOV.U32 R23, RZ, RZ, R18 ;  /* 0x000000ffff177224 */ /* 0x000fe200078e0012 */
[----:B------:R-:W-:-:S07]  /*5080*/  MOV R26, R24 ;  /* 0x00000018001a7202 */ /* 0x000fce0000000f00 */
[----:B------:R-:W-:Y:S05]  /*5090*/  WARPSYNC.COLLECTIVE R20, `(.L_x_343) ;  /* 0x0000000014087348 */ /* 0x000fea0003c00000 */
[----:B------:R0:W1:Y:S02]  /*50a0*/  SHFL.BFLY P2, R24, R23, R22, R21 ;  /* 0x0c00001617187389 */ /* 0x0000640000040015 */
[----:B01----:R-:W-:Y:S01]  /*50b0*/  ENDCOLLECTIVE ;  /* 0x000000000000791b */ /* 0x003fe20003800000 */
.L_x_343:
[----:B------:R-:W-:-:S05]  /*50c0*/  FADD.FTZ R26, R19, R26 ;  /* 0x0000001a131a7221 */ /* 0x000fca0000010000 */
[----:B------:R-:W-:Y:S01]  /*50d0*/  MOV R23, R26 ;  /* 0x0000001a00177202 */ /* 0x000fe20000000f00 */
[----:B------:R-:W-:Y:S01]  /*50e0*/  IMAD.MOV.U32 R22, RZ, RZ, 0x2 ;  /* 0x00000002ff167424 */ /* 0x000fe200078e00ff */
[----:B------:R-:W-:-:S07]  /*50f0*/  MOV R25, R24 ;  /* 0x0000001800197202 */ /* 0x000fce0000000f00 */
[----:B------:R-:W-:Y:S05]  /*5100*/  WARPSYNC.COLLECTIVE R20, `(.L_x_344) ;  /* 0x0000000014087348 */ /* 0x000fea0003c00000 */
[----:B------:R0:W1:Y:S02]  /*5110*/  SHFL.BFLY P2, R24, R23, R22, R21 ;  /* 0x0c00001617187389 */ /* 0x0000640000040015 */
[----:B01----:R-:W-:Y:S01]  /*5120*/  ENDCOLLECTIVE ;  /* 0x000000000000791b */ /* 0x003fe20003800000 */
.L_x_344:
[----:B------:R-:W-:-:S05]  /*5130*/  FADD.FTZ R25, R18, R25 ;  /* 0x0000001912197221 */ /* 0x000fca0000010000 */
[----:B------:R-:W-:Y:S02]  /*5140*/  MOV R23, R25 ;  /* 0x0000001900177202 */ /* 0x000fe40000000f00 */
[----:B------:R-:W-:-:S07]  /*5150*/  MOV R27, R24 ;  /* 0x00000018001b7202 */ /* 0x000fce0000000f00 */
[----:B------:R-:W-:Y:S05]  /*5160*/  WARPSYNC.COLLECTIVE R20, `(.L_x_345) ;  /* 0x0000000014087348 */ /* 0x000fea0003c00000 */
[----:B------:R0:W1:Y:S02]  /*5170*/  SHFL.BFLY P2, R24, R23, R22, R21 ;  /* 0x0c00001617187389 */ /* 0x0000640000040015 */
[----:B01----:R-:W-:Y:S01]  /*5180*/  ENDCOLLECTIVE ;  /* 0x000000000000791b */ /* 0x003fe20003800000 */
.L_x_345:
[----:B------:R-:W-:Y:S01]  /*5190*/  FADD.FTZ R27, R26, R27 ;  /* 0x0000001b1a1b7221 */ /* 0x000fe20000010000 */
[----:B------:R-:W-:-:S04]  /*51a0*/  HFMA2.MMA R22, -RZ, RZ, 0, 5.9604644775390625e-08 ;  /* 0x00000001ff167435 */ /* 0x000fc800000001ff */
[----:B------:R-:W-:Y:S01]  /*51b0*/  MOV R23, R27 ;  /* 0x0000001b00177202 */ /* 0x000fe20000000f00 */
[----:B------:R-:W-:-:S07]  /*51c0*/  IMAD.MOV.U32 R16, RZ, RZ, R24 ;  /* 0x000000ffff107224 */ /* 0x000fce00078e0018 */
[----:B------:R-:W-:Y:S05]  /*51d0*/  WARPSYNC.COLLECTIVE R20, `(.L_x_346) ;  /* 0x0000000014087348 */ /* 0x000fea0003c00000 */
[----:B------:R0:W1:Y:S02]  /*51e0*/  SHFL.BFLY P2, R24, R23, R22, R21 ;  /* 0x0c00001617187389 */ /* 0x0000640000040015 */
[----:B01----:R-:W-:Y:S01]  /*51f0*/  ENDCOLLECTIVE ;  /* 0x000000000000791b */ /* 0x003fe20003800000 */
.L_x_346:
[----:B------:R-:W-:-:S05]  /*5200*/  FADD.FTZ R28, R25, R16 ;  /* 0x00000010191c7221 */ /* 0x000fca0000010000 */
[----:B------:R-:W-:Y:S01]  /*5210*/  MOV R23, R28 ;  /* 0x0000001c00177202 */ /* 0x000fe20000000f00 */
[----:B------:R-:W-:-:S07]  /*5220*/  IMAD.MOV.U32 R30, RZ, RZ, R24 ;  /* 0x000000ffff1e7224 */ /* 0x000fce00078e0018 */
[----:B------:R-:W-:Y:S05]  /*5230*/  WARPSYNC.COLLECTIVE R20, `(.L_x_347) ;  /* 0x0000000014087348 */ /* 0x000fea0003c00000 */
[----:B------:R0:W1:Y:S02]  /*5240*/  SHFL.BFLY P2, R24, R23, R22, R21 ;  /* 0x0c00001617187389 */ /* 0x0000640000040015 */
[----:B01----:R-:W-:Y:S01]  /*5250*/  ENDCOLLECTIVE ;  /* 0x000000000000791b */ /* 0x003fe20003800000 */
.L_x_347:
[----:B------:R-:W-:Y:S01]  /*5260*/  FADD.FTZ R30, R27, R30 ;  /* 0x0000001e1b1e7221 */ /* 0x000fe20000010000 */
[----:B------:R-:W-:Y:S06]  /*5270*/  BRA `(.L_x_348) ;  /* 0xffffffe800fc7947 */ /* 0x000fec000383ffff */
.L_x_336:
[----:B------:R-:W-:Y:S01]  /*5280*/  BSSY B1, `(.L_x_349) ;  /* 0x0000008000017945 */ /* 0x000fe20003800000 */
[----:B-1----:R-:W-:Y:S01]  /*5290*/  MOV R23, R25 ;  /* 0x0000001900177202 */ /* 0x002fe20000000f00 */
[----:B------:R-:W-:Y:S01]  /*52a0*/  IMAD.MOV.U32 R22, RZ, RZ, 0x8 ;  /* 0x00000008ff167424 */ /* 0x000fe200078e00ff */
[----:B------:R-:W-:Y:S02]  /*52b0*/  MOV R21, 0x101f ;  /* 0x0000101f00157802 */ /* 0x000fe40000000f00 */
[----:B0-----:R-:W-:-:S07]  /*52c0*/  MOV R20, 0xffff ;  /* 0x0000ffff00147802 */ /* 0x001fce0000000f00 */
[----:B--2---:R-:W-:Y:S05]  /*52d0*/  WARPSYNC.COLLECTIVE R20, `(.L_x_350) ;  /* 0x0000000014087348 */ /* 0x004fea0003c00000 */
[----:B------:R0:W1:Y:S02]  /*52e0*/  SHFL.BFLY P2, R24, R23, R22, R21 ;  /* 0x0c00001617187389 */ /* 0x0000640000040015 */
[----:B012---:R-:W-:Y:S01]  /*52f0*/  ENDCOLLECTIVE ;  /* 0x000000000000791b */ /* 0x007fe20003800000 */
.L_x_350:
[----:B------:R-:W-:Y:S05]  /*5300*/  BSYNC B1 ;  /* 0x0000000000017941 */ /* 0x000fea0003800000 */
.L_x_349:
[----:B------:R-:W-:Y:S01]  /*5310*/  HFMA2.MMA R22, -RZ, RZ, 0, 4.76837158203125e-07 ;  /* 0x00000008ff167435 */ /* 0x000fe200000001ff */
[----:B------:R-:W-:Y:S01]  /*5320*/  MOV R23, R26 ;  /* 0x0000001a00177202 */ /* 0x000fe20000000f00 */
[----:B------:R-:W-:Y:S01]  /*5330*/  IMAD.MOV.U32 R21, RZ, RZ, 0x101f ;  /* 0x0000101fff157424 */ /* 0x000fe200078e00ff */
[----:B------:R-:W-:Y:S01]  /*5340*/  MOV R20, 0xffff ;  /* 0x0000ffff00147802 */ /* 0x000fe20000000f00 */
[----:B------:R-:W-:-:S07]  /*5350*/  IMAD.MOV.U32 R28, RZ, RZ, R24 ;  /* 0x000000ffff1c7224 */ /* 0x000fce00078e0018 */
[----:B------:R-:W-:Y:S05]  /*5360*/  WARPSYNC.COLLECTIVE R20, `(.L_x_351) ;  /* 0x0000000014087348 */ /* 0x000fea0003c00000 */
[----:B------:R0:W1:Y:S02]  /*5370*/  SHFL.BFLY P2, R24, R23, R22, R21 ;  /* 0x0c00001617187389 */ /* 0x0000640000040015 */
[----:B01----:R-:W-:Y:S01]  /*5380*/  ENDCOLLECTIVE ;  /* 0x000000000000791b */ /* 0x003fe20003800000 */
.L_x_351:
[----:B------:R-:W-:Y:S01]  /*5390*/  FADD.FTZ R28, R28, R25 ;  /* 0x000000191c1c7221 */ /* 0x000fe20000010000 */
[----:B------:R-:W-:-:S03]  /*53a0*/  HFMA2.MMA R22, -RZ, RZ, 0, 2.384185791015625e-07 ;  /* 0x00000004ff167435 */ /* 0x000fc600000001ff */
[----:B------:R-:W-:Y:S01]  /*53b0*/  IMAD.MOV.U32 R23, RZ, RZ, R28 ;  /* 0x000000ffff177224 */ /* 0x000fe200078e001c */
[----:B------:R-:W-:-:S07]  /*53c0*/  MOV R27, R24 ;  /* 0x00000018001b7202 */ /* 0x000fce0000000f00 */
[----:B------:R-:W-:Y:S05]  /*53d0*/  WARPSYNC.COLLECTIVE R20, `(.L_x_352) ;  /* 0x0000000014087348 */ /* 0x000fea0003c00000 */
[----:B------:R0:W1:Y:S02]  /*53e0*/  SHFL.BFLY P2, R24, R23, R22, R21 ;  /* 0x0c00001617187389 */ /* 0x0000640000040015 */
[----:B01----:R-:W-:Y:S01]  /*53f0*/  ENDCOLLECTIVE ;  /* 0x000000000000791b */ /* 0x003fe20003800000 */
.L_x_352:
[----:B------:R-:W-:-:S04]  /*5400*/  FADD.FTZ R27, R27, R26 ;  /* 0x0000001a1b1b7221 */ /* 0x000fc80000010000 */
[----:B------:R-:W-:Y:S01]  /*5410*/  IMAD.MOV.U32 R23, RZ, RZ, R27 ;  /* 0x000000ffff177224 */ /* 0x000fe200078e001b */
[----:B------:R-:W-:-:S07]  /*5420*/  MOV R29, R24 ;  /* 0x00000018001d7202 */ /* 0x000fce0000000f00 */
[----:B------:R-:W-:Y:S05]  /*5430*/  WARPSYNC.COLLECTIVE R20, `(.L_x_353) ;  /* 0x0000000014087348 */ /* 0x000fea0003c00000 */
[----:B------:R0:W1:Y:S02]  /*5440*/  SHFL.BFLY P2, R24, R23, R22, R21 ;  /* 0x0c00001617187389 */ /* 0x0000640000040015 */
[----:B01----:R-:W-:Y:S01]  /*5450*/  ENDCOLLECTIVE ;  /* 0x000000000000791b */ /* 0x003fe20003800000 */
.L_x_353:
[----:B------:R-:W-:-:S05]  /*5460*/  FADD.FTZ R29, R28, R29 ;  /* 0x0000001d1c1d7221 */ /* 0x000fca0000010000 */
[----:B------:R-:W-:Y:S01]  /*5470*/  MOV R23, R29 ;  /* 0x0000001d00177202 */ /* 0x000fe20000000f00 */
[----:B------:R-:W-:Y:S01]  /*5480*/  IMAD.MOV.U32 R22, RZ, RZ, 0x2 ;  /* 0x00000002ff167424 */ /* 0x000fe200078e00ff */
[----:B------:R-:W-:-:S07]  /*5490*/  MOV R30, R24 ;  /* 0x00000018001e7202 */ /* 0x000fce0000000f00 */
[----:B------:R-:W-:Y:S05]  /*54a0*/  WARPSYNC.COLLECTIVE R20, `(.L_x_354) ;  /* 0x0000000014087348 */ /* 0x000fea0003c00000 */
[----:B------:R0:W1:Y:S02]  /*54b0*/  SHFL.BFLY P2, R24, R23, R22, R21 ;  /* 0x0c00001617187389 */ /* 0x0000640000040015 */
[----:B01----:R-:W-:Y:S01]  /*54c0*/  ENDCOLLECTIVE ;  /* 0x000000000000791b */ /* 0x003fe20003800000 */
.L_x_354:
[----:B------:R-:W-:-:S05]  /*54d0*/  FADD.FTZ R30, R27, R30 ;  /* 0x0000001e1b1e7221 */ /* 0x000fca0000010000 */
[----:B------:R-:W-:Y:S02]  /*54e0*/  MOV R23, R30 ;  /* 0x0000001e00177202 */ /* 0x000fe40000000f00 */
[----:B------:R-:W-:-:S07]  /*54f0*/  MOV R32, R24 ;  /* 0x0000001800207202 */ /* 0x000fce0000000f00 */
[----:B------:R-:W-:Y:S05]  /*5500*/  WARPSYNC.COLLECTIVE R20, `(.L_x_355) ;  /* 0x0000000014087348 */ /* 0x000fea0003c00000 */
[----:B------:R0:W1:Y:S02]  /*5510*/  SHFL.BFLY P2, R24, R23, R22, R21 ;  /* 0x0c00001617187389 */ /* 0x0000640000040015 */
[----:B01----:R-:W-:Y:S01]  /*5520*/  ENDCOLLECTIVE ;  /* 0x000000000000791b */ /* 0x003fe20003800000 */
.L_x_355:
[----:B------:R-:W-:Y:S01]  /*5530*/  FADD.FTZ R32, R29, R32 ;  /* 0x000000201d207221 */ /* 0x000fe20000010000 */
[----:B------:R-:W-:-:S04]  /*5540*/  HFMA2.MMA R22, -RZ, RZ, 0, 5.9604644775390625e-08 ;  /* 0x00000001ff167435 */ /* 0x000fc800000001ff */
[----:B------:R-:W-:Y:S01]  /*5550*/  MOV R23, R32 ;  /* 0x0000002000177202 */ /* 0x000fe20000000f00 */
[----:B------:R-:W-:-:S07]  /*5560*/  IMAD.MOV.U32 R25, RZ, RZ, R24 ;  /* 0x000000ffff197224 */ /* 0x000fce00078e0018 */
[----:B------:R-:W-:Y:S05]  /*5570*/  WARPSYNC.COLLECTIVE R20, `(.L_x_356) ;  /* 0x0000000014087348 */ /* 0x000fea0003c00000 */
[----:B------:R0:W1:Y:S02]  /*5580*/  SHFL.BFLY P2, R24, R23, R22, R21 ;  /* 0x0c00001617187389 */ /* 0x0000640000040015 */
[----:B01----:R-:W-:Y:S01]  /*5590*/  ENDCOLLECTIVE ;  /* 0x000000000000791b */ /* 0x003fe20003800000 */
.L_x_356:
[----:B------:R-:W-:-:S05]  /*55a0*/  FADD.FTZ R25, R30, R25 ;  /* 0x000000191e197221 */ /* 0x000fca0000010000 */
[----:B------:R-:W-:Y:S01]  /*55b0*/  MOV R23, R25 ;  /* 0x0000001900177202 */ /* 0x000fe20000000f00 */
[----:B------:R-:W-:-:S07]  /*55c0*/  IMAD.MOV.U32 R31, RZ, RZ, R24 ;  /* 0x000000ffff1f7224 */ /* 0x000fce00078e0018 */
[----:B------:R-:W-:Y:S05]  /*55d0*/  WARPSYNC.COLLECTIVE R20, `(.L_x_357) ;  /* 0x0000000014087348 */ /* 0x000fea0003c00000 */
[----:B------:R0:W1:Y:S02]  /*55e0*/  SHFL.BFLY P2, R24, R23, R22, R21 ;  /* 0x0c00001617187389 */ /* 0x0000640000040015 */
[----:B01----:R-:W-:Y:S01]  /*55f0*/  ENDCOLLECTIVE ;  /* 0x000000000000791b */ /* 0x003fe20003800000 */
.L_x_357:
[----:B------:R-:W-:Y:S01]  /*5600*/  FADD.FTZ R31, R32, R31 ;  /* 0x0000001f201f7221 */ /* 0x000fe20000010000 */
[----:B------:R-:W-:Y:S06]  /*5610*/  BRA `(.L_x_358) ;  /* 0xffffffe800cc7947 */ /* 0x000fec000383ffff */
.L_x_337:
        /* <DEDUP_REMOVED lines=8> */
.L_x_360:
[----:B------:R-:W-:Y:S05]  /*56a0*/  BSYNC B1 ;  /* 0x0000000000017941 */ /* 0x000fea0003800000 */
.L_x_359:
        /* <DEDUP_REMOVED lines=8> */
.L_x_361:
[----:B------:R-:W-:Y:S01]  /*5730*/  FADD.FTZ R28, R28, R25 ;  /* 0x000000191c1c7221 */ /* 0x000fe20000010000 */
[----:B------:R-:W-:-:S03]  /*5740*/  HFMA2.MMA R22, -RZ, RZ, 0, 2.384185791015625e-07 ;  /* 0x00000004ff167435 */ /* 0x000fc600000001ff */
[----:B------:R-:W-:Y:S01]  /*5750*/  IMAD.MOV.U32 R23, RZ, RZ, R28 ;  /* 0x000000ffff177224 */ /* 0x000fe200078e001c */
[----:B------:R-:W-:-:S07]  /*5760*/  MOV R27, R24 ;  /* 0x00000018001b7202 */ /* 0x000fce0000000f00 */
[----:B------:R-:W-:Y:S05]  /*5770*/  WARPSYNC.COLLECTIVE R20, `(.L_x_362) ;  /* 0x0000000014087348 */ /* 0x000fea0003c00000 */
[----:B------:R0:W1:Y:S02]  /*5780*/  SHFL.BFLY P2, R24, R23, R22, R21 ;  /* 0x0c00001617187389 */ /* 0x0000640000040015 */
[----:B01----:R-:W-:Y:S01]  /*5790*/  ENDCOLLECTIVE ;  /* 0x000000000000791b */ /* 0x003fe20003800000 */
.L_x_362:
[----:B------:R-:W-:-:S04]  /*57a0*/  FADD.FTZ R27, R27, R26 ;  /* 0x0000001a1b1b7221 */ /* 0x000fc80000010000 */
[----:B------:R-:W-:Y:S01]  /*57b0*/  IMAD.MOV.U32 R23, RZ, RZ, R27 ;  /* 0x000000ffff177224 */ /* 0x000fe200078e001b */
[----:B------:R-:W-:-:S07]  /*57c0*/  MOV R29, R24 ;  /* 0x00000018001d7202 */ /* 0x000fce0000000f00 */
[----:B------:R-:W-:Y:S05]  /*57d0*/  WARPSYNC.COLLECTIVE R20, `(.L_x_363) ;  /* 0x0000000014087348 */ /* 0x000fea0003c00000 */
[----:B------:R0:W1:Y:S02]  /*57e0*/  SHFL.BFLY P2, R24, R23, R22, R21 ;  /* 0x0c00001617187389 */ /* 0x0000640000040015 */
[----:B01----:R-:W-:Y:S01]  /*57f0*/  ENDCOLLECTIVE ;  /* 0x000000000000791b */ /* 0x003fe20003800000 */
.L_x_363:
[----:B------:R-:W-:-:S05]  /*5800*/  FADD.FTZ R29, R28, R29 ;  /* 0x0000001d1c1d7221 */ /* 0x000fca0000010000 */
[----:B------:R-:W-:Y:S01]  /*5810*/  MOV R23, R29 ;  /* 0x0000001d00177202 */ /* 0x000fe20000000f00 */
[----:B------:R-:W-:Y:S01]  /*5820*/  IMAD.MOV.U32 R22, RZ, RZ, 0x2 ;  /* 0x00000002ff167424 */ /* 0x000fe200078e00ff */
[----:B------:R-:W-:-:S07]  /*5830*/  MOV R30, R24 ;  /* 0x00000018001e7202 */ /* 0x000fce0000000f00 */
[----:B------:R-:W-:Y:S05]  /*5840*/  WARPSYNC.COLLECTIVE R20, `(.L_x_364) ;  /* 0x0000000014087348 */ /* 0x000fea0003c00000 */
[----:B------:R0:W1:Y:S02]  /*5850*/  SHFL.BFLY P2, R24, R23, R22, R21 ;  /* 0x0c00001617187389 */ /* 0x0000640000040015 */
[----:B01----:R-:W-:Y:S01]  /*5860*/  ENDCOLLECTIVE ;  /* 0x000000000000791b */ /* 0x003fe20003800000 */
.L_x_364:
[----:B------:R-:W-:-:S05]  /*5870*/  FADD.FTZ R30, R27, R30 ;  /* 0x0000001e1b1e7221 */ /* 0x000fca0000010000 */
[----:B------:R-:W-:Y:S02]  /*5880*/  MOV R23, R30 ;  /* 0x0000001e00177202 */ /* 0x000fe40000000f00 */
[----:B------:R-:W-:-:S07]  /*5890*/  MOV R32, R24 ;  /* 0x0000001800207202 */ /* 0x000fce0000000f00 */
[----:B------:R-:W-:Y:S05]  /*58a0*/  WARPSYNC.COLLECTIVE R20, `(.L_x_365) ;  /* 0x0000000014087348 */ /* 0x000fea0003c00000 */
[----:B------:R0:W1:Y:S02]  /*58b0*/  SHFL.BFLY P2, R24, R23, R22, R21 ;  /* 0x0c00001617187389 */ /* 0x0000640000040015 */
[----:B01----:R-:W-:Y:S01]  /*58c0*/  ENDCOLLECTIVE ;  /* 0x000000000000791b */ /* 0x003fe20003800000 */
.L_x_365:
[----:B------:R-:W-:Y:S01]  /*58d0*/  FADD.FTZ R32, R29, R32 ;  /* 0x000000201d207221 */ /* 0x000fe20000010000 */
[----:B------:R-:W-:-:S04]  /*58e0*/  HFMA2.MMA R22, -RZ, RZ, 0, 5.9604644775390625e-08 ;  /* 0x00000001ff167435 */ /* 0x000fc800000001ff */
[----:B------:R-:W-:Y:S01]  /*58f0*/  MOV R23, R32 ;  /* 0x0000002000177202 */ /* 0x000fe20000000f00 */
[----:B------:R-:W-:-:S07]  /*5900*/  IMAD.MOV.U32 R25, RZ, RZ, R24 ;  /* 0x000000ffff197224 */ /* 0x000fce00078e0018 */
[----:B------:R-:W-:Y:S05]  /*5910*/  WARPSYNC.COLLECTIVE R20, `(.L_x_366) ;  /* 0x0000000014087348 */ /* 0x000fea0003c00000 */
[----:B------:R0:W1:Y:S02]  /*5920*/  SHFL.BFLY P2, R24, R23, R22, R21 ;  /* 0x0c00001617187389 */ /* 0x0000640000040015 */
[----:B01----:R-:W-:Y:S01]  /*5930*/  ENDCOLLECTIVE ;  /* 0x000000000000791b */ /* 0x003fe20003800000 */
.L_x_366:
[----:B------:R-:W-:-:S05]  /*5940*/  FADD.FTZ R25, R30, R25 ;  /* 0x000000191e197221 */ /* 0x000fca0000010000 */
[----:B------:R-:W-:Y:S01]  /*5950*/  MOV R23, R25 ;  /* 0x0000001900177202 */ /* 0x000fe20000000f00 */
[----:B------:R-:W-:-:S07]  /*5960*/  IMAD.MOV.U32 R31, RZ, RZ, R24 ;  /* 0x000000ffff1f7224 */ /* 0x000fce00078e0018 */
[----:B------:R-:W-:Y:S05]  /*5970*/  WARPSYNC.COLLECTIVE R20, `(.L_x_367) ;  /* 0x0000000014087348 */ /* 0x000fea0003c00000 */
[----:B------:R0:W1:Y:S02]  /*5980*/  SHFL.BFLY P2, R24, R23, R22, R21 ;  /* 0x0c00001617187389 */ /* 0x0000640000040015 */
[----:B01----:R-:W-:Y:S01]  /*5990*/  ENDCOLLECTIVE ;  /* 0x000000000000791b */ /* 0x003fe20003800000 */
.L_x_367:
[----:B------:R-:W-:Y:S01]  /*59a0*/  FADD.FTZ R31, R32, R31 ;  /* 0x0000001f201f7221 */ /* 0x000fe20000010000 */
[----:B------:R-:W-:Y:S06]  /*59b0*/  BRA `(.L_x_368) ;  /* 0xffffffe800847947 */ /* 0x000fec000383ffff */
.L_x_338:
[----:B------:R-:W-:Y:S01]  /*59c0*/  HFMA2.MMA R21, -RZ, RZ, 0, 0.000503063201904296875 ;  /* 0x0000101fff157435 */ /* 0x000fe200000001ff */
[----:B------:R-:W-:Y:S01]  /*59d0*/  BSSY B0, `(.L_x_369) ;  /* 0x0000007000007945 */ /* 0x000fe20003800000 */
[----:B-1----:R-:W-:Y:S01]  /*59e0*/  MOV R23, R16 ;  /* 0x0000001000177202 */ /* 0x002fe20000000f00 */
[----:B------:R-:W-:Y:S01]  /*59f0*/  IMAD.MOV.U32 R22, RZ, RZ, 0x8 ;  /* 0x00000008ff167424 */ /* 0x000fe200078e00ff */
[----:B------:R-:W-:-:S07]  /*5a00*/  MOV R20, 0xffff ;  /* 0x0000ffff00147802 */ /* 0x000fce0000000f00 */
[----:B0-2---:R-:W-:Y:S05]  /*5a10*/  WARPSYNC.COLLECTIVE R20, `(.L_x_370) ;  /* 0x0000000014087348 */ /* 0x005fea0003c00000 */
[----:B------:R1:W3:Y:S02]  /*5a20*/  SHFL.BFLY P2, R24, R23, R22, R21 ;  /* 0x0c00001617187389 */ /* 0x0002e40000040015 */
[----:B0123--:R-:W-:Y:S01]  /*5a30*/  ENDCOLLECTIVE ;  /* 0x000000000000791b */ /* 0x00ffe20003800000 */
.L_x_370:
[----:B------:R-:W-:Y:S05]  /*5a40*/  BSYNC B0 ;  /* 0x0000000000007941 */ /* 0x000fea0003800000 */
.L_x_369:
[----:B------:R-:W-:Y:S01]  /*5a50*/  HFMA2.MMA R22, -RZ, RZ, 0, 4.76837158203125e-07 ;  /* 0x00000008ff167435 */ /* 0x000fe200000001ff */
[----:B------:R-:W-:Y:S01]  /*5a60*/  MOV R23, R17 ;  /* 0x0000001100177202 */ /* 0x000fe20000000f00 */
[----:B------:R-:W-:Y:S01]  /*5a70*/  IMAD.MOV.U32 R21, RZ, RZ, 0x101f ;  /* 0x0000101fff157424 */ /* 0x000fe200078e00ff */
[----:B------:R-:W-:Y:S01]  /*5a80*/  MOV R20, 0xffff ;  /* 0x0000ffff00147802 */ /* 0x000fe20000000f00 */
[----:B------:R-:W-:Y:S01]  /*5a90*/  IMAD.MOV.U32 R19, RZ, RZ, R24 ;  /* 0x000000ffff137224 */ /* 0x000fe200078e0018 */
[----:B------:R-:W-:Y:S01]  /*5aa0*/  @!P0 SHF.L.U32 R28, R50, 0x1, RZ ;  /* 0x00000001321c8819 */ /* 0x000fe200000006ff */
[----:B------:R-:W-:Y:S01]  /*5ab0*/  IMAD.MOV.U32 R39, RZ, RZ, RZ ;  /* 0x000000ffff277224 */ /* 0x000fe200078e00ff */
[----:B------:R-:W-:-:S07]  /*5ac0*/  @!P0 IADD3 R25, R26, 0x14, RZ ;  /* 0x000000141a198810 */ /* 0x000fce0007ffe0ff */
[----:B------:R-:W-:Y:S05]  /*5ad0*/  WARPSYNC.COLLECTIVE R20, `(.L_x_371) ;  /* 0x0000000014087348 */ /* 0x000fea0003c00000 */
[----:B------:R0:W1:Y:S02]  /*5ae0*/  SHFL.BFLY P2, R24, R23, R22, R21 ;  /* 0x0c00001617187389 */ /* 0x0000640000040015 */
[----:B01----:R-:W-:Y:S01]  /*5af0*/  ENDCOLLECTIVE ;  /* 0x000000000000791b */ /* 0x003fe20003800000 */
.L_x_371:
[----:B------:R-:W-:Y:S01]  /*5b00*/  FADD.FTZ R19, R19, R16 ;  /* 0x0000001013137221 */ /* 0x000fe20000010000 */
[C---:B------:R-:W-:Y:S02]  /*5b10*/  @!P0 LEA R30, R50.reuse, UR4, 0x7 ;  /* 0x00000004321e8c11 */ /* 0x040fe4000f8e38ff */
[----:B------:R-:W-:Y:S02]  /*5b20*/  @!P0 LOP3.LUT R25, R25, R28, RZ, 0x3c, !PT ;  /* 0x0000001c19198212 */ /* 0x000fe400078e3cff */
[----:B------:R-:W-:Y:S02]  /*5b30*/  MOV R29, RZ ;  /* 0x000000ff001d7202 */ /* 0x000fe40000000f00 */
[----:B------:R-:W-:Y:S02]  /*5b40*/  @!P0 LEA R25, R25, R30, 0x2 ;  /* 0x0000001e19198211 */ /* 0x000fe400078e10ff */
[C---:B------:R-:W-:Y:S02]  /*5b50*/  @!P0 LEA R31, R50.reuse, UR4, 0x7 ;  /* 0x00000004321f8c11 */ /* 0x040fe4000f8e38ff */
[----:B------:R-:W-:Y:S01]  /*5b60*/  MOV R33, RZ ;  /* 0x000000ff00217202 */ /* 0x000fe20000000f00 */
[----:B------:R-:W0:Y:S01]  /*5b70*/  @!P0 LDS R28, [R25+0x500] ;  /* 0x00050000191c8984 */ /* 0x000e220000000800 */
[----:B------:R-:W-:Y:S01]  /*5b80*/  HFMA2.MMA R22, -RZ, RZ, 0, 2.384185791015625e-07 ;  /* 0x00000004ff167435 */ /* 0x000fe200000001ff */
[----:B------:R-:W-:Y:S01]  /*5b90*/  IMAD.MOV.U32 R23, RZ, RZ, R19 ;  /* 0x000000ffff177224 */ /* 0x000fe200078e0013 */
[----:B------:R-:W-:Y:S01]  /*5ba0*/  @!P0 LEA R37, R50, UR4, 0x7 ;  /* 0x0000000432258c11 */ /* 0x000fe2000f8e38ff */
[----:B------:R1:W2:Y:S01]  /*5bb0*/  @!P0 LDS R27, [R25] ;  /* 0x00000000191b8984 */ /* 0x0002a20000000800 */
[----:B------:R-:W-:Y:S01]  /*5bc0*/  FADD.FTZ R16, R24, R17 ;  /* 0x0000001118107221 */ /* 0x000fe20000010000 */
[----:B-1----:R-:W-:-:S11]  /*5bd0*/  HFMA2.MMA R25, -RZ, RZ, 0, 0 ;  /* 0x00000000ff197435 */ /* 0x002fd600000001ff */
[----:B0-2---:R-:W-:Y:S05]  /*5be0*/  WARPSYNC.COLLECTIVE R20, `(.L_x_372) ;  /* 0x0000000014087348 */ /* 0x005fea0003c00000 */
[----:B------:R1:W3:Y:S02]  /*5bf0*/  SHFL.BFLY P2, R24, R23, R22, R21 ;  /* 0x0c00001617187389 */ /* 0x0002e40000040015 */
[----:B0123--:R-:W-:Y:S01]  /*5c00*/  ENDCOLLECTIVE ;  /* 0x000000000000791b */ /* 0x00ffe20003800000 */
.L_x_372:
[----:B------:R-:W-:Y:S01]  /*5c10*/  IMAD.MOV.U32 R23, RZ, RZ, R16 ;  /* 0x000000ffff177224 */ /* 0x000fe200078e0010 */
[----:B------:R-:W-:-:S07]  /*5c20*/  MOV R18, R24 ;  /* 0x0000001800127202 */ /* 0x000fce0000000f00 */
[----:B------:R-:W-:Y:S05]  /*5c30*/  WARPSYNC.COLLECTIVE R20, `(.L_x_373) ;  /* 0x0000000014087348 */ /* 0x000fea0003c00000 */
[----:B------:R0:W1:Y:S02]  /*5c40*/  SHFL.BFLY P2, R24, R23, R22, R21 ;  /* 0x0c00001617187389 */ /* 0x0000640000040015 */
[----:B01----:R-:W-:Y:S01]  /*5c50*/  ENDCOLLECTIVE ;  /* 0x000000000000791b */ /* 0x003fe20003800000 */
.L_x_373:
[----:B------:R-:W-:Y:S01]  /*5c60*/  @!P0 MOV R29, R28 ;  /* 0x0000001c001d8202 */ /* 0x000fe20000000f00 */
[----:B------:R-:W-:Y:S01]  /*5c70*/  FADD.FTZ R18, R19, R18 ;  /* 0x0000001213127221 */ /* 0x000fe20000010000 */
[----:B------:R-:W-:Y:S01]  /*5c80*/  @!P0 IMAD.MOV.U32 R25, RZ, RZ, R27 ;  /* 0x000000ffff198224 */ /* 0x000fe200078e001b */
[----:B------:R-:W-:Y:S02]  /*5c90*/  HFMA2.MMA R22, -RZ, RZ, 0, 1.1920928955078125e-07 ;  /* 0x00000002ff167435 */ /* 0x000fe400000001ff */
[----:B------:R-:W-:Y:S02]  /*5ca0*/  IMAD.MOV.U32 R23, RZ, RZ, R18 ;  /* 0x000000ffff177224 */ /* 0x000fe400078e0012 */
[----:B------:R-:W-:-:S07]  /*5cb0*/  FADD.FTZ R19, R16, R24 ;  /* 0x0000001810137221 */ /* 0x000fce0000010000 */
[----:B------:R-:W-:Y:S05]  /*5cc0*/  WARPSYNC.COLLECTIVE R20, `(.L_x_374) ;  /* 0x0000000014087348 */ /* 0x000fea0003c00000 */
[----:B------:R0:W1:Y:S02]  /*5cd0*/  SHFL.BFLY P2, R24, R23, R22, R21 ;  /* 0x0c00001617187389 */ /* 0x0000640000040015 */
[----:B01----:R-:W-:Y:S01]  /*5ce0*/  ENDCOLLECTIVE ;  /* 0x000000000000791b */ /* 0x003fe20003800000 */
.L_x_374:
[----:B------:R-:W-:Y:S01]  /*5cf0*/  IMAD.MOV.U32 R23, RZ, RZ, R19 ;  /* 0x000000ffff177224 */ /* 0x000fe200078e0013 */
[----:B------:R-:W-:-:S07]  /*5d00*/  MOV R17, R24 ;  /* 0x0000001800117202 */ /* 0x000fce0000000f00 */
[----:B------:R-:W-:Y:S05]  /*5d10*/  WARPSYNC.COLLECTIVE R20, `(.L_x_375) ;  /* 0x0000000014087348 */ /* 0x000fea0003c00000 */
[----:B------:R0:W1:Y:S02]  /*5d20*/  SHFL.BFLY P2, R24, R23, R22, R21 ;  /* 0x0c00001617187389 */ /* 0x0000640000040015 */
[----:B01----:R-:W-:Y:S01]  /*5d30*/  ENDCOLLECTIVE ;  /* 0x000000000000791b */ /* 0x003fe20003800000 */
.L_x_375:
[----:B------:R-:W-:Y:S01]  /*5d40*/  FADD.FTZ R17, R18, R17 ;  /* 0x0000001112117221 */ /* 0x000fe20000010000 */
[----:B------:R-:W-:-:S04]  /*5d50*/  @!P0 VIADD R18, R26, 0x28 ;  /* 0x000000281a128836 */ /* 0x000fc80000000000 */
[----:B------:R-:W-:Y:S01]  /*5d60*/  MOV R23, R17 ;  /* 0x0000001100177202 */ /* 0x000fe20000000f00 */
[----:B------:R-:W-:Y:S02]  /*5d70*/  IMAD.MOV.U32 R22, RZ, RZ, 0x1 ;  /* 0x00000001ff167424 */ /* 0x000fe400078e00ff */
[----:B------:R-:W-:Y:S01]  /*5d80*/  FADD.FTZ R16, R19, R24 ;  /* 0x0000001813107221 */ /* 0x000fe20000010000 */
[----:B------:R-:W-:-:S07]  /*5d90*/  @!P0 IMAD.SHL.U32 R19, R50, 0x2, RZ ;  /* 0x0000000232138824 */ /* 0x000fce00078e00ff */
[----:B------:R-:W-:Y:S05]  /*5da0*/  WARPSYNC.COLLECTIVE R20, `(.L_x_376) ;  /* 0x0000000014087348 */ /* 0x000fea0003c00000 */
[----:B------:R0:W1:Y:S02]  /*5db0*/  SHFL.BFLY P2, R24, R23, R22, R21 ;  /* 0x0c00001617187389 */ /* 0x0000640000040015 */
[----:B01----:R-:W-:Y:S01]  /*5dc0*/  ENDCOLLECTIVE ;  /* 0x000000000000791b */ /* 0x003fe20003800000 */
.L_x_376:
[----:B------:R-:W-:-:S04]  /*5dd0*/  @!P0 LOP3.LUT R18, R18, R19, RZ, 0x3c, !PT ;  /* 0x0000001312128212 */ /* 0x000fc800078e3cff */
[----:B------:R-:W-:-:S05]  /*5de0*/  @!P0 LEA R31, R18, R31, 0x2 ;  /* 0x0000001f121f8211 */ /* 0x000fca00078e10ff */
[----:B------:R-:W0:Y:S01]  /*5df0*/  @!P0 LDS R36, [R31+0x500] ;  /* 0x000500001f248984 */ /* 0x000e220000000800 */
[----:B------:R-:W-:-:S03]  /*5e00*/  MOV R23, R16 ;  /* 0x0000001000177202 */ /* 0x000fc60000000f00 */
[----:B------:R1:W2:Y:S01]  /*5e10*/  @!P0 LDS R35, [R31] ;  /* 0x000000001f238984 */ /* 0x0002a20000000800 */
[----:B------:R-:W-:Y:S01]  /*5e20*/  MOV R28, R24 ;  /* 0x00000018001c7202 */ /* 0x000fe20000000f00 */
[----:B-1----:R-:W-:-:S11]  /*5e30*/  HFMA2.MMA R31, -RZ, RZ, 0, 0 ;  /* 0x00000000ff1f7435 */ /* 0x002fd600000001ff */
[----:B0-2---:R-:W-:Y:S05]  /*5e40*/  WARPSYNC.COLLECTIVE R20, `(.L_x_377) ;  /* 0x0000000014087348 */ /* 0x005fea0003c00000 */
[----:B------:R1:W3:Y:S02]  /*5e50*/  SHFL.BFLY P2, R24, R23, R22, R21 ;  /* 0x0c00001617187389 */ /* 0x0002e40000040015 */
[----:B0123--:R-:W-:Y:S01]  /*5e60*/  ENDCOLLECTIVE ;  /* 0x000000000000791b */ /* 0x00ffe20003800000 */
.L_x_377:
[----:B------:R-:W-:Y:S01]  /*5e70*/  FADD.FTZ R17, R17, R28 ;  /* 0x0000001c11117221 */ /* 0x000fe20000010000 */
[----:B------:R-:W-:Y:S01]  /*5e80*/  HFMA2.MMA R22, -RZ, RZ, 0, 4.76837158203125e-07 ;  /* 0x00000008ff167435 */ /* 0x000fe200000001ff */
[----:B------:R-:W-:Y:S01]  /*5e90*/  MOV R23, R25 ;  /* 0x0000001900177202 */ /* 0x000fe20000000f00 */
[----:B------:R-:W-:-:S09]  /*5ea0*/  IMAD.MOV.U32 R27, RZ, RZ, R24 ;  /* 0x000000ffff1b7224 */ /* 0x000fd200078e0018 */
[----:B------:R-:W-:Y:S05]  /*5eb0*/  WARPSYNC.COLLECTIVE R20, `(.L_x_378) ;  /* 0x0000000014087348 */ /* 0x000fea0003c00000 */
[----:B------:R0:W1:Y:S02]  /*5ec0*/  SHFL.BFLY P2, R24, R23, R22, R21 ;  /* 0x0c00001617187389 */ /* 0x0000640000040015 */
[----:B01----:R-:W-:Y:S01]  /*5ed0*/  ENDCOLLECTIVE ;  /* 0x000000000000791b */ /* 0x003fe20003800000 */
.L_x_378:
[----:B------:R-:W-:Y:S01]  /*5ee0*/  @!P0 MOV R33, R36 ;  /* 0x0000002400218202 */ /* 0x000fe20000000f00 */
[----:B------:R-:W-:Y:S01]  /*5ef0*/  @!P0 IMAD.MOV.U32 R31, RZ, RZ, R35 ;  /* 0x000000ffff1f8224 */ /* 0x000fe200078e0023 */
[----:B------:R-:W-:Y:S01]  /*5f00*/  MOV R23, R29 ;  /* 0x0000001d00177202 */ /* 0x000fe20000000f00 */
[----:B------:R-:W-:-:S07]  /*5f10*/  IMAD.MOV.U32 R30, RZ, RZ, R24 ;  /* 0x000000ffff1e7224 */ /* 0x000fce00078e0018 */
[----:B------:R-:W-:Y:S05]  /*5f20*/  WARPSYNC.COLLECTIVE R20, `(.L_x_379) ;  /* 0x0000000014087348 */ /* 0x000fea0003c00000 */
[----:B------:R0:W1:Y:S02]  /*5f30*/  SHFL.BFLY P2, R24, R23, R22, R21 ;  /* 0x0c00001617187389 */ /* 0x0000640000040015 */
[----:B01----:R-:W-:Y:S01]  /*5f40*/  ENDCOLLECTIVE ;  /* 0x000000000000791b */ /* 0x003fe20003800000 */
.L_x_379:
[----:B------:R-:W-:Y:S01]  /*5f50*/  FADD.FTZ R30, R30, R25 ;  /* 0x000000191e1e7221 */ /* 0x000fe20000010000 */
[----:B------:R-:W-:-:S04]  /*5f60*/  HFMA2.MMA R22, -RZ, RZ, 0, 2.384185791015625e-07 ;  /* 0x00000004ff167435 */ /* 0x000fc800000001ff */
[----:B------:R-:W-:Y:S02]  /*5f70*/  MOV R23, R30 ;  /* 0x0000001e00177202 */ /* 0x000fe40000000f00 */
[----:B------:R-:W-:-:S07]  /*5f80*/  MOV R32, R24 ;  /* 0x0000001800207202 */ /* 0x000fce0000000f00 */
[----:B------:R-:W-:Y:S05]  /*5f90*/  WARPSYNC.COLLECTIVE R20, `(.L_x_380) ;  /* 0x0000000014087348 */ /* 0x000fea0003c00000 */
[----:B------:R0:W1:Y:S02]  /*5fa0*/  SHFL.BFLY P2, R24, R23, R22, R21 ;  /* 0x0c00001617187389 */ /* 0x0000640000040015 */
[----:B01----:R-:W-:Y:S01]  /*5fb0*/  ENDCOLLECTIVE ;  /* 0x000000000000791b */ /* 0x003fe20003800000 */
.L_x_380:
[----:B------:R-:W-:-:S05]  /*5fc0*/  FADD.FTZ R32, R32, R29 ;  /* 0x0000001d20207221 */ /* 0x000fca0000010000 */
[----:B------:R-:W-:Y:S01]  /*5fd0*/  MOV R23, R32 ;  /* 0x0000002000177202 */ /* 0x000fe20000000f00 */
[----:B------:R-:W-:-:S07]  /*5fe0*/  IMAD.MOV.U32 R25, RZ, RZ, R24 ;  /* 0x000000ffff197224 */ /* 0x000fce00078e0018 */
[----:B------:R-:W-:Y:S05]  /*5ff0*/  WARPSYNC.COLLECTIVE R20, `(.L_x_381) ;  /* 0x0000000014087348 */ /* 0x000fea0003c00000 */
[----:B------:R0:W1:Y:S02]  /*6000*/  SHFL.BFLY P2, R24, R23, R22, R21 ;  /* 0x0c00001617187389 */ /* 0x0000640000040015 */
[----:B01----:R-:W-:Y:S01]  /*6010*/  ENDCOLLECTIVE ;  /* 0x000000000000791b */ /* 0x003fe20003800000 */
.L_x_381:
[----:B------:R-:W-:-:S05]  /*6020*/  FADD.FTZ R25, R30, R25 ;  /* 0x000000191e197221 */ /* 0x000fca0000010000 */
[----:B------:R-:W-:Y:S01]  /*6030*/  MOV R23, R25 ;  /* 0x0000001900177202 */ /* 0x000fe20000000f00 */
[----:B------:R-:W-:Y:S01]  /*6040*/  IMAD.MOV.U32 R22, RZ, RZ, 0x2 ;  /* 0x00000002ff167424 */ /* 0x000fe200078e00ff */
[----:B------:R-:W-:-:S07]  /*6050*/  MOV R29, R24 ;  /* 0x00000018001d7202 */ /* 0x000fce0000000f00 */
[----:B------:R-:W-:Y:S05]  /*6060*/  WARPSYNC.COLLECTIVE R20, `(.L_x_382) ;  /* 0x0000000014087348 */ /* 0x000fea0003c00000 */
[----:B------:R0:W1:Y:S02]  /*6070*/  SHFL.BFLY P2, R24, R23, R22, R21 ;  /* 0x0c00001617187389 */ /* 0x0000640000040015 */
[----:B01----:R-:W-:Y:S01]  /*6080*/  ENDCOLLECTIVE ;  /* 0x000000000000791b */ /* 0x003fe20003800000 */
.L_x_382:
[----:B------:R-:W-:-:S05]  /*6090*/  FADD.FTZ R29, R32, R29 ;  /* 0x0000001d201d7221 */ /* 0x000fca0000010000 */
[----:B------:R-:W-:Y:S02]  /*60a0*/  MOV R23, R29 ;  /* 0x0000001d00177202 */ /* 0x000fe40000000f00 */
[----:B------:R-:W-:-:S07]  /*60b0*/  MOV R18, R24 ;  /* 0x0000001800127202 */ /* 0x000fce0000000f00 */
[----:B------:R-:W-:Y:S05]  /*60c0*/  WARPSYNC.COLLECTIVE R20, `(.L_x_383) ;  /* 0x0000000014087348 */ /* 0x000fea0003c00000 */
[----:B------:R0:W1:Y:S02]  /*60d0*/  SHFL.BFLY P2, R24, R23, R22, R21 ;  /* 0x0c00001617187389 */ /* 0x0000640000040015 */
[----:B01----:R-:W-:Y:S01]  /*60e0*/  ENDCOLLECTIVE ;  /* 0x000000000000791b */ /* 0x003fe20003800000 */
.L_x_383:
[----:B------:R-:W-:Y:S01]  /*60f0*/  FADD.FTZ R25, R25, R18 ;  /* 0x0000001219197221 */ /* 0x000fe20000010000 */
[----:B------:R-:W-:-:S04]  /*6100*/  @!P0 VIADD R18, R26, 0x3c ;  /* 0x0000003c1a128836 */ /* 0x000fc80000000000 */
[----:B------:R-:W-:Y:S01]  /*6110*/  MOV R23, R25 ;  /* 0x0000001900177202 */ /* 0x000fe20000000f00 */
[----:B------:R-:W-:Y:S02]  /*6120*/  IMAD.MOV.U32 R22, RZ, RZ, 0x1 ;  /* 0x00000001ff167424 */ /* 0x000fe400078e00ff */
[----:B------:R-:W-:-:S07]  /*6130*/  IMAD.MOV.U32 R34, RZ, RZ, R24 ;  /* 0x000000ffff227224 */ /* 0x000fce00078e0018 */
[----:B------:R-:W-:Y:S05]  /*6140*/  WARPSYNC.COLLECTIVE R20, `(.L_x_384) ;  /* 0x0000000014087348 */ /* 0x000fea0003c00000 */
[----:B------:R0:W1:Y:S02]  /*6150*/  SHFL.BFLY P2, R24, R23, R22, R21 ;  /* 0x0c00001617187389 */ /* 0x0000640000040015 */
[----:B01----:R-:W-:Y:S01]  /*6160*/  ENDCOLLECTIVE ;  /* 0x000000000000791b */ /* 0x003fe20003800000 */
.L_x_384:
[----:B------:R-:W-:Y:S01]  /*6170*/  FADD.FTZ R34, R29, R34 ;  /* 0x000000221d227221 */ /* 0x000fe20000010000 */
[----:B------:R-:W-:-:S05]  /*6180*/  @!P0 IMAD.SHL.U32 R29, R50, 0x2, RZ ;  /* 0x00000002321d8824 */ /* 0x000fca00078e00ff */
[----:B------:R-:W-:-:S04]  /*6190*/  @!P0 LOP3.LUT R18, R18, R29, RZ, 0x3c, !PT ;  /* 0x0000001d12128212 */ /* 0x000fc800078e3cff */
[----:B------:R-:W-:Y:S02]  /*61a0*/  @!P0 LEA R37, R18, R37, 0x2 ;  /* 0x0000002512258211 */ /* 0x000fe400078e10ff */
[----:B------:R-:W-:-:S03]  /*61b0*/  MOV R23, R34 ;  /* 0x0000002200177202 */ /* 0x000fc60000000f00 */
[----:B------:R0:W1:Y:S04]  /*61c0*/  @!P0 LDS R42, [R37] ;  /* 0x00000000252a8984 */ /* 0x0000680000000800 */
[----:B------:R0:W2:Y:S01]  /*61d0*/  @!P0 LDS R44, [R37+0x500] ;  /* 0x00050000252c8984 */ /* 0x0000a20000000800 */
[----:B------:R-:W-:-:S07]  /*61e0*/  MOV R36, R24 ;  /* 0x0000001800247202 */ /* 0x000fce0000000f00 */
[----:B012---:R-:W-:Y:S05]  /*61f0*/  WARPSYNC.COLLECTIVE R20, `(.L_x_385) ;  /* 0x0000000014087348 */ /* 0x007fea0003c00000 */
[----:B------:R3:W4:Y:S02]  /*6200*/  SHFL.BFLY P2, R24, R23, R22, R21 ;  /* 0x0c00001617187389 */ /* 0x0007240000040015 */
[----:B01234-:R-:W-:Y:S01]  /*6210*/  ENDCOLLECTIVE ;  /* 0x000000000000791b */ /* 0x01ffe20003800000 */
.L_x_385:
[----:B------:R-:W-:Y:S01]  /*6220*/  HFMA2.MMA R37, -RZ, RZ, 0, 0 ;  /* 0x00000000ff257435 */ /* 0x000fe200000001ff */
[----:B------:R-:W-:Y:S01]  /*6230*/  FADD.FTZ R25, R25, R36 ;  /* 0x0000002419197221 */ /* 0x000fe20000010000 */
[----:B------:R-:W-:Y:S01]  /*6240*/  HFMA2.MMA R22, -RZ, RZ, 0, 4.76837158203125e-07 ;  /* 0x00000008ff167435 */ /* 0x000fe200000001ff */
[----:B------:R-:W-:Y:S01]  /*6250*/  MOV R23, R31 ;  /* 0x0000001f00177202 */ /* 0x000fe20000000f00 */
[----:B------:R-:W-:-:S09]  /*6260*/  IMAD.MOV.U32 R35, RZ, RZ, R24 ;  /* 0x000000ffff237224 */ /* 0x000fd200078e0018 */
[----:B------:R-:W-:Y:S05]  /*6270*/  WARPSYNC.COLLECTIVE R20, `(.L_x_386) ;  /* 0x0000000014087348 */ /* 0x000fea0003c00000 */
[----:B------:R0:W1:Y:S02]  /*6280*/  SHFL.BFLY P2, R24, R23, R22, R21 ;  /* 0x0c00001617187389 */ /* 0x0000640000040015 */
[----:B01----:R-:W-:Y:S01]  /*6290*/  ENDCOLLECTIVE ;  /* 0x000000000000791b */ /* 0x003fe20003800000 */
.L_x_386:
[----:B------:R-:W-:Y:S01]  /*62a0*/  @!P0 MOV R37, R42 ;  /* 0x0000002a00258202 */ /* 0x000fe20000000f00 */
[----:B------:R-:W-:Y:S01]  /*62b0*/  @!P0 IMAD.MOV.U32 R39, RZ, RZ, R44 ;  /* 0x000000ffff278224 */ /* 0x000fe200078e002c */
[----:B------:R-:W-:Y:S02]  /*62c0*/  ISETP.NE.AND P0, PT, R50, RZ, PT ;  /* 0x000000ff3200720c */ /* 0x000fe40003f05270 */
[----:B------:R-:W-:-:S11]  /*62d0*/  MOV R23, R33 ;  /* 0x0000002100177202 */ /* 0x000fd60000000f00 */
[----:B------:R-:W0:Y:S01]  /*62e0*/  @!P0 LDC.64 R18, c[0x0][0x220] ;  /* 0x00008800ff128b82 */ /* 0x000e220000000a00 */
[----:B------:R-:W-:-:S07]  /*62f0*/  IMAD.MOV.U32 R38, RZ, RZ, R24 ;  /* 0x000000ffff267224 */ /* 0x000fce00078e0018 */
[----:B0-----:R-:W-:Y:S05]  /*6300*/  WARPSYNC.COLLECTIVE R20, `(.L_x_387) ;  /* 0x0000000014087348 */ /* 0x001fea0003c00000 */
[----:B------:R1:W2:Y:S02]  /*6310*/  SHFL.BFLY P2, R24, R23, R22, R21 ;  /* 0x0c00001617187389 */ /* 0x0002a40000040015 */
[----:B012---:R-:W-:Y:S01]  /*6320*/  ENDCOLLECTIVE ;  /* 0x000000000000791b */ /* 0x007fe20003800000 */
.L_x_387:
[----:B------:R-:W-:Y:S01]  /*6330*/  FADD.FTZ R38, R38, R31 ;  /* 0x0000001f26267221 */ /* 0x000fe20000010000 */
[----:B------:R-:W0:Y:S01]  /*6340*/  @!P0 LDC.64 R28, c[0x0][0x220] ;  /* 0x00008800ff1c8b82 */ /* 0x000e220000000a00 */
[----:B------:R-:W-:-:S03]  /*6350*/  HFMA2.MMA R22, -RZ, RZ, 0, 2.384185791015625e-07 ;  /* 0x00000004ff167435 */ /* 0x000fc600000001ff */
[----:B------:R-:W-:Y:S02]  /*6360*/  MOV R23, R38 ;  /* 0x0000002600177202 */ /* 0x000fe40000000f00 */
[----:B------:R-:W-:-:S07]  /*6370*/  MOV R40, R24 ;  /* 0x0000001800287202 */ /* 0x000fce0000000f00 */
[----:B0-----:R-:W-:Y:S05]  /*6380*/  WARPSYNC.COLLECTIVE R20, `(.L_x_388) ;  /* 0x0000000014087348 */ /* 0x001fea0003c00000 */
[----:B------:R1:W2:Y:S02]  /*6390*/  SHFL.BFLY P2, R24, R23, R22, R21 ;  /* 0x0c00001617187389 */ /* 0x0002a40000040015 */
[----:B012---:R-:W-:Y:S01]  /*63a0*/  ENDCOLLECTIVE ;  /* 0x000000000000791b */ /* 0x007fe20003800000 */
.L_x_388:
[----:B------:R-:W-:-:S05]  /*63b0*/  FADD.FTZ R40, R40, R33 ;  /* 0x0000002128287221 */ /* 0x000fca0000010000 */
[----:B------:R-:W-:Y:S01]  /*63c0*/  MOV R23, R40 ;  /* 0x0000002800177202 */ /* 0x000fe20000000f00 */
[----:B------:R-:W-:-:S07]  /*63d0*/  IMAD.MOV.U32 R31, RZ, RZ, R24 ;  /* 0x000000ffff1f7224 */ /* 0x000fce00078e0018 */
[----:B------:R-:W-:Y:S05]  /*63e0*/  WARPSYNC.COLLECTIVE R20, `(.L_x_389) ;  /* 0x0000000014087348 */ /* 0x000fea0003c00000 */
[----:B------:R0:W1:Y:S02]  /*63f0*/  SHFL.BFLY P2, R24, R23, R22, R21 ;  /* 0x0c00001617187389 */ /* 0x0000640000040015 */
[----:B01----:R-:W-:Y:S01]  /*6400*/  ENDCOLLECTIVE ;  /* 0x000000000000791b */ /* 0x003fe20003800000 */
.L_x_389:
[----:B------:R-:W-:-:S05]  /*6410*/  FADD.FTZ R31, R38, R31 ;  /* 0x0000001f261f7221 */ /* 0x000fca0000010000 */
[----:B------:R-:W-:Y:S01]  /*6420*/  MOV R23, R31 ;  /* 0x0000001f00177202 */ /* 0x000fe20000000f00 */
[----:B------:R-:W-:Y:S01]  /*6430*/  IMAD.MOV.U32 R22, RZ, RZ, 0x2 ;  /* 0x00000002ff167424 */ /* 0x000fe200078e00ff */
[----:B------:R-:W-:-:S07]  /*6440*/  MOV R33, R24 ;  /* 0x0000001800217202 */ /* 0x000fce0000000f00 */
[----:B------:R-:W-:Y:S05]  /*6450*/  WARPSYNC.COLLECTIVE R20, `(.L_x_390) ;  /* 0x0000000014087348 */ /* 0x000fea0003c00000 */
[----:B------:R0:W1:Y:S02]  /*6460*/  SHFL.BFLY P2, R24, R23, R22, R21 ;  /* 0x0c00001617187389 */ /* 0x0000640000040015 */
[----:B01----:R-:W-:Y:S01]  /*6470*/  ENDCOLLECTIVE ;  /* 0x000000000000791b */ /* 0x003fe20003800000 */
.L_x_390:
[----:B------:R-:W-:-:S05]  /*6480*/  FADD.FTZ R33, R40, R33 ;  /* 0x0000002128217221 */ /* 0x000fca0000010000 */
[----:B------:R-:W-:Y:S02]  /*6490*/  MOV R23, R33 ;  /* 0x0000002100177202 */ /* 0x000fe40000000f00 */
[----:B------:R-:W-:-:S07]  /*64a0*/  MOV R30, R24 ;  /* 0x00000018001e7202 */ /* 0x000fce0000000f00 */
[----:B------:R-:W-:Y:S05]  /*64b0*/  WARPSYNC.COLLECTIVE R20, `(.L_x_391) ;  /* 0x0000000014087348 */ /* 0x000fea0003c00000 */
[----:B------:R0:W1:Y:S02]  /*64c0*/  SHFL.BFLY P2, R24, R23, R22, R21 ;  /* 0x0c00001617187389 */ /* 0x0000640000040015 */
[----:B01----:R-:W-:Y:S01]  /*64d0*/  ENDCOLLECTIVE ;  /* 0x000000000000791b */ /* 0x003fe20003800000 */
.L_x_391:
[----:B------:R-:W-:Y:S02]  /*64e0*/  FADD.FTZ R40, R31, R30 ;  /* 0x0000001e1f287221 */ /* 0x000fe40000010000 */
[----:B------:R-:W0:Y:S01]  /*64f0*/  @!P0 LDC.64 R30, c[0x0][0x218] ;  /* 0x00008600ff1e8b82 */ /* 0x000e220000000a00 */
[----:B------:R-:W-:Y:S02]  /*6500*/  HFMA2.MMA R22, -RZ, RZ, 0, 5.9604644775390625e-08 ;  /* 0x00000001ff167435 */ /* 0x000fe400000001ff */
[----:B------:R-:W-:Y:S01]  /*6510*/  MOV R23, R40 ;  /* 0x0000002800177202 */ /* 0x000fe20000000f00 */
[----:B------:R-:W-:-:S08]  /*6520*/  IMAD.MOV.U32 R32, RZ, RZ, R24 ;  /* 0x000000ffff207224 */ /* 0x000fd000078e0018 */
[----:B0-----:R-:W-:Y:S05]  /*6530*/  WARPSYNC.COLLECTIVE R20, `(.L_x_392) ;  /* 0x0000000014087348 */ /* 0x001fea0003c00000 */
[----:B------:R1:W2:Y:S02]  /*6540*/  SHFL.BFLY P2, R24, R23, R22, R21 ;  /* 0x0c00001617187389 */ /* 0x0002a40000040015 */
[----:B012---:R-:W-:Y:S01]  /*6550*/  ENDCOLLECTIVE ;  /* 0x000000000000791b */ /* 0x007fe20003800000 */
.L_x_392:
[----:B------:R-:W-:Y:S02]  /*6560*/  FADD.FTZ R41, R33, R32 ;  /* 0x0000002021297221 */ /* 0x000fe40000010000 */
[----:B------:R-:W0:Y:S03]  /*6570*/  @!P0 LDC.64 R32, c[0x0][0x218] ;  /* 0x00008600ff208b82 */ /* 0x000e260000000a00 */
[----:B------:R-:W-:Y:S01]  /*6580*/  MOV R23, R41 ;  /* 0x0000002900177202 */ /* 0x000fe20000000f00 */
[----:B------:R-:W-:-:S07]  /*6590*/  IMAD.MOV.U32 R43, RZ, RZ, R24 ;  /* 0x000000ffff2b7224 */ /* 0x000fce00078e0018 */
[----:B0-----:R-:W-:Y:S05]  /*65a0*/  WARPSYNC.COLLECTIVE R20, `(.L_x_393) ;  /* 0x0000000014087348 */ /* 0x001fea0003c00000 */
[----:B------:R1:W2:Y:S02]  /*65b0*/  SHFL.BFLY P2, R24, R23, R22, R21 ;  /* 0x0c00001617187389 */ /* 0x0002a40000040015 */
[----:B012---:R-:W-:Y:S01]  /*65c0*/  ENDCOLLECTIVE ;  /* 0x000000000000791b */ /* 0x007fe20003800000 */
.L_x_393:
[----:B------:R-:W-:Y:S01]  /*65d0*/  FADD.FTZ R40, R40, R43 ;  /* 0x0000002b28287221 */ /* 0x000fe20000010000 */
[----:B------:R-:W-:Y:S01]  /*65e0*/  HFMA2.MMA R22, -RZ, RZ, 0, 4.76837158203125e-07 ;  /* 0x00000008ff167435 */ /* 0x000fe200000001ff */
[----:B------:R-:W-:Y:S01]  /*65f0*/  IMAD.MOV.U32 R23, RZ, RZ, R37 ;  /* 0x000000ffff177224 */ /* 0x000fe200078e0025 */
[----:B------:R-:W-:-:S09]  /*6600*/  MOV R42, R24 ;  /* 0x00000018002a7202 */ /* 0x000fd20000000f00 */
[----:B------:R-:W-:Y:S05]  /*6610*/  WARPSYNC.COLLECTIVE R20, `(.L_x_394) ;  /* 0x0000000014087348 */ /* 0x000fea0003c00000 */
[----:B------:R0:W1:Y:S02]  /*6620*/  SHFL.BFLY P2, R24, R23, R22, R21 ;  /* 0x0c00001617187389 */ /* 0x0000640000040015 */
[----:B01----:R-:W-:Y:S01]  /*6630*/  ENDCOLLECTIVE ;  /* 0x000000000000791b */ /* 0x003fe20003800000 */
.L_x_394:
[----:B------:R-:W-:Y:S01]  /*6640*/  FADD.FTZ R41, R41, R42 ;  /* 0x0000002a29297221 */ /* 0x000fe20000010000 */
[----:B------:R-:W-:Y:S02]  /*6650*/  MOV R23, R39 ;  /* 0x0000002700177202 */ /* 0x000fe40000000f00 */
[----:B------:R-:W-:-:S07]  /*6660*/  MOV R46, R24 ;  /* 0x00000018002e7202 */ /* 0x000fce0000000f00 */
[----:B------:R-:W-:Y:S05]  /*6670*/  WARPSYNC.COLLECTIVE R20, `(.L_x_395) ;  /* 0x0000000014087348 */ /* 0x000fea0003c00000 */
[----:B------:R0:W1:Y:S02]  /*6680*/  SHFL.BFLY P2, R24, R23, R22, R21 ;  /* 0x0c00001617187389 */ /* 0x0000640000040015 */
[----:B01----:R-:W-:Y:S01]  /*6690*/  ENDCOLLECTIVE ;  /* 0x000000000000791b */ /* 0x003fe20003800000 */
.L_x_395:
[----:B------:R-:W-:Y:S01]  /*66a0*/  FADD.FTZ R46, R46, R37 ;  /* 0x000000252e2e7221 */ /* 0x000fe20000010000 */
[----:B------:R-:W-:-:S03]  /*66b0*/  HFMA2.MMA R22, -RZ, RZ, 0, 2.384185791015625e-07 ;  /* 0x00000004ff167435 */ /* 0x000fc600000001ff */
[----:B------:R-:W-:Y:S01]  /*66c0*/  IMAD.MOV.U32 R23, RZ, RZ, R46 ;  /* 0x000000ffff177224 */ /* 0x000fe200078e002e */
[----:B------:R-:W-:-:S07]  /*66d0*/  MOV R44, R24 ;  /* 0x00000018002c7202 */ /* 0x000fce0000000f00 */
[----:B------:R-:W-:Y:S05]  /*66e0*/  WARPSYNC.COLLECTIVE R20, `(.L_x_396) ;  /* 0x0000000014087348 */ /* 0x000fea0003c00000 */
[----:B------:R0:W1:Y:S02]  /*66f0*/  SHFL.BFLY P2, R24, R23, R22, R21 ;  /* 0x0c00001617187389 */ /* 0x0000640000040015 */
[----:B01----:R-:W-:Y:S01]  /*6700*/  ENDCOLLECTIVE ;  /* 0x000000000000791b */ /* 0x003fe20003800000 */
.L_x_396:
[----:B------:R-:W-:Y:S01]  /*6710*/  FADD.FTZ R38, R44, R39 ;  /* 0x000000272c267221 */ /* 0x000fe20000010000 */
[----:B------:R-:W-:-:S03]  /*6720*/  FADD.FTZ R44, R16, R27 ;  /* 0x0000001b102c7221 */ /* 0x000fc60000010000 */
[----:B------:R-:W-:Y:S01]  /*6730*/  IMAD.MOV.U32 R23, RZ, RZ, R38 ;  /* 0x000000ffff177224 */ /* 0x000fe200078e0026 */
[----:B------:R-:W-:-:S07]  /*6740*/  MOV R37, R24 ;  /* 0x0000001800257202 */ /* 0x000fce0000000f00 */
[----:B------:R-:W-:Y:S05]  /*6750*/  WARPSYNC.COLLECTIVE R20, `(.L_x_397) ;  /* 0x0000000014087348 */ /* 0x000fea0003c00000 */
[----:B------:R0:W1:Y:S02]  /*6760*/  SHFL.BFLY P2, R24, R23, R22, R21 ;  /* 0x0c00001617187389 */ /* 0x0000640000040015 */
[----:B01----:R-:W-:Y:S01]  /*6770*/  ENDCOLLECTIVE ;  /* 0x000000000000791b */ /* 0x003fe20003800000 */
.L_x_397:
[----:B------:R-:W-:Y:S01]  /*6780*/  FADD.FTZ R46, R46, R37 ;  /* 0x000000252e2e7221 */ /* 0x000fe20000010000 */
[----:B------:R-:W-:Y:S02]  /*6790*/  IADD3 R37, R26, R15, RZ ;  /* 0x0000000f1a257210 */ /* 0x000fe40007ffe0ff */
[----:B------:R-:W0:Y:S03]  /*67a0*/  @!P0 LDC.64 R26, c[0x0][0x218] ;  /* 0x00008600ff1a8b82 */ /* 0x000e260000000a00 */
[----:B------:R-:W-:-:S04]  /*67b0*/  @!P0 IMAD.WIDE R32, R37, 0x2, R32 ;  /* 0x0000000225208825 */ /* 0x000fc800078e0220 */
[----:B------:R-:W-:Y:S01]  /*67c0*/  @!P0 IMAD.WIDE R18, R37, 0x2, R18 ;  /* 0x0000000225128825 */ /* 0x000fe200078e0212 */
[----:B------:R-:W-:-:S03]  /*67d0*/  MOV R23, R46 ;  /* 0x0000002e00177202 */ /* 0x000fc60000000f00 */
[----:B------:R-:W-:Y:S02]  /*67e0*/  IMAD.MOV.U32 R22, RZ, RZ, 0x2 ;  /* 0x00000002ff167424 */ /* 0x000fe400078e00ff */
[----:B------:R-:W-:-:S04]  /*67f0*/  @!P0 IMAD.WIDE R30, R37, 0x2, R30 ;  /* 0x00000002251e8825 */ /* 0x000fc800078e021e */
[----:B------:R-:W-:Y:S01]  /*6800*/  @!P0 IMAD.WIDE R28, R37, 0x2, R28 ;  /* 0x00000002251c8825 */ /* 0x000fe200078e021c */
[----:B------:R-:W-:-:S07]  /*6810*/  MOV R39, R24 ;  /* 0x0000001800277202 */ /* 0x000fce0000000f00 */
[----:B0-----:R-:W-:Y:S05]  /*6820*/  WARPSYNC.COLLECTIVE R20, `(.L_x_398) ;  /* 0x0000000014087348 */ /* 0x001fea0003c00000 */
[----:B------:R1:W2:Y:S02]  /*6830*/  SHFL.BFLY P2, R24, R23, R22, R21 ;  /* 0x0c00001617187389 */ /* 0x0002a40000040015 */
[----:B012---:R-:W-:Y:S01]  /*6840*/  ENDCOLLECTIVE ;  /* 0x000000000000791b */ /* 0x007fe20003800000 */
.L_x_398:
[----:B------:R-:W-:Y:S01]  /*6850*/  FADD.FTZ R38, R38, R39 ;  /* 0x0000002726267221 */ /* 0x000fe20000010000 */
[----:B------:R-:W-:Y:S01]  /*6860*/  @!P0 F2FP.BF16.F32.PACK_AB R39, RZ, R44 ;  /* 0x0000002cff27823e */ /* 0x000fe200000010ff */
[----:B------:R-:W-:-:S04]  /*6870*/  @!P0 IMAD.WIDE R26, R37, 0x2, R26 ;  /* 0x00000002251a8825 */ /* 0x000fc800078e021a */
[----:B------:R-:W-:Y:S01]  /*6880*/  IMAD.MOV.U32 R23, RZ, RZ, R38 ;  /* 0x000000ffff177224 */ /* 0x000fe200078e0026 */
        /* <DEDUP_REMOVED lines=8> */
.L_x_399:
[----:B------:R0:W-:Y:S04]  /*6910*/  @!P0 STG.E.U16 desc[UR8][R32.64], R44 ;  /* 0x0000002c20008986 */ /* 0x0001e8000c101508 */
[----:B------:R1:W-:Y:S01]  /*6920*/  @!P0 STG.E.U16 desc[UR8][R18.64], R39 ;  /* 0x0000002712008986 */ /* 0x0003e2000c101508 */
[----:B------:R-:W-:Y:S01]  /*6930*/  @!P0 F2FP.BF16.F32.PACK_AB R20, RZ, R40 ;  /* 0x00000028ff14823e */ /* 0x000fe200000010ff */
[----:B------:R-:W-:Y:S01]  /*6940*/  IMAD.MOV.U32 R22, RZ, RZ, 0x1 ;  /* 0x00000001ff167424 */ /* 0x000fe200078e00ff */
[----:B------:R-:W-:Y:S02]  /*6950*/  MOV R23, R45 ;  /* 0x0000002d00177202 */ /* 0x000fe40000000f00 */
[----:B0-----:R-:W-:Y:S02]  /*6960*/  PRMT R33, R20, 0x7610, R33 ;  /* 0x0000761014217816 */ /* 0x001fe40000000021 */
[----:B------:R-:W-:Y:S01]  /*6970*/  MOV R20, 0xffff ;  /* 0x0000ffff00147802 */ /* 0x000fe20000000f00 */
[----:B------:R-:W-:Y:S01]  /*6980*/  @!P0 IMAD.WIDE R16, R37, 0x2, R16 ;  /* 0x0000000225108825 */ /* 0x000fe200078e0210 */
[----:B-1----:R-:W-:-:S02]  /*6990*/  @!P0 F2FP.BF16.F32.PACK_AB R19, RZ, R25 ;  /* 0x00000019ff13823e */ /* 0x002fc400000010ff */
[----:B------:R-:W-:Y:S01]  /*69a0*/  MOV R47, R24 ;  /* 0x00000018002f7202 */ /* 0x000fe20000000f00 */
[----:B------:R-:W-:Y:S01]  /*69b0*/  FADD.FTZ R24, R34, R35 ;  /* 0x0000002322187221 */ /* 0x000fe20000010000 */
[----:B------:R-:W-:Y:S01]  /*69c0*/  @!P0 F2FP.BF16.F32.PACK_AB R25, RZ, R41 ;  /* 0x00000029ff19823e */ /* 0x000fe200000010ff */
[----:B------:R0:W-:Y:S02]  /*69d0*/  @!P0 STG.E.U16 desc[UR8][R30.64+0x28], R19 ;  /* 0x000028131e008986 */ /* 0x0001e4000c101508 */
[----:B------:R-:W-:Y:S01]  /*69e0*/  FADD.FTZ R38, R38, R47 ;  /* 0x0000002f26267221 */ /* 0x000fe20000010000 */
[----:B------:R-:W-:-:S04]  /*69f0*/  @!P0 F2FP.BF16.F32.PACK_AB R24, RZ, R24 ;  /* 0x00000018ff18823e */ /* 0x000fc800000010ff */
[----:B------:R-:W-:-:S07]  /*6a00*/  PRMT R32, R24, 0x7610, R32 ;  /* 0x0000761018207816 */ /* 0x000fce0000000020 */
[----:B0-----:R-:W-:Y:S05]  /*6a10*/  WARPSYNC.COLLECTIVE R20, `(.L_x_400) ;  /* 0x0000000014087348 */ /* 0x001fea0003c00000 */
[----:B------:R1:W2:Y:S02]  /*6a20*/  SHFL.BFLY P2, R24, R23, R22, R21 ;  /* 0x0c00001617187389 */ /* 0x0002a40000040015 */
[----:B012---:R-:W-:Y:S01]  /*6a30*/  ENDCOLLECTIVE ;  /* 0x000000000000791b */ /* 0x007fe20003800000 */
.L_x_400:
        /* <DEDUP_REMOVED lines=8> */
.L_x_401:
[----:B------:R-:W-:Y:S01]  /*6ac0*/  FADD.FTZ R45, R45, R18 ;  /* 0x000000122d2d7221 */ /* 0x000fe20000010000 */
[----:B------:R-:W-:Y:S06]  /*6ad0*/  BRA `(.L_x_402) ;  /* 0xffffffe000d87947 */ /* 0x000fec000383ffff */
.L_x_403:
        /* <DEDUP_REMOVED lines=10> */
.L_x_3833:


//--------------------- .text._ZN13group_norm_v218gn_bwd_cuda_kernelI13__nv_bfloat16Li320ELi3ELi32ELi10ELi1024ELb0ELb1ELi16ELi320ELi320ELi4ELb1ELi5ELb0ELb0ELNS_15WgradSyncMethodE3ENS_16CompileConditionILi900EEEEEvPT_S6_S6_PKS5_S8_S8_S8_PKfflPfPj --------------------------
	.section	.text._ZN13group_norm_v218gn_bwd_cuda_kernelI13__nv_bfloat16Li320ELi3ELi32ELi10ELi1024ELb0ELb1ELi16ELi320ELi320ELi4ELb1ELi5ELb0ELb0ELNS_15WgradSyncMethodE3ENS_16CompileConditionILi900EEEEEvPT_S6_S6_PKS5_S8_S8_S8_PKfflPfPj,"ax",@progbits
	.align	128
        .global         _ZN13group_norm_v218gn_bwd_cuda_kernelI13__nv_bfloat16Li320ELi3ELi32ELi10ELi1024ELb0ELb1ELi16ELi320ELi320ELi4ELb1ELi5ELb0ELb0ELNS_15WgradSyncMethodE3ENS_16CompileConditionILi900EEEEEvPT_S6_S6_PKS5_S8_S8_S8_PKfflPfPj
        .type           _ZN13group_norm_v218gn_bwd_cuda_kernelI13__nv_bfloat16Li320ELi3ELi32ELi10ELi1024ELb0ELb1ELi16ELi320ELi320ELi4ELb1ELi5ELb0ELb0ELNS_15WgradSyncMethodE3ENS_16CompileConditionILi900EEEEEvPT_S6_S6_PKS5_S8_S8_S8_PKfflPfPj,@function
        .size           _ZN13group_norm_v218gn_bwd_cuda_kernelI13__nv_bfloat16Li320ELi3ELi32ELi10ELi1024ELb0ELb1ELi16ELi320ELi320ELi4ELb1ELi5ELb0ELb0ELNS_15WgradSyncMethodE3ENS_16CompileConditionILi900EEEEEvPT_S6_S6_PKS5_S8_S8_S8_PKfflPfPj,(.L_x_3834 - _ZN13group_norm_v218gn_bwd_cuda_kernelI13__nv_bfloat16Li320ELi3ELi32ELi10ELi1024ELb0ELb1ELi16ELi320ELi320ELi4ELb1ELi5ELb0ELb0ELNS_15WgradSyncMethodE3ENS_16CompileConditionILi900EEEEEvPT_S6_S6_PKS5_S8_S8_S8_PKfflPfPj)
        .other          _ZN13group_norm_v218gn_bwd_cuda_kernelI13__nv_bfloat16Li320ELi3ELi32ELi10ELi1024ELb0ELb1ELi16ELi320ELi320ELi4ELb1ELi5ELb0ELb0ELNS_15WgradSyncMethodE3ENS_16CompileConditionILi900EEEEEvPT_S6_S6_PKS5_S8_S8_S8_PKfflPfPj,@"STO_CUDA_ENTRY STV_DEFAULT"
_ZN13group_norm_v218gn_bwd_cuda_kernelI13__nv_bfloat16Li320ELi3ELi32ELi10ELi1024ELb0ELb1ELi16ELi320ELi320ELi4ELb1ELi5ELb0ELb0ELNS_15WgradSyncMethodE3ENS_16CompileConditionILi900EEEEEvPT_S6_S6_PKS5_S8_S8_S8_PKfflPfPj:
.text._ZN13group_norm_v218gn_bwd_cuda_kernelI13__nv_bfloat16Li320ELi3ELi32ELi10ELi1024ELb0ELb1ELi16ELi320ELi320ELi4ELb1ELi5ELb0ELb0ELNS_15WgradSyncMethodE3ENS_16CompileConditionILi900EEEEEvPT_S6_S6_PKS5_S8_S8_S8_PKfflPfPj:
[----:B------:R-:W0:Y:S08]  /*0000*/  LDC R1, c[0x0][0x28] ;  /* 0x00000a00ff017b82 */ /* 0x000e300000000800 */
[----:B------:R-:W1:Y:S01]  /*0010*/  S2UR UR8, SR_CTAID.Y ;  /* 0x00000000000879c3 */ /* 0x000e620000002600 */
[----:B------:R-:W-:Y:S01]  /*0020*/  ULDC.64 UR14, c[0x0][0x258] ;  /* 0x00009600000e7ab9 */ /* 0x000fe20000000a00 */
[----:B------:R-:W-:Y:S01]  /*0030*/  ULDC.64 UR12, c[0x0][0x208] ;  /* 0x00008200000c7ab9 */ /* 0x000fe20000000a00 */
[----:B------:R-:W-:Y:S01]  /*0040*/  UMOV UR5, URZ ;  /* 0x0000003f00057c82 */ /* 0x000fe20008000000 */
[----:B0-----:R-:W-:-:S04]  /*0050*/  IADD3 R1, R1, -0x40, RZ ;  /* 0xffffffc001017810 */ /* 0x001fc80007ffe0ff */
[----:B------:R-:W0:Y:S01]  /*0060*/  S2UR UR16, SR_CTAID.X ;  /* 0x00000000001079c3 */ /* 0x000e220000002500 */
[----:B-1----:R-:W-:Y:S02]  /*0070*/  UISETP.GE.U32.AND UP0, UPT, UR8, UR14, UPT ;  /* 0x0000000e0800728c */ /* 0x002fe4000bf06070 */
[----:B------:R-:W-:Y:S02]  /*0080*/  UMOV UR10, UR8 ;  /* 0x00000008000a7c82 */ /* 0x000fe40008000000 */
[----:B------:R-:W-:-:S06]  /*0090*/  UISETP.GE.AND.EX UP0, UPT, URZ, UR15, UPT, UP0 ;  /* 0x0000000f3f00728c */ /* 0x000fcc000bf06300 */
[----:B------:R-:W-:-:S13]  /*00a0*/  PLOP3.LUT P0, PT, PT, PT, UP0, 0x80, 0x0 ;  /* 0x000000000000781c */ /* 0x000fda0003f0f008 */
[----:B0-----:R-:W-:Y:S05]  /*00b0*/  @!P0 BRA `(.L_x_404) ;  /* 0x0000000000688947 */ /* 0x001fea0003800000 */
        /* <DEDUP_REMOVED lines=17> */
.L_x_406:
[----:B------:R-:W2:Y:S04]  /*01d0*/  LD.E.STRONG.GPU R0, desc[UR12][R2.64] ;  /* 0x0000000c02007980 */ /* 0x000ea8000c10f900 */
[----:B--2---:R-:W-:Y:S01]  /*01e0*/  CCTL.IVALL ;  /* 0x00000000ff00798f */ /* 0x004fe20002000000 */
[----:B------:R-:W-:Y:S05]  /*01f0*/  YIELD ;  /* 0x0000000000007946 */ /* 0x000fea0003800000 */
[----:B-----5:R-:W-:-:S04]  /*0200*/  LOP3.LUT R0, R0, R5, RZ, 0x3c, !PT ;  /* 0x0000000500007212 */ /* 0x020fc800078e3cff */
[----:B------:R-:W-:-:S13]  /*0210*/  ISETP.GT.AND P0, PT, R0, -0x1, PT ;  /* 0xffffffff0000780c */ /* 0x000fda0003f04270 */
[----:B------:R-:W-:Y:S05]  /*0220*/  @P0 BRA `(.L_x_406) ;  /* 0xfffffffc00e80947 */ /* 0x000fea000383ffff */
.L_x_405:
[----:B------:R-:W-:Y:S05]  /*0230*/  WARPSYNC.ALL ;  /* 0x0000000000007948 */ /* 0x000fea0003800000 */
[----:B------:R-:W-:Y:S06]  /*0240*/  BAR.SYNC.DEFER_BLOCKING 0x0 ;  /* 0x0000000000007b1d */ /* 0x000fec0000010000 */
[----:B------:R-:W-:Y:S05]  /*0250*/  BRA `(.L_x_407) ;  /* 0x0000002c00d87947 */ /* 0x000fea0003800000 */
.L_x_404:
        /* <DEDUP_REMOVED lines=8> */
[----:B------:R-:W-:Y:S01]  /*02e0*/  SHF.R.S32.HI R0, RZ, 0x1f, R14 ;  /* 0x0000001fff007819 */ /* 0x000fe2000001140e */
[----:B------:R-:W0:Y:S01]  /*02f0*/  S2UR UR6, SR_CgaCtaId ;  /* 0x00000000000679c3 */ /* 0x000e220000008800 */
[----:B------:R-:W-:Y:S01]  /*0300*/  UMOV UR4, 0x400 ;  /* 0x0000040000047882 */ /* 0x000fe20000000000 */
[----:B------:R-:W-:Y:S02]  /*0310*/  CS2R R16, SRZ ;  /* 0x0000000000107805 */ /* 0x000fe4000001ff00 */
[CC--:B------:R-:W-:Y:S01]  /*0320*/  LEA.HI R8, R0.reuse, R14.reuse, RZ, 0x2 ;  /* 0x0000000e00087211 */ /* 0x0c0fe200078f10ff */
[----:B------:R-:W-:Y:S01]  /*0330*/  UIADD3 UR4, UR4, 0x2800, URZ ;  /* 0x0000280004047890 */ /* 0x000fe2000fffe03f */
[----:B------:R-:W-:Y:S02]  /*0340*/  LEA.HI R0, R0, R14, RZ, 0x4 ;  /* 0x0000000e00007211 */ /* 0x000fe400078f20ff */
[----:B------:R-:W-:-:S02]  /*0350*/  CS2R R18, SRZ ;  /* 0x0000000000127805 */ /* 0x000fc4000001ff00 */
[----:B------:R-:W-:Y:S02]  /*0360*/  SHF.R.S32.HI R6, RZ, 0x2, R8 ;  /* 0x00000002ff067819 */ /* 0x000fe40000011408 */
[----:B------:R-:W-:Y:S02]  /*0370*/  CS2R R20, SRZ ;  /* 0x0000000000147805 */ /* 0x000fe4000001ff00 */
[----:B------:R-:W-:Y:S02]  /*0380*/  LOP3.LUT R8, R8, 0xfffffffc, RZ, 0xc0, !PT ;  /* 0xfffffffc08087812 */ /* 0x000fe400078ec0ff */
[----:B------:R-:W-:Y:S02]  /*0390*/  CS2R R22, SRZ ;  /* 0x0000000000167805 */ /* 0x000fe4000001ff00 */
[C---:B------:R-:W-:Y:S01]  /*03a0*/  IADD3 R4, R6.reuse, 0x50, RZ ;  /* 0x0000005006047810 */ /* 0x040fe20007ffe0ff */
[C---:B------:R-:W-:Y:S01]  /*03b0*/  VIADD R12, R6.reuse, 0xf0 ;  /* 0x000000f0060c7836 */ /* 0x040fe20000000000 */
[----:B------:R-:W-:-:S02]  /*03c0*/  IADD3 R10, R6, 0xa0, RZ ;  /* 0x000000a0060a7810 */ /* 0x000fc40007ffe0ff */
[----:B------:R-:W-:Y:S02]  /*03d0*/  SHF.R.S32.HI R5, RZ, 0x1f, R4 ;  /* 0x0000001fff057819 */ /* 0x000fe40000011404 */
[----:B------:R-:W-:Y:S02]  /*03e0*/  IADD3 R6, R7, 0x2, RZ ;  /* 0x0000000207067810 */ /* 0x000fe40007ffe0ff */
[----:B------:R-:W-:Y:S01]  /*03f0*/  LEA.HI R9, R5, R4, RZ, 0x2 ;  /* 0x0000000405097211 */ /* 0x000fe200078f10ff */
[----:B------:R-:W-:Y:S01]  /*0400*/  IMAD.WIDE.U32 R4, R7, -0x33333333, RZ ;  /* 0xcccccccd07047825 */ /* 0x000fe200078e00ff */
[----:B------:R-:W-:Y:S02]  /*0410*/  SHF.R.S32.HI R11, RZ, 0x1f, R10 ;  /* 0x0000001fff0b7819 */ /* 0x000fe4000001140a */
[----:B------:R-:W-:Y:S01]  /*0420*/  SHF.R.S32.HI R13, RZ, 0x1f, R12 ;  /* 0x0000001fff0d7819 */ /* 0x000fe2000001140c */
[----:B------:R-:W-:Y:S01]  /*0430*/  IMAD.WIDE.U32 R6, R6, -0x33333333, RZ ;  /* 0xcccccccd06067825 */ /* 0x000fe200078e00ff */
[----:B------:R-:W-:Y:S01]  /*0440*/  LEA.HI R11, R11, R10, RZ, 0x2 ;  /* 0x0000000a0b0b7211 */ /* 0x000fe200078f10ff */
[----:B0-----:R-:W-:Y:S01]  /*0450*/  ULEA UR6, UR6, UR4, 0x18 ;  /* 0x0000000406067291 */ /* 0x001fe2000f8ec03f */
[----:B------:R-:W-:-:S02]  /*0460*/  SHF.R.U32.HI R10, RZ, 0x3, R5 ;  /* 0x00000003ff0a7819 */ /* 0x000fc40000011605 */
[----:B------:R-:W-:Y:S01]  /*0470*/  SHF.R.U32.HI R6, RZ, 0x3, R7 ;  /* 0x00000003ff067819 */ /* 0x000fe20000011607 */
[----:B------:R-:W-:Y:S01]  /*0480*/  UMOV UR4, URZ ;  /* 0x0000003f00047c82 */ /* 0x000fe20008000000 */
[----:B------:R-:W-:Y:S01]  /*0490*/  SHF.R.U32.HI R5, RZ, 0x4, R0 ;  /* 0x00000004ff057819 */ /* 0x000fe20000011600 */
[----:B------:R-:W-:Y:S01]  /*04a0*/  STL [R1+0x14], R10 ;  /* 0x0000140a01007387 */ /* 0x000fe20000100800 */
[----:B------:R-:W-:Y:S02]  /*04b0*/  IADD3 R8, -R8, R14, RZ ;  /* 0x0000000e08087210 */ /* 0x000fe40007ffe1ff */
[----:B------:R-:W-:Y:S01]  /*04c0*/  LEA.HI R13, R13, R12, RZ, 0x2 ;  /* 0x0000000c0d0d7211 */ /* 0x000fe200078f10ff */
[----:B------:R0:W-:Y:S01]  /*04d0*/  STL [R1+0x18], R6 ;  /* 0x0000180601007387 */ /* 0x0001e20000100800 */
[----:B------:R-:W-:Y:S02]  /*04e0*/  SHF.R.U32.HI R9, RZ, 0x2, R9 ;  /* 0x00000002ff097819 */ /* 0x000fe40000011609 */
[----:B------:R-:W-:-:S02]  /*04f0*/  SHF.R.U32.HI R11, RZ, 0x2, R11 ;  /* 0x00000002ff0b7819 */ /* 0x000fc4000001160b */
[----:B------:R-:W-:Y:S02]  /*0500*/  SHF.R.U32.HI R13, RZ, 0x2, R13 ;  /* 0x00000002ff0d7819 */ /* 0x000fe4000001160d */
[C---:B------:R-:W-:Y:S02]  /*0510*/  LOP3.LUT R7, R8.reuse, 0x3, R9, 0x78, !PT ;  /* 0x0000000308077812 */ /* 0x040fe400078e7809 */
[C---:B------:R-:W-:Y:S02]  /*0520*/  LOP3.LUT R0, R8.reuse, 0x3, R11, 0x78, !PT ;  /* 0x0000000308007812 */ /* 0x040fe400078e780b */
[----:B0-----:R-:W-:-:S05]  /*0530*/  LOP3.LUT R6, R8, 0x3, R5, 0x78, !PT ;  /* 0x0000000308067812 */ /* 0x001fca00078e7805 */
[----:B------:R0:W-:Y:S04]  /*0540*/  STL [R1+0x28], R6 ;  /* 0x0000280601007387 */ /* 0x0001e80000100800 */
[----:B------:R-:W-:Y:S04]  /*0550*/  STL [R1+0x24], R7 ;  /* 0x0000240701007387 */ /* 0x000fe80000100800 */
[----:B------:R1:W-:Y:S01]  /*0560*/  STL [R1+0x20], R0 ;  /* 0x0000200001007387 */ /* 0x0003e20000100800 */
[----:B0-----:R-:W-:-:S05]  /*0570*/  LOP3.LUT R6, R8, 0x3, R13, 0x78, !PT ;  /* 0x0000000308067812 */ /* 0x001fca00078e780d */
[----:B------:R0:W-:Y:S01]  /*0580*/  STL [R1+0x1c], R6 ;  /* 0x00001c0601007387 */ /* 0x0001e20000100800 */
[C---:B--2---:R-:W-:Y:S01]  /*0590*/  PRMT R4, R2.reuse, 0x7632, R4 ;  /* 0x0000763202047816 */ /* 0x044fe20000000004 */
[----:B-1----:R-:W-:Y:S01]  /*05a0*/  IMAD.U32 R0, R2, 0x10000, RZ ;  /* 0x0001000002007824 */ /* 0x002fe200078e00ff */
[C---:B------:R-:W-:Y:S02]  /*05b0*/  PRMT R5, R3.reuse, 0x7632, R5 ;  /* 0x0000763203057816 */ /* 0x040fe40000000005 */
[----:B------:R-:W-:Y:S02]  /*05c0*/  SHF.L.U32 R2, R3, 0x10, RZ ;  /* 0x0000001003027819 */ /* 0x000fe400000006ff */
[----:B------:R-:W-:Y:S01]  /*05d0*/  SHF.L.U32 R3, R4, 0x10, RZ ;  /* 0x0000001004037819 */ /* 0x000fe200000006ff */
[----:B0-----:R-:W-:-:S07]  /*05e0*/  IMAD.U32 R4, R5, 0x10000, RZ ;  /* 0x0001000005047824 */ /* 0x001fce00078e00ff */
.L_x_423:
[----:B------:R-:W2:Y:S04]  /*05f0*/  LDL R10, [R1+0x14] ;  /* 0x00001400010a7983 */ /* 0x000ea80000100800 */
[----:B-1----:R-:W3:Y:S01]  /*0600*/  LDL R13, [R1+0x18] ;  /* 0x00001800010d7983 */ /* 0x002ee20000100800 */
[----:B------:R-:W0:Y:S01]  /*0610*/  S2R R5, SR_TID.X ;  /* 0x0000000000057919 */ /* 0x000e220000002100 */
[----:B------:R-:W-:Y:S01]  /*0620*/  USHF.L.U32 UR7, UR16, 0x4, URZ ;  /* 0x0000000410077899 */ /* 0x000fe2000800063f */
[----:B------:R-:W-:Y:S01]  /*0630*/  HFMA2.MMA R7, -RZ, RZ, 0, 0 ;  /* 0x00000000ff077435 */ /* 0x000fe200000001ff */
[----:B------:R-:W-:Y:S02]  /*0640*/  USHF.L.U32 UR9, UR10, 0x5, URZ ;  /* 0x000000050a097899 */ /* 0x000fe4000800063f */
[----:B------:R-:W-:-:S02]  /*0650*/  ULOP3.LUT UR7, UR7, 0x3f0, URZ, 0xc0, !UPT ;  /* 0x000003f007077892 */ /* 0x000fc4000f8ec03f */
[----:B------:R-:W-:Y:S01]  /*0660*/  USHF.L.U64.HI UR11, UR10, 0x5, UR5 ;  /* 0x000000050a0b7899 */ /* 0x000fe20008010205 */
[----:B------:R-:W-:Y:S01]  /*0670*/  ULDC.64 UR14, c[0x0][0x248] ;  /* 0x00009200000e7ab9 */ /* 0x000fe20000000a00 */
[----:B------:R-:W-:Y:S01]  /*0680*/  ULDC.64 UR18, c[0x0][0x230] ;  /* 0x00008c0000127ab9 */ /* 0x000fe20000000a00 */
[----:B------:R-:W-:Y:S01]  /*0690*/  ULDC.64 UR20, c[0x0][0x228] ;  /* 0x00008a0000147ab9 */ /* 0x000fe20000000a00 */
[----:B0-----:R-:W-:-:S05]  /*06a0*/  IMAD.WIDE.U32 R44, R5, -0x33333333, RZ ;  /* 0xcccccccd052c7825 */ /* 0x001fca00078e00ff */
[----:B------:R-:W-:-:S05]  /*06b0*/  SHF.R.U32.HI R44, RZ, 0x6, R45 ;  /* 0x00000006ff2c7819 */ /* 0x000fca000001162d */
[C---:B------:R-:W-:Y:S01]  /*06c0*/  IMAD R8, R44.reuse, -0x50, R5 ;  /* 0xffffffb02c087824 */ /* 0x040fe200078e0205 */
[----:B------:R-:W-:Y:S01]  /*06d0*/  MOV R5, UR10 ;  /* 0x0000000a00057c02 */ /* 0x000fe20008000f00 */
[----:B------:R-:W-:-:S03]  /*06e0*/  VIADD R9, R44, UR7 ;  /* 0x000000072c097c36 */ /* 0x000fc60008000000 */
[----:B------:R-:W-:Y:S01]  /*06f0*/  SHF.L.U32 R6, R8, 0x2, RZ ;  /* 0x0000000208067819 */ /* 0x000fe200000006ff */
[----:B------:R-:W-:Y:S01]  /*0700*/  UIMAD UR7, UR5, 0x50000, URZ ;  /* 0x00050000050778a4 */ /* 0x000fe2000f8e023f */
[----:B------:R-:W-:-:S03]  /*0710*/  IMAD R9, R9, 0x140, RZ ;  /* 0x0000014009097824 */ /* 0x000fc600078e02ff */
[----:B------:R-:W-:-:S04]  /*0720*/  IMAD.WIDE.U32 R6, R5, 0x50000, R6 ;  /* 0x0005000005067825 */ /* 0x000fc800078e0006 */
[----:B------:R-:W-:Y:S01]  /*0730*/  VIADD R5, R7, UR7 ;  /* 0x0000000707057c36 */ /* 0x000fe20008000000 */
[C---:B------:R-:W-:Y:S01]  /*0740*/  IADD3 R54, P1, R9.reuse, R6, RZ ;  /* 0x0000000609367210 */ /* 0x040fe20007f3e0ff */
[----:B------:R-:W-:Y:S01]  /*0750*/  VIADD R7, R9, 0x500 ;  /* 0x0000050009077836 */ /* 0x000fe20000000000 */
[----:B------:R-:W-:Y:S02]  /*0760*/  ULDC UR7, c[0x0][0x250] ;  /* 0x0000940000077ab9 */ /* 0x000fe40000000800 */
[----:B------:R-:W-:-:S04]  /*0770*/  IADD3.X R55, RZ, R5, RZ, P1, !PT ;  /* 0x00000005ff377210 */ /* 0x000fc80000ffe4ff */
[C---:B------:R-:W-:Y:S02]  /*0780*/  SHF.L.U64.HI R55, R54.reuse, 0x1, R55 ;  /* 0x0000000136377819 */ /* 0x040fe40000010237 */
[----:B------:R-:W-:-:S04]  /*0790*/  SHF.L.U32 R54, R54, 0x1, RZ ;  /* 0x0000000136367819 */ /* 0x000fc800000006ff */
[----:B------:R-:W-:Y:S02]  /*07a0*/  IADD3 R28, P1, R54, UR20, RZ ;  /* 0x00000014361c7c10 */ /* 0x000fe4000ff3e0ff */
[----:B------:R-:W-:Y:S02]  /*07b0*/  IADD3 R7, P2, R7, R6, RZ ;  /* 0x0000000607077210 */ /* 0x000fe40007f5e0ff */
[----:B------:R-:W-:-:S06]  /*07c0*/  IADD3.X R29, R55, UR21, RZ, P1, !PT ;  /* 0x00000015371d7c10 */ /* 0x000fcc0008ffe4ff */
[----:B------:R-:W4:Y:S01]  /*07d0*/  LDG.E.64.CONSTANT R28, desc[UR12][R28.64] ;  /* 0x0000000c1c1c7981 */ /* 0x000f22000c1e9b00 */
[----:B------:R-:W-:-:S04]  /*07e0*/  SHF.L.U32 R14, R7, 0x1, RZ ;  /* 0x00000001070e7819 */ /* 0x000fc800000006ff */
[----:B------:R-:W-:Y:S02]  /*07f0*/  IADD3 R30, P1, R14, UR18, RZ ;  /* 0x000000120e1e7c10 */ /* 0x000fe4000ff3e0ff */
[----:B--2---:R-:W-:-:S04]  /*0800*/  IADD3 R10, P0, R10, UR9, RZ ;  /* 0x000000090a0a7c10 */ /* 0x004fc8000ff1e0ff */
[----:B------:R-:W-:Y:S02]  /*0810*/  IADD3.X R11, RZ, UR11, RZ, P0, !PT ;  /* 0x0000000bff0b7c10 */ /* 0x000fe400087fe4ff */
[----:B------:R-:W-:-:S04]  /*0820*/  LEA R24, P0, R10, UR14, 0x3 ;  /* 0x0000000e0a187c11 */ /* 0x000fc8000f8018ff */
[----:B------:R-:W-:Y:S02]  /*0830*/  LEA.HI.X R25, R10, UR15, R11, 0x3, P0 ;  /* 0x0000000f0a197c11 */ /* 0x000fe400080f1c0b */
[----:B------:R-:W-:-:S04]  /*0840*/  IADD3 R26, P0, R54, UR18, RZ ;  /* 0x00000012361a7c10 */ /* 0x000fc8000ff1e0ff */
[----:B------:R-:W2:Y:S01]  /*0850*/  LDG.E.64.CONSTANT R24, desc[UR12][R24.64] ;  /* 0x0000000c18187981 */ /* 0x000ea2000c1e9b00 */
[----:B------:R-:W-:Y:S02]  /*0860*/  IADD3.X R27, R55, UR19, RZ, P0, !PT ;  /* 0x00000013371b7c10 */ /* 0x000fe400087fe4ff */
[----:B---3--:R-:W-:-:S04]  /*0870*/  IADD3 R11, P0, R13, UR9, RZ ;  /* 0x000000090d0b7c10 */ /* 0x008fc8000ff1e0ff */
[----:B------:R-:W3:Y:S01]  /*0880*/  LDG.E.64.CONSTANT R26, desc[UR12][R26.64] ;  /* 0x0000000c1a1a7981 */ /* 0x000ee2000c1e9b00 */
[----:B------:R-:W-:-:S04]  /*0890*/  IADD3.X R10, RZ, R5, RZ, P2, !PT ;  /* 0x00000005ff0a7210 */ /* 0x000fc800017fe4ff */
[----:B------:R-:W-:Y:S01]  /*08a0*/  SHF.L.U64.HI R13, R7, 0x1, R10 ;  /* 0x00000001070d7819 */ /* 0x000fe2000001020a */
[----:B------:R-:W-:Y:S01]  /*08b0*/  IMAD.X R10, RZ, RZ, UR11, P0 ;  /* 0x0000000bff0a7e24 */ /* 0x000fe200080e06ff */
[----:B------:R-:W-:-:S04]  /*08c0*/  LEA R34, P0, R11, UR14, 0x3 ;  /* 0x0000000e0b227c11 */ /* 0x000fc8000f8018ff */
[----:B------:R-:W-:Y:S01]  /*08d0*/  LEA.HI.X R35, R11, UR15, R10, 0x3, P0 ;  /* 0x0000000f0b237c11 */ /* 0x000fe200080f1c0a */
[----:B------:R-:W-:Y:S01]  /*08e0*/  STL [R1+0x38], R20 ;  /* 0x0000381401007387 */ /* 0x000fe20000100800 */
[----:B------:R-:W-:Y:S01]  /*08f0*/  IADD3 R32, P2, R14, UR20, RZ ;  /* 0x000000140e207c10 */ /* 0x000fe2000ff5e0ff */
[----:B------:R-:W-:-:S03]  /*0900*/  ULDC.64 UR14, c[0x0][0x258] ;  /* 0x00009600000e7ab9 */ /* 0x000fc60000000a00 */
[----:B------:R-:W3:Y:S01]  /*0910*/  LDG.E.64.CONSTANT R34, desc[UR12][R34.64] ;  /* 0x0000000c22227981 */ /* 0x000ee2000c1e9b00 */
[C---:B------:R-:W-:Y:S02]  /*0920*/  IADD3.X R31, R13.reuse, UR19, RZ, P1, !PT ;  /* 0x000000130d1f7c10 */ /* 0x040fe40008ffe4ff */
[----:B------:R-:W-:-:S04]  /*0930*/  IADD3.X R33, R13, UR21, RZ, P2, !PT ;  /* 0x000000150d217c10 */ /* 0x000fc800097fe4ff */
[----:B------:R-:W3:Y:S01]  /*0940*/  LDG.E.64.CONSTANT R30, desc[UR12][R30.64] ;  /* 0x0000000c1e1e7981 */ /* 0x000ee2000c1e9b00 */
[----:B------:R-:W-:-:S03]  /*0950*/  IADD3 R7, R9, 0xa00, RZ ;  /* 0x00000a0009077810 */ /* 0x000fc60007ffe0ff */
[----:B------:R-:W3:Y:S01]  /*0960*/  LDG.E.64.CONSTANT R32, desc[UR12][R32.64] ;  /* 0x0000000c20207981 */ /* 0x000ee2000c1e9b00 */
[----:B------:R-:W-:-:S04]  /*0970*/  IADD3 R7, P0, R7, R6, RZ ;  /* 0x0000000607077210 */ /* 0x000fc80007f1e0ff */
[----:B------:R-:W-:Y:S01]  /*0980*/  IADD3.X R58, RZ, R5, RZ, P0, !PT ;  /* 0x00000005ff3a7210 */ /* 0x000fe200007fe4ff */
[----:B------:R-:W-:-:S03]  /*0990*/  IMAD.SHL.U32 R57, R7, 0x2, RZ ;  /* 0x0000000207397824 */ /* 0x000fc600078e00ff */
[----:B------:R-:W-:Y:S02]  /*09a0*/  SHF.L.U64.HI R58, R7, 0x1, R58 ;  /* 0x00000001073a7819 */ /* 0x000fe4000001023a */
[----:B------:R-:W-:Y:S02]  /*09b0*/  IADD3 R36, P0, R57, UR18, RZ ;  /* 0x0000001239247c10 */ /* 0x000fe4000ff1e0ff */
[----:B------:R-:W-:Y:S02]  /*09c0*/  IADD3 R9, R9, 0xf00, RZ ;  /* 0x00000f0009097810 */ /* 0x000fe40007ffe0ff */
[----:B------:R-:W-:Y:S02]  /*09d0*/  IADD3.X R37, R58, UR19, RZ, P0, !PT ;  /* 0x000000133a257c10 */ /* 0x000fe400087fe4ff */
[----:B------:R-:W-:-:S04]  /*09e0*/  IADD3 R38, P0, R57, UR20, RZ ;  /* 0x0000001439267c10 */ /* 0x000fc8000ff1e0ff */
[----:B------:R-:W-:Y:S01]  /*09f0*/  IADD3.X R39, R58, UR21, RZ, P0, !PT ;  /* 0x000000153a277c10 */ /* 0x000fe200087fe4ff */
[----:B------:R-:W3:Y:S01]  /*0a00*/  LDG.E.64.CONSTANT R36, desc[UR12][R36.64] ;  /* 0x0000000c24247981 */ /* 0x000ee2000c1e9b00 */
[----:B------:R-:W-:-:S04]  /*0a10*/  IADD3 R9, P0, R9, R6, RZ ;  /* 0x0000000609097210 */ /* 0x000fc80007f1e0ff */
[----:B------:R-:W-:Y:S01]  /*0a20*/  IADD3.X R56, RZ, R5, RZ, P0, !PT ;  /* 0x00000005ff387210 */ /* 0x000fe200007fe4ff */
[C---:B------:R-:W-:Y:S01]  /*0a30*/  IMAD.SHL.U32 R53, R9.reuse, 0x2, RZ ;  /* 0x0000000209357824 */ /* 0x040fe200078e00ff */
[----:B------:R-:W3:Y:S02]  /*0a40*/  LDG.E.64.CONSTANT R38, desc[UR12][R38.64] ;  /* 0x0000000c26267981 */ /* 0x000ee4000c1e9b00 */
[----:B------:R-:W-:Y:S02]  /*0a50*/  SHF.L.U64.HI R56, R9, 0x1, R56 ;  /* 0x0000000109387819 */ /* 0x000fe40000010238 */
[C---:B------:R-:W-:Y:S02]  /*0a60*/  IADD3 R40, P0, R53.reuse, UR18, RZ ;  /* 0x0000001235287c10 */ /* 0x040fe4000ff1e0ff */
[----:B------:R-:W-:Y:S02]  /*0a70*/  IADD3 R42, P1, R53, UR20, RZ ;  /* 0x00000014352a7c10 */ /* 0x000fe4000ff3e0ff */
[----:B------:R-:W-:-:S02]  /*0a80*/  IADD3.X R41, R56, UR19, RZ, P0, !PT ;  /* 0x0000001338297c10 */ /* 0x000fc400087fe4ff */
[----:B------:R-:W-:-:S04]  /*0a90*/  IADD3.X R43, R56, UR21, RZ, P1, !PT ;  /* 0x00000015382b7c10 */ /* 0x000fc80008ffe4ff */
[----:B------:R-:W3:Y:S04]  /*0aa0*/  LDG.E.64.CONSTANT R40, desc[UR12][R40.64] ;  /* 0x0000000c28287981 */ /* 0x000ee8000c1e9b00 */
[----:B------:R-:W3:Y:S01]  /*0ab0*/  LDG.E.64.CONSTANT R42, desc[UR12][R42.64] ;  /* 0x0000000c2a2a7981 */ /* 0x000ee2000c1e9b00 */
[----:B----4-:R-:W-:-:S03]  /*0ac0*/  SHF.L.U32 R6, R28, 0x10, RZ ;  /* 0x000000101c067819 */ /* 0x010fc600000006ff */
[----:B------:R-:W-:Y:S01]  /*0ad0*/  STL [R1+0x2c], R54 ;  /* 0x00002c3601007387 */ /* 0x000fe20000100800 */
[----:B------:R-:W-:-:S03]  /*0ae0*/  PRMT R12, R28, 0x7632, R12 ;  /* 0x000076321c0c7816 */ /* 0x000fc6000000000c */
[----:B------:R-:W-:Y:S04]  /*0af0*/  STL [R1+0x30], R55 ;  /* 0x0000303701007387 */ /* 0x000fe80000100800 */
[----:B------:R-:W-:Y:S01]  /*0b00*/  STL [R1], R14 ;  /* 0x0000000e01007387 */ /* 0x000fe20000100800 */
[----:B------:R-:W-:-:S03]  /*0b10*/  SHF.L.U32 R12, R12, 0x10, RZ ;  /* 0x000000100c0c7819 */ /* 0x000fc600000006ff */
[----:B------:R0:W-:Y:S02]  /*0b20*/  STL [R1+0xc], R13 ;  /* 0x00000c0d01007387 */ /* 0x0001e40000100800 */
[----:B0-----:R-:W-:Y:S01]  /*0b30*/  MOV R13, 0x28 ;  /* 0x00000028000d7802 */ /* 0x001fe20000000f00 */
[----:B------:R-:W-:-:S04]  /*0b40*/  FFMA.FTZ R14, R0, R6, RZ ;  /* 0x00000006000e7223 */ /* 0x000fc800000100ff */
[----:B------:R-:W-:Y:S01]  /*0b50*/  FFMA.FTZ R59, R3, R12, R14 ;  /* 0x0000000c033b7223 */ /* 0x000fe2000001000e */
[----:B------:R-:W-:Y:S01]  /*0b60*/  FADD.FTZ R14, R12, R19 ;  /* 0x000000130c0e7221 */ /* 0x000fe20000010000 */
[----:B--2---:R-:W-:-:S06]  /*0b70*/  FADD.FTZ R5, R25, UR7 ;  /* 0x0000000719057e21 */ /* 0x004fcc0008010000 */
[----:B------:R-:W0:Y:S01]  /*0b80*/  MUFU.RSQ R5, R5 ;  /* 0x0000000500057308 */ /* 0x000e220000001400 */
[C---:B---3--:R-:W-:Y:S02]  /*0b90*/  PRMT R7, R26.reuse, 0x7632, R7 ;  /* 0x000076321a077816 */ /* 0x048fe40000000007 */
[----:B------:R-:W-:-:S03]  /*0ba0*/  SHF.L.U32 R9, R26, 0x10, RZ ;  /* 0x000000101a097819 */ /* 0x000fc600000006ff */
[----:B------:R-:W-:Y:S02]  /*0bb0*/  IMAD.U32 R11, R7, 0x10000, RZ ;  /* 0x00010000070b7824 */ /* 0x000fe400078e00ff */
[----:B------:R-:W-:Y:S01]  /*0bc0*/  FADD.FTZ R52, -R24, R9 ;  /* 0x0000000918347221 */ /* 0x000fe20000010100 */
[----:B------:R-:W-:Y:S01]  /*0bd0*/  FMUL.FTZ R7, R0, R6 ;  /* 0x0000000600077220 */ /* 0x000fe20000410000 */
[----:B------:R-:W-:Y:S01]  /*0be0*/  FADD.FTZ R10, -R24, R11 ;  /* 0x0000000b180a7221 */ /* 0x000fe20000010100 */
[----:B------:R-:W-:Y:S02]  /*0bf0*/  IMAD R11, R8, R13, UR6 ;  /* 0x00000006080b7e24 */ /* 0x000fe4000f8e020d */
[----:B------:R-:W-:Y:S01]  /*0c00*/  FMUL.FTZ R8, R3, R12 ;  /* 0x0000000c03087220 */ /* 0x000fe20000410000 */
[C---:B0-----:R-:W-:Y:S01]  /*0c10*/  FMUL.FTZ R52, R5.reuse, R52 ;  /* 0x0000003405347220 */ /* 0x041fe20000410000 */
[----:B------:R-:W-:-:S03]  /*0c20*/  FMUL.FTZ R13, R5, R10 ;  /* 0x0000000a050d7220 */ /* 0x000fc60000410000 */
[----:B------:R-:W-:-:S04]  /*0c30*/  FFMA.FTZ R10, R52, R7, RZ ;  /* 0x00000007340a7223 */ /* 0x000fc800000100ff */
[----:B------:R-:W-:Y:S01]  /*0c40*/  FFMA.FTZ R10, R13, R8, R10 ;  /* 0x000000080d0a7223 */ /* 0x000fe2000001000a */
[----:B------:R-:W-:Y:S01]  /*0c50*/  FADD.FTZ R8, R35, UR7 ;  /* 0x0000000723087e21 */ /* 0x000fe20008010000 */
[----:B------:R-:W-:Y:S02]  /*0c60*/  IMAD.U32 R9, R30, 0x10000, RZ ;  /* 0x000100001e097824 */ /* 0x000fe400078e00ff */
[----:B------:R-:W-:-:S03]  /*0c70*/  FFMA.FTZ R13, R13, R12, R18 ;  /* 0x0000000c0d0d7223 */ /* 0x000fc60000010012 */
[----:B------:R-:W0:Y:S01]  /*0c80*/  MUFU.RSQ R8, R8 ;  /* 0x0000000800087308 */ /* 0x000e220000001400 */
[----:B------:R-:W-:Y:S01]  /*0c90*/  PRMT R12, R30, 0x7632, R12 ;  /* 0x000076321e0c7816 */ /* 0x000fe2000000000c */
[----:B------:R-:W-:Y:S01]  /*0ca0*/  FADD.FTZ R46, -R24, R9 ;  /* 0x00000009182e7221 */ /* 0x000fe20000010100 */
[C---:B------:R-:W-:Y:S01]  /*0cb0*/  SHF.L.U32 R7, R32.reuse, 0x10, RZ ;  /* 0x0000001020077819 */ /* 0x040fe200000006ff */
[C---:B------:R-:W-:Y:S01]  /*0cc0*/  IMAD.U32 R48, R27.reuse, 0x10000, RZ ;  /* 0x000100001b307824 */ /* 0x040fe200078e00ff */
[----:B------:R-:W-:Y:S02]  /*0cd0*/  PRMT R45, R27, 0x7632, R45 ;  /* 0x000076321b2d7816 */ /* 0x000fe4000000002d */
[----:B------:R-:W-:Y:S02]  /*0ce0*/  PRMT R19, R32, 0x7632, R19 ;  /* 0x0000763220137816 */ /* 0x000fe40000000013 */
[----:B------:R-:W-:Y:S01]  /*0cf0*/  SHF.L.U32 R12, R12, 0x10, RZ ;  /* 0x000000100c0c7819 */ /* 0x000fe200000006ff */
[----:B------:R-:W-:Y:S01]  /*0d00*/  FMUL.FTZ R51, R5, R46 ;  /* 0x0000002e05337220 */ /* 0x000fe20000410000 */
[----:B------:R-:W-:Y:S01]  /*0d10*/  FMUL.FTZ R15, R0, R7 ;  /* 0x00000007000f7220 */ /* 0x000fe20000410000 */
[C---:B------:R-:W-:Y:S01]  /*0d20*/  SHF.L.U32 R9, R29.reuse, 0x10, RZ ;  /* 0x000000101d097819 */ /* 0x040fe200000006ff */
[----:B------:R-:W-:Y:S01]  /*0d30*/  FADD.FTZ R48, -R34, R48 ;  /* 0x0000003022307221 */ /* 0x000fe20000010100 */
[----:B------:R-:W-:Y:S01]  /*0d40*/  PRMT R46, R29, 0x7632, R46 ;  /* 0x000076321d2e7816 */ /* 0x000fe2000000002e */
[----:B------:R-:W-:Y:S01]  /*0d50*/  FADD.FTZ R12, -R24, R12 ;  /* 0x0000000c180c7221 */ /* 0x000fe20000010100 */
[----:B------:R-:W-:-:S02]  /*0d60*/  SHF.L.U32 R45, R45, 0x10, RZ ;  /* 0x000000102d2d7819 */ /* 0x000fc400000006ff */
[----:B------:R-:W-:Y:S01]  /*0d70*/  SHF.L.U32 R19, R19, 0x10, RZ ;  /* 0x0000001013137819 */ /* 0x000fe200000006ff */
[----:B------:R-:W-:Y:S01]  /*0d80*/  FFMA.FTZ R15, R51, R15, R10 ;  /* 0x0000000f330f7223 */ /* 0x000fe2000001000a */
[----:B------:R-:W-:Y:S01]  /*0d90*/  LEA R44, R44, R11, 0x3 ;  /* 0x0000000b2c2c7211 */ /* 0x000fe200078e18ff */
[----:B------:R-:W-:Y:S02]  /*0da0*/  IMAD.U32 R46, R46, 0x10000, RZ ;  /* 0x000100002e2e7824 */ /* 0x000fe400078e00ff */
[----:B------:R-:W-:Y:S01]  /*0db0*/  FMUL.FTZ R10, R2, R9 ;  /* 0x00000009020a7220 */ /* 0x000fe20000410000 */
[----:B------:R-:W-:Y:S01]  /*0dc0*/  FMUL.FTZ R11, R3, R19 ;  /* 0x00000013030b7220 */ /* 0x000fe20000410000 */
[----:B0-----:R-:W-:Y:S01]  /*0dd0*/  FMUL.FTZ R48, R8, R48 ;  /* 0x0000003008307220 */ /* 0x001fe20000410000 */
[----:B------:R-:W-:Y:S01]  /*0de0*/  FADD.FTZ R45, -R34, R45 ;  /* 0x0000002d222d7221 */ /* 0x000fe20000010100 */
[----:B------:R-:W-:Y:S01]  /*0df0*/  FMUL.FTZ R12, R5, R12 ;  /* 0x0000000c050c7220 */ /* 0x000fe20000410000 */
[----:B------:R-:W-:Y:S01]  /*0e00*/  FMUL.FTZ R18, R4, R46 ;  /* 0x0000002e04127220 */ /* 0x000fe20000410000 */
[----:B------:R-:W-:Y:S01]  /*0e10*/  FFMA.FTZ R10, R48, R10, RZ ;  /* 0x0000000a300a7223 */ /* 0x000fe200000100ff */
[----:B------:R-:W-:Y:S01]  /*0e20*/  FMUL.FTZ R45, R8, R45 ;  /* 0x0000002d082d7220 */ /* 0x000fe20000410000 */
[C---:B------:R-:W-:Y:S01]  /*0e30*/  FFMA.FTZ R13, R12.reuse, R19, R13 ;  /* 0x000000130c0d7223 */ /* 0x040fe2000001000d */
[----:B------:R-:W-:Y:S01]  /*0e40*/  FFMA.FTZ R15, R12, R11, R15 ;  /* 0x0000000b0c0f7223 */ /* 0x000fe2000001000f */
[C---:B------:R-:W-:Y:S01]  /*0e50*/  PRMT R12, R31.reuse, 0x7632, R12 ;  /* 0x000076321f0c7816 */ /* 0x040fe2000000000c */
[----:B------:R-:W-:-:S02]  /*0e60*/  IMAD.U32 R35, R31, 0x10000, RZ ;  /* 0x000100001f237824 */ /* 0x000fc400078e00ff */
[----:B------:R-:W-:Y:S01]  /*0e70*/  FFMA.FTZ R18, R45, R18, R10 ;  /* 0x000000122d127223 */ /* 0x000fe2000001000a */
[----:B------:R-:W-:Y:S01]  /*0e80*/  FFMA.FTZ R59, R0, R7, R59 ;  /* 0x00000007003b7223 */ /* 0x000fe2000001003b */
[C---:B------:R-:W-:Y:S01]  /*0e90*/  SHF.L.U32 R10, R33.reuse, 0x10, RZ ;  /* 0x00000010210a7819 */ /* 0x040fe200000006ff */
[----:B------:R-:W-:Y:S01]  /*0ea0*/  FADD.FTZ R35, -R34, R35 ;  /* 0x0000002322237221 */ /* 0x000fe20000010100 */
[----:B------:R-:W-:Y:S02]  /*0eb0*/  PRMT R11, R33, 0x7632, R11 ;  /* 0x00007632210b7816 */ /* 0x000fe4000000000b */
[----:B------:R-:W-:Y:S01]  /*0ec0*/  SHF.L.U32 R12, R12, 0x10, RZ ;  /* 0x000000100c0c7819 */ /* 0x000fe200000006ff */
[----:B------:R-:W-:Y:S01]  /*0ed0*/  FADD.FTZ R14, R14, R19 ;  /* 0x000000130e0e7221 */ /* 0x000fe20000010000 */
[----:B------:R-:W-:Y:S01]  /*0ee0*/  FFMA.FTZ R59, R3, R19, R59 ;  /* 0x00000013033b7223 */ /* 0x000fe2000001003b */
[----:B------:R-:W-:Y:S01]  /*0ef0*/  FFMA.FTZ R45, R45, R46, R22 ;  /* 0x0000002e2d2d7223 */ /* 0x000fe20000010016 */
[C---:B------:R-:W-:Y:S01]  /*0f00*/  FFMA.FTZ R19, R2.reuse, R9, RZ ;  /* 0x0000000902137223 */ /* 0x040fe200000100ff */
[----:B------:R-:W-:Y:S01]  /*0f10*/  FMUL.FTZ R25, R2, R10 ;  /* 0x0000000a02197220 */ /* 0x000fe20000410000 */
[----:B------:R-:W-:Y:S01]  /*0f20*/  FMUL.FTZ R35, R8, R35 ;  /* 0x0000002308237220 */ /* 0x000fe20000410000 */
[----:B------:R-:W-:-:S02]  /*0f30*/  IMAD.U32 R11, R11, 0x10000, RZ ;  /* 0x000100000b0b7824 */ /* 0x000fc400078e00ff */
[----:B------:R-:W-:Y:S01]  /*0f40*/  FADD.FTZ R22, -R34, R12 ;  /* 0x0000000c22167221 */ /* 0x000fe20000010100 */
[----:B------:R-:W-:Y:S01]  /*0f50*/  FADD.FTZ R47, R46, R23 ;  /* 0x000000172e2f7221 */ /* 0x000fe20000010000 */
[----:B------:R-:W-:Y:S01]  /*0f60*/  SHF.L.U32 R12, R36, 0x10, RZ ;  /* 0x00000010240c7819 */ /* 0x000fe200000006ff */
[----:B------:R-:W-:Y:S01]  /*0f70*/  FFMA.FTZ R19, R4, R46, R19 ;  /* 0x0000002e04137223 */ /* 0x000fe20000010013 */
[----:B------:R-:W-:Y:S01]  /*0f80*/  FFMA.FTZ R18, R35, R25, R18 ;  /* 0x0000001923127223 */ /* 0x000fe20000010012 */
[----:B------:R-:W-:Y:S01]  /*0f90*/  FMUL.FTZ R22, R8, R22 ;  /* 0x0000001608167220 */ /* 0x000fe20000410000 */
[-C--:B------:R-:W-:Y:S01]  /*0fa0*/  FMUL.FTZ R23, R4, R11.reuse ;  /* 0x0000000b04177220 */ /* 0x080fe20000410000 */
[----:B------:R-:W-:Y:S01]  /*0fb0*/  FFMA.FTZ R19, R2, R10, R19 ;  /* 0x0000000a02137223 */ /* 0x000fe20000010013 */
[----:B------:R-:W-:Y:S01]  /*0fc0*/  FADD.FTZ R12, -R24, R12 ;  /* 0x0000000c180c7221 */ /* 0x000fe20000010100 */
[C---:B------:R-:W-:Y:S01]  /*0fd0*/  FFMA.FTZ R45, R22.reuse, R11, R45 ;  /* 0x0000000b162d7223 */ /* 0x040fe2000001002d */
[----:B------:R-:W-:Y:S01]  /*0fe0*/  FFMA.FTZ R18, R22, R23, R18 ;  /* 0x0000001716127223 */ /* 0x000fe20000010012 */
[----:B------:R-:W-:Y:S01]  /*0ff0*/  PRMT R22, R36, 0x7632, R22 ;  /* 0x0000763224167816 */ /* 0x000fe20000000016 */
[----:B------:R-:W-:-:S02]  /*1000*/  IMAD.U32 R25, R37, 0x10000, RZ ;  /* 0x0001000025197824 */ /* 0x000fc400078e00ff */
[----:B------:R-:W-:Y:S01]  /*1010*/  FADD.FTZ R47, R47, R11 ;  /* 0x0000000b2f2f7221 */ /* 0x000fe20000010000 */
[----:B------:R-:W-:Y:S01]  /*1020*/  FFMA.FTZ R19, R4, R11, R19 ;  /* 0x0000000b04137223 */ /* 0x000fe20000010013 */
[----:B------:R-:W-:Y:S01]  /*1030*/  FMUL.FTZ R50, R5, R12 ;  /* 0x0000000c05327220 */ /* 0x000fe20000410000 */
[----:B------:R-:W-:Y:S01]  /*1040*/  SHF.L.U32 R11, R38, 0x10, RZ ;  /* 0x00000010260b7819 */ /* 0x000fe200000006ff */
[----:B------:R-:W-:Y:S01]  /*1050*/  FADD.FTZ R25, -R34, R25 ;  /* 0x0000001922197221 */ /* 0x000fe20000010100 */
[----:B------:R-:W-:Y:S02]  /*1060*/  SHF.L.U32 R22, R22, 0x10, RZ ;  /* 0x0000001016167819 */ /* 0x000fe400000006ff */
[----:B------:R-:W-:Y:S02]  /*1070*/  SHF.L.U32 R12, R39, 0x10, RZ ;  /* 0x00000010270c7819 */ /* 0x000fe400000006ff */
[----:B------:R-:W-:Y:S01]  /*1080*/  PRMT R49, R38, 0x7632, R49 ;  /* 0x0000763226317816 */ /* 0x000fe20000000031 */
[----:B------:R-:W-:Y:S01]  /*1090*/  FMUL.FTZ R23, R0, R11 ;  /* 0x0000000b00177220 */ /* 0x000fe20000410000 */
[----:B------:R-:W-:Y:S01]  /*10a0*/  FADD.FTZ R22, -R24, R22 ;  /* 0x0000001618167221 */ /* 0x000fe20000010100 */
[----:B------:R-:W-:Y:S01]  /*10b0*/  FMUL.FTZ R46, R2, R12 ;  /* 0x0000000c022e7220 */ /* 0x000fe20000410000 */
[----:B------:R-:W-:Y:S01]  /*10c0*/  FMUL.FTZ R25, R8, R25 ;  /* 0x0000001908197220 */ /* 0x000fe20000410000 */
[----:B------:R-:W-:-:S02]  /*10d0*/  IMAD.U32 R49, R49, 0x10000, RZ ;  /* 0x0001000031317824 */ /* 0x000fc400078e00ff */
[----:B------:R-:W-:Y:S01]  /*10e0*/  FFMA.FTZ R15, R50, R23, R15 ;  /* 0x00000017320f7223 */ /* 0x000fe2000001000f */
[----:B------:R-:W-:Y:S01]  /*10f0*/  FMUL.FTZ R22, R5, R22 ;  /* 0x0000001605167220 */ /* 0x000fe20000410000 */
[----:B------:R-:W-:Y:S01]  /*1100*/  FFMA.FTZ R18, R25, R46, R18 ;  /* 0x0000002e19127223 */ /* 0x000fe20000010012 */
[----:B------:R-:W-:Y:S01]  /*1110*/  FFMA.FTZ R59, R0, R11, R59 ;  /* 0x0000000b003b7223 */ /* 0x000fe2000001003b */
[CC--:B------:R-:W-:Y:S01]  /*1120*/  FMUL.FTZ R23, R3.reuse, R49.reuse ;  /* 0x0000003103177220 */ /* 0x0c0fe20000410000 */
[----:B------:R-:W-:Y:S01]  /*1130*/  SHF.L.U32 R46, R40, 0x10, RZ ;  /* 0x00000010282e7819 */ /* 0x000fe200000006ff */
[----:B------:R-:W-:Y:S01]  /*1140*/  FADD.FTZ R20, R14, R49 ;  /* 0x000000310e147221 */ /* 0x000fe20000010000 */
[CC--:B------:R-:W-:Y:S01]  /*1150*/  FFMA.FTZ R55, R22.reuse, R49.reuse, R13 ;  /* 0x0000003116377223 */ /* 0x0c0fe2000001000d */
[----:B------:R-:W-:Y:S01]  /*1160*/  FFMA.FTZ R14, R3, R49, R59 ;  /* 0x00000031030e7223 */ /* 0x000fe2000001003b */
[----:B------:R-:W-:Y:S01]  /*1170*/  FFMA.FTZ R15, R22, R23, R15 ;  /* 0x00000017160f7223 */ /* 0x000fe2000001000f */
[----:B------:R-:W-:Y:S01]  /*1180*/  SHF.L.U32 R13, R42, 0x10, RZ ;  /* 0x000000102a0d7819 */ /* 0x000fe200000006ff */
[----:B------:R-:W-:Y:S01]  /*1190*/  FADD.FTZ R49, -R24, R46 ;  /* 0x0000002e18317221 */ /* 0x000fe20000010100 */
[----:B------:R-:W-:-:S02]  /*11a0*/  PRMT R22, R40, 0x7632, R22 ;  /* 0x0000763228167816 */ /* 0x000fc40000000016 */
[----:B------:R-:W-:Y:S01]  /*11b0*/  PRMT R23, R42, 0x7632, R23 ;  /* 0x000076322a177816 */ /* 0x000fe20000000017 */
[----:B------:R-:W-:Y:S01]  /*11c0*/  FMUL.FTZ R59, R0, R13 ;  /* 0x0000000d003b7220 */ /* 0x000fe20000410000 */
[----:B------:R-:W-:Y:S01]  /*11d0*/  FMUL.FTZ R49, R5, R49 ;  /* 0x0000003105317220 */ /* 0x000fe20000410000 */
[----:B------:R-:W-:Y:S01]  /*11e0*/  IMAD.U32 R22, R22, 0x10000, RZ ;  /* 0x0001000016167824 */ /* 0x000fe200078e00ff */
[----:B------:R-:W-:Y:S02]  /*11f0*/  PRMT R46, R37, 0x7632, R46 ;  /* 0x00007632252e7816 */ /* 0x000fe4000000002e */
[----:B------:R-:W-:Y:S01]  /*1200*/  SHF.L.U32 R23, R23, 0x10, RZ ;  /* 0x0000001017177819 */ /* 0x000fe200000006ff */
[----:B------:R-:W-:Y:S01]  /*1210*/  FFMA.FTZ R15, R49, R59, R15 ;  /* 0x0000003b310f7223 */ /* 0x000fe2000001000f */
[----:B------:R-:W-:Y:S01]  /*1220*/  FADD.FTZ R22, -R24, R22 ;  /* 0x0000001618167221 */ /* 0x000fe20000010100 */
[----:B------:R-:W-:Y:S02]  /*1230*/  SHF.L.U32 R46, R46, 0x10, RZ ;  /* 0x000000102e2e7819 */ /* 0x000fe400000006ff */
[----:B------:R-:W-:Y:S01]  /*1240*/  PRMT R59, R39, 0x7632, R59 ;  /* 0x00007632273b7816 */ /* 0x000fe2000000003b */
[----:B------:R-:W-:Y:S01]  /*1250*/  FMUL.FTZ R22, R5, R22 ;  /* 0x0000001605167220 */ /* 0x000fe20000410000 */
[----:B------:R-:W-:Y:S01]  /*1260*/  FMUL.FTZ R60, R3, R23 ;  /* 0x00000017033c7220 */ /* 0x000fe20000410000 */
[----:B------:R-:W-:-:S02]  /*1270*/  FADD.FTZ R46, -R34, R46 ;  /* 0x0000002e222e7221 */ /* 0x000fc40000010100 */
[----:B------:R-:W-:Y:S02]  /*1280*/  IMAD.U32 R59, R59, 0x10000, RZ ;  /* 0x000100003b3b7824 */ /* 0x000fe400078e00ff */
[----:B------:R-:W-:Y:S01]  /*1290*/  FFMA.FTZ R15, R22, R60, R15 ;  /* 0x0000003c160f7223 */ /* 0x000fe2000001000f */
[----:B------:R-:W-:Y:S01]  /*12a0*/  FFMA.FTZ R14, R0, R13, R14 ;  /* 0x0000000d000e7223 */ /* 0x000fe2000001000e */
[----:B------:R-:W-:Y:S01]  /*12b0*/  FMUL.FTZ R46, R8, R46 ;  /* 0x0000002e082e7220 */ /* 0x000fe20000410000 */
[----:B------:R-:W-:Y:S02]  /*12c0*/  FMUL.FTZ R60, R4, R59 ;  /* 0x0000003b043c7220 */ /* 0x000fe40000410000 */
[----:B------:R-:W-:Y:S01]  /*12d0*/  FFMA.FTZ R14, R3, R23, R14 ;  /* 0x00000017030e7223 */ /* 0x000fe2000001000e */
[C---:B------:R-:W-:Y:S01]  /*12e0*/  FFMA.FTZ R54, R46.reuse, R59, R45 ;  /* 0x0000003b2e367223 */ /* 0x040fe2000001002d */
[----:B------:R-:W-:Y:S01]  /*12f0*/  FFMA.FTZ R18, R46, R60, R18 ;  /* 0x0000003c2e127223 */ /* 0x000fe20000010012 */
[----:B------:R-:W-:-:S02]  /*1300*/  SHF.L.U32 R46, R41, 0x10, RZ ;  /* 0x00000010292e7819 */ /* 0x000fc400000006ff */
[----:B------:R-:W-:Y:S01]  /*1310*/  PRMT R60, R41, 0x7632, R60 ;  /* 0x00007632293c7816 */ /* 0x000fe2000000003c */
[----:B------:R0:W-:Y:S01]  /*1320*/  STS.64 [R44], R14 ;  /* 0x0000000e2c007388 */ /* 0x0001e20000000a00 */
[----:B------:R-:W-:Y:S01]  /*1330*/  PRMT R45, R43, 0x7632, R45 ;  /* 0x000076322b2d7816 */ /* 0x000fe2000000002d */
[----:B------:R-:W-:-:S03]  /*1340*/  FFMA.FTZ R19, R2, R12, R19 ;  /* 0x0000000c02137223 */ /* 0x000fc60000010013 */
[----:B------:R-:W-:Y:S02]  /*1350*/  SHF.L.U32 R45, R45, 0x10, RZ ;  /* 0x000000102d2d7819 */ /* 0x000fe400000006ff */
[----:B0-----:R-:W-:Y:S01]  /*1360*/  SHF.L.U32 R14, R43, 0x10, RZ ;  /* 0x000000102b0e7819 */ /* 0x001fe200000006ff */
[----:B------:R-:W-:Y:S01]  /*1370*/  FADD.FTZ R15, -R34, R46 ;  /* 0x0000002e220f7221 */ /* 0x000fe20000010100 */
[----:B------:R-:W-:-:S03]  /*1380*/  IMAD.U32 R46, R60, 0x10000, RZ ;  /* 0x000100003c2e7824 */ /* 0x000fc600078e00ff */
[----:B------:R-:W-:Y:S01]  /*1390*/  FMUL.FTZ R15, R8, R15 ;  /* 0x0000000f080f7220 */ /* 0x000fe20000410000 */
[----:B------:R-:W-:Y:S01]  /*13a0*/  FMUL.FTZ R60, R2, R14 ;  /* 0x0000000e023c7220 */ /* 0x000fe20000410000 */
[----:B------:R-:W-:Y:S01]  /*13b0*/  FADD.FTZ R46, -R34, R46 ;  /* 0x0000002e222e7221 */ /* 0x000fe20000010100 */
[----:B------:R-:W-:Y:S02]  /*13c0*/  FFMA.FTZ R19, R4, R59, R19 ;  /* 0x0000003b04137223 */ /* 0x000fe40000010013 */
[----:B------:R-:W-:Y:S01]  /*13d0*/  FFMA.FTZ R18, R15, R60, R18 ;  /* 0x0000003c0f127223 */ /* 0x000fe20000010012 */
[----:B------:R-:W-:Y:S01]  /*13e0*/  FMUL.FTZ R46, R8, R46 ;  /* 0x0000002e082e7220 */ /* 0x000fe20000410000 */
[----:B------:R-:W-:Y:S01]  /*13f0*/  FMUL.FTZ R60, R4, R45 ;  /* 0x0000002d043c7220 */ /* 0x000fe20000410000 */
[----:B------:R-:W-:-:S03]  /*1400*/  FFMA.FTZ R61, R2, R14, R19 ;  /* 0x0000000e023d7223 */ /* 0x000fc60000010013 */
[----:B------:R-:W-:Y:S01]  /*1410*/  FFMA.FTZ R19, R46, R60, R18 ;  /* 0x0000003c2e137223 */ /* 0x000fe20000010012 */
[----:B------:R-:W-:Y:S02]  /*1420*/  MOV R60, R20 ;  /* 0x00000014003c7202 */ /* 0x000fe40000000f00 */
[----:B------:R-:W2:Y:S01]  /*1430*/  LDL.LU R20, [R1+0x38] ;  /* 0x0000380001147983 */ /* 0x000ea20000300800 */
[----:B------:R-:W-:-:S05]  /*1440*/  FFMA.FTZ R18, R4, R45, R61 ;  /* 0x0000002d04127223 */ /* 0x000fca000001003d */
[----:B------:R0:W-:Y:S02]  /*1450*/  STS.64 [R44+0xc80], R18 ;  /* 0x000c80122c007388 */ /* 0x0001e40000000a00 */
[----:B0-----:R-:W-:Y:S01]  /*1460*/  FFMA.FTZ R18, R22, R23, R55 ;  /* 0x0000001716127223 */ /* 0x001fe20000010037 */
[----:B------:R-:W-:Y:S01]  /*1470*/  FFMA.FTZ R22, R46, R45, R54 ;  /* 0x0000002d2e167223 */ /* 0x000fe20000010036 */
[----:B------:R0:W5:Y:S04]  /*1480*/  LDL.LU R55, [R1+0x30] ;  /* 0x0000300001377983 */ /* 0x0001680000300800 */
[----:B------:R0:W5:Y:S01]  /*1490*/  LDL.LU R54, [R1+0x2c] ;  /* 0x00002c0001367983 */ /* 0x0001620000300800 */
[----:B------:R-:W-:Y:S01]  /*14a0*/  FADD.FTZ R19, R60, R23 ;  /* 0x000000173c137221 */ /* 0x000fe20000010000 */
[----:B------:R-:W-:Y:S01]  /*14b0*/  UIADD3 UR7, UP0, UR10, 0x5, URZ ;  /* 0x000000050a077890 */ /* 0x000fe2000ff1e03f */
[----:B------:R-:W1:Y:S03]  /*14c0*/  S2R R60, SR_TID.X ;  /* 0x00000000003c7919 */ /* 0x000e660000002100 */
[----:B------:R-:W-:-:S02]  /*14d0*/  UIADD3.X UR9, URZ, UR5, URZ, UP0, !UPT ;  /* 0x000000053f097290 */ /* 0x000fc400087fe43f */
[----:B------:R-:W-:-:S04]  /*14e0*/  UISETP.GE.U32.AND UP0, UPT, UR7, UR14, UPT ;  /* 0x0000000e0700728c */ /* 0x000fc8000bf06070 */
[----:B------:R-:W-:Y:S01]  /*14f0*/  UISETP.GE.AND.EX UP0, UPT, UR9, UR15, UPT, UP0 ;  /* 0x0000000f0900728c */ /* 0x000fe2000bf06300 */
[----:B------:R-:W-:Y:S01]  /*1500*/  FADD.FTZ R17, R6, R17 ;  /* 0x0000001106117221 */ /* 0x000fe20000010000 */
[----:B------:R-:W-:Y:S01]  /*1510*/  FFMA.FTZ R16, R52, R6, R16 ;  /* 0x0000000634107223 */ /* 0x000fe20000010010 */
[----:B------:R-:W-:Y:S01]  /*1520*/  FADD.FTZ R21, R9, R21 ;  /* 0x0000001509157221 */ /* 0x000fe20000010000 */
[----:B------:R-:W-:Y:S02]  /*1530*/  BAR.SYNC.DEFER_BLOCKING 0x0 ;  /* 0x0000000000007b1d */ /* 0x000fe40000010000 */
[----:B------:R-:W-:Y:S01]  /*1540*/  PLOP3.LUT P0, PT, PT, PT, UP0, 0x80, 0x0 ;  /* 0x000000000000781c */ /* 0x000fe20003f0f008 */
[----:B------:R-:W-:Y:S01]  /*1550*/  FADD.FTZ R17, R17, R7 ;  /* 0x0000000711117221 */ /* 0x000fe20000010000 */
[----:B------:R-:W-:Y:S01]  /*1560*/  FADD.FTZ R21, R21, R10 ;  /* 0x0000000a15157221 */ /* 0x000fe20000010000 */
[----:B------:R-:W-:Y:S01]  /*1570*/  FFMA.FTZ R16, R51, R7, R16 ;  /* 0x0000000733107223 */ /* 0x000fe20000010010 */
[----:B------:R-:W-:Y:S01]  /*1580*/  FADD.FTZ R47, R47, R59 ;  /* 0x0000003b2f2f7221 */ /* 0x000fe20000010000 */
[----:B------:R-:W-:Y:S01]  /*1590*/  FADD.FTZ R17, R17, R11 ;  /* 0x0000000b11117221 */ /* 0x000fe20000010000 */
[----:B------:R-:W-:Y:S01]  /*15a0*/  FADD.FTZ R21, R21, R12 ;  /* 0x0000000c15157221 */ /* 0x000fe20000010000 */
[----:B------:R-:W-:Y:S01]  /*15b0*/  FFMA.FTZ R16, R50, R11, R16 ;  /* 0x0000000b32107223 */ /* 0x000fe20000010010 */
[----:B------:R-:W-:Y:S01]  /*15c0*/  FADD.FTZ R23, R47, R45 ;  /* 0x0000002d2f177221 */ /* 0x000fe20000010000 */
[----:B------:R-:W-:Y:S01]  /*15d0*/  FADD.FTZ R17, R17, R13 ;  /* 0x0000000d11117221 */ /* 0x000fe20000010000 */
[----:B------:R-:W-:Y:S01]  /*15e0*/  FADD.FTZ R21, R21, R14 ;  /* 0x0000000e15157221 */ /* 0x000fe20000010000 */
[----:B------:R-:W-:Y:S01]  /*15f0*/  FFMA.FTZ R16, R49, R13, R16 ;  /* 0x0000000d31107223 */ /* 0x000fe20000010010 */
[----:B-1----:R-:W-:Y:S01]  /*1600*/  ISETP.GT.U32.AND P1, PT, R60, 0x7f, PT ;  /* 0x0000007f3c00780c */ /* 0x002fe20003f24070 */
[----:B--2---:R-:W-:-:S04]  /*1610*/  FFMA.FTZ R20, R48, R9, R20 ;  /* 0x0000000930147223 */ /* 0x004fc80000010014 */
[----:B------:R-:W-:-:S04]  /*1620*/  FFMA.FTZ R20, R35, R10, R20 ;  /* 0x0000000a23147223 */ /* 0x000fc80000010014 */
[----:B------:R-:W-:-:S04]  /*1630*/  FFMA.FTZ R20, R25, R12, R20 ;  /* 0x0000000c19147223 */ /* 0x000fc80000010014 */
[----:B------:R-:W-:Y:S01]  /*1640*/  FFMA.FTZ R20, R15, R14, R20 ;  /* 0x0000000e0f147223 */ /* 0x000fe20000010014 */
[----:B0-----:R-:W-:Y:S06]  /*1650*/  @!P0 BRA `(.L_x_408) ;  /* 0x0000000000d88947 */ /* 0x001fec0003800000 */
[----:B------:R-:W0:Y:S01]  /*1660*/  S2UR UR10, SR_CgaCtaId ;  /* 0x00000000000a79c3 */ /* 0x000e220000008800 */
[----:B------:R-:W-:Y:S01]  /*1670*/  UMOV UR5, 0x400 ;  /* 0x0000040000057882 */ /* 0x000fe20000000000 */
[----:B------:R-:W-:Y:S01]  /*1680*/  IMAD.SHL.U32 R45, R60, 0x2, RZ ;  /* 0x000000023c2d7824 */ /* 0x000fe200078e00ff */
[----:B------:R-:W2:Y:S04]  /*1690*/  LDL R47, [R1+0x24] ;  /* 0x00002400012f7983 */ /* 0x000ea80000100800 */
[----:B------:R-:W-:Y:S01]  /*16a0*/  LOP3.LUT R45, R45, 0x18, RZ, 0xc0, !PT ;  /* 0x000000182d2d7812 */ /* 0x000fe200078ec0ff */
[----:B------:R-:W3:Y:S01]  /*16b0*/  LDL R61, [R1+0x20] ;  /* 0x00002000013d7983 */ /* 0x000ee20000100800 */
[----:B0-----:R-:W-:-:S06]  /*16c0*/  ULEA UR5, UR10, UR5, 0x18 ;  /* 0x000000050a057291 */ /* 0x001fcc000f8ec03f */
[----:B------:R-:W-:Y:S02]  /*16d0*/  LEA R44, R60, UR5, 0x5 ;  /* 0x000000053c2c7c11 */ /* 0x000fe4000f8e28ff */
[----:B------:R-:W4:Y:S02]  /*16e0*/  LDL R60, [R1+0x1c] ;  /* 0x00001c00013c7983 */ /* 0x000f240000100800 */
[----:B------:R-:W-:-:S05]  /*16f0*/  IADD3 R46, R44, R45, RZ ;  /* 0x0000002d2c2e7210 */ /* 0x000fca0007ffe0ff */
[----:B------:R0:W-:Y:S02]  /*1700*/  STS.64 [R46], R16 ;  /* 0x000000102e007388 */ /* 0x0001e40000000a00 */
[----:B0-----:R-:W-:-:S04]  /*1710*/  LOP3.LUT R46, R45, 0x8, RZ, 0x3c, !PT ;  /* 0x000000082d2e7812 */ /* 0x001fc800078e3cff */
[----:B------:R-:W-:-:S05]  /*1720*/  IADD3 R46, R44, R46, RZ ;  /* 0x0000002e2c2e7210 */ /* 0x000fca0007ffe0ff */
[----:B------:R0:W-:Y:S02]  /*1730*/  STS.64 [R46], R18 ;  /* 0x000000122e007388 */ /* 0x0001e40000000a00 */
[----:B0-----:R-:W-:-:S05]  /*1740*/  LOP3.LUT R46, R45, 0x10, RZ, 0x3c, !PT ;  /* 0x000000102d2e7812 */ /* 0x001fca00078e3cff */
[----:B------:R-:W-:-:S05]  /*1750*/  IMAD.IADD R46, R44, 0x1, R46 ;  /* 0x000000012c2e7824 */ /* 0x000fca00078e022e */
[----:B------:R0:W-:Y:S04]  /*1760*/  STS.64 [R46], R20 ;  /* 0x000000142e007388 */ /* 0x0001e80000000a00 */
[----:B0-----:R-:W2:Y:S01]  /*1770*/  LDL R46, [R1+0x28] ;  /* 0x00002800012e7983 */ /* 0x001ea20000100800 */
[----:B------:R-:W0:Y:S02]  /*1780*/  S2R R45, SR_TID.X ;  /* 0x00000000002d7919 */ /* 0x000e240000002100 */
[----:B0-----:R-:W-:-:S04]  /*1790*/  SHF.R.S32.HI R59, RZ, 0x1f, R45 ;  /* 0x0000001fff3b7819 */ /* 0x001fc8000001142d */
[----:B------:R-:W-:Y:S02]  /*17a0*/  LEA.HI R59, R59, R45, RZ, 0x2 ;  /* 0x0000002d3b3b7211 */ /* 0x000fe400078f10ff */
[----:B------:R-:W-:-:S04]  /*17b0*/  SHF.L.U32 R45, R45, 0x1, RZ ;  /* 0x000000012d2d7819 */ /* 0x000fc800000006ff */
[----:B------:R-:W-:-:S04]  /*17c0*/  LOP3.LUT R45, R45, 0x18, RZ, 0xc0, !PT ;  /* 0x000000182d2d7812 */ /* 0x000fc800078ec0ff */
[----:B------:R-:W-:-:S04]  /*17d0*/  LOP3.LUT R45, R45, 0x18, RZ, 0x3c, !PT ;  /* 0x000000182d2d7812 */ /* 0x000fc800078e3cff */
[----:B------:R-:W-:-:S05]  /*17e0*/  IADD3 R45, R44, R45, RZ ;  /* 0x0000002d2c2d7210 */ /* 0x000fca0007ffe0ff */
[----:B------:R-:W-:Y:S01]  /*17f0*/  STS.64 [R45], R22 ;  /* 0x000000162d007388 */ /* 0x000fe20000000a00 */
[----:B------:R-:W-:-:S04]  /*1800*/  SHF.R.S32.HI R59, RZ, 0x2, R59 ;  /* 0x00000002ff3b7819 */ /* 0x000fc8000001143b */
[----:B------:R-:W-:Y:S01]  /*1810*/  LEA R59, R59, UR5, 0x5 ;  /* 0x000000053b3b7c11 */ /* 0x000fe2000f8e28ff */
[----:B------:R-:W-:-:S04]  /*1820*/  USHF.L.U32 UR5, UR8, 0x6, URZ ;  /* 0x0000000608057899 */ /* 0x000fc8000800063f */
[----:B------:R-:W-:Y:S01]  /*1830*/  ULOP3.LUT UR5, UR5, 0xffffffc0, UR16, 0xe2, !UPT ;  /* 0xffffffc005057892 */ /* 0x000fe2000f8ee210 */
[----:B------:R-:W-:Y:S01]  /*1840*/  BAR.SYNC.DEFER_BLOCKING 0x0 ;  /* 0x0000000000007b1d */ /* 0x000fe20000010000 */
[----:B--2---:R-:W-:Y:S01]  /*1850*/  IMAD R44, R46, 0x8, R59 ;  /* 0x000000082e2c7824 */ /* 0x004fe200078e023b */
[----:B------:R-:W-:-:S05]  /*1860*/  LEA R46, R47, R59, 0x3 ;  /* 0x0000003b2f2e7211 */ /* 0x000fca00078e18ff */
[----:B------:R-:W0:Y:S04]  /*1870*/  LDS.64 R44, [R44] ;  /* 0x000000002c2c7984 */ /* 0x000e280000000a00 */
[----:B------:R-:W1:Y:S01]  /*1880*/  LDS.64 R46, [R46+0xa00] ;  /* 0x000a00002e2e7984 */ /* 0x000e620000000a00 */
[----:B0-----:R-:W-:Y:S01]  /*1890*/  FADD.FTZ R44, RZ, R44 ;  /* 0x0000002cff2c7221 */ /* 0x001fe20000010000 */
[----:B------:R-:W-:-:S03]  /*18a0*/  FADD.FTZ R45, RZ, R45 ;  /* 0x0000002dff2d7221 */ /* 0x000fc60000010000 */
[----:B-1----:R-:W-:Y:S01]  /*18b0*/  FADD.FTZ R46, R44, R46 ;  /* 0x0000002e2c2e7221 */ /* 0x002fe20000010000 */
[----:B---3--:R-:W-:Y:S01]  /*18c0*/  LEA R44, R61, R59, 0x3 ;  /* 0x0000003b3d2c7211 */ /* 0x008fe200078e18ff */
[----:B------:R-:W-:-:S05]  /*18d0*/  FADD.FTZ R47, R45, R47 ;  /* 0x0000002f2d2f7221 */ /* 0x000fca0000010000 */
[----:B------:R-:W0:Y:S02]  /*18e0*/  LDS.64 R44, [R44+0x1400] ;  /* 0x001400002c2c7984 */ /* 0x000e240000000a00 */
[----:B0-----:R-:W-:Y:S01]  /*18f0*/  FADD.FTZ R46, R46, R44 ;  /* 0x0000002c2e2e7221 */ /* 0x001fe20000010000 */
[----:B----4-:R-:W-:Y:S02]  /*1900*/  IMAD R44, R60, 0x8, R59 ;  /* 0x000000083c2c7824 */ /* 0x010fe400078e023b */
[----:B------:R-:W-:Y:S01]  /*1910*/  FADD.FTZ R47, R47, R45 ;  /* 0x0000002d2f2f7221 */ /* 0x000fe20000010000 */
[----:B------:R-:W0:Y:S03]  /*1920*/  LDC.64 R60, c[0x0][0x260] ;  /* 0x00009800ff3c7b82 */ /* 0x000e260000000a00 */
[----:B------:R-:W1:Y:S01]  /*1930*/  LDS.64 R44, [R44+0x1e00] ;  /* 0x001e00002c2c7984 */ /* 0x000e620000000a00 */
[----:B------:R-:W2:Y:S01]  /*1940*/  S2R R59, SR_TID.X ;  /* 0x00000000003b7919 */ /* 0x000ea20000002100 */
[----:B-1----:R-:W-:Y:S01]  /*1950*/  FADD.FTZ R44, R46, R44 ;  /* 0x0000002c2e2c7221 */ /* 0x002fe20000010000 */
[----:B------:R-:W-:-:S05]  /*1960*/  MOV R46, UR5 ;  /* 0x00000005002e7c02 */ /* 0x000fca0008000f00 */
[----:B--2---:R-:W-:Y:S02]  /*1970*/  IMAD R46, R46, 0x140, R59 ;  /* 0x000001402e2e7824 */ /* 0x004fe400078e023b */
[----:B------:R-:W-:-:S03]  /*1980*/  FADD.FTZ R45, R47, R45 ;  /* 0x0000002d2f2d7221 */ /* 0x000fc60000010000 */
[----:B------:R-:W-:-:S05]  /*1990*/  SHF.L.U32 R46, R46, 0x1, RZ ;  /* 0x000000012e2e7819 */ /* 0x000fca00000006ff */
[----:B0-----:R-:W-:-:S05]  /*19a0*/  IMAD.WIDE.U32 R46, R46, 0x4, R60 ;  /* 0x000000042e2e7825 */ /* 0x001fca00078e003c */
[----:B------:R0:W-:Y:S02]  /*19b0*/  STG.E.64 desc[UR12][R46.64+0x28000], R44 ;  /* 0x0280002c2e007986 */ /* 0x0001e4000c101b0c */
.L_x_408:
[----:B------:R-:W1:Y:S01]  /*19c0*/  S2R R61, SR_TID.X ;  /* 0x00000000003d7919 */ /* 0x000e620000002100 */
[----:B------:R-:W-:Y:S01]  /*19d0*/  BSSY B0, `(.L_x_409) ;  /* 0x000003e000007945 */ /* 0x000fe20003800000 */
[----:B0-----:R-:W-:Y:S01]  /*19e0*/  IMAD.MOV.U32 R46, RZ, RZ, RZ ;  /* 0x000000ffff2e7224 */ /* 0x001fe200078e00ff */
[----:B------:R-:W-:Y:S02]  /*19f0*/  MOV R44, RZ ;  /* 0x000000ff002c7202 */ /* 0x000fe40000000f00 */
[----:B------:R-:W-:Y:S05]  /*1a00*/  @P1 BRA `(.L_x_410) ;  /* 0x0000000000e81947 */ /* 0x000fea0003800000 */
[----:B-1----:R-:W-:Y:S02]  /*1a10*/  SHF.R.U32.HI R59, RZ, 0x2, R61 ;  /* 0x00000002ff3b7819 */ /* 0x002fe4000001163d */
[----:B------:R-:W-:-:S03]  /*1a20*/  SHF.L.U32 R60, R61, 0x3, RZ ;  /* 0x000000033d3c7819 */ /* 0x000fc600000006ff */
[----:B------:R-:W-:Y:S01]  /*1a30*/  IMAD R59, R59, 0xa, RZ ;  /* 0x0000000a3b3b7824 */ /* 0x000fe200078e02ff */
[----:B------:R-:W-:-:S03]  /*1a40*/  LOP3.LUT R60, R60, 0x18, RZ, 0xc0, !PT ;  /* 0x000000183c3c7812 */ /* 0x000fc600078ec0ff */
[----:B------:R-:W-:Y:S01]  /*1a50*/  VIADD R46, R59, 0x2 ;  /* 0x000000023b2e7836 */ /* 0x000fe20000000000 */
[--C-:B------:R-:W-:Y:S02]  /*1a60*/  SHF.R.U32.HI R44, RZ, 0x1, R59.reuse ;  /* 0x00000001ff2c7819 */ /* 0x100fe4000001163b */
[----:B------:R-:W-:Y:S02]  /*1a70*/  SHF.R.U32.HI R45, RZ, 0x2, R59 ;  /* 0x00000002ff2d7819 */ /* 0x000fe4000001163b */
[----:B------:R-:W-:-:S05]  /*1a80*/  LOP3.LUT R44, R44, 0x1, RZ, 0xc0, !PT ;  /* 0x000000012c2c7812 */ /* 0x000fca00078ec0ff */
[----:B------:R-:W-:Y:S01]  /*1a90*/  IMAD R44, R44, 0x50, R45 ;  /* 0x000000502c2c7824 */ /* 0x000fe200078e022d */
[----:B------:R-:W-:-:S10]  /*1aa0*/  HFMA2.MMA R45, -RZ, RZ, 0, 2.384185791015625e-06 ;  /* 0x00000028ff2d7435 */ /* 0x000fd400000001ff */
[----:B------:R-:W-:Y:S01]  /*1ab0*/  IMAD R44, R44, R45, UR6 ;  /* 0x000000062c2c7e24 */ /* 0x000fe2000f8e022d */
[--C-:B------:R-:W-:Y:S02]  /*1ac0*/  SHF.R.U32.HI R45, RZ, 0x1, R46.reuse ;  /* 0x00000001ff2d7819 */ /* 0x100fe4000001162e */
[----:B------:R-:W-:Y:S01]  /*1ad0*/  SHF.R.U32.HI R46, RZ, 0x2, R46 ;  /* 0x00000002ff2e7819 */ /* 0x000fe2000001162e */
[----:B------:R-:W-:Y:S01]  /*1ae0*/  IMAD.IADD R44, R44, 0x1, R60 ;  /* 0x000000012c2c7824 */ /* 0x000fe200078e023c */
[----:B------:R-:W-:-:S05]  /*1af0*/  LOP3.LUT R45, R45, 0x1, RZ, 0xc0, !PT ;  /* 0x000000012d2d7812 */ /* 0x000fca00078ec0ff */
[----:B------:R-:W-:Y:S01]  /*1b00*/  IMAD R46, R45, 0x50, R46 ;  /* 0x000000502d2e7824 */ /* 0x000fe200078e022e */
[----:B------:R-:W-:-:S05]  /*1b10*/  MOV R45, 0x28 ;  /* 0x00000028002d7802 */ /* 0x000fca0000000f00 */
[----:B------:R-:W-:Y:S02]  /*1b20*/  IMAD R46, R46, R45, UR6 ;  /* 0x000000062e2e7e24 */ /* 0x000fe4000f8e022d */
[----:B------:R-:W0:Y:S03]  /*1b30*/  LDS.64 R44, [R44] ;  /* 0x000000002c2c7984 */ /* 0x000e260000000a00 */
[----:B------:R-:W-:-:S06]  /*1b40*/  IADD3 R46, R60, R46, RZ ;  /* 0x0000002e3c2e7210 */ /* 0x000fcc0007ffe0ff */
[----:B------:R-:W1:Y:S01]  /*1b50*/  LDS.64 R46, [R46] ;  /* 0x000000002e2e7984 */ /* 0x000e620000000a00 */
[----:B0-----:R-:W-:Y:S01]  /*1b60*/  FADD.FTZ R45, RZ, R45 ;  /* 0x0000002dff2d7221 */ /* 0x001fe20000010000 */
[----:B------:R-:W-:-:S03]  /*1b70*/  FADD.FTZ R44, RZ, R44 ;  /* 0x0000002cff2c7221 */ /* 0x000fc60000010000 */
[----:B-1----:R-:W-:Y:S01]  /*1b80*/  FADD.FTZ R47, R45, R47 ;  /* 0x0000002f2d2f7221 */ /* 0x002fe20000010000 */
[----:B------:R-:W-:Y:S01]  /*1b90*/  IADD3 R45, R59, 0x4, RZ ;  /* 0x000000043b2d7810 */ /* 0x000fe20007ffe0ff */
[----:B------:R-:W-:-:S03]  /*1ba0*/  FADD.FTZ R46, R44, R46 ;  /* 0x0000002e2c2e7221 */ /* 0x000fc60000010000 */
[--C-:B------:R-:W-:Y:S02]  /*1bb0*/  SHF.R.U32.HI R44, RZ, 0x1, R45.reuse ;  /* 0x00000001ff2c7819 */ /* 0x100fe4000001162d */
[----:B------:R-:W-:Y:S02]  /*1bc0*/  SHF.R.U32.HI R45, RZ, 0x2, R45 ;  /* 0x00000002ff2d7819 */ /* 0x000fe4000001162d */
[----:B------:R-:W-:-:S05]  /*1bd0*/  LOP3.LUT R44, R44, 0x1, RZ, 0xc0, !PT ;  /* 0x000000012c2c7812 */ /* 0x000fca00078ec0ff */
[----:B------:R-:W-:Y:S02]  /*1be0*/  IMAD R44, R44, 0x50, R45 ;  /* 0x000000502c2c7824 */ /* 0x000fe400078e022d */
[----:B------:R-:W-:-:S04]  /*1bf0*/  IMAD.MOV.U32 R45, RZ, RZ, 0x28 ;  /* 0x00000028ff2d7424 */ /* 0x000fc800078e00ff */
[----:B------:R-:W-:-:S05]  /*1c00*/  IMAD R44, R44, R45, UR6 ;  /* 0x000000062c2c7e24 */ /* 0x000fca000f8e022d */
[----:B------:R-:W-:-:S06]  /*1c10*/  IADD3 R44, R60, R44, RZ ;  /* 0x0000002c3c2c7210 */ /* 0x000fcc0007ffe0ff */
[----:B------:R-:W0:Y:S02]  /*1c20*/  LDS.64 R44, [R44] ;  /* 0x000000002c2c7984 */ /* 0x000e240000000a00 */
[----:B0-----:R-:W-:Y:S01]  /*1c30*/  FADD.FTZ R47, R47, R45 ;  /* 0x0000002d2f2f7221 */ /* 0x001fe20000010000 */
        /* <DEDUP_REMOVED lines=22> */
[----:B------:R-:W-:-:S07]  /*1da0*/  FADD.FTZ R44, R47, R45 ;  /* 0x0000002d2f2c7221 */ /* 0x000fce0000010000 */
.L_x_410:
[----:B------:R-:W-:Y:S05]  /*1db0*/  BSYNC B0 ;  /* 0x0000000000007941 */ /* 0x000fea0003800000 */
.L_x_409:
[----:B------:R-:W0:Y:S01]  /*1dc0*/  SHFL.BFLY PT, R47, R46, 0x2, 0x1f ;  /* 0x0c401f002e2f7f89 */ /* 0x000e2200000e0000 */
[----:B------:R-:W-:Y:S01]  /*1dd0*/  PRMT R60, R26, 0x7632, R60 ;  /* 0x000076321a3c7816 */ /* 0x000fe2000000003c */
[----:B------:R-:W-:Y:S01]  /*1de0*/  BSSY B0, `(.L_x_411) ;  /* 0x0000019000007945 */ /* 0x000fe20003800000 */
[----:B------:R-:W-:Y:S01]  /*1df0*/  PRMT R59, R27, 0x7632, R59 ;  /* 0x000076321b3b7816 */ /* 0x000fe2000000003b */
[----:B------:R-:W2:Y:S01]  /*1e00*/  SHFL.BFLY PT, R45, R44, 0x2, 0x1f ;  /* 0x0c401f002c2d7f89 */ /* 0x000ea200000e0000 */
[----:B-1----:R-:W-:-:S03]  /*1e10*/  LOP3.LUT P1, RZ, R61, 0xffffff83, RZ, 0xc0, !PT ;  /* 0xffffff833dff7812 */ /* 0x002fc6000782c0ff */
[----:B------:R-:W-:Y:S04]  /*1e20*/  STL.S16 [R1+0x8], R60 ;  /* 0x0000083c01007387 */ /* 0x000fe80000100600 */
[----:B------:R-:W-:Y:S01]  /*1e30*/  STL.S16 [R1+0x10], R59 ;  /* 0x0000103b01007387 */ /* 0x000fe20000100600 */
[----:B0-----:R-:W-:Y:S01]  /*1e40*/  FADD.FTZ R46, R47, R46 ;  /* 0x0000002e2f2e7221 */ /* 0x001fe20000010000 */
[----:B--2---:R-:W-:-:S04]  /*1e50*/  FADD.FTZ R44, R45, R44 ;  /* 0x0000002c2d2c7221 */ /* 0x004fc80000010000 */
[----:B------:R-:W0:Y:S04]  /*1e60*/  SHFL.BFLY PT, R47, R46, 0x1, 0x1f ;  /* 0x0c201f002e2f7f89 */ /* 0x000e2800000e0000 */
[----:B------:R-:W1:Y:S01]  /*1e70*/  SHFL.BFLY PT, R45, R44, 0x1, 0x1f ;  /* 0x0c201f002c2d7f89 */ /* 0x000e6200000e0000 */
[----:B0-----:R-:W-:Y:S01]  /*1e80*/  FADD.FTZ R26, R46, R47 ;  /* 0x0000002f2e1a7221 */ /* 0x001fe20000010000 */
[----:B-1----:R-:W-:Y:S01]  /*1e90*/  FADD.FTZ R27, R44, R45 ;  /* 0x0000002d2c1b7221 */ /* 0x002fe20000010000 */
[----:B------:R-:W-:Y:S06]  /*1ea0*/  @P1 BRA `(.L_x_412) ;  /* 0x0000000000301947 */ /* 0x000fec0003800000 */
[----:B------:R-:W0:Y:S01]  /*1eb0*/  LDC.64 R46, c[0x0][0x260] ;  /* 0x00009800ff2e7b82 */ /* 0x000e220000000a00 */
[----:B------:R-:W-:Y:S01]  /*1ec0*/  SHF.R.U32.HI R45, RZ, 0x2, R61 ;  /* 0x00000002ff2d7819 */ /* 0x000fe2000001163d */
[----:B------:R-:W-:Y:S01]  /*1ed0*/  ULDC UR5, c[0x0][0x10] ;  /* 0x0000040000057ab9 */ /* 0x000fe20000000800 */
[----:B------:R-:W-:Y:S01]  /*1ee0*/  IMAD.U32 R44, RZ, RZ, UR16 ;  /* 0x00000010ff2c7e24 */ /* 0x000fe2000f8e00ff */
[----:B------:R-:W-:Y:S01]  /*1ef0*/  UIMAD UR5, UR5, UR4, UR8 ;  /* 0x00000004050572a4 */ /* 0x000fe2000f8e0208 */
[----:B------:R-:W-:-:S04]  /*1f00*/  SHF.L.U32 R45, R45, 0x6, RZ ;  /* 0x000000062d2d7819 */ /* 0x000fc800000006ff */
[----:B------:R-:W-:Y:S02]  /*1f10*/  LOP3.LUT R44, R45, 0xffffffc0, R44, 0xe2, !PT ;  /* 0xffffffc02d2c7812 */ /* 0x000fe400078ee22c */
[----:B------:R-:W-:-:S04]  /*1f20*/  MOV R45, UR5 ;  /* 0x00000005002d7c02 */ /* 0x000fc80008000f00 */
[----:B------:R-:W-:-:S05]  /*1f30*/  LEA R44, R45, R44, 0xb ;  /* 0x0000002c2d2c7211 */ /* 0x000fca00078e58ff */
[----:B------:R-:W-:-:S04]  /*1f40*/  IMAD.SHL.U32 R44, R44, 0x2, RZ ;  /* 0x000000022c2c7824 */ /* 0x000fc800078e00ff */
[----:B0-----:R-:W-:-:S05]  /*1f50*/  IMAD.WIDE.U32 R44, R44, 0x4, R46 ;  /* 0x000000042c2c7825 */ /* 0x001fca00078e002e */
[----:B------:R0:W-:Y:S02]  /*1f60*/  STG.E.64 desc[UR12][R44.64], R26 ;  /* 0x0000001a2c007986 */ /* 0x0001e4000c101b0c */
.L_x_412:
[----:B------:R-:W-:Y:S05]  /*1f70*/  BSYNC B0 ;  /* 0x0000000000007941 */ /* 0x000fea0003800000 */
.L_x_411:
[----:B------:R-:W-:Y:S01]  /*1f80*/  UISETP.GE.U32.AND UP0, UPT, UR7, UR14, UPT ;  /* 0x0000000e0700728c */ /* 0x000fe2000bf06070 */
[----:B0-----:R-:W-:Y:S02]  /*1f90*/  PRMT R26, R29, 0x7632, R26 ;  /* 0x000076321d1a7816 */ /* 0x001fe4000000001a */
[----:B------:R-:W-:Y:S01]  /*1fa0*/  PRMT R38, R28, 0x7632, R38 ;  /* 0x000076321c267816 */ /* 0x000fe20000000026 */
[----:B------:R-:W-:Y:S01]  /*1fb0*/  UISETP.GE.AND.EX UP0, UPT, UR9, UR15, UPT, UP0 ;  /* 0x0000000f0900728c */ /* 0x000fe2000bf06300 */
[----:B------:R-:W-:Y:S01]  /*1fc0*/  PRMT R61, R30, 0x7632, R61 ;  /* 0x000076321e3d7816 */ /* 0x000fe2000000003d */
[----:B------:R0:W-:Y:S01]  /*1fd0*/  STL.S16 [R1+0x4], R26 ;  /* 0x0000041a01007387 */ /* 0x0001e20000100600 */
[----:B------:R-:W-:Y:S02]  /*1fe0*/  PRMT R60, R31, 0x7632, R60 ;  /* 0x000076321f3c7816 */ /* 0x000fe4000000003c */
[----:B------:R-:W-:Y:S02]  /*1ff0*/  PRMT R59, R32, 0x7632, R59 ;  /* 0x00007632203b7816 */ /* 0x000fe4000000003b */
[----:B------:R-:W-:-:S02]  /*2000*/  PLOP3.LUT P1, PT, PT, PT, UP0, 0x80, 0x0 ;  /* 0x000000000000781c */ /* 0x000fc40003f2f008 */
        /* <DEDUP_REMOVED lines=8> */
[----:B------:R-:W-:Y:S01]  /*2090*/  PRMT R43, R43, 0x7632, R43 ;  /* 0x000076322b2b7816 */ /* 0x000fe2000000002b */
[----:B0-----:R-:W-:Y:S06]  /*20a0*/  @P1 BRA `(.L_x_413) ;  /* 0x00000000005c1947 */ /* 0x001fec0003800000 */
[----:B------:R-:W0:Y:S01]  /*20b0*/  S2R R26, SR_TID.X ;  /* 0x00000000001a7919 */ /* 0x000e220000002100 */
[----:B------:R-:W-:Y:S01]  /*20c0*/  BAR.SYNC.DEFER_BLOCKING 0x0 ;  /* 0x0000000000007b1d */ /* 0x000fe20000010000 */
[----:B0-----:R-:W-:-:S13]  /*20d0*/  ISETP.NE.AND P1, PT, R26, RZ, PT ;  /* 0x000000ff1a00720c */ /* 0x001fda0003f25270 */
[----:B------:R-:W-:Y:S05]  /*20e0*/  @P1 BRA `(.L_x_414) ;  /* 0x0000000000401947 */ /* 0x000fea0003800000 */
[----:B------:R-:W0:Y:S01]  /*20f0*/  LDC.64 R28, c[0x0][0x268] ;  /* 0x00009a00ff1c7b82 */ /* 0x000e220000000a00 */
[----:B------:R-:W-:Y:S02]  /*2100*/  MOV R26, UR8 ;  /* 0x00000008001a7c02 */ /* 0x000fe40008000f00 */
[----:B------:R-:W-:-:S03]  /*2110*/  ISETP.NE.AND P1, PT, RZ, UR16, PT ;  /* 0x00000010ff007c0c */ /* 0x000fc6000bf25270 */
[----:B0-----:R-:W-:Y:S01]  /*2120*/  IMAD.WIDE.U32 R26, R26, 0x4, R28 ;  /* 0x000000041a1a7825 */ /* 0x001fe200078e001c */
[----:B------:R-:W-:-:S04]  /*2130*/  MOV R28, 0x7fffffc1 ;  /* 0x7fffffc1001c7802 */ /* 0x000fc80000000f00 */
[----:B------:R-:W-:Y:S01]  /*2140*/  SEL R28, R28, 0x1, !P1 ;  /* 0x000000011c1c7807 */ /* 0x000fe20004800000 */
[----:B------:R-:W-:Y:S06]  /*2150*/  MEMBAR.ALL.GPU ;  /* 0x0000000000007992 */ /* 0x000fec000000a000 */
[----:B------:R-:W-:-:S00]  /*2160*/  ERRBAR ;  /* 0x00000000000079ab */ /* 0x000fc00000000000 */
[----:B------:R-:W-:Y:S06]  /*2170*/  CGAERRBAR ;  /* 0x00000000000075ab */ /* 0x000fec0000000000 */
[----:B------:R0:W5:Y:S02]  /*2180*/  ATOM.E.ADD.STRONG.GPU PT, R28, desc[UR12][R26.64], R28 ;  /* 0x0000001c1a1c798a */ /* 0x00016400081ee1cc */
.L_x_415:
[----:B------:R-:W2:Y:S04]  /*2190*/  LD.E.STRONG.GPU R29, desc[UR12][R26.64] ;  /* 0x0000000c1a1d7980 */ /* 0x000ea8000c10f900 */
[----:B--2---:R-:W-:Y:S01]  /*21a0*/  CCTL.IVALL ;  /* 0x00000000ff00798f */ /* 0x004fe20002000000 */
[----:B------:R-:W-:Y:S05]  /*21b0*/  YIELD ;  /* 0x0000000000007946 */ /* 0x000fea0003800000 */
[----:B-----5:R-:W-:-:S04]  /*21c0*/  LOP3.LUT R29, R29, R28, RZ, 0x3c, !PT ;  /* 0x0000001c1d1d7212 */ /* 0x020fc800078e3cff */
[----:B------:R-:W-:-:S13]  /*21d0*/  ISETP.GT.AND P1, PT, R29, -0x1, PT ;  /* 0xffffffff1d00780c */ /* 0x000fda0003f24270 */
[----:B------:R-:W-:Y:S05]  /*21e0*/  @P1 BRA `(.L_x_415) ;  /* 0xfffffffc00e81947 */ /* 0x000fea000383ffff */
.L_x_414:
[----:B------:R-:W-:Y:S05]  /*21f0*/  WARPSYNC.ALL ;  /* 0x0000000000007948 */ /* 0x000fea0003800000 */
[----:B------:R-:W-:Y:S06]  /*2200*/  BAR.SYNC.DEFER_BLOCKING 0x0 ;  /* 0x0000000000007b1d */ /* 0x000fec0000010000 */
[----:B------:R-:W-:Y:S05]  /*2210*/  BRA `(.L_x_416) ;  /* 0x0000000000647947 */ /* 0x000fea0003800000 */
.L_x_413:
[----:B------:R-:W0:Y:S01]  /*2220*/  S2R R26, SR_TID.X ;  /* 0x00000000001a7919 */ /* 0x000e220000002100 */
[----:B------:R-:W-:Y:S01]  /*2230*/  BAR.SYNC.DEFER_BLOCKING 0x0 ;  /* 0x0000000000007b1d */ /* 0x000fe20000010000 */
[----:B0-----:R-:W-:-:S13]  /*2240*/  ISETP.NE.AND P1, PT, R26, RZ, PT ;  /* 0x000000ff1a00720c */ /* 0x001fda0003f25270 */
[----:B------:R-:W-:Y:S05]  /*2250*/  @P1 BRA `(.L_x_417) ;  /* 0x00000000004c1947 */ /* 0x000fea0003800000 */
[----:B------:R-:W-:Y:S01]  /*2260*/  ULDC.64 UR10, c[0x0][0x268] ;  /* 0x00009a00000a7ab9 */ /* 0x000fe20000000a00 */
[----:B------:R-:W-:Y:S01]  /*2270*/  IMAD R26, RZ, RZ, -UR8 ;  /* 0x80000008ff1a7e24 */ /* 0x000fe2000f8e02ff */
[----:B------:R-:W-:Y:S01]  /*2280*/  UIADD3 UR10, UP0, UR10, 0x14, URZ ;  /* 0x000000140a0a7890 */ /* 0x000fe2000ff1e03f */
[----:B------:R-:W-:-:S03]  /*2290*/  MOV R28, 0x7ffffec1 ;  /* 0x7ffffec1001c7802 */ /* 0x000fc60000000f00 */
[----:B------:R-:W-:Y:S01]  /*22a0*/  UIADD3.X UR11, URZ, UR11, URZ, UP0, !UPT ;  /* 0x0000000b3f0b7290 */ /* 0x000fe200087fe43f */
[----:B------:R-:W-:Y:S02]  /*22b0*/  ISETP.NE.AND P1, PT, R26, UR16, PT ;  /* 0x000000101a007c0c */ /* 0x000fe4000bf25270 */
[----:B------:R-:W-:Y:S02]  /*22c0*/  MOV R26, UR10 ;  /* 0x0000000a001a7c02 */ /* 0x000fe40008000f00 */
[----:B------:R-:W-:Y:S01]  /*22d0*/  SEL R28, R28, 0x1, !P1 ;  /* 0x000000011c1c7807 */ /* 0x000fe20004800000 */
[----:B------:R-:W-:Y:S01]  /*22e0*/  IMAD.U32 R27, RZ, RZ, UR11 ;  /* 0x0000000bff1b7e24 */ /* 0x000fe2000f8e00ff */
[----:B------:R-:W-:Y:S06]  /*22f0*/  MEMBAR.ALL.GPU ;  /* 0x0000000000007992 */ /* 0x000fec000000a000 */
[----:B------:R-:W-:-:S00]  /*2300*/  ERRBAR ;  /* 0x00000000000079ab */ /* 0x000fc00000000000 */
[----:B------:R-:W-:Y:S06]  /*2310*/  CGAERRBAR ;  /* 0x00000000000075ab */ /* 0x000fec0000000000 */
[----:B------:R0:W5:Y:S02]  /*2320*/  ATOM.E.ADD.STRONG.GPU PT, R28, desc[UR12][R26.64], R28 ;  /* 0x0000001c1a1c798a */ /* 0x00016400081ee1cc */
.L_x_418:
[----:B------:R-:W2:Y:S04]  /*2330*/  LD.E.STRONG.GPU R29, desc[UR12][R26.64] ;  /* 0x0000000c1a1d7980 */ /* 0x000ea8000c10f900 */
[----:B--2---:R-:W-:Y:S01]  /*2340*/  CCTL.IVALL ;  /* 0x00000000ff00798f */ /* 0x004fe20002000000 */
[----:B------:R-:W-:Y:S05]  /*2350*/  YIELD ;  /* 0x0000000000007946 */ /* 0x000fea0003800000 */
[----:B-----5:R-:W-:-:S04]  /*2360*/  LOP3.LUT R29, R29, R28, RZ, 0x3c, !PT ;  /* 0x0000001c1d1d7212 */ /* 0x020fc800078e3cff */
[----:B------:R-:W-:-:S13]  /*2370*/  ISETP.GT.AND P1, PT, R29, -0x1, PT ;  /* 0xffffffff1d00780c */ /* 0x000fda0003f24270 */
[----:B------:R-:W-:Y:S05]  /*2380*/  @P1 BRA `(.L_x_418) ;  /* 0xfffffffc00e81947 */ /* 0x000fea000383ffff */
.L_x_417:
[----:B------:R-:W-:Y:S05]  /*2390*/  WARPSYNC.ALL ;  /* 0x0000000000007948 */ /* 0x000fea0003800000 */
[----:B------:R-:W-:Y:S06]  /*23a0*/  BAR.SYNC.DEFER_BLOCKING 0x0 ;  /* 0x0000000000007b1d */ /* 0x000fec0000010000 */
.L_x_416:
[----:B------:R-:W1:Y:S01]  /*23b0*/  S2R R28, SR_TID.X ;  /* 0x00000000001c7919 */ /* 0x000e620000002100 */
[----:B------:R-:W-:Y:S01]  /*23c0*/  BSSY B0, `(.L_x_419) ;  /* 0x0000039000007945 */ /* 0x000fe20003800000 */
[----:B0-----:R-:W-:Y:S02]  /*23d0*/  CS2R R26, SRZ ;  /* 0x00000000001a7805 */ /* 0x001fe4000001ff00 */
[----:B-1----:R-:W-:-:S13]  /*23e0*/  ISETP.GT.U32.AND P1, PT, R28, 0xff, PT ;  /* 0x000000ff1c00780c */ /* 0x002fda0003f24070 */
[----:B------:R-:W-:Y:S05]  /*23f0*/  @P1 BRA `(.L_x_420) ;  /* 0x0000000000d41947 */ /* 0x000fea0003800000 */
[----:B------:R-:W-:Y:S01]  /*2400*/  ULDC UR5, c[0x0][0x10] ;  /* 0x0000040000057ab9 */ /* 0x000fe20000000800 */
[----:B------:R0:W-:Y:S01]  /*2410*/  STL.64 [R1+0x38], R2 ;  /* 0x0000380201007387 */ /* 0x0001e20000100a00 */
[----:B------:R-:W-:Y:S01]  /*2420*/  UIMAD UR5, UR5, UR4, UR8 ;  /* 0x00000004050572a4 */ /* 0x000fe2000f8e0208 */
[C---:B------:R-:W-:Y:S02]  /*2430*/  SHF.L.U32 R27, R28.reuse, 0x3, RZ ;  /* 0x000000031c1b7819 */ /* 0x040fe400000006ff */
[----:B------:R-:W-:Y:S01]  /*2440*/  LOP3.LUT R28, R28, 0x7, RZ, 0xc0, !PT ;  /* 0x000000071c1c7812 */ /* 0x000fe200078ec0ff */
[----:B------:R1:W-:Y:S01]  /*2450*/  STL [R1+0x2c], R0 ;  /* 0x00002c0001007387 */ /* 0x0003e20000100800 */
[----:B------:R-:W-:Y:S02]  /*2460*/  LOP3.LUT R27, R27, 0x7fffffc0, RZ, 0xc0, !PT ;  /* 0x7fffffc01b1b7812 */ /* 0x000fe400078ec0ff */
[----:B------:R-:W-:Y:S01]  /*2470*/  MOV R26, UR5 ;  /* 0x00000005001a7c02 */ /* 0x000fe20008000f00 */
[----:B0-----:R-:W0:Y:S04]  /*2480*/  LDC.64 R2, c[0x0][0x260] ;  /* 0x00009800ff027b82 */ /* 0x001e280000000a00 */
[----:B------:R-:W-:-:S05]  /*2490*/  IMAD R26, R26, 0x800, R27 ;  /* 0x000008001a1a7824 */ /* 0x000fca00078e021b */
[----:B------:R-:W-:-:S04]  /*24a0*/  IADD3 R26, R26, R28, RZ ;  /* 0x0000001c1a1a7210 */ /* 0x000fc80007ffe0ff */
[----:B------:R-:W-:-:S04]  /*24b0*/  SHF.L.U32 R36, R26, 0x1, RZ ;  /* 0x000000011a247819 */ /* 0x000fc800000006ff */
[C---:B------:R-:W-:Y:S01]  /*24c0*/  IADD3 R30, R36.reuse, 0x20, RZ ;  /* 0x00000020241e7810 */ /* 0x040fe20007ffe0ff */
[C---:B------:R-:W-:Y:S01]  /*24d0*/  VIADD R32, R36.reuse, 0x10 ;  /* 0x0000001024207836 */ /* 0x040fe20000000000 */
[C---:B------:R-:W-:Y:S01]  /*24e0*/  IADD3 R26, R36.reuse, 0x30, RZ ;  /* 0x00000030241a7810 */ /* 0x040fe20007ffe0ff */
[----:B0-----:R-:W-:-:S04]  /*24f0*/  IMAD.WIDE.U32 R28, R36, 0x4, R2 ;  /* 0x00000004241c7825 */ /* 0x001fc800078e0002 */
[--C-:B------:R-:W-:Y:S02]  /*2500*/  IMAD.WIDE.U32 R32, R32, 0x4, R2.reuse ;  /* 0x0000000420207825 */ /* 0x100fe400078e0002 */
[----:B------:R-:W2:Y:S02]  /*2510*/  LDG.E.64 R28, desc[UR12][R28.64] ;  /* 0x0000000c1c1c7981 */ /* 0x000ea4000c1e1b00 */
[--C-:B------:R-:W-:Y:S02]  /*2520*/  IMAD.WIDE.U32 R30, R30, 0x4, R2.reuse ;  /* 0x000000041e1e7825 */ /* 0x100fe400078e0002 */
[----:B------:R-:W3:Y:S02]  /*2530*/  LDG.E.64 R32, desc[UR12][R32.64] ;  /* 0x0000000c20207981 */ /* 0x000ee4000c1e1b00 */
[----:B------:R-:W-:Y:S02]  /*2540*/  IMAD.WIDE.U32 R26, R26, 0x4, R2 ;  /* 0x000000041a1a7825 */ /* 0x000fe400078e0002 */
[----:B------:R-:W4:Y:S04]  /*2550*/  LDG.E.64 R30, desc[UR12][R30.64] ;  /* 0x0000000c1e1e7981 */ /* 0x000f28000c1e1b00 */
[----:B------:R-:W4:Y:S01]  /*2560*/  LDG.E.64 R26, desc[UR12][R26.64] ;  /* 0x0000000c1a1a7981 */ /* 0x000f22000c1e1b00 */
[----:B------:R-:W-:Y:S01]  /*2570*/  IADD3 R37, R36, 0x60, RZ ;  /* 0x0000006024257810 */ /* 0x000fe20007ffe0ff */
[----:B--2---:R-:W-:Y:S01]  /*2580*/  FADD.FTZ R28, RZ, R28 ;  /* 0x0000001cff1c7221 */ /* 0x004fe20000010000 */
[----:B------:R-:W-:-:S03]  /*2590*/  FADD.FTZ R29, RZ, R29 ;  /* 0x0000001dff1d7221 */ /* 0x000fc60000010000 */
[----:B---3--:R-:W-:Y:S01]  /*25a0*/  FADD.FTZ R28, R32, R28 ;  /* 0x0000001c201c7221 */ /* 0x008fe20000010000 */
[----:B------:R-:W-:-:S03]  /*25b0*/  FADD.FTZ R29, R33, R29 ;  /* 0x0000001d211d7221 */ /* 0x000fc60000010000 */
[----:B----4-:R-:W-:Y:S01]  /*25c0*/  FADD.FTZ R28, R30, R28 ;  /* 0x0000001c1e1c7221 */ /* 0x010fe20000010000 */
[----:B------:R-:W-:Y:S02]  /*25d0*/  VIADD R30, R36, 0x40 ;  /* 0x00000040241e7836 */ /* 0x000fe40000000000 */
[----:B-1----:R-:W-:Y:S01]  /*25e0*/  FADD.FTZ R0, R31, R29 ;  /* 0x0000001d1f007221 */ /* 0x002fe20000010000 */
[----:B------:R-:W-:Y:S01]  /*25f0*/  FADD.FTZ R26, R26, R28 ;  /* 0x0000001c1a1a7221 */ /* 0x000fe20000010000 */
[----:B------:R-:W-:Y:S01]  /*2600*/  IADD3 R28, R36, 0x50, RZ ;  /* 0x00000050241c7810 */ /* 0x000fe20007ffe0ff */
[----:B------:R-:W-:-:S04]  /*2610*/  IMAD.WIDE.U32 R30, R30, 0x4, R2 ;  /* 0x000000041e1e7825 */ /* 0x000fc800078e0002 */
[--C-:B------:R-:W-:Y:S02]  /*2620*/  IMAD.WIDE.U32 R28, R28, 0x4, R2.reuse ;  /* 0x000000041c1c7825 */ /* 0x100fe400078e0002 */
[----:B------:R-:W2:Y:S02]  /*2630*/  LDG.E.64 R30, desc[UR12][R30.64] ;  /* 0x0000000c1e1e7981 */ /* 0x000ea4000c1e1b00 */
[----:B------:R-:W-:Y:S02]  /*2640*/  VIADD R32, R36, 0x70 ;  /* 0x0000007024207836 */ /* 0x000fe40000000000 */
[--C-:B------:R-:W-:Y:S01]  /*2650*/  IMAD.WIDE.U32 R36, R37, 0x4, R2.reuse ;  /* 0x0000000425247825 */ /* 0x100fe200078e0002 */
[----:B------:R-:W3:Y:S03]  /*2660*/  LDG.E.64 R28, desc[UR12][R28.64] ;  /* 0x0000000c1c1c7981 */ /* 0x000ee6000c1e1b00 */
[----:B------:R-:W-:-:S02]  /*2670*/  IMAD.WIDE.U32 R32, R32, 0x4, R2 ;  /* 0x0000000420207825 */ /* 0x000fc400078e0002 */
[----:B------:R-:W4:Y:S02]  /*2680*/  LDG.E.64 R36, desc[UR12][R36.64] ;  /* 0x0000000c24247981 */ /* 0x000f24000c1e1b00 */
[----:B------:R-:W-:Y:S02]  /*2690*/  FADD.FTZ R27, R27, R0 ;  /* 0x000000001b1b7221 */ /* 0x000fe40000010000 */
[----:B------:R-:W4:Y:S04]  /*26a0*/  LDG.E.64 R32, desc[UR12][R32.64] ;  /* 0x0000000c20207981 */ /* 0x000f28000c1e1b00 */
[----:B------:R0:W5:Y:S04]  /*26b0*/  LDL.LU.64 R2, [R1+0x38] ;  /* 0x0000380001027983 */ /* 0x0001680000300a00 */
[----:B------:R0:W5:Y:S01]  /*26c0*/  LDL.LU R0, [R1+0x2c] ;  /* 0x00002c0001007983 */ /* 0x0001620000300800 */
[----:B--2---:R-:W-:Y:S01]  /*26d0*/  FADD.FTZ R26, R30, R26 ;  /* 0x0000001a1e1a7221 */ /* 0x004fe20000010000 */
[----:B------:R-:W-:-:S03]  /*26e0*/  FADD.FTZ R27, R31, R27 ;  /* 0x0000001b1f1b7221 */ /* 0x000fc60000010000 */
[----:B---3--:R-:W-:Y:S01]  /*26f0*/  FADD.FTZ R26, R28, R26 ;  /* 0x0000001a1c1a7221 */ /* 0x008fe20000010000 */
[----:B------:R-:W-:-:S03]  /*2700*/  FADD.FTZ R27, R29, R27 ;  /* 0x0000001b1d1b7221 */ /* 0x000fc60000010000 */
[----:B----4-:R-:W-:Y:S01]  /*2710*/  FADD.FTZ R26, R36, R26 ;  /* 0x0000001a241a7221 */ /* 0x010fe20000010000 */
[----:B------:R-:W-:-:S03]  /*2720*/  FADD.FTZ R27, R37, R27 ;  /* 0x0000001b251b7221 */ /* 0x000fc60000010000 */
[----:B------:R-:W-:Y:S01]  /*2730*/  FADD.FTZ R26, R32, R26 ;  /* 0x0000001a201a7221 */ /* 0x000fe20000010000 */
[----:B0-----:R-:W-:-:S07]  /*2740*/  FADD.FTZ R27, R33, R27 ;  /* 0x0000001b211b7221 */ /* 0x001fce0000010000 */
.L_x_420:
[----:B------:R-:W-:Y:S05]  /*2750*/  BSYNC B0 ;  /* 0x0000000000007941 */ /* 0x000fea0003800000 */
.L_x_419:
[----:B------:R-:W0:Y:S01]  /*2760*/  SHFL.BFLY PT, R28, R26, 0x4, 0x1f ;  /* 0x0c801f001a1c7f89 */ /* 0x000e2200000e0000 */
[----:B------:R-:W-:Y:S01]  /*2770*/  BSSY B0, `(.L_x_421) ;  /* 0x0000017000007945 */ /* 0x000fe20003800000 */
[----:B------:R-:W1:Y:S01]  /*2780*/  S2R R29, SR_TID.X ;  /* 0x00000000001d7919 */ /* 0x000e620000002100 */
[----:B0-----:R-:W-:Y:S02]  /*2790*/  FADD.FTZ R26, R28, R26 ;  /* 0x0000001a1c1a7221 */ /* 0x001fe40000010000 */
[----:B------:R-:W0:Y:S01]  /*27a0*/  SHFL.BFLY PT, R28, R27, 0x4, 0x1f ;  /* 0x0c801f001b1c7f89 */ /* 0x000e2200000e0000 */
[----:B-1----:R-:W-:Y:S01]  /*27b0*/  LOP3.LUT P1, RZ, R29, 0xffffff07, RZ, 0xc0, !PT ;  /* 0xffffff071dff7812 */ /* 0x002fe2000782c0ff */
[----:B0-----:R-:W-:Y:S02]  /*27c0*/  FADD.FTZ R27, R28, R27 ;  /* 0x0000001b1c1b7221 */ /* 0x001fe40000010000 */
[----:B------:R-:W0:Y:S02]  /*27d0*/  SHFL.BFLY PT, R28, R26, 0x2, 0x1f ;  /* 0x0c401f001a1c7f89 */ /* 0x000e2400000e0000 */
[----:B0-----:R-:W-:-:S02]  /*27e0*/  FADD.FTZ R26, R26, R28 ;  /* 0x0000001c1a1a7221 */ /* 0x001fc40000010000 */
[----:B------:R-:W0:Y:S02]  /*27f0*/  SHFL.BFLY PT, R28, R27, 0x2, 0x1f ;  /* 0x0c401f001b1c7f89 */ /* 0x000e2400000e0000 */
[----:B0-----:R-:W-:Y:S02]  /*2800*/  FADD.FTZ R27, R27, R28 ;  /* 0x0000001c1b1b7221 */ /* 0x001fe40000010000 */
[----:B------:R-:W0:Y:S02]  /*2810*/  SHFL.BFLY PT, R28, R26, 0x1, 0x1f ;  /* 0x0c201f001a1c7f89 */ /* 0x000e2400000e0000 */
[----:B0-----:R-:W-:Y:S02]  /*2820*/  FADD.FTZ R26, R26, R28 ;  /* 0x0000001c1a1a7221 */ /* 0x001fe40000010000 */
[----:B------:R-:W0:Y:S02]  /*2830*/  SHFL.BFLY PT, R28, R27, 0x1, 0x1f ;  /* 0x0c201f001b1c7f89 */ /* 0x000e2400000e0000 */
[----:B0-----:R-:W-:Y:S01]  /*2840*/  FADD.FTZ R27, R27, R28 ;  /* 0x0000001c1b1b7221 */ /* 0x001fe20000010000 */
[----:B------:R-:W-:Y:S06]  /*2850*/  @P1 BRA `(.L_x_422) ;  /* 0x0000000000201947 */ /* 0x000fec0003800000 */
[----:B------:R-:W0:Y:S01]  /*2860*/  S2UR UR10, SR_CgaCtaId ;  /* 0x00000000000a79c3 */ /* 0x000e220000008800 */
[----:B------:R-:W-:Y:S01]  /*2870*/  UMOV UR5, 0x400 ;  /* 0x0000040000057882 */ /* 0x000fe20000000000 */
[----:B------:R-:W-:Y:S01]  /*2880*/  FMUL.FTZ R27, R27, 9.7656251455191522837e-05 ;  /* 0x38cccccd1b1b7820 */ /* 0x000fe20000410000 */
[----:B------:R-:W-:Y:S01]  /*2890*/  UIADD3 UR5, UR5, 0x4100, URZ ;  /* 0x0000410005057890 */ /* 0x000fe2000fffe03f */
[----:B------:R-:W-:Y:S01]  /*28a0*/  FMUL.FTZ R26, R26, 9.7656251455191522837e-05 ;  /* 0x38cccccd1a1a7820 */ /* 0x000fe20000410000 */
[----:B------:R-:W-:Y:S02]  /*28b0*/  LOP3.LUT R28, R29, 0xfffffff8, RZ, 0xc0, !PT ;  /* 0xfffffff81d1c7812 */ /* 0x000fe400078ec0ff */
[----:B0-----:R-:W-:-:S09]  /*28c0*/  ULEA UR5, UR10, UR5, 0x18 ;  /* 0x000000050a057291 */ /* 0x001fd2000f8ec03f */
[----:B------:R0:W-:Y:S03]  /*28d0*/  STS.64 [R28+UR5], R26 ;  /* 0x0000001a1c007988 */ /* 0x0001e60008000a05 */
.L_x_422:
[----:B------:R-:W-:Y:S05]  /*28e0*/  BSYNC B0 ;  /* 0x0000000000007941 */ /* 0x000fea0003800000 */
.L_x_421:
[----:B0-----:R-:W2:Y:S04]  /*28f0*/  LDL R26, [R1+0x14] ;  /* 0x00001400011a7983 */ /* 0x001ea80000100800 */
[----:B------:R-:W3:Y:S04]  /*2900*/  LDL.LU R28, [R1+0x8] ;  /* 0x00000800011c7983 */ /* 0x000ee80000300800 */
[----:B------:R-:W4:Y:S01]  /*2910*/  LDL R29, [R1+0x18] ;  /* 0x00001800011d7983 */ /* 0x000f220000100800 */
[----:B------:R-:W0:Y:S01]  /*2920*/  S2UR UR10, SR_CgaCtaId ;  /* 0x00000000000a79c3 */ /* 0x000e220000008800 */
[----:B------:R-:W-:-:S02]  /*2930*/  UMOV UR5, 0x400 ;  /* 0x0000040000057882 */ /* 0x000fc40000000000 */
[----:B------:R-:W4:Y:S01]  /*2940*/  LDL.LU R30, [R1+0x10] ;  /* 0x00001000011e7983 */ /* 0x000f220000300800 */
[----:B------:R-:W-:Y:S01]  /*2950*/  UIADD3 UR5, UR5, 0x4100, URZ ;  /* 0x0000410005057890 */ /* 0x000fe2000fffe03f */
[----:B------:R-:W-:Y:S02]  /*2960*/  SHF.L.U32 R38, R38, 0x10, RZ ;  /* 0x0000001026267819 */ /* 0x000fe400000006ff */
[----:B------:R-:W4:Y:S01]  /*2970*/  LDL.LU R37, [R1+0x4] ;  /* 0x0000040001257983 */ /* 0x000f220000300800 */
[----:B0-----:R-:W-:-:S03]  /*2980*/  ULEA UR5, UR10, UR5, 0x18 ;  /* 0x000000050a057291 */ /* 0x001fc6000f8ec03f */
[----:B------:R-:W-:Y:S02]  /*2990*/  ULDC.64 UR10, c[0x0][0x210] ;  /* 0x00008400000a7ab9 */ /* 0x000fe40000000a00 */
[----:B-----5:R-:W-:-:S04]  /*29a0*/  IADD3 R54, P1, R54, UR10, RZ ;  /* 0x0000000a36367c10 */ /* 0x020fc8000ff3e0ff */
[----:B------:R-:W-:Y:S01]  /*29b0*/  IADD3.X R55, R55, UR11, RZ, P1, !PT ;  /* 0x0000000b37377c10 */ /* 0x000fe20008ffe4ff */
[----:B------:R-:W-:Y:S01]  /*29c0*/  IMAD.U32 R61, R61, 0x10000, RZ ;  /* 0x000100003d3d7824 */ /* 0x000fe200078e00ff */
[----:B------:R-:W-:Y:S01]  /*29d0*/  SHF.L.U32 R46, R46, 0x10, RZ ;  /* 0x000000102e2e7819 */ /* 0x000fe200000006ff */
[----:B------:R-:W-:Y:S01]  /*29e0*/  IMAD.U32 R41, R41, 0x10000, RZ ;  /* 0x0001000029297824 */ /* 0x000fe200078e00ff */
[----:B------:R-:W-:Y:S02]  /*29f0*/  SHF.L.U32 R40, R40, 0x10, RZ ;  /* 0x0000001028287819 */ /* 0x000fe400000006ff */
[----:B------:R-:W-:Y:S02]  /*2a00*/  SHF.L.U32 R60, R60, 0x10, RZ ;  /* 0x000000103c3c7819 */ /* 0x000fe400000006ff */
[----:B------:R-:W-:Y:S01]  /*2a10*/  SHF.L.U32 R45, R45, 0x10, RZ ;  /* 0x000000102d2d7819 */ /* 0x000fe200000006ff */
[----:B------:R-:W-:Y:S01]  /*2a20*/  IMAD.U32 R33, R42, 0x10000, RZ ;  /* 0x000100002a217824 */ /* 0x000fe200078e00ff */
[----:B------:R-:W-:-:S02]  /*2a30*/  SHF.L.U32 R59, R59, 0x10, RZ ;  /* 0x000000103b3b7819 */ /* 0x000fc400000006ff */
[----:B------:R-:W-:Y:S01]  /*2a40*/  SHF.L.U32 R31, R44, 0x10, RZ ;  /* 0x000000102c1f7819 */ /* 0x000fe200000006ff */
[C---:B------:R-:W-:Y:S01]  /*2a50*/  FADD.FTZ R61, -R24.reuse, R61 ;  /* 0x0000003d183d7221 */ /* 0x040fe20000010100 */
[C---:B------:R-:W-:Y:S01]  /*2a60*/  FADD.FTZ R46, -R24.reuse, R46 ;  /* 0x0000002e182e7221 */ /* 0x040fe20000010100 */
[----:B------:R-:W-:Y:S01]  /*2a70*/  FADD.FTZ R40, -R24, R40 ;  /* 0x0000002818287221 */ /* 0x000fe20000010100 */
[C---:B------:R-:W-:Y:S01]  /*2a80*/  FADD.FTZ R60, -R34.reuse, R60 ;  /* 0x0000003c223c7221 */ /* 0x040fe20000010100 */
[C---:B------:R-:W-:Y:S01]  /*2a90*/  FADD.FTZ R45, -R34.reuse, R45 ;  /* 0x0000002d222d7221 */ /* 0x040fe20000010100 */
[----:B------:R-:W-:Y:S01]  /*2aa0*/  FADD.FTZ R41, -R34, R41 ;  /* 0x0000002922297221 */ /* 0x000fe20000010100 */
[----:B------:R-:W-:Y:S01]  /*2ab0*/  BAR.SYNC.DEFER_BLOCKING 0x0 ;  /* 0x0000000000007b1d */ /* 0x000fe20000010000 */
[----:B--2---:R-:W-:-:S06]  /*2ac0*/  LEA R26, R26, UR5, 0x3 ;  /* 0x000000051a1a7c11 */ /* 0x004fcc000f8e18ff */
[----:B------:R-:W0:Y:S01]  /*2ad0*/  LDS.64 R26, [R26] ;  /* 0x000000001a1a7984 */ /* 0x000e220000000a00 */
[----:B---3--:R-:W-:-:S05]  /*2ae0*/  SHF.L.U32 R28, R28, 0x10, RZ ;  /* 0x000000101c1c7819 */ /* 0x008fca00000006ff */
[----:B------:R-:W-:-:S04]  /*2af0*/  FADD.FTZ R28, -R24, R28 ;  /* 0x0000001c181c7221 */ /* 0x000fc80000010100 */
[----:B------:R-:W-:Y:S01]  /*2b00*/  FMUL.FTZ R28, R5, R28 ;  /* 0x0000001c051c7220 */ /* 0x000fe20000410000 */
[--C-:B0-----:R-:W-:Y:S01]  /*2b10*/  FFMA.FTZ R6, R0, R6, -R26.reuse ;  /* 0x0000000600067223 */ /* 0x101fe2000001081a */
[----:B------:R-:W-:-:S03]  /*2b20*/  FFMA.FTZ R38, R3, R38, -R26 ;  /* 0x0000002603267223 */ /* 0x000fc6000001081a */
[----:B------:R-:W-:Y:S01]  /*2b30*/  FFMA.FTZ R6, -R52, R27, R6 ;  /* 0x0000001b34067223 */ /* 0x000fe20000010106 */
[----:B------:R-:W-:-:S03]  /*2b40*/  FFMA.FTZ R28, R27, -R28, R38 ;  /* 0x8000001c1b1c7223 */ /* 0x000fc60000010026 */
[C---:B------:R-:W-:Y:S01]  /*2b50*/  FMUL.FTZ R6, R5.reuse, R6 ;  /* 0x0000000605067220 */ /* 0x040fe20000410000 */
[----:B------:R-:W-:-:S05]  /*2b60*/  FMUL.FTZ R28, R5, R28 ;  /* 0x0000001c051c7220 */ /* 0x000fca0000410000 */
[----:B------:R-:W-:-:S04]  /*2b70*/  F2FP.BF16.F32.PACK_AB R6, R28, R6 ;  /* 0x000000061c06723e */ /* 0x000fc800000010ff */
[----:B------:R-:W-:Y:S01]  /*2b80*/  PRMT R28, R6, 0x7632, R28 ;  /* 0x00007632061c7816 */ /* 0x000fe2000000001c */
[----:B------:R4:W-:Y:S01]  /*2b90*/  STG.E.U16 desc[UR12][R54.64], R6 ;  /* 0x0000000636007986 */ /* 0x0009e2000c10150c */
[C-C-:B------:R-:W-:Y:S01]  /*2ba0*/  FFMA.FTZ R24, R0.reuse, R7, -R26.reuse ;  /* 0x0000000700187223 */ /* 0x140fe2000001081a */
[--C-:B------:R-:W-:Y:S01]  /*2bb0*/  FFMA.FTZ R11, R0, R11, -R26.reuse ;  /* 0x0000000b000b7223 */ /* 0x100fe2000001081a */
[C-C-:B------:R-:W-:Y:S01]  /*2bc0*/  FFMA.FTZ R32, R3.reuse, R31, -R26.reuse ;  /* 0x0000001f03207223 */ /* 0x140fe2000001081a */
[----:B----4-:R-:W-:Y:S02]  /*2bd0*/  IMAD.U32 R6, R30, 0x10000, RZ ;  /* 0x000100001e067824 */ /* 0x010fe400078e00ff */
[C---:B------:R-:W-:Y:S02]  /*2be0*/  FFMA.FTZ R30, R3.reuse, R59, -R26 ;  /* 0x0000003b031e7223 */ /* 0x040fe4000001081a */
[----:B------:R-:W-:Y:S01]  /*2bf0*/  FADD.FTZ R6, -R34, R6 ;  /* 0x0000000622067221 */ /* 0x000fe20000010100 */
[--C-:B------:R-:W-:Y:S01]  /*2c00*/  FFMA.FTZ R34, R0, R13, -R26.reuse ;  /* 0x0000000d00227223 */ /* 0x100fe2000001081a */
[----:B------:R-:W-:-:S02]  /*2c10*/  FFMA.FTZ R26, R3, R33, -R26 ;  /* 0x00000021031a7223 */ /* 0x000fc4000001081a */
[----:B------:R-:W2:Y:S04]  /*2c20*/  LDL.LU R33, [R1] ;  /* 0x0000000001217983 */ /* 0x000ea80000300800 */
[----:B------:R-:W3:Y:S04]  /*2c30*/  LDL.LU R31, [R1+0xc] ;  /* 0x00000c00011f7983 */ /* 0x000ee80000300800 */
[----:B------:R0:W-:Y:S02]  /*2c40*/  STG.E.U16 desc[UR12][R54.64+0x2], R28 ;  /* 0x0000021c36007986 */ /* 0x0001e4000c10150c */
[----:B0-----:R-:W-:-:S06]  /*2c50*/  LEA R28, R29, UR5, 0x3 ;  /* 0x000000051d1c7c11 */ /* 0x001fcc000f8e18ff */
[----:B------:R-:W0:Y:S01]  /*2c60*/  LDS.64 R28, [R28] ;  /* 0x000000001c1c7984 */ /* 0x000e220000000a00 */
[C---:B------:R-:W-:Y:S01]  /*2c70*/  FMUL.FTZ R61, R5.reuse, R61 ;  /* 0x0000003d053d7220 */ /* 0x040fe20000410000 */
[C---:B------:R-:W-:Y:S01]  /*2c80*/  FMUL.FTZ R46, R5.reuse, R46 ;  /* 0x0000002e052e7220 */ /* 0x040fe20000410000 */
[----:B------:R-:W-:Y:S01]  /*2c90*/  FMUL.FTZ R7, R5, R40 ;  /* 0x0000002805077220 */ /* 0x000fe20000410000 */
[----:B------:R-:W-:Y:S01]  /*2ca0*/  FFMA.FTZ R24, -R51, R27, R24 ;  /* 0x0000001b33187223 */ /* 0x000fe20000010118 */
[C---:B------:R-:W-:Y:S01]  /*2cb0*/  FFMA.FTZ R30, R27.reuse, -R61, R30 ;  /* 0x8000003d1b1e7223 */ /* 0x040fe2000001001e */
[-C--:B------:R-:W-:Y:S01]  /*2cc0*/  FFMA.FTZ R50, -R50, R27.reuse, R11 ;  /* 0x0000001b32327223 */ /* 0x080fe2000001010b */
[----:B------:R-:W-:Y:S01]  /*2cd0*/  FFMA.FTZ R32, R27, -R46, R32 ;  /* 0x8000002e1b207223 */ /* 0x000fe20000010020 */
[----:B------:R-:W-:Y:S01]  /*2ce0*/  FFMA.FTZ R34, -R49, R27, R34 ;  /* 0x0000001b31227223 */ /* 0x000fe20000010122 */
[----:B------:R-:W-:Y:S01]  /*2cf0*/  FFMA.FTZ R36, R27, -R7, R26 ;  /* 0x800000071b247223 */ /* 0x000fe2000001001a */
[C---:B------:R-:W-:Y:S01]  /*2d00*/  FMUL.FTZ R7, R5.reuse, R24 ;  /* 0x0000001805077220 */ /* 0x040fe20000410000 */
[C---:B------:R-:W-:Y:S01]  /*2d10*/  FMUL.FTZ R26, R5.reuse, R30 ;  /* 0x0000001e051a7220 */ /* 0x040fe20000410000 */
[C---:B------:R-:W-:Y:S01]  /*2d20*/  FMUL.FTZ R13, R5.reuse, R50 ;  /* 0x00000032050d7220 */ /* 0x040fe20000410000 */
[C---:B------:R-:W-:Y:S01]  /*2d30*/  FMUL.FTZ R30, R5.reuse, R32 ;  /* 0x00000020051e7220 */ /* 0x040fe20000410000 */
[C---:B------:R-:W-:Y:S01]  /*2d40*/  FMUL.FTZ R11, R5.reuse, R34 ;  /* 0x00000022050b7220 */ /* 0x040fe20000410000 */
[----:B------:R-:W-:Y:S01]  /*2d50*/  FMUL.FTZ R24, R5, R36 ;  /* 0x0000002405187220 */ /* 0x000fe20000410000 */
[----:B------:R-:W-:-:S02]  /*2d60*/  SHF.L.U32 R5, R37, 0x10, RZ ;  /* 0x0000001025057819 */ /* 0x000fc400000006ff */
[----:B------:R-:W-:Y:S01]  /*2d70*/  SHF.L.U32 R47, R47, 0x10, RZ ;  /* 0x000000102f2f7819 */ /* 0x000fe200000006ff */
[C---:B------:R-:W-:Y:S01]  /*2d80*/  FMUL.FTZ R32, R8.reuse, R6 ;  /* 0x0000000608207220 */ /* 0x040fe20000410000 */
[C---:B------:R-:W-:Y:S01]  /*2d90*/  FMUL.FTZ R60, R8.reuse, R60 ;  /* 0x0000003c083c7220 */ /* 0x040fe20000410000 */
[----:B------:R-:W-:Y:S01]  /*2da0*/  IMAD.U32 R39, R39, 0x10000, RZ ;  /* 0x0001000027277824 */ /* 0x000fe200078e00ff */
[----:B------:R-:W-:Y:S01]  /*2db0*/  SHF.L.U32 R43, R43, 0x10, RZ ;  /* 0x000000102b2b7819 */ /* 0x000fe200000006ff */
[----:B------:R-:W-:Y:S01]  /*2dc0*/  FMUL.FTZ R45, R8, R45 ;  /* 0x0000002d082d7220 */ /* 0x000fe20000410000 */
[----:B------:R-:W-:Y:S01]  /*2dd0*/  F2FP.BF16.F32.PACK_AB R26, R26, R7 ;  /* 0x000000071a1a723e */ /* 0x000fe200000010ff */
[--C-:B0-----:R-:W-:Y:S01]  /*2de0*/  FFMA.FTZ R9, R2, R9, -R28.reuse ;  /* 0x0000000902097223 */ /* 0x101fe2000001081c */
[--C-:B------:R-:W-:Y:S01]  /*2df0*/  FFMA.FTZ R34, R4, R5, -R28.reuse ;  /* 0x0000000504227223 */ /* 0x100fe2000001081c */
[--C-:B------:R-:W-:Y:S01]  /*2e00*/  FFMA.FTZ R10, R2, R10, -R28.reuse ;  /* 0x0000000a020a7223 */ /* 0x100fe2000001081c */
[--C-:B------:R-:W-:Y:S01]  /*2e10*/  FFMA.FTZ R47, R4, R47, -R28.reuse ;  /* 0x0000002f042f7223 */ /* 0x100fe2000001081c */
[-C--:B------:R-:W-:Y:S01]  /*2e20*/  FFMA.FTZ R9, -R48, R29.reuse, R9 ;  /* 0x0000001d30097223 */ /* 0x080fe20000010109 */
[----:B------:R-:W-:Y:S01]  /*2e30*/  FFMA.FTZ R12, R2, R12, -R28 ;  /* 0x0000000c020c7223 */ /* 0x000fe2000001081c */
[----:B------:R-:W-:Y:S01]  /*2e40*/  FFMA.FTZ R5, R29, -R32, R34 ;  /* 0x800000201d057223 */ /* 0x000fe20000010022 */
[----:B------:R-:W-:Y:S01]  /*2e50*/  FFMA.FTZ R35, -R35, R29, R10 ;  /* 0x0000001d23237223 */ /* 0x000fe2000001010a */
[----:B------:R-:W-:Y:S01]  /*2e60*/  FFMA.FTZ R47, R29, -R60, R47 ;  /* 0x8000003c1d2f7223 */ /* 0x000fe2000001002f */
[----:B------:R-:W-:Y:S01]  /*2e70*/  FFMA.FTZ R6, R4, R39, -R28 ;  /* 0x0000002704067223 */ /* 0x000fe2000001081c */
[C---:B------:R-:W-:Y:S01]  /*2e80*/  FMUL.FTZ R9, R8.reuse, R9 ;  /* 0x0000000908097220 */ /* 0x040fe20000410000 */
[C---:B------:R-:W-:Y:S01]  /*2e90*/  FMUL.FTZ R10, R8.reuse, R5 ;  /* 0x00000005080a7220 */ /* 0x040fe20000410000 */
[----:B------:R-:W-:Y:S01]  /*2ea0*/  FFMA.FTZ R25, -R25, R29, R12 ;  /* 0x0000001d19197223 */ /* 0x000fe2000001010c */
[C---:B------:R-:W-:Y:S01]  /*2eb0*/  FMUL.FTZ R35, R8.reuse, R35 ;  /* 0x0000002308237220 */ /* 0x040fe20000410000 */
[----:B------:R-:W-:Y:S01]  /*2ec0*/  FMUL.FTZ R12, R8, R47 ;  /* 0x0000002f080c7220 */ /* 0x000fe20000410000 */
[--C-:B------:R-:W-:Y:S01]  /*2ed0*/  FFMA.FTZ R14, R2, R14, -R28.reuse ;  /* 0x0000000e020e7223 */ /* 0x100fe2000001081c */
[----:B------:R-:W-:Y:S01]  /*2ee0*/  FFMA.FTZ R43, R4, R43, -R28 ;  /* 0x0000002b042b7223 */ /* 0x000fe2000001081c */
[----:B------:R-:W-:Y:S01]  /*2ef0*/  FMUL.FTZ R28, R8, R41 ;  /* 0x00000029081c7220 */ /* 0x000fe20000410000 */
[----:B------:R-:W-:Y:S01]  /*2f00*/  FFMA.FTZ R45, R29, -R45, R6 ;  /* 0x8000002d1d2d7223 */ /* 0x000fe20000010006 */
[----:B------:R-:W-:Y:S01]  /*2f10*/  F2FP.BF16.F32.PACK_AB R9, R10, R9 ;  /* 0x000000090a09723e */ /* 0x000fe200000010ff */
[----:B------:R-:W-:Y:S01]  /*2f20*/  FFMA.FTZ R5, -R15, R29, R14 ;  /* 0x0000001d0f057223 */ /* 0x000fe2000001010e */
[----:B------:R-:W-:Y:S01]  /*2f30*/  F2FP.BF16.F32.PACK_AB R35, R12, R35 ;  /* 0x000000230c23723e */ /* 0x000fe200000010ff */
[----:B------:R-:W-:Y:S01]  /*2f40*/  FFMA.FTZ R43, R29, -R28, R43 ;  /* 0x8000001c1d2b7223 */ /* 0x000fe2000001002b */
[C---:B------:R-:W-:Y:S01]  /*2f50*/  FMUL.FTZ R25, R8.reuse, R25 ;  /* 0x0000001908197220 */ /* 0x040fe20000410000 */
[C---:B------:R-:W-:Y:S01]  /*2f60*/  FMUL.FTZ R14, R8.reuse, R45 ;  /* 0x0000002d080e7220 */ /* 0x040fe20000410000 */
[----:B------:R-:W-:Y:S01]  /*2f70*/  PRMT R27, R9, 0x7632, R27 ;  /* 0x00007632091b7816 */ /* 0x000fe2000000001b */
[----:B------:R-:W-:Y:S01]  /*2f80*/  FMUL.FTZ R5, R8, R5 ;  /* 0x0000000508057220 */ /* 0x000fe20000410000 */
[----:B------:R-:W-:Y:S01]  /*2f90*/  PRMT R12, R26, 0x7632, R12 ;  /* 0x000076321a0c7816 */ /* 0x000fe2000000000c */
[----:B------:R-:W-:Y:S01]  /*2fa0*/  FMUL.FTZ R10, R8, R43 ;  /* 0x0000002b080a7220 */ /* 0x000fe20000410000 */
[----:B------:R-:W-:-:S02]  /*2fb0*/  PRMT R15, R35, 0x7632, R15 ;  /* 0x00007632230f7816 */ /* 0x000fc4000000000f */
[----:B------:R-:W-:Y:S02]  /*2fc0*/  F2FP.BF16.F32.PACK_AB R13, R30, R13 ;  /* 0x0000000d1e0d723e */ /* 0x000fe400000010ff */
[----:B------:R-:W-:Y:S01]  /*2fd0*/  F2FP.BF16.F32.PACK_AB R25, R14, R25 ;  /* 0x000000190e19723e */ /* 0x000fe200000010ff */
[----:B------:R0:W-:Y:S04]  /*2fe0*/  STG.E.U16 desc[UR12][R54.64+0x4], R9 ;  /* 0x0000040936007986 */ /* 0x0001e8000c10150c */
[----:B------:R-:W-:Y:S01]  /*2ff0*/  STG.E.U16 desc[UR12][R54.64+0x6], R27 ;  /* 0x0000061b36007986 */ /* 0x000fe2000c10150c */
[----:B------:R-:W-:Y:S02]  /*3000*/  PRMT R14, R25, 0x7632, R14 ;  /* 0x00007632190e7816 */ /* 0x000fe4000000000e */
[----:B------:R-:W-:-:S02]  /*3010*/  F2FP.BF16.F32.PACK_AB R11, R24, R11 ;  /* 0x0000000b180b723e */ /* 0x000fc400000010ff */
[----:B------:R-:W-:Y:S01]  /*3020*/  F2FP.BF16.F32.PACK_AB R5, R10, R5 ;  /* 0x000000050a05723e */ /* 0x000fe200000010ff */
[----:B------:R-:W-:Y:S01]  /*3030*/  ULOP3.LUT UR4, UR4, 0x1, URZ, 0x3c, !UPT ;  /* 0x0000000104047892 */ /* 0x000fe2000f8e3c3f */
[----:B------:R-:W-:Y:S01]  /*3040*/  UMOV UR5, UR9 ;  /* 0x0000000900057c82 */ /* 0x000fe20008000000 */
[----:B--2---:R-:W-:-:S04]  /*3050*/  IADD3 R6, P1, R33, UR10, RZ ;  /* 0x0000000a21067c10 */ /* 0x004fc8000ff3e0ff */
[----:B---3--:R-:W-:Y:S02]  /*3060*/  IADD3.X R7, R31, UR11, RZ, P1, !PT ;  /* 0x0000000b1f077c10 */ /* 0x008fe40008ffe4ff */
[----:B------:R-:W-:-:S03]  /*3070*/  IADD3 R8, P1, R57, UR10, RZ ;  /* 0x0000000a39087c10 */ /* 0x000fc6000ff3e0ff */
[----:B------:R-:W-:Y:S01]  /*3080*/  STG.E.U16 desc[UR12][R6.64], R26 ;  /* 0x0000001a06007986 */ /* 0x000fe2000c10150c */
[----:B0-----:R-:W-:-:S03]  /*3090*/  IADD3.X R9, R58, UR11, RZ, P1, !PT ;  /* 0x0000000b3a097c10 */ /* 0x001fc60008ffe4ff */
[----:B------:R0:W-:Y:S04]  /*30a0*/  STG.E.U16 desc[UR12][R6.64+0x2], R12 ;  /* 0x0000020c06007986 */ /* 0x0001e8000c10150c */
[----:B------:R-:W-:Y:S04]  /*30b0*/  STG.E.U16 desc[UR12][R6.64+0x4], R35 ;  /* 0x0000042306007986 */ /* 0x000fe8000c10150c */
[----:B------:R1:W-:Y:S01]  /*30c0*/  STG.E.U16 desc[UR12][R6.64+0x6], R15 ;  /* 0x0000060f06007986 */ /* 0x0003e2000c10150c */
[----:B0-----:R-:W-:-:S03]  /*30d0*/  IADD3 R12, P1, R53, UR10, RZ ;  /* 0x0000000a350c7c10 */ /* 0x001fc6000ff3e0ff */
[----:B------:R0:W-:Y:S01]  /*30e0*/  STG.E.U16 desc[UR12][R8.64], R13 ;  /* 0x0000000d08007986 */ /* 0x0001e2000c10150c */
[----:B-1----:R-:W-:-:S03]  /*30f0*/  PRMT R7, R13, 0x7632, R7 ;  /* 0x000076320d077816 */ /* 0x002fc60000000007 */
[----:B------:R-:W-:Y:S01]  /*3100*/  STG.E.U16 desc[UR12][R8.64+0x4], R25 ;  /* 0x0000041908007986 */ /* 0x000fe2000c10150c */
[----:B------:R-:W-:-:S03]  /*3110*/  PRMT R6, R11, 0x7632, R6 ;  /* 0x000076320b067816 */ /* 0x000fc60000000006 */
[----:B------:R-:W-:Y:S01]  /*3120*/  STG.E.U16 desc[UR12][R8.64+0x2], R7 ;  /* 0x0000020708007986 */ /* 0x000fe2000c10150c */
[----:B0-----:R-:W-:-:S03]  /*3130*/  IADD3.X R13, R56, UR11, RZ, P1, !PT ;  /* 0x0000000b380d7c10 */ /* 0x001fc60008ffe4ff */
[----:B------:R0:W-:Y:S04]  /*3140*/  STG.E.U16 desc[UR12][R8.64+0x6], R14 ;  /* 0x0000060e08007986 */ /* 0x0001e8000c10150c */
[----:B------:R1:W-:Y:S01]  /*3150*/  STG.E.U16 desc[UR12][R12.64], R11 ;  /* 0x0000000b0c007986 */ /* 0x0003e2000c10150c */
[----:B0-----:R-:W-:-:S03]  /*3160*/  PRMT R9, R5, 0x7632, R9 ;  /* 0x0000763205097816 */ /* 0x001fc60000000009 */
[----:B------:R1:W-:Y:S04]  /*3170*/  STG.E.U16 desc[UR12][R12.64+0x2], R6 ;  /* 0x000002060c007986 */ /* 0x0003e8000c10150c */
[----:B------:R1:W-:Y:S04]  /*3180*/  STG.E.U16 desc[UR12][R12.64+0x4], R5 ;  /* 0x000004050c007986 */ /* 0x0003e8000c10150c */
[----:B------:R1:W-:Y:S01]  /*3190*/  STG.E.U16 desc[UR12][R12.64+0x6], R9 ;  /* 0x000006090c007986 */ /* 0x0003e2000c10150c */
[----:B------:R-:W-:Y:S01]  /*31a0*/  UMOV UR10, UR7 ;  /* 0x00000007000a7c82 */ /* 0x000fe20008000000 */
[----:B------:R-:W-:Y:S05]  /*31b0*/  @!P0 BRA `(.L_x_423) ;  /* 0xffffffd4000c8947 */ /* 0x000fea000383ffff */
.L_x_407:
[----:B------:R-:W-:-:S04]  /*31c0*/  ULEA UR7, UR8, UR16, 0x6 ;  /* 0x0000001008077291 */ /* 0x000fc8000f8e303f */
[----:B------:R-:W-:-:S04]  /*31d0*/  USHF.L.U32 UR7, UR7, 0x5, URZ ;  /* 0x0000000507077899 */ /* 0x000fc8000800063f */
[----:B------:R-:W-:-:S06]  /*31e0*/  UISETP.GT.AND UP0, UPT, UR7, 0x13f, UPT ;  /* 0x0000013f0700788c */ /* 0x000fcc000bf04270 */
[----:B------:R-:W-:-:S13]  /*31f0*/  PLOP3.LUT P0, PT, PT, PT, UP0, 0x80, 0x0 ;  /* 0x000000000000781c */ /* 0x000fda0003f0f008 */
[----:B------:R-:W-:Y:S05]  /*3200*/  @P0 EXIT ;  /* 0x000000000000094d */ /* 0x000fea0003800000 */
[----:B------:R-:W2:Y:S01]  /*3210*/  S2R R48, SR_TID.X ;  /* 0x0000000000307919 */ /* 0x000ea20000002100 */
[----:B------:R-:W-:Y:S01]  /*3220*/  LOP3.LUT R44, RZ, UR14, RZ, 0x33, !PT ;  /* 0x0000000eff2c7c12 */ /* 0x000fe2000f8e33ff */
[----:B-1----:R-:W-:Y:S01]  /*3230*/  IMAD.MOV.U32 R11, RZ, RZ, -0x1 ;  /* 0xffffffffff0b7424 */ /* 0x002fe200078e00ff */
[----:B0-----:R-:W-:Y:S01]  /*3240*/  LOP3.LUT R3, RZ, UR15, RZ, 0x33, !PT ;  /* 0x0000000fff037c12 */ /* 0x001fe2000f8e33ff */
        /* <DEDUP_REMOVED lines=14> */
[----:B--2---:R-:W-:-:S02]  /*3330*/  SHF.R.U32.HI R46, RZ, 0x5, R48 ;  /* 0x00000005ff2e7819 */ /* 0x004fc40000011630 */
        /* <DEDUP_REMOVED lines=26> */
.L_x_440:
        /* <DEDUP_REMOVED lines=48> */
.L_x_427:
[----:B------:R-:W-:Y:S05]  /*37e0*/  BSYNC B1 ;  /* 0x0000000000017941 */ /* 0x000fea0003800000 */
.L_x_426:
        /* <DEDUP_REMOVED lines=23> */
.L_x_430:
        /* <DEDUP_REMOVED lines=55> */
.L_x_429:
[----:B------:R-:W-:Y:S05]  /*3cd0*/  BSYNC B1 ;  /* 0x0000000000017941 */ /* 0x000fea0003800000 */
.L_x_428:
        /* <DEDUP_REMOVED lines=35> */
.L_x_432:
[----:B------:R-:W-:Y:S05]  /*3f10*/  BSYNC B1 ;  /* 0x0000000000017941 */ /* 0x000fea0003800000 */
.L_x_431:
        /* <DEDUP_REMOVED lines=15> */
.L_x_425:
[----:B------:R-:W-:Y:S05]  /*4010*/  BSYNC B0 ;  /* 0x0000000000007941 */ /* 0x000fea0003800000 */
.L_x_424:
        /* <DEDUP_REMOVED lines=50> */
.L_x_449:
        /* <DEDUP_REMOVED lines=47> */
.L_x_459:
        /* <DEDUP_REMOVED lines=41> */
.L_x_469:
[----:B--2---:R-:W-:Y:S01]  /*48c0*/  FADD.FTZ R3, R2, R18 ;  /* 0x0000001202037221 */ /* 0x004fe20000010000 */
[----:B------:R-:W-:-:S04]  /*48d0*/  @!P1 F2FP.BF16.F32.PACK_AB R2, RZ, R12 ;  /* 0x0000000cff02923e */ /* 0x000fc800000010ff */
[----:B------:R-:W-:Y:S01]  /*48e0*/  @!P1 F2FP.BF16.F32.PACK_AB R3, RZ, R3 ;  /* 0x00000003ff03923e */ /* 0x000fe200000010ff */
[----:B------:R0:W-:Y:S04]  /*48f0*/  @!P1 STG.E.U16 desc[UR12][R4.64+0x50], R2 ;  /* 0x0000500204009986 */ /* 0x0001e8000c10150c */
[----:B------:R2:W-:Y:S01]  /*4900*/  @!P1 STG.E.U16 desc[UR12][R6.64+0x50], R3 ;  /* 0x0000500306009986 */ /* 0x0005e2000c10150c */
[----:B0-----:R-:W-:-:S07]  /*4910*/  LEA.HI R2, R48, 0x3c, RZ, 0x1c ;  /* 0x0000003c30027811 */ /* 0x001fce00078fe0ff */
.L_x_435:
[----:B------:R-:W-:Y:S05]  /*4920*/  BSYNC B0 ;  /* 0x0000000000007941 */ /* 0x000fea0003800000 */
.L_x_434:
        /* <DEDUP_REMOVED lines=164> */
.L_x_503:
        /* <DEDUP_REMOVED lines=9> */
.L_x_433:
[----:B------:R-:W-:Y:S05]  /*5400*/  WARPSYNC.ALL ;  /* 0x0000000000007948 */ /* 0x000fea0003800000 */
[----:B------:R-:W-:Y:S01]  /*5410*/  BAR.SYNC.DEFER_BLOCKING 0x0 ;  /* 0x0000000000007b1d */ /* 0x000fe20000010000 */
[C---:B------:R-:W-:Y:S02]  /*5420*/  ISETP.GE.AND P0, PT, R41.reuse, -0x26c0, PT ;  /* 0xffffd9402900780c */ /* 0x040fe40003f06270 */
[----:B------:R-:W-:-:S11]  /*5430*/  IADD3 R41, R41, 0x2800, RZ ;  /* 0x0000280029297810 */ /* 0x000fd60007ffe0ff */
[----:B------:R-:W-:Y:S05]  /*5440*/  @!P0 BRA `(.L_x_440) ;  /* 0xffffffe000248947 */ /* 0x000fea000383ffff */
[----:B------:R-:W-:Y:S05]  /*5450*/  EXIT ;  /* 0x000000000000794d */ /* 0x000fea0003800000 */
.L_x_436:
[----:B------:R-:W-:Y:S01]  /*5460*/  HFMA2.MMA R16, -RZ, RZ, 0, 4.76837158203125e-07 ;  /* 0x00000008ff107435 */ /* 0x000fe200000001ff */
[----:B-1----:R-:W-:Y:S01]  /*5470*/  IMAD.MOV.U32 R17, RZ, RZ, R2 ;  /* 0x000000ffff117224 */ /* 0x002fe200078e0002 */
[----:B------:R-:W-:Y:S01]  /*5480*/  MOV R15, 0x101f ;  /* 0x0000101f000f7802 */ /* 0x000fe20000000f00 */
[----:B------:R-:W-:-:S08]  /*5490*/  IMAD.MOV.U32 R14, RZ, RZ, 0xffff ;  /* 0x0000ffffff0e7424 */ /* 0x000fd000078e00ff */
[----:B0-2---:R-:W-:Y:S05]  /*54a0*/  WARPSYNC.COLLECTIVE R14, `(.L_x_441) ;  /* 0x000000000e087348 */ /* 0x005fea0003c00000 */
[----:B------:R1:W3:Y:S02]  /*54b0*/  SHFL.BFLY P2, R18, R17, R16, R15 ;  /* 0x0c00001011127389 */ /* 0x0002e4000004000f */
[----:B0123--:R-:W-:Y:S01]  /*54c0*/  ENDCOLLECTIVE ;  /* 0x000000000000791b */ /* 0x00ffe20003800000 */
.L_x_441:
[----:B------:R-:W-:Y:S02]  /*54d0*/  MOV R17, R3 ;  /* 0x0000000300117202 */ /* 0x000fe40000000f00 */
[----:B------:R-:W-:-:S07]  /*54e0*/  MOV R5, R18 ;  /* 0x0000001200057202 */ /* 0x000fce0000000f00 */
[----:B------:R-:W-:Y:S05]  /*54f0*/  WARPSYNC.COLLECTIVE R14, `(.L_x_442) ;  /* 0x000000000e087348 */ /* 0x000fea0003c00000 */
[----:B------:R0:W1:Y:S02]  /*5500*/  SHFL.BFLY P2, R18, R17, R16, R15 ;  /* 0x0c00001011127389 */ /* 0x000064000004000f */
[----:B01----:R-:W-:Y:S01]  /*5510*/  ENDCOLLECTIVE ;  /* 0x000000000000791b */ /* 0x003fe20003800000 */
.L_x_442:
[----:B------:R-:W-:Y:S01]  /*5520*/  FADD.FTZ R5, R5, R2 ;  /* 0x0000000205057221 */ /* 0x000fe20000010000 */
[----:B------:R-:W-:-:S04]  /*5530*/  HFMA2.MMA R16, -RZ, RZ, 0, 2.384185791015625e-07 ;  /* 0x00000004ff107435 */ /* 0x000fc800000001ff */
[----:B------:R-:W-:Y:S01]  /*5540*/  MOV R17, R5 ;  /* 0x0000000500117202 */ /* 0x000fe20000000f00 */
[----:B------:R-:W-:-:S07]  /*5550*/  IMAD.MOV.U32 R4, RZ, RZ, R18 ;  /* 0x000000ffff047224 */ /* 0x000fce00078e0012 */
[----:B------:R-:W-:Y:S05]  /*5560*/  WARPSYNC.COLLECTIVE R14, `(.L_x_443) ;  /* 0x000000000e087348 */ /* 0x000fea0003c00000 */
[----:B------:R0:W1:Y:S02]  /*5570*/  SHFL.BFLY P2, R18, R17, R16, R15 ;  /* 0x0c00001011127389 */ /* 0x000064000004000f */
[----:B01----:R-:W-:Y:S01]  /*5580*/  ENDCOLLECTIVE ;  /* 0x000000000000791b */ /* 0x003fe20003800000 */
.L_x_443:
[----:B------:R-:W-:-:S05]  /*5590*/  FADD.FTZ R4, R4, R3 ;  /* 0x0000000304047221 */ /* 0x000fca0000010000 */
[----:B------:R-:W-:Y:S01]  /*55a0*/  MOV R17, R4 ;  /* 0x0000000400117202 */ /* 0x000fe20000000f00 */
[----:B------:R-:W-:-:S07]  /*55b0*/  IMAD.MOV.U32 R6, RZ, RZ, R18 ;  /* 0x000000ffff067224 */ /* 0x000fce00078e0012 */
[----:B------:R-:W-:Y:S05]  /*55c0*/  WARPSYNC.COLLECTIVE R14, `(.L_x_444) ;  /* 0x000000000e087348 */ /* 0x000fea0003c00000 */
[----:B------:R0:W1:Y:S02]  /*55d0*/  SHFL.BFLY P2, R18, R17, R16, R15 ;  /* 0x0c00001011127389 */ /* 0x000064000004000f */
[----:B01----:R-:W-:Y:S01]  /*55e0*/  ENDCOLLECTIVE ;  /* 0x000000000000791b */ /* 0x003fe20003800000 */
.L_x_444:
[----:B------:R-:W-:Y:S01]  /*55f0*/  FADD.FTZ R6, R5, R6 ;  /* 0x0000000605067221 */ /* 0x000fe20000010000 */
[----:B------:R-:W-:-:S03]  /*5600*/  HFMA2.MMA R16, -RZ, RZ, 0, 1.1920928955078125e-07 ;  /* 0x00000002ff107435 */ /* 0x000fc600000001ff */
[----:B------:R-:W-:Y:S01]  /*5610*/  IMAD.MOV.U32 R17, RZ, RZ, R6 ;  /* 0x000000ffff117224 */ /* 0x000fe200078e0006 */
[----:B------:R-:W-:-:S07]  /*5620*/  MOV R7, R18 ;  /* 0x0000001200077202 */ /* 0x000fce0000000f00 */
[----:B------:R-:W-:Y:S05]  /*5630*/  WARPSYNC.COLLECTIVE R14, `(.L_x_445) ;  /* 0x000000000e087348 */ /* 0x000fea0003c00000 */
[----:B------:R0:W1:Y:S02]  /*5640*/  SHFL.BFLY P2, R18, R17, R16, R15 ;  /* 0x0c00001011127389 */ /* 0x000064000004000f */
[----:B01----:R-:W-:Y:S01]  /*5650*/  ENDCOLLECTIVE ;  /* 0x000000000000791b */ /* 0x003fe20003800000 */
.L_x_445:
[----:B------:R-:W-:-:S04]  /*5660*/  FADD.FTZ R7, R4, R7 ;  /* 0x0000000704077221 */ /* 0x000fc80000010000 */
[----:B------:R-:W-:Y:S01]  /*5670*/  IMAD.MOV.U32 R17, RZ, RZ, R7 ;  /* 0x000000ffff117224 */ /* 0x000fe200078e0007 */
[----:B------:R-:W-:-:S07]  /*5680*/  MOV R9, R18 ;  /* 0x0000001200097202 */ /* 0x000fce0000000f00 */
[----:B------:R-:W-:Y:S05]  /*5690*/  WARPSYNC.COLLECTIVE R14, `(.L_x_446) ;  /* 0x000000000e087348 */ /* 0x000fea0003c00000 */
[----:B------:R0:W1:Y:S02]  /*56a0*/  SHFL.BFLY P2, R18, R17, R16, R15 ;  /* 0x0c00001011127389 */ /* 0x000064000004000f */
[----:B01----:R-:W-:Y:S01]  /*56b0*/  ENDCOLLECTIVE ;  /* 0x000000000000791b */ /* 0x003fe20003800000 */
.L_x_446:
[----:B------:R-:W-:-:S05]  /*56c0*/  FADD.FTZ R9, R6, R9 ;  /* 0x0000000906097221 */ /* 0x000fca0000010000 */
[----:B------:R-:W-:Y:S01]  /*56d0*/  MOV R17, R9 ;  /* 0x0000000900117202 */ /* 0x000fe20000000f00 */
[----:B------:R-:W-:Y:S01]  /*56e0*/  IMAD.MOV.U32 R16, RZ, RZ, 0x1 ;  /* 0x00000001ff107424 */ /* 0x000fe200078e00ff */
[----:B------:R-:W-:-:S07]  /*56f0*/  MOV R2, R18 ;  /* 0x0000001200027202 */ /* 0x000fce0000000f00 */
[----:B------:R-:W-:Y:S05]  /*5700*/  WARPSYNC.COLLECTIVE R14, `(.L_x_447) ;  /* 0x000000000e087348 */ /* 0x000fea0003c00000 */
[----:B------:R0:W1:Y:S02]  /*5710*/  SHFL.BFLY P2, R18, R17, R16, R15 ;  /* 0x0c00001011127389 */ /* 0x000064000004000f */
[----:B01----:R-:W-:Y:S01]  /*5720*/  ENDCOLLECTIVE ;  /* 0x000000000000791b */ /* 0x003fe20003800000 */
.L_x_447:
[----:B------:R-:W-:-:S05]  /*5730*/  FADD.FTZ R2, R7, R2 ;  /* 0x0000000207027221 */ /* 0x000fca0000010000 */
[----:B------:R-:W-:Y:S02]  /*5740*/  MOV R17, R2 ;  /* 0x0000000200117202 */ /* 0x000fe40000000f00 */
[----:B------:R-:W-:-:S07]  /*5750*/  MOV R8, R18 ;  /* 0x0000001200087202 */ /* 0x000fce0000000f00 */
[----:B------:R-:W-:Y:S05]  /*5760*/  WARPSYNC.COLLECTIVE R14, `(.L_x_448) ;  /* 0x000000000e087348 */ /* 0x000fea0003c00000 */
[----:B------:R0:W1:Y:S02]  /*5770*/  SHFL.BFLY P2, R18, R17, R16, R15 ;  /* 0x0c00001011127389 */ /* 0x000064000004000f */
[----:B01----:R-:W-:Y:S01]  /*5780*/  ENDCOLLECTIVE ;  /* 0x000000000000791b */ /* 0x003fe20003800000 */
.L_x_448:
[----:B------:R-:W-:Y:S01]  /*5790*/  FADD.FTZ R8, R9, R8 ;  /* 0x0000000809087221 */ /* 0x000fe20000010000 */
[----:B------:R-:W-:Y:S06]  /*57a0*/  BRA `(.L_x_449) ;  /* 0xffffffe800e47947 */ /* 0x000fec000383ffff */
.L_x_437:
        /* <DEDUP_REMOVED lines=8> */
.L_x_451:
[----:B------:R-:W-:Y:S05]  /*5830*/  BSYNC B1 ;  /* 0x0000000000017941 */ /* 0x000fea0003800000 */
.L_x_450:
        /* <DEDUP_REMOVED lines=8> */
.L_x_452:
[----:B------:R-:W-:Y:S01]  /*58c0*/  FADD.FTZ R9, R9, R2 ;  /* 0x0000000209097221 */ /* 0x000fe20000010000 */
[----:B------:R-:W-:-:S04]  /*58d0*/  HFMA2.MMA R16, -RZ, RZ, 0, 2.384185791015625e-07 ;  /* 0x00000004ff107435 */ /* 0x000fc800000001ff */
[----:B------:R-:W-:Y:S01]  /*58e0*/  MOV R17, R9 ;  /* 0x0000000900117202 */ /* 0x000fe20000000f00 */
[----:B------:R-:W-:-:S07]  /*58f0*/  IMAD.MOV.U32 R8, RZ, RZ, R18 ;  /* 0x000000ffff087224 */ /* 0x000fce00078e0012 */
[----:B------:R-:W-:Y:S05]  /*5900*/  WARPSYNC.COLLECTIVE R14, `(.L_x_453) ;  /* 0x000000000e087348 */ /* 0x000fea0003c00000 */
[----:B------:R0:W1:Y:S02]  /*5910*/  SHFL.BFLY P2, R18, R17, R16, R15 ;  /* 0x0c00001011127389 */ /* 0x000064000004000f */
[----:B01----:R-:W-:Y:S01]  /*5920*/  ENDCOLLECTIVE ;  /* 0x000000000000791b */ /* 0x003fe20003800000 */
.L_x_453:
[----:B------:R-:W-:-:S05]  /*5930*/  FADD.FTZ R8, R8, R3 ;  /* 0x0000000308087221 */ /* 0x000fca0000010000 */
[----:B------:R-:W-:Y:S01]  /*5940*/  MOV R17, R8 ;  /* 0x0000000800117202 */ /* 0x000fe20000000f00 */
[----:B------:R-:W-:-:S07]  /*5950*/  IMAD.MOV.U32 R10, RZ, RZ, R18 ;  /* 0x000000ffff0a7224 */ /* 0x000fce00078e0012 */
[----:B------:R-:W-:Y:S05]  /*5960*/  WARPSYNC.COLLECTIVE R14, `(.L_x_454) ;  /* 0x000000000e087348 */ /* 0x000fea0003c00000 */
[----:B------:R0:W1:Y:S02]  /*5970*/  SHFL.BFLY P2, R18, R17, R16, R15 ;  /* 0x0c00001011127389 */ /* 0x000064000004000f */
[----:B01----:R-:W-:Y:S01]  /*5980*/  ENDCOLLECTIVE ;  /* 0x000000000000791b */ /* 0x003fe20003800000 */
.L_x_454:
[----:B------:R-:W-:Y:S01]  /*5990*/  FADD.FTZ R10, R9, R10 ;  /* 0x0000000a090a7221 */ /* 0x000fe20000010000 */
[----:B------:R-:W-:-:S03]  /*59a0*/  HFMA2.MMA R16, -RZ, RZ, 0, 1.1920928955078125e-07 ;  /* 0x00000002ff107435 */ /* 0x000fc600000001ff */
[----:B------:R-:W-:Y:S01]  /*59b0*/  IMAD.MOV.U32 R17, RZ, RZ, R10 ;  /* 0x000000ffff117224 */ /* 0x000fe200078e000a */
[----:B------:R-:W-:-:S07]  /*59c0*/  MOV R11, R18 ;  /* 0x00000012000b7202 */ /* 0x000fce0000000f00 */
[----:B------:R-:W-:Y:S05]  /*59d0*/  WARPSYNC.COLLECTIVE R14, `(.L_x_455) ;  /* 0x000000000e087348 */ /* 0x000fea0003c00000 */
[----:B------:R0:W1:Y:S02]  /*59e0*/  SHFL.BFLY P2, R18, R17, R16, R15 ;  /* 0x0c00001011127389 */ /* 0x000064000004000f */
[----:B01----:R-:W-:Y:S01]  /*59f0*/  ENDCOLLECTIVE ;  /* 0x000000000000791b */ /* 0x003fe20003800000 */
.L_x_455:
[----:B------:R-:W-:-:S04]  /*5a00*/  FADD.FTZ R11, R8, R11 ;  /* 0x0000000b080b7221 */ /* 0x000fc80000010000 */
[----:B------:R-:W-:Y:S01]  /*5a10*/  IMAD.MOV.U32 R17, RZ, RZ, R11 ;  /* 0x000000ffff117224 */ /* 0x000fe200078e000b */
[----:B------:R-:W-:-:S07]  /*5a20*/  MOV R13, R18 ;  /* 0x00000012000d7202 */ /* 0x000fce0000000f00 */
[----:B------:R-:W-:Y:S05]  /*5a30*/  WARPSYNC.COLLECTIVE R14, `(.L_x_456) ;  /* 0x000000000e087348 */ /* 0x000fea0003c00000 */
[----:B------:R0:W1:Y:S02]  /*5a40*/  SHFL.BFLY P2, R18, R17, R16, R15 ;  /* 0x0c00001011127389 */ /* 0x000064000004000f */
[----:B01----:R-:W-:Y:S01]  /*5a50*/  ENDCOLLECTIVE ;  /* 0x000000000000791b */ /* 0x003fe20003800000 */
.L_x_456:
[----:B------:R-:W-:-:S05]  /*5a60*/  FADD.FTZ R13, R10, R13 ;  /* 0x0000000d0a0d7221 */ /* 0x000fca0000010000 */
[----:B------:R-:W-:Y:S01]  /*5a70*/  MOV R17, R13 ;  /* 0x0000000d00117202 */ /* 0x000fe20000000f00 */
[----:B------:R-:W-:Y:S01]  /*5a80*/  IMAD.MOV.U32 R16, RZ, RZ, 0x1 ;  /* 0x00000001ff107424 */ /* 0x000fe200078e00ff */
[----:B------:R-:W-:-:S07]  /*5a90*/  MOV R2, R18 ;  /* 0x0000001200027202 */ /* 0x000fce0000000f00 */
[----:B------:R-:W-:Y:S05]  /*5aa0*/  WARPSYNC.COLLECTIVE R14, `(.L_x_457) ;  /* 0x000000000e087348 */ /* 0x000fea0003c00000 */
[----:B------:R0:W1:Y:S02]  /*5ab0*/  SHFL.BFLY P2, R18, R17, R16, R15 ;  /* 0x0c00001011127389 */ /* 0x000064000004000f */
[----:B01----:R-:W-:Y:S01]  /*5ac0*/  ENDCOLLECTIVE ;  /* 0x000000000000791b */ /* 0x003fe20003800000 */
.L_x_457:
[----:B------:R-:W-:-:S05]  /*5ad0*/  FADD.FTZ R2, R11, R2 ;  /* 0x000000020b027221 */ /* 0x000fca0000010000 */
[----:B------:R-:W-:Y:S02]  /*5ae0*/  MOV R17, R2 ;  /* 0x0000000200117202 */ /* 0x000fe40000000f00 */
[----:B------:R-:W-:-:S07]  /*5af0*/  MOV R12, R18 ;  /* 0x00000012000c7202 */ /* 0x000fce0000000f00 */
[----:B------:R-:W-:Y:S05]  /*5b00*/  WARPSYNC.COLLECTIVE R14, `(.L_x_458) ;  /* 0x000000000e087348 */ /* 0x000fea0003c00000 */
[----:B------:R0:W1:Y:S02]  /*5b10*/  SHFL.BFLY P2, R18, R17, R16, R15 ;  /* 0x0c00001011127389 */ /* 0x000064000004000f */
[----:B01----:R-:W-:Y:S01]  /*5b20*/  ENDCOLLECTIVE ;  /* 0x000000000000791b */ /* 0x003fe20003800000 */
.L_x_458:
[----:B------:R-:W-:Y:S01]  /*5b30*/  FADD.FTZ R12, R13, R12 ;  /* 0x0000000c0d0c7221 */ /* 0x000fe20000010000 */
[----:B------:R-:W-:Y:S06]  /*5b40*/  BRA `(.L_x_459) ;  /* 0xffffffe800b87947 */ /* 0x000fec000383ffff */
.L_x_438:
        /* <DEDUP_REMOVED lines=8> */
.L_x_461:
[----:B------:R-:W-:Y:S05]  /*5bd0*/  BSYNC B1 ;  /* 0x0000000000017941 */ /* 0x000fea0003800000 */
.L_x_460:
        /* <DEDUP_REMOVED lines=8> */
.L_x_462:
[----:B------:R-:W-:Y:S01]  /*5c60*/  FADD.FTZ R9, R9, R2 ;  /* 0x0000000209097221 */ /* 0x000fe20000010000 */
[----:B------:R-:W-:-:S04]  /*5c70*/  HFMA2.MMA R16, -RZ, RZ, 0, 2.384185791015625e-07 ;  /* 0x00000004ff107435 */ /* 0x000fc800000001ff */
[----:B------:R-:W-:Y:S01]  /*5c80*/  MOV R17, R9 ;  /* 0x0000000900117202 */ /* 0x000fe20000000f00 */
[----:B------:R-:W-:-:S07]  /*5c90*/  IMAD.MOV.U32 R8, RZ, RZ, R18 ;  /* 0x000000ffff087224 */ /* 0x000fce00078e0012 */
[----:B------:R-:W-:Y:S05]  /*5ca0*/  WARPSYNC.COLLECTIVE R14, `(.L_x_463) ;  /* 0x000000000e087348 */ /* 0x000fea0003c00000 */
[----:B------:R0:W1:Y:S02]  /*5cb0*/  SHFL.BFLY P2, R18, R17, R16, R15 ;  /* 0x0c00001011127389 */ /* 0x000064000004000f */
[----:B01----:R-:W-:Y:S01]  /*5cc0*/  ENDCOLLECTIVE ;  /* 0x000000000000791b */ /* 0x003fe20003800000 */
.L_x_463:
[----:B------:R-:W-:-:S05]  /*5cd0*/  FADD.FTZ R8, R8, R3 ;  /* 0x0000000308087221 */ /* 0x000fca0000010000 */
[----:B------:R-:W-:Y:S01]  /*5ce0*/  MOV R17, R8 ;  /* 0x0000000800117202 */ /* 0x000fe20000000f00 */
[----:B------:R-:W-:-:S07]  /*5cf0*/  IMAD.MOV.U32 R10, RZ, RZ, R18 ;  /* 0x000000ffff0a7224 */ /* 0x000fce00078e0012 */
[----:B------:R-:W-:Y:S05]  /*5d00*/  WARPSYNC.COLLECTIVE R14, `(.L_x_464) ;  /* 0x000000000e087348 */ /* 0x000fea0003c00000 */
[----:B------:R0:W1:Y:S02]  /*5d10*/  SHFL.BFLY P2, R18, R17, R16, R15 ;  /* 0x0c00001011127389 */ /* 0x000064000004000f */
[----:B01----:R-:W-:Y:S01]  /*5d20*/  ENDCOLLECTIVE ;  /* 0x000000000000791b */ /* 0x003fe20003800000 */
.L_x_464:
[----:B------:R-:W-:Y:S01]  /*5d30*/  FADD.FTZ R10, R9, R10 ;  /* 0x0000000a090a7221 */ /* 0x000fe20000010000 */
[----:B------:R-:W-:-:S03]  /*5d40*/  HFMA2.MMA R16, -RZ, RZ, 0, 1.1920928955078125e-07 ;  /* 0x00000002ff107435 */ /* 0x000fc600000001ff */
[----:B------:R-:W-:Y:S01]  /*5d50*/  IMAD.MOV.U32 R17, RZ, RZ, R10 ;  /* 0x000000ffff117224 */ /* 0x000fe200078e000a */
[----:B------:R-:W-:-:S07]  /*5d60*/  MOV R11, R18 ;  /* 0x00000012000b7202 */ /* 0x000fce0000000f00 */
[----:B------:R-:W-:Y:S05]  /*5d70*/  WARPSYNC.COLLECTIVE R14, `(.L_x_465) ;  /* 0x000000000e087348 */ /* 0x000fea0003c00000 */
[----:B------:R0:W1:Y:S02]  /*5d80*/  SHFL.BFLY P2, R18, R17, R16, R15 ;  /* 0x0c00001011127389 */ /* 0x000064000004000f */
[----:B01----:R-:W-:Y:S01]  /*5d90*/  ENDCOLLECTIVE ;  /* 0x000000000000791b */ /* 0x003fe20003800000 */
.L_x_465:
[----:B------:R-:W-:-:S04]  /*5da0*/  FADD.FTZ R11, R8, R11 ;  /* 0x0000000b080b7221 */ /* 0x000fc80000010000 */
[----:B------:R-:W-:Y:S01]  /*5db0*/  IMAD.MOV.U32 R17, RZ, RZ, R11 ;  /* 0x000000ffff117224 */ /* 0x000fe200078e000b */
[----:B------:R-:W-:-:S07]  /*5dc0*/  MOV R13, R18 ;  /* 0x00000012000d7202 */ /* 0x000fce0000000f00 */
[----:B------:R-:W-:Y:S05]  /*5dd0*/  WARPSYNC.COLLECTIVE R14, `(.L_x_466) ;  /* 0x000000000e087348 */ /* 0x000fea0003c00000 */
[----:B------:R0:W1:Y:S02]  /*5de0*/  SHFL.BFLY P2, R18, R17, R16, R15 ;  /* 0x0c00001011127389 */ /* 0x000064000004000f */
[----:B01----:R-:W-:Y:S01]  /*5df0*/  ENDCOLLECTIVE ;  /* 0x000000000000791b */ /* 0x003fe20003800000 */
.L_x_466:
[----:B------:R-:W-:-:S05]  /*5e00*/  FADD.FTZ R13, R10, R13 ;  /* 0x0000000d0a0d7221 */ /* 0x000fca0000010000 */
[----:B------:R-:W-:Y:S01]  /*5e10*/  MOV R17, R13 ;  /* 0x0000000d00117202 */ /* 0x000fe20000000f00 */
[----:B------:R-:W-:Y:S01]  /*5e20*/  IMAD.MOV.U32 R16, RZ, RZ, 0x1 ;  /* 0x00000001ff107424 */ /* 0x000fe200078e00ff */
[----:B------:R-:W-:-:S07]  /*5e30*/  MOV R2, R18 ;  /* 0x0000001200027202 */ /* 0x000fce0000000f00 */
[----:B------:R-:W-:Y:S05]  /*5e40*/  WARPSYNC.COLLECTIVE R14, `(.L_x_467) ;  /* 0x000000000e087348 */ /* 0x000fea0003c00000 */
[----:B------:R0:W1:Y:S02]  /*5e50*/  SHFL.BFLY P2, R18, R17, R16, R15 ;  /* 0x0c00001011127389 */ /* 0x000064000004000f */
[----:B01----:R-:W-:Y:S01]  /*5e60*/  ENDCOLLECTIVE ;  /* 0x000000000000791b */ /* 0x003fe20003800000 */
.L_x_467:
[----:B------:R-:W-:-:S05]  /*5e70*/  FADD.FTZ R2, R11, R2 ;  /* 0x000000020b027221 */ /* 0x000fca0000010000 */
[----:B------:R-:W-:Y:S02]  /*5e80*/  MOV R17, R2 ;  /* 0x0000000200117202 */ /* 0x000fe40000000f00 */
[----:B------:R-:W-:-:S07]  /*5e90*/  MOV R12, R18 ;  /* 0x00000012000c7202 */ /* 0x000fce0000000f00 */
[----:B------:R-:W-:Y:S05]  /*5ea0*/  WARPSYNC.COLLECTIVE R14, `(.L_x_468) ;  /* 0x000000000e087348 */ /* 0x000fea0003c00000 */
[----:B------:R0:W1:Y:S02]  /*5eb0*/  SHFL.BFLY P2, R18, R17, R16, R15 ;  /* 0x0c00001011127389 */ /* 0x000064000004000f */
[----:B01----:R-:W-:Y:S01]  /*5ec0*/  ENDCOLLECTIVE ;  /* 0x000000000000791b */ /* 0x003fe20003800000 */
.L_x_468:
[----:B------:R-:W-:Y:S01]  /*5ed0*/  FADD.FTZ R12, R13, R12 ;  /* 0x0000000c0d0c7221 */ /* 0x000fe20000010000 */
[----:B------:R-:W-:Y:S06]  /*5ee0*/  BRA `(.L_x_469) ;  /* 0xffffffe800747947 */ /* 0x000fec000383ffff */
.L_x_439:
        /* <DEDUP_REMOVED lines=8> */
.L_x_471:
[----:B------:R-:W-:Y:S05]  /*5f70*/  BSYNC B0 ;  /* 0x0000000000007941 */ /* 0x000fea0003800000 */
.L_x_470:
        /* <DEDUP_REMOVED lines=11> */
.L_x_472:
        /* <DEDUP_REMOVED lines=17> */
.L_x_473:
[----:B------:R-:W-:Y:S01]  /*6140*/  MOV R17, R5 ;  /* 0x0000000500117202 */ /* 0x000fe20000000f00 */
[----:B------:R-:W-:-:S07]  /*6150*/  IMAD.MOV.U32 R9, RZ, RZ, R18 ;  /* 0x000000ffff097224 */ /* 0x000fce00078e0012 */
[----:B------:R-:W-:Y:S05]  /*6160*/  WARPSYNC.COLLECTIVE R14, `(.L_x_474) ;  /* 0x000000000e087348 */ /* 0x000fea0003c00000 */
[----:B------:R0:W1:Y:S02]  /*6170*/  SHFL.BFLY P2, R18, R17, R16, R15 ;  /* 0x0c00001011127389 */ /* 0x000064000004000f */
[----:B01----:R-:W-:Y:S01]  /*6180*/  ENDCOLLECTIVE ;  /* 0x000000000000791b */ /* 0x003fe20003800000 */
.L_x_474:
        /* <DEDUP_REMOVED lines=11> */
.L_x_475:
[----:B------:R-:W-:Y:S01]  /*6240*/  MOV R17, R3 ;  /* 0x0000000300117202 */ /* 0x000fe20000000f00 */
[----:B------:R-:W-:-:S07]  /*6250*/  IMAD.MOV.U32 R7, RZ, RZ, R18 ;  /* 0x000000ffff077224 */ /* 0x000fce00078e0012 */
[----:B------:R-:W-:Y:S05]  /*6260*/  WARPSYNC.COLLECTIVE R14, `(.L_x_476) ;  /* 0x000000000e087348 */ /* 0x000fea0003c00000 */
[----:B------:R0:W1:Y:S02]  /*6270*/  SHFL.BFLY P2, R18, R17, R16, R15 ;  /* 0x0c00001011127389 */ /* 0x000064000004000f */
[----:B01----:R-:W-:Y:S01]  /*6280*/  ENDCOLLECTIVE ;  /* 0x000000000000791b */ /* 0x003fe20003800000 */
.L_x_476:
[----:B------:R-:W-:Y:S01]  /*6290*/  FADD.FTZ R4, R22, R7 ;  /* 0x0000000716047221 */ /* 0x000fe20000010000 */
[----:B------:R-:W-:-:S03]  /*62a0*/  HFMA2.MMA R16, -RZ, RZ, 0, 5.9604644775390625e-08 ;  /* 0x00000001ff107435 */ /* 0x000fc600000001ff */
[----:B------:R-:W-:Y:S02]  /*62b0*/  IMAD.MOV.U32 R17, RZ, RZ, R4 ;  /* 0x000000ffff117224 */ /* 0x000fe400078e0004 */
[----:B------:R-:W-:-:S07]  /*62c0*/  FADD.FTZ R3, R3, R18 ;  /* 0x0000001203037221 */ /* 0x000fce0000010000 */
[----:B------:R-:W-:Y:S05]  /*62d0*/  WARPSYNC.COLLECTIVE R14, `(.L_x_477) ;  /* 0x000000000e087348 */ /* 0x000fea0003c00000 */
[----:B------:R0:W1:Y:S02]  /*62e0*/  SHFL.BFLY P2, R18, R17, R16, R15 ;  /* 0x0c00001011127389 */ /* 0x000064000004000f */
[----:B01----:R-:W-:Y:S01]  /*62f0*/  ENDCOLLECTIVE ;  /* 0x000000000000791b */ /* 0x003fe20003800000 */
.L_x_477:
[----:B------:R-:W-:Y:S01]  /*6300*/  IMAD.MOV.U32 R17, RZ, RZ, R3 ;  /* 0x000000ffff117224 */ /* 0x000fe200078e0003 */
[----:B------:R-:W-:-:S07]  /*6310*/  MOV R5, R18 ;  /* 0x0000001200057202 */ /* 0x000fce0000000f00 */
[----:B------:R-:W-:Y:S05]  /*6320*/  WARPSYNC.COLLECTIVE R14, `(.L_x_478) ;  /* 0x000000000e087348 */ /* 0x000fea0003c00000 */
[----:B------:R0:W1:Y:S02]  /*6330*/  SHFL.BFLY P2, R18, R17, R16, R15 ;  /* 0x0c00001011127389 */ /* 0x000064000004000f */
[----:B01----:R-:W-:Y:S01]  /*6340*/  ENDCOLLECTIVE ;  /* 0x000000000000791b */ /* 0x003fe20003800000 */
.L_x_478:
[----:B------:R-:W-:Y:S01]  /*6350*/  FADD.FTZ R4, R4, R5 ;  /* 0x0000000504047221 */ /* 0x000fe20000010000 */
[----:B------:R-:W-:Y:S01]  /*6360*/  MOV R17, R21 ;  /* 0x0000001500117202 */ /* 0x000fe20000000f00 */
[----:B------:R-:W-:Y:S01]  /*6370*/  IMAD.MOV.U32 R16, RZ, RZ, 0x8 ;  /* 0x00000008ff107424 */ /* 0x000fe200078e00ff */
[----:B------:R-:W-:-:S07]  /*6380*/  MOV R6, R18 ;  /* 0x0000001200067202 */ /* 0x000fce0000000f00 */
[----:B------:R-:W-:Y:S05]  /*6390*/  WARPSYNC.COLLECTIVE R14, `(.L_x_479) ;  /* 0x000000000e087348 */ /* 0x000fea0003c00000 */
[----:B------:R0:W1:Y:S02]  /*63a0*/  SHFL.BFLY P2, R18, R17, R16, R15 ;  /* 0x0c00001011127389 */ /* 0x000064000004000f */
[----:B01----:R-:W-:Y:S01]  /*63b0*/  ENDCOLLECTIVE ;  /* 0x000000000000791b */ /* 0x003fe20003800000 */
.L_x_479:
[----:B------:R-:W-:Y:S01]  /*63c0*/  FADD.FTZ R32, R3, R6 ;  /* 0x0000000603207221 */ /* 0x000fe20000010000 */
[----:B------:R-:W-:Y:S02]  /*63d0*/  MOV R17, R24 ;  /* 0x0000001800117202 */ /* 0x000fe40000000f00 */
[----:B------:R-:W-:-:S07]  /*63e0*/  MOV R20, R18 ;  /* 0x0000001200147202 */ /* 0x000fce0000000f00 */
[----:B------:R-:W-:Y:S05]  /*63f0*/  WARPSYNC.COLLECTIVE R14, `(.L_x_480) ;  /* 0x000000000e087348 */ /* 0x000fea0003c00000 */
[----:B------:R0:W1:Y:S02]  /*6400*/  SHFL.BFLY P2, R18, R17, R16, R15 ;  /* 0x0c00001011127389 */ /* 0x000064000004000f */
[----:B01----:R-:W-:Y:S01]  /*6410*/  ENDCOLLECTIVE ;  /* 0x000000000000791b */ /* 0x003fe20003800000 */
.L_x_480:
[----:B------:R-:W-:-:S05]  /*6420*/  FADD.FTZ R20, R20, R21 ;  /* 0x0000001514147221 */ /* 0x000fca0000010000 */
[----:B------:R-:W-:Y:S01]  /*6430*/  MOV R17, R20 ;  /* 0x0000001400117202 */ /* 0x000fe20000000f00 */
[----:B------:R-:W-:Y:S02]  /*6440*/  IMAD.MOV.U32 R16, RZ, RZ, 0x4 ;  /* 0x00000004ff107424 */ /* 0x000fe400078e00ff */
[----:B------:R-:W-:-:S07]  /*6450*/  IMAD.MOV.U32 R19, RZ, RZ, R18 ;  /* 0x000000ffff137224 */ /* 0x000fce00078e0012 */
[----:B------:R-:W-:Y:S05]  /*6460*/  WARPSYNC.COLLECTIVE R14, `(.L_x_481) ;  /* 0x000000000e087348 */ /* 0x000fea0003c00000 */
[----:B------:R0:W1:Y:S02]  /*6470*/  SHFL.BFLY P2, R18, R17, R16, R15 ;  /* 0x0c00001011127389 */ /* 0x000064000004000f */
[----:B01----:R-:W-:Y:S01]  /*6480*/  ENDCOLLECTIVE ;  /* 0x000000000000791b */ /* 0x003fe20003800000 */
.L_x_481:
[----:B------:R-:W-:-:S05]  /*6490*/  FADD.FTZ R19, R19, R24 ;  /* 0x0000001813137221 */ /* 0x000fca0000010000 */
[----:B------:R-:W-:Y:S02]  /*64a0*/  MOV R17, R19 ;  /* 0x0000001300117202 */ /* 0x000fe40000000f00 */
[----:B------:R-:W-:-:S07]  /*64b0*/  MOV R21, R18 ;  /* 0x0000001200157202 */ /* 0x000fce0000000f00 */
[----:B------:R-:W-:Y:S05]  /*64c0*/  WARPSYNC.COLLECTIVE R14, `(.L_x_482) ;  /* 0x000000000e087348 */ /* 0x000fea0003c00000 */
[----:B------:R0:W1:Y:S02]  /*64d0*/  SHFL.BFLY P2, R18, R17, R16, R15 ;  /* 0x0c00001011127389 */ /* 0x000064000004000f */
[----:B01----:R-:W-:Y:S01]  /*64e0*/  ENDCOLLECTIVE ;  /* 0x000000000000791b */ /* 0x003fe20003800000 */
.L_x_482:
        /* <DEDUP_REMOVED lines=10> */
.L_x_483:
[----:B------:R0:W1:Y:S04]  /*6590*/  @!P0 LDS R23, [R9] ;  /* 0x0000000009178984 */ /* 0x0000680000000800 */
[----:B------:R0:W2:Y:S01]  /*65a0*/  @!P0 LDS R25, [R9+0x500] ;  /* 0x0005000009198984 */ /* 0x0000a20000000800 */
[----:B------:R-:W-:Y:S01]  /*65b0*/  IMAD.MOV.U32 R17, RZ, RZ, R22 ;  /* 0x000000ffff117224 */ /* 0x000fe200078e0016 */
[----:B------:R-:W-:-:S07]  /*65c0*/  MOV R8, R18 ;  /* 0x0000001200087202 */ /* 0x000fce0000000f00 */
[----:B012---:R-:W-:Y:S05]  /*65d0*/  WARPSYNC.COLLECTIVE R14, `(.L_x_484) ;  /* 0x000000000e087348 */ /* 0x007fea0003c00000 */
[----:B------:R3:W4:Y:S02]  /*65e0*/  SHFL.BFLY P2, R18, R17, R16, R15 ;  /* 0x0c00001011127389 */ /* 0x000724000004000f */
[----:B01234-:R-:W-:Y:S01]  /*65f0*/  ENDCOLLECTIVE ;  /* 0x000000000000791b */ /* 0x01ffe20003800000 */
.L_x_484:
[----:B------:R-:W-:Y:S01]  /*6600*/  FADD.FTZ R21, R21, R8 ;  /* 0x0000000815157221 */ /* 0x000fe20000010000 */
[----:B------:R-:W-:Y:S01]  /*6610*/  CS2R R8, SRZ ;  /* 0x0000000000087805 */ /* 0x000fe2000001ff00 */
[----:B------:R-:W-:Y:S02]  /*6620*/  HFMA2.MMA R16, -RZ, RZ, 0, 5.9604644775390625e-08 ;  /* 0x00000001ff107435 */ /* 0x000fe400000001ff */
[----:B------:R-:W-:Y:S01]  /*6630*/  IMAD.MOV.U32 R17, RZ, RZ, R21 ;  /* 0x000000ffff117224 */ /* 0x000fe200078e0015 */
[----:B------:R-:W-:Y:S02]  /*6640*/  @!P0 MOV R12, R23 ;  /* 0x00000017000c8202 */ /* 0x000fe40000000f00 */
[----:B------:R-:W-:Y:S01]  /*6650*/  @!P0 MOV R11, R25 ;  /* 0x00000019000b8202 */ /* 0x000fe20000000f00 */
[----:B------:R-:W-:Y:S01]  /*6660*/  IMAD.IADD R25, R2, 0x1, R41 ;  /* 0x0000000102197824 */ /* 0x000fe200078e0229 */
[----:B------:R-:W-:-:S07]  /*6670*/  MOV R7, R18 ;  /* 0x0000001200077202 */ /* 0x000fce0000000f00 */
[----:B------:R-:W-:Y:S05]  /*6680*/  WARPSYNC.COLLECTIVE R14, `(.L_x_485) ;  /* 0x000000000e087348 */ /* 0x000fea0003c00000 */
[----:B------:R0:W1:Y:S02]  /*6690*/  SHFL.BFLY P2, R18, R17, R16, R15 ;  /* 0x0c00001011127389 */ /* 0x000064000004000f */
[----:B01----:R-:W-:Y:S01]  /*66a0*/  ENDCOLLECTIVE ;  /* 0x000000000000791b */ /* 0x003fe20003800000 */
.L_x_485:
[----:B------:R-:W-:Y:S01]  /*66b0*/  FADD.FTZ R22, R22, R7 ;  /* 0x0000000716167221 */ /* 0x000fe20000010000 */
[----:B------:R-:W-:-:S03]  /*66c0*/  @!P0 IADD3 R7, R2, 0x3c, RZ ;  /* 0x0000003c02078810 */ /* 0x000fc60007ffe0ff */
[----:B------:R-:W-:Y:S01]  /*66d0*/  IMAD.MOV.U32 R17, RZ, RZ, R22 ;  /* 0x000000ffff117224 */ /* 0x000fe200078e0016 */
[----:B------:R-:W-:-:S07]  /*66e0*/  MOV R20, R18 ;  /* 0x0000001200147202 */ /* 0x000fce0000000f00 */
[----:B------:R-:W-:Y:S05]  /*66f0*/  WARPSYNC.COLLECTIVE R14, `(.L_x_486) ;  /* 0x000000000e087348 */ /* 0x000fea0003c00000 */
[----:B------:R0:W1:Y:S02]  /*6700*/  SHFL.BFLY P2, R18, R17, R16, R15 ;  /* 0x0c00001011127389 */ /* 0x000064000004000f */
[----:B01----:R-:W-:Y:S01]  /*6710*/  ENDCOLLECTIVE ;  /* 0x000000000000791b */ /* 0x003fe20003800000 */
.L_x_486:
[----:B------:R-:W-:Y:S01]  /*6720*/  FADD.FTZ R20, R21, R20 ;  /* 0x0000001415147221 */ /* 0x000fe20000010000 */
[----:B------:R-:W-:Y:S01]  /*6730*/  MOV R17, R12 ;  /* 0x0000000c00117202 */ /* 0x000fe20000000f00 */
[----:B------:R-:W-:Y:S01]  /*6740*/  IMAD.MOV.U32 R16, RZ, RZ, 0x8 ;  /* 0x00000008ff107424 */ /* 0x000fe200078e00ff */
[----:B------:R-:W-:-:S07]  /*6750*/  MOV R19, R18 ;  /* 0x0000001200137202 */ /* 0x000fce0000000f00 */
[----:B------:R-:W-:Y:S05]  /*6760*/  WARPSYNC.COLLECTIVE R14, `(.L_x_487) ;  /* 0x000000000e087348 */ /* 0x000fea0003c00000 */
[----:B------:R0:W1:Y:S02]  /*6770*/  SHFL.BFLY P2, R18, R17, R16, R15 ;  /* 0x0c00001011127389 */ /* 0x000064000004000f */
[----:B01----:R-:W-:Y:S01]  /*6780*/  ENDCOLLECTIVE ;  /* 0x000000000000791b */ /* 0x003fe20003800000 */
.L_x_487:
[----:B------:R-:W-:Y:S01]  /*6790*/  FADD.FTZ R19, R22, R19 ;  /* 0x0000001316137221 */ /* 0x000fe20000010000 */
[----:B------:R-:W-:Y:S02]  /*67a0*/  MOV R17, R11 ;  /* 0x0000000b00117202 */ /* 0x000fe40000000f00 */
[----:B------:R-:W-:-:S07]  /*67b0*/  MOV R13, R18 ;  /* 0x00000012000d7202 */ /* 0x000fce0000000f00 */
[----:B------:R-:W-:Y:S05]  /*67c0*/  WARPSYNC.COLLECTIVE R14, `(.L_x_488) ;  /* 0x000000000e087348 */ /* 0x000fea0003c00000 */
[----:B------:R0:W1:Y:S02]  /*67d0*/  SHFL.BFLY P2, R18, R17, R16, R15 ;  /* 0x0c00001011127389 */ /* 0x000064000004000f */
[----:B01----:R-:W-:Y:S01]  /*67e0*/  ENDCOLLECTIVE ;  /* 0x000000000000791b */ /* 0x003fe20003800000 */
.L_x_488:
[----:B------:R-:W-:-:S05]  /*67f0*/  FADD.FTZ R13, R13, R12 ;  /* 0x0000000c0d0d7221 */ /* 0x000fca0000010000 */
[----:B------:R-:W-:Y:S01]  /*6800*/  MOV R17, R13 ;  /* 0x0000000d00117202 */ /* 0x000fe20000000f00 */
[----:B------:R-:W-:Y:S02]  /*6810*/  IMAD.MOV.U32 R16, RZ, RZ, 0x4 ;  /* 0x00000004ff107424 */ /* 0x000fe400078e00ff */
[----:B------:R-:W-:-:S07]  /*6820*/  IMAD.MOV.U32 R26, RZ, RZ, R18 ;  /* 0x000000ffff1a7224 */ /* 0x000fce00078e0012 */
[----:B------:R-:W-:Y:S05]  /*6830*/  WARPSYNC.COLLECTIVE R14, `(.L_x_489) ;  /* 0x000000000e087348 */ /* 0x000fea0003c00000 */
[----:B------:R0:W1:Y:S02]  /*6840*/  SHFL.BFLY P2, R18, R17, R16, R15 ;  /* 0x0c00001011127389 */ /* 0x000064000004000f */
[----:B01----:R-:W-:Y:S01]  /*6850*/  ENDCOLLECTIVE ;  /* 0x000000000000791b */ /* 0x003fe20003800000 */
.L_x_489:
[----:B------:R-:W-:-:S05]  /*6860*/  FADD.FTZ R23, R26, R11 ;  /* 0x0000000b1a177221 */ /* 0x000fca0000010000 */
[----:B------:R-:W-:Y:S02]  /*6870*/  MOV R17, R23 ;  /* 0x0000001700117202 */ /* 0x000fe40000000f00 */
[----:B------:R-:W-:-:S07]  /*6880*/  MOV R12, R18 ;  /* 0x00000012000c7202 */ /* 0x000fce0000000f00 */
[----:B------:R-:W-:Y:S05]  /*6890*/  WARPSYNC.COLLECTIVE R14, `(.L_x_490) ;  /* 0x000000000e087348 */ /* 0x000fea0003c00000 */
[----:B------:R0:W1:Y:S02]  /*68a0*/  SHFL.BFLY P2, R18, R17, R16, R15 ;  /* 0x0c00001011127389 */ /* 0x000064000004000f */
[----:B01----:R-:W-:Y:S01]  /*68b0*/  ENDCOLLECTIVE ;  /* 0x000000000000791b */ /* 0x003fe20003800000 */
.L_x_490:
        /* <DEDUP_REMOVED lines=10> */
.L_x_491:
        /* <DEDUP_REMOVED lines=8> */
.L_x_492:
        /* <DEDUP_REMOVED lines=8> */
.L_x_493:
        /* <DEDUP_REMOVED lines=11> */
.L_x_494:
        /* <DEDUP_REMOVED lines=10> */
.L_x_495:
[----:B------:R-:W-:Y:S01]  /*6bb0*/  FADD.FTZ R26, R26, R29 ;  /* 0x0000001d1a1a7221 */ /* 0x000fe20000010000 */
[----:B------:R-:W-:-:S04]  /*6bc0*/  @!P0 IMAD.WIDE R6, R25, 0x2, R6 ;  /* 0x0000000219068825 */ /* 0x000fc800078e0206 */
[----:B------:R-:W-:Y:S01]  /*6bd0*/  IMAD.MOV.U32 R17, RZ, RZ, R8 ;  /* 0x000000ffff117224 */ /* 0x000fe200078e0008 */
[----:B------:R-:W-:-:S07]  /*6be0*/  MOV R30, R18 ;  /* 0x00000012001e7202 */ /* 0x000fce0000000f00 */
[----:B------:R-:W-:Y:S05]  /*6bf0*/  WARPSYNC.COLLECTIVE R14, `(.L_x_496) ;  /* 0x000000000e087348 */ /* 0x000fea0003c00000 */
[----:B------:R0:W1:Y:S02]  /*6c00*/  SHFL.BFLY P2, R18, R17, R16, R15 ;  /* 0x0c00001011127389 */ /* 0x000064000004000f */
[----:B01----:R-:W-:Y:S01]  /*6c10*/  ENDCOLLECTIVE ;  /* 0x000000000000791b */ /* 0x003fe20003800000 */
.L_x_496:
[----:B------:R-:W-:-:S05]  /*6c20*/  FADD.FTZ R30, R30, R9 ;  /* 0x000000091e1e7221 */ /* 0x000fca0000010000 */
[----:B------:R-:W-:Y:S01]  /*6c30*/  MOV R17, R30 ;  /* 0x0000001e00117202 */ /* 0x000fe20000000f00 */
[----:B------:R-:W-:Y:S01]  /*6c40*/  IMAD.MOV.U32 R16, RZ, RZ, 0x4 ;  /* 0x00000004ff107424 */ /* 0x000fe200078e00ff */
[----:B------:R-:W-:-:S07]  /*6c50*/  MOV R11, R18 ;  /* 0x00000012000b7202 */ /* 0x000fce0000000f00 */
[----:B------:R-:W-:Y:S05]  /*6c60*/  WARPSYNC.COLLECTIVE R14, `(.L_x_497) ;  /* 0x000000000e087348 */ /* 0x000fea0003c00000 */
[----:B------:R0:W1:Y:S02]  /*6c70*/  SHFL.BFLY P2, R18, R17, R16, R15 ;  /* 0x0c00001011127389 */ /* 0x000064000004000f */
[----:B01----:R-:W-:Y:S01]  /*6c80*/  ENDCOLLECTIVE ;  /* 0x000000000000791b */ /* 0x003fe20003800000 */
.L_x_497:
[----:B------:R-:W-:Y:S02]  /*6c90*/  FADD.FTZ R24, R11, R8 ;  /* 0x000000080b187221 */ /* 0x000fe40000010000 */
[----:B------:R-:W0:Y:S03]  /*6ca0*/  @!P0 LDC.64 R10, c[0x0][0x220] ;  /* 0x00008800ff0a8b82 */ /* 0x000e260000000a00 */
[----:B------:R-:W-:Y:S02]  /*6cb0*/  MOV R17, R24 ;  /* 0x0000001800117202 */ /* 0x000fe40000000f00 */
[----:B------:R-:W-:-:S07]  /*6cc0*/  MOV R9, R18 ;  /* 0x0000001200097202 */ /* 0x000fce0000000f00 */
[----:B0-----:R-:W-:Y:S05]  /*6cd0*/  WARPSYNC.COLLECTIVE R14, `(.L_x_498) ;  /* 0x000000000e087348 */ /* 0x001fea0003c00000 */
[----:B------:R1:W2:Y:S02]  /*6ce0*/  SHFL.BFLY P2, R18, R17, R16, R15 ;  /* 0x0c00001011127389 */ /* 0x0002a4000004000f */
[----:B012---:R-:W-:Y:S01]  /*6cf0*/  ENDCOLLECTIVE ;  /* 0x000000000000791b */ /* 0x007fe20003800000 */
.L_x_498:
        /* <DEDUP_REMOVED lines=9> */
.L_x_499:
        /* <DEDUP_REMOVED lines=11> */
.L_x_500:
        /* <DEDUP_REMOVED lines=14> */
.L_x_501:
        /* <DEDUP_REMOVED lines=11> */
.L_x_502:
[----:B------:R-:W-:Y:S01]  /*6fd0*/  FADD.FTZ R21, R30, R21 ;  /* 0x000000151e157221 */ /* 0x000fe20000010000 */
[----:B------:R-:W-:Y:S06]  /*6fe0*/  BRA `(.L_x_503) ;  /* 0xffffffe000e07947 */ /* 0x000fec000383ffff */
.L_x_504:
        /* <DEDUP_REMOVED lines=9> */
.L_x_3834:


//--------------------- .text._ZN13group_norm_v218gn_bwd_cuda_kernelI13__nv_bfloat16Li320ELi1ELi32ELi10ELi1024ELb0ELb1ELi32ELi320ELi320ELi4ELb1ELi4ELb0ELb0ELNS_15WgradSyncMethodE3ENS_16CompileConditionILi900EEEEEvPT_S6_S6_PKS5_S8_S8_S8_PKfflPfPj --------------------------
	.section	.text._ZN13group_norm_v218gn_bwd_cuda_kernelI13__nv_bfloat16Li320ELi1ELi32ELi10ELi1024ELb0ELb1ELi32ELi320ELi320ELi4ELb1ELi4ELb0ELb0ELNS_15WgradSyncMethodE3ENS_16CompileConditionILi900EEEEEvPT_S6_S6_PKS5_S8_S8_S8_PKfflPfPj,"ax",@progbits
	.align	128
        .global         _ZN13group_norm_v218gn_bwd_cuda_kernelI13__nv_bfloat16Li320ELi1ELi32ELi10ELi1024ELb0ELb1ELi32ELi320ELi320ELi4ELb1ELi4ELb0ELb0ELNS_15WgradSyncMethodE3ENS_16CompileConditionILi900EEEEEvPT_S6_S6_PKS5_S8_S8_S8_PKfflPfPj
        .type           _ZN13group_norm_v218gn_bwd_cuda_kernelI13__nv_bfloat16Li320ELi1ELi32ELi10ELi1024ELb0ELb1ELi32ELi320ELi320ELi4ELb1ELi4ELb0ELb0ELNS_15WgradSyncMethodE3ENS_16CompileConditionILi900EEEEEvPT_S6_S6_PKS5_S8_S8_S8_PKfflPfPj,@function
        .size           _ZN13group_norm_v218gn_bwd_cuda_kernelI13__nv_bfloat16Li320ELi1ELi32ELi10ELi1024ELb0ELb1ELi32ELi320ELi320ELi4ELb1ELi4ELb0ELb0ELNS_15WgradSyncMethodE3ENS_16CompileConditionILi900EEEEEvPT_S6_S6_PKS5_S8_S8_S8_PKfflPfPj,(.L_x_3835 - _ZN13group_norm_v218gn_bwd_cuda_kernelI13__nv_bfloat16Li320ELi1ELi32ELi10ELi1024ELb0ELb1ELi32ELi320ELi320ELi4ELb1ELi4ELb0ELb0ELNS_15WgradSyncMethodE3ENS_16CompileConditionILi900EEEEEvPT_S6_S6_PKS5_S8_S8_S8_PKfflPfPj)
        .other          _ZN13group_norm_v218gn_bwd_cuda_kernelI13__nv_bfloat16Li320ELi1ELi32ELi10ELi1024ELb0ELb1ELi32ELi320ELi320ELi4ELb1ELi4ELb0ELb0ELNS_15WgradSyncMethodE3ENS_16CompileConditionILi900EEEEEvPT_S6_S6_PKS5_S8_S8_S8_PKfflPfPj,@"STO_CUDA_ENTRY STV_DEFAULT"
_ZN13group_norm_v218gn_bwd_cuda_kernelI13__nv_bfloat16Li320ELi1ELi32ELi10ELi1024ELb0ELb1ELi32ELi320ELi320ELi4ELb1ELi4ELb0ELb0ELNS_15WgradSyncMethodE3ENS_16CompileConditionILi900EEEEEvPT_S6_S6_PKS5_S8_S8_S8_PKfflPfPj:
.text._ZN13group_norm_v218gn_bwd_cuda_kernelI13__nv_bfloat16Li320ELi1ELi32ELi10ELi1024ELb0ELb1ELi32ELi320ELi320ELi4ELb1ELi4ELb0ELb0ELNS_15WgradSyncMethodE3ENS_16CompileConditionILi900EEEEEvPT_S6_S6_PKS5_S8_S8_S8_PKfflPfPj:
        /* <DEDUP_REMOVED lines=29> */
.L_x_507:
[----:B------:R-:W2:Y:S04]  /*01d0*/  LD.E.STRONG.GPU R4, desc[UR8][R2.64] ;  /* 0x0000000802047980 */ /* 0x000ea8000c10f900 */
[----:B--2---:R-:W-:Y:S01]  /*01e0*/  CCTL.IVALL ;  /* 0x00000000ff00798f */ /* 0x004fe20002000000 */
[----:B------:R-:W-:Y:S05]  /*01f0*/  YIELD ;  /* 0x0000000000007946 */ /* 0x000fea0003800000 */
[----:B-----5:R-:W-:-:S04]  /*0200*/  LOP3.LUT R4, R4, R5, RZ, 0x3c, !PT ;  /* 0x0000000504047212 */ /* 0x020fc800078e3cff */
[----:B------:R-:W-:-:S13]  /*0210*/  ISETP.GT.AND P0, PT, R4, -0x1, PT ;  /* 0xffffffff0400780c */ /* 0x000fda0003f04270 */
[----:B------:R-:W-:Y:S05]  /*0220*/  @P0 BRA `(.L_x_507) ;  /* 0xfffffffc00e80947 */ /* 0x000fea000383ffff */
.L_x_506:
[----:B------:R-:W-:Y:S05]  /*0230*/  WARPSYNC.ALL ;  /* 0x0000000000007948 */ /* 0x000fea0003800000 */
[----:B------:R-:W-:Y:S06]  /*0240*/  BAR.SYNC.DEFER_BLOCKING 0x0 ;  /* 0x0000000000007b1d */ /* 0x000fec0000010000 */
[----:B------:R-:W-:Y:S05]  /*0250*/  BRA `(.L_x_508) ;  /* 0x0000003c00c87947 */ /* 0x000fea0003800000 */
.L_x_505:
[----:B------:R-:W0:Y:S01]  /*0260*/  S2R R2, SR_TID.X ;  /* 0x0000000000027919 */ /* 0x000e220000002100 */
[----:B------:R-:W1:Y:S01]  /*0270*/  LDC.64 R6, c[0x0][0x238] ;  /* 0x00008e00ff067b82 */ /* 0x000e620000000a00 */
[----:B0-----:R-:W-:-:S05]  /*0280*/  IMAD.WIDE.U32 R4, R2, -0x33333333, RZ ;  /* 0xcccccccd02047825 */ /* 0x001fca00078e00ff */
[----:B------:R-:W-:-:S05]  /*0290*/  SHF.R.U32.HI R10, RZ, 0x6, R5 ;  /* 0x00000006ff0a7819 */ /* 0x000fca0000011605 */
[----:B------:R-:W-:-:S04]  /*02a0*/  IMAD R3, R10, -0x50, R2 ;  /* 0xffffffb00a037824 */ /* 0x000fc800078e0202 */
[----:B------:R-:W-:-:S04]  /*02b0*/  IMAD.SHL.U32 R4, R3, 0x4, RZ ;  /* 0x0000000403047824 */ /* 0x000fc800078e00ff */
[----:B-1----:R-:W-:-:S05]  /*02c0*/  IMAD.WIDE R6, R4, 0x2, R6 ;  /* 0x0000000204067825 */ /* 0x002fca00078e0206 */
[----:B------:R0:W2:Y:S01]  /*02d0*/  LDG.E.64.CONSTANT R16, desc[UR8][R6.64] ;  /* 0x0000000806107981 */ /* 0x0000a2000c1e9b00 */
[----:B------:R-:W-:Y:S01]  /*02e0*/  MOV R5, 0x400 ;  /* 0x0000040000057802 */ /* 0x000fe20000000f00 */
[----:B------:R-:W-:Y:S01]  /*02f0*/  IMAD.WIDE.U32 R66, R4, -0x33333333, RZ ;  /* 0xcccccccd04427825 */ /* 0x000fe200078e00ff */
[----:B------:R-:W-:Y:S01]  /*0300*/  SHF.R.S32.HI R9, RZ, 0x1f, R2 ;  /* 0x0000001fff097819 */ /* 0x000fe20000011402 */
[----:B------:R-:W1:Y:S01]  /*0310*/  S2R R62, SR_CgaCtaId ;  /* 0x00000000003e7919 */ /* 0x000e620000008800 */
[----:B------:R-:W-:Y:S02]  /*0320*/  IADD3 R5, R5, 0x2800, RZ ;  /* 0x0000280005057810 */ /* 0x000fe40007ffe0ff */
[----:B------:R-:W-:Y:S02]  /*0330*/  CS2R R18, SRZ ;  /* 0x0000000000127805 */ /* 0x000fe4000001ff00 */
[CC--:B------:R-:W-:Y:S01]  /*0340*/  LEA.HI R8, R9.reuse, R2.reuse, RZ, 0x2 ;  /* 0x0000000209087211 */ /* 0x0c0fe200078f10ff */
[----:B------:R-:W-:Y:S01]  /*0350*/  UMOV UR4, URZ ;  /* 0x0000003f00047c82 */ /* 0x000fe20008000000 */
[----:B------:R-:W-:-:S02]  /*0360*/  LEA.HI R9, R9, R2, RZ, 0x4 ;  /* 0x0000000209097211 */ /* 0x000fc400078f20ff */
[----:B------:R-:W-:Y:S02]  /*0370*/  SHF.R.S32.HI R64, RZ, 0x2, R8 ;  /* 0x00000002ff407819 */ /* 0x000fe40000011408 */
[----:B0-----:R-:W-:Y:S02]  /*0380*/  IADD3 R6, R4, 0x2, RZ ;  /* 0x0000000204067810 */ /* 0x001fe40007ffe0ff */
[----:B------:R-:W-:Y:S02]  /*0390*/  IADD3 R11, R64, 0xf0, RZ ;  /* 0x000000f0400b7810 */ /* 0x000fe40007ffe0ff */
[----:B------:R-:W-:Y:S01]  /*03a0*/  SHF.R.U32.HI R68, RZ, 0x4, R9 ;  /* 0x00000004ff447819 */ /* 0x000fe20000011609 */
[----:B------:R-:W-:Y:S01]  /*03b0*/  IMAD.WIDE.U32 R6, R6, -0x33333333, RZ ;  /* 0xcccccccd06067825 */ /* 0x000fe200078e00ff */
[----:B------:R-:W-:Y:S02]  /*03c0*/  SHF.R.S32.HI R14, RZ, 0x1f, R11 ;  /* 0x0000001fff0e7819 */ /* 0x000fe4000001140b */
[----:B------:R-:W-:-:S02]  /*03d0*/  SHF.R.U32.HI R66, RZ, 0x3, R67 ;  /* 0x00000003ff427819 */ /* 0x000fc40000011643 */
[----:B------:R-:W-:Y:S02]  /*03e0*/  LEA.HI R14, R14, R11, RZ, 0x2 ;  /* 0x0000000b0e0e7211 */ /* 0x000fe400078f10ff */
[----:B------:R-:W-:Y:S02]  /*03f0*/  SHF.R.U32.HI R67, RZ, 0x3, R7 ;  /* 0x00000003ff437819 */ /* 0x000fe40000011607 */
[----:B------:R-:W-:Y:S02]  /*0400*/  SHF.R.U32.HI R14, RZ, 0x2, R14 ;  /* 0x00000002ff0e7819 */ /* 0x000fe4000001160e */
[----:B-1----:R-:W-:Y:S02]  /*0410*/  LEA R62, R62, R5, 0x18 ;  /* 0x000000053e3e7211 */ /* 0x002fe400078ec0ff */
[----:B------:R-:W-:-:S03]  /*0420*/  SHF.L.U32 R5, R0, 0x5, RZ ;  /* 0x0000000500057819 */ /* 0x000fc600000006ff */
[----:B------:R-:W-:Y:S01]  /*0430*/  IMAD R65, R3, 0x28, R62 ;  /* 0x0000002803417824 */ /* 0x000fe200078e023e */
[----:B------:R-:W-:Y:S01]  /*0440*/  LOP3.LUT R5, R5, 0x3e0, RZ, 0xc0, !PT ;  /* 0x000003e005057812 */ /* 0x000fe200078ec0ff */
[----:B------:R-:W-:Y:S02]  /*0450*/  VIADD R3, R64, 0x50 ;  /* 0x0000005040037836 */ /* 0x000fe40000000000 */
[----:B------:R-:W-:Y:S01]  /*0460*/  IMAD R65, R10, 0x8, R65 ;  /* 0x000000080a417824 */ /* 0x000fe200078e0241 */
[----:B------:R-:W-:Y:S02]  /*0470*/  IADD3 R72, R5, R10, RZ ;  /* 0x0000000a05487210 */ /* 0x000fe40007ffe0ff */
[----:B------:R-:W-:Y:S02]  /*0480*/  IADD3 R5, R64, 0xa0, RZ ;  /* 0x000000a040057810 */ /* 0x000fe40007ffe0ff */
[----:B------:R-:W-:Y:S01]  /*0490*/  SHF.R.S32.HI R10, RZ, 0x1f, R3 ;  /* 0x0000001fff0a7819 */ /* 0x000fe20000011403 */
[----:B------:R-:W-:Y:S01]  /*04a0*/  IMAD R72, R72, 0x140, RZ ;  /* 0x0000014048487824 */ /* 0x000fe200078e02ff */
[----:B------:R-:W-:-:S02]  /*04b0*/  SHF.R.S32.HI R12, RZ, 0x1f, R5 ;  /* 0x0000001fff0c7819 */ /* 0x000fc40000011405 */
[----:B------:R-:W-:Y:S02]  /*04c0*/  LEA.HI R10, R10, R3, RZ, 0x2 ;  /* 0x000000030a0a7211 */ /* 0x000fe400078f10ff */
[----:B------:R-:W-:Y:S02]  /*04d0*/  LOP3.LUT R3, R8, 0xfffffffc, RZ, 0xc0, !PT ;  /* 0xfffffffc08037812 */ /* 0x000fe400078ec0ff */
[----:B------:R-:W-:Y:S02]  /*04e0*/  LEA.HI R12, R12, R5, RZ, 0x2 ;  /* 0x000000050c0c7211 */ /* 0x000fe400078f10ff */
[----:B------:R-:W-:Y:S01]  /*04f0*/  SHF.R.U32.HI R10, RZ, 0x2, R10 ;  /* 0x00000002ff0a7819 */ /* 0x000fe2000001160a */
[----:B------:R-:W-:Y:S01]  /*0500*/  IMAD.IADD R3, R2, 0x1, -R3 ;  /* 0x0000000102037824 */ /* 0x000fe200078e0a03 */
[----:B------:R-:W-:-:S04]  /*0510*/  SHF.R.U32.HI R12, RZ, 0x2, R12 ;  /* 0x00000002ff0c7819 */ /* 0x000fc8000001160c */
[C---:B------:R-:W-:Y:S02]  /*0520*/  LOP3.LUT R68, R3.reuse, 0x3, R68, 0x78, !PT ;  /* 0x0000000303447812 */ /* 0x040fe400078e7844 */
[C---:B------:R-:W-:Y:S02]  /*0530*/  LOP3.LUT R69, R3.reuse, 0x3, R10, 0x78, !PT ;  /* 0x0000000303457812 */ /* 0x040fe400078e780a */
[----:B------:R-:W-:Y:S02]  /*0540*/  CS2R R10, SRZ ;  /* 0x00000000000a7805 */ /* 0x000fe4000001ff00 */
[C---:B------:R-:W-:Y:S02]  /*0550*/  LOP3.LUT R70, R3.reuse, 0x3, R12, 0x78, !PT ;  /* 0x0000000303467812 */ /* 0x040fe400078e780c */
[----:B------:R-:W-:Y:S02]  /*0560*/  CS2R R12, SRZ ;  /* 0x00000000000c7805 */ /* 0x000fe4000001ff00 */
[----:B------:R-:W-:-:S02]  /*0570*/  LOP3.LUT R71, R3, 0x3, R14, 0x78, !PT ;  /* 0x0000000303477812 */ /* 0x000fc400078e780e */
[C---:B--2---:R-:W-:Y:S02]  /*0580*/  PRMT R73, R16.reuse, 0x7632, R73 ;  /* 0x0000763210497816 */ /* 0x044fe40000000049 */
[----:B------:R-:W-:Y:S02]  /*0590*/  PRMT R75, R17, 0x7632, R75 ;  /* 0x00007632114b7816 */ /* 0x000fe4000000004b */
[----:B------:R-:W-:Y:S01]  /*05a0*/  SHF.L.U32 R3, R16, 0x10, RZ ;  /* 0x0000001010037819 */ /* 0x000fe200000006ff */
[----:B------:R-:W-:Y:S01]  /*05b0*/  IMAD.U32 R73, R73, 0x10000, RZ ;  /* 0x0001000049497824 */ /* 0x000fe200078e00ff */
[----:B------:R-:W-:Y:S02]  /*05c0*/  SHF.L.U32 R5, R17, 0x10, RZ ;  /* 0x0000001011057819 */ /* 0x000fe400000006ff */
[----:B------:R-:W-:Y:S02]  /*05d0*/  CS2R R16, SRZ ;  /* 0x0000000000107805 */ /* 0x000fe4000001ff00 */
[----:B------:R-:W-:-:S07]  /*05e0*/  SHF.L.U32 R75, R75, 0x10, RZ ;  /* 0x000000104b4b7819 */ /* 0x000fce00000006ff */
.L_x_524:
[----:B-1----:R-:W-:Y:S01]  /*05f0*/  HFMA2.MMA R7, -RZ, RZ, 0, 0 ;  /* 0x00000000ff077435 */ /* 0x002fe200000001ff */
[----:B------:R-:W-:Y:S01]  /*0600*/  IMAD.MOV.U32 R6, RZ, RZ, R4 ;  /* 0x000000ffff067224 */ /* 0x000fe200078e0004 */
[C---:B------:R-:W-:Y:S01]  /*0610*/  SHF.L.U32 R20, R123.reuse, 0x5, RZ ;  /* 0x000000057b147819 */ /* 0x040fe200000006ff */
[----:B------:R-:W-:Y:S01]  /*0620*/  IMAD R9, R124, 0x50000, RZ ;  /* 0x000500007c097824 */ /* 0x000fe200078e02ff */
[C---:B------:R-:W-:Y:S01]  /*0630*/  SHF.L.U64.HI R21, R123.reuse, 0x5, R124 ;  /* 0x000000057b157819 */ /* 0x040fe2000001027c */
[----:B------:R-:W-:Y:S01]  /*0640*/  ULDC.64 UR6, c[0x0][0x248] ;  /* 0x0000920000067ab9 */ /* 0x000fe20000000a00 */
[----:B------:R-:W-:Y:S01]  /*0650*/  ULDC.64 UR10, c[0x0][0x230] ;  /* 0x00008c00000a7ab9 */ /* 0x000fe20000000a00 */
[----:B------:R-:W-:Y:S01]  /*0660*/  ULDC.64 UR12, c[0x0][0x228] ;  /* 0x00008a00000c7ab9 */ /* 0x000fe20000000a00 */
[----:B------:R-:W-:Y:S01]  /*0670*/  ULDC UR5, c[0x0][0x250] ;  /* 0x0000940000057ab9 */ /* 0x000fe20000000800 */
[----:B------:R-:W-:Y:S01]  /*0680*/  IMAD.WIDE.U32 R14, R123, 0x50000, R6 ;  /* 0x000500007b0e7825 */ /* 0x000fe200078e0006 */
[----:B------:R-:W-:-:S04]  /*0690*/  IADD3 R7, P0, R20, R66, RZ ;  /* 0x0000004214077210 */ /* 0x000fc80007f1e0ff */
[----:B------:R-:W-:Y:S01]  /*06a0*/  IADD3 R90, R15, R9, RZ ;  /* 0x000000090f5a7210 */ /* 0x000fe20007ffe0ff */
[----:B------:R-:W-:Y:S01]  /*06b0*/  IMAD.X R8, RZ, RZ, R21, P0 ;  /* 0x000000ffff087224 */ /* 0x000fe200000e0615 */
[----:B------:R-:W-:Y:S02]  /*06c0*/  IADD3 R76, P1, R72, R14, RZ ;  /* 0x0000000e484c7210 */ /* 0x000fe40007f3e0ff */
[C---:B------:R-:W-:Y:S02]  /*06d0*/  LEA R6, P0, R7.reuse, UR6, 0x3 ;  /* 0x0000000607067c11 */ /* 0x040fe4000f8018ff */
[----:B------:R-:W-:Y:S02]  /*06e0*/  IADD3.X R9, RZ, R90, RZ, P1, !PT ;  /* 0x0000005aff097210 */ /* 0x000fe40000ffe4ff */
[----:B------:R-:W-:Y:S02]  /*06f0*/  LEA.HI.X R7, R7, UR7, R8, 0x3, P0 ;  /* 0x0000000707077c11 */ /* 0x000fe400080f1c08 */
[----:B------:R-:W-:-:S02]  /*0700*/  SHF.L.U64.HI R74, R76, 0x1, R9 ;  /* 0x000000014c4a7819 */ /* 0x000fc40000010209 */
[----:B------:R-:W-:Y:S02]  /*0710*/  SHF.L.U32 R76, R76, 0x1, RZ ;  /* 0x000000014c4c7819 */ /* 0x000fe400000006ff */
[----:B------:R-:W2:Y:S01]  /*0720*/  LDG.E.64.CONSTANT R6, desc[UR8][R6.64] ;  /* 0x0000000806067981 */ /* 0x000ea2000c1e9b00 */
[----:B------:R-:W-:Y:S01]  /*0730*/  IADD3 R15, P0, R20, R67, RZ ;  /* 0x00000043140f7210 */ /* 0x000fe20007f1e0ff */
[----:B------:R-:W-:Y:S01]  /*0740*/  VIADD R9, R72, 0x500 ;  /* 0x0000050048097836 */ /* 0x000fe20000000000 */
[C---:B------:R-:W-:Y:S02]  /*0750*/  IADD3 R50, P1, R76.reuse, UR10, RZ ;  /* 0x0000000a4c327c10 */ /* 0x040fe4000ff3e0ff */
[----:B------:R-:W-:Y:S02]  /*0760*/  IADD3 R48, P2, R76, UR12, RZ ;  /* 0x0000000c4c307c10 */ /* 0x000fe4000ff5e0ff */
[----:B------:R-:W-:Y:S02]  /*0770*/  IADD3.X R51, R74, UR11, RZ, P1, !PT ;  /* 0x0000000b4a337c10 */ /* 0x000fe40008ffe4ff */
[----:B------:R-:W-:-:S02]  /*0780*/  IADD3.X R20, RZ, R21, RZ, P0, !PT ;  /* 0x00000015ff147210 */ /* 0x000fc400007fe4ff */
[----:B------:R-:W-:Y:S02]  /*0790*/  LEA R8, P0, R15, UR6, 0x3 ;  /* 0x000000060f087c11 */ /* 0x000fe4000f8018ff */
[----:B------:R-:W-:Y:S01]  /*07a0*/  IADD3.X R49, R74, UR13, RZ, P2, !PT ;  /* 0x0000000d4a317c10 */ /* 0x000fe200097fe4ff */
[----:B------:R-:W3:Y:S01]  /*07b0*/  LDG.E.64.CONSTANT R50, desc[UR8][R50.64] ;  /* 0x0000000832327981 */ /* 0x000ee2000c1e9b00 */
[----:B------:R-:W-:Y:S02]  /*07c0*/  IADD3 R78, P1, R9, R14, RZ ;  /* 0x0000000e094e7210 */ /* 0x000fe40007f3e0ff */
[----:B------:R-:W-:Y:S02]  /*07d0*/  LEA.HI.X R9, R15, UR7, R20, 0x3, P0 ;  /* 0x000000070f097c11 */ /* 0x000fe400080f1c14 */
[----:B------:R-:W4:Y:S01]  /*07e0*/  LDG.E.64.CONSTANT R48, desc[UR8][R48.64] ;  /* 0x0000000830307981 */ /* 0x000f22000c1e9b00 */
[----:B------:R-:W-:Y:S01]  /*07f0*/  IMAD.SHL.U32 R77, R78, 0x2, RZ ;  /* 0x000000024e4d7824 */ /* 0x000fe200078e00ff */
[----:B------:R-:W-:-:S02]  /*0800*/  IADD3.X R15, RZ, R90, RZ, P1, !PT ;  /* 0x0000005aff0f7210 */ /* 0x000fc40000ffe4ff */
[----:B------:R-:W5:Y:S02]  /*0810*/  LDG.E.64.CONSTANT R8, desc[UR8][R8.64] ;  /* 0x0000000808087981 */ /* 0x000f64000c1e9b00 */
[----:B------:R-:W-:Y:S02]  /*0820*/  SHF.L.U64.HI R78, R78, 0x1, R15 ;  /* 0x000000014e4e7819 */ /* 0x000fe4000001020f */
[C---:B------:R-:W-:Y:S02]  /*0830*/  IADD3 R46, P0, R77.reuse, UR10, RZ ;  /* 0x0000000a4d2e7c10 */ /* 0x040fe4000ff1e0ff */
[----:B------:R-:W-:Y:S02]  /*0840*/  IADD3 R44, P1, R77, UR12, RZ ;  /* 0x0000000c4d2c7c10 */ /* 0x000fe4000ff3e0ff */
[C---:B------:R-:W-:Y:S02]  /*0850*/  IADD3.X R47, R78.reuse, UR11, RZ, P0, !PT ;  /* 0x0000000b4e2f7c10 */ /* 0x040fe400087fe4ff */
[----:B------:R-:W-:-:S04]  /*0860*/  IADD3.X R45, R78, UR13, RZ, P1, !PT ;  /* 0x0000000d4e2d7c10 */ /* 0x000fc80008ffe4ff */
        /* <DEDUP_REMOVED lines=32> */
[----:B------:R-:W-:-:S04]  /*0a70*/  IADD3.X R33, R84, UR13, RZ, P1, !PT ;  /* 0x0000000d54217c10 */ /* 0x000fc80008ffe4ff */
[----:B------:R-:W5:Y:S01]  /*0a80*/  LDG.E.64.CONSTANT R34, desc[UR8][R34.64] ;  /* 0x0000000822227981 */ /* 0x000f62000c1e9b00 */
[----:B------:R-:W-:-:S03]  /*0a90*/  IADD3 R15, R72, 0x1900, RZ ;  /* 0x00001900480f7810 */ /* 0x000fc60007ffe0ff */
[----:B------:R-:W5:Y:S01]  /*0aa0*/  LDG.E.64.CONSTANT R32, desc[UR8][R32.64] ;  /* 0x0000000820207981 */ /* 0x000f62000c1e9b00 */
[----:B------:R-:W-:-:S04]  /*0ab0*/  IADD3 R15, P0, R15, R14, RZ ;  /* 0x0000000e0f0f7210 */ /* 0x000fc80007f1e0ff */
[----:B------:R-:W-:Y:S01]  /*0ac0*/  IADD3.X R86, RZ, R90, RZ, P0, !PT ;  /* 0x0000005aff567210 */ /* 0x000fe200007fe4ff */
[----:B------:R-:W-:-:S03]  /*0ad0*/  IMAD.SHL.U32 R85, R15, 0x2, RZ ;  /* 0x000000020f557824 */ /* 0x000fc600078e00ff */
[----:B------:R-:W-:Y:S02]  /*0ae0*/  SHF.L.U64.HI R86, R15, 0x1, R86 ;  /* 0x000000010f567819 */ /* 0x000fe40000010256 */
[C---:B------:R-:W-:Y:S02]  /*0af0*/  IADD3 R30, P0, R85.reuse, UR10, RZ ;  /* 0x0000000a551e7c10 */ /* 0x040fe4000ff1e0ff */
[----:B------:R-:W-:Y:S02]  /*0b00*/  IADD3 R28, P1, R85, UR12, RZ ;  /* 0x0000000c551c7c10 */ /* 0x000fe4000ff3e0ff */
[----:B------:R-:W-:Y:S02]  /*0b10*/  IADD3.X R31, R86, UR11, RZ, P0, !PT ;  /* 0x0000000b561f7c10 */ /* 0x000fe400087fe4ff */
[----:B------:R-:W-:Y:S02]  /*0b20*/  IADD3 R15, R72, 0x1e00, RZ ;  /* 0x00001e00480f7810 */ /* 0x000fe40007ffe0ff */
[----:B------:R-:W-:-:S02]  /*0b30*/  IADD3.X R29, R86, UR13, RZ, P1, !PT ;  /* 0x0000000d561d7c10 */ /* 0x000fc40008ffe4ff */
[----:B------:R-:W-:Y:S01]  /*0b40*/  IADD3 R15, P0, R15, R14, RZ ;  /* 0x0000000e0f0f7210 */ /* 0x000fe20007f1e0ff */
[----:B------:R-:W5:Y:S04]  /*0b50*/  LDG.E.64.CONSTANT R30, desc[UR8][R30.64] ;  /* 0x000000081e1e7981 */ /* 0x000f68000c1e9b00 */
[----:B------:R-:W5:Y:S01]  /*0b60*/  LDG.E.64.CONSTANT R28, desc[UR8][R28.64] ;  /* 0x000000081c1c7981 */ /* 0x000f62000c1e9b00 */
[----:B------:R-:W-:Y:S01]  /*0b70*/  IMAD.SHL.U32 R87, R15, 0x2, RZ ;  /* 0x000000020f577824 */ /* 0x000fe200078e00ff */
[----:B------:R-:W-:-:S04]  /*0b80*/  IADD3.X R88, RZ, R90, RZ, P0, !PT ;  /* 0x0000005aff587210 */ /* 0x000fc800007fe4ff */
        /* <DEDUP_REMOVED lines=18> */
[----:B--2---:R-:W-:-:S06]  /*0cb0*/  FADD.FTZ R91, R7, UR5 ;  /* 0x00000005075b7e21 */ /* 0x004fcc0008010000 */
[----:B------:R-:W0:Y:S01]  /*0cc0*/  MUFU.RSQ R91, R91 ;  /* 0x0000005b005b7308 */ /* 0x000e220000001400 */
[C---:B---3--:R-:W-:Y:S02]  /*0cd0*/  PRMT R7, R50.reuse, 0x7632, R7 ;  /* 0x0000763232077816 */ /* 0x048fe40000000007 */
[----:B------:R-:W-:Y:S02]  /*0ce0*/  SHF.L.U32 R15, R50, 0x10, RZ ;  /* 0x00000010320f7819 */ /* 0x000fe400000006ff */
[C---:B----4-:R-:W-:Y:S01]  /*0cf0*/  SHF.L.U32 R92, R48.reuse, 0x10, RZ ;  /* 0x00000010305c7819 */ /* 0x050fe200000006ff */
[----:B------:R-:W-:Y:S01]  /*0d00*/  IMAD.U32 R7, R7, 0x10000, RZ ;  /* 0x0001000007077824 */ /* 0x000fe200078e00ff */
[----:B------:R-:W-:Y:S01]  /*0d10*/  PRMT R14, R48, 0x7632, R14 ;  /* 0x00007632300e7816 */ /* 0x000fe2000000000e */
[C---:B------:R-:W-:Y:S01]  /*0d20*/  FADD.FTZ R52, -R6.reuse, R15 ;  /* 0x0000000f06347221 */ /* 0x040fe20000010100 */
[----:B-----5:R-:W-:Y:S01]  /*0d30*/  FADD.FTZ R93, R9, UR5 ;  /* 0x00000005095d7e21 */ /* 0x020fe20008010000 */
[----:B------:R-:W-:Y:S01]  /*0d40*/  FADD.FTZ R54, -R6, R7 ;  /* 0x0000000706367221 */ /* 0x000fe20000010100 */
[----:B------:R-:W-:Y:S01]  /*0d50*/  SHF.L.U32 R56, R14, 0x10, RZ ;  /* 0x000000100e387819 */ /* 0x000fe200000006ff */
[----:B------:R-:W-:Y:S01]  /*0d60*/  FMUL.FTZ R14, R3, R92 ;  /* 0x0000005c030e7220 */ /* 0x000fe20000410000 */
[C---:B0-----:R-:W-:Y:S01]  /*0d70*/  FMUL.FTZ R7, R91.reuse, R52 ;  /* 0x000000345b077220 */ /* 0x041fe20000410000 */
[----:B------:R-:W-:Y:S01]  /*0d80*/  FMUL.FTZ R15, R91, R54 ;  /* 0x000000365b0f7220 */ /* 0x000fe20000410000 */
[----:B------:R-:W0:Y:S01]  /*0d90*/  MUFU.RSQ R93, R93 ;  /* 0x0000005d005d7308 */ /* 0x000e220000001400 */
[----:B------:R-:W-:Y:S01]  /*0da0*/  FMUL.FTZ R52, R73, R56 ;  /* 0x0000003849347220 */ /* 0x000fe20000410000 */
[----:B------:R-:W-:Y:S01]  /*0db0*/  FFMA.FTZ R14, R7, R14, RZ ;  /* 0x0000000e070e7223 */ /* 0x000fe200000100ff */
[----:B------:R-:W-:-:S03]  /*0dc0*/  PRMT R9, R51, 0x7632, R9 ;  /* 0x0000763233097816 */ /* 0x000fc60000000009 */
[--C-:B------:R-:W-:Y:S01]  /*0dd0*/  FFMA.FTZ R53, R15, R52, R14.reuse ;  /* 0x000000340f357223 */ /* 0x100fe2000001000e */
[----:B------:R-:W-:Y:S02]  /*0de0*/  PRMT R14, R49, 0x7632, R14 ;  /* 0x00007632310e7816 */ /* 0x000fe4000000000e */
[----:B------:R-:W-:Y:S02]  /*0df0*/  SHF.L.U32 R57, R51, 0x10, RZ ;  /* 0x0000001033397819 */ /* 0x000fe400000006ff */
[----:B------:R-:W-:Y:S01]  /*0e00*/  SHF.L.U32 R100, R14, 0x10, RZ ;  /* 0x000000100e647819 */ /* 0x000fe200000006ff */
[----:B------:R-:W-:Y:S01]  /*0e10*/  FFMA.FTZ R14, R3, R92, RZ ;  /* 0x0000005c030e7223 */ /* 0x000fe200000100ff */
[----:B------:R-:W-:Y:S02]  /*0e20*/  IMAD.U32 R9, R9, 0x10000, RZ ;  /* 0x0001000009097824 */ /* 0x000fe400078e00ff */
[----:B------:R-:W-:Y:S01]  /*0e30*/  FADD.FTZ R58, -R8, R57 ;  /* 0x00000039083a7221 */ /* 0x000fe20000010100 */
[----:B------:R-:W-:Y:S01]  /*0e40*/  IMAD.U32 R94, R49, 0x10000, RZ ;  /* 0x00010000315e7824 */ /* 0x000fe200078e00ff */
[----:B------:R-:W-:Y:S01]  /*0e50*/  SHF.L.U32 R55, R46, 0x10, RZ ;  /* 0x000000102e377819 */ /* 0x000fe200000006ff */
[----:B------:R-:W-:Y:S01]  /*0e60*/  FFMA.FTZ R52, R73, R56, R14 ;  /* 0x0000003849347223 */ /* 0x000fe2000001000e */
[----:B------:R-:W-:Y:S01]  /*0e70*/  FADD.FTZ R14, -R8, R9 ;  /* 0x00000009080e7221 */ /* 0x000fe20000010100 */
[----:B------:R-:W-:Y:S01]  /*0e80*/  FMUL.FTZ R60, R5, R94 ;  /* 0x0000005e053c7220 */ /* 0x000fe20000410000 */
[C---:B0-----:R-:W-:Y:S01]  /*0e90*/  FMUL.FTZ R9, R93.reuse, R58 ;  /* 0x0000003a5d097220 */ /* 0x041fe20000410000 */
[----:B------:R-:W-:Y:S01]  /*0ea0*/  SHF.L.U32 R95, R44, 0x10, RZ ;  /* 0x000000102c5f7819 */ /* 0x000fe200000006ff */
[----:B------:R-:W-:Y:S01]  /*0eb0*/  FADD.FTZ R96, -R6, R55 ;  /* 0x0000003706607221 */ /* 0x000fe20000010100 */
[----:B------:R-:W-:Y:S01]  /*0ec0*/  FMUL.FTZ R57, R93, R14 ;  /* 0x0000000e5d397220 */ /* 0x000fe20000410000 */
[----:B------:R-:W-:Y:S01]  /*0ed0*/  FMUL.FTZ R55, R75, R100 ;  /* 0x000000644b377220 */ /* 0x000fe20000410000 */
[----:B------:R-:W-:Y:S01]  /*0ee0*/  FFMA.FTZ R60, R9, R60, RZ ;  /* 0x0000003c093c7223 */ /* 0x000fe200000100ff */
[----:B------:R-:W-:Y:S01]  /*0ef0*/  PRMT R14, R46, 0x7632, R14 ;  /* 0x000076322e0e7816 */ /* 0x000fe2000000000e */
[----:B------:R-:W-:Y:S01]  /*0f00*/  FMUL.FTZ R54, R3, R95 ;  /* 0x0000005f03367220 */ /* 0x000fe20000410000 */
[----:B------:R-:W-:Y:S01]  /*0f10*/  FMUL.FTZ R96, R91, R96 ;  /* 0x000000605b607220 */ /* 0x000fe20000410000 */
[----:B------:R-:W-:Y:S01]  /*0f20*/  FFMA.FTZ R59, R57, R55, R60 ;  /* 0x00000037393b7223 */ /* 0x000fe2000001003c */
[----:B------:R-:W-:Y:S01]  /*0f30*/  FADD.FTZ R19, R56, R19 ;  /* 0x0000001338137221 */ /* 0x000fe20000010000 */
[----:B------:R-:W-:-:S02]  /*0f40*/  IMAD.U32 R55, R14, 0x10000, RZ ;  /* 0x000100000e377824 */ /* 0x000fc400078e00ff */
[----:B------:R-:W-:Y:S01]  /*0f50*/  FFMA.FTZ R56, R15, R56, R18 ;  /* 0x000000380f387223 */ /* 0x000fe20000010012 */
[----:B------:R-:W-:Y:S01]  /*0f60*/  FFMA.FTZ R53, R96, R54, R53 ;  /* 0x0000003660357223 */ /* 0x000fe20000010035 */
[----:B------:R-:W-:Y:S01]  /*0f70*/  PRMT R15, R44, 0x7632, R15 ;  /* 0x000076322c0f7816 */ /* 0x000fe2000000000f */
[----:B------:R-:W-:Y:S01]  /*0f80*/  FADD.FTZ R54, -R6, R55 ;  /* 0x0000003706367221 */ /* 0x000fe20000010100 */
[----:B------:R-:W-:Y:S02]  /*0f90*/  FFMA.FTZ R52, R3, R95, R52 ;  /* 0x0000005f03347223 */ /* 0x000fe40000010034 */
[----:B------:R-:W-:Y:S01]  /*0fa0*/  SHF.L.U32 R15, R15, 0x10, RZ ;  /* 0x000000100f0f7819 */ /* 0x000fe200000006ff */
[----:B------:R-:W-:Y:S01]  /*0fb0*/  FMUL.FTZ R54, R91, R54 ;  /* 0x000000365b367220 */ /* 0x000fe20000410000 */
[C---:B------:R-:W-:Y:S02]  /*0fc0*/  SHF.L.U32 R61, R47.reuse, 0x10, RZ ;  /* 0x000000102f3d7819 */ /* 0x040fe400000006ff */
[----:B------:R-:W-:Y:S01]  /*0fd0*/  PRMT R14, R47, 0x7632, R14 ;  /* 0x000076322f0e7816 */ /* 0x000fe2000000000e */
[----:B------:R-:W-:Y:S01]  /*0fe0*/  FADD.FTZ R19, R19, R15 ;  /* 0x0000000f13137221 */ /* 0x000fe20000010000 */
[-C--:B------:R-:W-:Y:S01]  /*0ff0*/  FFMA.FTZ R52, R73, R15.reuse, R52 ;  /* 0x0000000f49347223 */ /* 0x080fe20000010034 */
[-C--:B------:R-:W-:Y:S01]  /*1000*/  FFMA.FTZ R56, R54, R15.reuse, R56 ;  /* 0x0000000f36387223 */ /* 0x080fe20000010038 */
[----:B------:R-:W-:Y:S01]  /*1010*/  SHF.L.U32 R97, R45, 0x10, RZ ;  /* 0x000000102d617819 */ /* 0x000fe200000006ff */
[----:B------:R-:W-:Y:S01]  /*1020*/  FMUL.FTZ R15, R73, R15 ;  /* 0x0000000f490f7220 */ /* 0x000fe20000410000 */
[----:B------:R-:W-:Y:S01]  /*1030*/  PRMT R18, R45, 0x7632, R18 ;  /* 0x000076322d127816 */ /* 0x000fe20000000012 */
[----:B------:R-:W-:-:S02]  /*1040*/  IMAD.U32 R55, R14, 0x10000, RZ ;  /* 0x000100000e377824 */ /* 0x000fc400078e00ff */
[----:B------:R-:W-:Y:S01]  /*1050*/  FADD.FTZ R98, -R8, R61 ;  /* 0x0000003d08627221 */ /* 0x000fe20000010100 */
[----:B------:R-:W-:Y:S01]  /*1060*/  FFMA.FTZ R15, R54, R15, R53 ;  /* 0x0000000f360f7223 */ /* 0x000fe20000010035 */
[----:B------:R-:W-:Y:S01]  /*1070*/  SHF.L.U32 R58, R18, 0x10, RZ ;  /* 0x00000010123a7819 */ /* 0x000fe200000006ff */
[----:B------:R-:W-:Y:S01]  /*1080*/  FMUL.FTZ R18, R5, R97 ;  /* 0x0000006105127220 */ /* 0x000fe20000410000 */
[----:B------:R-:W-:Y:S01]  /*1090*/  FMUL.FTZ R98, R93, R98 ;  /* 0x000000625d627220 */ /* 0x000fe20000410000 */
[----:B------:R-:W-:Y:S01]  /*10a0*/  FADD.FTZ R54, -R8, R55 ;  /* 0x0000003708367221 */ /* 0x000fe20000010100 */
[----:B------:R-:W-:Y:S01]  /*10b0*/  FFMA.FTZ R14, R5, R94, RZ ;  /* 0x0000005e050e7223 */ /* 0x000fe200000100ff */
[----:B------:R-:W-:Y:S01]  /*10c0*/  FMUL.FTZ R55, R75, R58 ;  /* 0x0000003a4b377220 */ /* 0x000fe20000410000 */
[----:B------:R-:W-:Y:S01]  /*10d0*/  FFMA.FTZ R59, R98, R18, R59 ;  /* 0x00000012623b7223 */ /* 0x000fe2000001003b */
[----:B------:R-:W-:Y:S01]  /*10e0*/  FMUL.FTZ R54, R93, R54 ;  /* 0x000000365d367220 */ /* 0x000fe20000410000 */
[----:B------:R-:W-:Y:S01]  /*10f0*/  FADD.FTZ R53, R100, R17 ;  /* 0x0000001164357221 */ /* 0x000fe20000010000 */
[----:B------:R-:W-:Y:S01]  /*1100*/  SHF.L.U32 R17, R42, 0x10, RZ ;  /* 0x000000102a117819 */ /* 0x000fe200000006ff */
[-CC-:B------:R-:W-:Y:S01]  /*1110*/  FFMA.FTZ R18, R75, R100.reuse, R14.reuse ;  /* 0x000000644b127223 */ /* 0x180fe2000001000e */
[----:B------:R-:W-:Y:S01]  /*1120*/  FFMA.FTZ R104, R54, R55, R59 ;  /* 0x0000003736687223 */ /* 0x000fe2000001003b */
[----:B------:R-:W-:Y:S01]  /*1130*/  IMAD.U32 R55, R43, 0x10000, RZ ;  /* 0x000100002b377824 */ /* 0x000fe200078e00ff */
[----:B------:R-:W-:Y:S01]  /*1140*/  PRMT R14, R42, 0x7632, R14 ;  /* 0x000076322a0e7816 */ /* 0x000fe2000000000e */
[----:B------:R-:W-:Y:S01]  /*1150*/  FADD.FTZ R102, -R6, R17 ;  /* 0x0000001106667221 */ /* 0x000fe20000010100 */
[----:B------:R-:W-:Y:S01]  /*1160*/  SHF.L.U32 R99, R40, 0x10, RZ ;  /* 0x0000001028637819 */ /* 0x000fe200000006ff */
[----:B------:R-:W-:Y:S01]  /*1170*/  FADD.FTZ R60, -R8, R55 ;  /* 0x00000037083c7221 */ /* 0x000fe20000010100 */
[----:B------:R-:W-:Y:S01]  /*1180*/  FFMA.FTZ R18, R5, R97, R18 ;  /* 0x0000006105127223 */ /* 0x000fe20000010012 */
[----:B------:R-:W-:Y:S01]  /*1190*/  FFMA.FTZ R16, R57, R100, R16 ;  /* 0x0000006439107223 */ /* 0x000fe20000010010 */
[----:B------:R-:W-:-:S02]  /*11a0*/  IMAD.U32 R17, R14, 0x10000, RZ ;  /* 0x000100000e117824 */ /* 0x000fc400078e00ff */
[-C--:B------:R-:W-:Y:S01]  /*11b0*/  FMUL.FTZ R14, R3, R99.reuse ;  /* 0x00000063030e7220 */ /* 0x080fe20000410000 */
[----:B------:R-:W-:Y:S01]  /*11c0*/  FMUL.FTZ R102, R91, R102 ;  /* 0x000000665b667220 */ /* 0x000fe20000410000 */
[----:B------:R-:W-:Y:S01]  /*11d0*/  FMUL.FTZ R101, R93, R60 ;  /* 0x0000003c5d657220 */ /* 0x000fe20000410000 */
[----:B------:R-:W-:Y:S01]  /*11e0*/  FADD.FTZ R55, R53, R58 ;  /* 0x0000003a35377221 */ /* 0x000fe20000010000 */
[-C--:B------:R-:W-:Y:S01]  /*11f0*/  FFMA.FTZ R60, R75, R58.reuse, R18 ;  /* 0x0000003a4b3c7223 */ /* 0x080fe20000010012 */
[----:B------:R-:W-:Y:S01]  /*1200*/  FFMA.FTZ R58, R54, R58, R16 ;  /* 0x0000003a363a7223 */ /* 0x000fe20000010010 */
[--C-:B------:R-:W-:Y:S01]  /*1210*/  FFMA.FTZ R16, R102, R14, R15.reuse ;  /* 0x0000000e66107223 */ /* 0x100fe2000001000f */
[----:B------:R-:W-:Y:S01]  /*1220*/  PRMT R15, R40, 0x7632, R15 ;  /* 0x00007632280f7816 */ /* 0x000fe2000000000f */
[----:B------:R-:W-:Y:S01]  /*1230*/  FADD.FTZ R18, -R6, R17 ;  /* 0x0000001106127221 */ /* 0x000fe20000010100 */
[----:B------:R-:W-:Y:S02]  /*1240*/  FFMA.FTZ R52, R3, R99, R52 ;  /* 0x0000006303347223 */ /* 0x000fe40000010034 */
[----:B------:R-:W-:Y:S01]  /*1250*/  SHF.L.U32 R54, R15, 0x10, RZ ;  /* 0x000000100f367819 */ /* 0x000fe200000006ff */
[----:B------:R-:W-:Y:S01]  /*1260*/  FMUL.FTZ R17, R91, R18 ;  /* 0x000000125b117220 */ /* 0x000fe20000410000 */
[----:B------:R-:W-:-:S02]  /*1270*/  SHF.L.U32 R100, R41, 0x10, RZ ;  /* 0x0000001029647819 */ /* 0x000fc400000006ff */
[----:B------:R-:W-:Y:S01]  /*1280*/  PRMT R14, R43, 0x7632, R14 ;  /* 0x000076322b0e7816 */ /* 0x000fe2000000000e */
[----:B------:R-:W-:Y:S01]  /*1290*/  FADD.FTZ R19, R19, R54 ;  /* 0x0000003613137221 */ /* 0x000fe20000010000 */
[-C--:B------:R-:W-:Y:S01]  /*12a0*/  FFMA.FTZ R56, R17, R54.reuse, R56 ;  /* 0x0000003611387223 */ /* 0x080fe20000010038 */
[CC--:B------:R-:W-:Y:S01]  /*12b0*/  FFMA.FTZ R52, R73.reuse, R54.reuse, R52 ;  /* 0x0000003649347223 */ /* 0x0c0fe20000010034 */
[----:B------:R-:W-:Y:S01]  /*12c0*/  FMUL.FTZ R54, R73, R54 ;  /* 0x0000003649367220 */ /* 0x000fe20000410000 */
[----:B------:R-:W-:Y:S01]  /*12d0*/  FMUL.FTZ R57, R5, R100 ;  /* 0x0000006405397220 */ /* 0x000fe20000410000 */
[----:B------:R-:W-:Y:S01]  /*12e0*/  SHF.L.U32 R53, R38, 0x10, RZ ;  /* 0x0000001026357819 */ /* 0x000fe200000006ff */
[----:B------:R-:W-:Y:S01]  /*12f0*/  IMAD.U32 R59, R14, 0x10000, RZ ;  /* 0x000100000e3b7824 */ /* 0x000fe200078e00ff */
[----:B------:R-:W-:Y:S01]  /*1300*/  PRMT R15, R41, 0x7632, R15 ;  /* 0x00007632290f7816 */ /* 0x000fe2000000000f */
[----:B------:R-:W-:Y:S01]  /*1310*/  FFMA.FTZ R17, R17, R54, R16 ;  /* 0x0000003611117223 */ /* 0x000fe20000010010 */
[----:B------:R-:W-:Y:S01]  /*1320*/  FFMA.FTZ R57, R101, R57, R104 ;  /* 0x0000003965397223 */ /* 0x000fe20000010068 */
[----:B------:R-:W-:Y:S01]  /*1330*/  SHF.L.U32 R103, R36, 0x10, RZ ;  /* 0x0000001024677819 */ /* 0x000fe200000006ff */
[----:B------:R-:W-:Y:S01]  /*1340*/  FADD.FTZ R16, -R8, R59 ;  /* 0x0000003b08107221 */ /* 0x000fe20000010100 */
[----:B------:R-:W-:Y:S01]  /*1350*/  FADD.FTZ R104, -R6, R53 ;  /* 0x0000003506687221 */ /* 0x000fe20000010100 */
[----:B------:R-:W-:Y:S01]  /*1360*/  SHF.L.U32 R18, R15, 0x10, RZ ;  /* 0x000000100f127819 */ /* 0x000fe200000006ff */
[----:B------:R-:W-:Y:S01]  /*1370*/  FFMA.FTZ R60, R5, R100, R60 ;  /* 0x00000064053c7223 */ /* 0x000fe2000001003c */
[----:B------:R-:W-:Y:S01]  /*1380*/  FMUL.FTZ R15, R93, R16 ;  /* 0x000000105d0f7220 */ /* 0x000fe20000410000 */
[----:B------:R-:W-:Y:S01]  /*1390*/  FMUL.FTZ R14, R3, R103 ;  /* 0x00000067030e7220 */ /* 0x000fe20000410000 */
[----:B------:R-:W-:Y:S01]  /*13a0*/  FMUL.FTZ R104, R91, R104 ;  /* 0x000000685b687220 */ /* 0x000fe20000410000 */
[-C--:B------:R-:W-:Y:S01]  /*13b0*/  FMUL.FTZ R54, R75, R18.reuse ;  /* 0x000000124b367220 */ /* 0x080fe20000410000 */
[----:B------:R-:W-:Y:S01]  /*13c0*/  FADD.FTZ R55, R55, R18 ;  /* 0x0000001237377221 */ /* 0x000fe20000010000 */
[-C--:B------:R-:W-:Y:S01]  /*13d0*/  FFMA.FTZ R60, R75, R18.reuse, R60 ;  /* 0x000000124b3c7223 */ /* 0x080fe2000001003c */
[----:B------:R-:W-:Y:S01]  /*13e0*/  FFMA.FTZ R58, R15, R18, R58 ;  /* 0x000000120f3a7223 */ /* 0x000fe2000001003a */
[----:B------:R-:W-:Y:S01]  /*13f0*/  FFMA.FTZ R18, R104, R14, R17 ;  /* 0x0000000e68127223 */ /* 0x000fe20000010011 */
[----:B------:R-:W-:Y:S01]  /*1400*/  IMAD.U32 R17, R39, 0x10000, RZ ;  /* 0x0001000027117824 */ /* 0x000fe200078e00ff */
[----:B------:R-:W-:-:S02]  /*1410*/  PRMT R14, R38, 0x7632, R14 ;  /* 0x00007632260e7816 */ /* 0x000fc4000000000e */
[----:B------:R-:W-:Y:S01]  /*1420*/  SHF.L.U32 R105, R37, 0x10, RZ ;  /* 0x0000001025697819 */ /* 0x000fe200000006ff */
[----:B------:R-:W-:Y:S01]  /*1430*/  FADD.FTZ R106, -R8, R17 ;  /* 0x00000011086a7221 */ /* 0x000fe20000010100 */
[----:B------:R-:W-:Y:S01]  /*1440*/  FFMA.FTZ R57, R15, R54, R57 ;  /* 0x000000360f397223 */ /* 0x000fe20000010039 */
[----:B------:R-:W-:Y:S02]  /*1450*/  PRMT R15, R39, 0x7632, R15 ;  /* 0x00007632270f7816 */ /* 0x000fe4000000000f */
[----:B------:R-:W-:Y:S01]  /*1460*/  SHF.L.U32 R53, R14, 0x10, RZ ;  /* 0x000000100e357819 */ /* 0x000fe200000006ff */
[----:B------:R-:W-:Y:S01]  /*1470*/  FMUL.FTZ R14, R5, R105 ;  /* 0x00000069050e7220 */ /* 0x000fe20000410000 */
[----:B------:R-:W-:Y:S01]  /*1480*/  PRMT R16, R36, 0x7632, R16 ;  /* 0x0000763224107816 */ /* 0x000fe20000000010 */
[----:B------:R-:W-:Y:S01]  /*1490*/  FMUL.FTZ R106, R93, R106 ;  /* 0x0000006a5d6a7220 */ /* 0x000fe20000410000 */
[----:B------:R-:W-:Y:S01]  /*14a0*/  PRMT R17, R37, 0x7632, R17 ;  /* 0x0000763225117816 */ /* 0x000fe20000000011 */
[----:B------:R-:W-:Y:S01]  /*14b0*/  IMAD.U32 R15, R15, 0x10000, RZ ;  /* 0x000100000f0f7824 */ /* 0x000fe200078e00ff */
[----:B------:R-:W-:Y:S01]  /*14c0*/  SHF.L.U32 R16, R16, 0x10, RZ ;  /* 0x0000001010107819 */ /* 0x000fe200000006ff */
[----:B------:R-:W-:Y:S01]  /*14d0*/  FFMA.FTZ R57, R106, R14, R57 ;  /* 0x0000000e6a397223 */ /* 0x000fe20000010039 */
[----:B------:R-:W-:Y:S01]  /*14e0*/  FADD.FTZ R14, -R6, R53 ;  /* 0x00000035060e7221 */ /* 0x000fe20000010100 */
[----:B------:R-:W-:Y:S01]  /*14f0*/  SHF.L.U32 R112, R17, 0x10, RZ ;  /* 0x0000001011707819 */ /* 0x000fe200000006ff */
[----:B------:R-:W-:Y:S01]  /*1500*/  FADD.FTZ R54, -R8, R15 ;  /* 0x0000000f08367221 */ /* 0x000fe20000010100 */
[----:B------:R-:W-:Y:S01]  /*1510*/  FMUL.FTZ R17, R73, R16 ;  /* 0x0000001049117220 */ /* 0x000fe20000410000 */
[----:B------:R-:W-:Y:S01]  /*1520*/  FMUL.FTZ R15, R91, R14 ;  /* 0x0000000e5b0f7220 */ /* 0x000fe20000410000 */
[----:B------:R-:W-:Y:S01]  /*1530*/  FFMA.FTZ R52, R3, R103, R52 ;  /* 0x0000006703347223 */ /* 0x000fe20000010034 */
[----:B------:R-:W-:Y:S01]  /*1540*/  FMUL.FTZ R108, R75, R112 ;  /* 0x000000704b6c7220 */ /* 0x000fe20000410000 */
[----:B------:R-:W-:Y:S01]  /*1550*/  FMUL.FTZ R53, R93, R54 ;  /* 0x000000365d357220 */ /* 0x000fe20000410000 */
[CC--:B------:R-:W-:Y:S01]  /*1560*/  FFMA.FTZ R56, R15.reuse, R16.reuse, R56 ;  /* 0x000000100f387223 */ /* 0x0c0fe20000010038 */
[----:B------:R-:W-:Y:S01]  /*1570*/  FFMA.FTZ R17, R15, R17, R18 ;  /* 0x000000110f117223 */ /* 0x000fe20000010012 */
[----:B------:R-:W-:Y:S01]  /*1580*/  FADD.FTZ R19, R19, R16 ;  /* 0x0000001013137221 */ /* 0x000fe20000010000 */
[----:B------:R-:W-:Y:S01]  /*1590*/  FFMA.FTZ R52, R73, R16, R52 ;  /* 0x0000001049347223 */ /* 0x000fe20000010034 */
[----:B------:R-:W-:-:S02]  /*15a0*/  IMAD.U32 R15, R34, 0x10000, RZ ;  /* 0x00010000220f7824 */ /* 0x000fc400078e00ff */
[C---:B------:R-:W-:Y:S01]  /*15b0*/  FFMA.FTZ R58, R53.reuse, R112, R58 ;  /* 0x00000070353a7223 */ /* 0x040fe2000001003a */
[----:B------:R-:W-:Y:S01]  /*15c0*/  FFMA.FTZ R16, R53, R108, R57 ;  /* 0x0000006c35107223 */ /* 0x000fe20000010039 */
[----:B------:R-:W-:Y:S01]  /*15d0*/  SHF.L.U32 R53, R35, 0x10, RZ ;  /* 0x0000001023357819 */ /* 0x000fe200000006ff */
[----:B------:R-:W-:Y:S01]  /*15e0*/  FADD.FTZ R110, -R6, R15 ;  /* 0x0000000f066e7221 */ /* 0x000fe20000010100 */
[----:B------:R-:W-:Y:S02]  /*15f0*/  SHF.L.U32 R107, R32, 0x10, RZ ;  /* 0x00000010206b7819 */ /* 0x000fe400000006ff */
[----:B------:R-:W-:Y:S01]  /*1600*/  PRMT R14, R34, 0x7632, R14 ;  /* 0x00007632220e7816 */ /* 0x000fe2000000000e */
[----:B------:R-:W-:Y:S02]  /*1610*/  IMAD.U32 R108, R33, 0x10000, RZ ;  /* 0x00010000216c7824 */ /* 0x000fe400078e00ff */
[----:B------:R-:W-:Y:S01]  /*1620*/  FADD.FTZ R18, -R8, R53 ;  /* 0x0000003508127221 */ /* 0x000fe20000010100 */
[----:B------:R-:W-:Y:S01]  /*1630*/  FMUL.FTZ R15, R3, R107 ;  /* 0x0000006b030f7220 */ /* 0x000fe20000410000 */
[----:B------:R-:W-:Y:S01]  /*1640*/  FMUL.FTZ R110, R91, R110 ;  /* 0x0000006e5b6e7220 */ /* 0x000fe20000410000 */
[----:B------:R-:W-:Y:S01]  /*1650*/  SHF.L.U32 R53, R14, 0x10, RZ ;  /* 0x000000100e357819 */ /* 0x000fe200000006ff */
[----:B------:R-:W-:Y:S01]  /*1660*/  FMUL.FTZ R54, R5, R108 ;  /* 0x0000006c05367220 */ /* 0x000fe20000410000 */
[----:B------:R-:W-:Y:S01]  /*1670*/  FMUL.FTZ R109, R93, R18 ;  /* 0x000000125d6d7220 */ /* 0x000fe20000410000 */
[----:B------:R-:W-:Y:S01]  /*1680*/  PRMT R14, R35, 0x7632, R14 ;  /* 0x00007632230e7816 */ /* 0x000fe2000000000e */
[----:B------:R-:W-:Y:S01]  /*1690*/  FFMA.FTZ R17, R110, R15, R17 ;  /* 0x0000000f6e117223 */ /* 0x000fe20000010011 */
[----:B------:R-:W-:Y:S01]  /*16a0*/  PRMT R15, R32, 0x7632, R15 ;  /* 0x00007632200f7816 */ /* 0x000fe2000000000f */
[----:B------:R-:W-:Y:S01]  /*16b0*/  FADD.FTZ R18, -R6, R53 ;  /* 0x0000003506127221 */ /* 0x000fe20000010100 */
[----:B------:R-:W-:Y:S01]  /*16c0*/  FFMA.FTZ R60, R5, R105, R60 ;  /* 0x00000069053c7223 */ /* 0x000fe2000001003c */
[----:B------:R-:W-:Y:S01]  /*16d0*/  FFMA.FTZ R54, R109, R54, R16 ;  /* 0x000000366d367223 */ /* 0x000fe20000010010 */
[----:B------:R-:W-:-:S02]  /*16e0*/  SHF.L.U32 R53, R14, 0x10, RZ ;  /* 0x000000100e357819 */ /* 0x000fc400000006ff */
[----:B------:R-:W-:Y:S01]  /*16f0*/  PRMT R16, R33, 0x7632, R16 ;  /* 0x0000763221107816 */ /* 0x000fe20000000010 */
[----:B------:R-:W-:Y:S02]  /*1700*/  IMAD.U32 R14, R15, 0x10000, RZ ;  /* 0x000100000f0e7824 */ /* 0x000fe400078e00ff */
[----:B------:R-:W-:Y:S01]  /*1710*/  FADD.FTZ R55, R55, R112 ;  /* 0x0000007037377221 */ /* 0x000fe20000010000 */
[----:B------:R-:W-:Y:S01]  /*1720*/  FFMA.FTZ R60, R75, R112, R60 ;  /* 0x000000704b3c7223 */ /* 0x000fe2000001003c */
[----:B------:R-:W-:Y:S01]  /*1730*/  FMUL.FTZ R15, R91, R18 ;  /* 0x000000125b0f7220 */ /* 0x000fe20000410000 */
[----:B------:R-:W-:Y:S01]  /*1740*/  SHF.L.U32 R112, R16, 0x10, RZ ;  /* 0x0000001010707819 */ /* 0x000fe200000006ff */
[----:B------:R-:W-:Y:S01]  /*1750*/  FADD.FTZ R18, -R8, R53 ;  /* 0x0000003508127221 */ /* 0x000fe20000010100 */
[----:B------:R-:W-:Y:S01]  /*1760*/  FFMA.FTZ R52, R3, R107, R52 ;  /* 0x0000006b03347223 */ /* 0x000fe20000010034 */
[----:B------:R-:W-:Y:S01]  /*1770*/  FADD.FTZ R19, R19, R14 ;  /* 0x0000000e13137221 */ /* 0x000fe20000010000 */
[----:B------:R-:W-:Y:S01]  /*1780*/  FFMA.FTZ R56, R15, R14, R56 ;  /* 0x0000000e0f387223 */ /* 0x000fe20000010038 */
[----:B------:R-:W-:Y:S01]  /*1790*/  FMUL.FTZ R53, R93, R18 ;  /* 0x000000125d357220 */ /* 0x000fe20000410000 */
[CC--:B------:R-:W-:Y:S01]  /*17a0*/  FFMA.FTZ R52, R73.reuse, R14.reuse, R52 ;  /* 0x0000000e49347223 */ /* 0x0c0fe20000010034 */
[----:B------:R-:W-:Y:S01]  /*17b0*/  FMUL.FTZ R16, R73, R14 ;  /* 0x0000000e49107220 */ /* 0x000fe20000410000 */
[----:B------:R-:W-:Y:S01]  /*17c0*/  FFMA.FTZ R18, R5, R108, R60 ;  /* 0x0000006c05127223 */ /* 0x000fe2000001003c */
[----:B------:R-:W-:Y:S01]  /*17d0*/  FMUL.FTZ R57, R75, R112 ;  /* 0x000000704b397220 */ /* 0x000fe20000410000 */
[----:B------:R-:W-:Y:S01]  /*17e0*/  FADD.FTZ R14, R55, R112 ;  /* 0x00000070370e7221 */ /* 0x000fe20000010000 */
[----:B------:R-:W-:-:S02]  /*17f0*/  IMAD.U32 R55, R31, 0x10000, RZ ;  /* 0x000100001f377824 */ /* 0x000fc400078e00ff */
[-C--:B------:R-:W-:Y:S01]  /*1800*/  FFMA.FTZ R59, R53, R112.reuse, R58 ;  /* 0x00000070353b7223 */ /* 0x080fe2000001003a */
[----:B------:R-:W-:Y:S01]  /*1810*/  FFMA.FTZ R18, R75, R112, R18 ;  /* 0x000000704b127223 */ /* 0x000fe20000010012 */
[----:B------:R-:W-:Y:S01]  /*1820*/  FFMA.FTZ R54, R53, R57, R54 ;  /* 0x0000003935367223 */ /* 0x000fe20000010036 */
[----:B------:R-:W-:Y:S01]  /*1830*/  FFMA.FTZ R17, R15, R16, R17 ;  /* 0x000000100f117223 */ /* 0x000fe20000010011 */
[----:B------:R-:W-:Y:S01]  /*1840*/  SHF.L.U32 R53, R30, 0x10, RZ ;  /* 0x000000101e357819 */ /* 0x000fe200000006ff */
[----:B------:R-:W-:Y:S01]  /*1850*/  FADD.FTZ R16, -R8, R55 ;  /* 0x0000003708107221 */ /* 0x000fe20000010100 */
[----:B------:R-:W-:Y:S02]  /*1860*/  SHF.L.U32 R112, R29, 0x10, RZ ;  /* 0x000000101d707819 */ /* 0x000fe400000006ff */
[----:B------:R-:W-:Y:S01]  /*1870*/  PRMT R15, R30, 0x7632, R15 ;  /* 0x000076321e0f7816 */ /* 0x000fe2000000000f */
[----:B------:R-:W-:Y:S01]  /*1880*/  FADD.FTZ R114, -R6, R53 ;  /* 0x0000003506727221 */ /* 0x000fe20000010100 */
[C---:B------:R-:W-:Y:S01]  /*1890*/  SHF.L.U32 R111, R28.reuse, 0x10, RZ ;  /* 0x000000101c6f7819 */ /* 0x040fe200000006ff */
[----:B------:R-:W-:Y:S01]  /*18a0*/  FMUL.FTZ R57, R5, R112 ;  /* 0x0000007005397220 */ /* 0x000fe20000410000 */
[----:B------:R-:W-:Y:S01]  /*18b0*/  FMUL.FTZ R113, R93, R16 ;  /* 0x000000105d717220 */ /* 0x000fe20000410000 */
[----:B------:R-:W-:Y:S01]  /*18c0*/  PRMT R16, R28, 0x7632, R16 ;  /* 0x000076321c107816 */ /* 0x000fe20000000010 */
[----:B------:R-:W-:-:S02]  /*18d0*/  IMAD.U32 R55, R15, 0x10000, RZ ;  /* 0x000100000f377824 */ /* 0x000fc400078e00ff */
[----:B------:R-:W-:Y:S01]  /*18e0*/  FMUL.FTZ R53, R3, R111 ;  /* 0x0000006f03357220 */ /* 0x000fe20000410000 */
[----:B------:R-:W-:Y:S01]  /*18f0*/  FMUL.FTZ R114, R91, R114 ;  /* 0x000000725b727220 */ /* 0x000fe20000410000 */
[----:B------:R-:W-:Y:S01]  /*1900*/  FFMA.FTZ R57, R113, R57, R54 ;  /* 0x0000003971397223 */ /* 0x000fe20000010036 */
[----:B------:R-:W-:Y:S01]  /*1910*/  SHF.L.U32 R58, R16, 0x10, RZ ;  /* 0x00000010103a7819 */ /* 0x000fe200000006ff */
[----:B------:R-:W-:Y:S01]  /*1920*/  FADD.FTZ R54, -R6, R55 ;  /* 0x0000003706367221 */ /* 0x000fe20000010100 */
[----:B------:R-:W-:Y:S01]  /*1930*/  PRMT R15, R31, 0x7632, R15 ;  /* 0x000076321f0f7816 */ /* 0x000fe2000000000f */
[----:B------:R-:W-:Y:S01]  /*1940*/  FFMA.FTZ R17, R114, R53, R17 ;  /* 0x0000003572117223 */ /* 0x000fe20000010011 */
[----:B------:R-:W-:Y:S01]  /*1950*/  PRMT R16, R29, 0x7632, R16 ;  /* 0x000076321d107816 */ /* 0x000fe20000000010 */
[----:B------:R-:W-:Y:S01]  /*1960*/  FMUL.FTZ R53, R91, R54 ;  /* 0x000000365b357220 */ /* 0x000fe20000410000 */
[----:B------:R-:W-:Y:S01]  /*1970*/  FMUL.FTZ R54, R73, R58 ;  /* 0x0000003a49367220 */ /* 0x000fe20000410000 */
[----:B------:R-:W-:-:S02]  /*1980*/  SHF.L.U32 R15, R15, 0x10, RZ ;  /* 0x000000100f0f7819 */ /* 0x000fc400000006ff */
[----:B------:R-:W-:Y:S02]  /*1990*/  SHF.L.U32 R55, R26, 0x10, RZ ;  /* 0x000000101a377819 */ /* 0x000fe400000006ff */
[----:B------:R-:W-:Y:S01]  /*19a0*/  SHF.L.U32 R61, R16, 0x10, RZ ;  /* 0x00000010103d7819 */ /* 0x000fe200000006ff */
[C---:B------:R-:W-:Y:S01]  /*19b0*/  FFMA.FTZ R16, R53.reuse, R58, R56 ;  /* 0x0000003a35107223 */ /* 0x040fe20000010038 */
[----:B------:R-:W-:Y:S01]  /*19c0*/  FFMA.FTZ R53, R53, R54, R17 ;  /* 0x0000003635357223 */ /* 0x000fe20000010011 */
[----:B------:R-:W-:Y:S01]  /*19d0*/  FADD.FTZ R54, -R8, R15 ;  /* 0x0000000f08367221 */ /* 0x000fe20000010100 */
[----:B------:R-:W-:Y:S02]  /*19e0*/  IMAD.U32 R115, R24, 0x10000, RZ ;  /* 0x0001000018737824 */ /* 0x000fe400078e00ff */
[----:B------:R-:W-:Y:S01]  /*19f0*/  FADD.FTZ R116, -R6, R55 ;  /* 0x0000003706747221 */ /* 0x000fe20000010100 */
[----:B------:R-:W-:Y:S01]  /*1a00*/  FMUL.FTZ R56, R75, R61 ;  /* 0x0000003d4b387220 */ /* 0x000fe20000410000 */
[----:B------:R-:W-:Y:S01]  /*1a10*/  FMUL.FTZ R54, R93, R54 ;  /* 0x000000365d367220 */ /* 0x000fe20000410000 */
[----:B------:R-:W-:Y:S01]  /*1a20*/  FMUL.FTZ R15, R3, R115 ;  /* 0x00000073030f7220 */ /* 0x000fe20000410000 */
[----:B------:R-:W-:-:S02]  /*1a30*/  FMUL.FTZ R116, R91, R116 ;  /* 0x000000745b747220 */ /* 0x000fc40000410000 */
[C---:B------:R-:W-:Y:S01]  /*1a40*/  FFMA.FTZ R17, R54.reuse, R61, R59 ;  /* 0x0000003d36117223 */ /* 0x040fe2000001003b */
[----:B------:R-:W-:Y:S01]  /*1a50*/  FFMA.FTZ R55, R54, R56, R57 ;  /* 0x0000003836377223 */ /* 0x000fe20000010039 */
[----:B------:R-:W-:Y:S01]  /*1a60*/  FFMA.FTZ R54, R116, R15, R53 ;  /* 0x0000000f74367223 */ /* 0x000fe20000010035 */
[----:B------:R-:W-:Y:S01]  /*1a70*/  PRMT R15, R26, 0x7632, R15 ;  /* 0x000076321a0f7816 */ /* 0x000fe2000000000f */
[----:B------:R-:W-:Y:S02]  /*1a80*/  IMAD.U32 R57, R27, 0x10000, RZ ;  /* 0x000100001b397824 */ /* 0x000fe400078e00ff */
[----:B------:R-:W-:Y:S01]  /*1a90*/  FFMA.FTZ R52, R3, R111, R52 ;  /* 0x0000006f03347223 */ /* 0x000fe20000010034 */
[----:B------:R-:W-:Y:S02]  /*1aa0*/  PRMT R56, R24, 0x7632, R56 ;  /* 0x0000763218387816 */ /* 0x000fe40000000038 */
[----:B------:R-:W-:Y:S02]  /*1ab0*/  SHF.L.U32 R15, R15, 0x10, RZ ;  /* 0x000000100f0f7819 */ /* 0x000fe400000006ff */
[----:B------:R-:W-:Y:S01]  /*1ac0*/  PRMT R53, R27, 0x7632, R53 ;  /* 0x000076321b357816 */ /* 0x000fe20000000035 */
[----:B------:R-:W-:Y:S01]  /*1ad0*/  FADD.FTZ R118, -R8, R57 ;  /* 0x0000003908767221 */ /* 0x000fe20000010100 */
[----:B------:R-:W-:Y:S01]  /*1ae0*/  SHF.L.U32 R117, R25, 0x10, RZ ;  /* 0x0000001019757819 */ /* 0x000fe200000006ff */
[----:B------:R-:W-:Y:S01]  /*1af0*/  FADD.FTZ R19, R19, R58 ;  /* 0x0000003a13137221 */ /* 0x000fe20000010000 */
[----:B------:R-:W-:Y:S01]  /*1b00*/  FFMA.FTZ R52, R73, R58, R52 ;  /* 0x0000003a49347223 */ /* 0x000fe20000010034 */
[----:B------:R-:W-:Y:S01]  /*1b10*/  PRMT R58, R25, 0x7632, R58 ;  /* 0x00007632193a7816 */ /* 0x000fe2000000003a */
[----:B------:R-:W-:Y:S01]  /*1b20*/  IMAD.U32 R56, R56, 0x10000, RZ ;  /* 0x0001000038387824 */ /* 0x000fe200078e00ff */
[----:B------:R-:W-:Y:S01]  /*1b30*/  SHF.L.U32 R59, R53, 0x10, RZ ;  /* 0x00000010353b7819 */ /* 0x000fe200000006ff */
[----:B------:R-:W-:Y:S01]  /*1b40*/  FADD.FTZ R60, -R6, R15 ;  /* 0x0000000f063c7221 */ /* 0x000fe20000010100 */
[----:B------:R-:W-:Y:S01]  /*1b50*/  FMUL.FTZ R53, R5, R117 ;  /* 0x0000007505357220 */ /* 0x000fe20000410000 */
[----:B------:R-:W-:Y:S01]  /*1b60*/  FMUL.FTZ R118, R93, R118 ;  /* 0x000000765d767220 */ /* 0x000fe20000410000 */
[----:B------:R-:W-:Y:S01]  /*1b70*/  FMUL.FTZ R15, R73, R56 ;  /* 0x00000038490f7220 */ /* 0x000fe20000410000 */
[----:B------:R-:W-:Y:S01]  /*1b80*/  FMUL.FTZ R57, R91, R60 ;  /* 0x0000003c5b397220 */ /* 0x000fe20000410000 */
[----:B------:R-:W-:Y:S01]  /*1b90*/  SHF.L.U32 R58, R58, 0x10, RZ ;  /* 0x000000103a3a7819 */ /* 0x000fe200000006ff */
[----:B------:R-:W-:Y:S01]  /*1ba0*/  FADD.FTZ R60, -R8, R59 ;  /* 0x0000003b083c7221 */ /* 0x000fe20000010100 */
[----:B------:R-:W-:Y:S01]  /*1bb0*/  FFMA.FTZ R55, R118, R53, R55 ;  /* 0x0000003576377223 */ /* 0x000fe20000010037 */
[----:B------:R-:W-:-:S02]  /*1bc0*/  IMAD.U32 R53, R22, 0x10000, RZ ;  /* 0x0001000016357824 */ /* 0x000fc400078e00ff */
[----:B------:R-:W-:Y:S01]  /*1bd0*/  FFMA.FTZ R15, R57, R15, R54 ;  /* 0x0000000f390f7223 */ /* 0x000fe20000010036 */
[----:B------:R-:W-:Y:S01]  /*1be0*/  FMUL.FTZ R54, R75, R58 ;  /* 0x0000003a4b367220 */ /* 0x000fe20000410000 */
[----:B------:R-:W-:Y:S01]  /*1bf0*/  FMUL.FTZ R128, R93, R60 ;  /* 0x0000003c5d807220 */ /* 0x000fe20000410000 */
[----:B------:R-:W-:Y:S01]  /*1c00*/  SHF.L.U32 R59, R23, 0x10, RZ ;  /* 0x00000010173b7819 */ /* 0x000fe200000006ff */
[----:B------:R-:W-:Y:S01]  /*1c10*/  FADD.FTZ R122, -R6, R53 ;  /* 0x00000035067a7221 */ /* 0x000fe20000010100 */
[----:B------:R-:W-:Y:S01]  /*1c20*/  SHF.L.U32 R119, R20, 0x10, RZ ;  /* 0x0000001014777819 */ /* 0x000fe200000006ff */
[----:B------:R-:W-:Y:S02]  /*1c30*/  FFMA.FTZ R60, R128, R54, R55 ;  /* 0x00000036803c7223 */ /* 0x000fe40000010037 */
[----:B------:R-:W-:Y:S01]  /*1c40*/  FADD.FTZ R54, -R8, R59 ;  /* 0x0000003b08367221 */ /* 0x000fe20000010100 */
[----:B------:R-:W-:Y:S01]  /*1c50*/  FMUL.FTZ R122, R91, R122 ;  /* 0x0000007a5b7a7220 */ /* 0x000fe20000410000 */
[----:B------:R-:W-:Y:S01]  /*1c60*/  FMUL.FTZ R53, R3, R119 ;  /* 0x0000007703357220 */ /* 0x000fe20000410000 */
[----:B------:R-:W-:-:S02]  /*1c70*/  IMAD.U32 R120, R21, 0x10000, RZ ;  /* 0x0001000015787824 */ /* 0x000fc400078e00ff */
[----:B------:R-:W-:Y:S01]  /*1c80*/  FMUL.FTZ R121, R93, R54 ;  /* 0x000000365d797220 */ /* 0x000fe20000410000 */
[C---:B------:R-:W-:Y:S01]  /*1c90*/  FFMA.FTZ R18, R5.reuse, R112, R18 ;  /* 0x0000007005127223 */ /* 0x040fe20000010012 */
[----:B------:R-:W-:Y:S01]  /*1ca0*/  FADD.FTZ R125, R14, R61 ;  /* 0x0000003d0e7d7221 */ /* 0x000fe20000010000 */
[--C-:B------:R-:W-:Y:S01]  /*1cb0*/  FFMA.FTZ R54, R122, R53, R15.reuse ;  /* 0x000000357a367223 */ /* 0x100fe2000001000f */
[----:B------:R-:W-:Y:S01]  /*1cc0*/  FMUL.FTZ R55, R5, R120 ;  /* 0x0000007805377220 */ /* 0x000fe20000410000 */
[----:B------:R-:W-:Y:S02]  /*1cd0*/  PRMT R14, R22, 0x7632, R14 ;  /* 0x00007632160e7816 */ /* 0x000fe4000000000e */
[----:B------:R-:W-:Y:S01]  /*1ce0*/  PRMT R15, R23, 0x7632, R15 ;  /* 0x00007632170f7816 */ /* 0x000fe2000000000f */
[----:B------:R-:W-:Y:S01]  /*1cf0*/  FFMA.FTZ R126, R75, R61, R18 ;  /* 0x0000003d4b7e7223 */ /* 0x000fe20000010012 */
[----:B------:R-:W-:Y:S01]  /*1d00*/  FFMA.FTZ R61, R121, R55, R60 ;  /* 0x00000037793d7223 */ /* 0x000fe2000001003c */
[----:B------:R-:W-:-:S02]  /*1d10*/  SHF.L.U32 R55, R14, 0x10, RZ ;  /* 0x000000100e377819 */ /* 0x000fc400000006ff */
[----:B------:R-:W-:Y:S01]  /*1d20*/  SHF.L.U32 R59, R15, 0x10, RZ ;  /* 0x000000100f3b7819 */ /* 0x000fe200000006ff */
[----:B------:R-:W-:Y:S01]  /*1d30*/  FFMA.FTZ R52, R3, R115, R52 ;  /* 0x0000007303347223 */ /* 0x000fe20000010034 */
[----:B------:R-:W-:Y:S01]  /*1d40*/  PRMT R18, R20, 0x7632, R18 ;  /* 0x0000763214127816 */ /* 0x000fe20000000012 */
[----:B------:R-:W0:Y:S01]  /*1d50*/  LDC.64 R14, c[0x0][0x258] ;  /* 0x00009600ff0e7b82 */ /* 0x000e220000000a00 */
[----:B------:R-:W-:Y:S01]  /*1d60*/  PRMT R53, R21, 0x7632, R53 ;  /* 0x0000763215357816 */ /* 0x000fe20000000035 */
[----:B------:R-:W-:Y:S01]  /*1d70*/  FFMA.FTZ R52, R73, R56, R52 ;  /* 0x0000003849347223 */ /* 0x000fe20000010034 */
[----:B------:R-:W-:Y:S01]  /*1d80*/  SHF.L.U32 R60, R18, 0x10, RZ ;  /* 0x00000010123c7819 */ /* 0x000fe200000006ff */
[----:B------:R-:W-:Y:S01]  /*1d90*/  FADD.FTZ R18, -R6, R55 ;  /* 0x0000003706127221 */ /* 0x000fe20000010100 */
[----:B------:R-:W-:Y:S01]  /*1da0*/  FADD.FTZ R130, -R8, R59 ;  /* 0x0000003b08827221 */ /* 0x000fe20000010100 */
[----:B------:R-:W-:Y:S02]  /*1db0*/  IMAD.U32 R127, R53, 0x10000, RZ ;  /* 0x00010000357f7824 */ /* 0x000fe400078e00ff */
[----:B------:R-:W-:Y:S01]  /*1dc0*/  FFMA.FTZ R52, R3, R119, R52 ;  /* 0x0000007703347223 */ /* 0x000fe20000010034 */
[----:B------:R-:W-:Y:S01]  /*1dd0*/  FMUL.FTZ R53, R73, R60 ;  /* 0x0000003c49357220 */ /* 0x000fe20000410000 */
[----:B------:R-:W-:Y:S01]  /*1de0*/  FMUL.FTZ R59, R91, R18 ;  /* 0x000000125b3b7220 */ /* 0x000fe20000410000 */
[----:B------:R-:W-:Y:S01]  /*1df0*/  FADD.FTZ R19, R19, R56 ;  /* 0x0000003813137221 */ /* 0x000fe20000010000 */
[----:B------:R-:W-:Y:S01]  /*1e00*/  FFMA.FTZ R16, R57, R56, R16 ;  /* 0x0000003839107223 */ /* 0x000fe20000010010 */
[----:B------:R-:W-:Y:S01]  /*1e10*/  FADD.FTZ R56, R92, R13 ;  /* 0x0000000d5c387221 */ /* 0x000fe20000010000 */
[----:B------:R-:W-:Y:S01]  /*1e20*/  FFMA.FTZ R53, R59, R53, R54 ;  /* 0x000000353b357223 */ /* 0x000fe20000010036 */
[----:B------:R-:W-:Y:S01]  /*1e30*/  FFMA.FTZ R52, R73, R60, R52 ;  /* 0x0000003c49347223 */ /* 0x000fe20000010034 */
[----:B------:R-:W-:Y:S01]  /*1e40*/  FFMA.FTZ R13, R7, R92, R12 ;  /* 0x0000005c070d7223 */ /* 0x000fe2000001000c */
[----:B------:R-:W-:Y:S01]  /*1e50*/  FADD.FTZ R12, R94, R11 ;  /* 0x0000000b5e0c7221 */ /* 0x000fe20000010000 */
[----:B------:R-:W-:Y:S01]  /*1e60*/  FFMA.FTZ R11, R9, R94, R10 ;  /* 0x0000005e090b7223 */ /* 0x000fe2000001000a */
[----:B------:R-:W-:Y:S01]  /*1e70*/  IADD3 R123, P0, R123, 0x4, RZ ;  /* 0x000000047b7b7810 */ /* 0x000fe20007f1e0ff */
[----:B------:R1:W-:Y:S01]  /*1e80*/  STS.64 [R65], R52 ;  /* 0x0000003441007388 */ /* 0x0003e20000000a00 */
[----:B------:R-:W-:Y:S01]  /*1e90*/  FADD.FTZ R56, R56, R95 ;  /* 0x0000005f38387221 */ /* 0x000fe20000010000 */
[----:B------:R-:W-:Y:S01]  /*1ea0*/  FFMA.FTZ R13, R96, R95, R13 ;  /* 0x0000005f600d7223 */ /* 0x000fe2000001000d */
[----:B------:R-:W-:Y:S01]  /*1eb0*/  FFMA.FTZ R10, R98, R97, R11 ;  /* 0x00000061620a7223 */ /* 0x000fe2000001000b */
[----:B------:R-:W-:Y:S01]  /*1ec0*/  FFMA.FTZ R126, R5, R117, R126 ;  /* 0x00000075057e7223 */ /* 0x000fe2000001007e */
[----:B------:R-:W-:Y:S01]  /*1ed0*/  IADD3.X R124, RZ, R124, RZ, P0, !PT ;  /* 0x0000007cff7c7210 */ /* 0x000fe200007fe4ff */
[----:B------:R-:W-:Y:S01]  /*1ee0*/  FADD.FTZ R56, R56, R99 ;  /* 0x0000006338387221 */ /* 0x000fe20000010000 */
[----:B------:R-:W-:Y:S01]  /*1ef0*/  FFMA.FTZ R13, R102, R99, R13 ;  /* 0x00000063660d7223 */ /* 0x000fe2000001000d */
[----:B------:R-:W-:Y:S01]  /*1f00*/  FFMA.FTZ R11, R101, R100, R10 ;  /* 0x00000064650b7223 */ /* 0x000fe2000001000a */
[----:B-1----:R-:W-:Y:S01]  /*1f10*/  FADD.FTZ R53, R12, R97 ;  /* 0x000000610c357221 */ /* 0x002fe20000010000 */
[----:B0-----:R-:W-:Y:S01]  /*1f20*/  ISETP.GE.U32.AND P0, PT, R123, R14, PT ;  /* 0x0000000e7b00720c */ /* 0x001fe20003f06070 */
[----:B------:R-:W-:-:S02]  /*1f30*/  FFMA.FTZ R126, R75, R58, R126 ;  /* 0x0000003a4b7e7223 */ /* 0x000fc4000001007e */
[----:B------:R-:W-:Y:S01]  /*1f40*/  FADD.FTZ R12, R53, R100 ;  /* 0x00000064350c7221 */ /* 0x000fe20000010000 */
[----:B------:R-:W-:Y:S01]  /*1f50*/  FADD.FTZ R56, R56, R103 ;  /* 0x0000006738387221 */ /* 0x000fe20000010000 */
[----:B------:R-:W-:Y:S01]  /*1f60*/  FFMA.FTZ R13, R104, R103, R13 ;  /* 0x00000067680d7223 */ /* 0x000fe2000001000d */
[----:B------:R-:W-:Y:S01]  /*1f70*/  FFMA.FTZ R10, R106, R105, R11 ;  /* 0x000000696a0a7223 */ /* 0x000fe2000001000b */
[----:B------:R-:W-:Y:S01]  /*1f80*/  FADD.FTZ R53, R12, R105 ;  /* 0x000000690c357221 */ /* 0x000fe20000010000 */
[----:B------:R-:W-:Y:S01]  /*1f90*/  ISETP.GE.AND.EX P0, PT, R124, R15, PT, P0 ;  /* 0x0000000f7c00720c */ /* 0x000fe20003f06300 */
[----:B------:R-:W-:Y:S01]  /*1fa0*/  FMUL.FTZ R55, R75, R127 ;  /* 0x0000007f4b377220 */ /* 0x000fe20000410000 */
[----:B------:R-:W-:Y:S01]  /*1fb0*/  FMUL.FTZ R130, R93, R130 ;  /* 0x000000825d827220 */ /* 0x000fe20000410000 */
[----:B------:R-:W-:Y:S01]  /*1fc0*/  FFMA.FTZ R54, R5, R120, R126 ;  /* 0x0000007805367223 */ /* 0x000fe2000001007e */
[----:B------:R-:W-:Y:S01]  /*1fd0*/  FADD.FTZ R56, R56, R107 ;  /* 0x0000006b38387221 */ /* 0x000fe20000010000 */
[----:B------:R-:W-:Y:S01]  /*1fe0*/  FADD.FTZ R53, R53, R108 ;  /* 0x0000006c35357221 */ /* 0x000fe20000010000 */
[----:B------:R-:W-:Y:S01]  /*1ff0*/  FFMA.FTZ R13, R110, R107, R13 ;  /* 0x0000006b6e0d7223 */ /* 0x000fe2000001000d */
[----:B------:R-:W-:Y:S01]  /*2000*/  FFMA.FTZ R10, R109, R108, R10 ;  /* 0x0000006c6d0a7223 */ /* 0x000fe2000001000a */
[----:B------:R-:W-:Y:S01]  /*2010*/  FFMA.FTZ R55, R130, R55, R61 ;  /* 0x0000003782377223 */ /* 0x000fe2000001003d */
[----:B------:R-:W-:Y:S01]  /*2020*/  FFMA.FTZ R54, R75, R127, R54 ;  /* 0x0000007f4b367223 */ /* 0x000fe20000010036 */
[----:B------:R-:W-:Y:S01]  /*2030*/  FADD.FTZ R56, R56, R111 ;  /* 0x0000006f38387221 */ /* 0x000fe20000010000 */
[----:B------:R-:W-:Y:S01]  /*2040*/  FADD.FTZ R12, R53, R112 ;  /* 0x00000070350c7221 */ /* 0x000fe20000010000 */
[----:B------:R-:W-:Y:S01]  /*2050*/  FFMA.FTZ R13, R114, R111, R13 ;  /* 0x0000006f720d7223 */ /* 0x000fe2000001000d */
[----:B------:R-:W-:Y:S01]  /*2060*/  FFMA.FTZ R11, R113, R112, R10 ;  /* 0x00000070710b7223 */ /* 0x000fe2000001000a */
[----:B------:R-:W-:Y:S01]  /*2070*/  FADD.FTZ R125, R125, R58 ;  /* 0x0000003a7d7d7221 */ /* 0x000fe20000010000 */
[----:B------:R0:W-:Y:S01]  /*2080*/  STS.64 [R65+0xc80], R54 ;  /* 0x000c803641007388 */ /* 0x0001e20000000a00 */
[----:B------:R-:W-:Y:S01]  /*2090*/  FFMA.FTZ R58, R128, R58, R17 ;  /* 0x0000003a803a7223 */ /* 0x000fe20000010011 */
[----:B------:R-:W-:Y:S01]  /*20a0*/  FADD.FTZ R56, R56, R115 ;  /* 0x0000007338387221 */ /* 0x000fe20000010000 */
[----:B------:R-:W-:Y:S01]  /*20b0*/  FFMA.FTZ R53, R116, R115, R13 ;  /* 0x0000007374357223 */ /* 0x000fe2000001000d */
[----:B------:R-:W-:Y:S01]  /*20c0*/  FFMA.FTZ R10, R118, R117, R11 ;  /* 0x00000075760a7223 */ /* 0x000fe2000001000b */
[----:B------:R-:W-:Y:S01]  /*20d0*/  HFMA2.MMA R126, -RZ, RZ, 0, 0 ;  /* 0x00000000ff7e7435 */ /* 0x000fe200000001ff */
[----:B------:R-:W-:Y:S01]  /*20e0*/  FFMA.FTZ R18, R59, R60, R16 ;  /* 0x0000003c3b127223 */ /* 0x000fe20000010010 */
[----:B------:R-:W-:Y:S01]  /*20f0*/  FADD.FTZ R17, R125, R127 ;  /* 0x0000007f7d117221 */ /* 0x000fe20000010000 */
[----:B------:R-:W-:Y:S01]  /*2100*/  FADD.FTZ R19, R19, R60 ;  /* 0x0000003c13137221 */ /* 0x000fe20000010000 */
[----:B0-----:R-:W-:Y:S01]  /*2110*/  FADD.FTZ R55, R12, R117 ;  /* 0x000000750c377221 */ /* 0x001fe20000010000 */
[----:B------:R-:W-:Y:S01]  /*2120*/  FFMA.FTZ R16, R130, R127, R58 ;  /* 0x0000007f82107223 */ /* 0x000fe2000001003a */
[----:B------:R-:W-:Y:S01]  /*2130*/  BAR.SYNC.DEFER_BLOCKING 0x0 ;  /* 0x0000000000007b1d */ /* 0x000fe20000010000 */
[----:B------:R-:W-:Y:S01]  /*2140*/  ISETP.GT.U32.AND P1, PT, R2, 0x7f, PT ;  /* 0x0000007f0200780c */ /* 0x000fe20003f24070 */
[----:B------:R-:W-:Y:S01]  /*2150*/  FADD.FTZ R13, R56, R119 ;  /* 0x00000077380d7221 */ /* 0x000fe20000010000 */
[----:B------:R-:W-:Y:S01]  /*2160*/  MOV R125, RZ ;  /* 0x000000ff007d7202 */ /* 0x000fe20000000f00 */
[----:B------:R-:W-:Y:S01]  /*2170*/  FADD.FTZ R11, R55, R120 ;  /* 0x00000078370b7221 */ /* 0x000fe20000010000 */
[----:B------:R-:W-:Y:S01]  /*2180*/  FFMA.FTZ R12, R122, R119, R53 ;  /* 0x000000777a0c7223 */ /* 0x000fe20000010035 */
[----:B------:R-:W-:Y:S01]  /*2190*/  FFMA.FTZ R10, R121, R120, R10 ;  /* 0x00000078790a7223 */ /* 0x000fe2000001000a */
[----:B------:R-:W-:Y:S07]  /*21a0*/  @!P0 BRA `(.L_x_509) ;  /* 0x0000000000a88947 */ /* 0x000fee0003800000 */
[----:B------:R-:W0:Y:S01]  /*21b0*/  S2UR UR6, SR_CgaCtaId ;  /* 0x00000000000679c3 */ /* 0x000e220000008800 */
[----:B------:R-:W-:Y:S01]  /*21c0*/  UMOV UR5, 0x400 ;  /* 0x0000040000057882 */ /* 0x000fe20000000000 */
[----:B------:R-:W-:Y:S01]  /*21d0*/  IMAD.SHL.U32 R52, R2, 0x2, RZ ;  /* 0x0000000202347824 */ /* 0x000fe200078e00ff */
[----:B------:R-:W-:-:S04]  /*21e0*/  SHF.L.U32 R129, R63, 0x5, RZ ;  /* 0x000000053f817819 */ /* 0x000fc800000006ff */
        /* <DEDUP_REMOVED lines=12> */
[C---:B------:R-:W-:Y:S02]  /*22b0*/  IADD3 R60, R52.reuse, R55, RZ ;  /* 0x00000037343c7210 */ /* 0x040fe40007ffe0ff */
[----:B------:R-:W-:Y:S01]  /*22c0*/  IADD3 R127, R52, R57, RZ ;  /* 0x00000039347f7210 */ /* 0x000fe20007ffe0ff */
[----:B------:R-:W-:Y:S01]  /*22d0*/  STS.64 [R53], R12 ;  /* 0x0000000c35007388 */ /* 0x000fe20000000a00 */
[-C--:B------:R-:W-:Y:S01]  /*22e0*/  LEA R54, R68, R58.reuse, 0x3 ;  /* 0x0000003a44367211 */ /* 0x080fe200078e18ff */
[----:B------:R-:W-:Y:S01]  /*22f0*/  IMAD R52, R71, 0x8, R58 ;  /* 0x0000000847347824 */ /* 0x000fe200078e023a */
[-C--:B------:R-:W-:Y:S01]  /*2300*/  LEA R56, R69, R58.reuse, 0x3 ;  /* 0x0000003a45387211 */ /* 0x080fe200078e18ff */
[----:B------:R0:W-:Y:S01]  /*2310*/  STS.64 [R60], R18 ;  /* 0x000000123c007388 */ /* 0x0001e20000000a00 */
[----:B------:R-:W-:-:S03]  /*2320*/  LEA R59, R70, R58, 0x3 ;  /* 0x0000003a463b7211 */ /* 0x000fc600078e18ff */
[----:B------:R-:W-:Y:S04]  /*2330*/  STS.64 [R127], R10 ;  /* 0x0000000a7f007388 */ /* 0x000fe80000000a00 */
[----:B------:R-:W-:Y:S01]  /*2340*/  STS.64 [R128], R16 ;  /* 0x0000001080007388 */ /* 0x000fe20000000a00 */
[----:B------:R-:W-:Y:S08]  /*2350*/  BAR.SYNC.DEFER_BLOCKING 0x0 ;  /* 0x0000000000007b1d */ /* 0x000ff00000010000 */
[----:B0-----:R-:W0:Y:S01]  /*2360*/  LDC.64 R60, c[0x0][0x260] ;  /* 0x00009800ff3c7b82 */ /* 0x001e220000000a00 */
[----:B------:R-:W1:Y:S04]  /*2370*/  LDS.64 R54, [R54] ;  /* 0x0000000036367984 */ /* 0x000e680000000a00 */
[----:B------:R-:W2:Y:S01]  /*2380*/  LDS.64 R56, [R56+0xa00] ;  /* 0x000a000038387984 */ /* 0x000ea20000000a00 */
[----:B0-----:R-:W-:-:S03]  /*2390*/  IMAD.WIDE.U32 R60, R129, 0x4, R60 ;  /* 0x00000004813c7825 */ /* 0x001fc600078e003c */
[----:B------:R-:W0:Y:S04]  /*23a0*/  LDS.64 R58, [R59+0x1400] ;  /* 0x001400003b3a7984 */ /* 0x000e280000000a00 */
[----:B------:R-:W3:Y:S01]  /*23b0*/  LDS.64 R52, [R52+0x1e00] ;  /* 0x001e000034347984 */ /* 0x000ee20000000a00 */
[----:B-1----:R-:W-:Y:S01]  /*23c0*/  FADD.FTZ R127, RZ, R54 ;  /* 0x00000036ff7f7221 */ /* 0x002fe20000010000 */
[----:B------:R-:W-:-:S03]  /*23d0*/  FADD.FTZ R128, RZ, R55 ;  /* 0x00000037ff807221 */ /* 0x000fc60000010000 */
[----:B--2---:R-:W-:Y:S01]  /*23e0*/  FADD.FTZ R127, R127, R56 ;  /* 0x000000387f7f7221 */ /* 0x004fe20000010000 */
[----:B------:R-:W-:-:S03]  /*23f0*/  FADD.FTZ R128, R128, R57 ;  /* 0x0000003980807221 */ /* 0x000fc60000010000 */
[----:B0-----:R-:W-:Y:S01]  /*2400*/  FADD.FTZ R127, R127, R58 ;  /* 0x0000003a7f7f7221 */ /* 0x001fe20000010000 */
[----:B------:R-:W-:-:S03]  /*2410*/  FADD.FTZ R128, R128, R59 ;  /* 0x0000003b80807221 */ /* 0x000fc60000010000 */
[----:B---3--:R-:W-:Y:S01]  /*2420*/  FADD.FTZ R52, R127, R52 ;  /* 0x000000347f347221 */ /* 0x008fe20000010000 */
[----:B------:R-:W-:-:S05]  /*2430*/  FADD.FTZ R53, R128, R53 ;  /* 0x0000003580357221 */ /* 0x000fca0000010000 */
[----:B------:R0:W-:Y:S02]  /*2440*/  STG.E.64 desc[UR8][R60.64+0x10000], R52 ;  /* 0x010000343c007986 */ /* 0x0001e4000c101b08 */
.L_x_509:
[----:B------:R-:W-:Y:S04]  /*2450*/  BSSY B0, `(.L_x_510) ;  /* 0x0000037000007945 */ /* 0x000fe80003800000 */
[----:B------:R-:W-:Y:S05]  /*2460*/  @P1 BRA `(.L_x_511) ;  /* 0x0000000000d41947 */ /* 0x000fea0003800000 */
[----:B0-----:R-:W-:-:S05]  /*2470*/  SHF.R.U32.HI R52, RZ, 0x2, R2 ;  /* 0x00000002ff347819 */ /* 0x001fca0000011602 */
[----:B------:R-:W-:-:S04]  /*2480*/  IMAD R52, R52, 0xa, RZ ;  /* 0x0000000a34347824 */ /* 0x000fc800078e02ff */
[C---:B------:R-:W-:Y:S01]  /*2490*/  VIADD R57, R52.reuse, 0x4 ;  /* 0x0000000434397836 */ /* 0x040fe20000000000 */
[----:B------:R-:W-:Y:S02]  /*24a0*/  IADD3 R55, R52, 0x2, RZ ;  /* 0x0000000234377810 */ /* 0x000fe40007ffe0ff */
[--C-:B------:R-:W-:Y:S02]  /*24b0*/  SHF.R.U32.HI R53, RZ, 0x1, R52.reuse ;  /* 0x00000001ff357819 */ /* 0x100fe40000011634 */
[----:B------:R-:W-:Y:S02]  /*24c0*/  SHF.R.U32.HI R56, RZ, 0x1, R55 ;  /* 0x00000001ff387819 */ /* 0x000fe40000011637 */
[----:B------:R-:W-:Y:S02]  /*24d0*/  SHF.R.U32.HI R54, RZ, 0x2, R52 ;  /* 0x00000002ff367819 */ /* 0x000fe40000011634 */
[----:B------:R-:W-:Y:S02]  /*24e0*/  LOP3.LUT R53, R53, 0x1, RZ, 0xc0, !PT ;  /* 0x0000000135357812 */ /* 0x000fe400078ec0ff */
[----:B------:R-:W-:-:S02]  /*24f0*/  SHF.R.U32.HI R58, RZ, 0x1, R57 ;  /* 0x00000001ff3a7819 */ /* 0x000fc40000011639 */
[----:B------:R-:W-:Y:S01]  /*2500*/  SHF.R.U32.HI R55, RZ, 0x2, R55 ;  /* 0x00000002ff377819 */ /* 0x000fe20000011637 */
[----:B------:R-:W-:Y:S01]  /*2510*/  IMAD R53, R53, 0x50, R54 ;  /* 0x0000005035357824 */ /* 0x000fe200078e0236 */
[----:B------:R-:W-:Y:S02]  /*2520*/  LOP3.LUT R56, R56, 0x1, RZ, 0xc0, !PT ;  /* 0x0000000138387812 */ /* 0x000fe400078ec0ff */
[----:B------:R-:W-:Y:S01]  /*2530*/  SHF.R.U32.HI R57, RZ, 0x2, R57 ;  /* 0x00000002ff397819 */ /* 0x000fe20000011639 */
[--C-:B------:R-:W-:Y:S01]  /*2540*/  IMAD R53, R53, 0x28, R62.reuse ;  /* 0x0000002835357824 */ /* 0x100fe200078e023e */
[----:B------:R-:W-:Y:S01]  /*2550*/  LOP3.LUT R58, R58, 0x1, RZ, 0xc0, !PT ;  /* 0x000000013a3a7812 */ /* 0x000fe200078ec0ff */
[----:B------:R-:W-:Y:S01]  /*2560*/  IMAD R55, R56, 0x50, R55 ;  /* 0x0000005038377824 */ /* 0x000fe200078e0237 */
[----:B------:R-:W-:Y:S02]  /*2570*/  SHF.L.U32 R54, R2, 0x3, RZ ;  /* 0x0000000302367819 */ /* 0x000fe400000006ff */
[----:B------:R-:W-:Y:S01]  /*2580*/  IADD3 R56, R52, 0x6, RZ ;  /* 0x0000000634387810 */ /* 0x000fe20007ffe0ff */
[----:B------:R-:W-:Y:S01]  /*2590*/  IMAD R57, R58, 0x50, R57 ;  /* 0x000000503a397824 */ /* 0x000fe200078e0239 */
[----:B------:R-:W-:Y:S01]  /*25a0*/  LOP3.LUT R58, R54, 0x18, RZ, 0xc0, !PT ;  /* 0x00000018363a7812 */ /* 0x000fe200078ec0ff */
[--C-:B------:R-:W-:Y:S01]  /*25b0*/  IMAD R55, R55, 0x28, R62.reuse ;  /* 0x0000002837377824 */ /* 0x100fe200078e023e */
[----:B------:R-:W-:Y:S01]  /*25c0*/  IADD3 R54, R52, 0x8, RZ ;  /* 0x0000000834367810 */ /* 0x000fe20007ffe0ff */
[----:B------:R-:W-:Y:S01]  /*25d0*/  IMAD R57, R57, 0x28, R62 ;  /* 0x0000002839397824 */ /* 0x000fe200078e023e */
[----:B------:R-:W-:Y:S01]  /*25e0*/  SHF.R.U32.HI R52, RZ, 0x1, R56 ;  /* 0x00000001ff347819 */ /* 0x000fe20000011638 */
[----:B------:R-:W-:Y:S01]  /*25f0*/  IMAD.IADD R53, R53, 0x1, R58 ;  /* 0x0000000135357824 */ /* 0x000fe200078e023a */
[----:B------:R-:W-:-:S02]  /*2600*/  SHF.R.U32.HI R59, RZ, 0x2, R56 ;  /* 0x00000002ff3b7819 */ /* 0x000fc40000011638 */
[----:B------:R-:W-:Y:S02]  /*2610*/  LOP3.LUT R52, R52, 0x1, RZ, 0xc0, !PT ;  /* 0x0000000134347812 */ /* 0x000fe400078ec0ff */
[--C-:B------:R-:W-:Y:S02]  /*2620*/  SHF.R.U32.HI R56, RZ, 0x1, R54.reuse ;  /* 0x00000001ff387819 */ /* 0x100fe40000011636 */
[----:B------:R-:W-:Y:S01]  /*2630*/  SHF.R.U32.HI R61, RZ, 0x2, R54 ;  /* 0x00000002ff3d7819 */ /* 0x000fe20000011636 */
[----:B------:R-:W-:Y:S01]  /*2640*/  IMAD R59, R52, 0x50, R59 ;  /* 0x00000050343b7824 */ /* 0x000fe200078e023b */
[----:B------:R-:W-:Y:S01]  /*2650*/  LOP3.LUT R56, R56, 0x1, RZ, 0xc0, !PT ;  /* 0x0000000138387812 */ /* 0x000fe200078ec0ff */
[----:B------:R-:W0:Y:S01]  /*2660*/  LDS.64 R52, [R53] ;  /* 0x0000000035347984 */ /* 0x000e220000000a00 */
[C---:B------:R-:W-:Y:S01]  /*2670*/  IADD3 R55, R58.reuse, R55, RZ ;  /* 0x000000373a377210 */ /* 0x040fe20007ffe0ff */
[----:B------:R-:W-:Y:S01]  /*2680*/  IMAD R59, R59, 0x28, R62 ;  /* 0x000000283b3b7824 */ /* 0x000fe200078e023e */
[----:B------:R-:W-:Y:S01]  /*2690*/  IADD3 R57, R58, R57, RZ ;  /* 0x000000393a397210 */ /* 0x000fe20007ffe0ff */
[----:B------:R-:W-:-:S03]  /*26a0*/  IMAD R61, R56, 0x50, R61 ;  /* 0x00000050383d7824 */ /* 0x000fc600078e023d */
[----:B------:R-:W1:Y:S01]  /*26b0*/  LDS.64 R54, [R55] ;  /* 0x0000000037367984 */ /* 0x000e620000000a00 */
[----:B------:R-:W-:Y:S01]  /*26c0*/  IMAD R61, R61, 0x28, R62 ;  /* 0x000000283d3d7824 */ /* 0x000fe200078e023e */
[C---:B------:R-:W-:Y:S02]  /*26d0*/  IADD3 R59, R58.reuse, R59, RZ ;  /* 0x0000003b3a3b7210 */ /* 0x040fe40007ffe0ff */
[----:B------:R-:W2:Y:S01]  /*26e0*/  LDS.64 R56, [R57] ;  /* 0x0000000039387984 */ /* 0x000ea20000000a00 */
[----:B------:R-:W-:-:S03]  /*26f0*/  IMAD.IADD R61, R58, 0x1, R61 ;  /* 0x000000013a3d7824 */ /* 0x000fc600078e023d */
        /* <DEDUP_REMOVED lines=12> */
.L_x_511:
[----:B------:R-:W-:Y:S05]  /*27c0*/  BSYNC B0 ;  /* 0x0000000000007941 */ /* 0x000fea0003800000 */
.L_x_510:
[----:B0-----:R-:W0:Y:S01]  /*27d0*/  SHFL.BFLY PT, R52, R125, 0x2, 0x1f ;  /* 0x0c401f007d347f89 */ /* 0x001e2200000e0000 */
[----:B------:R-:W-:Y:S01]  /*27e0*/  LOP3.LUT P1, RZ, R2, 0xffffff83, RZ, 0xc0, !PT ;  /* 0xffffff8302ff7812 */ /* 0x000fe2000782c0ff */
[----:B------:R-:W-:Y:S01]  /*27f0*/  BSSY B0, `(.L_x_512) ;  /* 0x0000015000007945 */ /* 0x000fe20003800000 */
[----:B------:R-:W-:Y:S01]  /*2800*/  PRMT R55, R50, 0x7632, R55 ;  /* 0x0000763232377816 */ /* 0x000fe20000000037 */
[----:B------:R-:W1:Y:S01]  /*2810*/  SHFL.BFLY PT, R53, R126, 0x2, 0x1f ;  /* 0x0c401f007e357f89 */ /* 0x000e6200000e0000 */
[----:B------:R-:W-:Y:S01]  /*2820*/  PRMT R54, R51, 0x7632, R54 ;  /* 0x0000763233367816 */ /* 0x000fe20000000036 */
[----:B0-----:R-:W-:Y:S01]  /*2830*/  FADD.FTZ R52, R52, R125 ;  /* 0x0000007d34347221 */ /* 0x001fe20000010000 */
[----:B-1----:R-:W-:-:S04]  /*2840*/  FADD.FTZ R53, R53, R126 ;  /* 0x0000007e35357221 */ /* 0x002fc80000010000 */
[----:B------:R-:W0:Y:S04]  /*2850*/  SHFL.BFLY PT, R57, R52, 0x1, 0x1f ;  /* 0x0c201f0034397f89 */ /* 0x000e2800000e0000 */
[----:B------:R-:W1:Y:S01]  /*2860*/  SHFL.BFLY PT, R56, R53, 0x1, 0x1f ;  /* 0x0c201f0035387f89 */ /* 0x000e6200000e0000 */
[----:B0-----:R-:W-:Y:S01]  /*2870*/  FADD.FTZ R50, R52, R57 ;  /* 0x0000003934327221 */ /* 0x001fe20000010000 */
[----:B-1----:R-:W-:Y:S01]  /*2880*/  FADD.FTZ R51, R53, R56 ;  /* 0x0000003835337221 */ /* 0x002fe20000010000 */
[----:B------:R-:W-:Y:S06]  /*2890*/  @P1 BRA `(.L_x_513) ;  /* 0x0000000000281947 */ /* 0x000fec0003800000 */
[----:B------:R-:W0:Y:S01]  /*28a0*/  LDC R56, c[0x0][0x10] ;  /* 0x00000400ff387b82 */ /* 0x000e220000000800 */
[----:B------:R-:W-:-:S04]  /*28b0*/  SHF.R.U32.HI R57, RZ, 0x2, R2 ;  /* 0x00000002ff397819 */ /* 0x000fc80000011602 */
[----:B------:R-:W-:-:S03]  /*28c0*/  SHF.L.U32 R57, R57, 0x5, RZ ;  /* 0x0000000539397819 */ /* 0x000fc600000006ff */
[----:B------:R-:W1:Y:S01]  /*28d0*/  LDC.64 R52, c[0x0][0x260] ;  /* 0x00009800ff347b82 */ /* 0x000e620000000a00 */
[----:B------:R-:W-:Y:S01]  /*28e0*/  LOP3.LUT R57, R57, 0xffffffe0, R0, 0xe2, !PT ;  /* 0xffffffe039397812 */ /* 0x000fe200078ee200 */
[----:B0-----:R-:W-:-:S05]  /*28f0*/  IMAD R56, R56, UR4, R63 ;  /* 0x0000000438387c24 */ /* 0x001fca000f8e023f */
[----:B------:R-:W-:-:S04]  /*2900*/  LEA R56, R56, R57, 0xa ;  /* 0x0000003938387211 */ /* 0x000fc800078e50ff */
[----:B------:R-:W-:-:S05]  /*2910*/  SHF.L.U32 R57, R56, 0x1, RZ ;  /* 0x0000000138397819 */ /* 0x000fca00000006ff */
[----:B-1----:R-:W-:-:S05]  /*2920*/  IMAD.WIDE.U32 R52, R57, 0x4, R52 ;  /* 0x0000000439347825 */ /* 0x002fca00078e0034 */
[----:B------:R0:W-:Y:S02]  /*2930*/  STG.E.64 desc[UR8][R52.64], R50 ;  /* 0x0000003234007986 */ /* 0x0001e4000c101b08 */
.L_x_513:
[----:B------:R-:W-:Y:S05]  /*2940*/  BSYNC B0 ;  /* 0x0000000000007941 */ /* 0x000fea0003800000 */
.L_x_512:
[----:B------:R-:W-:Y:S02]  /*2950*/  ISETP.GE.U32.AND P1, PT, R123, R14, PT ;  /* 0x0000000e7b00720c */ /* 0x000fe40003f26070 */
[----:B0-----:R-:W-:Y:S02]  /*2960*/  PRMT R52, R38, 0x7632, R52 ;  /* 0x0000763226347816 */ /* 0x001fe40000000034 */
[----:B------:R-:W-:Y:S02]  /*2970*/  ISETP.GE.AND.EX P1, PT, R124, R15, PT, P1 ;  /* 0x0000000f7c00720c */ /* 0x000fe40003f26310 */
[----:B------:R-:W-:Y:S02]  /*2980*/  PRMT R51, R42, 0x7632, R51 ;  /* 0x000076322a337816 */ /* 0x000fe40000000033 */
[----:B------:R-:W-:Y:S02]  /*2990*/  PRMT R53, R34, 0x7632, R53 ;  /* 0x0000763222357816 */ /* 0x000fe40000000035 */
        /* <DEDUP_REMOVED lines=40> */
.L_x_516:
[----:B------:R-:W2:Y:S04]  /*2c20*/  LD.E.STRONG.GPU R22, desc[UR8][R20.64] ;  /* 0x0000000814167980 */ /* 0x000ea8000c10f900 */
[----:B--2---:R-:W-:Y:S01]  /*2c30*/  CCTL.IVALL ;  /* 0x00000000ff00798f */ /* 0x004fe20002000000 */
[----:B------:R-:W-:Y:S05]  /*2c40*/  YIELD ;  /* 0x0000000000007946 */ /* 0x000fea0003800000 */
[----:B-----5:R-:W-:-:S04]  /*2c50*/  LOP3.LUT R22, R22, R23, RZ, 0x3c, !PT ;  /* 0x0000001716167212 */ /* 0x020fc800078e3cff */
[----:B------:R-:W-:-:S13]  /*2c60*/  ISETP.GT.AND P1, PT, R22, -0x1, PT ;  /* 0xffffffff1600780c */ /* 0x000fda0003f24270 */
[----:B------:R-:W-:Y:S05]  /*2c70*/  @P1 BRA `(.L_x_516) ;  /* 0xfffffffc00e81947 */ /* 0x000fea000383ffff */
.L_x_515:
[----:B------:R-:W-:Y:S05]  /*2c80*/  WARPSYNC.ALL ;  /* 0x0000000000007948 */ /* 0x000fea0003800000 */
[----:B------:R-:W-:Y:S06]  /*2c90*/  BAR.SYNC.DEFER_BLOCKING 0x0 ;  /* 0x0000000000007b1d */ /* 0x000fec0000010000 */
[----:B------:R-:W-:Y:S05]  /*2ca0*/  BRA `(.L_x_517) ;  /* 0x0000000000607947 */ /* 0x000fea0003800000 */
.L_x_514:
        /* <DEDUP_REMOVED lines=16> */
.L_x_519:
[----:B------:R-:W2:Y:S04]  /*2db0*/  LD.E.STRONG.GPU R22, desc[UR8][R20.64] ;  /* 0x0000000814167980 */ /* 0x000ea8000c10f900 */
[----:B--2---:R-:W-:Y:S01]  /*2dc0*/  CCTL.IVALL ;  /* 0x00000000ff00798f */ /* 0x004fe20002000000 */
[----:B------:R-:W-:Y:S05]  /*2dd0*/  YIELD ;  /* 0x0000000000007946 */ /* 0x000fea0003800000 */
[----:B-----5:R-:W-:-:S04]  /*2de0*/  LOP3.LUT R22, R22, R23, RZ, 0x3c, !PT ;  /* 0x0000001716167212 */ /* 0x020fc800078e3cff */
[----:B------:R-:W-:-:S13]  /*2df0*/  ISETP.GT.AND P1, PT, R22, -0x1, PT ;  /* 0xffffffff1600780c */ /* 0x000fda0003f24270 */
[----:B------:R-:W-:Y:S05]  /*2e00*/  @P1 BRA `(.L_x_519) ;  /* 0xfffffffc00e81947 */ /* 0x000fea000383ffff */
.L_x_518:
[----:B------:R-:W-:Y:S05]  /*2e10*/  WARPSYNC.ALL ;  /* 0x0000000000007948 */ /* 0x000fea0003800000 */
[----:B------:R-:W-:Y:S06]  /*2e20*/  BAR.SYNC.DEFER_BLOCKING 0x0 ;  /* 0x0000000000007b1d */ /* 0x000fec0000010000 */
.L_x_517:
[----:B------:R-:W-:Y:S01]  /*2e30*/  ISETP.GT.U32.AND P1, PT, R2, 0xff, PT ;  /* 0x000000ff0200780c */ /* 0x000fe20003f24070 */
[----:B------:R-:W-:Y:S01]  /*2e40*/  BSSY B0, `(.L_x_520) ;  /* 0x000001f000007945 */ /* 0x000fe20003800000 */
[----:B0-----:R-:W-:-:S11]  /*2e50*/  CS2R R20, SRZ ;  /* 0x0000000000147805 */ /* 0x001fd6000001ff00 */
[----:B------:R-:W-:Y:S05]  /*2e60*/  @P1 BRA `(.L_x_521) ;  /* 0x0000000000701947 */ /* 0x000fea0003800000 */
[----:B------:R-:W0:Y:S01]  /*2e70*/  LDC R20, c[0x0][0x10] ;  /* 0x00000400ff147b82 */ /* 0x000e220000000800 */
[C---:B------:R-:W-:Y:S02]  /*2e80*/  SHF.L.U32 R21, R2.reuse, 0x2, RZ ;  /* 0x0000000202157819 */ /* 0x040fe400000006ff */
[----:B------:R-:W-:Y:S02]  /*2e90*/  LOP3.LUT R23, R2, 0x7, RZ, 0xc0, !PT ;  /* 0x0000000702177812 */ /* 0x000fe400078ec0ff */
[----:B------:R-:W-:-:S03]  /*2ea0*/  LOP3.LUT R21, R21, 0x7fffffe0, RZ, 0xc0, !PT ;  /* 0x7fffffe015157812 */ /* 0x000fc600078ec0ff */
[----:B------:R-:W1:Y:S01]  /*2eb0*/  LDC.64 R26, c[0x0][0x260] ;  /* 0x00009800ff1a7b82 */ /* 0x000e620000000a00 */
[----:B0-----:R-:W-:-:S05]  /*2ec0*/  IMAD R20, R20, UR4, R63 ;  /* 0x0000000414147c24 */ /* 0x001fca000f8e023f */
[----:B------:R-:W-:-:S04]  /*2ed0*/  LEA R20, R20, R21, 0xa ;  /* 0x0000001514147211 */ /* 0x000fc800078e50ff */
[----:B------:R-:W-:-:S05]  /*2ee0*/  IADD3 R20, R20, R23, RZ ;  /* 0x0000001714147210 */ /* 0x000fca0007ffe0ff */
[----:B------:R-:W-:-:S04]  /*2ef0*/  IMAD.SHL.U32 R23, R20, 0x2, RZ ;  /* 0x0000000214177824 */ /* 0x000fc800078e00ff */
[C---:B-1----:R-:W-:Y:S01]  /*2f00*/  IMAD.WIDE.U32 R20, R23.reuse, 0x4, R26 ;  /* 0x0000000417147825 */ /* 0x042fe200078e001a */
[C---:B------:R-:W-:Y:S02]  /*2f10*/  IADD3 R25, R23.reuse, 0x10, RZ ;  /* 0x0000001017197810 */ /* 0x040fe40007ffe0ff */
[----:B------:R-:W-:-:S03]  /*2f20*/  IADD3 R61, R23, 0x20, RZ ;  /* 0x00000020173d7810 */ /* 0x000fc60007ffe0ff */
[--C-:B------:R-:W-:Y:S01]  /*2f30*/  IMAD.WIDE.U32 R24, R25, 0x4, R26.reuse ;  /* 0x0000000419187825 */ /* 0x100fe200078e001a */
[----:B------:R-:W2:Y:S01]  /*2f40*/  LDG.E.64 R20, desc[UR8][R20.64] ;  /* 0x0000000814147981 */ /* 0x000ea2000c1e1b00 */
[----:B------:R-:W-:Y:S02]  /*2f50*/  IADD3 R125, R23, 0x30, RZ ;  /* 0x00000030177d7810 */ /* 0x000fe40007ffe0ff */
[--C-:B------:R-:W-:Y:S02]  /*2f60*/  IMAD.WIDE.U32 R22, R61, 0x4, R26.reuse ;  /* 0x000000043d167825 */ /* 0x100fe400078e001a */
[----:B------:R-:W3:Y:S02]  /*2f70*/  LDG.E.64 R24, desc[UR8][R24.64] ;  /* 0x0000000818187981 */ /* 0x000ee4000c1e1b00 */
[----:B------:R-:W-:Y:S02]  /*2f80*/  IMAD.WIDE.U32 R26, R125, 0x4, R26 ;  /* 0x000000047d1a7825 */ /* 0x000fe400078e001a */
[----:B------:R-:W4:Y:S04]  /*2f90*/  LDG.E.64 R22, desc[UR8][R22.64] ;  /* 0x0000000816167981 */ /* 0x000f28000c1e1b00 */
        /* <DEDUP_REMOVED lines=8> */
[----:B------:R-:W-:-:S07]  /*3020*/  FADD.FTZ R21, R27, R60 ;  /* 0x0000003c1b157221 */ /* 0x000fce0000010000 */
.L_x_521:
[----:B------:R-:W-:Y:S05]  /*3030*/  BSYNC B0 ;  /* 0x0000000000007941 */ /* 0x000fea0003800000 */
.L_x_520:
[----:B------:R-:W0:Y:S01]  /*3040*/  SHFL.BFLY PT, R23, R20, 0x4, 0x1f ;  /* 0x0c801f0014177f89 */ /* 0x000e2200000e0000 */
        /* <DEDUP_REMOVED lines=22> */
.L_x_523:
[----:B------:R-:W-:Y:S05]  /*31b0*/  BSYNC B0 ;  /* 0x0000000000007941 */ /* 0x000fea0003800000 */
.L_x_522:
        /* <DEDUP_REMOVED lines=8> */
[----:B------:R-:W-:Y:S01]  /*3240*/  SHF.L.U32 R25, R56, 0x10, RZ ;  /* 0x0000001038197819 */ /* 0x000fe200000006ff */
[----:B------:R-:W-:Y:S01]  /*3250*/  UIADD3 UR5, UR5, 0x4100, URZ ;  /* 0x0000410005057890 */ /* 0x000fe2000fffe03f */
[----:B------:R-:W-:Y:S01]  /*3260*/  SHF.L.U32 R57, R57, 0x10, RZ ;  /* 0x0000001039397819 */ /* 0x000fe200000006ff */
[----:B------:R-:W-:Y:S01]  /*3270*/  FADD.FTZ R130, -R6, R55 ;  /* 0x0000003706827221 */ /* 0x000fe20000010100 */
[----:B------:R-:W-:Y:S01]  /*3280*/  SHF.L.U32 R27, R58, 0x10, RZ ;  /* 0x000000103a1b7819 */ /* 0x000fe200000006ff */
[C---:B------:R-:W-:Y:S01]  /*3290*/  FADD.FTZ R132, -R6.reuse, R59 ;  /* 0x0000003b06847221 */ /* 0x040fe20000010100 */
[C---:B------:R-:W-:Y:S01]  /*32a0*/  FADD.FTZ R128, -R6.reuse, R51 ;  /* 0x0000003306807221 */ /* 0x040fe20000010100 */
[C---:B------:R-:W-:Y:S01]  /*32b0*/  FADD.FTZ R126, -R6.reuse, R23 ;  /* 0x00000017067e7221 */ /* 0x040fe20000010100 */
[C---:B------:R-:W-:Y:S01]  /*32c0*/  FADD.FTZ R60, -R6.reuse, R53 ;  /* 0x00000035063c7221 */ /* 0x040fe20000010100 */
[C---:B------:R-:W-:Y:S01]  /*32d0*/  FADD.FTZ R58, -R6.reuse, R25 ;  /* 0x00000019063a7221 */ /* 0x040fe20000010100 */
[C---:B------:R-:W-:Y:S01]  /*32e0*/  FADD.FTZ R52, -R6.reuse, R57 ;  /* 0x0000003906347221 */ /* 0x040fe20000010100 */
[----:B------:R-:W-:Y:S01]  /*32f0*/  FADD.FTZ R56, -R6, R27 ;  /* 0x0000001b06387221 */ /* 0x000fe20000010100 */
[----:B------:R-:W-:Y:S01]  /*3300*/  IMAD.U32 R23, R54, 0x10000, RZ ;  /* 0x0001000036177824 */ /* 0x000fe200078e00ff */
[----:B------:R-:W-:Y:S01]  /*3310*/  SHF.L.U32 R51, R46, 0x10, RZ ;  /* 0x000000102e337819 */ /* 0x000fe200000006ff */
[----:B------:R-:W-:Y:S01]  /*3320*/  IMAD.U32 R48, R48, 0x10000, RZ ;  /* 0x0001000030307824 */ /* 0x000fe200078e00ff */
[----:B------:R-:W-:Y:S01]  /*3330*/  SHF.L.U32 R53, R50, 0x10, RZ ;  /* 0x0000001032357819 */ /* 0x000fe200000006ff */
[----:B-1----:R-:W-:Y:S01]  /*3340*/  ULEA UR5, UR6, UR5, 0x18 ;  /* 0x0000000506057291 */ /* 0x002fe2000f8ec03f */
[C---:B------:R-:W-:Y:S01]  /*3350*/  FADD.FTZ R50, -R8.reuse, R23 ;  /* 0x0000001708327221 */ /* 0x040fe20000010100 */
[----:B------:R-:W-:Y:S01]  /*3360*/  IMAD.U32 R49, R49, 0x10000, RZ ;  /* 0x0001000031317824 */ /* 0x000fe200078e00ff */
[----:B------:R-:W-:Y:S01]  /*3370*/  SHF.L.U32 R47, R47, 0x10, RZ ;  /* 0x000000102f2f7819 */ /* 0x000fe200000006ff */
[----:B------:R-:W-:Y:S01]  /*3380*/  FADD.FTZ R24, -R8, R51 ;  /* 0x0000003308187221 */ /* 0x000fe20000010100 */
[----:B------:R-:W-:Y:S01]  /*3390*/  SHF.L.U32 R43, R43, 0x10, RZ ;  /* 0x000000102b2b7819 */ /* 0x000fe200000006ff */
[----:B------:R-:W-:Y:S01]  /*33a0*/  IMAD.U32 R25, R38, 0x10000, RZ ;  /* 0x0001000026197824 */ /* 0x000fe200078e00ff */
[----:B0-----:R-:W-:Y:S01]  /*33b0*/  LEA R20, R66, UR5, 0x3 ;  /* 0x0000000542147c11 */ /* 0x001fe2000f8e18ff */
[----:B------:R-:W-:Y:S01]  /*33c0*/  FMUL.FTZ R130, R91, R130 ;  /* 0x000000825b827220 */ /* 0x000fe20000410000 */
[----:B------:R-:W-:Y:S01]  /*33d0*/  LEA R6, R67, UR5, 0x3 ;  /* 0x0000000543067c11 */ /* 0x000fe2000f8e18ff */
[----:B------:R-:W-:Y:S01]  /*33e0*/  FMUL.FTZ R50, R93, R50 ;  /* 0x000000325d327220 */ /* 0x000fe20000410000 */
[----:B------:R-:W-:Y:S01]  /*33f0*/  SHF.L.U32 R23, R44, 0x10, RZ ;  /* 0x000000102c177819 */ /* 0x000fe200000006ff */
[----:B------:R-:W-:Y:S01]  /*3400*/  FADD.FTZ R46, -R8, R47 ;  /* 0x0000002f082e7221 */ /* 0x000fe20000010100 */
[----:B------:R-:W0:Y:S01]  /*3410*/  LDS.64 R20, [R20] ;  /* 0x0000000014147984 */ /* 0x000e220000000a00 */
[----:B------:R-:W-:Y:S01]  /*3420*/  SHF.L.U32 R39, R39, 0x10, RZ ;  /* 0x0000001027277819 */ /* 0x000fe200000006ff */
[----:B------:R-:W-:Y:S01]  /*3430*/  FMUL.FTZ R132, R91, R132 ;  /* 0x000000845b847220 */ /* 0x000fe20000410000 */
[----:B------:R-:W-:Y:S01]  /*3440*/  SHF.L.U32 R27, R42, 0x10, RZ ;  /* 0x000000102a1b7819 */ /* 0x000fe200000006ff */
[----:B------:R-:W-:Y:S01]  /*3450*/  FADD.FTZ R42, -R8, R43 ;  /* 0x0000002b082a7221 */ /* 0x000fe20000010100 */
[----:B------:R-:W-:Y:S01]  /*3460*/  SHF.L.U32 R51, R28, 0x10, RZ ;  /* 0x000000101c337819 */ /* 0x000fe200000006ff */
[C---:B------:R-:W-:Y:S01]  /*3470*/  FADD.FTZ R38, -R8.reuse, R39 ;  /* 0x0000002708267221 */ /* 0x040fe20000010100 */
[----:B------:R-:W-:Y:S01]  /*3480*/  SHF.L.U32 R45, R45, 0x10, RZ ;  /* 0x000000102d2d7819 */ /* 0x000fe200000006ff */
[----:B------:R-:W-:Y:S01]  /*3490*/  FADD.FTZ R26, -R8, R25 ;  /* 0x00000019081a7221 */ /* 0x000fe20000010100 */
[----:B------:R-:W-:Y:S01]  /*34a0*/  SHF.L.U32 R47, R30, 0x10, RZ ;  /* 0x000000101e2f7819 */ /* 0x000fe200000006ff */
[----:B------:R-:W-:Y:S01]  /*34b0*/  FADD.FTZ R22, -R8, R27 ;  /* 0x0000001b08167221 */ /* 0x000fe20000010100 */
[----:B------:R-:W-:Y:S01]  /*34c0*/  SHF.L.U32 R43, R32, 0x10, RZ ;  /* 0x00000010202b7819 */ /* 0x000fe200000006ff */
[----:B------:R-:W-:Y:S01]  /*34d0*/  FADD.FTZ R8, -R8, R53 ;  /* 0x0000003508087221 */ /* 0x000fe20000010100 */
[----:B------:R-:W-:Y:S01]  /*34e0*/  SHF.L.U32 R41, R41, 0x10, RZ ;  /* 0x0000001029297819 */ /* 0x000fe200000006ff */
[----:B------:R-:W-:Y:S01]  /*34f0*/  IMAD.U32 R33, R33, 0x10000, RZ ;  /* 0x0001000021217824 */ /* 0x000fe200078e00ff */
[----:B------:R-:W-:Y:S01]  /*3500*/  SHF.L.U32 R37, R37, 0x10, RZ ;  /* 0x0000001025257819 */ /* 0x000fe200000006ff */
[----:B------:R-:W-:Y:S01]  /*3510*/  FMUL.FTZ R46, R93, R46 ;  /* 0x0000002e5d2e7220 */ /* 0x000fe20000410000 */
[----:B------:R-:W-:Y:S01]  /*3520*/  SHF.L.U32 R29, R29, 0x10, RZ ;  /* 0x000000101d1d7819 */ /* 0x000fe200000006ff */
[----:B------:R-:W-:Y:S01]  /*3530*/  IMAD.U32 R35, R35, 0x10000, RZ ;  /* 0x0001000023237824 */ /* 0x000fe200078e00ff */
[----:B------:R-:W-:Y:S01]  /*3540*/  SHF.L.U32 R25, R40, 0x10, RZ ;  /* 0x0000001028197819 */ /* 0x000fe200000006ff */
[----:B------:R-:W-:Y:S01]  /*3550*/  FMUL.FTZ R22, R93, R22 ;  /* 0x000000165d167220 */ /* 0x000fe20000410000 */
[----:B------:R-:W-:Y:S01]  /*3560*/  SHF.L.U32 R27, R36, 0x10, RZ ;  /* 0x00000010241b7819 */ /* 0x000fe200000006ff */
[----:B------:R-:W-:Y:S01]  /*3570*/  FMUL.FTZ R52, R91, R52 ;  /* 0x000000345b347220 */ /* 0x000fe20000410000 */
[----:B------:R-:W-:Y:S01]  /*3580*/  SHF.L.U32 R39, R34, 0x10, RZ ;  /* 0x0000001022277819 */ /* 0x000fe200000006ff */
[----:B------:R-:W-:Y:S01]  /*3590*/  FMUL.FTZ R42, R93, R42 ;  /* 0x0000002a5d2a7220 */ /* 0x000fe20000410000 */
[----:B------:R-:W-:Y:S01]  /*35a0*/  SHF.L.U32 R31, R31, 0x10, RZ ;  /* 0x000000101f1f7819 */ /* 0x000fe200000006ff */
[C---:B------:R-:W-:Y:S01]  /*35b0*/  FMUL.FTZ R38, R93.reuse, R38 ;  /* 0x000000265d267220 */ /* 0x040fe20000410000 */
[C---:B------:R-:W-:Y:S01]  /*35c0*/  FMUL.FTZ R26, R93.reuse, R26 ;  /* 0x0000001a5d1a7220 */ /* 0x040fe20000410000 */
[C---:B------:R-:W-:Y:S01]  /*35d0*/  FMUL.FTZ R24, R93.reuse, R24 ;  /* 0x000000185d187220 */ /* 0x040fe20000410000 */
[----:B------:R-:W-:Y:S01]  /*35e0*/  FMUL.FTZ R8, R93, R8 ;  /* 0x000000085d087220 */ /* 0x000fe20000410000 */
[----:B------:R-:W-:Y:S01]  /*35f0*/  ULDC.64 UR6, c[0x0][0x210] ;  /* 0x0000840000067ab9 */ /* 0x000fe20000000a00 */
[C---:B------:R-:W-:Y:S01]  /*3600*/  FMUL.FTZ R128, R91.reuse, R128 ;  /* 0x000000805b807220 */ /* 0x040fe20000410000 */
[C---:B------:R-:W-:Y:S01]  /*3610*/  FMUL.FTZ R126, R91.reuse, R126 ;  /* 0x0000007e5b7e7220 */ /* 0x040fe20000410000 */
[C---:B------:R-:W-:Y:S01]  /*3620*/  FMUL.FTZ R60, R91.reuse, R60 ;  /* 0x0000003c5b3c7220 */ /* 0x040fe20000410000 */
[C---:B------:R-:W-:Y:S01]  /*3630*/  FMUL.FTZ R58, R91.reuse, R58 ;  /* 0x0000003a5b3a7220 */ /* 0x040fe20000410000 */
[----:B------:R-:W-:Y:S01]  /*3640*/  FMUL.FTZ R56, R91, R56 ;  /* 0x000000385b387220 */ /* 0x000fe20000410000 */
[----:B------:R-:W-:Y:S01]  /*3650*/  ULOP3.LUT UR4, UR4, 0x1, URZ, 0x3c, !UPT ;  /* 0x0000000104047892 */ /* 0x000fe2000f8e3c3f */
[--C-:B0-----:R-:W-:Y:S01]  /*3660*/  FFMA.FTZ R92, R3, R92, -R20.reuse ;  /* 0x0000005c035c7223 */ /* 0x101fe20000010814 */
[C-C-:B------:R-:W-:Y:S01]  /*3670*/  FFMA.FTZ R48, R73.reuse, R48, -R20.reuse ;  /* 0x0000003049307223 */ /* 0x140fe20000010814 */
[--C-:B------:R-:W-:Y:S01]  /*3680*/  FFMA.FTZ R23, R73, R23, -R20.reuse ;  /* 0x0000001749177223 */ /* 0x100fe20000010814 */
[----:B------:R-:W-:Y:S01]  /*3690*/  FFMA.FTZ R95, R3, R95, -R20 ;  /* 0x0000005f035f7223 */ /* 0x000fe20000010814 */
[----:B------:R-:W-:Y:S01]  /*36a0*/  FFMA.FTZ R92, -R7, R21, R92 ;  /* 0x00000015075c7223 */ /* 0x000fe2000001015c */
[C---:B------:R-:W-:Y:S01]  /*36b0*/  FFMA.FTZ R48, R21.reuse, -R130, R48 ;  /* 0x8000008215307223 */ /* 0x040fe20000010030 */
[----:B------:R-:W0:Y:S01]  /*36c0*/  LDS.64 R6, [R6] ;  /* 0x0000000006067984 */ /* 0x000e220000000a00 */
[----:B------:R-:W-:Y:S01]  /*36d0*/  FFMA.FTZ R132, R21, -R132, R23 ;  /* 0x8000008415847223 */ /* 0x000fe20000010017 */
[C---:B------:R-:W-:Y:S01]  /*36e0*/  FMUL.FTZ R92, R91.reuse, R92 ;  /* 0x0000005c5b5c7220 */ /* 0x040fe20000410000 */
[----:B------:R-:W-:Y:S01]  /*36f0*/  FMUL.FTZ R23, R91, R48 ;  /* 0x000000305b177220 */ /* 0x000fe20000410000 */
[--C-:B------:R-:W-:Y:S01]  /*3700*/  FFMA.FTZ R34, R73, R43, -R20.reuse ;  /* 0x0000002b49227223 */ /* 0x100fe20000010814 */
[----:B------:R-:W-:Y:S01]  /*3710*/  FFMA.FTZ R96, -R96, R21, R95 ;  /* 0x0000001560607223 */ /* 0x000fe2000001015f */
[--C-:B------:R-:W-:Y:S01]  /*3720*/  FFMA.FTZ R99, R3, R99, -R20.reuse ;  /* 0x0000006303637223 */ /* 0x100fe20000010814 */
[--C-:B------:R-:W-:Y:S01]  /*3730*/  FFMA.FTZ R25, R73, R25, -R20.reuse ;  /* 0x0000001949197223 */ /* 0x100fe20000010814 */
[--C-:B------:R-:W-:Y:S01]  /*3740*/  FFMA.FTZ R103, R3, R103, -R20.reuse ;  /* 0x0000006703677223 */ /* 0x100fe20000010814 */
[--C-:B------:R-:W-:Y:S01]  /*3750*/  FFMA.FTZ R27, R73, R27, -R20.reuse ;  /* 0x0000001b491b7223 */ /* 0x100fe20000010814 */
[--C-:B------:R-:W-:Y:S01]  /*3760*/  FFMA.FTZ R107, R3, R107, -R20.reuse ;  /* 0x0000006b036b7223 */ /* 0x100fe20000010814 */
[--C-:B------:R-:W-:Y:S01]  /*3770*/  FFMA.FTZ R32, R73, R35, -R20.reuse ;  /* 0x0000002349207223 */ /* 0x100fe20000010814 */
[--C-:B------:R-:W-:Y:S01]  /*3780*/  FFMA.FTZ R111, R3, R111, -R20.reuse ;  /* 0x0000006f036f7223 */ /* 0x100fe20000010814 */
[--C-:B------:R-:W-:Y:S01]  /*3790*/  FFMA.FTZ R39, R73, R39, -R20.reuse ;  /* 0x0000002749277223 */ /* 0x100fe20000010814 */
[C-C-:B------:R-:W-:Y:S01]  /*37a0*/  FFMA.FTZ R115, R3.reuse, R115, -R20.reuse ;  /* 0x0000007303737223 */ /* 0x140fe20000010814 */
[--C-:B------:R-:W-:Y:S01]  /*37b0*/  FFMA.FTZ R119, R3, R119, -R20.reuse ;  /* 0x0000007703777223 */ /* 0x100fe20000010814 */
[----:B------:R-:W-:Y:S01]  /*37c0*/  FFMA.FTZ R31, R73, R31, -R20 ;  /* 0x0000001f491f7223 */ /* 0x000fe20000010814 */
[----:B------:R-:W-:Y:S01]  /*37d0*/  FFMA.FTZ R34, R21, -R52, R34 ;  /* 0x8000003415227223 */ /* 0x000fe20000010022 */
[----:B------:R-:W-:Y:S01]  /*37e0*/  IADD3 R20, P1, R76, UR6, RZ ;  /* 0x000000064c147c10 */ /* 0x000fe2000ff3e0ff */
[----:B------:R-:W-:Y:S01]  /*37f0*/  FMUL.FTZ R43, R91, R96 ;  /* 0x000000605b2b7220 */ /* 0x000fe20000410000 */
[----:B------:R-:W-:Y:S01]  /*3800*/  F2FP.BF16.F32.PACK_AB R92, R23, R92 ;  /* 0x0000005c175c723e */ /* 0x000fe200000010ff */
[----:B------:R-:W-:Y:S01]  /*3810*/  FMUL.FTZ R52, R91, R132 ;  /* 0x000000845b347220 */ /* 0x000fe20000410000 */
[-C--:B------:R-:W-:Y:S01]  /*3820*/  FFMA.FTZ R102, -R102, R21.reuse, R99 ;  /* 0x0000001566667223 */ /* 0x080fe20000010163 */
[C---:B------:R-:W-:Y:S01]  /*3830*/  FFMA.FTZ R128, R21.reuse, -R128, R25 ;  /* 0x8000008015807223 */ /* 0x040fe20000010019 */
[-C--:B------:R-:W-:Y:S01]  /*3840*/  FFMA.FTZ R104, -R104, R21.reuse, R103 ;  /* 0x0000001568687223 */ /* 0x080fe20000010167 */
[C---:B------:R-:W-:Y:S01]  /*3850*/  FFMA.FTZ R44, R21.reuse, -R126, R27 ;  /* 0x8000007e152c7223 */ /* 0x040fe2000001001b */
[-C--:B------:R-:W-:Y:S01]  /*3860*/  FFMA.FTZ R110, -R110, R21.reuse, R107 ;  /* 0x000000156e6e7223 */ /* 0x080fe2000001016b */
[C---:B------:R-:W-:Y:S01]  /*3870*/  FFMA.FTZ R32, R21.reuse, -R60, R32 ;  /* 0x8000003c15207223 */ /* 0x040fe20000010020 */
[-C--:B------:R-:W-:Y:S01]  /*3880*/  FFMA.FTZ R114, -R114, R21.reuse, R111 ;  /* 0x0000001572727223 */ /* 0x080fe2000001016f */
[C---:B------:R-:W-:Y:S01]  /*3890*/  FFMA.FTZ R36, R21.reuse, -R58, R39 ;  /* 0x8000003a15247223 */ /* 0x040fe20000010027 */
[-C--:B------:R-:W-:Y:S01]  /*38a0*/  FFMA.FTZ R116, -R116, R21.reuse, R115 ;  /* 0x0000001574747223 */ /* 0x080fe20000010173 */
[----:B------:R-:W-:Y:S01]  /*38b0*/  FFMA.FTZ R122, -R122, R21, R119 ;  /* 0x000000157a7a7223 */ /* 0x000fe20000010177 */
[----:B------:R-:W-:Y:S01]  /*38c0*/  FFMA.FTZ R56, R21, -R56, R31 ;  /* 0x8000003815387223 */ /* 0x000fe2000001001f */
[----:B------:R-:W-:Y:S01]  /*38d0*/  IADD3.X R21, R74, UR7, RZ, P1, !PT ;  /* 0x000000074a157c10 */ /* 0x000fe20008ffe4ff */
[C---:B------:R-:W-:Y:S01]  /*38e0*/  FMUL.FTZ R39, R91.reuse, R102 ;  /* 0x000000665b277220 */ /* 0x040fe20000410000 */
[----:B------:R-:W-:Y:S01]  /*38f0*/  PRMT R53, R92, 0x7632, R53 ;  /* 0x000076325c357816 */ /* 0x000fe20000000035 */
[C---:B------:R-:W-:Y:S01]  /*3900*/  FMUL.FTZ R48, R91.reuse, R128 ;  /* 0x000000805b307220 */ /* 0x040fe20000410000 */
[----:B------:R-:W-:Y:S01]  /*3910*/  F2FP.BF16.F32.PACK_AB R43, R52, R43 ;  /* 0x0000002b342b723e */ /* 0x000fe200000010ff */
[----:B------:R-:W-:Y:S01]  /*3920*/  STG.E.U16 desc[UR8][R20.64], R92 ;  /* 0x0000005c14007986 */ /* 0x000fe2000c101508 */
[----:B------:R-:W-:Y:S01]  /*3930*/  FMUL.FTZ R35, R91, R104 ;  /* 0x000000685b237220 */ /* 0x000fe20000410000 */
[--C-:B0-----:R-:W-:Y:S01]  /*3940*/  FFMA.FTZ R94, R5, R94, -R6.reuse ;  /* 0x0000005e055e7223 */ /* 0x101fe20000010806 */
[--C-:B------:R-:W-:Y:S01]  /*3950*/  FFMA.FTZ R28, R75, R49, -R6.reuse ;  /* 0x000000314b1c7223 */ /* 0x100fe20000010806 */
[--C-:B------:R-:W-:Y:S01]  /*3960*/  FFMA.FTZ R97, R5, R97, -R6.reuse ;  /* 0x0000006105617223 */ /* 0x100fe20000010806 */
[----:B------:R-:W-:Y:S01]  /*3970*/  FFMA.FTZ R45, R75, R45, -R6 ;  /* 0x0000002d4b2d7223 */ /* 0x000fe20000010806 */
[----:B------:R-:W-:Y:S01]  /*3980*/  FFMA.FTZ R94, -R9, R7, R94 ;  /* 0x00000007095e7223 */ /* 0x000fe2000001015e */
[----:B------:R-:W-:Y:S01]  /*3990*/  FFMA.FTZ R28, R7, -R50, R28 ;  /* 0x80000032071c7223 */ /* 0x000fe2000001001c */
[--C-:B------:R-:W-:Y:S01]  /*39a0*/  FFMA.FTZ R47, R75, R47, -R6.reuse ;  /* 0x0000002f4b2f7223 */ /* 0x100fe20000010806 */
[--C-:B------:R-:W-:Y:S01]  /*39b0*/  FFMA.FTZ R100, R5, R100, -R6.reuse ;  /* 0x0000006405647223 */ /* 0x100fe20000010806 */
[C---:B------:R-:W-:Y:S01]  /*39c0*/  FMUL.FTZ R94, R93.reuse, R94 ;  /* 0x0000005e5d5e7220 */ /* 0x040fe20000410000 */
[----:B------:R-:W-:Y:S01]  /*39d0*/  FMUL.FTZ R9, R93, R28 ;  /* 0x0000001c5d097220 */ /* 0x000fe20000410000 */
[--C-:B------:R-:W-:Y:S01]  /*39e0*/  FFMA.FTZ R41, R75, R41, -R6.reuse ;  /* 0x000000294b297223 */ /* 0x100fe20000010806 */
[--C-:B------:R-:W-:Y:S01]  /*39f0*/  FFMA.FTZ R105, R5, R105, -R6.reuse ;  /* 0x0000006905697223 */ /* 0x100fe20000010806 */
[--C-:B------:R-:W-:Y:S01]  /*3a00*/  FFMA.FTZ R37, R75, R37, -R6.reuse ;  /* 0x000000254b257223 */ /* 0x100fe20000010806 */
[--C-:B------:R-:W-:Y:S01]  /*3a10*/  FFMA.FTZ R108, R5, R108, -R6.reuse ;  /* 0x0000006c056c7223 */ /* 0x100fe20000010806 */
[--C-:B------:R-:W-:Y:S01]  /*3a20*/  FFMA.FTZ R33, R75, R33, -R6.reuse ;  /* 0x000000214b217223 */ /* 0x100fe20000010806 */
[C-C-:B------:R-:W-:Y:S01]  /*3a30*/  FFMA.FTZ R112, R5.reuse, R112, -R6.reuse ;  /* 0x0000007005707223 */ /* 0x140fe20000010806 */
[--C-:B------:R-:W-:Y:S01]  /*3a40*/  FFMA.FTZ R117, R5, R117, -R6.reuse ;  /* 0x0000007505757223 */ /* 0x100fe20000010806 */
[--C-:B------:R-:W-:Y:S01]  /*3a50*/  FFMA.FTZ R30, R75, R29, -R6.reuse ;  /* 0x0000001d4b1e7223 */ /* 0x100fe20000010806 */
[--C-:B------:R-:W-:Y:S01]  /*3a60*/  FFMA.FTZ R120, R5, R120, -R6.reuse ;  /* 0x0000007805787223 */ /* 0x100fe20000010806 */
[----:B------:R-:W-:Y:S01]  /*3a70*/  FFMA.FTZ R51, R75, R51, -R6 ;  /* 0x000000334b337223 */ /* 0x000fe20000010806 */
[-C--:B------:R-:W-:Y:S01]  /*3a80*/  FFMA.FTZ R98, -R98, R7.reuse, R97 ;  /* 0x0000000762627223 */ /* 0x080fe20000010161 */
[C---:B------:R-:W-:Y:S01]  /*3a90*/  FFMA.FTZ R46, R7.reuse, -R46, R45 ;  /* 0x8000002e072e7223 */ /* 0x040fe2000001002d */
[----:B------:R-:W-:Y:S01]  /*3aa0*/  FFMA.FTZ R22, R7, -R22, R47 ;  /* 0x8000001607167223 */ /* 0x000fe2000001002f */
[-C--:B------:R-:W-:Y:S01]  /*3ab0*/  FFMA.FTZ R100, -R101, R7.reuse, R100 ;  /* 0x0000000765647223 */ /* 0x080fe20000010164 */
[C---:B------:R-:W-:Y:S01]  /*3ac0*/  FFMA.FTZ R42, R7.reuse, -R42, R41 ;  /* 0x8000002a072a7223 */ /* 0x040fe20000010029 */
[-C--:B------:R-:W-:Y:S01]  /*3ad0*/  FFMA.FTZ R106, -R106, R7.reuse, R105 ;  /* 0x000000076a6a7223 */ /* 0x080fe20000010169 */
[----:B------:R-:W-:Y:S01]  /*3ae0*/  FFMA.FTZ R38, R7, -R38, R37 ;  /* 0x8000002607267223 */ /* 0x000fe20000010025 */
[-C--:B------:R-:W-:Y:S01]  /*3af0*/  FFMA.FTZ R108, -R109, R7.reuse, R108 ;  /* 0x000000076d6c7223 */ /* 0x080fe2000001016c */
[----:B------:R-:W-:Y:S01]  /*3b00*/  FFMA.FTZ R26, R7, -R26, R33 ;  /* 0x8000001a071a7223 */ /* 0x000fe20000010021 */
[-C--:B------:R-:W-:Y:S01]  /*3b10*/  FFMA.FTZ R112, -R113, R7.reuse, R112 ;  /* 0x0000000771707223 */ /* 0x080fe20000010170 */
[-C--:B------:R-:W-:Y:S01]  /*3b20*/  FFMA.FTZ R118, -R118, R7.reuse, R117 ;  /* 0x0000000776767223 */ /* 0x080fe20000010175 */
[----:B------:R-:W-:Y:S01]  /*3b30*/  FFMA.FTZ R24, R7, -R24, R30 ;  /* 0x8000001807187223 */ /* 0x000fe2000001001e */
[----:B------:R-:W-:Y:S01]  /*3b40*/  FFMA.FTZ R120, -R121, R7, R120 ;  /* 0x0000000779787223 */ /* 0x000fe20000010178 */
[----:B------:R-:W-:Y:S01]  /*3b50*/  FFMA.FTZ R8, R7, -R8, R51 ;  /* 0x8000000807087223 */ /* 0x000fe20000010033 */
[----:B------:R-:W-:Y:S01]  /*3b60*/  F2FP.BF16.F32.PACK_AB R94, R9, R94 ;  /* 0x0000005e095e723e */ /* 0x000fe200000010ff */
[C---:B------:R-:W-:Y:S01]  /*3b70*/  FMUL.FTZ R98, R93.reuse, R98 ;  /* 0x000000625d627220 */ /* 0x040fe20000410000 */
[C---:B------:R-:W-:Y:S01]  /*3b80*/  FMUL.FTZ R7, R93.reuse, R46 ;  /* 0x0000002e5d077220 */ /* 0x040fe20000410000 */
[C---:B------:R-:W-:Y:S01]  /*3b90*/  FMUL.FTZ R37, R93.reuse, R22 ;  /* 0x000000165d257220 */ /* 0x040fe20000410000 */
[----:B------:R-:W-:Y:S01]  /*3ba0*/  PRMT R22, R94, 0x7632, R22 ;  /* 0x000076325e167816 */ /* 0x000fe20000000016 */
[----:B------:R-:W-:Y:S01]  /*3bb0*/  FMUL.FTZ R100, R93, R100 ;  /* 0x000000645d647220 */ /* 0x000fe20000410000 */
[----:B------:R-:W-:Y:S01]  /*3bc0*/  IADD3 R6, P1, R77, UR6, RZ ;  /* 0x000000064d067c10 */ /* 0x000fe2000ff3e0ff */
[----:B------:R-:W-:Y:S01]  /*3bd0*/  FMUL.FTZ R9, R93, R42 ;  /* 0x0000002a5d097220 */ /* 0x000fe20000410000 */
[----:B------:R-:W-:Y:S01]  /*3be0*/  F2FP.BF16.F32.PACK_AB R98, R7, R98 ;  /* 0x000000620762723e */ /* 0x000fe200000010ff */
[----:B------:R-:W-:Y:S01]  /*3bf0*/  STG.E.U16 desc[UR8][R20.64+0x2], R53 ;  /* 0x0000023514007986 */ /* 0x000fe2000c101508 */
[C---:B------:R-:W-:Y:S01]  /*3c00*/  FMUL.FTZ R41, R93.reuse, R24 ;  /* 0x000000185d297220 */ /* 0x040fe20000410000 */
[C---:B------:R-:W-:Y:S01]  /*3c10*/  FMUL.FTZ R106, R93.reuse, R106 ;  /* 0x0000006a5d6a7220 */ /* 0x040fe20000410000 */
[C---:B------:R-:W-:Y:S01]  /*3c20*/  FMUL.FTZ R29, R93.reuse, R38 ;  /* 0x000000265d1d7220 */ /* 0x040fe20000410000 */
[----:B------:R-:W-:Y:S01]  /*3c30*/  STG.E.U16 desc[UR8][R20.64+0x4], R94 ;  /* 0x0000045e14007986 */ /* 0x000fe2000c101508 */
[C---:B------:R-:W-:Y:S01]  /*3c40*/  FMUL.FTZ R108, R93.reuse, R108 ;  /* 0x0000006c5d6c7220 */ /* 0x040fe20000410000 */
[C---:B------:R-:W-:Y:S01]  /*3c50*/  FMUL.FTZ R33, R93.reuse, R26 ;  /* 0x0000001a5d217220 */ /* 0x040fe20000410000 */
[C---:B------:R-:W-:Y:S01]  /*3c60*/  FMUL.FTZ R112, R93.reuse, R112 ;  /* 0x000000705d707220 */ /* 0x040fe20000410000 */
[----:B------:R0:W-:Y:S01]  /*3c70*/  STG.E.U16 desc[UR8][R20.64+0x6], R22 ;  /* 0x0000061614007986 */ /* 0x0001e2000c101508 */
[C---:B------:R-:W-:Y:S01]  /*3c80*/  FMUL.FTZ R118, R93.reuse, R118 ;  /* 0x000000765d767220 */ /* 0x040fe20000410000 */
[C---:B------:R-:W-:Y:S01]  /*3c90*/  FMUL.FTZ R120, R93.reuse, R120 ;  /* 0x000000785d787220 */ /* 0x040fe20000410000 */
[----:B------:R-:W-:Y:S01]  /*3ca0*/  IADD3.X R7, R78, UR7, RZ, P1, !PT ;  /* 0x000000074e077c10 */ /* 0x000fe20008ffe4ff */
[----:B------:R-:W-:Y:S01]  /*3cb0*/  FMUL.FTZ R93, R93, R8 ;  /* 0x000000085d5d7220 */ /* 0x000fe20000410000 */
[----:B------:R-:W-:Y:S01]  /*3cc0*/  PRMT R24, R43, 0x7632, R24 ;  /* 0x000076322b187816 */ /* 0x000fe20000000018 */
[----:B------:R-:W-:Y:S01]  /*3cd0*/  FMUL.FTZ R44, R91, R44 ;  /* 0x0000002c5b2c7220 */ /* 0x000fe20000410000 */
[----:B------:R-:W-:Y:S01]  /*3ce0*/  IADD3 R8, P1, R79, UR6, RZ ;  /* 0x000000064f087c10 */ /* 0x000fe2000ff3e0ff */
[----:B------:R-:W-:Y:S01]  /*3cf0*/  STG.E.U16 desc[UR8][R6.64], R43 ;  /* 0x0000002b06007986 */ /* 0x000fe2000c101508 */
[----:B------:R-:W-:Y:S01]  /*3d00*/  F2FP.BF16.F32.PACK_AB R39, R48, R39 ;  /* 0x000000273027723e */ /* 0x000fe200000010ff */
[----:B------:R-:W-:Y:S01]  /*3d10*/  FMUL.FTZ R31, R91, R110 ;  /* 0x0000006e5b1f7220 */ /* 0x000fe20000410000 */
[----:B------:R-:W-:Y:S01]  /*3d20*/  F2FP.BF16.F32.PACK_AB R100, R9, R100 ;  /* 0x000000640964723e */ /* 0x000fe200000010ff */
[----:B------:R1:W-:Y:S01]  /*3d30*/  STG.E.U16 desc[UR8][R6.64+0x2], R24 ;  /* 0x0000021806007986 */ /* 0x0003e2000c101508 */
[----:B0-----:R-:W-:Y:S01]  /*3d40*/  PRMT R21, R98, 0x7632, R21 ;  /* 0x0000763262157816 */ /* 0x001fe20000000015 */
[----:B------:R-:W-:Y:S01]  /*3d50*/  FMUL.FTZ R40, R91, R32 ;  /* 0x000000205b287220 */ /* 0x000fe20000410000 */
[----:B------:R-:W-:Y:S01]  /*3d60*/  IADD3.X R9, R80, UR7, RZ, P1, !PT ;  /* 0x0000000750097c10 */ /* 0x000fe20008ffe4ff */
[----:B------:R-:W-:Y:S01]  /*3d70*/  STG.E.U16 desc[UR8][R6.64+0x4], R98 ;  /* 0x0000046206007986 */ /* 0x000fe2000c101508 */
[----:B------:R-:W-:Y:S01]  /*3d80*/  PRMT R26, R39, 0x7632, R26 ;  /* 0x00007632271a7816 */ /* 0x000fe2000000001a */
[----:B------:R-:W-:Y:S01]  /*3d90*/  FMUL.FTZ R27, R91, R114 ;  /* 0x000000725b1b7220 */ /* 0x000fe20000410000 */
[----:B------:R-:W-:Y:S01]  /*3da0*/  IADD3 R20, P1, R81, UR6, RZ ;  /* 0x0000000651147c10 */ /* 0x000fe2000ff3e0ff */
[----:B------:R0:W-:Y:S01]  /*3db0*/  STG.E.U16 desc[UR8][R6.64+0x6], R21 ;  /* 0x0000061506007986 */ /* 0x0001e2000c101508 */
[----:B------:R-:W-:Y:S01]  /*3dc0*/  F2FP.BF16.F32.PACK_AB R35, R44, R35 ;  /* 0x000000232c23723e */ /* 0x000fe200000010ff */
[----:B------:R-:W-:Y:S01]  /*3dd0*/  FMUL.FTZ R36, R91, R36 ;  /* 0x000000245b247220 */ /* 0x000fe20000410000 */
[----:B------:R-:W-:Y:S01]  /*3de0*/  F2FP.BF16.F32.PACK_AB R106, R29, R106 ;  /* 0x0000006a1d6a723e */ /* 0x000fe200000010ff */
[----:B------:R-:W-:Y:S01]  /*3df0*/  STG.E.U16 desc[UR8][R8.64], R39 ;  /* 0x0000002708007986 */ /* 0x000fe2000c101508 */
[----:B------:R-:W-:Y:S01]  /*3e00*/  PRMT R22, R35, 0x7632, R22 ;  /* 0x0000763223167816 */ /* 0x000fe20000000016 */
[----:B------:R-:W-:Y:S01]  /*3e10*/  FMUL.FTZ R25, R91, R116 ;  /* 0x000000745b197220 */ /* 0x000fe20000410000 */
[----:B------:R-:W-:Y:S01]  /*3e20*/  F2FP.BF16.F32.PACK_AB R31, R40, R31 ;  /* 0x0000001f281f723e */ /* 0x000fe200000010ff */
[----:B------:R-:W-:Y:S01]  /*3e30*/  STG.E.U16 desc[UR8][R8.64+0x2], R26 ;  /* 0x0000021a08007986 */ /* 0x000fe2000c101508 */
[----:B------:R-:W-:Y:S01]  /*3e40*/  F2FP.BF16.F32.PACK_AB R108, R33, R108 ;  /* 0x0000006c216c723e */ /* 0x000fe200000010ff */
[----:B------:R-:W-:Y:S01]  /*3e50*/  FMUL.FTZ R34, R91, R34 ;  /* 0x000000225b227220 */ /* 0x000fe20000410000 */
[----:B-1----:R-:W-:Y:S01]  /*3e60*/  PRMT R24, R31, 0x7632, R24 ;  /* 0x000076321f187816 */ /* 0x002fe20000000018 */
[----:B------:R-:W-:Y:S01]  /*3e70*/  STG.E.U16 desc[UR8][R8.64+0x4], R100 ;  /* 0x0000046408007986 */ /* 0x000fe2000c101508 */
[----:B0-----:R-:W-:Y:S01]  /*3e80*/  PRMT R7, R100, 0x7632, R7 ;  /* 0x0000763264077816 */ /* 0x001fe20000000007 */
[C---:B------:R-:W-:Y:S01]  /*3e90*/  FMUL.FTZ R23, R91.reuse, R122 ;  /* 0x0000007a5b177220 */ /* 0x040fe20000410000 */
[----:B------:R-:W-:Y:S01]  /*3ea0*/  IADD3.X R21, R82, UR7, RZ, P1, !PT ;  /* 0x0000000752157c10 */ /* 0x000fe20008ffe4ff */
[----:B------:R-:W-:Y:S01]  /*3eb0*/  FMUL.FTZ R32, R91, R56 ;  /* 0x000000385b207220 */ /* 0x000fe20000410000 */
[----:B------:R-:W-:Y:S01]  /*3ec0*/  IADD3 R6, P1, R83, UR6, RZ ;  /* 0x0000000653067c10 */ /* 0x000fe2000ff3e0ff */
[----:B------:R0:W-:Y:S01]  /*3ed0*/  STG.E.U16 desc[UR8][R8.64+0x6], R7 ;  /* 0x0000060708007986 */ /* 0x0001e2000c101508 */
[----:B------:R-:W-:-:S02]  /*3ee0*/  F2FP.BF16.F32.PACK_AB R27, R36, R27 ;  /* 0x0000001b241b723e */ /* 0x000fc400000010ff */
[----:B------:R-:W-:Y:S01]  /*3ef0*/  F2FP.BF16.F32.PACK_AB R112, R37, R112 ;  /* 0x000000702570723e */ /* 0x000fe200000010ff */
[----:B------:R-:W-:Y:S01]  /*3f00*/  STG.E.U16 desc[UR8][R20.64], R35 ;  /* 0x0000002314007986 */ /* 0x000fe2000c101508 */
[----:B------:R-:W-:Y:S02]  /*3f10*/  F2FP.BF16.F32.PACK_AB R25, R34, R25 ;  /* 0x000000192219723e */ /* 0x000fe400000010ff */
[----:B------:R-:W-:Y:S01]  /*3f20*/  F2FP.BF16.F32.PACK_AB R118, R41, R118 ;  /* 0x000000762976723e */ /* 0x000fe200000010ff */
[----:B------:R1:W-:Y:S01]  /*3f30*/  STG.E.U16 desc[UR8][R20.64+0x2], R22 ;  /* 0x0000021614007986 */ /* 0x0003e2000c101508 */
[----:B------:R-:W-:Y:S02]  /*3f40*/  F2FP.BF16.F32.PACK_AB R23, R32, R23 ;  /* 0x000000172017723e */ /* 0x000fe400000010ff */
[----:B------:R-:W-:Y:S01]  /*3f50*/  F2FP.BF16.F32.PACK_AB R120, R93, R120 ;  /* 0x000000785d78723e */ /* 0x000fe200000010ff */
[----:B------:R-:W-:Y:S01]  /*3f60*/  STG.E.U16 desc[UR8][R20.64+0x4], R106 ;  /* 0x0000046a14007986 */ /* 0x000fe2000c101508 */
[----:B0-----:R-:W-:-:S02]  /*3f70*/  PRMT R9, R106, 0x7632, R9 ;  /* 0x000076326a097816 */ /* 0x001fc40000000009 */
[----:B------:R-:W-:Y:S02]  /*3f80*/  IADD3.X R7, R84, UR7, RZ, P1, !PT ;  /* 0x0000000754077c10 */ /* 0x000fe40008ffe4ff */
[----:B------:R-:W-:Y:S01]  /*3f90*/  IADD3 R8, P1, R85, UR6, RZ ;  /* 0x0000000655087c10 */ /* 0x000fe2000ff3e0ff */
[----:B------:R0:W-:Y:S01]  /*3fa0*/  STG.E.U16 desc[UR8][R20.64+0x6], R9 ;  /* 0x0000060914007986 */ /* 0x0001e2000c101508 */
[----:B-1----:R-:W-:-:S03]  /*3fb0*/  PRMT R22, R27, 0x7632, R22 ;  /* 0x000076321b167816 */ /* 0x002fc60000000016 */
[----:B------:R-:W-:Y:S04]  /*3fc0*/  STG.E.U16 desc[UR8][R6.64], R31 ;  /* 0x0000001f06007986 */ /* 0x000fe8000c101508 */
[----:B------:R-:W-:Y:S01]  /*3fd0*/  STG.E.U16 desc[UR8][R6.64+0x2], R24 ;  /* 0x0000021806007986 */ /* 0x000fe2000c101508 */
[----:B0-----:R-:W-:-:S03]  /*3fe0*/  PRMT R21, R108, 0x7632, R21 ;  /* 0x000076326c157816 */ /* 0x001fc60000000015 */
[----:B------:R-:W-:Y:S01]  /*3ff0*/  STG.E.U16 desc[UR8][R6.64+0x4], R108 ;  /* 0x0000046c06007986 */ /* 0x000fe2000c101508 */
[----:B------:R-:W-:Y:S02]  /*4000*/  IADD3.X R9, R86, UR7, RZ, P1, !PT ;  /* 0x0000000756097c10 */ /* 0x000fe40008ffe4ff */
[----:B------:R-:W-:Y:S01]  /*4010*/  IADD3 R20, P1, R87, UR6, RZ ;  /* 0x0000000657147c10 */ /* 0x000fe2000ff3e0ff */
[----:B------:R0:W-:Y:S04]  /*4020*/  STG.E.U16 desc[UR8][R6.64+0x6], R21 ;  /* 0x0000061506007986 */ /* 0x0001e8000c101508 */
[----:B------:R-:W-:Y:S04]  /*4030*/  STG.E.U16 desc[UR8][R8.64], R27 ;  /* 0x0000001b08007986 */ /* 0x000fe8000c101508 */
[----:B------:R1:W-:Y:S01]  /*4040*/  STG.E.U16 desc[UR8][R8.64+0x2], R22 ;  /* 0x0000021608007986 */ /* 0x0003e2000c101508 */
[----:B0-----:R-:W-:-:S03]  /*4050*/  PRMT R7, R112, 0x7632, R7 ;  /* 0x0000763270077816 */ /* 0x001fc60000000007 */
[----:B------:R-:W-:Y:S01]  /*4060*/  STG.E.U16 desc[UR8][R8.64+0x4], R112 ;  /* 0x0000047008007986 */ /* 0x000fe2000c101508 */
        /* <DEDUP_REMOVED lines=9> */
[----:B------:R-:W-:Y:S01]  /*4100*/  PRMT R8, R23, 0x7632, R8 ;  /* 0x0000763217087816 */ /* 0x000fe20000000008 */
[----:B------:R0:W-:Y:S04]  /*4110*/  STG.E.U16 desc[UR8][R20.64+0x2], R9 ;  /* 0x0000020914007986 */ /* 0x0001e8000c101508 */
[----:B------:R1:W-:Y:S04]  /*4120*/  STG.E.U16 desc[UR8][R6.64], R23 ;  /* 0x0000001706007986 */ /* 0x0003e8000c101508 */
[----:B------:R1:W-:Y:S01]  /*4130*/  STG.E.U16 desc[UR8][R6.64+0x2], R8 ;  /* 0x0000020806007986 */ /* 0x0003e2000c101508 */
[----:B0-----:R-:W-:-:S03]  /*4140*/  PRMT R21, R120, 0x7632, R21 ;  /* 0x0000763278157816 */ /* 0x001fc60000000015 */
[----:B------:R1:W-:Y:S04]  /*4150*/  STG.E.U16 desc[UR8][R6.64+0x4], R120 ;  /* 0x0000047806007986 */ /* 0x0003e8000c101508 */
[----:B------:R1:W-:Y:S01]  /*4160*/  STG.E.U16 desc[UR8][R6.64+0x6], R21 ;  /* 0x0000061506007986 */ /* 0x0003e2000c101508 */
[----:B------:R-:W-:Y:S05]  /*4170*/  @!P0 BRA `(.L_x_524) ;  /* 0xffffffc4001c8947 */ /* 0x000fea000383ffff */
.L_x_508:
[----:B------:R-:W-:-:S05]  /*4180*/  IMAD R0, R63, 0x20, R0 ;  /* 0x000000203f007824 */ /* 0x000fca00078e0200 */
[----:B------:R-:W-:-:S04]  /*4190*/  SHF.L.U32 R22, R0, 0x5, RZ ;  /* 0x0000000500167819 */ /* 0x000fc800000006ff */
[----:B------:R-:W-:-:S13]  /*41a0*/  ISETP.GT.AND P0, PT, R22, 0x13f, PT ;  /* 0x0000013f1600780c */ /* 0x000fda0003f04270 */
[----:B------:R-:W-:Y:S05]  /*41b0*/  @P0 EXIT ;  /* 0x000000000000094d */ /* 0x000fea0003800000 */
[----:B-1----:R-:W1:Y:S01]  /*41c0*/  S2R R6, SR_TID.X ;  /* 0x0000000000067919 */ /* 0x002e620000002100 */
[----:B0-----:R-:W-:Y:S01]  /*41d0*/  LOP3.LUT R3, RZ, R14, RZ, 0x33, !PT ;  /* 0x0000000eff037212 */ /* 0x001fe200078e33ff */
[----:B------:R-:W0:Y:S01]  /*41e0*/  S2UR UR5, SR_CgaCtaId ;  /* 0x00000000000579c3 */ /* 0x000e220000008800 */
[----:B------:R-:W-:Y:S01]  /*41f0*/  LOP3.LUT R0, RZ, R15, RZ, 0x33, !PT ;  /* 0x0000000fff007212 */ /* 0x000fe200078e33ff */
[----:B------:R-:W-:Y:S01]  /*4200*/  UMOV UR4, 0x400 ;  /* 0x0000040000047882 */ /* 0x000fe20000000000 */
[----:B------:R-:W-:-:S04]  /*4210*/  ISETP.GT.U32.AND P0, PT, R3, -0x5, PT ;  /* 0xfffffffb0300780c */ /* 0x000fc80003f04070 */
[----:B------:R-:W-:-:S04]  /*4220*/  ISETP.GT.AND.EX P0, PT, R0, -0x1, PT, P0 ;  /* 0xffffffff0000780c */ /* 0x000fc80003f04300 */
[----:B------:R-:W-:Y:S02]  /*4230*/  SEL R3, R3, 0xfffffffb, P0 ;  /* 0xfffffffb03037807 */ /* 0x000fe40000000000 */
[----:B------:R-:W-:Y:S02]  /*4240*/  SEL R0, R0, 0xffffffff, P0 ;  /* 0xffffffff00007807 */ /* 0x000fe40000000000 */
[C---:B------:R-:W-:Y:S02]  /*4250*/  SHF.L.U32 R4, R3.reuse, 0x5, RZ ;  /* 0x0000000503047819 */ /* 0x040fe400000006ff */
[----:B------:R-:W-:Y:S02]  /*4260*/  SHF.L.U64.HI R3, R3, 0x5, R0 ;  /* 0x0000000503037819 */ /* 0x000fe40000010200 */
[----:B------:R-:W-:Y:S01]  /*4270*/  MOV R0, 0xffffffff ;  /* 0xffffffff00007802 */ /* 0x000fe20000000f00 */
[----:B0-----:R-:W-:-:S03]  /*4280*/  ULEA UR6, UR5, UR4, 0x18 ;  /* 0x0000000405067291 */ /* 0x001fc6000f8ec03f */
[----:B------:R-:W-:Y:S02]  /*4290*/  ULDC.64 UR4, c[0x0][0x260] ;  /* 0x0000980000047ab9 */ /* 0x000fe40000000a00 */
[----:B------:R-:W-:Y:S01]  /*42a0*/  UIADD3 UR4, UP0, UR4, 0x16400, URZ ;  /* 0x0001640004047890 */ /* 0x000fe2000ff1e03f */
[--C-:B-1----:R-:W-:Y:S02]  /*42b0*/  SHF.R.U32.HI R5, RZ, 0x5, R6.reuse ;  /* 0x00000005ff057819 */ /* 0x102fe40000011606 */
[----:B------:R-:W-:Y:S01]  /*42c0*/  SHF.R.U32.HI R2, RZ, 0x4, R6 ;  /* 0x00000004ff027819 */ /* 0x000fe20000011606 */
[----:B------:R-:W-:Y:S01]  /*42d0*/  UIADD3.X UR5, URZ, UR5, URZ, UP0, !UPT ;  /* 0x000000053f057290 */ /* 0x000fe200087fe43f */
[----:B------:R-:W-:Y:S01]  /*42e0*/  IADD3 R4, P0, P1, -R4, -0x21, -R5 ;  /* 0xffffffdf04047810 */ /* 0x000fe2000791e905 */
[C---:B------:R-:W-:Y:S01]  /*42f0*/  IMAD.SHL.U32 R7, R5.reuse, 0x2, RZ ;  /* 0x0000000205077824 */ /* 0x040fe200078e00ff */
[----:B------:R-:W-:Y:S02]  /*4300*/  LEA R12, R5, UR6, 0x7 ;  /* 0x00000006050c7c11 */ /* 0x000fe4000f8e38ff */
[----:B------:R-:W-:-:S02]  /*4310*/  IADD3.X R3, ~R3, -0x1, R0, P0, P1 ;  /* 0xffffffff03037810 */ /* 0x000fc400007e2500 */
[----:B------:R-:W-:Y:S02]  /*4320*/  IADD3 R0, R2, 0x14, RZ ;  /* 0x0000001402007810 */ /* 0x000fe40007ffe0ff */
[----:B------:R-:W-:Y:S01]  /*4330*/  LOP3.LUT R7, R7, 0x1f, R6, 0x78, !PT ;  /* 0x0000001f07077812 */ /* 0x000fe200078e7806 */
[----:B------:R-:W-:Y:S01]  /*4340*/  IMAD.WIDE.U32 R8, R3, -0x33333333, RZ ;  /* 0xcccccccd03087825 */ /* 0x000fe200078e00ff */
[----:B------:R-:W-:Y:S02]  /*4350*/  LOP3.LUT R16, RZ, R2, RZ, 0x33, !PT ;  /* 0x00000002ff107212 */ /* 0x000fe400078e33ff */
[----:B------:R-:W-:Y:S02]  /*4360*/  VIMNMX.U32 R13, R0, 0x20, !PT ;  /* 0x00000020000d7848 */ /* 0x000fe40007fe0000 */
[----:B------:R-:W-:Y:S01]  /*4370*/  LEA R7, R7, R12, 0x2 ;  /* 0x0000000c07077211 */ /* 0x000fe200078e10ff */
[----:B------:R-:W-:Y:S01]  /*4380*/  IMAD.WIDE.U32 R10, P0, R4, -0x33333334, R8 ;  /* 0xcccccccc040a7825 */ /* 0x000fe20007800008 */
[----:B------:R-:W-:-:S02]  /*4390*/  SHF.L.U32 R12, R6, 0x7, RZ ;  /* 0x00000007060c7819 */ /* 0x000fc400000006ff */
[----:B------:R-:W-:Y:S01]  /*43a0*/  IADD3 R39, P2, R5, 0x1e, RZ ;  /* 0x0000001e05277810 */ /* 0x000fe20007f5e0ff */
[----:B------:R-:W-:Y:S01]  /*43b0*/  IMAD.WIDE.U32 R8, R4, -0x33333333, RZ ;  /* 0xcccccccd04087825 */ /* 0x000fe200078e00ff */
[----:B------:R-:W-:Y:S02]  /*43c0*/  IADD3.X R19, RZ, RZ, RZ, P0, !PT ;  /* 0x000000ffff137210 */ /* 0x000fe400007fe4ff */
[----:B------:R-:W-:Y:S01]  /*43d0*/  MOV R18, R11 ;  /* 0x0000000b00127202 */ /* 0x000fe20000000f00 */
[----:B------:R-:W-:Y:S01]  /*43e0*/  IMAD.IADD R8, R13, 0x1, R16 ;  /* 0x000000010d087824 */ /* 0x000fe200078e0210 */
[----:B------:R-:W-:Y:S01]  /*43f0*/  IADD3 RZ, P1, R9, R10, RZ ;  /* 0x0000000a09ff7210 */ /* 0x000fe20007f3e0ff */
[----:B------:R-:W-:Y:S01]  /*4400*/  VIADD R9, R2, 0x28 ;  /* 0x0000002802097836 */ /* 0x000fe20000000000 */
[----:B------:R-:W-:Y:S01]  /*4410*/  SHF.L.U32 R13, R6, 0x1, RZ ;  /* 0x00000001060d7819 */ /* 0x000fe200000006ff */
[----:B------:R-:W-:Y:S01]  /*4420*/  IMAD.WIDE.U32 R16, R8, -0x33333333, RZ ;  /* 0xcccccccd08107825 */ /* 0x000fe200078e00ff */
[----:B------:R-:W-:-:S02]  /*4430*/  LOP3.LUT R12, R12, 0x780, RZ, 0xc0, !PT ;  /* 0x000007800c0c7812 */ /* 0x000fc400078ec0ff */
[----:B------:R-:W-:Y:S01]  /*4440*/  LOP3.LUT R11, R13, 0x1e, RZ, 0xc0, !PT ;  /* 0x0000001e0d0b7812 */ /* 0x000fe200078ec0ff */
[----:B------:R-:W-:Y:S01]  /*4450*/  IMAD.WIDE.U32.X R18, R3, -0x33333334, R18, P1 ;  /* 0xcccccccc03127825 */ /* 0x000fe200008e0412 */
[----:B------:R-:W-:Y:S02]  /*4460*/  ISETP.LT.U32.AND P0, PT, R14, 0x4, PT ;  /* 0x000000040e00780c */ /* 0x000fe40003f01070 */
[----:B------:R-:W-:Y:S02]  /*4470*/  IADD3 R13, R12, UR6, RZ ;  /* 0x000000060c0d7c10 */ /* 0x000fe4000fffe0ff */
[-C--:B------:R-:W-:Y:S02]  /*4480*/  LOP3.LUT R10, R2, R11.reuse, RZ, 0x3c, !PT ;  /* 0x0000000b020a7212 */ /* 0x080fe400078e3cff */
[-C--:B------:R-:W-:Y:S02]  /*4490*/  LOP3.LUT R12, R0, R11.reuse, RZ, 0x3c, !PT ;  /* 0x0000000b000c7212 */ /* 0x080fe400078e3cff */
[----:B------:R-:W-:-:S02]  /*44a0*/  LOP3.LUT R20, R9, R11, RZ, 0x3c, !PT ;  /* 0x0000000b09147212 */ /* 0x000fc400078e3cff */
[----:B------:R-:W-:Y:S02]  /*44b0*/  SHF.R.U64 R23, R18, 0x3, R19 ;  /* 0x0000000312177819 */ /* 0x000fe40000001213 */
[----:B------:R-:W-:Y:S02]  /*44c0*/  ISETP.LT.AND.EX P0, PT, R15, RZ, PT, P0 ;  /* 0x000000ff0f00720c */ /* 0x000fe40003f01300 */
[-C--:B------:R-:W-:Y:S01]  /*44d0*/  LEA R10, R10, R13.reuse, 0x2 ;  /* 0x0000000d0a0a7211 */ /* 0x080fe200078e10ff */
[----:B------:R-:W-:Y:S01]  /*44e0*/  VIADD R23, R23, 0x1 ;  /* 0x0000000117177836 */ /* 0x000fe20000000000 */
[----:B------:R-:W-:Y:S01]  /*44f0*/  LEA R12, R12, R13, 0x2 ;  /* 0x0000000d0c0c7211 */ /* 0x000fe200078e10ff */
[----:B------:R-:W-:Y:S01]  /*4500*/  IMAD R13, R20, 0x4, R13 ;  /* 0x00000004140d7824 */ /* 0x000fe200078e020d */
[----:B------:R-:W-:Y:S02]  /*4510*/  LEA.HI R24, R17, 0x1, RZ, 0x1c ;  /* 0x0000000111187811 */ /* 0x000fe400078fe0ff */
[----:B------:R-:W-:-:S02]  /*4520*/  SEL R14, R14, 0x4, P0 ;  /* 0x000000040e0e7807 */ /* 0x000fc40000000000 */
[----:B------:R-:W-:Y:S02]  /*4530*/  SEL R17, R15, RZ, P0 ;  /* 0x000000ff0f117207 */ /* 0x000fe40000000000 */
[C---:B------:R-:W-:Y:S02]  /*4540*/  IADD3 R20, P0, R5.reuse, 0xa, RZ ;  /* 0x0000000a05147810 */ /* 0x040fe40007f1e0ff */
[----:B------:R-:W-:Y:S02]  /*4550*/  IADD3 R19, P1, R5, 0x14, RZ ;  /* 0x0000001405137810 */ /* 0x000fe40007f3e0ff */
[C---:B------:R-:W-:Y:S02]  /*4560*/  SHF.L.U64.HI R17, R14.reuse, 0x5, R17 ;  /* 0x000000050e117819 */ /* 0x040fe40000010211 */
[----:B------:R-:W-:Y:S02]  /*4570*/  SHF.L.U32 R16, R14, 0x5, RZ ;  /* 0x000000050e107819 */ /* 0x000fe400000006ff */
[----:B------:R-:W-:-:S02]  /*4580*/  LOP3.LUT R21, R6, 0x1f, RZ, 0xc0, !PT ;  /* 0x0000001f06157812 */ /* 0x000fc400078ec0ff */
[----:B------:R-:W-:Y:S02]  /*4590*/  LOP3.LUT R40, R6, 0xf, RZ, 0xc0, !PT ;  /* 0x0000000f06287812 */ /* 0x000fe400078ec0ff */
[----:B------:R-:W-:Y:S02]  /*45a0*/  IADD3 R18, R2, 0x3c, RZ ;  /* 0x0000003c02127810 */ /* 0x000fe40007ffe0ff */
[----:B------:R-:W-:Y:S02]  /*45b0*/  IADD3.X R15, RZ, RZ, RZ, P0, !PT ;  /* 0x000000ffff0f7210 */ /* 0x000fe400007fe4ff */
[----:B------:R-:W-:Y:S02]  /*45c0*/  IADD3.X R14, RZ, RZ, RZ, P1, !PT ;  /* 0x000000ffff0e7210 */ /* 0x000fe40000ffe4ff */
[----:B------:R-:W-:Y:S02]  /*45d0*/  IADD3.X R38, RZ, RZ, RZ, P2, !PT ;  /* 0x000000ffff267210 */ /* 0x000fe400017fe4ff */
[----:B------:R-:W-:-:S02]  /*45e0*/  LOP3.LUT R24, R24, 0x3, RZ, 0xc0, !PT ;  /* 0x0000000318187812 */ /* 0x000fc400078ec0ff */
[----:B------:R-:W-:-:S07]  /*45f0*/  LOP3.LUT R23, R23, 0x3, RZ, 0xc0, !PT ;  /* 0x0000000317177812 */ /* 0x000fce00078ec0ff */
.L_x_541:
[----:B------:R-:W-:Y:S01]  /*4600*/  ISETP.GT.U32.AND P0, PT, R16, R5, PT ;  /* 0x000000051000720c */ /* 0x000fe20003f04070 */
[----:B------:R-:W-:Y:S01]  /*4610*/  BSSY B0, `(.L_x_525) ;  /* 0x00000a7000007945 */ /* 0x000fe20003800000 */
[----:B0---4-:R-:W-:Y:S01]  /*4620*/  HFMA2.MMA R25, -RZ, RZ, 0, 0 ;  /* 0x00000000ff197435 */ /* 0x011fe200000001ff */
[----:B-123--:R-:W-:Y:S01]  /*4630*/  IMAD.MOV.U32 R30, RZ, RZ, RZ ;  /* 0x000000ffff1e7224 */ /* 0x00efe200078e00ff */
[----:B------:R-:W-:-:S13]  /*4640*/  ISETP.GT.AND.EX P0, PT, R17, RZ, PT, P0 ;  /* 0x000000ff1100720c */ /* 0x000fda0003f04300 */
[----:B------:R-:W-:Y:S05]  /*4650*/  @!P0 BRA `(.L_x_526) ;  /* 0x0000000800888947 */ /* 0x000fea0003800000 */
        /* <DEDUP_REMOVED lines=36> */
.L_x_528:
[----:B------:R-:W-:Y:S05]  /*48a0*/  BSYNC B1 ;  /* 0x0000000000017941 */ /* 0x000fea0003800000 */
.L_x_527:
[----:B------:R-:W-:Y:S05]  /*48b0*/  @!P0 BRA `(.L_x_526) ;  /* 0x0000000400f08947 */ /* 0x000fea0003800000 */
[----:B------:R-:W-:Y:S01]  /*48c0*/  SHF.L.U64.HI R29, R26, 0x1, R27 ;  /* 0x000000011a1d7819 */ /* 0x000fe2000001021b */
[----:B------:R-:W-:Y:S01]  /*48d0*/  IMAD R27, R66, 0x280, RZ ;  /* 0x00000280421b7824 */ /* 0x000fe200078e02ff */
[----:B------:R-:W-:Y:S01]  /*48e0*/  SHF.L.U32 R28, R26, 0x1, RZ ;  /* 0x000000011a1c7819 */ /* 0x000fe200000006ff */
[----:B------:R-:W-:Y:S01]  /*48f0*/  BSSY B1, `(.L_x_529) ;  /* 0x0000045000017945 */ /* 0x000fe20003800000 */
[----:B------:R-:W-:-:S03]  /*4900*/  IADD3 R26, P0, -R67, R16, RZ ;  /* 0x00000010431a7210 */ /* 0x000fc60007f1e1ff */
[----:B------:R-:W-:Y:S01]  /*4910*/  IMAD.WIDE.U32 R28, R67, 0x280, R28 ;  /* 0x00000280431c7825 */ /* 0x000fe200078e001c */
[----:B------:R-:W-:-:S03]  /*4920*/  ISETP.GT.U32.AND P1, PT, R26, 0x78, PT ;  /* 0x000000781a00780c */ /* 0x000fc60003f24070 */
[----:B------:R-:W-:Y:S01]  /*4930*/  IMAD.X R31, R17, 0x1, ~R66, P0 ;  /* 0x00000001111f7824 */ /* 0x000fe200000e0e42 */
[----:B------:R-:W-:Y:S02]  /*4940*/  IADD3 R27, R29, R27, RZ ;  /* 0x0000001b1d1b7210 */ /* 0x000fe40007ffe0ff */
[C---:B------:R-:W-:Y:S02]  /*4950*/  LEA R26, P0, R28.reuse, UR4, 0x2 ;  /* 0x000000041c1a7c11 */ /* 0x040fe4000f8010ff */
[----:B------:R-:W-:Y:S02]  /*4960*/  ISETP.GT.AND.EX P1, PT, R31, RZ, PT, P1 ;  /* 0x000000ff1f00720c */ /* 0x000fe40003f24310 */
[----:B------:R-:W-:Y:S02]  /*4970*/  LEA.HI.X R27, R28, UR5, R27, 0x2, P0 ;  /* 0x000000051c1b7c11 */ /* 0x000fe400080f141b */
[----:B------:R-:W-:-:S09]  /*4980*/  PLOP3.LUT P0, PT, PT, PT, PT, 0x80, 0x0 ;  /* 0x000000000000781c */ /* 0x000fd20003f0f070 */
[----:B------:R-:W-:Y:S05]  /*4990*/  @!P1 BRA `(.L_x_530) ;  /* 0x0000000000e89947 */ /* 0x000fea0003800000 */
[----:B------:R-:W-:Y:S02]  /*49a0*/  IADD3 R31, P1, R16, -0x78, RZ ;  /* 0xffffff88101f7810 */ /* 0x000fe40007f3e0ff */
[----:B------:R-:W-:Y:S02]  /*49b0*/  PLOP3.LUT P0, PT, PT, PT, PT, 0x8, 0x0 ;  /* 0x000000000000781c */ /* 0x000fe40003f0e170 */
[----:B------:R-:W-:-:S11]  /*49c0*/  IADD3.X R41, R17, -0x1, RZ, P1, !PT ;  /* 0xffffffff11297810 */ /* 0x000fd60000ffe4ff */
.L_x_531:
        /* <DEDUP_REMOVED lines=55> */
.L_x_530:
[----:B------:R-:W-:Y:S05]  /*4d40*/  BSYNC B1 ;  /* 0x0000000000017941 */ /* 0x000fea0003800000 */
.L_x_529:
        /* <DEDUP_REMOVED lines=35> */
.L_x_533:
[----:B------:R-:W-:Y:S05]  /*4f80*/  BSYNC B1 ;  /* 0x0000000000017941 */ /* 0x000fea0003800000 */
.L_x_532:
        /* <DEDUP_REMOVED lines=15> */
.L_x_526:
[----:B------:R-:W-:Y:S05]  /*5080*/  BSYNC B0 ;  /* 0x0000000000007941 */ /* 0x000fea0003800000 */
.L_x_525:
[----:B------:R-:W-:Y:S01]  /*5090*/  ISETP.GT.U32.AND P0, PT, R6, 0x1ff, PT ;  /* 0x000001ff0600780c */ /* 0x000fe20003f04070 */
[----:B------:R0:W-:Y:S04]  /*50a0*/  STS [R7], R25 ;  /* 0x0000001907007388 */ /* 0x0001e80000000800 */
[----:B------:R0:W-:Y:S01]  /*50b0*/  STS [R7+0x500], R30 ;  /* 0x0005001e07007388 */ /* 0x0001e20000000800 */
[----:B------:R-:W-:Y:S07]  /*50c0*/  BAR.SYNC.DEFER_BLOCKING 0x0 ;  /* 0x0000000000007b1d */ /* 0x000fee0000010000 */
[----:B------:R-:W-:Y:S05]  /*50d0*/  @P0 BRA `(.L_x_534) ;  /* 0x0000001000440947 */ /* 0x000fea0003800000 */
[----:B------:R-:W-:Y:S01]  /*50e0*/  ISETP.NE.AND P0, PT, R24, RZ, PT ;  /* 0x000000ff1800720c */ /* 0x000fe20003f05270 */
[----:B------:R-:W-:Y:S01]  /*50f0*/  BSSY B0, `(.L_x_535) ;  /* 0x0000079000007945 */ /* 0x000fe20003800000 */
[----:B0-----:R-:W-:-:S11]  /*5100*/  MOV R25, R2 ;  /* 0x0000000200197202 */ /* 0x001fd60000000f00 */
[----:B------:R-:W-:Y:S05]  /*5110*/  @!P0 BRA `(.L_x_536) ;  /* 0x0000000400d88947 */ /* 0x000fea0003800000 */
[----:B------:R-:W-:Y:S01]  /*5120*/  ISETP.GT.U32.AND P0, PT, R40, 0x9, PT ;  /* 0x000000092800780c */ /* 0x000fe20003f04070 */
[----:B------:R-:W-:Y:S01]  /*5130*/  HFMA2.MMA R26, -RZ, RZ, 0, 0 ;  /* 0x00000000ff1a7435 */ /* 0x000fe200000001ff */
[----:B------:R-:W-:Y:S01]  /*5140*/  IMAD.MOV.U32 R25, RZ, RZ, RZ ;  /* 0x000000ffff197224 */ /* 0x000fe200078e00ff */
[----:B------:R-:W-:-:S10]  /*5150*/  UMOV UR7, 0xffff ;  /* 0x0000ffff00077882 */ /* 0x000fd40000000000 */
        /* <DEDUP_REMOVED lines=11> */
[----:B--2---:R-:W2:Y:S01]  /*5210*/  SHFL.BFLY PT, R27, R26, 0x8, 0x101f ;  /* 0x0d101f001a1b7f89 */ /* 0x004ea200000e0000 */
[----:B-1----:R-:W-:Y:S01]  /*5220*/  FADD.FTZ R28, R28, R25 ;  /* 0x000000191c1c7221 */ /* 0x002fe20000010000 */
[----:B--2---:R-:W-:-:S04]  /*5230*/  FADD.FTZ R27, R27, R26 ;  /* 0x0000001a1b1b7221 */ /* 0x004fc80000010000 */
[----:B------:R-:W1:Y:S01]  /*5240*/  SHFL.BFLY PT, R29, R28, 0x4, 0x101f ;  /* 0x0c901f001c1d7f89 */ /* 0x000e6200000e0000 */
[----:B------:R-:W-:-:S03]  /*5250*/  MOV R26, 0xffff ;  /* 0x0000ffff001a7802 */ /* 0x000fc60000000f00 */
[----:B------:R-:W2:Y:S01]  /*5260*/  SHFL.BFLY PT, R30, R27, 0x4, 0x101f ;  /* 0x0c901f001b1e7f89 */ /* 0x000ea200000e0000 */
[----:B-1----:R-:W-:Y:S01]  /*5270*/  FADD.FTZ R29, R28, R29 ;  /* 0x0000001d1c1d7221 */ /* 0x002fe20000010000 */
[----:B--2---:R-:W-:-:S04]  /*5280*/  FADD.FTZ R30, R27, R30 ;  /* 0x0000001e1b1e7221 */ /* 0x004fc80000010000 */
[----:B------:R-:W1:Y:S04]  /*5290*/  SHFL.BFLY PT, R32, R29, 0x2, 0x101f ;  /* 0x0c501f001d207f89 */ /* 0x000e6800000e0000 */
[----:B------:R-:W2:Y:S01]  /*52a0*/  SHFL.BFLY PT, R25, R30, 0x2, 0x101f ;  /* 0x0c501f001e197f89 */ /* 0x000ea200000e0000 */
[----:B-1----:R-:W-:Y:S01]  /*52b0*/  FADD.FTZ R32, R29, R32 ;  /* 0x000000201d207221 */ /* 0x002fe20000010000 */
[----:B--2---:R-:W-:-:S04]  /*52c0*/  FADD.FTZ R25, R30, R25 ;  /* 0x000000191e197221 */ /* 0x004fc80000010000 */
[----:B------:R-:W1:Y:S04]  /*52d0*/  SHFL.BFLY PT, R31, R32, 0x1, 0x101f ;  /* 0x0c301f00201f7f89 */ /* 0x000e6800000e0000 */
[----:B------:R2:W3:Y:S02]  /*52e0*/  SHFL.BFLY PT, R34, R25, 0x1, 0x101f ;  /* 0x0c301f0019227f89 */ /* 0x0004e400000e0000 */
[----:B-12---:R-:W-:-:S07]  /*52f0*/  FADD.FTZ R31, R32, R31 ;  /* 0x0000001f201f7221 */ /* 0x006fce0000010000 */
.L_x_550:
[----:B------:R-:W1:Y:S01]  /*5300*/  LDC.64 R26, c[0x0][0x218] ;  /* 0x00008600ff1a7b82 */ /* 0x000e620000000a00 */
[----:B------:R-:W-:Y:S01]  /*5310*/  ISETP.NE.AND P1, PT, R40, RZ, PT ;  /* 0x000000ff2800720c */ /* 0x000fe20003f25270 */
[----:B---3--:R-:W-:Y:S01]  /*5320*/  FADD.FTZ R34, R25, R34 ;  /* 0x0000002219227221 */ /* 0x008fe20000010000 */
[----:B------:R-:W-:Y:S02]  /*5330*/  IADD3 R25, R2, R22, RZ ;  /* 0x0000001602197210 */ /* 0x000fe40007ffe0ff */
[----:B------:R-:W-:-:S03]  /*5340*/  ISETP.NE.AND P2, PT, R24, 0x1, PT ;  /* 0x000000011800780c */ /* 0x000fc60003f45270 */
[----:B------:R-:W2:Y:S06]  /*5350*/  LDC.64 R28, c[0x0][0x220] ;  /* 0x00008800ff1c7b82 */ /* 0x000eac0000000a00 */
[----:B------:R-:W-:Y:S02]  /*5360*/  @!P1 F2FP.BF16.F32.PACK_AB R30, RZ, R31 ;  /* 0x0000001fff1e923e */ /* 0x000fe400000010ff */
[----:B------:R-:W-:Y:S01]  /*5370*/  @!P1 F2FP.BF16.F32.PACK_AB R31, RZ, R34 ;  /* 0x00000022ff1f923e */ /* 0x000fe200000010ff */
[----:B-1----:R-:W-:-:S05]  /*5380*/  IMAD.WIDE R26, R25, 0x2, R26 ;  /* 0x00000002191a7825 */ /* 0x002fca00078e021a */
[----:B------:R1:W-:Y:S01]  /*5390*/  @!P1 STG.E.U16 desc[UR8][R26.64], R30 ;  /* 0x0000001e1a009986 */ /* 0x0003e2000c101508 */
[----:B--2---:R-:W-:Y:S01]  /*53a0*/  IMAD.WIDE R28, R25, 0x2, R28 ;  /* 0x00000002191c7825 */ /* 0x004fe200078e021c */
[----:B------:R-:W-:-:S04]  /*53b0*/  MOV R25, R0 ;  /* 0x0000000000197202 */ /* 0x000fc80000000f00 */
[----:B------:R1:W-:Y:S01]  /*53c0*/  @!P1 STG.E.U16 desc[UR8][R28.64], R31 ;  /* 0x0000001f1c009986 */ /* 0x0003e2000c101508 */
[----:B------:R-:W-:Y:S05]  /*53d0*/  @!P2 BRA `(.L_x_536) ;  /* 0x000000040028a947 */ /* 0x000fea0003800000 */
[----:B-1----:R-:W-:Y:S01]  /*53e0*/  HFMA2.MMA R30, -RZ, RZ, 0, 0 ;  /* 0x00000000ff1e7435 */ /* 0x002fe200000001ff */
[----:B------:R-:W-:Y:S01]  /*53f0*/  IMAD.MOV.U32 R25, RZ, RZ, RZ ;  /* 0x000000ffff197224 */ /* 0x000fe200078e00ff */
[----:B------:R-:W-:-:S05]  /*5400*/  UMOV UR7, 0xffff ;  /* 0x0000ffff00077882 */ /* 0x000fca0000000000 */
[----:B------:R1:W2:Y:S04]  /*5410*/  @!P0 LDS R25, [R12] ;  /* 0x000000000c198984 */ /* 0x0002a80000000800 */
[----:B------:R1:W3:Y:S01]  /*5420*/  @!P0 LDS R30, [R12+0x500] ;  /* 0x000500000c1e8984 */ /* 0x0002e20000000800 */
[----:B------:R-:W-:Y:S05]  /*5430*/  BRA.DIV UR7, `(.L_x_538) ;  /* 0x00000012075c7947 */ /* 0x000fea000b800000 */
[----:B------:R-:W-:Y:S01]  /*5440*/  MOV R36, 0xffff ;  /* 0x0000ffff00247802 */ /* 0x000fe20000000f00 */
[----:B------:R-:W-:Y:S01]  /*5450*/  IMAD.MOV.U32 R37, RZ, RZ, 0xffff ;  /* 0x0000ffffff257424 */ /* 0x000fe200078e00ff */
[----:B------:R-:W-:Y:S01]  /*5460*/  MOV R35, 0xffff ;  /* 0x0000ffff00237802 */ /* 0x000fe20000000f00 */
[----:B------:R-:W-:Y:S01]  /*5470*/  IMAD.MOV.U32 R43, RZ, RZ, 0xffff ;  /* 0x0000ffffff2b7424 */ /* 0x000fe200078e00ff */
[----:B------:R-:W-:Y:S01]  /*5480*/  MOV R42, 0xffff ;  /* 0x0000ffff002a7802 */ /* 0x000fe20000000f00 */
[----:B--2---:R-:W2:Y:S01]  /*5490*/  SHFL.BFLY PT, R32, R25, 0x8, 0x101f ;  /* 0x0d101f0019207f89 */ /* 0x004ea200000e0000 */
[----:B------:R-:W-:Y:S02]  /*54a0*/  MOV R44, 0xffff ;  /* 0x0000ffff002c7802 */ /* 0x000fe40000000f00 */
[----:B------:R-:W-:Y:S01]  /*54b0*/  MOV R41, 0xffff ;  /* 0x0000ffff00297802 */ /* 0x000fe20000000f00 */
[----:B---3--:R-:W3:Y:S01]  /*54c0*/  SHFL.BFLY PT, R31, R30, 0x8, 0x101f ;  /* 0x0d101f001e1f7f89 */ /* 0x008ee200000e0000 */
[----:B--2---:R-:W-:Y:S01]  /*54d0*/  FADD.FTZ R32, R32, R25 ;  /* 0x0000001920207221 */ /* 0x004fe20000010000 */
[----:B---3--:R-:W-:-:S04]  /*54e0*/  FADD.FTZ R31, R31, R30 ;  /* 0x0000001e1f1f7221 */ /* 0x008fc80000010000 */
[----:B------:R-:W2:Y:S01]  /*54f0*/  SHFL.BFLY PT, R33, R32, 0x4, 0x101f ;  /* 0x0c901f0020217f89 */ /* 0x000ea200000e0000 */
[----:B------:R-:W-:-:S03]  /*5500*/  MOV R30, 0xffff ;  /* 0x0000ffff001e7802 */ /* 0x000fc60000000f00 */
        /* <DEDUP_REMOVED lines=10> */
.L_x_560:
[----:B----4-:R-:W-:Y:S01]  /*55b0*/  FADD.FTZ R30, R25, R30 ;  /* 0x0000001e191e7221 */ /* 0x010fe20000010000 */
[----:B------:R-:W-:Y:S02]  /*55c0*/  @!P1 F2FP.BF16.F32.PACK_AB R25, RZ, R35 ;  /* 0x00000023ff19923e */ /* 0x000fe400000010ff */
[----:B------:R-:W-:Y:S02]  /*55d0*/  ISETP.NE.AND P2, PT, R24, 0x2, PT ;  /* 0x000000021800780c */ /* 0x000fe40003f45270 */
[----:B------:R-:W-:Y:S02]  /*55e0*/  PRMT R31, R25, 0x7610, R31 ;  /* 0x00007610191f7816 */ /* 0x000fe4000000001f */
[----:B------:R-:W-:Y:S02]  /*55f0*/  @!P1 F2FP.BF16.F32.PACK_AB R30, RZ, R30 ;  /* 0x0000001eff1e923e */ /* 0x000fe400000010ff */
[----:B------:R-:W-:Y:S01]  /*5600*/  MOV R25, R9 ;  /* 0x0000000900197202 */ /* 0x000fe20000000f00 */
[----:B------:R2:W-:Y:S04]  /*5610*/  @!P1 STG.E.U16 desc[UR8][R26.64+0x28], R31 ;  /* 0x0000281f1a009986 */ /* 0x0005e8000c101508 */
[----:B------:R2:W-:Y:S02]  /*5620*/  @!P1 STG.E.U16 desc[UR8][R28.64+0x28], R30 ;  /* 0x0000281e1c009986 */ /* 0x0005e4000c101508 */
[----:B------:R-:W-:Y:S05]  /*5630*/  @!P2 BRA `(.L_x_536) ;  /* 0x000000000090a947 */ /* 0x000fea0003800000 */
[----:B------:R-:W-:Y:S01]  /*5640*/  HFMA2.MMA R25, -RZ, RZ, 0, 0 ;  /* 0x00000000ff197435 */ /* 0x000fe200000001ff */
[----:B--2---:R-:W-:Y:S01]  /*5650*/  IMAD.MOV.U32 R30, RZ, RZ, RZ ;  /* 0x000000ffff1e7224 */ /* 0x004fe200078e00ff */
[----:B------:R-:W-:-:S05]  /*5660*/  UMOV UR7, 0xffff ;  /* 0x0000ffff00077882 */ /* 0x000fca0000000000 */
[----:B------:R2:W3:Y:S04]  /*5670*/  @!P0 LDS R30, [R13+0x500] ;  /* 0x000500000d1e8984 */ /* 0x0004e80000000800 */
[----:B------:R2:W4:Y:S01]  /*5680*/  @!P0 LDS R25, [R13] ;  /* 0x000000000d198984 */ /* 0x0005220000000800 */
[----:B------:R-:W-:Y:S05]  /*5690*/  BRA.DIV UR7, `(.L_x_539) ;  /* 0x0000001207b07947 */ /* 0x000fea000b800000 */
[----:B------:R-:W-:Y:S01]  /*56a0*/  MOV R36, 0xffff ;  /* 0x0000ffff00247802 */ /* 0x000fe20000000f00 */
[----:B------:R-:W-:Y:S01]  /*56b0*/  IMAD.MOV.U32 R42, RZ, RZ, 0xffff ;  /* 0x0000ffffff2a7424 */ /* 0x000fe200078e00ff */
[----:B------:R-:W-:Y:S02]  /*56c0*/  MOV R35, 0xffff ;  /* 0x0000ffff00237802 */ /* 0x000fe40000000f00 */
[----:B------:R-:W-:Y:S01]  /*56d0*/  MOV R37, 0xffff ;  /* 0x0000ffff00257802 */ /* 0x000fe20000000f00 */
[----:B----4-:R-:W4:Y:S01]  /*56e0*/  SHFL.BFLY PT, R32, R25, 0x8, 0x101f ;  /* 0x0d101f0019207f89 */ /* 0x010f2200000e0000 */
[----:B------:R-:W-:Y:S02]  /*56f0*/  MOV R44, 0xffff ;  /* 0x0000ffff002c7802 */ /* 0x000fe40000000f00 */
[----:B------:R-:W-:Y:S01]  /*5700*/  MOV R41, 0xffff ;  /* 0x0000ffff00297802 */ /* 0x000fe20000000f00 */
[----:B---3--:R-:W3:Y:S01]  /*5710*/  SHFL.BFLY PT, R31, R30, 0x8, 0x101f ;  /* 0x0d101f001e1f7f89 */ /* 0x008ee200000e0000 */
[----:B------:R-:W-:Y:S01]  /*5720*/  MOV R43, 0xffff ;  /* 0x0000ffff002b7802 */ /* 0x000fe20000000f00 */
[----:B----4-:R-:W-:Y:S01]  /*5730*/  FADD.FTZ R32, R32, R25 ;  /* 0x0000001920207221 */ /* 0x010fe20000010000 */
[----:B---3--:R-:W-:-:S04]  /*5740*/  FADD.FTZ R31, R31, R30 ;  /* 0x0000001e1f1f7221 */ /* 0x008fc80000010000 */
[----:B------:R-:W3:Y:S01]  /*5750*/  SHFL.BFLY PT, R33, R32, 0x4, 0x101f ;  /* 0x0c901f0020217f89 */ /* 0x000ee200000e0000 */
[----:B------:R-:W-:-:S03]  /*5760*/  IMAD.MOV.U32 R30, RZ, RZ, 0xffff ;  /* 0x0000ffffff1e7424 */ /* 0x000fc600078e00ff */
[----:B------:R-:W4:Y:S01]  /*5770*/  SHFL.BFLY PT, R34, R31, 0x4, 0x101f ;  /* 0x0c901f001f227f89 */ /* 0x000f2200000e0000 */
[----:B---3--:R-:W-:Y:S01]  /*5780*/  FADD.FTZ R33, R32, R33 ;  /* 0x0000002120217221 */ /* 0x008fe20000010000 */
[----:B----4-:R-:W-:-:S04]  /*5790*/  FADD.FTZ R34, R31, R34 ;  /* 0x000000221f227221 */ /* 0x010fc80000010000 */
[----:B------:R-:W3:Y:S04]  /*57a0*/  SHFL.BFLY PT, R36, R33, 0x2, 0x101f ;  /* 0x0c501f0021247f89 */ /* 0x000ee800000e0000 */
[----:B------:R-:W4:Y:S01]  /*57b0*/  SHFL.BFLY PT, R25, R34, 0x2, 0x101f ;  /* 0x0c501f0022197f89 */ /* 0x000f2200000e0000 */
[----:B---3--:R-:W-:Y:S01]  /*57c0*/  FADD.FTZ R36, R33, R36 ;  /* 0x0000002421247221 */ /* 0x008fe20000010000 */
[----:B----4-:R-:W-:-:S04]  /*57d0*/  FADD.FTZ R25, R34, R25 ;  /* 0x0000001922197221 */ /* 0x010fc80000010000 */
[----:B------:R-:W3:Y:S04]  /*57e0*/  SHFL.BFLY PT, R35, R36, 0x1, 0x101f ;  /* 0x0c301f0024237f89 */ /* 0x000ee800000e0000 */
[----:B------:R4:W0:Y:S02]  /*57f0*/  SHFL.BFLY PT, R30, R25, 0x1, 0x101f ;  /* 0x0c301f00191e7f89 */ /* 0x00082400000e0000 */
[----:B---34-:R-:W-:-:S07]  /*5800*/  FADD.FTZ R35, R36, R35 ;  /* 0x0000002324237221 */ /* 0x018fce0000010000 */
.L_x_570:
[----:B0-----:R-:W-:Y:S01]  /*5810*/  FADD.FTZ R30, R25, R30 ;  /* 0x0000001e191e7221 */ /* 0x001fe20000010000 */
[----:B------:R-:W-:-:S04]  /*5820*/  @!P1 F2FP.BF16.F32.PACK_AB R25, RZ, R35 ;  /* 0x00000023ff19923e */ /* 0x000fc800000010ff */
[----:B------:R-:W-:Y:S02]  /*5830*/  PRMT R31, R25, 0x7610, R31 ;  /* 0x00007610191f7816 */ /* 0x000fe4000000001f */
[----:B------:R-:W-:Y:S02]  /*5840*/  @!P1 F2FP.BF16.F32.PACK_AB R30, RZ, R30 ;  /* 0x0000001eff1e923e */ /* 0x000fe400000010ff */
[----:B------:R-:W-:Y:S01]  /*5850*/  MOV R25, R18 ;  /* 0x0000001200197202 */ /* 0x000fe20000000f00 */
[----:B------:R3:W-:Y:S04]  /*5860*/  @!P1 STG.E.U16 desc[UR8][R26.64+0x50], R31 ;  /* 0x0000501f1a009986 */ /* 0x0007e8000c101508 */
[----:B------:R3:W-:Y:S02]  /*5870*/  @!P1 STG.E.U16 desc[UR8][R28.64+0x50], R30 ;  /* 0x0000501e1c009986 */ /* 0x0007e4000c101508 */
.L_x_536:
[----:B------:R-:W-:Y:S05]  /*5880*/  BSYNC B0 ;  /* 0x0000000000007941 */ /* 0x000fea0003800000 */
.L_x_535:
[----:B------:R-:W-:-:S13]  /*5890*/  ISETP.GE.U32.AND P0, PT, R8, 0x3c, PT ;  /* 0x0000003c0800780c */ /* 0x000fda0003f06070 */
[----:B------:R-:W-:Y:S05]  /*58a0*/  @!P0 BRA `(.L_x_534) ;  /* 0x0000000800508947 */ /* 0x000fea0003800000 */
[----:B------:R-:W-:Y:S01]  /*58b0*/  ISETP.GT.U32.AND P0, PT, R40, 0x9, PT ;  /* 0x000000092800780c */ /* 0x000fe20003f04070 */
[----:B------:R-:W-:-:S12]  /*58c0*/  UMOV UR7, 0xffff ;  /* 0x0000ffff00077882 */ /* 0x000fd80000000000 */
[----:B-123--:R-:W-:Y:S02]  /*58d0*/  @!P0 LOP3.LUT R27, R25, R11, RZ, 0x3c, !PT ;  /* 0x0000000b191b8212 */ /* 0x00efe400078e3cff */
[----:B------:R-:W-:-:S04]  /*58e0*/  @!P0 LEA R28, R40, UR6, 0x7 ;  /* 0x00000006281c8c11 */ /* 0x000fc8000f8e38ff */
[----:B------:R-:W-:Y:S02]  /*58f0*/  @!P0 LEA R28, R27, R28, 0x2 ;  /* 0x0000001c1b1c8211 */ /* 0x000fe400078e10ff */
[----:B------:R-:W-:-:S06]  /*5900*/  CS2R R26, SRZ ;  /* 0x00000000001a7805 */ /* 0x000fcc000001ff00 */
[----:B------:R1:W2:Y:S04]  /*5910*/  @!P0 LDS R26, [R28] ;  /* 0x000000001c1a8984 */ /* 0x0002a80000000800 */
[----:B------:R1:W3:Y:S01]  /*5920*/  @!P0 LDS R27, [R28+0x500] ;  /* 0x000500001c1b8984 */ /* 0x0002e20000000800 */
[----:B------:R-:W-:Y:S05]  /*5930*/  BRA.DIV UR7, `(.L_x_540) ;  /* 0x0000001207f47947 */ /* 0x000fea000b800000 */
[C---:B-1----:R-:W-:Y:S01]  /*5940*/  @!P0 VIADD R28, R25.reuse, 0x28 ;  /* 0x00000028191c8836 */ /* 0x042fe20000000000 */
[----:B------:R-:W-:Y:S01]  /*5950*/  @!P0 IADD3 R30, R25, 0x14, RZ ;  /* 0x00000014191e8810 */ /* 0x000fe20007ffe0ff */
[----:B------:R-:W-:Y:S01]  /*5960*/  HFMA2.MMA R41, -RZ, RZ, 0, 0 ;  /* 0x00000000ff297435 */ /* 0x000fe200000001ff */
[----:B------:R-:W-:Y:S02]  /*5970*/  @!P0 LEA R29, R40, UR6, 0x7 ;  /* 0x00000006281d8c11 */ /* 0x000fe4000f8e38ff */
[----:B------:R-:W-:Y:S02]  /*5980*/  CS2R R34, SRZ ;  /* 0x0000000000227805 */ /* 0x000fe4000001ff00 */
[-C--:B------:R-:W-:Y:S01]  /*5990*/  @!P0 LOP3.LUT R28, R28, R11.reuse, RZ, 0x3c, !PT ;  /* 0x0000000b1c1c8212 */ /* 0x080fe200078e3cff */
[----:B------:R-:W-:Y:S01]  /*59a0*/  IMAD.MOV.U32 R49, RZ, RZ, 0xffff ;  /* 0x0000ffffff317424 */ /* 0x000fe200078e00ff */
[----:B------:R-:W-:Y:S02]  /*59b0*/  @!P0 LEA R31, R40, UR6, 0x7 ;  /* 0x00000006281f8c11 */ /* 0x000fe4000f8e38ff */
[----:B------:R-:W-:-:S02]  /*59c0*/  @!P0 LOP3.LUT R30, R30, R11, RZ, 0x3c, !PT ;  /* 0x0000000b1e1e8212 */ /* 0x000fc400078e3cff */
[----:B------:R-:W-:Y:S02]  /*59d0*/  @!P0 LEA R28, R28, R29, 0x2 ;  /* 0x0000001d1c1c8211 */ /* 0x000fe400078e10ff */
[----:B------:R-:W-:Y:S02]  /*59e0*/  @!P0 LEA R30, R30, R31, 0x2 ;  /* 0x0000001f1e1e8211 */ /* 0x000fe400078e10ff */
[----:B------:R-:W-:Y:S01]  /*59f0*/  @!P0 IADD3 R46, R25, 0x3c, RZ ;  /* 0x0000003c192e8810 */ /* 0x000fe20007ffe0ff */
[----:B------:R-:W1:Y:S01]  /*5a00*/  @!P0 LDS R29, [R28] ;  /* 0x000000001c1d8984 */ /* 0x000e620000000800 */
[----:B------:R-:W-:Y:S02]  /*5a10*/  @!P0 LEA R45, R40, UR6, 0x7 ;  /* 0x00000006282d8c11 */ /* 0x000fe4000f8e38ff */
[----:B------:R-:W-:Y:S01]  /*5a20*/  @!P0 LOP3.LUT R46, R46, R11, RZ, 0x3c, !PT ;  /* 0x0000000b2e2e8212 */ /* 0x000fe200078e3cff */
[----:B------:R-:W4:Y:S01]  /*5a30*/  @!P0 LDS R33, [R30+0x500] ;  /* 0x000500001e218984 */ /* 0x000f220000000800 */
[----:B------:R-:W-:-:S02]  /*5a40*/  MOV R31, 0xffff ;  /* 0x0000ffff001f7802 */ /* 0x000fc40000000f00 */
[----:B------:R-:W-:Y:S01]  /*5a50*/  MOV R42, RZ ;  /* 0x000000ff002a7202 */ /* 0x000fe20000000f00 */
[----:B------:R5:W0:Y:S01]  /*5a60*/  @!P0 LDS R32, [R30] ;  /* 0x000000001e208984 */ /* 0x000a220000000800 */
[----:B------:R-:W-:Y:S01]  /*5a70*/  @!P0 IMAD R46, R46, 0x4, R45 ;  /* 0x000000042e2e8824 */ /* 0x000fe200078e022d */
[----:B------:R-:W-:Y:S01]  /*5a80*/  MOV R50, 0xffff ;  /* 0x0000ffff00327802 */ /* 0x000fe20000000f00 */
[----:B------:R-:W-:Y:S01]  /*5a90*/  HFMA2.MMA R45, -RZ, RZ, 0, 0 ;  /* 0x00000000ff2d7435 */ /* 0x000fe200000001ff */
[----:B------:R-:W-:Y:S01]  /*5aa0*/  @!P0 LDS R43, [R28+0x500] ;  /* 0x000500001c2b8984 */ /* 0x000fe20000000800 */
[----:B------:R-:W-:Y:S02]  /*5ab0*/  MOV R52, 0xffff ;  /* 0x0000ffff00347802 */ /* 0x000fe40000000f00 */
[----:B------:R-:W-:Y:S01]  /*5ac0*/  MOV R51, 0xffff ;  /* 0x0000ffff00337802 */ /* 0x000fe20000000f00 */
[----:B------:R-:W-:Y:S01]  /*5ad0*/  @!P0 LDS R48, [R46+0x500] ;  /* 0x000500002e308984 */ /* 0x000fe20000000800 */
[----:B-----5:R-:W-:Y:S01]  /*5ae0*/  IMAD.MOV.U32 R30, RZ, RZ, 0xffff ;  /* 0x0000ffffff1e7424 */ /* 0x020fe200078e00ff */
[----:B------:R-:W-:-:S02]  /*5af0*/  IADD3 R25, R25, R22, RZ ;  /* 0x0000001619197210 */ /* 0x000fc40007ffe0ff */
[----:B------:R5:W-:Y:S04]  /*5b00*/  @!P0 LDS R47, [R46] ;  /* 0x000000002e2f8984 */ /* 0x000be80000000800 */
[----:B---3--:R-:W3:Y:S01]  /*5b10*/  SHFL.BFLY PT, R28, R27, 0x8, 0x101f ;  /* 0x0d101f001b1c7f89 */ /* 0x008ee200000e0000 */
[----:B-----5:R-:W-:Y:S02]  /*5b20*/  MOV R46, RZ ;  /* 0x000000ff002e7202 */ /* 0x020fe40000000f00 */
[----:B-1----:R-:W-:Y:S02]  /*5b30*/  @!P0 MOV R41, R29 ;  /* 0x0000001d00298202 */ /* 0x002fe40000000f00 */
[----:B--2---:R-:W1:Y:S01]  /*5b40*/  SHFL.BFLY PT, R29, R26, 0x8, 0x101f ;  /* 0x0d101f001a1d7f89 */ /* 0x004e6200000e0000 */
[----:B----4-:R-:W-:Y:S01]  /*5b50*/  @!P0 IMAD.MOV.U32 R35, RZ, RZ, R33 ;  /* 0x000000ffff238224 */ /* 0x010fe200078e0021 */
[----:B------:R-:W-:-:S02]  /*5b60*/  MOV R33, 0xffff ;  /* 0x0000ffff00217802 */ /* 0x000fc40000000f00 */
[----:B------:R-:W2:Y:S01]  /*5b70*/  SHFL.BFLY PT, R44, R41, 0x8, 0x101f ;  /* 0x0d101f00292c7f89 */ /* 0x000ea200000e0000 */
[----:B0-----:R-:W-:Y:S01]  /*5b80*/  @!P0 MOV R34, R32 ;  /* 0x0000002000228202 */ /* 0x001fe20000000f00 */
[----:B---3--:R-:W-:Y:S01]  /*5b90*/  FADD.FTZ R28, R28, R27 ;  /* 0x0000001b1c1c7221 */ /* 0x008fe20000010000 */
[----:B------:R-:W-:Y:S02]  /*5ba0*/  MOV R32, 0xffff ;  /* 0x0000ffff00207802 */ /* 0x000fe40000000f00 */
[----:B------:R-:W-:Y:S01]  /*5bb0*/  @!P0 MOV R42, R43 ;  /* 0x0000002b002a8202 */ /* 0x000fe20000000f00 */
[----:B------:R-:W0:Y:S01]  /*5bc0*/  SHFL.BFLY PT, R37, R34, 0x8, 0x101f ;  /* 0x0d101f0022257f89 */ /* 0x000e2200000e0000 */
[----:B------:R-:W-:-:S03]  /*5bd0*/  @!P0 IMAD.MOV.U32 R46, RZ, RZ, R48 ;  /* 0x000000ffff2e8224 */ /* 0x000fc600078e0030 */
[----:B------:R-:W3:Y:S01]  /*5be0*/  SHFL.BFLY PT, R36, R35, 0x8, 0x101f ;  /* 0x0d101f0023247f89 */ /* 0x000ee200000e0000 */
[----:B------:R-:W-:Y:S02]  /*5bf0*/  MOV R48, 0xffff ;  /* 0x0000ffff00307802 */ /* 0x000fe40000000f00 */
[----:B------:R-:W-:Y:S01]  /*5c00*/  @!P0 MOV R45, R47 ;  /* 0x0000002f002d8202 */ /* 0x000fe20000000f00 */
[----:B------:R-:W4:Y:S01]  /*5c10*/  SHFL.BFLY PT, R43, R42, 0x8, 0x101f ;  /* 0x0d101f002a2b7f89 */ /* 0x000f2200000e0000 */
[----:B------:R-:W-:-:S03]  /*5c20*/  ISETP.NE.AND P0, PT, R40, RZ, PT ;  /* 0x000000ff2800720c */ /* 0x000fc60003f05270 */
[----:B------:R-:W5:Y:S01]  /*5c30*/  SHFL.BFLY PT, R27, R28, 0x4, 0x101f ;  /* 0x0c901f001c1b7f89 */ /* 0x000f6200000e0000 */
[----:B-1----:R-:W-:-:S03]  /*5c40*/  FADD.FTZ R29, R29, R26 ;  /* 0x0000001a1d1d7221 */ /* 0x002fc60000010000 */
[----:B------:R-:W1:Y:S01]  /*5c50*/  SHFL.BFLY PT, R50, R45, 0x8, 0x101f ;  /* 0x0d101f002d327f89 */ /* 0x000e6200000e0000 */
[----:B--2---:R-:W-:-:S03]  /*5c60*/  FADD.FTZ R44, R44, R41 ;  /* 0x000000292c2c7221 */ /* 0x004fc60000010000 */
[----:B------:R-:W2:Y:S01]  /*5c70*/  SHFL.BFLY PT, R26, R29, 0x4, 0x101f ;  /* 0x0c901f001d1a7f89 */ /* 0x000ea200000e0000 */
[----:B0-----:R-:W-:-:S03]  /*5c80*/  FADD.FTZ R37, R37, R34 ;  /* 0x0000002225257221 */ /* 0x001fc60000010000 */
[----:B------:R-:W0:Y:S01]  /*5c90*/  SHFL.BFLY PT, R41, R44, 0x4, 0x101f ;  /* 0x0c901f002c297f89 */ /* 0x000e2200000e0000 */
[----:B---3--:R-:W-:-:S03]  /*5ca0*/  FADD.FTZ R36, R36, R35 ;  /* 0x0000002324247221 */ /* 0x008fc60000010000 */
[----:B------:R-:W3:Y:S01]  /*5cb0*/  SHFL.BFLY PT, R34, R37, 0x4, 0x101f ;  /* 0x0c901f0025227f89 */ /* 0x000ee200000e0000 */
[----:B----4-:R-:W-:-:S03]  /*5cc0*/  FADD.FTZ R43, R43, R42 ;  /* 0x0000002a2b2b7221 */ /* 0x010fc60000010000 */
[----:B------:R-:W4:Y:S01]  /*5cd0*/  SHFL.BFLY PT, R35, R36, 0x4, 0x101f ;  /* 0x0c901f0024237f89 */ /* 0x000f2200000e0000 */
[----:B-----5:R-:W-:-:S03]  /*5ce0*/  FADD.FTZ R27, R28, R27 ;  /* 0x0000001b1c1b7221 */ /* 0x020fc60000010000 */
[----:B------:R-:W5:Y:S01]  /*5cf0*/  SHFL.BFLY PT, R42, R43, 0x4, 0x101f ;  /* 0x0c901f002b2a7f89 */ /* 0x000f6200000e0000 */
[----:B------:R-:W-:Y:S01]  /*5d00*/  MOV R28, 0xffff ;  /* 0x0000ffff001c7802 */ /* 0x000fe20000000f00 */
[----:B-1----:R-:W-:Y:S02]  /*5d10*/  FADD.FTZ R50, R50, R45 ;  /* 0x0000002d32327221 */ /* 0x002fe40000010000 */
[----:B------:R-:W1:Y:S01]  /*5d20*/  SHFL.BFLY PT, R47, R46, 0x8, 0x101f ;  /* 0x0d101f002e2f7f89 */ /* 0x000e6200000e0000 */
[----:B------:R-:W-:Y:S01]  /*5d30*/  MOV R45, 0xffff ;  /* 0x0000ffff002d7802 */ /* 0x000fe20000000f00 */
[----:B--2---:R-:W-:Y:S01]  /*5d40*/  FADD.FTZ R26, R29, R26 ;  /* 0x0000001a1d1a7221 */ /* 0x004fe20000010000 */
[----:B------:R-:W-:Y:S01]  /*5d50*/  IMAD.MOV.U32 R29, RZ, RZ, 0xffff ;  /* 0x0000ffffff1d7424 */ /* 0x000fe200078e00ff */
[----:B------:R-:W2:Y:S01]  /*5d60*/  SHFL.BFLY PT, R28, R27, 0x2, 0x101f ;  /* 0x0c501f001b1c7f89 */ /* 0x000ea200000e0000 */
[----:B0-----:R-:W-:-:S03]  /*5d70*/  FADD.FTZ R41, R44, R41 ;  /* 0x000000292c297221 */ /* 0x001fc60000010000 */
[----:B------:R-:W0:Y:S01]  /*5d80*/  SHFL.BFLY PT, R45, R50, 0x4, 0x101f ;  /* 0x0c901f00322d7f89 */ /* 0x000e2200000e0000 */
[----:B---3--:R-:W-:-:S03]  /*5d90*/  FADD.FTZ R34, R37, R34 ;  /* 0x0000002225227221 */ /* 0x008fc60000010000 */
[----:B------:R-:W3:Y:S01]  /*5da0*/  SHFL.BFLY PT, R29, R26, 0x2, 0x101f ;  /* 0x0c501f001a1d7f89 */ /* 0x000ee200000e0000 */
[----:B----4-:R-:W-:-:S03]  /*5db0*/  FADD.FTZ R35, R36, R35 ;  /* 0x0000002324237221 */ /* 0x010fc60000010000 */
[----:B------:R-:W4:Y:S01]  /*5dc0*/  SHFL.BFLY PT, R37, R34, 0x2, 0x101f ;  /* 0x0c501f0022257f89 */ /* 0x000f2200000e0000 */
[----:B-----5:R-:W-:Y:S01]  /*5dd0*/  FADD.FTZ R42, R43, R42 ;  /* 0x0000002a2b2a7221 */ /* 0x020fe20000010000 */
[----:B------:R-:W-:Y:S02]  /*5de0*/  MOV R43, 0xffff ;  /* 0x0000ffff002b7802 */ /* 0x000fe40000000f00 */
[----:B------:R-:W5:Y:S01]  /*5df0*/  SHFL.BFLY PT, R36, R35, 0x2, 0x101f ;  /* 0x0c501f0023247f89 */ /* 0x000f6200000e0000 */
[----:B-1----:R-:W-:Y:S01]  /*5e00*/  FADD.FTZ R47, R47, R46 ;  /* 0x0000002e2f2f7221 */ /* 0x002fe20000010000 */
[----:B------:R-:W-:Y:S02]  /*5e10*/  IMAD.MOV.U32 R46, RZ, RZ, 0xffff ;  /* 0x0000ffffff2e7424 */ /* 0x000fe400078e00ff */
[----:B------:R-:W1:Y:S01]  /*5e20*/  SHFL.BFLY PT, R44, R41, 0x2, 0x101f ;  /* 0x0c501f00292c7f89 */ /* 0x000e6200000e0000 */
[----:B--2---:R-:W-:-:S03]  /*5e30*/  FADD.FTZ R31, R27, R28 ;  /* 0x0000001c1b1f7221 */ /* 0x004fc60000010000 */
[----:B------:R-:W2:Y:S01]  /*5e40*/  SHFL.BFLY PT, R43, R42, 0x2, 0x101f ;  /* 0x0c501f002a2b7f89 */ /* 0x000ea200000e0000 */
[----:B0-----:R-:W-:-:S03]  /*5e50*/  FADD.FTZ R45, R50, R45 ;  /* 0x0000002d322d7221 */ /* 0x001fc60000010000 */
[----:B------:R-:W0:Y:S01]  /*5e60*/  SHFL.BFLY PT, R46, R47, 0x4, 0x101f ;  /* 0x0c901f002f2e7f89 */ /* 0x000e2200000e0000 */
[----:B---3--:R-:W-:-:S03]  /*5e70*/  FADD.FTZ R30, R26, R29 ;  /* 0x0000001d1a1e7221 */ /* 0x008fc60000010000 */
[----:B------:R-:W3:Y:S01]  /*5e80*/  SHFL.BFLY PT, R32, R31, 0x1, 0x101f ;  /* 0x0c301f001f207f89 */ /* 0x000ee200000e0000 */
[----:B------:R-:W3:Y:S01]  /*5e90*/  LDC.64 R26, c[0x0][0x218] ;  /* 0x00008600ff1a7b82 */ /* 0x000ee20000000a00 */
[----:B----4-:R-:W-:Y:S02]  /*5ea0*/  FADD.FTZ R37, R34, R37 ;  /* 0x0000002522257221 */ /* 0x010fe40000010000 */
[----:B------:R-:W4:Y:S01]  /*5eb0*/  SHFL.BFLY PT, R33, R30, 0x1, 0x101f ;  /* 0x0c301f001e217f89 */ /* 0x000f2200000e0000 */
[----:B------:R-:W-:Y:S01]  /*5ec0*/  MOV R34, 0xffff ;  /* 0x0000ffff00227802 */ /* 0x000fe20000000f00 */
[----:B-----5:R-:W-:Y:S01]  /*5ed0*/  FADD.FTZ R36, R35, R36 ;  /* 0x0000002423247221 */ /* 0x020fe20000010000 */
[----:B------:R-:W-:Y:S02]  /*5ee0*/  MOV R35, 0xffff ;  /* 0x0000ffff00237802 */ /* 0x000fe40000000f00 */
[----:B------:R-:W5:Y:S02]  /*5ef0*/  LDC.64 R28, c[0x0][0x220] ;  /* 0x00008800ff1c7b82 */ /* 0x000f640000000a00 */
[----:B------:R-:W5:Y:S01]  /*5f00*/  SHFL.BFLY PT, R34, R37, 0x1, 0x101f ;  /* 0x0c301f0025227f89 */ /* 0x000f6200000e0000 */
[----:B-1----:R-:W-:Y:S01]  /*5f10*/  FADD.FTZ R44, R41, R44 ;  /* 0x0000002c292c7221 */ /* 0x002fe20000010000 */
[----:B------:R-:W-:-:S02]  /*5f20*/  MOV R41, 0xffff ;  /* 0x0000ffff00297802 */ /* 0x000fc40000000f00 */
[----:B------:R-:W1:Y:S01]  /*5f30*/  SHFL.BFLY PT, R35, R36, 0x1, 0x101f ;  /* 0x0c301f0024237f89 */ /* 0x000e6200000e0000 */
[----:B--2---:R-:W-:Y:S01]  /*5f40*/  FADD.FTZ R42, R42, R43 ;  /* 0x0000002b2a2a7221 */ /* 0x004fe20000010000 */
[----:B------:R-:W-:Y:S02]  /*5f50*/  IMAD.MOV.U32 R43, RZ, RZ, 0xffff ;  /* 0x0000ffffff2b7424 */ /* 0x000fe400078e00ff */
[----:B------:R-:W2:Y:S01]  /*5f60*/  SHFL.BFLY PT, R41, R44, 0x1, 0x101f ;  /* 0x0c301f002c297f89 */ /* 0x000ea200000e0000 */
[----:B0-----:R-:W-:Y:S01]  /*5f70*/  FADD.FTZ R46, R47, R46 ;  /* 0x0000002e2f2e7221 */ /* 0x001fe20000010000 */
[----:B------:R-:W-:Y:S02]  /*5f80*/  MOV R47, 0xffff ;  /* 0x0000ffff002f7802 */ /* 0x000fe40000000f00 */
[----:B------:R-:W0:Y:S01]  /*5f90*/  SHFL.BFLY PT, R43, R42, 0x1, 0x101f ;  /* 0x0c301f002a2b7f89 */ /* 0x000e2200000e0000 */
[----:B---3--:R-:W-:Y:S01]  /*5fa0*/  FADD.FTZ R31, R31, R32 ;  /* 0x000000201f1f7221 */ /* 0x008fe20000010000 */
[----:B------:R-:W-:-:S02]  /*5fb0*/  IMAD.WIDE R26, R25, 0x2, R26 ;  /* 0x00000002191a7825 */ /* 0x000fc400078e021a */
[----:B------:R-:W3:Y:S02]  /*5fc0*/  SHFL.BFLY PT, R48, R45, 0x2, 0x101f ;  /* 0x0c501f002d307f89 */ /* 0x000ee400000e0000 */
[----:B----4-:R-:W-:Y:S01]  /*5fd0*/  FADD.FTZ R30, R30, R33 ;  /* 0x000000211e1e7221 */ /* 0x010fe20000010000 */
[----:B------:R-:W-:Y:S01]  /*5fe0*/  @!P0 F2FP.BF16.F32.PACK_AB R31, RZ, R31 ;  /* 0x0000001fff1f823e */ /* 0x000fe200000010ff */
[----:B------:R-:W4:Y:S03]  /*5ff0*/  SHFL.BFLY PT, R47, R46, 0x2, 0x101f ;  /* 0x0c501f002e2f7f89 */ /* 0x000f2600000e0000 */
[----:B------:R-:W-:Y:S01]  /*6000*/  @!P0 F2FP.BF16.F32.PACK_AB R30, RZ, R30 ;  /* 0x0000001eff1e823e */ /* 0x000fe200000010ff */
[----:B-----5:R-:W-:-:S04]  /*6010*/  IMAD.WIDE R28, R25, 0x2, R28 ;  /* 0x00000002191c7825 */ /* 0x020fc800078e021c */
[----:B------:R-:W-:Y:S01]  /*6020*/  FADD.FTZ R25, R37, R34 ;  /* 0x0000002225197221 */ /* 0x000fe20000010000 */
[----:B------:R-:W-:Y:S02]  /*6030*/  PRMT R49, R31, 0x7610, R49 ;  /* 0x000076101f317816 */ /* 0x000fe40000000031 */
[----:B------:R-:W-:Y:S01]  /*6040*/  PRMT R33, R30, 0x7610, R33 ;  /* 0x000076101e217816 */ /* 0x000fe20000000021 */
[----:B-1----:R-:W-:Y:S01]  /*6050*/  FADD.FTZ R30, R36, R35 ;  /* 0x00000023241e7221 */ /* 0x002fe20000010000 */
[----:B------:R-:W-:Y:S02]  /*6060*/  @!P0 F2FP.BF16.F32.PACK_AB R25, RZ, R25 ;  /* 0x00000019ff19823e */ /* 0x000fe400000010ff */
[----:B------:R-:W-:Y:S01]  /*6070*/  MOV R34, 0xffff ;  /* 0x0000ffff00227802 */ /* 0x000fe20000000f00 */
[----:B--2---:R-:W-:Y:S01]  /*6080*/  FADD.FTZ R31, R44, R41 ;  /* 0x000000292c1f7221 */ /* 0x004fe20000010000 */
[----:B------:R1:W-:Y:S01]  /*6090*/  @!P0 STG.E.U16 desc[UR8][R26.64], R33 ;  /* 0x000000211a008986 */ /* 0x0003e2000c101508 */
[----:B------:R-:W-:Y:S01]  /*60a0*/  @!P0 F2FP.BF16.F32.PACK_AB R30, RZ, R30 ;  /* 0x0000001eff1e823e */ /* 0x000fe200000010ff */
[----:B0-----:R-:W-:-:S02]  /*60b0*/  FADD.FTZ R32, R42, R43 ;  /* 0x0000002b2a207221 */ /* 0x001fc40000010000 */
[----:B------:R-:W-:Y:S01]  /*60c0*/  @!P0 F2FP.BF16.F32.PACK_AB R31, RZ, R31 ;  /* 0x0000001fff1f823e */ /* 0x000fe200000010ff */
[----:B------:R-:W-:Y:S01]  /*60d0*/  @!P0 STG.E.U16 desc[UR8][R28.64], R49 ;  /* 0x000000311c008986 */ /* 0x000fe2000c101508 */
[----:B---3--:R-:W-:Y:S01]  /*60e0*/  FADD.FTZ R45, R45, R48 ;  /* 0x000000302d2d7221 */ /* 0x008fe20000010000 */
[----:B------:R-:W-:Y:S01]  /*60f0*/  @!P0 F2FP.BF16.F32.PACK_AB R32, RZ, R32 ;  /* 0x00000020ff20823e */ /* 0x000fe200000010ff */
[----:B----4-:R-:W-:Y:S01]  /*6100*/  FADD.FTZ R46, R46, R47 ;  /* 0x0000002f2e2e7221 */ /* 0x010fe20000010000 */
[----:B-1----:R-:W-:Y:S01]  /*6110*/  PRMT R33, R25, 0x7610, R33 ;  /* 0x0000761019217816 */ /* 0x002fe20000000021 */
[----:B------:R-:W-:Y:S01]  /*6120*/  IMAD.MOV.U32 R25, RZ, RZ, 0xffff ;  /* 0x0000ffffff197424 */ /* 0x000fe200078e00ff */
[----:B------:R-:W0:Y:S04]  /*6130*/  SHFL.BFLY PT, R34, R45, 0x1, 0x101f ;  /* 0x0c301f002d227f89 */ /* 0x000e2800000e0000 */
[----:B------:R1:W-:Y:S04]  /*6140*/  @!P0 STG.E.U16 desc[UR8][R26.64+0x28], R33 ;  /* 0x000028211a008986 */ /* 0x0003e8000c101508 */
[----:B------:R1:W-:Y:S04]  /*6150*/  @!P0 STG.E.U16 desc[UR8][R28.64+0x28], R30 ;  /* 0x0000281e1c008986 */ /* 0x0003e8000c101508 */
[----:B------:R1:W-:Y:S04]  /*6160*/  @!P0 STG.E.U16 desc[UR8][R26.64+0x50], R31 ;  /* 0x0000501f1a008986 */ /* 0x0003e8000c101508 */
[----:B------:R1:W2:Y:S04]  /*6170*/  SHFL.BFLY PT, R25, R46, 0x1, 0x101f ;  /* 0x0c301f002e197f89 */ /* 0x0002a800000e0000 */
[----:B------:R1:W-:Y:S01]  /*6180*/  @!P0 STG.E.U16 desc[UR8][R28.64+0x50], R32 ;  /* 0x000050201c008986 */ /* 0x0003e2000c101508 */
[----:B0-----:R-:W-:-:S07]  /*6190*/  FADD.FTZ R34, R45, R34 ;  /* 0x000000222d227221 */ /* 0x001fce0000010000 */
.L_x_604:
[----:B-12---:R-:W-:Y:S01]  /*61a0*/  FADD.FTZ R30, R46, R25 ;  /* 0x000000192e1e7221 */ /* 0x006fe20000010000 */
[----:B------:R-:W-:-:S04]  /*61b0*/  @!P0 F2FP.BF16.F32.PACK_AB R25, RZ, R34 ;  /* 0x00000022ff19823e */ /* 0x000fc800000010ff */
[----:B------:R-:W-:Y:S01]  /*61c0*/  @!P0 F2FP.BF16.F32.PACK_AB R30, RZ, R30 ;  /* 0x0000001eff1e823e */ /* 0x000fe200000010ff */
[----:B------:R4:W-:Y:S04]  /*61d0*/  @!P0 STG.E.U16 desc[UR8][R26.64+0x78], R25 ;  /* 0x000078191a008986 */ /* 0x0009e8000c101508 */
[----:B------:R4:W-:Y:S02]  /*61e0*/  @!P0 STG.E.U16 desc[UR8][R28.64+0x78], R30 ;  /* 0x0000781e1c008986 */ /* 0x0009e4000c101508 */
.L_x_534:
[----:B------:R-:W-:Y:S05]  /*61f0*/  WARPSYNC.ALL ;  /* 0x0000000000007948 */ /* 0x000fea0003800000 */
[----:B------:R-:W-:Y:S01]  /*6200*/  BAR.SYNC.DEFER_BLOCKING 0x0 ;  /* 0x0000000000007b1d */ /* 0x000fe20000010000 */
[C---:B------:R-:W-:Y:S02]  /*6210*/  ISETP.GE.AND P0, PT, R22.reuse, -0xec0, PT ;  /* 0xfffff1401600780c */ /* 0x040fe40003f06270 */
[----:B------:R-:W-:-:S11]  /*6220*/  IADD3 R22, R22, 0x1000, RZ ;  /* 0x0000100016167810 */ /* 0x000fd60007ffe0ff */
[----:B------:R-:W-:Y:S05]  /*6230*/  @!P0 BRA `(.L_x_541) ;  /* 0xffffffe000f08947 */ /* 0x000fea000383ffff */
[----:B------:R-:W-:Y:S05]  /*6240*/  EXIT ;  /* 0x000000000000794d */ /* 0x000fea0003800000 */
.L_x_537:
[----:B-1----:R-:W-:Y:S01]  /*6250*/  MOV R52, R25 ;  /* 0x0000001900347202 */ /* 0x002fe20000000f00 */
[----:B------:R-:W-:Y:S01]  /*6260*/  IMAD.MOV.U32 R54, RZ, RZ, 0x101f ;  /* 0x0000101fff367424 */ /* 0x000fe200078e00ff */
[----:B------:R-:W-:Y:S02]  /*6270*/  MOV R53, 0x8 ;  /* 0x0000000800357802 */ /* 0x000fe40000000f00 */
[----:B------:R-:W-:-:S07]  /*6280*/  MOV R51, 0xffff ;  /* 0x0000ffff00337802 */ /* 0x000fce0000000f00 */
[----:B0-2---:R-:W-:Y:S05]  /*6290*/  WARPSYNC.COLLECTIVE R51, `(.L_x_542) ;  /* 0x0000000033087348 */ /* 0x005fea0003c00000 */
[----:B------:R1:W3:Y:S02]  /*62a0*/  SHFL.BFLY P2, R49, R52, R53, R54 ;  /* 0x0c00003534317389 */ /* 0x0002e40000040036 */
[----:B0123--:R-:W-:Y:S01]  /*62b0*/  ENDCOLLECTIVE ;  /* 0x000000000000791b */ /* 0x00ffe20003800000 */
.L_x_542:
[----:B------:R-:W-:Y:S02]  /*62c0*/  MOV R52, R26 ;  /* 0x0000001a00347202 */ /* 0x000fe40000000f00 */
[----:B------:R-:W-:-:S07]  /*62d0*/  MOV R28, R49 ;  /* 0x00000031001c7202 */ /* 0x000fce0000000f00 */
[----:B------:R-:W-:Y:S05]  /*62e0*/  WARPSYNC.COLLECTIVE R51, `(.L_x_543) ;  /* 0x0000000033087348 */ /* 0x000fea0003c00000 */
[----:B------:R0:W1:Y:S02]  /*62f0*/  SHFL.BFLY P2, R49, R52, R53, R54 ;  /* 0x0c00003534317389 */ /* 0x0000640000040036 */
[----:B01----:R-:W-:Y:S01]  /*6300*/  ENDCOLLECTIVE ;  /* 0x000000000000791b */ /* 0x003fe20003800000 */
.L_x_543:
[----:B------:R-:W-:-:S05]  /*6310*/  FADD.FTZ R28, R28, R25 ;  /* 0x000000191c1c7221 */ /* 0x000fca0000010000 */
[----:B------:R-:W-:Y:S02]  /*6320*/  MOV R52, R28 ;  /* 0x0000001c00347202 */ /* 0x000fe40000000f00 */
[----:B------:R-:W-:Y:S01]  /*6330*/  MOV R53, 0x4 ;  /* 0x0000000400357802 */ /* 0x000fe20000000f00 */
[----:B------:R-:W-:-:S07]  /*6340*/  IMAD.MOV.U32 R27, RZ, RZ, R49 ;  /* 0x000000ffff1b7224 */ /* 0x000fce00078e0031 */
[----:B------:R-:W-:Y:S05]  /*6350*/  WARPSYNC.COLLECTIVE R51, `(.L_x_544) ;  /* 0x0000000033087348 */ /* 0x000fea0003c00000 */
[----:B------:R0:W1:Y:S02]  /*6360*/  SHFL.BFLY P2, R49, R52, R53, R54 ;  /* 0x0c00003534317389 */ /* 0x0000640000040036 */
[----:B01----:R-:W-:Y:S01]  /*6370*/  ENDCOLLECTIVE ;  /* 0x000000000000791b */ /* 0x003fe20003800000 */
.L_x_544:
[----:B------:R-:W-:-:S04]  /*6380*/  FADD.FTZ R27, R27, R26 ;  /* 0x0000001a1b1b7221 */ /* 0x000fc80000010000 */
[----:B------:R-:W-:Y:S01]  /*6390*/  IMAD.MOV.U32 R52, RZ, RZ, R27 ;  /* 0x000000ffff347224 */ /* 0x000fe200078e001b */
[----:B------:R-:W-:-:S07]  /*63a0*/  MOV R29, R49 ;  /* 0x00000031001d7202 */ /* 0x000fce0000000f00 */
[----:B------:R-:W-:Y:S05]  /*63b0*/  WARPSYNC.COLLECTIVE R51, `(.L_x_545) ;  /* 0x0000000033087348 */ /* 0x000fea0003c00000 */
[----:B------:R0:W1:Y:S02]  /*63c0*/  SHFL.BFLY P2, R49, R52, R53, R54 ;  /* 0x0c00003534317389 */ /* 0x0000640000040036 */
[----:B01----:R-:W-:Y:S01]  /*63d0*/  ENDCOLLECTIVE ;  /* 0x000000000000791b */ /* 0x003fe20003800000 */
.L_x_545:
[----:B------:R-:W-:-:S05]  /*63e0*/  FADD.FTZ R29, R28, R29 ;  /* 0x0000001d1c1d7221 */ /* 0x000fca0000010000 */
[----:B------:R-:W-:Y:S02]  /*63f0*/  MOV R52, R29 ;  /* 0x0000001d00347202 */ /* 0x000fe40000000f00 */
[----:B------:R-:W-:Y:S02]  /*6400*/  MOV R53, 0x2 ;  /* 0x0000000200357802 */ /* 0x000fe40000000f00 */
[----:B------:R-:W-:-:S07]  /*6410*/  MOV R30, R49 ;  /* 0x00000031001e7202 */ /* 0x000fce0000000f00 */
[----:B------:R-:W-:Y:S05]  /*6420*/  WARPSYNC.COLLECTIVE R51, `(.L_x_546) ;  /* 0x0000000033087348 */ /* 0x000fea0003c00000 */
[----:B------:R0:W1:Y:S02]  /*6430*/  SHFL.BFLY P2, R49, R52, R53, R54 ;  /* 0x0c00003534317389 */ /* 0x0000640000040036 */
[----:B01----:R-:W-:Y:S01]  /*6440*/  ENDCOLLECTIVE ;  /* 0x000000000000791b */ /* 0x003fe20003800000 */
.L_x_546:
[----:B------:R-:W-:-:S05]  /*6450*/  FADD.FTZ R30, R27, R30 ;  /* 0x0000001e1b1e7221 */ /* 0x000fca0000010000 */
[----:B------:R-:W-:Y:S01]  /*6460*/  MOV R52, R30 ;  /* 0x0000001e00347202 */ /* 0x000fe20000000f00 */
[----:B------:R-:W-:-:S07]  /*6470*/  IMAD.MOV.U32 R32, RZ, RZ, R49 ;  /* 0x000000ffff207224 */ /* 0x000fce00078e0031 */
[----:B------:R-:W-:Y:S05]  /*6480*/  WARPSYNC.COLLECTIVE R51, `(.L_x_547) ;  /* 0x0000000033087348 */ /* 0x000fea0003c00000 */
[----:B------:R0:W1:Y:S02]  /*6490*/  SHFL.BFLY P2, R49, R52, R53, R54 ;  /* 0x0c00003534317389 */ /* 0x0000640000040036 */
[----:B01----:R-:W-:Y:S01]  /*64a0*/  ENDCOLLECTIVE ;  /* 0x000000000000791b */ /* 0x003fe20003800000 */
.L_x_547:
[----:B------:R-:W-:-:S05]  /*64b0*/  FADD.FTZ R32, R29, R32 ;  /* 0x000000201d207221 */ /* 0x000fca0000010000 */
[----:B------:R-:W-:Y:S01]  /*64c0*/  MOV R52, R32 ;  /* 0x0000002000347202 */ /* 0x000fe20000000f00 */
[----:B------:R-:W-:Y:S01]  /*64d0*/  IMAD.MOV.U32 R53, RZ, RZ, 0x1 ;  /* 0x00000001ff357424 */ /* 0x000fe200078e00ff */
[----:B------:R-:W-:-:S07]  /*64e0*/  MOV R25, R49 ;  /* 0x0000003100197202 */ /* 0x000fce0000000f00 */
[----:B------:R-:W-:Y:S05]  /*64f0*/  WARPSYNC.COLLECTIVE R51, `(.L_x_548) ;  /* 0x0000000033087348 */ /* 0x000fea0003c00000 */
[----:B------:R0:W1:Y:S02]  /*6500*/  SHFL.BFLY P2, R49, R52, R53, R54 ;  /* 0x0c00003534317389 */ /* 0x0000640000040036 */
[----:B01----:R-:W-:Y:S01]  /*6510*/  ENDCOLLECTIVE ;  /* 0x000000000000791b */ /* 0x003fe20003800000 */
.L_x_548:
[----:B------:R-:W-:-:S05]  /*6520*/  FADD.FTZ R25, R30, R25 ;  /* 0x000000191e197221 */ /* 0x000fca0000010000 */
[----:B------:R-:W-:Y:S02]  /*6530*/  MOV R52, R25 ;  /* 0x0000001900347202 */ /* 0x000fe40000000f00 */
[----:B------:R-:W-:-:S07]  /*6540*/  MOV R31, R49 ;  /* 0x00000031001f7202 */ /* 0x000fce0000000f00 */
[----:B------:R-:W-:Y:S05]  /*6550*/  WARPSYNC.COLLECTIVE R51, `(.L_x_549) ;  /* 0x0000000033087348 */ /* 0x000fea0003c00000 */
[----:B------:R0:W1:Y:S02]  /*6560*/  SHFL.BFLY P2, R49, R52, R53, R54 ;  /* 0x0c00003534317389 */ /* 0x0000640000040036 */
[----:B01----:R-:W-:Y:S01]  /*6570*/  ENDCOLLECTIVE ;  /* 0x000000000000791b */ /* 0x003fe20003800000 */
.L_x_549:
[----:B------:R-:W-:Y:S01]  /*6580*/  FADD.FTZ R31, R32, R31 ;  /* 0x0000001f201f7221 */ /* 0x000fe20000010000 */
[----:B------:R-:W-:Y:S01]  /*6590*/  MOV R34, R49 ;  /* 0x0000003100227202 */ /* 0x000fe20000000f00 */
[----:B------:R-:W-:Y:S06]  /*65a0*/  BRA `(.L_x_550) ;  /* 0xffffffec00547947 */ /* 0x000fec000383ffff */
.L_x_538:
[----:B------:R-:W-:Y:S01]  /*65b0*/  BSSY B1, `(.L_x_551) ;  /* 0x0000008000017945 */ /* 0x000fe20003800000 */
[----:B--2---:R-:W-:Y:S01]  /*65c0*/  IMAD.MOV.U32 R52, RZ, RZ, R25 ;  /* 0x000000ffff347224 */ /* 0x004fe200078e0019 */
[----:B------:R-:W-:Y:S02]  /*65d0*/  MOV R53, 0x8 ;  /* 0x0000000800357802 */ /* 0x000fe40000000f00 */
[----:B------:R-:W-:Y:S02]  /*65e0*/  MOV R54, 0x101f ;  /* 0x0000101f00367802 */ /* 0x000fe40000000f00 */
[----:B------:R-:W-:-:S07]  /*65f0*/  MOV R51, 0xffff ;  /* 0x0000ffff00337802 */ /* 0x000fce0000000f00 */
[----:B01-3--:R-:W-:Y:S05]  /*6600*/  WARPSYNC.COLLECTIVE R51, `(.L_x_552) ;  /* 0x0000000033087348 */ /* 0x00bfea0003c00000 */
[----:B------:R2:W4:Y:S02]  /*6610*/  SHFL.BFLY P2, R49, R52, R53, R54 ;  /* 0x0c00003534317389 */ /* 0x0005240000040036 */
[----:B01234-:R-:W-:Y:S01]  /*6620*/  ENDCOLLECTIVE ;  /* 0x000000000000791b */ /* 0x01ffe20003800000 */
.L_x_552:
[----:B------:R-:W-:Y:S05]  /*6630*/  BSYNC B1 ;  /* 0x0000000000017941 */ /* 0x000fea0003800000 */
.L_x_551:
        /* <DEDUP_REMOVED lines=8> */
.L_x_553:
[----:B------:R-:W-:Y:S01]  /*66c0*/  FADD.FTZ R32, R32, R25 ;  /* 0x0000001920207221 */ /* 0x000fe20000010000 */
[----:B------:R-:W-:-:S04]  /*66d0*/  HFMA2.MMA R53, -RZ, RZ, 0, 2.384185791015625e-07 ;  /* 0x00000004ff357435 */ /* 0x000fc800000001ff */
[----:B------:R-:W-:Y:S02]  /*66e0*/  MOV R52, R32 ;  /* 0x0000002000347202 */ /* 0x000fe40000000f00 */
[----:B------:R-:W-:-:S07]  /*66f0*/  MOV R31, R49 ;  /* 0x00000031001f7202 */ /* 0x000fce0000000f00 */
[----:B------:R-:W-:Y:S05]  /*6700*/  WARPSYNC.COLLECTIVE R51, `(.L_x_554) ;  /* 0x0000000033087348 */ /* 0x000fea0003c00000 */
[----:B------:R0:W1:Y:S02]  /*6710*/  SHFL.BFLY P2, R49, R52, R53, R54 ;  /* 0x0c00003534317389 */ /* 0x0000640000040036 */
[----:B01----:R-:W-:Y:S01]  /*6720*/  ENDCOLLECTIVE ;  /* 0x000000000000791b */ /* 0x003fe20003800000 */
.L_x_554:
[----:B------:R-:W-:-:S05]  /*6730*/  FADD.FTZ R31, R31, R30 ;  /* 0x0000001e1f1f7221 */ /* 0x000fca0000010000 */
[----:B------:R-:W-:Y:S01]  /*6740*/  MOV R52, R31 ;  /* 0x0000001f00347202 */ /* 0x000fe20000000f00 */
[----:B------:R-:W-:-:S07]  /*6750*/  IMAD.MOV.U32 R33, RZ, RZ, R49 ;  /* 0x000000ffff217224 */ /* 0x000fce00078e0031 */
[----:B------:R-:W-:Y:S05]  /*6760*/  WARPSYNC.COLLECTIVE R51, `(.L_x_555) ;  /* 0x0000000033087348 */ /* 0x000fea0003c00000 */
[----:B------:R0:W1:Y:S02]  /*6770*/  SHFL.BFLY P2, R49, R52, R53, R54 ;  /* 0x0c00003534317389 */ /* 0x0000640000040036 */
[----:B01----:R-:W-:Y:S01]  /*6780*/  ENDCOLLECTIVE ;  /* 0x000000000000791b */ /* 0x003fe20003800000 */
.L_x_555:
[----:B------:R-:W-:-:S05]  /*6790*/  FADD.FTZ R33, R32, R33 ;  /* 0x0000002120217221 */ /* 0x000fca0000010000 */
[----:B------:R-:W-:Y:S01]  /*67a0*/  MOV R52, R33 ;  /* 0x0000002100347202 */ /* 0x000fe20000000f00 */
[----:B------:R-:W-:Y:S01]  /*67b0*/  IMAD.MOV.U32 R53, RZ, RZ, 0x2 ;  /* 0x00000002ff357424 */ /* 0x000fe200078e00ff */
[----:B------:R-:W-:-:S07]  /*67c0*/  MOV R34, R49 ;  /* 0x0000003100227202 */ /* 0x000fce0000000f00 */
[----:B------:R-:W-:Y:S05]  /*67d0*/  WARPSYNC.COLLECTIVE R51, `(.L_x_556) ;  /* 0x0000000033087348 */ /* 0x000fea0003c00000 */
[----:B------:R0:W1:Y:S02]  /*67e0*/  SHFL.BFLY P2, R49, R52, R53, R54 ;  /* 0x0c00003534317389 */ /* 0x0000640000040036 */
[----:B01----:R-:W-:Y:S01]  /*67f0*/  ENDCOLLECTIVE ;  /* 0x000000000000791b */ /* 0x003fe20003800000 */
.L_x_556:
[----:B------:R-:W-:-:S05]  /*6800*/  FADD.FTZ R34, R31, R34 ;  /* 0x000000221f227221 */ /* 0x000fca0000010000 */
[----:B------:R-:W-:Y:S02]  /*6810*/  MOV R52, R34 ;  /* 0x0000002200347202 */ /* 0x000fe40000000f00 */
[----:B------:R-:W-:-:S07]  /*6820*/  MOV R36, R49 ;  /* 0x0000003100247202 */ /* 0x000fce0000000f00 */
[----:B------:R-:W-:Y:S05]  /*6830*/  WARPSYNC.COLLECTIVE R51, `(.L_x_557) ;  /* 0x0000000033087348 */ /* 0x000fea0003c00000 */
[----:B------:R0:W1:Y:S02]  /*6840*/  SHFL.BFLY P2, R49, R52, R53, R54 ;  /* 0x0c00003534317389 */ /* 0x0000640000040036 */
[----:B01----:R-:W-:Y:S01]  /*6850*/  ENDCOLLECTIVE ;  /* 0x000000000000791b */ /* 0x003fe20003800000 */
.L_x_557:
[----:B------:R-:W-:Y:S01]  /*6860*/  FADD.FTZ R36, R33, R36 ;  /* 0x0000002421247221 */ /* 0x000fe20000010000 */
[----:B------:R-:W-:-:S03]  /*6870*/  HFMA2.MMA R53, -RZ, RZ, 0, 5.9604644775390625e-08 ;  /* 0x00000001ff357435 */ /* 0x000fc600000001ff */
[----:B------:R-:W-:Y:S01]  /*6880*/  IMAD.MOV.U32 R52, RZ, RZ, R36 ;  /* 0x000000ffff347224 */ /* 0x000fe200078e0024 */
[----:B------:R-:W-:-:S07]  /*6890*/  MOV R25, R49 ;  /* 0x0000003100197202 */ /* 0x000fce0000000f00 */
[----:B------:R-:W-:Y:S05]  /*68a0*/  WARPSYNC.COLLECTIVE R51, `(.L_x_558) ;  /* 0x0000000033087348 */ /* 0x000fea0003c00000 */
[----:B------:R0:W1:Y:S02]  /*68b0*/  SHFL.BFLY P2, R49, R52, R53, R54 ;  /* 0x0c00003534317389 */ /* 0x0000640000040036 */
[----:B01----:R-:W-:Y:S01]  /*68c0*/  ENDCOLLECTIVE ;  /* 0x000000000000791b */ /* 0x003fe20003800000 */
.L_x_558:
[----:B------:R-:W-:-:S05]  /*68d0*/  FADD.FTZ R25, R34, R25 ;  /* 0x0000001922197221 */ /* 0x000fca0000010000 */
[----:B------:R-:W-:Y:S02]  /*68e0*/  MOV R52, R25 ;  /* 0x0000001900347202 */ /* 0x000fe40000000f00 */
[----:B------:R-:W-:-:S07]  /*68f0*/  MOV R35, R49 ;  /* 0x0000003100237202 */ /* 0x000fce0000000f00 */
[----:B------:R-:W-:Y:S05]  /*6900*/  WARPSYNC.COLLECTIVE R51, `(.L_x_559) ;  /* 0x0000000033087348 */ /* 0x000fea0003c00000 */
[----:B------:R0:W1:Y:S02]  /*6910*/  SHFL.BFLY P2, R49, R52, R53, R54 ;  /* 0x0c00003534317389 */ /* 0x0000640000040036 */
[----:B01----:R-:W-:Y:S01]  /*6920*/  ENDCOLLECTIVE ;  /* 0x000000000000791b */ /* 0x003fe20003800000 */
.L_x_559:
[----:B------:R-:W-:Y:S01]  /*6930*/  FADD.FTZ R35, R36, R35 ;  /* 0x0000002324237221 */ /* 0x000fe20000010000 */
[----:B------:R-:W-:Y:S01]  /*6940*/  IMAD.MOV.U32 R30, RZ, RZ, R49 ;  /* 0x000000ffff1e7224 */ /* 0x000fe200078e0031 */
[----:B------:R-:W-:Y:S06]  /*6950*/  BRA `(.L_x_560) ;  /* 0xffffffec00147947 */ /* 0x000fec000383ffff */
.L_x_539:
[----:B------:R-:W-:Y:S01]  /*6960*/  BSSY B1, `(.L_x_561) ;  /* 0x0000008000017945 */ /* 0x000fe20003800000 */
[----:B----4-:R-:W-:Y:S01]  /*6970*/  MOV R52, R25 ;  /* 0x0000001900347202 */ /* 0x010fe20000000f00 */
[----:B------:R-:W-:Y:S01]  /*6980*/  IMAD.MOV.U32 R51, RZ, RZ, 0xffff ;  /* 0x0000ffffff337424 */ /* 0x000fe200078e00ff */
[----:B------:R-:W-:Y:S02]  /*6990*/  MOV R53, 0x8 ;  /* 0x0000000800357802 */ /* 0x000fe40000000f00 */
[----:B------:R-:W-:-:S07]  /*69a0*/  MOV R54, 0x101f ;  /* 0x0000101f00367802 */ /* 0x000fce0000000f00 */
[----:B0123--:R-:W-:Y:S05]  /*69b0*/  WARPSYNC.COLLECTIVE R51, `(.L_x_562) ;  /* 0x0000000033087348 */ /* 0x00ffea0003c00000 */
[----:B------:R4:W0:Y:S02]  /*69c0*/  SHFL.BFLY P2, R49, R52, R53, R54 ;  /* 0x0c00003534317389 */ /* 0x0008240000040036 */
[----:B01234-:R-:W-:Y:S01]  /*69d0*/  ENDCOLLECTIVE ;  /* 0x000000000000791b */ /* 0x01ffe20003800000 */
.L_x_562:
[----:B------:R-:W-:Y:S05]  /*69e0*/  BSYNC B1 ;  /* 0x0000000000017941 */ /* 0x000fea0003800000 */
.L_x_561:
[----:B------:R-:W-:Y:S01]  /*69f0*/  HFMA2.MMA R53, -RZ, RZ, 0, 4.76837158203125e-07 ;  /* 0x00000008ff357435 */ /* 0x000fe200000001ff */
[----:B------:R-:W-:Y:S01]  /*6a00*/  MOV R52, R30 ;  /* 0x0000001e00347202 */ /* 0x000fe20000000f00 */
[----:B------:R-:W-:Y:S01]  /*6a10*/  IMAD.MOV.U32 R54, RZ, RZ, 0x101f ;  /* 0x0000101fff367424 */ /* 0x000fe200078e00ff */
[----:B------:R-:W-:Y:S02]  /*6a20*/  MOV R51, 0xffff ;  /* 0x0000ffff00337802 */ /* 0x000fe40000000f00 */
[----:B------:R-:W-:-:S07]  /*6a30*/  MOV R32, R49 ;  /* 0x0000003100207202 */ /* 0x000fce0000000f00 */
[----:B------:R-:W-:Y:S05]  /*6a40*/  WARPSYNC.COLLECTIVE R51, `(.L_x_563) ;  /* 0x0000000033087348 */ /* 0x000fea0003c00000 */
[----:B------:R0:W1:Y:S02]  /*6a50*/  SHFL.BFLY P2, R49, R52, R53, R54 ;  /* 0x0c00003534317389 */ /* 0x0000640000040036 */
[----:B01----:R-:W-:Y:S01]  /*6a60*/  ENDCOLLECTIVE ;  /* 0x000000000000791b */ /* 0x003fe20003800000 */
.L_x_563:
[----:B------:R-:W-:-:S05]  /*6a70*/  FADD.FTZ R32, R32, R25 ;  /* 0x0000001920207221 */ /* 0x000fca0000010000 */
[----:B------:R-:W-:Y:S01]  /*6a80*/  MOV R52, R32 ;  /* 0x0000002000347202 */ /* 0x000fe20000000f00 */
[----:B------:R-:W-:Y:S01]  /*6a90*/  IMAD.MOV.U32 R53, RZ, RZ, 0x4 ;  /* 0x00000004ff357424 */ /* 0x000fe200078e00ff */
[----:B------:R-:W-:-:S07]  /*6aa0*/  MOV R31, R49 ;  /* 0x00000031001f7202 */ /* 0x000fce0000000f00 */
[----:B------:R-:W-:Y:S05]  /*6ab0*/  WARPSYNC.COLLECTIVE R51, `(.L_x_564) ;  /* 0x0000000033087348 */ /* 0x000fea0003c00000 */
[----:B------:R0:W1:Y:S02]  /*6ac0*/  SHFL.BFLY P2, R49, R52, R53, R54 ;  /* 0x0c00003534317389 */ /* 0x0000640000040036 */
[----:B01----:R-:W-:Y:S01]  /*6ad0*/  ENDCOLLECTIVE ;  /* 0x000000000000791b */ /* 0x003fe20003800000 */
.L_x_564:
[----:B------:R-:W-:-:S05]  /*6ae0*/  FADD.FTZ R31, R31, R30 ;  /* 0x0000001e1f1f7221 */ /* 0x000fca0000010000 */
[----:B------:R-:W-:Y:S02]  /*6af0*/  MOV R52, R31 ;  /* 0x0000001f00347202 */ /* 0x000fe40000000f00 */
[----:B------:R-:W-:-:S07]  /*6b00*/  MOV R33, R49 ;  /* 0x0000003100217202 */ /* 0x000fce0000000f00 */
[----:B------:R-:W-:Y:S05]  /*6b10*/  WARPSYNC.COLLECTIVE R51, `(.L_x_565) ;  /* 0x0000000033087348 */ /* 0x000fea0003c00000 */
[----:B------:R0:W1:Y:S02]  /*6b20*/  SHFL.BFLY P2, R49, R52, R53, R54 ;  /* 0x0c00003534317389 */ /* 0x0000640000040036 */
[----:B01----:R-:W-:Y:S01]  /*6b30*/  ENDCOLLECTIVE ;  /* 0x000000000000791b */ /* 0x003fe20003800000 */
.L_x_565:
[----:B------:R-:W-:Y:S01]  /*6b40*/  FADD.FTZ R33, R32, R33 ;  /* 0x0000002120217221 */ /* 0x000fe20000010000 */
[----:B------:R-:W-:-:S03]  /*6b50*/  HFMA2.MMA R53, -RZ, RZ, 0, 1.1920928955078125e-07 ;  /* 0x00000002ff357435 */ /* 0x000fc600000001ff */
[----:B------:R-:W-:Y:S01]  /*6b60*/  IMAD.MOV.U32 R52, RZ, RZ, R33 ;  /* 0x000000ffff347224 */ /* 0x000fe200078e0021 */
[----:B------:R-:W-:-:S07]  /*6b70*/  MOV R34, R49 ;  /* 0x0000003100227202 */ /* 0x000fce0000000f00 */
[----:B------:R-:W-:Y:S05]  /*6b80*/  WARPSYNC.COLLECTIVE R51, `(.L_x_566) ;  /* 0x0000000033087348 */ /* 0x000fea0003c00000 */
[----:B------:R0:W1:Y:S02]  /*6b90*/  SHFL.BFLY P2, R49, R52, R53, R54 ;  /* 0x0c00003534317389 */ /* 0x0000640000040036 */
[----:B01----:R-:W-:Y:S01]  /*6ba0*/  ENDCOLLECTIVE ;  /* 0x000000000000791b */ /* 0x003fe20003800000 */
.L_x_566:
[----:B------:R-:W-:-:S05]  /*6bb0*/  FADD.FTZ R34, R31, R34 ;  /* 0x000000221f227221 */ /* 0x000fca0000010000 */
[----:B------:R-:W-:Y:S02]  /*6bc0*/  MOV R52, R34 ;  /* 0x0000002200347202 */ /* 0x000fe40000000f00 */
[----:B------:R-:W-:-:S07]  /*6bd0*/  MOV R36, R49 ;  /* 0x0000003100247202 */ /* 0x000fce0000000f00 */
[----:B------:R-:W-:Y:S05]  /*6be0*/  WARPSYNC.COLLECTIVE R51, `(.L_x_567) ;  /* 0x0000000033087348 */ /* 0x000fea0003c00000 */
[----:B------:R0:W1:Y:S02]  /*6bf0*/  SHFL.BFLY P2, R49, R52, R53, R54 ;  /* 0x0c00003534317389 */ /* 0x0000640000040036 */
[----:B01----:R-:W-:Y:S01]  /*6c00*/  ENDCOLLECTIVE ;  /* 0x000000000000791b */ /* 0x003fe20003800000 */
.L_x_567:
[----:B------:R-:W-:Y:S01]  /*6c10*/  FADD.FTZ R36, R33, R36 ;  /* 0x0000002421247221 */ /* 0x000fe20000010000 */
[----:B------:R-:W-:-:S04]  /*6c20*/  HFMA2.MMA R53, -RZ, RZ, 0, 5.9604644775390625e-08 ;  /* 0x00000001ff357435 */ /* 0x000fc800000001ff */
[----:B------:R-:W-:Y:S01]  /*6c30*/  MOV R52, R36 ;  /* 0x0000002400347202 */ /* 0x000fe20000000f00 */
[----:B------:R-:W-:-:S07]  /*6c40*/  IMAD.MOV.U32 R25, RZ, RZ, R49 ;  /* 0x000000ffff197224 */ /* 0x000fce00078e0031 */
[----:B------:R-:W-:Y:S05]  /*6c50*/  WARPSYNC.COLLECTIVE R51, `(.L_x_568) ;  /* 0x0000000033087348 */ /* 0x000fea0003c00000 */
[----:B------:R0:W1:Y:S02]  /*6c60*/  SHFL.BFLY P2, R49, R52, R53, R54 ;  /* 0x0c00003534317389 */ /* 0x0000640000040036 */
[----:B01----:R-:W-:Y:S01]  /*6c70*/  ENDCOLLECTIVE ;  /* 0x000000000000791b */ /* 0x003fe20003800000 */
.L_x_568:
[----:B------:R-:W-:-:S04]  /*6c80*/  FADD.FTZ R25, R34, R25 ;  /* 0x0000001922197221 */ /* 0x000fc80000010000 */
[----:B------:R-:W-:Y:S01]  /*6c90*/  IMAD.MOV.U32 R52, RZ, RZ, R25 ;  /* 0x000000ffff347224 */ /* 0x000fe200078e0019 */
[----:B------:R-:W-:-:S07]  /*6ca0*/  MOV R35, R49 ;  /* 0x0000003100237202 */ /* 0x000fce0000000f00 */
[----:B------:R-:W-:Y:S05]  /*6cb0*/  WARPSYNC.COLLECTIVE R51, `(.L_x_569) ;  /* 0x0000000033087348 */ /* 0x000fea0003c00000 */
[----:B------:R0:W1:Y:S02]  /*6cc0*/  SHFL.BFLY P2, R49, R52, R53, R54 ;  /* 0x0c00003534317389 */ /* 0x0000640000040036 */
[----:B01----:R-:W-:Y:S01]  /*6cd0*/  ENDCOLLECTIVE ;  /* 0x000000000000791b */ /* 0x003fe20003800000 */
.L_x_569:
[----:B------:R-:W-:Y:S01]  /*6ce0*/  FADD.FTZ R35, R36, R35 ;  /* 0x0000002324237221 */ /* 0x000fe20000010000 */
[----:B------:R-:W-:Y:S01]  /*6cf0*/  MOV R30, R49 ;  /* 0x00000031001e7202 */ /* 0x000fe20000000f00 */
[----:B------:R-:W-:Y:S06]  /*6d00*/  BRA `(.L_x_570) ;  /* 0xffffffe800c07947 */ /* 0x000fec000383ffff */
.L_x_540:
[----:B------:R-:W-:Y:S01]  /*6d10*/  HFMA2.MMA R53, -RZ, RZ, 0, 4.76837158203125e-07 ;  /* 0x00000008ff357435 */ /* 0x000fe200000001ff */
[----:B------:R-:W-:Y:S01]  /*6d20*/  BSSY B0, `(.L_x_571) ;  /* 0x0000007000007945 */ /* 0x000fe20003800000 */
[----:B--2---:R-:W-:Y:S01]  /*6d30*/  MOV R52, R26 ;  /* 0x0000001a00347202 */ /* 0x004fe20000000f00 */
[----:B------:R-:W-:Y:S01]  /*6d40*/  IMAD.MOV.U32 R54, RZ, RZ, 0x101f ;  /* 0x0000101fff367424 */ /* 0x000fe200078e00ff */
[----:B------:R-:W-:-:S07]  /*6d50*/  MOV R51, 0xffff ;  /* 0x0000ffff00337802 */ /* 0x000fce0000000f00 */
[----:B01-3--:R-:W-:Y:S05]  /*6d60*/  WARPSYNC.COLLECTIVE R51, `(.L_x_572) ;  /* 0x0000000033087348 */ /* 0x00bfea0003c00000 */
[----:B------:R2:W4:Y:S02]  /*6d70*/  SHFL.BFLY P2, R49, R52, R53, R54 ;  /* 0x0c00003534317389 */ /* 0x0005240000040036 */
[----:B01234-:R-:W-:Y:S01]  /*6d80*/  ENDCOLLECTIVE ;  /* 0x000000000000791b */ /* 0x01ffe20003800000 */
.L_x_572:
[----:B------:R-:W-:Y:S05]  /*6d90*/  BSYNC B0 ;  /* 0x0000000000007941 */ /* 0x000fea0003800000 */
.L_x_571:
[----:B------:R-:W-:Y:S01]  /*6da0*/  HFMA2.MMA R54, -RZ, RZ, 0, 0.000503063201904296875 ;  /* 0x0000101fff367435 */ /* 0x000fe200000001ff */
[----:B------:R-:W-:Y:S01]  /*6db0*/  MOV R52, R27 ;  /* 0x0000001b00347202 */ /* 0x000fe20000000f00 */
[----:B------:R-:W-:Y:S01]  /*6dc0*/  IMAD.MOV.U32 R53, RZ, RZ, 0x8 ;  /* 0x00000008ff357424 */ /* 0x000fe200078e00ff */
[----:B------:R-:W-:Y:S02]  /*6dd0*/  MOV R51, 0xffff ;  /* 0x0000ffff00337802 */ /* 0x000fe40000000f00 */
[----:B------:R-:W-:Y:S02]  /*6de0*/  CS2R R34, SRZ ;  /* 0x0000000000227805 */ /* 0x000fe4000001ff00 */
[----:B------:R-:W-:Y:S01]  /*6df0*/  MOV R29, R49 ;  /* 0x00000031001d7202 */ /* 0x000fe20000000f00 */
[----:B------:R-:W-:Y:S01]  /*6e00*/  IMAD.MOV.U32 R41, RZ, RZ, RZ ;  /* 0x000000ffff297224 */ /* 0x000fe200078e00ff */
[----:B------:R-:W-:-:S07]  /*6e10*/  @!P0 IADD3 R30, R25, 0x14, RZ ;  /* 0x00000014191e8810 */ /* 0x000fce0007ffe0ff */
[----:B------:R-:W-:Y:S05]  /*6e20*/  WARPSYNC.COLLECTIVE R51, `(.L_x_573) ;  /* 0x0000000033087348 */ /* 0x000fea0003c00000 */
[----:B------:R0:W1:Y:S02]  /*6e30*/  SHFL.BFLY P2, R49, R52, R53, R54 ;  /* 0x0c00003534317389 */ /* 0x0000640000040036 */
[----:B01----:R-:W-:Y:S01]  /*6e40*/  ENDCOLLECTIVE ;  /* 0x000000000000791b */ /* 0x003fe20003800000 */
.L_x_573:
[----:B------:R-:W-:Y:S01]  /*6e50*/  @!P0 LEA R31, R40, UR6, 0x7 ;  /* 0x00000006281f8c11 */ /* 0x000fe2000f8e38ff */
[----:B------:R-:W-:Y:S01]  /*6e60*/  FADD.FTZ R29, R29, R26 ;  /* 0x0000001a1d1d7221 */ /* 0x000fe20000010000 */
[----:B------:R-:W-:Y:S01]  /*6e70*/  @!P0 LOP3.LUT R30, R30, R11, RZ, 0x3c, !PT ;  /* 0x0000000b1e1e8212 */ /* 0x000fe200078e3cff */
[----:B------:R-:W-:Y:S01]  /*6e80*/  HFMA2.MMA R42, -RZ, RZ, 0, 0 ;  /* 0x00000000ff2a7435 */ /* 0x000fe200000001ff */
[----:B------:R-:W-:Y:S02]  /*6e90*/  @!P0 IADD3 R46, R25, 0x3c, RZ ;  /* 0x0000003c192e8810 */ /* 0x000fe40007ffe0ff */
[----:B------:R-:W-:Y:S02]  /*6ea0*/  @!P0 LEA R30, R30, R31, 0x2 ;  /* 0x0000001f1e1e8211 */ /* 0x000fe400078e10ff */
[----:B------:R-:W-:Y:S02]  /*6eb0*/  @!P0 LEA R45, R40, UR6, 0x7 ;  /* 0x00000006282d8c11 */ /* 0x000fe4000f8e38ff */
[----:B------:R-:W-:Y:S01]  /*6ec0*/  @!P0 LOP3.LUT R46, R46, R11, RZ, 0x3c, !PT ;  /* 0x0000000b2e2e8212 */ /* 0x000fe200078e3cff */
[----:B------:R0:W1:Y:S01]  /*6ed0*/  @!P0 LDS R33, [R30+0x500] ;  /* 0x000500001e218984 */ /* 0x0000620000000800 */
[----:B------:R-:W-:Y:S01]  /*6ee0*/  HFMA2.MMA R53, -RZ, RZ, 0, 2.384185791015625e-07 ;  /* 0x00000004ff357435 */ /* 0x000fe200000001ff */
[----:B------:R-:W-:-:S02]  /*6ef0*/  IMAD.MOV.U32 R52, RZ, RZ, R29 ;  /* 0x000000ffff347224 */ /* 0x000fc400078e001d */
[----:B------:R0:W2:Y:S01]  /*6f00*/  @!P0 LDS R32, [R30] ;  /* 0x000000001e208984 */ /* 0x0000a20000000800 */
[----:B------:R-:W-:Y:S01]  /*6f10*/  @!P0 IMAD R46, R46, 0x4, R45 ;  /* 0x000000042e2e8824 */ /* 0x000fe200078e022d */
[----:B------:R-:W-:-:S04]  /*6f20*/  HFMA2.MMA R45, -RZ, RZ, 0, 0 ;  /* 0x00000000ff2d7435 */ /* 0x000fc800000001ff */
[----:B------:R0:W3:Y:S01]  /*6f30*/  @!P0 LDS R47, [R46] ;  /* 0x000000002e2f8984 */ /* 0x0000e20000000800 */
[----:B------:R-:W-:-:S07]  /*6f40*/  MOV R28, R49 ;  /* 0x00000031001c7202 */ /* 0x000fce0000000f00 */
[----:B0123--:R-:W-:Y:S05]  /*6f50*/  WARPSYNC.COLLECTIVE R51, `(.L_x_574) ;  /* 0x0000000033087348 */ /* 0x00ffea0003c00000 */
[----:B------:R4:W0:Y:S02]  /*6f60*/  SHFL.BFLY P2, R49, R52, R53, R54 ;  /* 0x0c00003534317389 */ /* 0x0008240000040036 */
[----:B01234-:R-:W-:Y:S01]  /*6f70*/  ENDCOLLECTIVE ;  /* 0x000000000000791b */ /* 0x01ffe20003800000 */
.L_x_574:
[----:B------:R-:W-:Y:S01]  /*6f80*/  FADD.FTZ R28, R28, R27 ;  /* 0x0000001b1c1c7221 */ /* 0x000fe20000010000 */
[----:B------:R0:W1:Y:S02]  /*6f90*/  @!P0 LDS R48, [R46+0x500] ;  /* 0x000500002e308984 */ /* 0x0000640000000800 */
[----:B0-----:R-:W-:Y:S02]  /*6fa0*/  IMAD.MOV.U32 R46, RZ, RZ, RZ ;  /* 0x000000ffff2e7224 */ /* 0x001fe400078e00ff */
[----:B------:R-:W-:Y:S02]  /*6fb0*/  MOV R52, R28 ;  /* 0x0000001c00347202 */ /* 0x000fe40000000f00 */
[----:B------:R-:W-:-:S07]  /*6fc0*/  MOV R26, R49 ;  /* 0x00000031001a7202 */ /* 0x000fce0000000f00 */
[----:B-1----:R-:W-:Y:S05]  /*6fd0*/  WARPSYNC.COLLECTIVE R51, `(.L_x_575) ;  /* 0x0000000033087348 */ /* 0x002fea0003c00000 */
[----:B------:R0:W2:Y:S02]  /*6fe0*/  SHFL.BFLY P2, R49, R52, R53, R54 ;  /* 0x0c00003534317389 */ /* 0x0000a40000040036 */
[----:B012---:R-:W-:Y:S01]  /*6ff0*/  ENDCOLLECTIVE ;  /* 0x000000000000791b */ /* 0x007fe20003800000 */
.L_x_575:
[----:B------:R-:W-:Y:S01]  /*7000*/  @!P0 MOV R35, R33 ;  /* 0x0000002100238202 */ /* 0x000fe20000000f00 */
[----:B------:R-:W-:Y:S01]  /*7010*/  FADD.FTZ R26, R29, R26 ;  /* 0x0000001a1d1a7221 */ /* 0x000fe20000010000 */
[----:B------:R-:W-:Y:S01]  /*7020*/  @!P0 IMAD.MOV.U32 R34, RZ, RZ, R32 ;  /* 0x000000ffff228224 */ /* 0x000fe200078e0020 */
[----:B------:R-:W-:-:S03]  /*7030*/  @!P0 MOV R45, R47 ;  /* 0x0000002f002d8202 */ /* 0x000fc60000000f00 */
[----:B------:R-:W-:Y:S01]  /*7040*/  MOV R52, R26 ;  /* 0x0000001a00347202 */ /* 0x000fe20000000f00 */
[----:B------:R-:W-:Y:S01]  /*7050*/  IMAD.MOV.U32 R53, RZ, RZ, 0x2 ;  /* 0x00000002ff357424 */ /* 0x000fe200078e00ff */
[----:B------:R-:W-:Y:S01]  /*7060*/  @!P0 MOV R46, R48 ;  /* 0x00000030002e8202 */ /* 0x000fe20000000f00 */
[----:B------:R-:W-:-:S07]  /*7070*/  IMAD.MOV.U32 R27, RZ, RZ, R49 ;  /* 0x000000ffff1b7224 */ /* 0x000fce00078e0031 */
[----:B------:R-:W-:Y:S05]  /*7080*/  WARPSYNC.COLLECTIVE R51, `(.L_x_576) ;  /* 0x0000000033087348 */ /* 0x000fea0003c00000 */
[----:B------:R0:W1:Y:S02]  /*7090*/  SHFL.BFLY P2, R49, R52, R53, R54 ;  /* 0x0c00003534317389 */ /* 0x0000640000040036 */
[----:B01----:R-:W-:Y:S01]  /*70a0*/  ENDCOLLECTIVE ;  /* 0x000000000000791b */ /* 0x003fe20003800000 */
.L_x_576:
[----:B------:R-:W-:-:S05]  /*70b0*/  FADD.FTZ R27, R28, R27 ;  /* 0x0000001b1c1b7221 */ /* 0x000fca0000010000 */
[----:B------:R-:W-:Y:S02]  /*70c0*/  MOV R52, R27 ;  /* 0x0000001b00347202 */ /* 0x000fe40000000f00 */
[----:B------:R-:W-:-:S07]  /*70d0*/  MOV R29, R49 ;  /* 0x00000031001d7202 */ /* 0x000fce0000000f00 */
[----:B------:R-:W-:Y:S05]  /*70e0*/  WARPSYNC.COLLECTIVE R51, `(.L_x_577) ;  /* 0x0000000033087348 */ /* 0x000fea0003c00000 */
[----:B------:R0:W1:Y:S02]  /*70f0*/  SHFL.BFLY P2, R49, R52, R53, R54 ;  /* 0x0c00003534317389 */ /* 0x0000640000040036 */
[----:B01----:R-:W-:Y:S01]  /*7100*/  ENDCOLLECTIVE ;  /* 0x000000000000791b */ /* 0x003fe20003800000 */
.L_x_577:
[----:B------:R-:W-:Y:S01]  /*7110*/  FADD.FTZ R30, R26, R29 ;  /* 0x0000001d1a1e7221 */ /* 0x000fe20000010000 */
[----:B------:R-:W-:Y:S01]  /*7120*/  @!P0 LEA R29, R40, UR6, 0x7 ;  /* 0x00000006281d8c11 */ /* 0x000fe2000f8e38ff */
[----:B------:R-:W-:-:S03]  /*7130*/  HFMA2.MMA R53, -RZ, RZ, 0, 5.9604644775390625e-08 ;  /* 0x00000001ff357435 */ /* 0x000fc600000001ff */
[----:B------:R-:W-:Y:S02]  /*7140*/  MOV R52, R30 ;  /* 0x0000001e00347202 */ /* 0x000fe40000000f00 */
[----:B------:R-:W-:-:S07]  /*7150*/  MOV R28, R49 ;  /* 0x00000031001c7202 */ /* 0x000fce0000000f00 */
[----:B------:R-:W-:Y:S05]  /*7160*/  WARPSYNC.COLLECTIVE R51, `(.L_x_578) ;  /* 0x0000000033087348 */ /* 0x000fea0003c00000 */
[----:B------:R0:W1:Y:S02]  /*7170*/  SHFL.BFLY P2, R49, R52, R53, R54 ;  /* 0x0c00003534317389 */ /* 0x0000640000040036 */
[----:B01----:R-:W-:Y:S01]  /*7180*/  ENDCOLLECTIVE ;  /* 0x000000000000791b */ /* 0x003fe20003800000 */
.L_x_578:
[----:B------:R-:W-:Y:S01]  /*7190*/  FADD.FTZ R31, R27, R28 ;  /* 0x0000001c1b1f7221 */ /* 0x000fe20000010000 */
[C---:B------:R-:W-:Y:S01]  /*71a0*/  @!P0 IADD3 R28, R25.reuse, 0x28, RZ ;  /* 0x00000028191c8810 */ /* 0x040fe20007ffe0ff */
[----:B------:R-:W0:Y:S01]  /*71b0*/  LDC.64 R26, c[0x0][0x218] ;  /* 0x00008600ff1a7b82 */ /* 0x000e220000000a00 */
[----:B------:R-:W-:Y:S02]  /*71c0*/  IMAD.IADD R25, R25, 0x1, R22 ;  /* 0x0000000119197824 */ /* 0x000fe400078e0216 */
[----:B------:R-:W-:-:S04]  /*71d0*/  @!P0 LOP3.LUT R28, R28, R11, RZ, 0x3c, !PT ;  /* 0x0000000b1c1c8212 */ /* 0x000fc800078e3cff */
[----:B------:R-:W-:Y:S02]  /*71e0*/  @!P0 LEA R28, R28, R29, 0x2 ;  /* 0x0000001d1c1c8211 */ /* 0x000fe400078e10ff */
[----:B------:R-:W-:-:S03]  /*71f0*/  MOV R52, R31 ;  /* 0x0000001f00347202 */ /* 0x000fc60000000f00 */
[----:B------:R1:W2:Y:S04]  /*7200*/  @!P0 LDS R29, [R28] ;  /* 0x000000001c1d8984 */ /* 0x0002a80000000800 */
[----:B------:R1:W3:Y:S01]  /*7210*/  @!P0 LDS R43, [R28+0x500] ;  /* 0x000500001c2b8984 */ /* 0x0002e20000000800 */
[----:B------:R-:W-:-:S07]  /*7220*/  IMAD.MOV.U32 R33, RZ, RZ, R49 ;  /* 0x000000ffff217224 */ /* 0x000fce00078e0031 */
[----:B0123--:R-:W-:Y:S05]  /*7230*/  WARPSYNC.COLLECTIVE R51, `(.L_x_579) ;  /* 0x0000000033087348 */ /* 0x00ffea0003c00000 */
[----:B------:R4:W0:Y:S02]  /*7240*/  SHFL.BFLY P2, R49, R52, R53, R54 ;  /* 0x0c00003534317389 */ /* 0x0008240000040036 */
[----:B01234-:R-:W-:Y:S01]  /*7250*/  ENDCOLLECTIVE ;  /* 0x000000000000791b */ /* 0x01ffe20003800000 */
.L_x_579:
[----:B------:R-:W-:Y:S01]  /*7260*/  FADD.FTZ R30, R30, R33 ;  /* 0x000000211e1e7221 */ /* 0x000fe20000010000 */
[----:B------:R-:W-:Y:S01]  /*7270*/  IMAD.WIDE R26, R25, 0x2, R26 ;  /* 0x00000002191a7825 */ /* 0x000fe200078e021a */
[----:B------:R-:W-:-:S03]  /*7280*/  MOV R52, R34 ;  /* 0x0000002200347202 */ /* 0x000fc60000000f00 */
[----:B------:R-:W-:Y:S01]  /*7290*/  IMAD.MOV.U32 R53, RZ, RZ, 0x8 ;  /* 0x00000008ff357424 */ /* 0x000fe200078e00ff */
[----:B------:R-:W-:-:S07]  /*72a0*/  MOV R32, R49 ;  /* 0x0000003100207202 */ /* 0x000fce0000000f00 */
[----:B------:R-:W-:Y:S05]  /*72b0*/  WARPSYNC.COLLECTIVE R51, `(.L_x_580) ;  /* 0x0000000033087348 */ /* 0x000fea0003c00000 */
[----:B------:R0:W1:Y:S02]  /*72c0*/  SHFL.BFLY P2, R49, R52, R53, R54 ;  /* 0x0c00003534317389 */ /* 0x0000640000040036 */
[----:B01----:R-:W-:Y:S01]  /*72d0*/  ENDCOLLECTIVE ;  /* 0x000000000000791b */ /* 0x003fe20003800000 */
.L_x_580:
[----:B------:R-:W-:Y:S01]  /*72e0*/  FADD.FTZ R31, R31, R32 ;  /* 0x000000201f1f7221 */ /* 0x000fe20000010000 */
[----:B------:R-:W-:Y:S02]  /*72f0*/  @!P0 MOV R41, R29 ;  /* 0x0000001d00298202 */ /* 0x000fe40000000f00 */
[----:B------:R-:W0:Y:S01]  /*7300*/  LDC.64 R28, c[0x0][0x220] ;  /* 0x00008800ff1c7b82 */ /* 0x000e220000000a00 */
[----:B------:R-:W-:Y:S02]  /*7310*/  @!P0 MOV R42, R43 ;  /* 0x0000002b002a8202 */ /* 0x000fe40000000f00 */
[----:B------:R-:W-:Y:S02]  /*7320*/  ISETP.NE.AND P0, PT, R40, RZ, PT ;  /* 0x000000ff2800720c */ /* 0x000fe40003f05270 */
[----:B------:R-:W-:Y:S02]  /*7330*/  MOV R52, R35 ;  /* 0x0000002300347202 */ /* 0x000fe40000000f00 */
[----:B------:R-:W-:-:S09]  /*7340*/  MOV R37, R49 ;  /* 0x0000003100257202 */ /* 0x000fd20000000f00 */
[----:B0-----:R-:W-:Y:S05]  /*7350*/  WARPSYNC.COLLECTIVE R51, `(.L_x_581) ;  /* 0x0000000033087348 */ /* 0x001fea0003c00000 */
[----:B------:R1:W2:Y:S02]  /*7360*/  SHFL.BFLY P2, R49, R52, R53, R54 ;  /* 0x0c00003534317389 */ /* 0x0002a40000040036 */
[----:B012---:R-:W-:Y:S01]  /*7370*/  ENDCOLLECTIVE ;  /* 0x000000000000791b */ /* 0x007fe20003800000 */
.L_x_581:
[----:B------:R-:W-:Y:S01]  /*7380*/  @!P0 F2FP.BF16.F32.PACK_AB R30, RZ, R30 ;  /* 0x0000001eff1e823e */ /* 0x000fe200000010ff */
[----:B------:R-:W-:Y:S01]  /*7390*/  FADD.FTZ R37, R37, R34 ;  /* 0x0000002225257221 */ /* 0x000fe20000010000 */
[----:B------:R-:W-:Y:S01]  /*73a0*/  @!P0 F2FP.BF16.F32.PACK_AB R31, RZ, R31 ;  /* 0x0000001fff1f823e */ /* 0x000fe200000010ff */
[----:B------:R-:W-:Y:S01]  /*73b0*/  IMAD.WIDE R28, R25, 0x2, R28 ;  /* 0x00000002191c7825 */ /* 0x000fe200078e021c */
[----:B------:R-:W-:-:S05]  /*73c0*/  PRMT R33, R30, 0x7610, R33 ;  /* 0x000076101e217816 */ /* 0x000fca0000000021 */
[----:B------:R0:W-:Y:S01]  /*73d0*/  @!P0 STG.E.U16 desc[UR8][R26.64], R33 ;  /* 0x000000211a008986 */ /* 0x0001e2000c101508 */
[----:B------:R-:W-:Y:S01]  /*73e0*/  HFMA2.MMA R53, -RZ, RZ, 0, 2.384185791015625e-07 ;  /* 0x00000004ff357435 */ /* 0x000fe200000001ff */
[----:B------:R-:W-:Y:S01]  /*73f0*/  IMAD.MOV.U32 R52, RZ, RZ, R37 ;  /* 0x000000ffff347224 */ /* 0x000fe200078e0025 */
[----:B------:R-:W-:-:S09]  /*7400*/  MOV R36, R49 ;  /* 0x0000003100247202 */ /* 0x000fd20000000f00 */
[----:B0-----:R-:W-:Y:S05]  /*7410*/  WARPSYNC.COLLECTIVE R51, `(.L_x_582) ;  /* 0x0000000033087348 */ /* 0x001fea0003c00000 */
[----:B------:R1:W2:Y:S02]  /*7420*/  SHFL.BFLY P2, R49, R52, R53, R54 ;  /* 0x0c00003534317389 */ /* 0x0002a40000040036 */
[----:B012---:R-:W-:Y:S01]  /*7430*/  ENDCOLLECTIVE ;  /* 0x000000000000791b */ /* 0x007fe20003800000 */
.L_x_582:
[----:B------:R-:W-:-:S05]  /*7440*/  FADD.FTZ R36, R36, R35 ;  /* 0x0000002324247221 */ /* 0x000fca0000010000 */
[----:B------:R-:W-:Y:S02]  /*7450*/  MOV R52, R36 ;  /* 0x0000002400347202 */ /* 0x000fe40000000f00 */
[----:B------:R-:W-:-:S07]  /*7460*/  MOV R34, R49 ;  /* 0x0000003100227202 */ /* 0x000fce0000000f00 */
[----:B------:R-:W-:Y:S05]  /*7470*/  WARPSYNC.COLLECTIVE R51, `(.L_x_583) ;  /* 0x0000000033087348 */ /* 0x000fea0003c00000 */
[----:B------:R0:W1:Y:S02]  /*7480*/  SHFL.BFLY P2, R49, R52, R53, R54 ;  /* 0x0c00003534317389 */ /* 0x0000640000040036 */
[----:B01----:R-:W-:Y:S01]  /*7490*/  ENDCOLLECTIVE ;  /* 0x000000000000791b */ /* 0x003fe20003800000 */
.L_x_583:
[----:B------:R-:W-:-:S05]  /*74a0*/  FADD.FTZ R34, R37, R34 ;  /* 0x0000002225227221 */ /* 0x000fca0000010000 */
[----:B------:R-:W-:Y:S01]  /*74b0*/  MOV R52, R34 ;  /* 0x0000002200347202 */ /* 0x000fe20000000f00 */
[----:B------:R-:W-:Y:S02]  /*74c0*/  IMAD.MOV.U32 R53, RZ, RZ, 0x2 ;  /* 0x00000002ff357424 */ /* 0x000fe400078e00ff */
[----:B------:R-:W-:-:S07]  /*74d0*/  IMAD.MOV.U32 R35, RZ, RZ, R49 ;  /* 0x000000ffff237224 */ /* 0x000fce00078e0031 */
[----:B------:R-:W-:Y:S05]  /*74e0*/  WARPSYNC.COLLECTIVE R51, `(.L_x_584) ;  /* 0x0000000033087348 */ /* 0x000fea0003c00000 */
[----:B------:R0:W1:Y:S02]  /*74f0*/  SHFL.BFLY P2, R49, R52, R53, R54 ;  /* 0x0c00003534317389 */ /* 0x0000640000040036 */
[----:B01----:R-:W-:Y:S01]  /*7500*/  ENDCOLLECTIVE ;  /* 0x000000000000791b */ /* 0x003fe20003800000 */
.L_x_584:
[----:B------:R-:W-:-:S05]  /*7510*/  FADD.FTZ R35, R36, R35 ;  /* 0x0000002324237221 */ /* 0x000fca0000010000 */
[----:B------:R-:W-:Y:S02]  /*7520*/  MOV R52, R35 ;  /* 0x0000002300347202 */ /* 0x000fe40000000f00 */
[----:B------:R-:W-:-:S07]  /*7530*/  MOV R37, R49 ;  /* 0x0000003100257202 */ /* 0x000fce0000000f00 */
[----:B------:R-:W-:Y:S05]  /*7540*/  WARPSYNC.COLLECTIVE R51, `(.L_x_585) ;  /* 0x0000000033087348 */ /* 0x000fea0003c00000 */
[----:B------:R0:W1:Y:S02]  /*7550*/  SHFL.BFLY P2, R49, R52, R53, R54 ;  /* 0x0c00003534317389 */ /* 0x0000640000040036 */
[----:B01----:R-:W-:Y:S01]  /*7560*/  ENDCOLLECTIVE ;  /* 0x000000000000791b */ /* 0x003fe20003800000 */
.L_x_585:
[----:B------:R-:W-:Y:S01]  /*7570*/  FADD.FTZ R37, R34, R37 ;  /* 0x0000002522257221 */ /* 0x000fe20000010000 */
[----:B------:R-:W-:-:S03]  /*7580*/  HFMA2.MMA R53, -RZ, RZ, 0, 5.9604644775390625e-08 ;  /* 0x00000001ff357435 */ /* 0x000fc600000001ff */
[----:B------:R-:W-:Y:S01]  /*7590*/  IMAD.MOV.U32 R52, RZ, RZ, R37 ;  /* 0x000000ffff347224 */ /* 0x000fe200078e0025 */
[----:B------:R-:W-:-:S07]  /*75a0*/  MOV R36, R49 ;  /* 0x0000003100247202 */ /* 0x000fce0000000f00 */
[----:B------:R-:W-:Y:S05]  /*75b0*/  WARPSYNC.COLLECTIVE R51, `(.L_x_586) ;  /* 0x0000000033087348 */ /* 0x000fea0003c00000 */
[----:B------:R0:W1:Y:S02]  /*75c0*/  SHFL.BFLY P2, R49, R52, R53, R54 ;  /* 0x0c00003534317389 */ /* 0x0000640000040036 */
[----:B01----:R-:W-:Y:S01]  /*75d0*/  ENDCOLLECTIVE ;  /* 0x000000000000791b */ /* 0x003fe20003800000 */
.L_x_586:
[----:B------:R-:W-:-:S05]  /*75e0*/  FADD.FTZ R36, R35, R36 ;  /* 0x0000002423247221 */ /* 0x000fca0000010000 */
[----:B------:R-:W-:Y:S02]  /*75f0*/  MOV R52, R36 ;  /* 0x0000002400347202 */ /* 0x000fe40000000f00 */
[----:B------:R-:W-:-:S07]  /*7600*/  MOV R34, R49 ;  /* 0x0000003100227202 */ /* 0x000fce0000000f00 */
[----:B------:R-:W-:Y:S05]  /*7610*/  WARPSYNC.COLLECTIVE R51, `(.L_x_587) ;  /* 0x0000000033087348 */ /* 0x000fea0003c00000 */
[----:B------:R0:W1:Y:S02]  /*7620*/  SHFL.BFLY P2, R49, R52, R53, R54 ;  /* 0x0c00003534317389 */ /* 0x0000640000040036 */
[----:B01----:R-:W-:Y:S01]  /*7630*/  ENDCOLLECTIVE ;  /* 0x000000000000791b */ /* 0x003fe20003800000 */
.L_x_587:
[----:B------:R-:W-:-:S05]  /*7640*/  FADD.FTZ R25, R37, R34 ;  /* 0x0000002225197221 */ /* 0x000fca0000010000 */
[----:B------:R-:W-:Y:S01]  /*7650*/  @!P0 F2FP.BF16.F32.PACK_AB R25, RZ, R25 ;  /* 0x00000019ff19823e */ /* 0x000fe200000010ff */
[----:B------:R-:W-:Y:S01]  /*7660*/  HFMA2.MMA R53, -RZ, RZ, 0, 4.76837158203125e-07 ;  /* 0x00000008ff357435 */ /* 0x000fe200000001ff */
[----:B------:R-:W-:Y:S01]  /*7670*/  MOV R52, R41 ;  /* 0x0000002900347202 */ /* 0x000fe20000000f00 */
[----:B------:R-:W-:-:S09]  /*7680*/  IMAD.MOV.U32 R35, RZ, RZ, R49 ;  /* 0x000000ffff237224 */ /* 0x000fd200078e0031 */
[----:B------:R-:W-:Y:S05]  /*7690*/  WARPSYNC.COLLECTIVE R51, `(.L_x_588) ;  /* 0x0000000033087348 */ /* 0x000fea0003c00000 */
[----:B------:R0:W1:Y:S02]  /*76a0*/  SHFL.BFLY P2, R49, R52, R53, R54 ;  /* 0x0c00003534317389 */ /* 0x0000640000040036 */
[----:B01----:R-:W-:Y:S01]  /*76b0*/  ENDCOLLECTIVE ;  /* 0x000000000000791b */ /* 0x003fe20003800000 */
.L_x_588:
[--C-:B------:R-:W-:Y:S01]  /*76c0*/  FADD.FTZ R30, R36, R35.reuse ;  /* 0x00000023241e7221 */ /* 0x100fe20000010000 */
[----:B------:R-:W-:-:S04]  /*76d0*/  PRMT R35, R25, 0x7610, R35 ;  /* 0x0000761019237816 */ /* 0x000fc80000000023 */
[----:B------:R-:W-:Y:S01]  /*76e0*/  @!P0 F2FP.BF16.F32.PACK_AB R30, RZ, R30 ;  /* 0x0000001eff1e823e */ /* 0x000fe200000010ff */
[----:B------:R-:W-:Y:S01]  /*76f0*/  IMAD.MOV.U32 R52, RZ, RZ, R42 ;  /* 0x000000ffff347224 */ /* 0x000fe200078e002a */
[----:B------:R-:W-:-:S07]  /*7700*/  MOV R44, R49 ;  /* 0x00000031002c7202 */ /* 0x000fce0000000f00 */
[----:B------:R-:W-:Y:S05]  /*7710*/  WARPSYNC.COLLECTIVE R51, `(.L_x_589) ;  /* 0x0000000033087348 */ /* 0x000fea0003c00000 */
[----:B------:R0:W1:Y:S02]  /*7720*/  SHFL.BFLY P2, R49, R52, R53, R54 ;  /* 0x0c00003534317389 */ /* 0x0000640000040036 */
[----:B01----:R-:W-:Y:S01]  /*7730*/  ENDCOLLECTIVE ;  /* 0x000000000000791b */ /* 0x003fe20003800000 */
.L_x_589:
[----:B------:R-:W-:Y:S01]  /*7740*/  FADD.FTZ R44, R44, R41 ;  /* 0x000000292c2c7221 */ /* 0x000fe20000010000 */
[----:B------:R-:W-:-:S04]  /*7750*/  HFMA2.MMA R53, -RZ, RZ, 0, 2.384185791015625e-07 ;  /* 0x00000004ff357435 */ /* 0x000fc800000001ff */
[----:B------:R-:W-:Y:S02]  /*7760*/  MOV R52, R44 ;  /* 0x0000002c00347202 */ /* 0x000fe40000000f00 */
[----:B------:R-:W-:-:S07]  /*7770*/  MOV R43, R49 ;  /* 0x00000031002b7202 */ /* 0x000fce0000000f00 */
[----:B------:R-:W-:Y:S05]  /*7780*/  WARPSYNC.COLLECTIVE R51, `(.L_x_590) ;  /* 0x0000000033087348 */ /* 0x000fea0003c00000 */
[----:B------:R0:W1:Y:S02]  /*7790*/  SHFL.BFLY P2, R49, R52, R53, R54 ;  /* 0x0c00003534317389 */ /* 0x0000640000040036 */
[----:B01----:R-:W-:Y:S01]  /*77a0*/  ENDCOLLECTIVE ;  /* 0x000000000000791b */ /* 0x003fe20003800000 */
.L_x_590:
[----:B------:R-:W-:-:S05]  /*77b0*/  FADD.FTZ R43, R43, R42 ;  /* 0x0000002a2b2b7221 */ /* 0x000fca0000010000 */
[----:B------:R-:W-:Y:S01]  /*77c0*/  MOV R52, R43 ;  /* 0x0000002b00347202 */ /* 0x000fe20000000f00 */
[----:B------:R-:W-:-:S07]  /*77d0*/  IMAD.MOV.U32 R41, RZ, RZ, R49 ;  /* 0x000000ffff297224 */ /* 0x000fce00078e0031 */
[----:B------:R-:W-:Y:S05]  /*77e0*/  WARPSYNC.COLLECTIVE R51, `(.L_x_591) ;  /* 0x0000000033087348 */ /* 0x000fea0003c00000 */
[----:B------:R0:W1:Y:S02]  /*77f0*/  SHFL.BFLY P2, R49, R52, R53, R54 ;  /* 0x0c00003534317389 */ /* 0x0000640000040036 */
[----:B01----:R-:W-:Y:S01]  /*7800*/  ENDCOLLECTIVE ;  /* 0x000000000000791b */ /* 0x003fe20003800000 */
.L_x_591:
[----:B------:R-:W-:Y:S01]  /*7810*/  FADD.FTZ R41, R44, R41 ;  /* 0x000000292c297221 */ /* 0x000fe20000010000 */
[----:B------:R-:W-:-:S04]  /*7820*/  HFMA2.MMA R53, -RZ, RZ, 0, 1.1920928955078125e-07 ;  /* 0x00000002ff357435 */ /* 0x000fc800000001ff */
[----:B------:R-:W-:Y:S02]  /*7830*/  MOV R52, R41 ;  /* 0x0000002900347202 */ /* 0x000fe40000000f00 */
[----:B------:R-:W-:-:S07]  /*7840*/  MOV R42, R49 ;  /* 0x00000031002a7202 */ /* 0x000fce0000000f00 */
[----:B------:R-:W-:Y:S05]  /*7850*/  WARPSYNC.COLLECTIVE R51, `(.L_x_592) ;  /* 0x0000000033087348 */ /* 0x000fea0003c00000 */
[----:B------:R0:W1:Y:S02]  /*7860*/  SHFL.BFLY P2, R49, R52, R53, R54 ;  /* 0x0c00003534317389 */ /* 0x0000640000040036 */
[----:B01----:R-:W-:Y:S01]  /*7870*/  ENDCOLLECTIVE ;  /* 0x000000000000791b */ /* 0x003fe20003800000 */
.L_x_592:
[----:B------:R-:W-:-:S04]  /*7880*/  FADD.FTZ R42, R43, R42 ;  /* 0x0000002a2b2a7221 */ /* 0x000fc80000010000 */
[----:B------:R-:W-:Y:S01]  /*7890*/  IMAD.MOV.U32 R52, RZ, RZ, R42 ;  /* 0x000000ffff347224 */ /* 0x000fe200078e002a */
[----:B------:R-:W-:-:S07]  /*78a0*/  MOV R44, R49 ;  /* 0x00000031002c7202 */ /* 0x000fce0000000f00 */
[----:B------:R-:W-:Y:S05]  /*78b0*/  WARPSYNC.COLLECTIVE R51, `(.L_x_593) ;  /* 0x0000000033087348 */ /* 0x000fea0003c00000 */
[----:B------:R0:W1:Y:S02]  /*78c0*/  SHFL.BFLY P2, R49, R52, R53, R54 ;  /* 0x0c00003534317389 */ /* 0x0000640000040036 */
[----:B01----:R-:W-:Y:S01]  /*78d0*/  ENDCOLLECTIVE ;  /* 0x000000000000791b */ /* 0x003fe20003800000 */
.L_x_593:
[----:B------:R-:W-:Y:S01]  /*78e0*/  FADD.FTZ R44, R41, R44 ;  /* 0x0000002c292c7221 */ /* 0x000fe20000010000 */
[----:B------:R-:W-:-:S03]  /*78f0*/  HFMA2.MMA R53, -RZ, RZ, 0, 5.9604644775390625e-08 ;  /* 0x00000001ff357435 */ /* 0x000fc600000001ff */
[----:B------:R-:W-:Y:S01]  /*7900*/  IMAD.MOV.U32 R52, RZ, RZ, R44 ;  /* 0x000000ffff347224 */ /* 0x000fe200078e002c */
[----:B------:R-:W-:-:S07]  /*7910*/  MOV R43, R49 ;  /* 0x00000031002b7202 */ /* 0x000fce0000000f00 */
[----:B------:R-:W-:Y:S05]  /*7920*/  WARPSYNC.COLLECTIVE R51, `(.L_x_594) ;  /* 0x0000000033087348 */ /* 0x000fea0003c00000 */
[----:B------:R0:W1:Y:S02]  /*7930*/  SHFL.BFLY P2, R49, R52, R53, R54 ;  /* 0x0c00003534317389 */ /* 0x0000640000040036 */
[----:B01----:R-:W-:Y:S01]  /*7940*/  ENDCOLLECTIVE ;  /* 0x000000000000791b */ /* 0x003fe20003800000 */
.L_x_594:
[----:B------:R-:W-:-:S05]  /*7950*/  FADD.FTZ R42, R42, R43 ;  /* 0x0000002b2a2a7221 */ /* 0x000fca0000010000 */
[----:B------:R-:W-:Y:S02]  /*7960*/  MOV R52, R42 ;  /* 0x0000002a00347202 */ /* 0x000fe40000000f00 */
[----:B------:R-:W-:-:S07]  /*7970*/  MOV R41, R49 ;  /* 0x0000003100297202 */ /* 0x000fce0000000f00 */
[----:B------:R-:W-:Y:S05]  /*7980*/  WARPSYNC.COLLECTIVE R51, `(.L_x_595) ;  /* 0x0000000033087348 */ /* 0x000fea0003c00000 */
[----:B------:R0:W1:Y:S02]  /*7990*/  SHFL.BFLY P2, R49, R52, R53, R54 ;  /* 0x0c00003534317389 */ /* 0x0000640000040036 */
[----:B01----:R-:W-:Y:S01]  /*79a0*/  ENDCOLLECTIVE ;  /* 0x000000000000791b */ /* 0x003fe20003800000 */
.L_x_595:
[----:B------:R-:W-:Y:S01]  /*79b0*/  HFMA2.MMA R53, -RZ, RZ, 0, 4.76837158203125e-07 ;  /* 0x00000008ff357435 */ /* 0x000fe200000001ff */
[----:B------:R-:W-:Y:S01]  /*79c0*/  MOV R52, R45 ;  /* 0x0000002d00347202 */ /* 0x000fe20000000f00 */
[----:B------:R-:W-:-:S09]  /*79d0*/  IMAD.MOV.U32 R43, RZ, RZ, R49 ;  /* 0x000000ffff2b7224 */ /* 0x000fd200078e0031 */
[----:B------:R-:W-:Y:S05]  /*79e0*/  WARPSYNC.COLLECTIVE R51, `(.L_x_596) ;  /* 0x0000000033087348 */ /* 0x000fea0003c00000 */
[----:B------:R0:W1:Y:S02]  /*79f0*/  SHFL.BFLY P2, R49, R52, R53, R54 ;  /* 0x0c00003534317389 */ /* 0x0000640000040036 */
[----:B01----:R-:W-:Y:S01]  /*7a00*/  ENDCOLLECTIVE ;  /* 0x000000000000791b */ /* 0x003fe20003800000 */
.L_x_596:
[----:B------:R-:W-:-:S05]  /*7a10*/  FADD.FTZ R32, R42, R43 ;  /* 0x0000002b2a207221 */ /* 0x000fca0000010000 */
[----:B------:R-:W-:Y:S02]  /*7a20*/  @!P0 F2FP.BF16.F32.PACK_AB R32, RZ, R32 ;  /* 0x00000020ff20823e */ /* 0x000fe400000010ff */
[----:B------:R-:W-:Y:S02]  /*7a30*/  MOV R52, R46 ;  /* 0x0000002e00347202 */ /* 0x000fe40000000f00 */
[----:B------:R-:W-:-:S07]  /*7a40*/  MOV R50, R49 ;  /* 0x0000003100327202 */ /* 0x000fce0000000f00 */
[----:B------:R-:W-:Y:S05]  /*7a50*/  WARPSYNC.COLLECTIVE R51, `(.L_x_597) ;  /* 0x0000000033087348 */ /* 0x000fea0003c00000 */
[----:B------:R0:W1:Y:S02]  /*7a60*/  SHFL.BFLY P2, R49, R52, R53, R54 ;  /* 0x0c00003534317389 */ /* 0x0000640000040036 */
[----:B01----:R-:W-:Y:S01]  /*7a70*/  ENDCOLLECTIVE ;  /* 0x000000000000791b */ /* 0x003fe20003800000 */
.L_x_597:
[----:B------:R-:W-:Y:S01]  /*7a80*/  FADD.FTZ R50, R50, R45 ;  /* 0x0000002d32327221 */ /* 0x000fe20000010000 */
[----:B------:R-:W-:-:S03]  /*7a90*/  HFMA2.MMA R53, -RZ, RZ, 0, 2.384185791015625e-07 ;  /* 0x00000004ff357435 */ /* 0x000fc600000001ff */
[----:B------:R-:W-:Y:S01]  /*7aa0*/  IMAD.MOV.U32 R52, RZ, RZ, R50 ;  /* 0x000000ffff347224 */ /* 0x000fe200078e0032 */
[----:B------:R-:W-:-:S07]  /*7ab0*/  MOV R47, R49 ;  /* 0x00000031002f7202 */ /* 0x000fce0000000f00 */
[----:B------:R-:W-:Y:S05]  /*7ac0*/  WARPSYNC.COLLECTIVE R51, `(.L_x_598) ;  /* 0x0000000033087348 */ /* 0x000fea0003c00000 */
[----:B------:R0:W1:Y:S02]  /*7ad0*/  SHFL.BFLY P2, R49, R52, R53, R54 ;  /* 0x0c00003534317389 */ /* 0x0000640000040036 */
[----:B01----:R-:W-:Y:S01]  /*7ae0*/  ENDCOLLECTIVE ;  /* 0x000000000000791b */ /* 0x003fe20003800000 */
.L_x_598:
[----:B------:R-:W-:-:S05]  /*7af0*/  FADD.FTZ R47, R47, R46 ;  /* 0x0000002e2f2f7221 */ /* 0x000fca0000010000 */
[----:B------:R-:W-:Y:S02]  /*7b00*/  MOV R52, R47 ;  /* 0x0000002f00347202 */ /* 0x000fe40000000f00 */
[----:B------:R-:W-:-:S07]  /*7b10*/  MOV R45, R49 ;  /* 0x00000031002d7202 */ /* 0x000fce0000000f00 */
[----:B------:R-:W-:Y:S05]  /*7b20*/  WARPSYNC.COLLECTIVE R51, `(.L_x_599) ;  /* 0x0000000033087348 */ /* 0x000fea0003c00000 */
[----:B------:R0:W1:Y:S02]  /*7b30*/  SHFL.BFLY P2, R49, R52, R53, R54 ;  /* 0x0c00003534317389 */ /* 0x0000640000040036 */
[----:B01----:R-:W-:Y:S01]  /*7b40*/  ENDCOLLECTIVE ;  /* 0x000000000000791b */ /* 0x003fe20003800000 */
.L_x_599:
[----:B------:R-:W-:Y:S01]  /*7b50*/  FADD.FTZ R45, R50, R45 ;  /* 0x0000002d322d7221 */ /* 0x000fe20000010000 */
[----:B------:R-:W-:-:S04]  /*7b60*/  HFMA2.MMA R53, -RZ, RZ, 0, 1.1920928955078125e-07 ;  /* 0x00000002ff357435 */ /* 0x000fc800000001ff */
[----:B------:R-:W-:Y:S01]  /*7b70*/  MOV R52, R45 ;  /* 0x0000002d00347202 */ /* 0x000fe20000000f00 */
[----:B------:R-:W-:-:S07]  /*7b80*/  IMAD.MOV.U32 R46, RZ, RZ, R49 ;  /* 0x000000ffff2e7224 */ /* 0x000fce00078e0031 */
[----:B------:R-:W-:Y:S05]  /*7b90*/  WARPSYNC.COLLECTIVE R51, `(.L_x_600) ;  /* 0x0000000033087348 */ /* 0x000fea0003c00000 */
[----:B------:R0:W1:Y:S02]  /*7ba0*/  SHFL.BFLY P2, R49, R52, R53, R54 ;  /* 0x0c00003534317389 */ /* 0x0000640000040036 */
[----:B01----:R-:W-:Y:S01]  /*7bb0*/  ENDCOLLECTIVE ;  /* 0x000000000000791b */ /* 0x003fe20003800000 */
.L_x_600:
[----:B------:R-:W-:-:S05]  /*7bc0*/  FADD.FTZ R46, R47, R46 ;  /* 0x0000002e2f2e7221 */ /* 0x000fca0000010000 */
[----:B------:R-:W-:Y:S02]  /*7bd0*/  MOV R52, R46 ;  /* 0x0000002e00347202 */ /* 0x000fe40000000f00 */
[----:B------:R-:W-:-:S07]  /*7be0*/  MOV R48, R49 ;  /* 0x0000003100307202 */ /* 0x000fce0000000f00 */
[----:B------:R-:W-:Y:S05]  /*7bf0*/  WARPSYNC.COLLECTIVE R51, `(.L_x_601) ;  /* 0x0000000033087348 */ /* 0x000fea0003c00000 */
[----:B------:R0:W1:Y:S02]  /*7c00*/  SHFL.BFLY P2, R49, R52, R53, R54 ;  /* 0x0c00003534317389 */ /* 0x0000640000040036 */
[----:B01----:R-:W-:Y:S01]  /*7c10*/  ENDCOLLECTIVE ;  /* 0x000000000000791b */ /* 0x003fe20003800000 */
.L_x_601:
[----:B------:R-:W-:-:S05]  /*7c20*/  FADD.FTZ R45, R45, R48 ;  /* 0x000000302d2d7221 */ /* 0x000fca0000010000 */
[----:B------:R-:W-:Y:S01]  /*7c30*/  MOV R52, R45 ;  /* 0x0000002d00347202 */ /* 0x000fe20000000f00 */
[----:B------:R-:W-:Y:S01]  /*7c40*/  IMAD.MOV.U32 R53, RZ, RZ, 0x1 ;  /* 0x00000001ff357424 */ /* 0x000fe200078e00ff */
[----:B------:R-:W-:Y:S02]  /*7c50*/  MOV R47, R49 ;  /* 0x00000031002f7202 */ /* 0x000fe40000000f00 */
[----:B------:R-:W-:Y:S01]  /*7c60*/  PRMT R49, R31, 0x7610, R49 ;  /* 0x000076101f317816 */ /* 0x000fe20000000031 */
[----:B------:R-:W-:Y:S02]  /*7c70*/  FADD.FTZ R31, R44, R41 ;  /* 0x000000292c1f7221 */ /* 0x000fe40000010000 */
[----:B------:R-:W-:Y:S02]  /*7c80*/  FADD.FTZ R46, R46, R47 ;  /* 0x0000002f2e2e7221 */ /* 0x000fe40000010000 */
[----:B------:R0:W-:Y:S01]  /*7c90*/  @!P0 STG.E.U16 desc[UR8][R28.64], R49 ;  /* 0x000000311c008986 */ /* 0x0001e2000c101508 */
[----:B------:R-:W-:-:S07]  /*7ca0*/  @!P0 F2FP.BF16.F32.PACK_AB R31, RZ, R31 ;  /* 0x0000001fff1f823e */ /* 0x000fce00000010ff */
[----:B0-----:R-:W-:Y:S05]  /*7cb0*/  WARPSYNC.COLLECTIVE R51, `(.L_x_602) ;  /* 0x0000000033087348 */ /* 0x001fea0003c00000 */
[----:B0-----:R0:W1:Y:S02]  /*7cc0*/  SHFL.BFLY P2, R49, R52, R53, R54 ;  /* 0x0c00003534317389 */ /* 0x0010640000040036 */
[----:B01----:R-:W-:Y:S01]  /*7cd0*/  ENDCOLLECTIVE ;  /* 0x000000000000791b */ /* 0x003fe20003800000 */
.L_x_602:
        /* <DEDUP_REMOVED lines=9> */
.L_x_603:
[----:B------:R-:W-:Y:S01]  /*7d70*/  FADD.FTZ R34, R45, R34 ;  /* 0x000000222d227221 */ /* 0x000fe20000010000 */
[----:B------:R-:W-:Y:S01]  /*7d80*/  MOV R25, R49 ;  /* 0x0000003100197202 */ /* 0x000fe20000000f00 */
[----:B------:R-:W-:Y:S06]  /*7d90*/  BRA `(.L_x_604) ;  /* 0xffffffe400007947 */ /* 0x000fec000383ffff */
.L_x_605:
        /* <DEDUP_REMOVED lines=14> */
.L_x_3835:


//--------------------- .text._ZN13group_norm_v218gn_bwd_cuda_kernelI13__nv_bfloat16Li320ELi1ELi32ELi10ELi1024ELb0ELb1ELi64ELi320ELi320ELi4ELb1ELi9ELb0ELb0ELNS_15WgradSyncMethodE3ENS_16CompileConditionILi900EEEEEvPT_S6_S6_PKS5_S8_S8_S8_PKfflPfPj --------------------------
	.section	.text._ZN13group_norm_v218gn_bwd_cuda_kernelI13__nv_bfloat16Li320ELi1ELi32ELi10ELi1024ELb0ELb1ELi64ELi320ELi320ELi4ELb1ELi9ELb0ELb0ELNS_15WgradSyncMethodE3ENS_16CompileConditionILi900EEEEEvPT_S6_S6_PKS5_S8_S8_S8_PKfflPfPj,"ax",@progbits
	.align	128
        .global         _ZN13group_norm_v218gn_bwd_cuda_kernelI13__nv_bfloat16Li320ELi1ELi32ELi10ELi1024ELb0ELb1ELi64ELi320ELi320ELi4ELb1ELi9ELb0ELb0ELNS_15WgradSyncMethodE3ENS_16CompileConditionILi900EEEEEvPT_S6_S6_PKS5_S8_S8_S8_PKfflPfPj
        .type           _ZN13group_norm_v218gn_bwd_cuda_kernelI13__nv_bfloat16Li320ELi1ELi32ELi10ELi1024ELb0ELb1ELi64ELi320ELi320ELi4ELb1ELi9ELb0ELb0ELNS_15WgradSyncMethodE3ENS_16CompileConditionILi900EEEEEvPT_S6_S6_PKS5_S8_S8_S8_PKfflPfPj,@function
        .size           _ZN13group_norm_v218gn_bwd_cuda_kernelI13__nv_bfloat16Li320ELi1ELi32ELi10ELi1024ELb0ELb1ELi64ELi320ELi320ELi4ELb1ELi9ELb0ELb0ELNS_15WgradSyncMethodE3ENS_16CompileConditionILi900EEEEEvPT_S6_S6_PKS5_S8_S8_S8_PKfflPfPj,(.L_x_3836 - _ZN13group_norm_v218gn_bwd_cuda_kernelI13__nv_bfloat16Li320ELi1ELi32ELi10ELi1024ELb0ELb1ELi64ELi320ELi320ELi4ELb1ELi9ELb0ELb0ELNS_15WgradSyncMethodE3ENS_16CompileConditionILi900EEEEEvPT_S6_S6_PKS5_S8_S8_S8_PKfflPfPj)
        .other          _ZN13group_norm_v218gn_bwd_cuda_kernelI13__nv_bfloat16Li320ELi1ELi32ELi10ELi1024ELb0ELb1ELi64ELi320ELi320ELi4ELb1ELi9ELb0ELb0ELNS_15WgradSyncMethodE3ENS_16CompileConditionILi900EEEEEvPT_S6_S6_PKS5_S8_S8_S8_PKfflPfPj,@"STO_CUDA_ENTRY STV_DEFAULT"
_ZN13group_norm_v218gn_bwd_cuda_kernelI13__nv_bfloat16Li320ELi1ELi32ELi10ELi1024ELb0ELb1ELi64ELi320ELi320ELi4ELb1ELi9ELb0ELb0ELNS_15WgradSyncMethodE3ENS_16CompileConditionILi900EEEEEvPT_S6_S6_PKS5_S8_S8_S8_PKfflPfPj:
.text._ZN13group_norm_v218gn_bwd_cuda_kernelI13__nv_bfloat16Li320ELi1ELi32ELi10ELi1024ELb0ELb1ELi64ELi320ELi320ELi4ELb1ELi9ELb0ELb0ELNS_15WgradSyncMethodE3ENS_16CompileConditionILi900EEEEEvPT_S6_S6_PKS5_S8_S8_S8_PKfflPfPj:
[----:B------:R-:W0:Y:S08]  /*0000*/  LDC R1, c[0x0][0x28] ;  /* 0x00000a00ff017b82 */ /* 0x000e300000000800 */
[----:B------:R-:W1:Y:S01]  /*0010*/  S2UR UR10, SR_CTAID.Y ;  /* 0x00000000000a79c3 */ /* 0x000e620000002600 */
[----:B------:R-:W-:Y:S01]  /*0020*/  ULDC.64 UR16, c[0x0][0x258] ;  /* 0x0000960000107ab9 */ /* 0x000fe20000000a00 */
[----:B------:R-:W-:Y:S01]  /*0030*/  ULDC.64 UR12, c[0x0][0x268] ;  /* 0x00009a00000c7ab9 */ /* 0x000fe20000000a00 */
[----:B------:R-:W-:Y:S01]  /*0040*/  ULDC.64 UR14, c[0x0][0x208] ;  /* 0x00008200000e7ab9 */ /* 0x000fe20000000a00 */
[----:B------:R-:W-:Y:S01]  /*0050*/  UIADD3 UR18, UP1, UR12, 0x24, URZ ;  /* 0x000000240c127890 */ /* 0x000fe2000ff3e03f */
[----:B0-----:R-:W-:Y:S01]  /*0060*/  IADD3 R1, R1, -0xa0, RZ ;  /* 0xffffff6001017810 */ /* 0x001fe20007ffe0ff */
[----:B------:R-:W-:-:S02]  /*0070*/  UMOV UR5, URZ ;  /* 0x0000003f00057c82 */ /* 0x000fc40008000000 */
[----:B------:R-:W0:Y:S01]  /*0080*/  S2UR UR20, SR_CTAID.X ;  /* 0x00000000001479c3 */ /* 0x000e220000002500 */
[----:B------:R-:W-:Y:S02]  /*0090*/  UIADD3.X UR19, URZ, UR13, URZ, UP1, !UPT ;  /* 0x0000000d3f137290 */ /* 0x000fe40008ffe43f */
[----:B-1----:R-:W-:-:S04]  /*00a0*/  UISETP.GE.U32.AND UP0, UPT, UR10, UR16, UPT ;  /* 0x000000100a00728c */ /* 0x002fc8000bf06070 */
[----:B------:R-:W-:-:S06]  /*00b0*/  UISETP.GE.AND.EX UP0, UPT, URZ, UR17, UPT, UP0 ;  /* 0x000000113f00728c */ /* 0x000fcc000bf06300 */
[----:B------:R-:W-:-:S13]  /*00c0*/  PLOP3.LUT P0, PT, PT, PT, UP0, 0x80, 0x0 ;  /* 0x000000000000781c */ /* 0x000fda0003f0f008 */
[----:B0-----:R-:W-:Y:S05]  /*00d0*/  @!P0 BRA `(.L_x_606) ;  /* 0x0000000000648947 */ /* 0x001fea0003800000 */
[----:B------:R-:W0:Y:S01]  /*00e0*/  S2R R0, SR_TID.X ;  /* 0x0000000000007919 */ /* 0x000e220000002100 */
[----:B------:R-:W-:Y:S01]  /*00f0*/  BAR.SYNC.DEFER_BLOCKING 0x0 ;  /* 0x0000000000007b1d */ /* 0x000fe20000010000 */
[----:B0-----:R-:W-:-:S13]  /*0100*/  ISETP.NE.AND P0, PT, R0, RZ, PT ;  /* 0x000000ff0000720c */ /* 0x001fda0003f05270 */
[----:B------:R-:W-:Y:S05]  /*0110*/  @P0 BRA `(.L_x_607) ;  /* 0x0000000000480947 */ /* 0x000fea0003800000 */
[----:B------:R-:W-:Y:S02]  /*0120*/  IADD3 R0, RZ, -UR10, RZ ;  /* 0x8000000aff007c10 */ /* 0x000fe4000fffe0ff */
[----:B------:R-:W-:Y:S02]  /*0130*/  MOV R5, 0x7fffff71 ;  /* 0x7fffff7100057802 */ /* 0x000fe40000000f00 */
[----:B------:R-:W-:Y:S02]  /*0140*/  ISETP.NE.AND P0, PT, R0, UR20, PT ;  /* 0x0000001400007c0c */ /* 0x000fe4000bf05270 */
[----:B------:R-:W-:Y:S02]  /*0150*/  MOV R2, UR18 ;  /* 0x0000001200027c02 */ /* 0x000fe40008000f00 */
[----:B------:R-:W-:Y:S02]  /*0160*/  SEL R5, R5, 0x1, !P0 ;  /* 0x0000000105057807 */ /* 0x000fe40004000000 */
[----:B------:R-:W-:Y:S01]  /*0170*/  MOV R3, UR19 ;  /* 0x0000001300037c02 */ /* 0x000fe20008000f00 */
[----:B------:R-:W-:Y:S06]  /*0180*/  MEMBAR.ALL.GPU ;  /* 0x0000000000007992 */ /* 0x000fec000000a000 */
[----:B------:R-:W-:-:S00]  /*0190*/  ERRBAR ;  /* 0x00000000000079ab */ /* 0x000fc00000000000 */
[----:B------:R-:W-:Y:S06]  /*01a0*/  CGAERRBAR ;  /* 0x00000000000075ab */ /* 0x000fec0000000000 */
[----:B------:R0:W5:Y:S02]  /*01b0*/  ATOM.E.ADD.STRONG.GPU PT, R5, desc[UR14][R2.64], R5 ;  /* 0x000000050205798a */ /* 0x00016400081ee1ce */
.L_x_608:
[----:B0-----:R-:W-:Y:S01]  /*01c0*/  IMAD.U32 R2, RZ, RZ, UR18 ;  /* 0x00000012ff027e24 */ /* 0x001fe2000f8e00ff */
[----:B------:R-:W-:-:S05]  /*01d0*/  MOV R3, UR19 ;  /* 0x0000001300037c02 */ /* 0x000fca0008000f00 */
[----:B------:R-:W2:Y:S04]  /*01e0*/  LD.E.STRONG.GPU R2, desc[UR14][R2.64] ;  /* 0x0000000e02027980 */ /* 0x000ea8000c10f900 */
[----:B--2---:R-:W-:Y:S01]  /*01f0*/  CCTL.IVALL ;  /* 0x00000000ff00798f */ /* 0x004fe20002000000 */
[----:B------:R-:W-:Y:S05]  /*0200*/  YIELD ;  /* 0x0000000000007946 */ /* 0x000fea0003800000 */
[----:B-----5:R-:W-:-:S04]  /*0210*/  LOP3.LUT R0, R2, R5, RZ, 0x3c, !PT ;  /* 0x0000000502007212 */ /* 0x020fc800078e3cff */
[----:B------:R-:W-:-:S13]  /*0220*/  ISETP.GT.AND P0, PT, R0, -0x1, PT ;  /* 0xffffffff0000780c */ /* 0x000fda0003f04270 */
[----:B------:R-:W-:Y:S05]  /*0230*/  @P0 BRA `(.L_x_608) ;  /* 0xfffffffc00e00947 */ /* 0x000fea000383ffff */
.L_x_607:
[----:B------:R-:W-:Y:S05]  /*0240*/  WARPSYNC.ALL ;  /* 0x0000000000007948 */ /* 0x000fea0003800000 */
[----:B------:R-:W-:Y:S06]  /*0250*/  BAR.SYNC.DEFER_BLOCKING 0x0 ;  /* 0x0000000000007b1d */ /* 0x000fec0000010000 */
[----:B------:R-:W-:Y:S05]  /*0260*/  BRA `(.L_x_609) ;  /* 0x0000007000107947 */ /* 0x000fea0003800000 */
.L_x_606:
[----:B------:R-:W0:Y:S01]  /*0270*/  S2R R19, SR_TID.X ;  /* 0x0000000000137919 */ /* 0x000e220000002100 */
[----:B------:R-:W1:Y:S01]  /*0280*/  LDC.64 R4, c[0x0][0x238] ;  /* 0x00008e00ff047b82 */ /* 0x000e620000000a00 */
[----:B0-----:R-:W-:-:S05]  /*0290*/  IMAD.WIDE.U32 R2, R19, -0x33333333, RZ ;  /* 0xcccccccd13027825 */ /* 0x001fca00078e00ff */
[----:B------:R-:W-:-:S05]  /*02a0*/  SHF.R.U32.HI R0, RZ, 0x6, R3 ;  /* 0x00000006ff007819 */ /* 0x000fca0000011603 */
[----:B------:R-:W-:-:S05]  /*02b0*/  IMAD R0, R0, -0x50, R19 ;  /* 0xffffffb000007824 */ /* 0x000fca00078e0213 */
[----:B------:R-:W-:-:S05]  /*02c0*/  SHF.L.U32 R7, R0, 0x2, RZ ;  /* 0x0000000200077819 */ /* 0x000fca00000006ff */
[----:B-1----:R-:W-:-:S05]  /*02d0*/  IMAD.WIDE R2, R7, 0x2, R4 ;  /* 0x0000000207027825 */ /* 0x002fca00078e0204 */
[----:B------:R0:W2:Y:S01]  /*02e0*/  LDG.E.64.CONSTANT R22, desc[UR14][R2.64] ;  /* 0x0000000e02167981 */ /* 0x0000a2000c1e9b00 */
[--C-:B------:R-:W-:Y:S01]  /*02f0*/  SHF.R.S32.HI R6, RZ, 0x1f, R19.reuse ;  /* 0x0000001fff067819 */ /* 0x100fe20000011413 */
[----:B------:R-:W-:Y:S01]  /*0300*/  ULOP3.LUT UR4, UR20, 0xf, URZ, 0xc0, !UPT ;  /* 0x0000000f14047892 */ /* 0x000fe2000f8ec03f */
[----:B------:R-:W-:Y:S01]  /*0310*/  SHF.R.U32.HI R0, RZ, 0x2, R19 ;  /* 0x00000002ff007819 */ /* 0x000fe20000011613 */
[----:B------:R-:W1:Y:S01]  /*0320*/  S2UR UR9, SR_CgaCtaId ;  /* 0x00000000000979c3 */ /* 0x000e620000008800 */
[----:B------:R-:W-:Y:S01]  /*0330*/  LEA.HI R8, R6, R19, RZ, 0x2 ;  /* 0x0000001306087211 */ /* 0x000fe200078f10ff */
[----:B------:R-:W-:Y:S01]  /*0340*/  UMOV UR8, 0x400 ;  /* 0x0000040000087882 */ /* 0x000fe20000000000 */
[C---:B------:R-:W-:Y:S01]  /*0350*/  SHF.L.U32 R12, R0.reuse, 0x4, RZ ;  /* 0x00000004000c7819 */ /* 0x040fe200000006ff */
[----:B------:R-:W-:Y:S01]  /*0360*/  IMAD R4, R0, 0xa, RZ ;  /* 0x0000000a00047824 */ /* 0x000fe200078e02ff */
[----:B------:R-:W-:Y:S01]  /*0370*/  SHF.R.S32.HI R11, RZ, 0x2, R8 ;  /* 0x00000002ff0b7819 */ /* 0x000fe20000011408 */
[----:B------:R-:W-:Y:S01]  /*0380*/  UIADD3 UR6, UR8, 0x2800, URZ ;  /* 0x0000280008067890 */ /* 0x000fe2000fffe03f */
[----:B------:R-:W-:Y:S01]  /*0390*/  MOV R9, UR4 ;  /* 0x0000000400097c02 */ /* 0x000fe20008000f00 */
[----:B0-----:R-:W-:Y:S01]  /*03a0*/  VIADD R2, R4, 0x2 ;  /* 0x0000000204027836 */ /* 0x001fe20000000000 */
[----:B------:R-:W-:Y:S01]  /*03b0*/  IADD3 R0, R11, 0x50, RZ ;  /* 0x000000500b007810 */ /* 0x000fe20007ffe0ff */
[----:B------:R-:W-:Y:S01]  /*03c0*/  USHF.L.U32 UR7, UR10, 0x4, URZ ;  /* 0x000000040a077899 */ /* 0x000fe2000800063f */
[----:B------:R-:W-:Y:S01]  /*03d0*/  LOP3.LUT R9, R12, 0xfffffff0, R9, 0xe2, !PT ;  /* 0xfffffff00c097812 */ /* 0x000fe200078ee209 */
[----:B------:R-:W-:Y:S01]  /*03e0*/  UIADD3 UR11, -UR10, URZ, URZ ;  /* 0x0000003f0a0b7290 */ /* 0x000fe2000fffe13f */
[----:B------:R-:W-:Y:S01]  /*03f0*/  SHF.R.U32.HI R5, RZ, 0x1, R4 ;  /* 0x00000001ff057819 */ /* 0x000fe20000011604 */
[----:B------:R-:W-:Y:S01]  /*0400*/  ULOP3.LUT UR4, UR7, 0xfffffff0, UR4, 0xe2, !UPT ;  /* 0xfffffff007047892 */ /* 0x000fe2000f8ee204 */
[----:B------:R-:W-:Y:S01]  /*0410*/  SHF.R.S32.HI R3, RZ, 0x1f, R0 ;  /* 0x0000001fff037819 */ /* 0x000fe20000011400 */
[----:B------:R0:W-:Y:S01]  /*0420*/  STL [R1+0x7c], R9 ;  /* 0x00007c0901007387 */ /* 0x0001e20000100800 */
[----:B------:R-:W-:-:S02]  /*0430*/  SHF.R.U32.HI R10, RZ, 0x2, R4 ;  /* 0x00000002ff0a7819 */ /* 0x000fc40000011604 */
[----:B------:R-:W-:Y:S02]  /*0440*/  CS2R R44, SRZ ;  /* 0x00000000002c7805 */ /* 0x000fe4000001ff00 */
[----:B------:R-:W-:Y:S02]  /*0450*/  LOP3.LUT R5, R5, 0x1, RZ, 0xc0, !PT ;  /* 0x0000000105057812 */ /* 0x000fe400078ec0ff */
[----:B------:R-:W-:Y:S02]  /*0460*/  CS2R R46, SRZ ;  /* 0x00000000002e7805 */ /* 0x000fe4000001ff00 */
[----:B------:R-:W-:Y:S02]  /*0470*/  SHF.R.U32.HI R14, RZ, 0x2, R2 ;  /* 0x00000002ff0e7819 */ /* 0x000fe40000011602 */
[----:B------:R-:W-:Y:S02]  /*0480*/  CS2R R48, SRZ ;  /* 0x0000000000307805 */ /* 0x000fe4000001ff00 */
[----:B------:R-:W-:Y:S01]  /*0490*/  LEA.HI R6, R6, R19, RZ, 0x4 ;  /* 0x0000001306067211 */ /* 0x000fe200078f20ff */
[----:B------:R-:W-:Y:S01]  /*04a0*/  IMAD R12, R5, 0x50, R10 ;  /* 0x00000050050c7824 */ /* 0x000fe200078e020a */
[----:B------:R-:W-:Y:S01]  /*04b0*/  IADD3 R10, R4, 0x4, RZ ;  /* 0x00000004040a7810 */ /* 0x000fe20007ffe0ff */
[----:B-1----:R-:W-:Y:S01]  /*04c0*/  ULEA UR6, UR9, UR6, 0x18 ;  /* 0x0000000609067291 */ /* 0x002fe2000f8ec03f */
[----:B0-----:R-:W-:Y:S01]  /*04d0*/  LEA.HI R9, R3, R0, RZ, 0x2 ;  /* 0x0000000003097211 */ /* 0x001fe200078f10ff */
[----:B------:R-:W-:Y:S01]  /*04e0*/  ULEA UR9, UR9, UR8, 0x18 ;  /* 0x0000000809097291 */ /* 0x000fe2000f8ec03f */
[----:B------:R-:W-:-:S02]  /*04f0*/  SHF.R.U32.HI R3, RZ, 0x1, R2 ;  /* 0x00000001ff037819 */ /* 0x000fc40000011602 */
[----:B------:R-:W-:Y:S02]  /*0500*/  CS2R R50, SRZ ;  /* 0x0000000000327805 */ /* 0x000fe4000001ff00 */
[----:B------:R-:W-:Y:S01]  /*0510*/  IADD3 R0, R11, 0xa0, RZ ;  /* 0x000000a00b007810 */ /* 0x000fe20007ffe0ff */
[----:B------:R-:W-:Y:S01]  /*0520*/  UMOV UR8, UR10 ;  /* 0x0000000a00087c82 */ /* 0x000fe20008000000 */
[----:B------:R-:W-:Y:S02]  /*0530*/  LOP3.LUT R13, R3, 0x1, RZ, 0xc0, !PT ;  /* 0x00000001030d7812 */ /* 0x000fe400078ec0ff */
[----:B------:R-:W-:Y:S02]  /*0540*/  SHF.R.S32.HI R3, RZ, 0x1f, R0 ;  /* 0x0000001fff037819 */ /* 0x000fe40000011400 */
[----:B------:R-:W-:Y:S01]  /*0550*/  IADD3 R2, R11, 0xf0, RZ ;  /* 0x000000f00b027810 */ /* 0x000fe20007ffe0ff */
[----:B------:R-:W-:Y:S01]  /*0560*/  IMAD R13, R13, 0x50, R14 ;  /* 0x000000500d0d7824 */ /* 0x000fe200078e020e */
[----:B------:R-:W-:-:S02]  /*0570*/  SHF.R.U32.HI R11, RZ, 0x1, R10 ;  /* 0x00000001ff0b7819 */ /* 0x000fc4000001160a */
[----:B------:R-:W-:Y:S02]  /*0580*/  SHF.R.U32.HI R16, RZ, 0x2, R10 ;  /* 0x00000002ff107819 */ /* 0x000fe4000001160a */
[----:B------:R-:W-:Y:S02]  /*0590*/  LEA.HI R10, R3, R0, RZ, 0x2 ;  /* 0x00000000030a7211 */ /* 0x000fe400078f10ff */
[----:B------:R-:W-:Y:S02]  /*05a0*/  SHF.R.S32.HI R5, RZ, 0x1f, R2 ;  /* 0x0000001fff057819 */ /* 0x000fe40000011402 */
[C---:B------:R-:W-:Y:S02]  /*05b0*/  IADD3 R0, R4.reuse, 0x6, RZ ;  /* 0x0000000604007810 */ /* 0x040fe40007ffe0ff */
[----:B------:R-:W-:Y:S02]  /*05c0*/  IADD3 R4, R4, 0x8, RZ ;  /* 0x0000000804047810 */ /* 0x000fe40007ffe0ff */
[----:B------:R-:W-:-:S02]  /*05d0*/  LOP3.LUT R15, R11, 0x1, RZ, 0xc0, !PT ;  /* 0x000000010b0f7812 */ /* 0x000fc400078ec0ff */
[----:B------:R-:W-:Y:S02]  /*05e0*/  LEA.HI R11, R5, R2, RZ, 0x2 ;  /* 0x00000002050b7211 */ /* 0x000fe400078f10ff */
[----:B------:R-:W-:Y:S01]  /*05f0*/  SHF.R.U32.HI R2, RZ, 0x1, R0 ;  /* 0x00000001ff027819 */ /* 0x000fe20000011600 */
[----:B------:R-:W-:Y:S01]  /*0600*/  IMAD R15, R15, 0x50, R16 ;  /* 0x000000500f0f7824 */ /* 0x000fe200078e0210 */
[----:B------:R-:W-:Y:S02]  /*0610*/  SHF.R.U32.HI R3, RZ, 0x1, R4 ;  /* 0x00000001ff037819 */ /* 0x000fe40000011604 */
[----:B------:R-:W-:Y:S02]  /*0620*/  SHF.R.U32.HI R5, RZ, 0x2, R0 ;  /* 0x00000002ff057819 */ /* 0x000fe40000011600 */
[----:B------:R-:W-:Y:S02]  /*0630*/  SHF.R.U32.HI R17, RZ, 0x2, R4 ;  /* 0x00000002ff117819 */ /* 0x000fe40000011604 */
[----:B------:R-:W-:-:S02]  /*0640*/  LOP3.LUT R0, R2, 0x1, RZ, 0xc0, !PT ;  /* 0x0000000102007812 */ /* 0x000fc400078ec0ff */
[----:B------:R-:W-:Y:S01]  /*0650*/  LOP3.LUT R4, R3, 0x1, RZ, 0xc0, !PT ;  /* 0x0000000103047812 */ /* 0x000fe200078ec0ff */
[C---:B------:R-:W-:Y:S01]  /*0660*/  IMAD.WIDE.U32 R2, R7.reuse, -0x33333333, RZ ;  /* 0xcccccccd07027825 */ /* 0x040fe200078e00ff */
[----:B------:R-:W-:Y:S02]  /*0670*/  IADD3 R2, R7, 0x2, RZ ;  /* 0x0000000207027810 */ /* 0x000fe40007ffe0ff */
[----:B------:R-:W-:Y:S01]  /*0680*/  LOP3.LUT R8, R8, 0xfffffffc, RZ, 0xc0, !PT ;  /* 0xfffffffc08087812 */ /* 0x000fe200078ec0ff */
[----:B------:R-:W-:Y:S01]  /*0690*/  IMAD R0, R0, 0x50, R5 ;  /* 0x0000005000007824 */ /* 0x000fe200078e0205 */
[----:B------:R-:W-:Y:S01]  /*06a0*/  SHF.R.U32.HI R3, RZ, 0x3, R3 ;  /* 0x00000003ff037819 */ /* 0x000fe20000011603 */
[----:B------:R-:W-:Y:S01]  /*06b0*/  IMAD.U32 R5, RZ, RZ, UR6 ;  /* 0x00000006ff057e24 */ /* 0x000fe2000f8e00ff */
[----:B------:R-:W-:Y:S01]  /*06c0*/  IADD3 R8, -R8, R19, RZ ;  /* 0x0000001308087210 */ /* 0x000fe20007ffe1ff */
[----:B------:R-:W-:Y:S01]  /*06d0*/  IMAD R4, R4, 0x50, R17 ;  /* 0x0000005004047824 */ /* 0x000fe200078e0211 */
[----:B------:R-:W-:Y:S01]  /*06e0*/  SHF.R.U32.HI R9, RZ, 0x2, R9 ;  /* 0x00000002ff097819 */ /* 0x000fe20000011609 */
[----:B------:R0:W-:Y:S01]  /*06f0*/  STL [R1+0x40], R3 ;  /* 0x0000400301007387 */ /* 0x0001e20000100800 */
[--C-:B------:R-:W-:Y:S01]  /*0700*/  IMAD R12, R12, 0x28, R5.reuse ;  /* 0x000000280c0c7824 */ /* 0x100fe200078e0205 */
[----:B------:R-:W-:Y:S01]  /*0710*/  SHF.R.U32.HI R7, RZ, 0x2, R10 ;  /* 0x00000002ff077819 */ /* 0x000fe2000001160a */
[----:B------:R-:W-:Y:S01]  /*0720*/  IMAD R14, R13, 0x28, R5 ;  /* 0x000000280d0e7824 */ /* 0x000fe200078e0205 */
[----:B------:R-:W-:Y:S01]  /*0730*/  SHF.R.U32.HI R11, RZ, 0x2, R11 ;  /* 0x00000002ff0b7819 */ /* 0x000fe2000001160b */
[--C-:B------:R-:W-:Y:S01]  /*0740*/  IMAD R16, R15, 0x28, R5.reuse ;  /* 0x000000280f107824 */ /* 0x100fe200078e0205 */
[----:B------:R-:W-:Y:S01]  /*0750*/  ULEA UR6, UP0, UR10, UR12, 0x2 ;  /* 0x0000000c0a067291 */ /* 0x000fe2000f80103f */
[--C-:B------:R-:W-:Y:S01]  /*0760*/  IMAD R18, R0, 0x28, R5.reuse ;  /* 0x0000002800127824 */ /* 0x100fe200078e0205 */
[----:B------:R-:W-:Y:S01]  /*0770*/  SHF.L.U32 R0, R19, 0x3, RZ ;  /* 0x0000000313007819 */ /* 0x000fe200000006ff */
[----:B------:R-:W-:Y:S01]  /*0780*/  IMAD R20, R4, 0x28, R5 ;  /* 0x0000002804147824 */ /* 0x000fe200078e0205 */
[----:B------:R-:W-:Y:S01]  /*0790*/  ULEA.HI.X UR7, UR10, UR13, UR5, 0x2, UP0 ;  /* 0x0000000d0a077291 */ /* 0x000fe200080f1405 */
[----:B0-----:R-:W-:Y:S01]  /*07a0*/  IMAD.WIDE.U32 R2, R2, -0x33333333, RZ ;  /* 0xcccccccd02027825 */ /* 0x001fe200078e00ff */
[----:B------:R-:W0:Y:S01]  /*07b0*/  LDC.64 R4, c[0x0][0x260] ;  /* 0x00009800ff047b82 */ /* 0x000e220000000a00 */
[----:B------:R-:W-:Y:S01]  /*07c0*/  MOV R2, UR4 ;  /* 0x0000000400027c02 */ /* 0x000fe20008000f00 */
[----:B------:R-:W-:Y:S01]  /*07d0*/  UISETP.NE.AND UP0, UPT, UR20, UR11, UPT ;  /* 0x0000000b1400728c */ /* 0x000fe2000bf05270 */
[----:B------:R-:W-:Y:S01]  /*07e0*/  LOP3.LUT R13, R0, 0x18, RZ, 0xc0, !PT ;  /* 0x00000018000d7812 */ /* 0x000fe200078ec0ff */
[----:B------:R-:W-:Y:S01]  /*07f0*/  UMOV UR4, 0x7fffff71 ;  /* 0x7fffff7100047882 */ /* 0x000fe20000000000 */
[----:B------:R-:W-:Y:S01]  /*0800*/  SHF.R.U32.HI R3, RZ, 0x3, R3 ;  /* 0x00000003ff037819 */ /* 0x000fe20000011603 */
[----:B------:R-:W-:Y:S01]  /*0810*/  IMAD R0, R2, 0x140, R19 ;  /* 0x0000014002007824 */ /* 0x000fe200078e0213 */
[----:B------:R-:W-:-:S03]  /*0820*/  USEL UR12, UR4, 0x1, !UP0 ;  /* 0x00000001040c7887 */ /* 0x000fc6000c000000 */
[----:B------:R1:W-:Y:S01]  /*0830*/  STL [R1+0x44], R3 ;  /* 0x0000440301007387 */ /* 0x0003e20000100800 */
[----:B------:R-:W-:Y:S01]  /*0840*/  UMOV UR4, URZ ;  /* 0x0000003f00047c82 */ /* 0x000fe20008000000 */
[----:B-1----:R-:W-:Y:S02]  /*0850*/  SHF.R.U32.HI R3, RZ, 0x4, R6 ;  /* 0x00000004ff037819 */ /* 0x002fe40000011606 */
[C---:B------:R-:W-:Y:S02]  /*0860*/  LOP3.LUT R6, R8.reuse, 0x3, R9, 0x78, !PT ;  /* 0x0000000308067812 */ /* 0x040fe400078e7809 */
[C---:B------:R-:W-:Y:S02]  /*0870*/  LOP3.LUT R2, R8.reuse, 0x3, R3, 0x78, !PT ;  /* 0x0000000308027812 */ /* 0x040fe400078e7803 */
[C---:B------:R-:W-:Y:S02]  /*0880*/  LOP3.LUT R3, R8.reuse, 0x3, R7, 0x78, !PT ;  /* 0x0000000308037812 */ /* 0x040fe400078e7807 */
[----:B------:R-:W-:Y:S01]  /*0890*/  SHF.L.U32 R7, R19, 0x1, RZ ;  /* 0x0000000113077819 */ /* 0x000fe200000006ff */
[----:B------:R1:W-:Y:S04]  /*08a0*/  STL [R1+0x70], R2 ;  /* 0x0000700201007387 */ /* 0x0003e80000100800 */
[----:B------:R3:W-:Y:S04]  /*08b0*/  STL [R1+0x6c], R6 ;  /* 0x00006c0601007387 */ /* 0x0007e80000100800 */
[----:B------:R4:W-:Y:S01]  /*08c0*/  STL [R1+0x68], R3 ;  /* 0x0000680301007387 */ /* 0x0009e20000100800 */
[----:B-1----:R-:W-:-:S02]  /*08d0*/  LOP3.LUT R2, R8, 0x3, R11, 0x78, !PT ;  /* 0x0000000308027812 */ /* 0x002fc400078e780b */
[----:B------:R-:W-:Y:S01]  /*08e0*/  LEA R8, R19, UR9, 0x5 ;  /* 0x0000000913087c11 */ /* 0x000fe2000f8e28ff */
[----:B---3--:R-:W-:Y:S02]  /*08f0*/  IMAD.IADD R6, R12, 0x1, R13 ;  /* 0x000000010c067824 */ /* 0x008fe400078e020d */
[----:B------:R1:W-:Y:S01]  /*0900*/  STL [R1+0x64], R2 ;  /* 0x0000640201007387 */ /* 0x0003e20000100800 */
[----:B----4-:R-:W-:-:S03]  /*0910*/  SHF.L.U32 R3, R0, 0x1, RZ ;  /* 0x0000000100037819 */ /* 0x010fc600000006ff */
[----:B------:R3:W-:Y:S01]  /*0920*/  STL [R1+0x60], R6 ;  /* 0x0000600601007387 */ /* 0x0007e20000100800 */
[C---:B------:R-:W-:Y:S02]  /*0930*/  IADD3 R0, R13.reuse, R14, RZ ;  /* 0x0000000e0d007210 */ /* 0x040fe40007ffe0ff */
[----:B-1----:R-:W-:-:S03]  /*0940*/  IADD3 R2, R13, R16, RZ ;  /* 0x000000100d027210 */ /* 0x002fc60007ffe0ff */
[----:B------:R1:W-:Y:S01]  /*0950*/  STL [R1+0x5c], R0 ;  /* 0x00005c0001007387 */ /* 0x0003e20000100800 */
[----:B---3--:R-:W-:-:S03]  /*0960*/  IADD3 R6, R13, R18, RZ ;  /* 0x000000120d067210 */ /* 0x008fc60007ffe0ff */
[----:B------:R0:W-:Y:S04]  /*0970*/  STL [R1+0x58], R2 ;  /* 0x0000580201007387 */ /* 0x0001e80000100800 */
[----:B------:R3:W-:Y:S01]  /*0980*/  STL [R1+0x54], R6 ;  /* 0x0000540601007387 */ /* 0x0007e20000100800 */
[----:B-1----:R-:W-:Y:S01]  /*0990*/  IADD3 R0, R13, R20, RZ ;  /* 0x000000140d007210 */ /* 0x002fe20007ffe0ff */
[----:B0-----:R-:W-:-:S04]  /*09a0*/  IMAD.WIDE.U32 R2, R3, 0x4, R4 ;  /* 0x0000000403027825 */ /* 0x001fc800078e0004 */
[----:B------:R-:W-:Y:S01]  /*09b0*/  STL [R1+0x50], R0 ;  /* 0x0000500001007387 */ /* 0x000fe20000100800 */
[----:B---3--:R-:W-:-:S03]  /*09c0*/  LOP3.LUT R6, R7, 0x18, RZ, 0xc0, !PT ;  /* 0x0000001807067812 */ /* 0x008fc600078ec0ff */
[----:B------:R0:W-:Y:S01]  /*09d0*/  STL.64 [R1+0x48], R2 ;  /* 0x0000480201007387 */ /* 0x0001e20000100a00 */
[----:B------:R-:W-:-:S04]  /*09e0*/  LOP3.LUT R7, R7, 0x18, RZ, 0xc, !PT ;  /* 0x0000001807077812 */ /* 0x000fc800078e0cff */
[----:B------:R-:W-:Y:S02]  /*09f0*/  IADD3 R9, R8, R7, RZ ;  /* 0x0000000708097210 */ /* 0x000fe40007ffe0ff */
[C---:B0-----:R-:W-:Y:S02]  /*0a00*/  LOP3.LUT R3, R6.reuse, 0x8, RZ, 0x3c, !PT ;  /* 0x0000000806037812 */ /* 0x041fe400078e3cff */
[----:B------:R-:W-:Y:S02]  /*0a10*/  LOP3.LUT R6, R6, 0x10, RZ, 0x3c, !PT ;  /* 0x0000001006067812 */ /* 0x000fe400078e3cff */
[C---:B------:R-:W-:Y:S02]  /*0a20*/  IADD3 R7, R8.reuse, R3, RZ ;  /* 0x0000000308077210 */ /* 0x040fe40007ffe0ff */
[----:B------:R-:W-:-:S03]  /*0a30*/  IADD3 R3, R8, R6, RZ ;  /* 0x0000000608037210 */ /* 0x000fc60007ffe0ff */
[----:B------:R0:W-:Y:S04]  /*0a40*/  STL [R1+0x78], R7 ;  /* 0x0000780701007387 */ /* 0x0001e80000100800 */
[----:B------:R0:W-:Y:S01]  /*0a50*/  STL [R1+0x74], R3 ;  /* 0x0000740301007387 */ /* 0x0001e20000100800 */
[C---:B--2---:R-:W-:Y:S01]  /*0a60*/  PRMT R4, R23.reuse, 0x7632, R4 ;  /* 0x0000763217047816 */ /* 0x044fe20000000004 */
[----:B------:R-:W-:Y:S01]  /*0a70*/  IMAD.U32 R0, R23, 0x10000, RZ ;  /* 0x0001000017007824 */ /* 0x000fe200078e00ff */
[C---:B------:R-:W-:Y:S02]  /*0a80*/  PRMT R5, R22.reuse, 0x7632, R5 ;  /* 0x0000763216057816 */ /* 0x040fe40000000005 */
[----:B------:R-:W-:Y:S01]  /*0a90*/  SHF.L.U32 R2, R22, 0x10, RZ ;  /* 0x0000001016027819 */ /* 0x000fe200000006ff */
[----:B------:R-:W-:Y:S01]  /*0aa0*/  IMAD.U32 R4, R4, 0x10000, RZ ;  /* 0x0001000004047824 */ /* 0x000fe200078e00ff */
[----:B0-----:R-:W-:-:S07]  /*0ab0*/  SHF.L.U32 R5, R5, 0x10, RZ ;  /* 0x0000001005057819 */ /* 0x001fce00000006ff */
.L_x_619:
[----:B------:R-:W2:Y:S01]  /*0ac0*/  LDL R8, [R1+0x40] ;  /* 0x0000400001087983 */ /* 0x000ea20000100800 */
[----:B------:R-:W-:Y:S01]  /*0ad0*/  USHF.L.U32 UR11, UR20, 0x6, URZ ;  /* 0x00000006140b7899 */ /* 0x000fe2000800063f */
[----:B0-----:R-:W-:Y:S01]  /*0ae0*/  HFMA2.MMA R11, -RZ, RZ, 0, 0 ;  /* 0x00000000ff0b7435 */ /* 0x001fe200000001ff */
[----:B------:R-:W-:Y:S01]  /*0af0*/  USHF.L.U32 UR13, UR10, 0x5, URZ ;  /* 0x000000050a0d7899 */ /* 0x000fe2000800063f */
[----:B------:R-:W0:Y:S01]  /*0b00*/  S2R R3, SR_TID.X ;  /* 0x0000000000037919 */ /* 0x000e220000002100 */
[----:B------:R-:W-:Y:S02]  /*0b10*/  ULOP3.LUT UR11, UR11, 0x3c0, URZ, 0xc0, !UPT ;  /* 0x000003c00b0b7892 */ /* 0x000fe4000f8ec03f */
[----:B------:R-:W-:Y:S01]  /*0b20*/  USHF.L.U64.HI UR16, UR10, 0x5, UR5 ;  /* 0x000000050a107899 */ /* 0x000fe20008010205 */
[----:B------:R-:W-:Y:S01]  /*0b30*/  STL [R1+0x8c], R45 ;  /* 0x00008c2d01007387 */ /* 0x000fe20000100800 */
[----:B------:R-:W-:Y:S01]  /*0b40*/  ULDC.64 UR22, c[0x0][0x248] ;  /* 0x0000920000167ab9 */ /* 0x000fe20000000a00 */
[----:B------:R-:W-:Y:S01]  /*0b50*/  ULDC.64 UR24, c[0x0][0x230] ;  /* 0x00008c0000187ab9 */ /* 0x000fe20000000a00 */
[----:B------:R-:W-:Y:S01]  /*0b60*/  ULDC.64 UR26, c[0x0][0x228] ;  /* 0x00008a00001a7ab9 */ /* 0x000fe20000000a00 */
[----:B------:R-:W-:Y:S04]  /*0b70*/  STL [R1+0x88], R44 ;  /* 0x0000882c01007387 */ /* 0x000fe80000100800 */
[----:B------:R-:W-:Y:S04]  /*0b80*/  STL [R1+0x84], R49 ;  /* 0x0000843101007387 */ /* 0x000fe80000100800 */
[----:B------:R-:W-:Y:S01]  /*0b90*/  STL [R1+0x80], R48 ;  /* 0x0000803001007387 */ /* 0x000fe20000100800 */
[----:B0-----:R-:W-:-:S05]  /*0ba0*/  IMAD.WIDE.U32 R6, R3, -0x33333333, RZ ;  /* 0xcccccccd03067825 */ /* 0x001fca00078e00ff */
[----:B------:R-:W-:-:S04]  /*0bb0*/  SHF.R.U32.HI R7, RZ, 0x6, R7 ;  /* 0x00000006ff077819 */ /* 0x000fc80000011607 */
[C---:B------:R-:W-:Y:S01]  /*0bc0*/  IADD3 R13, R7.reuse, UR11, RZ ;  /* 0x0000000b070d7c10 */ /* 0x040fe2000fffe0ff */
[----:B------:R-:W-:Y:S01]  /*0bd0*/  IMAD R9, R7, -0x50, R3 ;  /* 0xffffffb007097824 */ /* 0x000fe200078e0203 */
[----:B------:R-:W-:Y:S01]  /*0be0*/  MOV R3, UR10 ;  /* 0x0000000a00037c02 */ /* 0x000fe20008000f00 */
[----:B------:R-:W-:Y:S02]  /*0bf0*/  UIMAD UR11, UR5, 0x50000, URZ ;  /* 0x00050000050b78a4 */ /* 0x000fe4000f8e023f */
[----:B------:R-:W-:Y:S01]  /*0c00*/  IMAD R13, R13, 0x140, RZ ;  /* 0x000001400d0d7824 */ /* 0x000fe200078e02ff */
[----:B------:R-:W-:-:S05]  /*0c10*/  SHF.L.U32 R10, R9, 0x2, RZ ;  /* 0x00000002090a7819 */ /* 0x000fca00000006ff */
[----:B------:R-:W-:-:S04]  /*0c20*/  IMAD.WIDE.U32 R10, R3, 0x50000, R10 ;  /* 0x00050000030a7825 */ /* 0x000fc800078e000a */
[----:B------:R-:W-:Y:S01]  /*0c30*/  VIADD R3, R11, UR11 ;  /* 0x0000000b0b037c36 */ /* 0x000fe20008000000 */
[CC--:B------:R-:W-:Y:S01]  /*0c40*/  IADD3 R163, P1, R13.reuse, R10.reuse, RZ ;  /* 0x0000000a0da37210 */ /* 0x0c0fe20007f3e0ff */
[----:B------:R-:W-:Y:S01]  /*0c50*/  ULDC UR11, c[0x0][0x250] ;  /* 0x00009400000b7ab9 */ /* 0x000fe20000000800 */
[----:B------:R-:W-:Y:S02]  /*0c60*/  IADD3 R11, R13, 0x500, RZ ;  /* 0x000005000d0b7810 */ /* 0x000fe40007ffe0ff */
[----:B------:R-:W-:Y:S02]  /*0c70*/  IADD3.X R164, RZ, R3, RZ, P1, !PT ;  /* 0x00000003ffa47210 */ /* 0x000fe40000ffe4ff */
[----:B------:R-:W-:Y:S02]  /*0c80*/  IADD3 R11, P1, R11, R10, RZ ;  /* 0x0000000a0b0b7210 */ /* 0x000fe40007f3e0ff */
[C---:B------:R-:W-:Y:S02]  /*0c90*/  SHF.L.U64.HI R164, R163.reuse, 0x1, R164 ;  /* 0x00000001a3a47819 */ /* 0x040fe400000102a4 */
[----:B------:R-:W-:-:S02]  /*0ca0*/  SHF.L.U32 R163, R163, 0x1, RZ ;  /* 0x00000001a3a37819 */ /* 0x000fc400000006ff */
[----:B------:R-:W-:-:S03]  /*0cb0*/  SHF.L.U32 R12, R11, 0x1, RZ ;  /* 0x000000010b0c7819 */ /* 0x000fc600000006ff */
[----:B------:R-:W-:Y:S04]  /*0cc0*/  STL [R1+0x90], R163 ;  /* 0x000090a301007387 */ /* 0x000fe80000100800 */
[----:B------:R-:W-:Y:S04]  /*0cd0*/  STL [R1+0x38], R12 ;  /* 0x0000380c01007387 */ /* 0x000fe80000100800 */
[----:B------:R-:W-:Y:S01]  /*0ce0*/  STL [R1+0x94], R164 ;  /* 0x000094a401007387 */ /* 0x000fe20000100800 */
[----:B--2---:R-:W-:-:S04]  /*0cf0*/  IADD3 R6, P0, R8, UR13, RZ ;  /* 0x0000000d08067c10 */ /* 0x004fc8000ff1e0ff */
[----:B------:R-:W-:Y:S02]  /*0d00*/  IADD3.X R15, RZ, UR16, RZ, P0, !PT ;  /* 0x00000010ff0f7c10 */ /* 0x000fe400087fe4ff */
[----:B------:R-:W-:-:S04]  /*0d10*/  LEA R52, P0, R6, UR22, 0x3 ;  /* 0x0000001606347c11 */ /* 0x000fc8000f8018ff */
[----:B------:R-:W-:Y:S02]  /*0d20*/  LEA.HI.X R53, R6, UR23, R15, 0x3, P0 ;  /* 0x0000001706357c11 */ /* 0x000fe400080f1c0f */
[----:B------:R-:W-:-:S04]  /*0d30*/  IADD3.X R6, RZ, R3, RZ, P1, !PT ;  /* 0x00000003ff067210 */ /* 0x000fc80000ffe4ff */
[----:B------:R-:W-:Y:S01]  /*0d40*/  SHF.L.U64.HI R8, R11, 0x1, R6 ;  /* 0x000000010b087819 */ /* 0x000fe20000010206 */
[----:B------:R-:W-:Y:S01]  /*0d50*/  VIADD R11, R13, 0xa00 ;  /* 0x00000a000d0b7836 */ /* 0x000fe20000000000 */
[C---:B------:R-:W-:Y:S01]  /*0d60*/  IADD3 R54, P0, R163.reuse, UR24, RZ ;  /* 0x00000018a3367c10 */ /* 0x040fe2000ff1e0ff */
[----:B------:R-:W2:Y:S01]  /*0d70*/  LDG.E.64.CONSTANT R52, desc[UR14][R52.64] ;  /* 0x0000000e34347981 */ /* 0x000ea2000c1e9b00 */
[----:B------:R-:W-:Y:S02]  /*0d80*/  IADD3 R56, P1, R163, UR26, RZ ;  /* 0x0000001aa3387c10 */ /* 0x000fe4000ff3e0ff */
[----:B------:R-:W-:Y:S01]  /*0d90*/  IADD3 R11, P2, R11, R10, RZ ;  /* 0x0000000a0b0b7210 */ /* 0x000fe20007f5e0ff */
[----:B------:R0:W-:Y:S01]  /*0da0*/  STL [R1+0x3c], R8 ;  /* 0x00003c0801007387 */ /* 0x0001e20000100800 */
[C---:B------:R-:W-:Y:S02]  /*0db0*/  IADD3.X R55, R164.reuse, UR25, RZ, P0, !PT ;  /* 0x00000019a4377c10 */ /* 0x040fe400087fe4ff */
[----:B------:R-:W-:-:S02]  /*0dc0*/  IADD3.X R57, R164, UR27, RZ, P1, !PT ;  /* 0x0000001ba4397c10 */ /* 0x000fc40008ffe4ff */
[C---:B------:R-:W-:Y:S02]  /*0dd0*/  IADD3 R58, P0, R12.reuse, UR24, RZ ;  /* 0x000000180c3a7c10 */ /* 0x040fe4000ff1e0ff */
[----:B------:R-:W-:Y:S01]  /*0de0*/  IADD3 R60, P1, R12, UR26, RZ ;  /* 0x0000001a0c3c7c10 */ /* 0x000fe2000ff3e0ff */
[----:B------:R-:W3:Y:S01]  /*0df0*/  LDG.E.64.CONSTANT R54, desc[UR14][R54.64] ;  /* 0x0000000e36367981 */ /* 0x000ee2000c1e9b00 */
[----:B------:R-:W-:Y:S02]  /*0e00*/  IADD3.X R6, RZ, R3, RZ, P2, !PT ;  /* 0x00000003ff067210 */ /* 0x000fe400017fe4ff */
[C---:B------:R-:W-:Y:S01]  /*0e10*/  IADD3.X R59, R8.reuse, UR25, RZ, P0, !PT ;  /* 0x00000019083b7c10 */ /* 0x040fe200087fe4ff */
[----:B------:R-:W4:Y:S01]  /*0e20*/  LDG.E.64.CONSTANT R56, desc[UR14][R56.64] ;  /* 0x0000000e38387981 */ /* 0x000f22000c1e9b00 */
[----:B------:R-:W-:Y:S02]  /*0e30*/  IADD3.X R61, R8, UR27, RZ, P1, !PT ;  /* 0x0000001b083d7c10 */ /* 0x000fe40008ffe4ff */
[----:B0-----:R-:W-:-:S02]  /*0e40*/  SHF.L.U64.HI R8, R11, 0x1, R6 ;  /* 0x000000010b087819 */ /* 0x001fc40000010206 */
[----:B------:R-:W-:Y:S01]  /*0e50*/  SHF.L.U32 R12, R11, 0x1, RZ ;  /* 0x000000010b0c7819 */ /* 0x000fe200000006ff */
[----:B------:R-:W4:Y:S01]  /*0e60*/  LDG.E.64.CONSTANT R58, desc[UR14][R58.64] ;  /* 0x0000000e3a3a7981 */ /* 0x000f22000c1e9b00 */
[----:B------:R-:W-:-:S03]  /*0e70*/  IADD3 R11, R13, 0xf00, RZ ;  /* 0x00000f000d0b7810 */ /* 0x000fc60007ffe0ff */
[----:B------:R-:W4:Y:S01]  /*0e80*/  LDG.E.64.CONSTANT R60, desc[UR14][R60.64] ;  /* 0x0000000e3c3c7981 */ /* 0x000f22000c1e9b00 */
[----:B------:R-:W-:Y:S02]  /*0e90*/  IADD3 R11, P2, R11, R10, RZ ;  /* 0x0000000a0b0b7210 */ /* 0x000fe40007f5e0ff */
[C---:B------:R-:W-:Y:S01]  /*0ea0*/  IADD3 R62, P0, R12.reuse, UR24, RZ ;  /* 0x000000180c3e7c10 */ /* 0x040fe2000ff1e0ff */
[----:B------:R0:W-:Y:S01]  /*0eb0*/  STL [R1+0x34], R8 ;  /* 0x0000340801007387 */ /* 0x0001e20000100800 */
[----:B------:R-:W-:Y:S02]  /*0ec0*/  IADD3 R64, P1, R12, UR26, RZ ;  /* 0x0000001a0c407c10 */ /* 0x000fe4000ff3e0ff */
[----:B------:R-:W-:Y:S01]  /*0ed0*/  IADD3.X R6, RZ, R3, RZ, P2, !PT ;  /* 0x00000003ff067210 */ /* 0x000fe200017fe4ff */
[----:B------:R1:W-:Y:S01]  /*0ee0*/  STL [R1+0x30], R12 ;  /* 0x0000300c01007387 */ /* 0x0003e20000100800 */
[C---:B------:R-:W-:Y:S02]  /*0ef0*/  IADD3.X R63, R8.reuse, UR25, RZ, P0, !PT ;  /* 0x00000019083f7c10 */ /* 0x040fe400087fe4ff */
[----:B------:R-:W-:-:S02]  /*0f00*/  IADD3.X R65, R8, UR27, RZ, P1, !PT ;  /* 0x0000001b08417c10 */ /* 0x000fc40008ffe4ff */
[C---:B0-----:R-:W-:Y:S02]  /*0f10*/  SHF.L.U64.HI R8, R11.reuse, 0x1, R6 ;  /* 0x000000010b087819 */ /* 0x041fe40000010206 */
[----:B------:R-:W4:Y:S01]  /*0f20*/  LDG.E.64.CONSTANT R62, desc[UR14][R62.64] ;  /* 0x0000000e3e3e7981 */ /* 0x000f22000c1e9b00 */
[----:B-1----:R-:W-:Y:S01]  /*0f30*/  SHF.L.U32 R12, R11, 0x1, RZ ;  /* 0x000000010b0c7819 */ /* 0x002fe200000006ff */
[----:B------:R-:W-:Y:S02]  /*0f40*/  VIADD R11, R13, 0x1400 ;  /* 0x000014000d0b7836 */ /* 0x000fe40000000000 */
[----:B------:R-:W4:Y:S01]  /*0f50*/  LDG.E.64.CONSTANT R64, desc[UR14][R64.64] ;  /* 0x0000000e40407981 */ /* 0x000f22000c1e9b00 */
[C---:B------:R-:W-:Y:S02]  /*0f60*/  IADD3 R66, P0, R12.reuse, UR24, RZ ;  /* 0x000000180c427c10 */ /* 0x040fe4000ff1e0ff */
[----:B------:R-:W-:Y:S01]  /*0f70*/  IADD3 R11, P2, R11, R10, RZ ;  /* 0x0000000a0b0b7210 */ /* 0x000fe20007f5e0ff */
[----:B------:R0:W-:Y:S01]  /*0f80*/  STL [R1+0x2c], R8 ;  /* 0x00002c0801007387 */ /* 0x0001e20000100800 */
[----:B------:R-:W-:-:S02]  /*0f90*/  IADD3 R68, P1, R12, UR26, RZ ;  /* 0x0000001a0c447c10 */ /* 0x000fc4000ff3e0ff */
[----:B------:R-:W-:Y:S01]  /*0fa0*/  IADD3.X R6, RZ, R3, RZ, P2, !PT ;  /* 0x00000003ff067210 */ /* 0x000fe200017fe4ff */
[----:B------:R1:W-:Y:S01]  /*0fb0*/  STL [R1+0x28], R12 ;  /* 0x0000280c01007387 */ /* 0x0003e20000100800 */
[C---:B------:R-:W-:Y:S02]  /*0fc0*/  IADD3.X R67, R8.reuse, UR25, RZ, P0, !PT ;  /* 0x0000001908437c10 */ /* 0x040fe400087fe4ff */
[----:B------:R-:W-:Y:S02]  /*0fd0*/  IADD3.X R69, R8, UR27, RZ, P1, !PT ;  /* 0x0000001b08457c10 */ /* 0x000fe40008ffe4ff */
[C---:B0-----:R-:W-:Y:S02]  /*0fe0*/  SHF.L.U64.HI R8, R11.reuse, 0x1, R6 ;  /* 0x000000010b087819 */ /* 0x041fe40000010206 */
[----:B------:R-:W4:Y:S01]  /*0ff0*/  LDG.E.64.CONSTANT R66, desc[UR14][R66.64] ;  /* 0x0000000e42427981 */ /* 0x000f22000c1e9b00 */
[----:B-1----:R-:W-:-:S03]  /*1000*/  SHF.L.U32 R12, R11, 0x1, RZ ;  /* 0x000000010b0c7819 */ /* 0x002fc600000006ff */
[----:B------:R-:W4:Y:S01]  /*1010*/  LDG.E.64.CONSTANT R68, desc[UR14][R68.64] ;  /* 0x0000000e44447981 */ /* 0x000f22000c1e9b00 */
[----:B------:R-:W-:-:S04]  /*1020*/  IADD3 R11, R13, 0x1900, RZ ;  /* 0x000019000d0b7810 */ /* 0x000fc80007ffe0ff */
[----:B------:R-:W-:Y:S02]  /*1030*/  IADD3 R11, P2, R11, R10, RZ ;  /* 0x0000000a0b0b7210 */ /* 0x000fe40007f5e0ff */
[C---:B------:R-:W-:Y:S02]  /*1040*/  IADD3 R70, P0, R12.reuse, UR24, RZ ;  /* 0x000000180c467c10 */ /* 0x040fe4000ff1e0ff */
[----:B------:R-:W-:Y:S02]  /*1050*/  IADD3 R72, P1, R12, UR26, RZ ;  /* 0x0000001a0c487c10 */ /* 0x000fe4000ff3e0ff */
[----:B------:R-:W-:Y:S01]  /*1060*/  IADD3.X R6, RZ, R3, RZ, P2, !PT ;  /* 0x00000003ff067210 */ /* 0x000fe200017fe4ff */
[----:B------:R0:W-:Y:S01]  /*1070*/  STL [R1+0x24], R8 ;  /* 0x0000240801007387 */ /* 0x0001e20000100800 */
[C---:B------:R-:W-:Y:S02]  /*1080*/  IADD3.X R71, R8.reuse, UR25, RZ, P0, !PT ;  /* 0x0000001908477c10 */ /* 0x040fe400087fe4ff */
[----:B------:R-:W-:Y:S01]  /*1090*/  IADD3.X R73, R8, UR27, RZ, P1, !PT ;  /* 0x0000001b08497c10 */ /* 0x000fe20008ffe4ff */
[----:B------:R1:W-:Y:S04]  /*10a0*/  STL [R1+0x20], R12 ;  /* 0x0000200c01007387 */ /* 0x0003e80000100800 */
[----:B------:R-:W4:Y:S01]  /*10b0*/  LDG.E.64.CONSTANT R70, desc[UR14][R70.64] ;  /* 0x0000000e46467981 */ /* 0x000f22000c1e9b00 */
[----:B0-----:R-:W-:-:S03]  /*10c0*/  SHF.L.U64.HI R8, R11, 0x1, R6 ;  /* 0x000000010b087819 */ /* 0x001fc60000010206 */
[----:B------:R-:W4:Y:S01]  /*10d0*/  LDG.E.64.CONSTANT R72, desc[UR14][R72.64] ;  /* 0x0000000e48487981 */ /* 0x000f22000c1e9b00 */
[----:B-1----:R-:W-:Y:S01]  /*10e0*/  SHF.L.U32 R12, R11, 0x1, RZ ;  /* 0x000000010b0c7819 */ /* 0x002fe200000006ff */
[----:B------:R-:W-:-:S05]  /*10f0*/  VIADD R11, R13, 0x1e00 ;  /* 0x00001e000d0b7836 */ /* 0x000fca0000000000 */
        /* <DEDUP_REMOVED lines=11> */
[----:B-1----:R-:W-:Y:S02]  /*11b0*/  SHF.L.U32 R12, R11, 0x1, RZ ;  /* 0x000000010b0c7819 */ /* 0x002fe400000006ff */
        /* <DEDUP_REMOVED lines=13> */
[----:B------:R-:W-:-:S03]  /*1290*/  VIADD R11, R13, 0x2800 ;  /* 0x000028000d0b7836 */ /* 0x000fc60000000000 */
[C---:B------:R-:W-:Y:S02]  /*12a0*/  IADD3 R82, P0, R12.reuse, UR24, RZ ;  /* 0x000000180c527c10 */ /* 0x040fe4000ff1e0ff */
[----:B------:R-:W-:Y:S02]  /*12b0*/  IADD3 R11, P2, R11, R10, RZ ;  /* 0x0000000a0b0b7210 */ /* 0x000fe40007f5e0ff */
[----:B------:R-:W-:Y:S01]  /*12c0*/  IADD3 R84, P1, R12, UR26, RZ ;  /* 0x0000001a0c547c10 */ /* 0x000fe2000ff3e0ff */
[----:B------:R0:W-:Y:S01]  /*12d0*/  STL [R1+0xc], R8 ;  /* 0x00000c0801007387 */ /* 0x0001e20000100800 */
[----:B------:R-:W-:Y:S02]  /*12e0*/  IADD3.X R6, RZ, R3, RZ, P2, !PT ;  /* 0x00000003ff067210 */ /* 0x000fe400017fe4ff */
[C---:B------:R-:W-:Y:S02]  /*12f0*/  IADD3.X R83, R8.reuse, UR25, RZ, P0, !PT ;  /* 0x0000001908537c10 */ /* 0x040fe400087fe4ff */
[----:B------:R-:W-:-:S02]  /*1300*/  IADD3.X R85, R8, UR27, RZ, P1, !PT ;  /* 0x0000001b08557c10 */ /* 0x000fc40008ffe4ff */
[C---:B------:R-:W-:Y:S01]  /*1310*/  SHF.L.U64.HI R6, R11.reuse, 0x1, R6 ;  /* 0x000000010b067819 */ /* 0x040fe20000010206 */
[----:B------:R-:W-:Y:S01]  /*1320*/  STL [R1+0x8], R12 ;  /* 0x0000080c01007387 */ /* 0x000fe20000100800 */
[----:B0-----:R-:W-:-:S03]  /*1330*/  SHF.L.U32 R8, R11, 0x1, RZ ;  /* 0x000000010b087819 */ /* 0x001fc600000006ff */
[----:B------:R-:W4:Y:S01]  /*1340*/  LDG.E.64.CONSTANT R82, desc[UR14][R82.64] ;  /* 0x0000000e52527981 */ /* 0x000f22000c1e9b00 */
[C---:B------:R-:W-:Y:S02]  /*1350*/  IADD3 R86, P0, R8.reuse, UR24, RZ ;  /* 0x0000001808567c10 */ /* 0x040fe4000ff1e0ff */
[----:B------:R-:W-:Y:S01]  /*1360*/  IADD3 R88, P1, R8, UR26, RZ ;  /* 0x0000001a08587c10 */ /* 0x000fe2000ff3e0ff */
[----:B------:R0:W-:Y:S01]  /*1370*/  STL [R1+0x4], R6 ;  /* 0x0000040601007387 */ /* 0x0001e20000100800 */
[C---:B------:R-:W-:Y:S02]  /*1380*/  IADD3.X R87, R6.reuse, UR25, RZ, P0, !PT ;  /* 0x0000001906577c10 */ /* 0x040fe400087fe4ff */
[----:B------:R-:W-:Y:S01]  /*1390*/  IADD3.X R89, R6, UR27, RZ, P1, !PT ;  /* 0x0000001b06597c10 */ /* 0x000fe20008ffe4ff */
[----:B------:R1:W-:Y:S01]  /*13a0*/  STL [R1], R8 ;  /* 0x0000000801007387 */ /* 0x0003e20000100800 */
[----:B------:R-:W-:-:S03]  /*13b0*/  IADD3 R11, R13, 0x2d00, RZ ;  /* 0x00002d000d0b7810 */ /* 0x000fc60007ffe0ff */
[----:B------:R-:W4:Y:S04]  /*13c0*/  LDG.E.64.CONSTANT R84, desc[UR14][R84.64] ;  /* 0x0000000e54547981 */ /* 0x000f28000c1e9b00 */
[----:B0-----:R-:W4:Y:S01]  /*13d0*/  LDL R6, [R1+0x44] ;  /* 0x0000440001067983 */ /* 0x001f220000100800 */
[----:B------:R-:W-:-:S03]  /*13e0*/  IADD3 R11, P2, R11, R10, RZ ;  /* 0x0000000a0b0b7210 */ /* 0x000fc60007f5e0ff */
[----:B------:R-:W4:Y:S01]  /*13f0*/  LDG.E.64.CONSTANT R86, desc[UR14][R86.64] ;  /* 0x0000000e56567981 */ /* 0x000f22000c1e9b00 */
[----:B------:R-:W-:Y:S02]  /*1400*/  IADD3.X R162, RZ, R3, RZ, P2, !PT ;  /* 0x00000003ffa27210 */ /* 0x000fe400017fe4ff */
[C---:B------:R-:W-:Y:S01]  /*1410*/  SHF.L.U32 R161, R11.reuse, 0x1, RZ ;  /* 0x000000010ba17819 */ /* 0x040fe200000006ff */
[----:B------:R-:W4:Y:S01]  /*1420*/  LDG.E.64.CONSTANT R88, desc[UR14][R88.64] ;  /* 0x0000000e58587981 */ /* 0x000f22000c1e9b00 */
[----:B------:R-:W-:Y:S02]  /*1430*/  SHF.L.U64.HI R162, R11, 0x1, R162 ;  /* 0x000000010ba27819 */ /* 0x000fe400000102a2 */
[C---:B------:R-:W-:Y:S02]  /*1440*/  IADD3 R90, P0, R161.reuse, UR24, RZ ;  /* 0x00000018a15a7c10 */ /* 0x040fe4000ff1e0ff */
[----:B------:R-:W-:Y:S02]  /*1450*/  IADD3 R92, P1, R161, UR26, RZ ;  /* 0x0000001aa15c7c10 */ /* 0x000fe4000ff3e0ff */
[----:B------:R-:W-:-:S02]  /*1460*/  IADD3.X R91, R162, UR25, RZ, P0, !PT ;  /* 0x00000019a25b7c10 */ /* 0x000fc400087fe4ff */
[----:B------:R-:W-:-:S04]  /*1470*/  IADD3.X R93, R162, UR27, RZ, P1, !PT ;  /* 0x0000001ba25d7c10 */ /* 0x000fc80008ffe4ff */
[----:B------:R-:W4:Y:S04]  /*1480*/  LDG.E.64.CONSTANT R90, desc[UR14][R90.64] ;  /* 0x0000000e5a5a7981 */ /* 0x000f28000c1e9b00 */
[----:B------:R-:W4:Y:S01]  /*1490*/  LDG.E.64.CONSTANT R92, desc[UR14][R92.64] ;  /* 0x0000000e5c5c7981 */ /* 0x000f22000c1e9b00 */
[----:B------:R-:W-:-:S05]  /*14a0*/  VIADD R11, R13, 0x3200 ;  /* 0x000032000d0b7836 */ /* 0x000fca0000000000 */
[----:B------:R-:W-:-:S04]  /*14b0*/  IADD3 R11, P0, R11, R10, RZ ;  /* 0x0000000a0b0b7210 */ /* 0x000fc80007f1e0ff */
[----:B------:R-:W-:Y:S02]  /*14c0*/  IADD3.X R160, RZ, R3, RZ, P0, !PT ;  /* 0x00000003ffa07210 */ /* 0x000fe400007fe4ff */
[C---:B------:R-:W-:Y:S02]  /*14d0*/  SHF.L.U32 R159, R11.reuse, 0x1, RZ ;  /* 0x000000010b9f7819 */ /* 0x040fe400000006ff */
[----:B------:R-:W-:Y:S02]  /*14e0*/  SHF.L.U64.HI R160, R11, 0x1, R160 ;  /* 0x000000010ba07819 */ /* 0x000fe400000102a0 */
[----:B------:R-:W-:Y:S02]  /*14f0*/  IADD3 R94, P0, R159, UR24, RZ ;  /* 0x000000189f5e7c10 */ /* 0x000fe4000ff1e0ff */
[----:B------:R-:W-:Y:S02]  /*1500*/  IADD3 R11, R13, 0x3700, RZ ;  /* 0x000037000d0b7810 */ /* 0x000fe40007ffe0ff */
[----:B------:R-:W-:-:S02]  /*1510*/  IADD3.X R95, R160, UR25, RZ, P0, !PT ;  /* 0x00000019a05f7c10 */ /* 0x000fc400087fe4ff */
[----:B------:R-:W-:-:S04]  /*1520*/  IADD3 R11, P0, R11, R10, RZ ;  /* 0x0000000a0b0b7210 */ /* 0x000fc80007f1e0ff */
[----:B------:R-:W-:Y:S01]  /*1530*/  IADD3.X R158, RZ, R3, RZ, P0, !PT ;  /* 0x00000003ff9e7210 */ /* 0x000fe200007fe4ff */
[----:B------:R-:W4:Y:S01]  /*1540*/  LDG.E.64.CONSTANT R94, desc[UR14][R94.64] ;  /* 0x0000000e5e5e7981 */ /* 0x000f22000c1e9b00 */
[C---:B------:R-:W-:Y:S02]  /*1550*/  SHF.L.U32 R157, R11.reuse, 0x1, RZ ;  /* 0x000000010b9d7819 */ /* 0x040fe400000006ff */
[----:B------:R-:W-:Y:S01]  /*1560*/  SHF.L.U64.HI R158, R11, 0x1, R158 ;  /* 0x000000010b9e7819 */ /* 0x000fe2000001029e */
[----:B------:R-:W-:Y:S01]  /*1570*/  VIADD R11, R13, 0x3c00 ;  /* 0x00003c000d0b7836 */ /* 0x000fe20000000000 */
[----:B------:R-:W-:Y:S02]  /*1580*/  IADD3 R96, P1, R159, UR26, RZ ;  /* 0x0000001a9f607c10 */ /* 0x000fe4000ff3e0ff */
[----:B------:R-:W-:Y:S02]  /*1590*/  IADD3 R98, P0, R157, UR24, RZ ;  /* 0x000000189d627c10 */ /* 0x000fe4000ff1e0ff */
[----:B------:R-:W-:-:S02]  /*15a0*/  IADD3.X R97, R160, UR27, RZ, P1, !PT ;  /* 0x0000001ba0617c10 */ /* 0x000fc40008ffe4ff */
[C---:B------:R-:W-:Y:S02]  /*15b0*/  IADD3.X R99, R158.reuse, UR25, RZ, P0, !PT ;  /* 0x000000199e637c10 */ /* 0x040fe400087fe4ff */
[----:B------:R-:W-:Y:S02]  /*15c0*/  IADD3 R11, P0, R11, R10, RZ ;  /* 0x0000000a0b0b7210 */ /* 0x000fe40007f1e0ff */
[----:B------:R-:W-:Y:S01]  /*15d0*/  IADD3 R100, P1, R157, UR26, RZ ;  /* 0x0000001a9d647c10 */ /* 0x000fe2000ff3e0ff */
[----:B------:R-:W4:Y:S01]  /*15e0*/  LDG.E.64.CONSTANT R96, desc[UR14][R96.64] ;  /* 0x0000000e60607981 */ /* 0x000f22000c1e9b00 */
[----:B------:R-:W-:Y:S02]  /*15f0*/  IADD3.X R156, RZ, R3, RZ, P0, !PT ;  /* 0x00000003ff9c7210 */ /* 0x000fe400007fe4ff */
[----:B------:R-:W-:Y:S01]  /*1600*/  SHF.L.U32 R155, R11, 0x1, RZ ;  /* 0x000000010b9b7819 */ /* 0x000fe200000006ff */
[----:B------:R-:W4:Y:S01]  /*1610*/  LDG.E.64.CONSTANT R98, desc[UR14][R98.64] ;  /* 0x0000000e62627981 */ /* 0x000f22000c1e9b00 */
[----:B------:R-:W-:-:S02]  /*1620*/  IADD3.X R101, R158, UR27, RZ, P1, !PT ;  /* 0x0000001b9e657c10 */ /* 0x000fc40008ffe4ff */
[----:B------:R-:W-:Y:S02]  /*1630*/  SHF.L.U64.HI R156, R11, 0x1, R156 ;  /* 0x000000010b9c7819 */ /* 0x000fe4000001029c */
[----:B------:R-:W-:Y:S02]  /*1640*/  IADD3 R102, P0, R155, UR24, RZ ;  /* 0x000000189b667c10 */ /* 0x000fe4000ff1e0ff */
[----:B------:R-:W-:Y:S01]  /*1650*/  IADD3 R11, R13, 0x4100, RZ ;  /* 0x000041000d0b7810 */ /* 0x000fe20007ffe0ff */
[----:B------:R-:W4:Y:S01]  /*1660*/  LDG.E.64.CONSTANT R100, desc[UR14][R100.64] ;  /* 0x0000000e64647981 */ /* 0x000f22000c1e9b00 */
[----:B------:R-:W-:Y:S02]  /*1670*/  IADD3.X R103, R156, UR25, RZ, P0, !PT ;  /* 0x000000199c677c10 */ /* 0x000fe400087fe4ff */
[----:B------:R-:W-:Y:S02]  /*1680*/  IADD3 R11, P0, R11, R10, RZ ;  /* 0x0000000a0b0b7210 */ /* 0x000fe40007f1e0ff */
[----:B------:R-:W-:-:S02]  /*1690*/  IADD3 R104, P1, R155, UR26, RZ ;  /* 0x0000001a9b687c10 */ /* 0x000fc4000ff3e0ff */
[----:B------:R-:W-:Y:S01]  /*16a0*/  IADD3.X R154, RZ, R3, RZ, P0, !PT ;  /* 0x00000003ff9a7210 */ /* 0x000fe200007fe4ff */
[----:B------:R-:W4:Y:S01]  /*16b0*/  LDG.E.64.CONSTANT R102, desc[UR14][R102.64] ;  /* 0x0000000e66667981 */ /* 0x000f22000c1e9b00 */
[C---:B------:R-:W-:Y:S02]  /*16c0*/  SHF.L.U32 R153, R11.reuse, 0x1, RZ ;  /* 0x000000010b997819 */ /* 0x040fe400000006ff */
[----:B------:R-:W-:Y:S02]  /*16d0*/  IADD3.X R105, R156, UR27, RZ, P1, !PT ;  /* 0x0000001b9c697c10 */ /* 0x000fe40008ffe4ff */
[----:B------:R-:W-:Y:S02]  /*16e0*/  SHF.L.U64.HI R154, R11, 0x1, R154 ;  /* 0x000000010b9a7819 */ /* 0x000fe4000001029a */
[----:B------:R-:W-:Y:S01]  /*16f0*/  IADD3 R106, P0, R153, UR24, RZ ;  /* 0x00000018996a7c10 */ /* 0x000fe2000ff1e0ff */
[----:B------:R-:W-:Y:S01]  /*1700*/  VIADD R11, R13, 0x4600 ;  /* 0x000046000d0b7836 */ /* 0x000fe20000000000 */
[----:B------:R-:W4:Y:S01]  /*1710*/  LDG.E.64.CONSTANT R104, desc[UR14][R104.64] ;  /* 0x0000000e68687981 */ /* 0x000f22000c1e9b00 */
[----:B------:R-:W-:-:S02]  /*1720*/  IADD3 R108, P1, R153, UR26, RZ ;  /* 0x0000001a996c7c10 */ /* 0x000fc4000ff3e0ff */
[C---:B------:R-:W-:Y:S02]  /*1730*/  IADD3.X R107, R154.reuse, UR25, RZ, P0, !PT ;  /* 0x000000199a6b7c10 */ /* 0x040fe400087fe4ff */
[----:B------:R-:W-:Y:S02]  /*1740*/  IADD3.X R109, R154, UR27, RZ, P1, !PT ;  /* 0x0000001b9a6d7c10 */ /* 0x000fe40008ffe4ff */
[----:B------:R-:W-:Y:S02]  /*1750*/  IADD3 R11, P0, R11, R10, RZ ;  /* 0x0000000a0b0b7210 */ /* 0x000fe40007f1e0ff */
[----:B------:R-:W4:Y:S02]  /*1760*/  LDG.E.64.CONSTANT R106, desc[UR14][R106.64] ;  /* 0x0000000e6a6a7981 */ /* 0x000f24000c1e9b00 */
[----:B------:R-:W-:Y:S02]  /*1770*/  IADD3.X R152, RZ, R3, RZ, P0, !PT ;  /* 0x00000003ff987210 */ /* 0x000fe400007fe4ff */
[----:B------:R-:W4:Y:S01]  /*1780*/  LDG.E.64.CONSTANT R108, desc[UR14][R108.64] ;  /* 0x0000000e6c6c7981 */ /* 0x000f22000c1e9b00 */
[----:B------:R-:W-:-:S02]  /*1790*/  SHF.L.U32 R151, R11, 0x1, RZ ;  /* 0x000000010b977819 */ /* 0x000fc400000006ff */
[----:B------:R-:W-:Y:S02]  /*17a0*/  SHF.L.U64.HI R152, R11, 0x1, R152 ;  /* 0x000000010b987819 */ /* 0x000fe40000010298 */
[C---:B------:R-:W-:Y:S02]  /*17b0*/  IADD3 R110, P0, R151.reuse, UR24, RZ ;  /* 0x00000018976e7c10 */ /* 0x040fe4000ff1e0ff */
[----:B------:R-:W-:Y:S02]  /*17c0*/  IADD3 R112, P1, R151, UR26, RZ ;  /* 0x0000001a97707c10 */ /* 0x000fe4000ff3e0ff */
[C---:B------:R-:W-:Y:S02]  /*17d0*/  IADD3.X R111, R152.reuse, UR25, RZ, P0, !PT ;  /* 0x00000019986f7c10 */ /* 0x040fe400087fe4ff */
[----:B------:R-:W-:Y:S02]  /*17e0*/  IADD3 R13, R13, 0x4b00, RZ ;  /* 0x00004b000d0d7810 */ /* 0x000fe40007ffe0ff */
[----:B------:R-:W-:-:S02]  /*17f0*/  IADD3.X R113, R152, UR27, RZ, P1, !PT ;  /* 0x0000001b98717c10 */ /* 0x000fc40008ffe4ff */
[----:B------:R-:W4:Y:S01]  /*1800*/  LDG.E.64.CONSTANT R110, desc[UR14][R110.64] ;  /* 0x0000000e6e6e7981 */ /* 0x000f22000c1e9b00 */
[----:B------:R-:W-:-:S03]  /*1810*/  IADD3 R13, P0, R13, R10, RZ ;  /* 0x0000000a0d0d7210 */ /* 0x000fc60007f1e0ff */
[----:B------:R-:W4:Y:S01]  /*1820*/  LDG.E.64.CONSTANT R112, desc[UR14][R112.64] ;  /* 0x0000000e70707981 */ /* 0x000f22000c1e9b00 */
[----:B------:R-:W-:Y:S02]  /*1830*/  IADD3.X R150, RZ, R3, RZ, P0, !PT ;  /* 0x00000003ff967210 */ /* 0x000fe400007fe4ff */
[C---:B------:R-:W-:Y:S02]  /*1840*/  SHF.L.U32 R149, R13.reuse, 0x1, RZ ;  /* 0x000000010d957819 */ /* 0x040fe400000006ff */
[----:B------:R-:W-:Y:S02]  /*1850*/  SHF.L.U64.HI R150, R13, 0x1, R150 ;  /* 0x000000010d967819 */ /* 0x000fe40000010296 */
[C---:B------:R-:W-:Y:S02]  /*1860*/  IADD3 R114, P0, R149.reuse, UR24, RZ ;  /* 0x0000001895727c10 */ /* 0x040fe4000ff1e0ff */
[----:B------:R-:W-:Y:S02]  /*1870*/  IADD3 R116, P1, R149, UR26, RZ ;  /* 0x0000001a95747c10 */ /* 0x000fe4000ff3e0ff */
[----:B------:R-:W-:-:S02]  /*1880*/  IADD3.X R115, R150, UR25, RZ, P0, !PT ;  /* 0x0000001996737c10 */ /* 0x000fc400087fe4ff */
[----:B------:R-:W-:-:S04]  /*1890*/  IADD3.X R117, R150, UR27, RZ, P1, !PT ;  /* 0x0000001b96757c10 */ /* 0x000fc80008ffe4ff */
[----:B------:R-:W4:Y:S04]  /*18a0*/  LDG.E.64.CONSTANT R114, desc[UR14][R114.64] ;  /* 0x0000000e72727981 */ /* 0x000f28000c1e9b00 */
[----:B------:R-:W4:Y:S01]  /*18b0*/  LDG.E.64.CONSTANT R116, desc[UR14][R116.64] ;  /* 0x0000000e74747981 */ /* 0x000f22000c1e9b00 */
[----:B--2---:R-:W-:-:S06]  /*18c0*/  FADD.FTZ R35, R53, UR11 ;  /* 0x0000000b35237e21 */ /* 0x004fcc0008010000 */
[----:B------:R-:W0:Y:S01]  /*18d0*/  MUFU.RSQ R35, R35 ;  /* 0x0000002300237308 */ /* 0x000e220000001400 */
[----:B---3--:R-:W-:Y:S02]  /*18e0*/  SHF.L.U32 R11, R54, 0x10, RZ ;  /* 0x00000010360b7819 */ /* 0x008fe400000006ff */
[C---:B----4-:R-:W-:Y:S02]  /*18f0*/  SHF.L.U32 R34, R56.reuse, 0x10, RZ ;  /* 0x0000001038227819 */ /* 0x050fe400000006ff */
[----:B------:R-:W-:Y:S01]  /*1900*/  PRMT R38, R56, 0x7632, R38 ;  /* 0x0000763238267816 */ /* 0x000fe20000000026 */
[----:B------:R-:W-:-:S03]  /*1910*/  FADD.FTZ R148, -R52, R11 ;  /* 0x0000000b34947221 */ /* 0x000fc60000010100 */
[----:B------:R-:W-:Y:S02]  /*1920*/  SHF.L.U32 R38, R38, 0x10, RZ ;  /* 0x0000001026267819 */ /* 0x000fe400000006ff */
[----:B------:R-:W-:Y:S01]  /*1930*/  SHF.L.U32 R11, R58, 0x10, RZ ;  /* 0x000000103a0b7819 */ /* 0x000fe200000006ff */
[----:B0-----:R-:W-:Y:S02]  /*1940*/  FMUL.FTZ R148, R35, R148 ;  /* 0x0000009423947220 */ /* 0x001fe40000410000 */
[----:B-1----:R-:W-:Y:S01]  /*1950*/  FMUL.FTZ R8, R5, R38 ;  /* 0x0000002605087220 */ /* 0x002fe20000410000 */
[----:B------:R-:W-:Y:S02]  /*1960*/  IMAD.U32 R33, R60, 0x10000, RZ ;  /* 0x000100003c217824 */ /* 0x000fe400078e00ff */
[----:B------:R-:W-:Y:S02]  /*1970*/  FADD.FTZ R10, -R52, R11 ;  /* 0x0000000b340a7221 */ /* 0x000fe40000010100 */
[----:B------:R-:W-:-:S02]  /*1980*/  FMUL.FTZ R11, R2, R33 ;  /* 0x00000021020b7220 */ /* 0x000fc40000410000 */
[----:B------:R-:W-:Y:S01]  /*1990*/  FMUL.FTZ R147, R35, R10 ;  /* 0x0000000a23937220 */ /* 0x000fe20000410000 */
[C---:B------:R-:W-:Y:S02]  /*19a0*/  SHF.L.U32 R32, R64.reuse, 0x10, RZ ;  /* 0x0000001040207819 */ /* 0x040fe400000006ff */
[----:B------:R-:W-:Y:S02]  /*19b0*/  PRMT R40, R64, 0x7632, R40 ;  /* 0x0000763240287816 */ /* 0x000fe40000000028 */
[----:B------:R-:W-:-:S03]  /*19c0*/  SHF.L.U32 R31, R68, 0x10, RZ ;  /* 0x00000010441f7819 */ /* 0x000fc600000006ff */
[----:B------:R-:W-:Y:S01]  /*19d0*/  IMAD.U32 R40, R40, 0x10000, RZ ;  /* 0x0001000028287824 */ /* 0x000fe200078e00ff */
[----:B------:R-:W-:Y:S02]  /*19e0*/  PRMT R42, R68, 0x7632, R42 ;  /* 0x00007632442a7816 */ /* 0x000fe4000000002a */
[----:B------:R-:W-:-:S05]  /*19f0*/  IADD3 R3, P0, R6, UR13, RZ ;  /* 0x0000000d06037c10 */ /* 0x000fca000ff1e0ff */
[----:B------:R-:W-:Y:S01]  /*1a00*/  IMAD.X R6, RZ, RZ, UR16, P0 ;  /* 0x00000010ff067e24 */ /* 0x000fe200080e06ff */
[----:B------:R-:W-:Y:S01]  /*1a10*/  LEA R118, P0, R3, UR22, 0x3 ;  /* 0x0000001603767c11 */ /* 0x000fe2000f8018ff */
[----:B------:R-:W-:Y:S01]  /*1a20*/  IMAD.U32 R29, R72, 0x10000, RZ ;  /* 0x00010000481d7824 */ /* 0x000fe200078e00ff */
[----:B------:R-:W-:Y:S02]  /*1a30*/  SHF.L.U32 R42, R42, 0x10, RZ ;  /* 0x000000102a2a7819 */ /* 0x000fe400000006ff */
[C---:B------:R-:W-:Y:S02]  /*1a40*/  SHF.L.U32 R27, R76.reuse, 0x10, RZ ;  /* 0x000000104c1b7819 */ /* 0x040fe400000006ff */
[----:B------:R-:W-:Y:S02]  /*1a50*/  PRMT R124, R76, 0x7632, R124 ;  /* 0x000076324c7c7816 */ /* 0x000fe4000000007c */
[----:B------:R-:W-:Y:S02]  /*1a60*/  PRMT R127, R78, 0x7632, R127 ;  /* 0x000076324e7f7816 */ /* 0x000fe4000000007f */
[----:B------:R-:W-:-:S02]  /*1a70*/  SHF.L.U32 R25, R80, 0x10, RZ ;  /* 0x0000001050197819 */ /* 0x000fc400000006ff */
[----:B------:R-:W-:Y:S02]  /*1a80*/  PRMT R126, R80, 0x7632, R126 ;  /* 0x00007632507e7816 */ /* 0x000fe4000000007e */
[C---:B------:R-:W-:Y:S02]  /*1a90*/  SHF.L.U32 R22, R82.reuse, 0x10, RZ ;  /* 0x0000001052167819 */ /* 0x040fe400000006ff */
[----:B------:R-:W-:Y:S01]  /*1aa0*/  PRMT R129, R82, 0x7632, R129 ;  /* 0x0000763252817816 */ /* 0x000fe20000000081 */
[C---:B------:R-:W-:Y:S01]  /*1ab0*/  IMAD.U32 R23, R84.reuse, 0x10000, RZ ;  /* 0x0001000054177824 */ /* 0x040fe200078e00ff */
[----:B------:R-:W-:Y:S02]  /*1ac0*/  LEA.HI.X R119, R3, UR23, R6, 0x3, P0 ;  /* 0x0000001703777c11 */ /* 0x000fe400080f1c06 */
[----:B------:R-:W-:Y:S02]  /*1ad0*/  PRMT R128, R84, 0x7632, R128 ;  /* 0x0000763254807816 */ /* 0x000fe40000000080 */
[----:B------:R-:W-:-:S02]  /*1ae0*/  SHF.L.U32 R20, R86, 0x10, RZ ;  /* 0x0000001056147819 */ /* 0x000fc400000006ff */
[----:B------:R-:W-:Y:S01]  /*1af0*/  PRMT R131, R86, 0x7632, R131 ;  /* 0x0000763256837816 */ /* 0x000fe20000000083 */
[----:B------:R-:W2:Y:S01]  /*1b00*/  LDG.E.64.CONSTANT R118, desc[UR14][R118.64] ;  /* 0x0000000e76767981 */ /* 0x000ea2000c1e9b00 */
[----:B------:R-:W-:Y:S02]  /*1b10*/  PRMT R3, R54, 0x7632, R3 ;  /* 0x0000763236037816 */ /* 0x000fe40000000003 */
[----:B------:R-:W-:Y:S01]  /*1b20*/  MOV R36, 0x400 ;  /* 0x0000040000247802 */ /* 0x000fe20000000f00 */
[----:B------:R0:W-:Y:S01]  /*1b30*/  STL [R1+0x98], R161 ;  /* 0x000098a101007387 */ /* 0x0001e20000100800 */
[----:B------:R-:W-:Y:S01]  /*1b40*/  SHF.L.U32 R13, R3, 0x10, RZ ;  /* 0x00000010030d7819 */ /* 0x000fe200000006ff */
[----:B------:R-:W-:Y:S01]  /*1b50*/  FMUL.FTZ R3, R2, R34 ;  /* 0x0000002202037220 */ /* 0x000fe20000410000 */
[----:B------:R-:W-:Y:S01]  /*1b60*/  PRMT R53, R72, 0x7632, R53 ;  /* 0x0000763248357816 */ /* 0x000fe20000000035 */
[----:B------:R-:W-:Y:S02]  /*1b70*/  UIADD3 UR10, UP0, UR10, 0x9, URZ ;  /* 0x000000090a0a7890 */ /* 0x000fe4000ff1e03f */
[----:B------:R-:W-:Y:S01]  /*1b80*/  FADD.FTZ R6, -R52, R13 ;  /* 0x0000000d34067221 */ /* 0x000fe20000010100 */
[----:B------:R-:W-:Y:S01]  /*1b90*/  SHF.L.U32 R21, R88, 0x10, RZ ;  /* 0x0000001058157819 */ /* 0x000fe200000006ff */
[----:B------:R-:W-:-:S02]  /*1ba0*/  ULDC.64 UR16, c[0x0][0x258] ;  /* 0x0000960000107ab9 */ /* 0x000fc40000000a00 */
[----:B------:R-:W-:Y:S01]  /*1bb0*/  FMUL.FTZ R39, R35, R6 ;  /* 0x0000000623277220 */ /* 0x000fe20000410000 */
[----:B------:R-:W-:Y:S01]  /*1bc0*/  FFMA.FTZ R6, R148, R3, RZ ;  /* 0x0000000394067223 */ /* 0x000fe200000100ff */
[----:B------:R-:W-:-:S03]  /*1bd0*/  PRMT R3, R58, 0x7632, R3 ;  /* 0x000076323a037816 */ /* 0x000fc60000000003 */
[--C-:B------:R-:W-:Y:S01]  /*1be0*/  FFMA.FTZ R8, R39, R8, R6.reuse ;  /* 0x0000000827087223 */ /* 0x100fe20000010006 */
[----:B------:R-:W-:Y:S02]  /*1bf0*/  SHF.L.U32 R13, R3, 0x10, RZ ;  /* 0x00000010030d7819 */ /* 0x000fe400000006ff */
[----:B------:R-:W-:-:S03]  /*1c00*/  PRMT R6, R60, 0x7632, R6 ;  /* 0x000076323c067816 */ /* 0x000fc60000000006 */
[----:B------:R-:W-:Y:S01]  /*1c10*/  FADD.FTZ R142, -R52, R13 ;  /* 0x0000000d348e7221 */ /* 0x000fe20000010100 */
[----:B------:R-:W-:Y:S02]  /*1c20*/  SHF.L.U32 R3, R6, 0x10, RZ ;  /* 0x0000001006037819 */ /* 0x000fe400000006ff */
[C---:B------:R-:W-:Y:S02]  /*1c30*/  SHF.L.U32 R13, R62.reuse, 0x10, RZ ;  /* 0x000000103e0d7819 */ /* 0x040fe400000006ff */
[----:B------:R-:W-:Y:S01]  /*1c40*/  PRMT R6, R62, 0x7632, R6 ;  /* 0x000076323e067816 */ /* 0x000fe20000000006 */
[----:B------:R-:W-:Y:S01]  /*1c50*/  FFMA.FTZ R11, R147, R11, R8 ;  /* 0x0000000b930b7223 */ /* 0x000fe20000010008 */
[----:B------:R-:W-:Y:S01]  /*1c60*/  FMUL.FTZ R8, R5, R3 ;  /* 0x0000000305087220 */ /* 0x000fe20000410000 */
[C---:B------:R-:W-:Y:S01]  /*1c70*/  FMUL.FTZ R142, R35.reuse, R142 ;  /* 0x0000008e238e7220 */ /* 0x040fe20000410000 */
[----:B------:R-:W-:Y:S01]  /*1c80*/  FADD.FTZ R146, -R52, R13 ;  /* 0x0000000d34927221 */ /* 0x000fe20000010100 */
[----:B------:R-:W-:Y:S01]  /*1c90*/  SHF.L.U32 R13, R6, 0x10, RZ ;  /* 0x00000010060d7819 */ /* 0x000fe200000006ff */
[----:B------:R-:W-:Y:S01]  /*1ca0*/  FMUL.FTZ R6, R2, R32 ;  /* 0x0000002002067220 */ /* 0x000fe20000410000 */
[----:B------:R-:W-:Y:S01]  /*1cb0*/  FFMA.FTZ R11, R142, R8, R11 ;  /* 0x000000088e0b7223 */ /* 0x000fe2000001000b */
[----:B------:R-:W-:-:S02]  /*1cc0*/  FMUL.FTZ R146, R35, R146 ;  /* 0x0000009223927220 */ /* 0x000fc40000410000 */
[----:B------:R-:W-:Y:S01]  /*1cd0*/  FADD.FTZ R10, -R52, R13 ;  /* 0x0000000d340a7221 */ /* 0x000fe20000010100 */
[----:B------:R-:W-:Y:S01]  /*1ce0*/  SHF.L.U32 R13, R66, 0x10, RZ ;  /* 0x00000010420d7819 */ /* 0x000fe200000006ff */
[----:B------:R-:W-:Y:S01]  /*1cf0*/  FFMA.FTZ R8, R146, R6, R11 ;  /* 0x0000000692087223 */ /* 0x000fe2000001000b */
[----:B------:R-:W-:Y:S01]  /*1d00*/  PRMT R6, R66, 0x7632, R6 ;  /* 0x0000763242067816 */ /* 0x000fe20000000006 */
[----:B------:R-:W-:Y:S01]  /*1d10*/  FMUL.FTZ R11, R5, R40 ;  /* 0x00000028050b7220 */ /* 0x000fe20000410000 */
[----:B------:R-:W-:Y:S01]  /*1d20*/  FMUL.FTZ R41, R35, R10 ;  /* 0x0000000a23297220 */ /* 0x000fe20000410000 */
        /* <DEDUP_REMOVED lines=9> */
[----:B------:R-:W-:Y:S02]  /*1dc0*/  FMUL.FTZ R11, R5, R42 ;  /* 0x0000002a050b7220 */ /* 0x000fe40000410000 */
[----:B------:R-:W-:Y:S01]  /*1dd0*/  FADD.FTZ R28, -R52, R13 ;  /* 0x0000000d341c7221 */ /* 0x000fe20000010100 */
[----:B------:R-:W-:Y:S01]  /*1de0*/  SHF.L.U32 R13, R6, 0x10, RZ ;  /* 0x00000010060d7819 */ /* 0x000fe200000006ff */
[C---:B------:R-:W-:Y:S01]  /*1df0*/  FMUL.FTZ R43, R35.reuse, R10 ;  /* 0x0000000a232b7220 */ /* 0x040fe20000410000 */
[----:B------:R-:W-:Y:S01]  /*1e00*/  FMUL.FTZ R6, R2, R29 ;  /* 0x0000001d02067220 */ /* 0x000fe20000410000 */
[----:B------:R-:W-:Y:S01]  /*1e10*/  FMUL.FTZ R28, R35, R28 ;  /* 0x0000001c231c7220 */ /* 0x000fe20000410000 */
[----:B------:R-:W-:Y:S01]  /*1e20*/  SHF.L.U32 R53, R53, 0x10, RZ ;  /* 0x0000001035357819 */ /* 0x000fe200000006ff */
[----:B------:R-:W-:Y:S01]  /*1e30*/  FFMA.FTZ R11, R43, R11, R8 ;  /* 0x0000000b2b0b7223 */ /* 0x000fe20000010008 */
[----:B------:R-:W-:Y:S01]  /*1e40*/  FADD.FTZ R140, -R52, R13 ;  /* 0x0000000d348c7221 */ /* 0x000fe20000010100 */
[----:B------:R-:W-:-:S02]  /*1e50*/  SHF.L.U32 R13, R74, 0x10, RZ ;  /* 0x000000104a0d7819 */ /* 0x000fc400000006ff */
[----:B------:R-:W-:Y:S01]  /*1e60*/  FFMA.FTZ R11, R28, R6, R11 ;  /* 0x000000061c0b7223 */ /* 0x000fe2000001000b */
[----:B------:R-:W-:Y:S01]  /*1e70*/  PRMT R6, R74, 0x7632, R6 ;  /* 0x000076324a067816 */ /* 0x000fe20000000006 */
[----:B------:R-:W-:Y:S01]  /*1e80*/  FMUL.FTZ R8, R5, R53 ;  /* 0x0000003505087220 */ /* 0x000fe20000410000 */
[C---:B------:R-:W-:Y:S01]  /*1e90*/  FMUL.FTZ R140, R35.reuse, R140 ;  /* 0x0000008c238c7220 */ /* 0x040fe20000410000 */
[----:B------:R-:W-:Y:S01]  /*1ea0*/  FADD.FTZ R26, -R52, R13 ;  /* 0x0000000d341a7221 */ /* 0x000fe20000010100 */
[----:B------:R-:W-:Y:S01]  /*1eb0*/  SHF.L.U32 R13, R6, 0x10, RZ ;  /* 0x00000010060d7819 */ /* 0x000fe200000006ff */
[----:B------:R-:W-:Y:S01]  /*1ec0*/  FMUL.FTZ R6, R2, R27 ;  /* 0x0000001b02067220 */ /* 0x000fe20000410000 */
[----:B------:R-:W-:Y:S01]  /*1ed0*/  FFMA.FTZ R11, R140, R8, R11 ;  /* 0x000000088c0b7223 */ /* 0x000fe2000001000b */
[----:B------:R-:W-:Y:S01]  /*1ee0*/  FMUL.FTZ R26, R35, R26 ;  /* 0x0000001a231a7220 */ /* 0x000fe20000410000 */
[----:B------:R-:W-:Y:S02]  /*1ef0*/  IMAD.U32 R124, R124, 0x10000, RZ ;  /* 0x000100007c7c7824 */ /* 0x000fe400078e00ff */
[----:B------:R-:W-:Y:S01]  /*1f00*/  FADD.FTZ R8, -R52, R13 ;  /* 0x0000000d34087221 */ /* 0x000fe20000010100 */
[----:B------:R-:W-:Y:S01]  /*1f10*/  FFMA.FTZ R6, R26, R6, R11 ;  /* 0x000000061a067223 */ /* 0x000fe2000001000b */
[----:B------:R-:W-:Y:S01]  /*1f20*/  SHF.L.U32 R11, R78, 0x10, RZ ;  /* 0x000000104e0b7819 */ /* 0x000fe200000006ff */
[----:B------:R-:W-:Y:S01]  /*1f30*/  FMUL.FTZ R37, R5, R124 ;  /* 0x0000007c05257220 */ /* 0x000fe20000410000 */
[----:B------:R-:W-:Y:S01]  /*1f40*/  FMUL.FTZ R125, R35, R8 ;  /* 0x00000008237d7220 */ /* 0x000fe20000410000 */
[----:B------:R-:W-:-:S02]  /*1f50*/  SHF.L.U32 R127, R127, 0x10, RZ ;  /* 0x000000107f7f7819 */ /* 0x000fc400000006ff */
[----:B------:R-:W-:Y:S01]  /*1f60*/  FADD.FTZ R24, -R52, R11 ;  /* 0x0000000b34187221 */ /* 0x000fe20000010100 */
[----:B------:R-:W-:Y:S01]  /*1f70*/  FFMA.FTZ R37, R125, R37, R6 ;  /* 0x000000257d257223 */ /* 0x000fe20000010006 */
[----:B------:R-:W-:Y:S01]  /*1f80*/  FMUL.FTZ R6, R2, R25 ;  /* 0x0000001902067220 */ /* 0x000fe20000410000 */
[----:B------:R-:W-:Y:S01]  /*1f90*/  SHF.L.U32 R126, R126, 0x10, RZ ;  /* 0x000000107e7e7819 */ /* 0x000fe200000006ff */
[----:B------:R-:W-:Y:S01]  /*1fa0*/  FMUL.FTZ R24, R35, R24 ;  /* 0x0000001823187220 */ /* 0x000fe20000410000 */
[C---:B------:R-:W-:Y:S01]  /*1fb0*/  FADD.FTZ R127, -R52.reuse, R127 ;  /* 0x0000007f347f7221 */ /* 0x040fe20000010100 */
[----:B------:R-:W-:Y:S02]  /*1fc0*/  FADD.FTZ R22, -R52, R22 ;  /* 0x0000001634167221 */ /* 0x000fe40000010100 */
[----:B------:R-:W-:Y:S01]  /*1fd0*/  FFMA.FTZ R37, R24, R6, R37 ;  /* 0x0000000618257223 */ /* 0x000fe20000010025 */
[----:B------:R-:W-:Y:S01]  /*1fe0*/  FMUL.FTZ R6, R5, R126 ;  /* 0x0000007e05067220 */ /* 0x000fe20000410000 */
[----:B------:R-:W-:Y:S01]  /*1ff0*/  FMUL.FTZ R127, R35, R127 ;  /* 0x0000007f237f7220 */ /* 0x000fe20000410000 */
[----:B------:R-:W-:Y:S01]  /*2000*/  SHF.L.U32 R129, R129, 0x10, RZ ;  /* 0x0000001081817819 */ /* 0x000fe200000006ff */
[----:B------:R-:W-:Y:S01]  /*2010*/  FMUL.FTZ R22, R35, R22 ;  /* 0x0000001623167220 */ /* 0x000fe20000410000 */
[----:B------:R-:W-:Y:S01]  /*2020*/  SHF.L.U32 R128, R128, 0x10, RZ ;  /* 0x0000001080807819 */ /* 0x000fe200000006ff */
[----:B------:R-:W-:Y:S01]  /*2030*/  FFMA.FTZ R37, R127, R6, R37 ;  /* 0x000000067f257223 */ /* 0x000fe20000010025 */
[----:B------:R-:W-:Y:S01]  /*2040*/  FMUL.FTZ R6, R2, R23 ;  /* 0x0000001702067220 */ /* 0x000fe20000410000 */
[C---:B------:R-:W-:Y:S01]  /*2050*/  FADD.FTZ R129, -R52.reuse, R129 ;  /* 0x0000008134817221 */ /* 0x040fe20000010100 */
[----:B------:R-:W-:-:S02]  /*2060*/  FADD.FTZ R20, -R52, R20 ;  /* 0x0000001434147221 */ /* 0x000fc40000010100 */
[----:B------:R-:W-:Y:S01]  /*2070*/  FFMA.FTZ R37, R22, R6, R37 ;  /* 0x0000000616257223 */ /* 0x000fe20000010025 */
[----:B------:R-:W-:Y:S01]  /*2080*/  FMUL.FTZ R6, R5, R128 ;  /* 0x0000008005067220 */ /* 0x000fe20000410000 */
[----:B------:R-:W-:Y:S01]  /*2090*/  FMUL.FTZ R129, R35, R129 ;  /* 0x0000008123817220 */ /* 0x000fe20000410000 */
[----:B------:R-:W-:Y:S02]  /*20a0*/  PRMT R130, R88, 0x7632, R130 ;  /* 0x0000763258827816 */ /* 0x000fe40000000082 */
[----:B------:R-:W-:Y:S01]  /*20b0*/  SHF.L.U32 R131, R131, 0x10, RZ ;  /* 0x0000001083837819 */ /* 0x000fe200000006ff */
[----:B------:R-:W-:Y:S01]  /*20c0*/  FFMA.FTZ R37, R129, R6, R37 ;  /* 0x0000000681257223 */ /* 0x000fe20000010025 */
[----:B------:R-:W-:Y:S01]  /*20d0*/  FMUL.FTZ R6, R2, R21 ;  /* 0x0000001502067220 */ /* 0x000fe20000410000 */
[----:B------:R-:W-:Y:S01]  /*20e0*/  FMUL.FTZ R20, R35, R20 ;  /* 0x0000001423147220 */ /* 0x000fe20000410000 */
[----:B------:R-:W-:Y:S02]  /*20f0*/  IMAD.U32 R130, R130, 0x10000, RZ ;  /* 0x0001000082827824 */ /* 0x000fe400078e00ff */
[----:B------:R-:W-:Y:S01]  /*2100*/  FADD.FTZ R131, -R52, R131 ;  /* 0x0000008334837221 */ /* 0x000fe20000010100 */
[----:B------:R-:W-:-:S02]  /*2110*/  SHF.L.U32 R18, R90, 0x10, RZ ;  /* 0x000000105a127819 */ /* 0x000fc400000006ff */
[----:B------:R-:W-:Y:S01]  /*2120*/  PRMT R133, R90, 0x7632, R133 ;  /* 0x000076325a857816 */ /* 0x000fe20000000085 */
[----:B------:R-:W-:Y:S01]  /*2130*/  FFMA.FTZ R37, R20, R6, R37 ;  /* 0x0000000614257223 */ /* 0x000fe20000010025 */
[----:B------:R-:W-:Y:S01]  /*2140*/  FMUL.FTZ R6, R5, R130 ;  /* 0x0000008205067220 */ /* 0x000fe20000410000 */
[----:B------:R-:W-:Y:S01]  /*2150*/  FMUL.FTZ R131, R35, R131 ;  /* 0x0000008323837220 */ /* 0x000fe20000410000 */
[----:B------:R-:W-:Y:S01]  /*2160*/  SHF.L.U32 R19, R92, 0x10, RZ ;  /* 0x000000105c137819 */ /* 0x000fe200000006ff */
[----:B------:R-:W-:Y:S01]  /*2170*/  FADD.FTZ R18, -R52, R18 ;  /* 0x0000001234127221 */ /* 0x000fe20000010100 */
[----:B------:R-:W-:Y:S02]  /*2180*/  PRMT R132, R92, 0x7632, R132 ;  /* 0x000076325c847816 */ /* 0x000fe40000000084 */
[----:B------:R-:W-:Y:S01]  /*2190*/  SHF.L.U32 R133, R133, 0x10, RZ ;  /* 0x0000001085857819 */ /* 0x000fe200000006ff */
[----:B------:R-:W-:Y:S01]  /*21a0*/  FFMA.FTZ R37, R131, R6, R37 ;  /* 0x0000000683257223 */ /* 0x000fe20000010025 */
[----:B------:R-:W-:Y:S01]  /*21b0*/  SHF.L.U32 R132, R132, 0x10, RZ ;  /* 0x0000001084847819 */ /* 0x000fe200000006ff */
[----:B------:R-:W-:Y:S01]  /*21c0*/  FMUL.FTZ R6, R2, R19 ;  /* 0x0000001302067220 */ /* 0x000fe20000410000 */
[----:B------:R-:W-:Y:S01]  /*21d0*/  FMUL.FTZ R18, R35, R18 ;  /* 0x0000001223127220 */ /* 0x000fe20000410000 */
[----:B------:R-:W-:-:S03]  /*21e0*/  FADD.FTZ R133, -R52, R133 ;  /* 0x0000008534857221 */ /* 0x000fc60000010100 */
[----:B------:R-:W-:Y:S01]  /*21f0*/  FFMA.FTZ R37, R18, R6, R37 ;  /* 0x0000000612257223 */ /* 0x000fe20000010025 */
[----:B------:R-:W-:Y:S01]  /*2200*/  FMUL.FTZ R6, R5, R132 ;  /* 0x0000008405067220 */ /* 0x000fe20000410000 */
[----:B------:R-:W-:-:S04]  /*2210*/  FMUL.FTZ R133, R35, R133 ;  /* 0x0000008523857220 */ /* 0x000fc80000410000 */
[----:B------:R-:W-:Y:S01]  /*2220*/  FFMA.FTZ R37, R133, R6, R37 ;  /* 0x0000000685257223 */ /* 0x000fe20000010025 */
[----:B------:R-:W-:-:S04]  /*2230*/  FFMA.FTZ R6, R2, R34, RZ ;  /* 0x0000002202067223 */ /* 0x000fc800000100ff */
[----:B------:R-:W-:-:S04]  /*2240*/  FFMA.FTZ R6, R5, R38, R6 ;  /* 0x0000002605067223 */ /* 0x000fc80000010006 */
[----:B------:R-:W-:-:S04]  /*2250*/  FFMA.FTZ R6, R2, R33, R6 ;  /* 0x0000002102067223 */ /* 0x000fc80000010006 */
[----:B------:R-:W-:-:S04]  /*2260*/  FFMA.FTZ R6, R5, R3, R6 ;  /* 0x0000000305067223 */ /* 0x000fc80000010006 */
[----:B------:R-:W-:-:S04]  /*2270*/  FFMA.FTZ R6, R2, R32, R6 ;  /* 0x0000002002067223 */ /* 0x000fc80000010006 */
[----:B------:R-:W-:-:S04]  /*2280*/  FFMA.FTZ R6, R5, R40, R6 ;  /* 0x0000002805067223 */ /* 0x000fc80000010006 */
[----:B------:R-:W-:-:S04]  /*2290*/  FFMA.FTZ R6, R2, R31, R6 ;  /* 0x0000001f02067223 */ /* 0x000fc80000010006 */
[----:B------:R-:W-:-:S04]  /*22a0*/  FFMA.FTZ R6, R5, R42, R6 ;  /* 0x0000002a05067223 */ /* 0x000fc80000010006 */
[----:B------:R-:W-:-:S04]  /*22b0*/  FFMA.FTZ R6, R2, R29, R6 ;  /* 0x0000001d02067223 */ /* 0x000fc80000010006 */
[C---:B------:R-:W-:Y:S01]  /*22c0*/  FFMA.FTZ R6, R5.reuse, R53, R6 ;  /* 0x0000003505067223 */ /* 0x040fe20000010006 */
[C---:B------:R-:W-:Y:S01]  /*22d0*/  SHF.L.U32 R16, R94.reuse, 0x10, RZ ;  /* 0x000000105e107819 */ /* 0x040fe200000006ff */
[----:B------:R-:W1:Y:S01]  /*22e0*/  S2R R11, SR_CgaCtaId ;  /* 0x00000000000b7919 */ /* 0x000e620000008800 */
[----:B------:R-:W-:Y:S01]  /*22f0*/  PRMT R135, R94, 0x7632, R135 ;  /* 0x000076325e877816 */ /* 0x000fe20000000087 */
[----:B------:R-:W-:Y:S01]  /*2300*/  FFMA.FTZ R6, R2, R27, R6 ;  /* 0x0000001b02067223 */ /* 0x000fe20000010006 */
[C---:B------:R-:W-:Y:S01]  /*2310*/  IMAD.U32 R17, R96.reuse, 0x10000, RZ ;  /* 0x0001000060117824 */ /* 0x040fe200078e00ff */
[----:B------:R-:W-:Y:S01]  /*2320*/  PRMT R134, R96, 0x7632, R134 ;  /* 0x0000763260867816 */ /* 0x000fe20000000086 */
[----:B------:R-:W-:Y:S01]  /*2330*/  FADD.FTZ R16, -R52, R16 ;  /* 0x0000001034107221 */ /* 0x000fe20000010100 */
[----:B------:R-:W-:Y:S01]  /*2340*/  FFMA.FTZ R6, R5, R124, R6 ;  /* 0x0000007c05067223 */ /* 0x000fe20000010006 */
[----:B------:R-:W-:Y:S01]  /*2350*/  SHF.L.U32 R135, R135, 0x10, RZ ;  /* 0x0000001087877819 */ /* 0x000fe200000006ff */
[C---:B------:R-:W-:Y:S01]  /*2360*/  FMUL.FTZ R8, R2.reuse, R17 ;  /* 0x0000001102087220 */ /* 0x040fe20000410000 */
[----:B------:R-:W-:Y:S01]  /*2370*/  FMUL.FTZ R16, R35, R16 ;  /* 0x0000001023107220 */ /* 0x000fe20000410000 */
[----:B------:R-:W-:Y:S01]  /*2380*/  FFMA.FTZ R6, R2, R25, R6 ;  /* 0x0000001902067223 */ /* 0x000fe20000010006 */
[----:B------:R-:W-:Y:S01]  /*2390*/  SHF.L.U32 R134, R134, 0x10, RZ ;  /* 0x0000001086867819 */ /* 0x000fe200000006ff */
[----:B------:R-:W-:Y:S01]  /*23a0*/  FADD.FTZ R135, -R52, R135 ;  /* 0x0000008734877221 */ /* 0x000fe20000010100 */
[C---:B------:R-:W-:Y:S01]  /*23b0*/  SHF.L.U32 R14, R98.reuse, 0x10, RZ ;  /* 0x00000010620e7819 */ /* 0x040fe200000006ff */
[C---:B------:R-:W-:Y:S01]  /*23c0*/  FFMA.FTZ R6, R5.reuse, R126, R6 ;  /* 0x0000007e05067223 */ /* 0x040fe20000010006 */
[----:B------:R-:W-:Y:S01]  /*23d0*/  PRMT R137, R98, 0x7632, R137 ;  /* 0x0000763262897816 */ /* 0x000fe20000000089 */
[----:B------:R-:W-:Y:S01]  /*23e0*/  FFMA.FTZ R37, R16, R8, R37 ;  /* 0x0000000810257223 */ /* 0x000fe20000010025 */
[----:B------:R-:W-:Y:S01]  /*23f0*/  FMUL.FTZ R8, R5, R134 ;  /* 0x0000008605087220 */ /* 0x000fe20000410000 */
[----:B------:R-:W-:Y:S01]  /*2400*/  FMUL.FTZ R135, R35, R135 ;  /* 0x0000008723877220 */ /* 0x000fe20000410000 */
[----:B------:R-:W-:Y:S01]  /*2410*/  SHF.L.U32 R15, R100, 0x10, RZ ;  /* 0x00000010640f7819 */ /* 0x000fe200000006ff */
[----:B------:R-:W-:Y:S01]  /*2420*/  FADD.FTZ R14, -R52, R14 ;  /* 0x0000000e340e7221 */ /* 0x000fe20000010100 */
[----:B------:R-:W-:Y:S01]  /*2430*/  PRMT R136, R100, 0x7632, R136 ;  /* 0x0000763264887816 */ /* 0x000fe20000000088 */
[C---:B------:R-:W-:Y:S01]  /*2440*/  FFMA.FTZ R6, R2.reuse, R23, R6 ;  /* 0x0000001702067223 */ /* 0x040fe20000010006 */
[----:B------:R-:W-:Y:S01]  /*2450*/  SHF.L.U32 R137, R137, 0x10, RZ ;  /* 0x0000001089897819 */ /* 0x000fe200000006ff */
[----:B------:R-:W-:Y:S01]  /*2460*/  FFMA.FTZ R37, R135, R8, R37 ;  /* 0x0000000887257223 */ /* 0x000fe20000010025 */
[----:B------:R-:W-:Y:S01]  /*2470*/  FMUL.FTZ R8, R2, R15 ;  /* 0x0000000f02087220 */ /* 0x000fe20000410000 */
[----:B------:R-:W-:Y:S01]  /*2480*/  FMUL.FTZ R14, R35, R14 ;  /* 0x0000000e230e7220 */ /* 0x000fe20000410000 */
[----:B------:R-:W-:-:S02]  /*2490*/  IMAD.U32 R136, R136, 0x10000, RZ ;  /* 0x0001000088887824 */ /* 0x000fc400078e00ff */
        /* <DEDUP_REMOVED lines=8> */
[----:B------:R-:W-:Y:S01]  /*2520*/  FFMA.FTZ R6, R2, R21, R6 ;  /* 0x0000001502067223 */ /* 0x000fe20000010006 */
[----:B------:R-:W-:Y:S01]  /*2530*/  PRMT R138, R104, 0x7632, R138 ;  /* 0x00007632688a7816 */ /* 0x000fe2000000008a */
[----:B------:R-:W-:Y:S01]  /*2540*/  FADD.FTZ R12, -R52, R12 ;  /* 0x0000000c340c7221 */ /* 0x000fe20000010100 */
[----:B------:R-:W-:Y:S01]  /*2550*/  SHF.L.U32 R139, R139, 0x10, RZ ;  /* 0x000000108b8b7819 */ /* 0x000fe200000006ff */
[----:B------:R-:W-:Y:S01]  /*2560*/  FFMA.FTZ R37, R137, R8, R37 ;  /* 0x0000000889257223 */ /* 0x000fe20000010025 */
[----:B------:R-:W-:Y:S01]  /*2570*/  FFMA.FTZ R6, R5, R130, R6 ;  /* 0x0000008205067223 */ /* 0x000fe20000010006 */
[----:B------:R-:W-:Y:S01]  /*2580*/  FMUL.FTZ R8, R2, R13 ;  /* 0x0000000d02087220 */ /* 0x000fe20000410000 */
[----:B------:R-:W-:Y:S01]  /*2590*/  FMUL.FTZ R12, R35, R12 ;  /* 0x0000000c230c7220 */ /* 0x000fe20000410000 */
[----:B------:R-:W-:Y:S01]  /*25a0*/  SHF.L.U32 R138, R138, 0x10, RZ ;  /* 0x000000108a8a7819 */ /* 0x000fe200000006ff */
[----:B------:R-:W-:Y:S01]  /*25b0*/  FADD.FTZ R139, -R52, R139 ;  /* 0x0000008b348b7221 */ /* 0x000fe20000010100 */
[----:B------:R-:W-:Y:S01]  /*25c0*/  IADD3 R36, R36, 0x2800, RZ ;  /* 0x0000280024247810 */ /* 0x000fe20007ffe0ff */
[C---:B------:R-:W-:Y:S01]  /*25d0*/  IMAD.U32 R10, R106.reuse, 0x10000, RZ ;  /* 0x000100006a0a7824 */ /* 0x040fe200078e00ff */
[----:B------:R-:W-:Y:S01]  /*25e0*/  PRMT R123, R106, 0x7632, R123 ;  /* 0x000076326a7b7816 */ /* 0x000fe2000000007b */
[----:B------:R-:W-:Y:S01]  /*25f0*/  FFMA.FTZ R6, R2, R19, R6 ;  /* 0x0000001302067223 */ /* 0x000fe20000010006 */
[----:B------:R-:W-:Y:S01]  /*2600*/  FFMA.FTZ R37, R12, R8, R37 ;  /* 0x000000080c257223 */ /* 0x000fe20000010025 */
[----:B-1----:R-:W-:Y:S01]  /*2610*/  LEA R36, R11, R36, 0x18 ;  /* 0x000000240b247211 */ /* 0x002fe200078ec0ff */
[----:B------:R-:W-:Y:S01]  /*2620*/  FMUL.FTZ R8, R5, R138 ;  /* 0x0000008a05087220 */ /* 0x000fe20000410000 */
[----:B------:R-:W-:Y:S01]  /*2630*/  FMUL.FTZ R139, R35, R139 ;  /* 0x0000008b238b7220 */ /* 0x000fe20000410000 */
[----:B------:R-:W-:Y:S01]  /*2640*/  SHF.L.U32 R11, R108, 0x10, RZ ;  /* 0x000000106c0b7819 */ /* 0x000fe200000006ff */
[----:B------:R-:W-:Y:S01]  /*2650*/  FADD.FTZ R10, -R52, R10 ;  /* 0x0000000a340a7221 */ /* 0x000fe20000010100 */
[----:B------:R-:W-:Y:S01]  /*2660*/  PRMT R122, R108, 0x7632, R122 ;  /* 0x000076326c7a7816 */ /* 0x000fe2000000007a */
[----:B------:R-:W-:Y:S01]  /*2670*/  FFMA.FTZ R6, R5, R132, R6 ;  /* 0x0000008405067223 */ /* 0x000fe20000010006 */
[----:B------:R-:W-:Y:S01]  /*2680*/  SHF.L.U32 R123, R123, 0x10, RZ ;  /* 0x000000107b7b7819 */ /* 0x000fe200000006ff */
[----:B------:R-:W-:Y:S01]  /*2690*/  FFMA.FTZ R37, R139, R8, R37 ;  /* 0x000000088b257223 */ /* 0x000fe20000010025 */
[----:B------:R-:W-:Y:S01]  /*26a0*/  SHF.L.U32 R122, R122, 0x10, RZ ;  /* 0x000000107a7a7819 */ /* 0x000fe200000006ff */
[----:B------:R-:W-:Y:S01]  /*26b0*/  FMUL.FTZ R8, R2, R11 ;  /* 0x0000000b02087220 */ /* 0x000fe20000410000 */
[----:B------:R-:W-:Y:S01]  /*26c0*/  FMUL.FTZ R10, R35, R10 ;  /* 0x0000000a230a7220 */ /* 0x000fe20000410000 */
[----:B------:R-:W-:-:S02]  /*26d0*/  IMAD R9, R9, 0x28, R36 ;  /* 0x0000002809097824 */ /* 0x000fc400078e0224 */
[----:B------:R-:W-:Y:S01]  /*26e0*/  FADD.FTZ R123, -R52, R123 ;  /* 0x0000007b347b7221 */ /* 0x000fe20000010100 */
[----:B------:R-:W-:Y:S01]  /*26f0*/  FFMA.FTZ R36, R2, R17, R6 ;  /* 0x0000001102247223 */ /* 0x000fe20000010006 */
[----:B------:R-:W-:Y:S01]  /*2700*/  FFMA.FTZ R37, R10, R8, R37 ;  /* 0x000000080a257223 */ /* 0x000fe20000010025 */
[----:B------:R-:W-:Y:S01]  /*2710*/  FMUL.FTZ R8, R5, R122 ;  /* 0x0000007a05087220 */ /* 0x000fe20000410000 */
[----:B------:R-:W-:Y:S01]  /*2720*/  FMUL.FTZ R123, R35, R123 ;  /* 0x0000007b237b7220 */ /* 0x000fe20000410000 */
[----:B------:R-:W-:Y:S01]  /*2730*/  FFMA.FTZ R36, R5, R134, R36 ;  /* 0x0000008605247223 */ /* 0x000fe20000010024 */
[----:B------:R-:W-:Y:S02]  /*2740*/  PRMT R6, R110, 0x7632, R6 ;  /* 0x000076326e067816 */ /* 0x000fe40000000006 */
[----:B------:R-:W-:Y:S01]  /*2750*/  FFMA.FTZ R37, R123, R8, R37 ;  /* 0x000000087b257223 */ /* 0x000fe20000010025 */
[----:B------:R-:W-:Y:S01]  /*2760*/  FFMA.FTZ R36, R2, R15, R36 ;  /* 0x0000000f02247223 */ /* 0x000fe20000010024 */
[----:B------:R-:W-:-:S02]  /*2770*/  SHF.L.U32 R8, R110, 0x10, RZ ;  /* 0x000000106e087819 */ /* 0x000fc400000006ff */
[----:B------:R-:W-:Y:S01]  /*2780*/  SHF.L.U32 R6, R6, 0x10, RZ ;  /* 0x0000001006067819 */ /* 0x000fe200000006ff */
[----:B------:R-:W-:Y:S01]  /*2790*/  FFMA.FTZ R36, R5, R136, R36 ;  /* 0x0000008805247223 */ /* 0x000fe20000010024 */
[----:B0-----:R-:W-:Y:S01]  /*27a0*/  LEA R161, R7, R9, 0x3 ;  /* 0x0000000907a17211 */ /* 0x001fe200078e18ff */
[C---:B------:R-:W-:Y:S01]  /*27b0*/  IMAD.U32 R9, R112.reuse, 0x10000, RZ ;  /* 0x0001000070097824 */ /* 0x040fe200078e00ff */
[----:B------:R-:W-:Y:S01]  /*27c0*/  PRMT R120, R112, 0x7632, R120 ;  /* 0x0000763270787816 */ /* 0x000fe20000000078 */
[----:B------:R-:W-:Y:S01]  /*27d0*/  FADD.FTZ R8, -R52, R8 ;  /* 0x0000000834087221 */ /* 0x000fe20000010100 */
[----:B------:R-:W-:Y:S01]  /*27e0*/  FFMA.FTZ R36, R2, R13, R36 ;  /* 0x0000000d02247223 */ /* 0x000fe20000010024 */
[----:B------:R-:W-:Y:S01]  /*27f0*/  FADD.FTZ R6, -R52, R6 ;  /* 0x0000000634067221 */ /* 0x000fe20000010100 */
[----:B------:R-:W-:Y:S01]  /*2800*/  SHF.L.U32 R120, R120, 0x10, RZ ;  /* 0x0000001078787819 */ /* 0x000fe200000006ff */
[----:B------:R-:W-:Y:S01]  /*2810*/  FMUL.FTZ R8, R35, R8 ;  /* 0x0000000823087220 */ /* 0x000fe20000410000 */
[----:B------:R-:W-:Y:S01]  /*2820*/  FMUL.FTZ R7, R2, R9 ;  /* 0x0000000902077220 */ /* 0x000fe20000410000 */
[----:B------:R-:W-:Y:S01]  /*2830*/  FFMA.FTZ R36, R5, R138, R36 ;  /* 0x0000008a05247223 */ /* 0x000fe20000010024 */
[----:B------:R-:W-:Y:S01]  /*2840*/  FMUL.FTZ R45, R35, R6 ;  /* 0x00000006232d7220 */ /* 0x000fe20000410000 */
[----:B------:R-:W-:Y:S01]  /*2850*/  FMUL.FTZ R6, R5, R120 ;  /* 0x0000007805067220 */ /* 0x000fe20000410000 */
[----:B------:R-:W-:Y:S01]  /*2860*/  FFMA.FTZ R37, R8, R7, R37 ;  /* 0x0000000708257223 */ /* 0x000fe20000010025 */
[----:B------:R-:W-:Y:S01]  /*2870*/  FFMA.FTZ R36, R2, R11, R36 ;  /* 0x0000000b02247223 */ /* 0x000fe20000010024 */
[----:B------:R-:W-:-:S02]  /*2880*/  PRMT R141, R114, 0x7632, R141 ;  /* 0x00007632728d7816 */ /* 0x000fc4000000008d */
[----:B------:R-:W-:Y:S01]  /*2890*/  FFMA.FTZ R37, R45, R6, R37 ;  /* 0x000000062d257223 */ /* 0x000fe20000010025 */
[----:B------:R-:W-:Y:S01]  /*28a0*/  SHF.L.U32 R6, R114, 0x10, RZ ;  /* 0x0000001072067819 */ /* 0x000fe200000006ff */
[----:B------:R-:W-:Y:S01]  /*28b0*/  FFMA.FTZ R36, R5, R122, R36 ;  /* 0x0000007a05247223 */ /* 0x000fe20000010024 */
[----:B------:R-:W-:Y:S01]  /*28c0*/  SHF.L.U32 R141, R141, 0x10, RZ ;  /* 0x000000108d8d7819 */ /* 0x000fe200000006ff */
        /* <DEDUP_REMOVED lines=12> */
[----:B------:R-:W-:-:S03]  /*2990*/  FFMA.FTZ R36, R2, R7, R36 ;  /* 0x0000000702247223 */ /* 0x000fc60000010024 */
[----:B------:R-:W-:Y:S01]  /*29a0*/  FFMA.FTZ R37, R48, R141, R37 ;  /* 0x0000008d30257223 */ /* 0x000fe20000010025 */
[----:B------:R-:W-:-:S05]  /*29b0*/  FFMA.FTZ R36, R5, R121, R36 ;  /* 0x0000007905247223 */ /* 0x000fca0000010024 */
[----:B------:R2:W-:Y:S01]  /*29c0*/  STS.64 [R161], R36 ;  /* 0x00000024a1007388 */ /* 0x0005e20000000a00 */
[----:B------:R-:W-:Y:S01]  /*29d0*/  FFMA.FTZ R39, R39, R38, R46 ;  /* 0x0000002627277223 */ /* 0x000fe2000001002e */
[----:B--2---:R-:W-:-:S06]  /*29e0*/  FADD.FTZ R36, R119, UR11 ;  /* 0x0000000b77247e21 */ /* 0x004fcc0008010000 */
[----:B------:R-:W0:Y:S01]  /*29f0*/  MUFU.RSQ R36, R36 ;  /* 0x0000002400247308 */ /* 0x000e220000001400 */
[----:B------:R-:W-:Y:S01]  /*2a00*/  FADD.FTZ R119, R38, R47 ;  /* 0x0000002f26777221 */ /* 0x000fe20000010000 */
[C---:B------:R-:W-:Y:S01]  /*2a10*/  SHF.L.U32 R37, R55.reuse, 0x10, RZ ;  /* 0x0000001037257819 */ /* 0x040fe200000006ff */
[--C-:B------:R-:W-:Y:S01]  /*2a20*/  FFMA.FTZ R142, R142, R3, R39.reuse ;  /* 0x000000038e8e7223 */ /* 0x100fe20000010027 */
[----:B------:R-:W-:Y:S01]  /*2a30*/  PRMT R39, R55, 0x7632, R39 ;  /* 0x0000763237277816 */ /* 0x000fe20000000027 */
[----:B------:R-:W-:Y:S01]  /*2a40*/  FADD.FTZ R119, R119, R3 ;  /* 0x0000000377777221 */ /* 0x000fe20000010000 */
[----:B------:R-:W-:Y:S01]  /*2a50*/  PRMT R38, R57, 0x7632, R38 ;  /* 0x0000763239267816 */ /* 0x000fe20000000026 */
[----:B------:R-:W-:Y:S01]  /*2a60*/  FADD.FTZ R3, -R118, R37 ;  /* 0x0000002576037221 */ /* 0x000fe20000010100 */
[----:B------:R-:W-:Y:S02]  /*2a70*/  SHF.L.U32 R39, R39, 0x10, RZ ;  /* 0x0000001027277819 */ /* 0x000fe400000006ff */
[----:B------:R-:W-:-:S02]  /*2a80*/  SHF.L.U32 R37, R57, 0x10, RZ ;  /* 0x0000001039257819 */ /* 0x000fc400000006ff */
[----:B------:R-:W-:Y:S01]  /*2a90*/  SHF.L.U32 R38, R38, 0x10, RZ ;  /* 0x0000001026267819 */ /* 0x000fe200000006ff */
[----:B------:R-:W-:Y:S02]  /*2aa0*/  FADD.FTZ R39, -R118, R39 ;  /* 0x0000002776277221 */ /* 0x000fe40000010100 */
[----:B------:R-:W-:Y:S01]  /*2ab0*/  FMUL.FTZ R47, R0, R37 ;  /* 0x00000025002f7220 */ /* 0x000fe20000410000 */
[C---:B0-----:R-:W-:Y:S01]  /*2ac0*/  FMUL.FTZ R3, R36.reuse, R3 ;  /* 0x0000000324037220 */ /* 0x041fe20000410000 */
[----:B------:R-:W-:Y:S01]  /*2ad0*/  FMUL.FTZ R39, R36, R39 ;  /* 0x0000002724277220 */ /* 0x000fe20000410000 */
[-C--:B------:R-:W-:Y:S02]  /*2ae0*/  FMUL.FTZ R46, R4, R38.reuse ;  /* 0x00000026042e7220 */ /* 0x080fe40000410000 */
[----:B------:R-:W-:Y:S01]  /*2af0*/  FFMA.FTZ R47, R3, R47, RZ ;  /* 0x0000002f032f7223 */ /* 0x000fe200000100ff */
[----:B------:R-:W-:-:S03]  /*2b00*/  FFMA.FTZ R50, R39, R38, R50 ;  /* 0x0000002627327223 */ /* 0x000fc60000010032 */
[----:B------:R-:W-:Y:S01]  /*2b10*/  FFMA.FTZ R47, R39, R46, R47 ;  /* 0x0000002e272f7223 */ /* 0x000fe2000001002f */
[----:B------:R-:W-:Y:S01]  /*2b20*/  FFMA.FTZ R39, R0, R37, RZ ;  /* 0x0000002500277223 */ /* 0x000fe200000100ff */
[----:B------:R-:W-:Y:S01]  /*2b30*/  FADD.FTZ R141, R38, R51 ;  /* 0x00000033268d7221 */ /* 0x000fe20000010000 */
[C---:B------:R-:W-:Y:S02]  /*2b40*/  PRMT R143, R59.reuse, 0x7632, R143 ;  /* 0x000076323b8f7816 */ /* 0x040fe4000000008f */
[----:B------:R-:W-:Y:S01]  /*2b50*/  FFMA.FTZ R51, R4, R38, R39 ;  /* 0x0000002604337223 */ /* 0x000fe20000010027 */
[----:B------:R-:W-:Y:S02]  /*2b60*/  SHF.L.U32 R39, R59, 0x10, RZ ;  /* 0x000000103b277819 */ /* 0x000fe400000006ff */
[----:B------:R-:W-:Y:S01]  /*2b70*/  IMAD.U32 R143, R143, 0x10000, RZ ;  /* 0x000100008f8f7824 */ /* 0x000fe200078e00ff */
[C---:B------:R-:W-:Y:S02]  /*2b80*/  SHF.L.U32 R38, R61.reuse, 0x10, RZ ;  /* 0x000000103d267819 */ /* 0x040fe400000006ff */
[C---:B------:R-:W-:Y:S01]  /*2b90*/  FADD.FTZ R39, -R118.reuse, R39 ;  /* 0x0000002776277221 */ /* 0x040fe20000010100 */
[----:B------:R-:W-:Y:S01]  /*2ba0*/  PRMT R46, R61, 0x7632, R46 ;  /* 0x000076323d2e7816 */ /* 0x000fe2000000002e */
[----:B------:R-:W-:Y:S01]  /*2bb0*/  FADD.FTZ R143, -R118, R143 ;  /* 0x0000008f768f7221 */ /* 0x000fe20000010100 */
[-C--:B------:R-:W-:Y:S01]  /*2bc0*/  FMUL.FTZ R144, R0, R38.reuse ;  /* 0x0000002600907220 */ /* 0x080fe20000410000 */
[----:B------:R-:W-:Y:S01]  /*2bd0*/  FMUL.FTZ R39, R36, R39 ;  /* 0x0000002724277220 */ /* 0x000fe20000410000 */
[----:B------:R-:W-:Y:S01]  /*2be0*/  SHF.L.U32 R46, R46, 0x10, RZ ;  /* 0x000000102e2e7819 */ /* 0x000fe200000006ff */
[----:B------:R-:W-:Y:S01]  /*2bf0*/  FMUL.FTZ R143, R36, R143 ;  /* 0x0000008f248f7220 */ /* 0x000fe20000410000 */
[----:B------:R-:W-:Y:S01]  /*2c00*/  FFMA.FTZ R51, R0, R38, R51 ;  /* 0x0000002600337223 */ /* 0x000fe20000010033 */
[----:B------:R-:W-:-:S02]  /*2c10*/  FFMA.FTZ R47, R39, R144, R47 ;  /* 0x00000090272f7223 */ /* 0x000fc4000001002f */
[CC--:B------:R-:W-:Y:S01]  /*2c20*/  FMUL.FTZ R144, R4.reuse, R46.reuse ;  /* 0x0000002e04907220 */ /* 0x0c0fe20000410000 */
[-C--:B------:R-:W-:Y:S01]  /*2c30*/  FFMA.FTZ R50, R143, R46.reuse, R50 ;  /* 0x0000002e8f327223 */ /* 0x080fe20000010032 */
[----:B------:R-:W-:Y:S01]  /*2c40*/  FADD.FTZ R141, R141, R46 ;  /* 0x0000002e8d8d7221 */ /* 0x000fe20000010000 */
[----:B------:R-:W-:Y:S01]  /*2c50*/  FFMA.FTZ R46, R4, R46, R51 ;  /* 0x0000002e042e7223 */ /* 0x000fe20000010033 */
[----:B------:R-:W-:Y:S01]  /*2c60*/  FFMA.FTZ R51, R41, R40, R142 ;  /* 0x0000002829337223 */ /* 0x000fe2000001008e */
[----:B------:R-:W-:Y:S01]  /*2c70*/  FFMA.FTZ R47, R143, R144, R47 ;  /* 0x000000908f2f7223 */ /* 0x000fe2000001002f */
[C---:B------:R-:W-:Y:S02]  /*2c80*/  SHF.L.U32 R41, R63.reuse, 0x10, RZ ;  /* 0x000000103f297819 */ /* 0x040fe400000006ff */
[----:B------:R-:W-:Y:S01]  /*2c90*/  PRMT R143, R63, 0x7632, R143 ;  /* 0x000076323f8f7816 */ /* 0x000fe2000000008f */
[----:B------:R-:W-:Y:S01]  /*2ca0*/  FADD.FTZ R119, R119, R40 ;  /* 0x0000002877777221 */ /* 0x000fe20000010000 */
[----:B------:R-:W-:Y:S01]  /*2cb0*/  SHF.L.U32 R40, R65, 0x10, RZ ;  /* 0x0000001041287819 */ /* 0x000fe200000006ff */
[----:B------:R-:W-:Y:S01]  /*2cc0*/  FADD.FTZ R41, -R118, R41 ;  /* 0x0000002976297221 */ /* 0x000fe20000010100 */
[----:B------:R-:W-:-:S02]  /*2cd0*/  SHF.L.U32 R143, R143, 0x10, RZ ;  /* 0x000000108f8f7819 */ /* 0x000fc400000006ff */
[----:B------:R-:W-:Y:S01]  /*2ce0*/  PRMT R142, R65, 0x7632, R142 ;  /* 0x00007632418e7816 */ /* 0x000fe2000000008e */
[----:B------:R-:W-:Y:S01]  /*2cf0*/  FMUL.FTZ R41, R36, R41 ;  /* 0x0000002924297220 */ /* 0x000fe20000410000 */
[----:B------:R-:W-:Y:S01]  /*2d00*/  FMUL.FTZ R144, R0, R40 ;  /* 0x0000002800907220 */ /* 0x000fe20000410000 */
[----:B------:R-:W-:Y:S02]  /*2d10*/  FADD.FTZ R143, -R118, R143 ;  /* 0x0000008f768f7221 */ /* 0x000fe40000010100 */
[----:B------:R-:W-:Y:S02]  /*2d20*/  IMAD.U32 R142, R142, 0x10000, RZ ;  /* 0x000100008e8e7824 */ /* 0x000fe400078e00ff */
[----:B------:R-:W-:Y:S01]  /*2d30*/  FFMA.FTZ R47, R41, R144, R47 ;  /* 0x00000090292f7223 */ /* 0x000fe2000001002f */
[----:B------:R-:W-:Y:S01]  /*2d40*/  FMUL.FTZ R143, R36, R143 ;  /* 0x0000008f248f7220 */ /* 0x000fe20000410000 */
[----:B------:R-:W-:Y:S01]  /*2d50*/  FMUL.FTZ R144, R4, R142 ;  /* 0x0000008e04907220 */ /* 0x000fe20000410000 */
[----:B------:R-:W-:-:S02]  /*2d60*/  FFMA.FTZ R51, R43, R42, R51 ;  /* 0x0000002a2b337223 */ /* 0x000fc40000010033 */
[C---:B------:R-:W-:Y:S01]  /*2d70*/  FFMA.FTZ R50, R143.reuse, R142, R50 ;  /* 0x0000008e8f327223 */ /* 0x040fe20000010032 */
[----:B------:R-:W-:Y:S01]  /*2d80*/  FFMA.FTZ R46, R0, R40, R46 ;  /* 0x00000028002e7223 */ /* 0x000fe2000001002e */
[----:B------:R-:W-:Y:S01]  /*2d90*/  FFMA.FTZ R47, R143, R144, R47 ;  /* 0x000000908f2f7223 */ /* 0x000fe2000001002f */
[C---:B------:R-:W-:Y:S02]  /*2da0*/  SHF.L.U32 R43, R67.reuse, 0x10, RZ ;  /* 0x00000010432b7819 */ /* 0x040fe400000006ff */
[----:B------:R-:W-:Y:S01]  /*2db0*/  PRMT R143, R67, 0x7632, R143 ;  /* 0x00007632438f7816 */ /* 0x000fe2000000008f */
[----:B------:R-:W-:Y:S01]  /*2dc0*/  FADD.FTZ R119, R119, R42 ;  /* 0x0000002a77777221 */ /* 0x000fe20000010000 */
[----:B------:R-:W-:Y:S01]  /*2dd0*/  FADD.FTZ R141, R141, R142 ;  /* 0x0000008e8d8d7221 */ /* 0x000fe20000010000 */
[----:B------:R-:W-:Y:S01]  /*2de0*/  FFMA.FTZ R46, R4, R142, R46 ;  /* 0x0000008e042e7223 */ /* 0x000fe2000001002e */
[----:B------:R-:W-:Y:S01]  /*2df0*/  SHF.L.U32 R42, R69, 0x10, RZ ;  /* 0x00000010452a7819 */ /* 0x000fe200000006ff */
[----:B------:R-:W-:Y:S01]  /*2e00*/  FADD.FTZ R43, -R118, R43 ;  /* 0x0000002b762b7221 */ /* 0x000fe20000010100 */
[----:B------:R-:W-:-:S02]  /*2e10*/  SHF.L.U32 R143, R143, 0x10, RZ ;  /* 0x000000108f8f7819 */ /* 0x000fc400000006ff */
[----:B------:R-:W-:Y:S01]  /*2e20*/  PRMT R142, R69, 0x7632, R142 ;  /* 0x00007632458e7816 */ /* 0x000fe2000000008e */
[----:B------:R-:W-:Y:S01]  /*2e30*/  FMUL.FTZ R43, R36, R43 ;  /* 0x0000002b242b7220 */ /* 0x000fe20000410000 */
[----:B------:R-:W-:Y:S01]  /*2e40*/  FMUL.FTZ R144, R0, R42 ;  /* 0x0000002a00907220 */ /* 0x000fe20000410000 */
[----:B------:R-:W-:Y:S01]  /*2e50*/  FADD.FTZ R143, -R118, R143 ;  /* 0x0000008f768f7221 */ /* 0x000fe20000010100 */
[----:B------:R-:W-:Y:S02]  /*2e60*/  SHF.L.U32 R142, R142, 0x10, RZ ;  /* 0x000000108e8e7819 */ /* 0x000fe400000006ff */
[----:B------:R-:W-:Y:S01]  /*2e70*/  FFMA.FTZ R47, R43, R144, R47 ;  /* 0x000000902b2f7223 */ /* 0x000fe2000001002f */
[----:B------:R-:W-:Y:S02]  /*2e80*/  FMUL.FTZ R143, R36, R143 ;  /* 0x0000008f248f7220 */ /* 0x000fe40000410000 */
[-C--:B------:R-:W-:Y:S01]  /*2e90*/  FMUL.FTZ R144, R4, R142.reuse ;  /* 0x0000008e04907220 */ /* 0x080fe20000410000 */
[----:B------:R-:W-:Y:S01]  /*2ea0*/  FFMA.FTZ R51, R140, R53, R51 ;  /* 0x000000358c337223 */ /* 0x000fe20000010033 */
[----:B------:R-:W-:Y:S01]  /*2eb0*/  FADD.FTZ R140, R119, R53 ;  /* 0x00000035778c7221 */ /* 0x000fe20000010000 */
[C---:B------:R-:W-:Y:S01]  /*2ec0*/  FFMA.FTZ R50, R143.reuse, R142, R50 ;  /* 0x0000008e8f327223 */ /* 0x040fe20000010032 */
[----:B------:R-:W-:Y:S01]  /*2ed0*/  FFMA.FTZ R47, R143, R144, R47 ;  /* 0x000000908f2f7223 */ /* 0x000fe2000001002f */
[----:B------:R-:W-:Y:S01]  /*2ee0*/  FFMA.FTZ R46, R0, R42, R46 ;  /* 0x0000002a002e7223 */ /* 0x000fe2000001002e */
[----:B------:R-:W-:-:S02]  /*2ef0*/  SHF.L.U32 R119, R71, 0x10, RZ ;  /* 0x0000001047777819 */ /* 0x000fc400000006ff */
[----:B------:R-:W-:Y:S01]  /*2f00*/  PRMT R143, R71, 0x7632, R143 ;  /* 0x00007632478f7816 */ /* 0x000fe2000000008f */
[----:B------:R-:W-:Y:S01]  /*2f10*/  FADD.FTZ R141, R141, R142 ;  /* 0x0000008e8d8d7221 */ /* 0x000fe20000010000 */
[----:B------:R-:W-:Y:S01]  /*2f20*/  FFMA.FTZ R46, R4, R142, R46 ;  /* 0x0000008e042e7223 */ /* 0x000fe2000001002e */
[C---:B------:R-:W-:Y:S01]  /*2f30*/  SHF.L.U32 R53, R73.reuse, 0x10, RZ ;  /* 0x0000001049357819 */ /* 0x040fe200000006ff */
[----:B------:R-:W-:Y:S01]  /*2f40*/  FADD.FTZ R119, -R118, R119 ;  /* 0x0000007776777221 */ /* 0x000fe20000010100 */
[----:B------:R-:W-:Y:S01]  /*2f50*/  PRMT R142, R73, 0x7632, R142 ;  /* 0x00007632498e7816 */ /* 0x000fe2000000008e */
[----:B------:R-:W-:Y:S02]  /*2f60*/  IMAD.U32 R143, R143, 0x10000, RZ ;  /* 0x000100008f8f7824 */ /* 0x000fe400078e00ff */
[----:B------:R-:W-:Y:S01]  /*2f70*/  FMUL.FTZ R119, R36, R119 ;  /* 0x0000007724777220 */ /* 0x000fe20000410000 */
[----:B------:R-:W-:Y:S01]  /*2f80*/  SHF.L.U32 R142, R142, 0x10, RZ ;  /* 0x000000108e8e7819 */ /* 0x000fe200000006ff */
[----:B------:R-:W-:Y:S01]  /*2f90*/  FMUL.FTZ R144, R0, R53 ;  /* 0x0000003500907220 */ /* 0x000fe20000410000 */
[----:B------:R-:W-:-:S03]  /*2fa0*/  FADD.FTZ R143, -R118, R143 ;  /* 0x0000008f768f7221 */ /* 0x000fc60000010100 */
[----:B------:R-:W-:Y:S01]  /*2fb0*/  FFMA.FTZ R47, R119, R144, R47 ;  /* 0x00000090772f7223 */ /* 0x000fe2000001002f */
[----:B------:R-:W-:Y:S01]  /*2fc0*/  FMUL.FTZ R143, R36, R143 ;  /* 0x0000008f248f7220 */ /* 0x000fe20000410000 */
[----:B------:R-:W-:Y:S01]  /*2fd0*/  FMUL.FTZ R144, R4, R142 ;  /* 0x0000008e04907220 */ /* 0x000fe20000410000 */
[----:B------:R-:W-:Y:S01]  /*2fe0*/  FFMA.FTZ R51, R125, R124, R51 ;  /* 0x0000007c7d337223 */ /* 0x000fe20000010033 */
[----:B------:R-:W-:Y:S01]  /*2ff0*/  FFMA.FTZ R46, R0, R53, R46 ;  /* 0x00000035002e7223 */ /* 0x000fe2000001002e */
[C---:B------:R-:W-:Y:S01]  /*3000*/  FFMA.FTZ R50, R143.reuse, R142, R50 ;  /* 0x0000008e8f327223 */ /* 0x040fe20000010032 */
        /* <DEDUP_REMOVED lines=36> */
[----:B------:R-:W-:Y:S01]  /*3250*/  FMUL.FTZ R144, R4, R142 ;  /* 0x0000008e04907220 */ /* 0x000fe20000410000 */
[----:B------:R-:W-:Y:S01]  /*3260*/  FFMA.FTZ R51, R129, R128, R51 ;  /* 0x0000008081337223 */ /* 0x000fe20000010033 */
[C---:B------:R-:W-:Y:S01]  /*3270*/  FFMA.FTZ R50, R143.reuse, R142, R50 ;  /* 0x0000008e8f327223 */ /* 0x040fe20000010032 */
[----:B------:R-:W-:Y:S01]  /*3280*/  FFMA.FTZ R46, R0, R126, R46 ;  /* 0x0000007e002e7223 */ /* 0x000fe2000001002e */
[----:B------:R-:W-:Y:S01]  /*3290*/  FFMA.FTZ R47, R143, R144, R47 ;  /* 0x000000908f2f7223 */ /* 0x000fe2000001002f */
[----:B------:R-:W-:-:S02]  /*32a0*/  SHF.L.U32 R129, R83, 0x10, RZ ;  /* 0x0000001053817819 */ /* 0x000fc400000006ff */
[----:B------:R-:W-:Y:S01]  /*32b0*/  PRMT R143, R83, 0x7632, R143 ;  /* 0x00007632538f7816 */ /* 0x000fe2000000008f */
[----:B------:R-:W-:Y:S01]  /*32c0*/  FADD.FTZ R140, R140, R128 ;  /* 0x000000808c8c7221 */ /* 0x000fe20000010000 */
        /* <DEDUP_REMOVED lines=73> */
[----:B------:R-:W-:Y:S02]  /*3760*/  FFMA.FTZ R51, R137, R136, R51 ;  /* 0x0000008889337223 */ /* 0x000fe40000010033 */
[C---:B------:R-:W-:Y:S01]  /*3770*/  FFMA.FTZ R50, R143.reuse, R142, R50 ;  /* 0x0000008e8f327223 */ /* 0x040fe20000010032 */
[----:B------:R-:W-:Y:S01]  /*3780*/  FFMA.FTZ R47, R143, R144, R47 ;  /* 0x000000908f2f7223 */ /* 0x000fe2000001002f */
[C---:B------:R-:W-:Y:S01]  /*3790*/  PRMT R143, R99.reuse, 0x7632, R143 ;  /* 0x00007632638f7816 */ /* 0x040fe2000000008f */
[----:B------:R-:W-:Y:S01]  /*37a0*/  FFMA.FTZ R46, R0, R134, R46 ;  /* 0x00000086002e7223 */ /* 0x000fe2000001002e */
[----:B------:R-:W-:Y:S01]  /*37b0*/  SHF.L.U32 R137, R99, 0x10, RZ ;  /* 0x0000001063897819 */ /* 0x000fe200000006ff */
[----:B------:R-:W-:Y:S01]  /*37c0*/  FADD.FTZ R140, R140, R136 ;  /* 0x000000888c8c7221 */ /* 0x000fe20000010000 */
[----:B------:R-:W-:Y:S01]  /*37d0*/  SHF.L.U32 R143, R143, 0x10, RZ ;  /* 0x000000108f8f7819 */ /* 0x000fe200000006ff */
[----:B------:R-:W-:Y:S01]  /*37e0*/  FADD.FTZ R141, R141, R142 ;  /* 0x0000008e8d8d7221 */ /* 0x000fe20000010000 */
[----:B------:R-:W-:Y:S01]  /*37f0*/  FFMA.FTZ R46, R4, R142, R46 ;  /* 0x0000008e042e7223 */ /* 0x000fe2000001002e */
[C---:B------:R-:W-:Y:S01]  /*3800*/  SHF.L.U32 R136, R101.reuse, 0x10, RZ ;  /* 0x0000001065887819 */ /* 0x040fe200000006ff */
[C---:B------:R-:W-:Y:S01]  /*3810*/  FADD.FTZ R137, -R118.reuse, R137 ;  /* 0x0000008976897221 */ /* 0x040fe20000010100 */
[----:B------:R-:W-:Y:S01]  /*3820*/  PRMT R142, R101, 0x7632, R142 ;  /* 0x00007632658e7816 */ /* 0x000fe2000000008e */
[----:B------:R-:W-:-:S02]  /*3830*/  FADD.FTZ R143, -R118, R143 ;  /* 0x0000008f768f7221 */ /* 0x000fc40000010100 */
[----:B------:R-:W-:Y:S01]  /*3840*/  FMUL.FTZ R137, R36, R137 ;  /* 0x0000008924897220 */ /* 0x000fe20000410000 */
[-C--:B------:R-:W-:Y:S01]  /*3850*/  FMUL.FTZ R144, R0, R136.reuse ;  /* 0x0000008800907220 */ /* 0x080fe20000410000 */
[----:B------:R-:W-:Y:S02]  /*3860*/  IMAD.U32 R142, R142, 0x10000, RZ ;  /* 0x000100008e8e7824 */ /* 0x000fe400078e00ff */
[----:B------:R-:W-:Y:S01]  /*3870*/  FMUL.FTZ R143, R36, R143 ;  /* 0x0000008f248f7220 */ /* 0x000fe20000410000 */
[----:B------:R-:W-:Y:S01]  /*3880*/  FFMA.FTZ R46, R0, R136, R46 ;  /* 0x00000088002e7223 */ /* 0x000fe2000001002e */
[----:B------:R-:W-:Y:S01]  /*3890*/  FFMA.FTZ R47, R137, R144, R47 ;  /* 0x00000090892f7223 */ /* 0x000fe2000001002f */
[CC--:B------:R-:W-:Y:S01]  /*38a0*/  FMUL.FTZ R144, R4.reuse, R142.reuse ;  /* 0x0000008e04907220 */ /* 0x0c0fe20000410000 */
[-C--:B------:R-:W-:Y:S01]  /*38b0*/  FFMA.FTZ R50, R143, R142.reuse, R50 ;  /* 0x0000008e8f327223 */ /* 0x080fe20000010032 */
[----:B------:R-:W-:Y:S01]  /*38c0*/  FADD.FTZ R141, R141, R142 ;  /* 0x0000008e8d8d7221 */ /* 0x000fe20000010000 */
[----:B------:R-:W-:Y:S01]  /*38d0*/  FFMA.FTZ R46, R4, R142, R46 ;  /* 0x0000008e042e7223 */ /* 0x000fe2000001002e */
[----:B------:R-:W-:Y:S01]  /*38e0*/  FFMA.FTZ R51, R139, R138, R51 ;  /* 0x0000008a8b337223 */ /* 0x000fe20000010033 */
[----:B------:R-:W-:Y:S01]  /*38f0*/  PRMT R142, R105, 0x7632, R142 ;  /* 0x00007632698e7816 */ /* 0x000fe2000000008e */
[----:B------:R-:W-:Y:S01]  /*3900*/  FFMA.FTZ R47, R143, R144, R47 ;  /* 0x000000908f2f7223 */ /* 0x000fe2000001002f */
[----:B------:R-:W-:-:S02]  /*3910*/  SHF.L.U32 R139, R103, 0x10, RZ ;  /* 0x00000010678b7819 */ /* 0x000fc400000006ff */
[----:B------:R-:W-:Y:S01]  /*3920*/  PRMT R143, R103, 0x7632, R143 ;  /* 0x00007632678f7816 */ /* 0x000fe2000000008f */
[----:B------:R-:W-:Y:S01]  /*3930*/  FADD.FTZ R140, R140, R138 ;  /* 0x0000008a8c8c7221 */ /* 0x000fe20000010000 */
[----:B------:R-:W-:Y:S01]  /*3940*/  SHF.L.U32 R142, R142, 0x10, RZ ;  /* 0x000000108e8e7819 */ /* 0x000fe200000006ff */
[----:B------:R-:W-:Y:S01]  /*3950*/  FADD.FTZ R139, -R118, R139 ;  /* 0x0000008b768b7221 */ /* 0x000fe20000010100 */
[----:B------:R-:W-:Y:S02]  /*3960*/  SHF.L.U32 R138, R105, 0x10, RZ ;  /* 0x00000010698a7819 */ /* 0x000fe400000006ff */
[----:B------:R-:W-:Y:S01]  /*3970*/  SHF.L.U32 R143, R143, 0x10, RZ ;  /* 0x000000108f8f7819 */ /* 0x000fe200000006ff */
[----:B------:R-:W-:Y:S01]  /*3980*/  FADD.FTZ R164, R141, R142 ;  /* 0x0000008e8da47221 */ /* 0x000fe20000010000 */
[----:B------:R-:W-:Y:S01]  /*3990*/  FMUL.FTZ R139, R36, R139 ;  /* 0x0000008b248b7220 */ /* 0x000fe20000410000 */
[----:B------:R-:W-:Y:S01]  /*39a0*/  FMUL.FTZ R144, R0, R138 ;  /* 0x0000008a00907220 */ /* 0x000fe20000410000 */
[----:B------:R-:W-:Y:S01]  /*39b0*/  FFMA.FTZ R163, R123, R122, R51 ;  /* 0x0000007a7ba37223 */ /* 0x000fe20000010033 */
[C---:B------:R-:W-:Y:S01]  /*39c0*/  SHF.L.U32 R141, R107.reuse, 0x10, RZ ;  /* 0x000000106b8d7819 */ /* 0x040fe200000006ff */
[----:B------:R-:W-:Y:S01]  /*39d0*/  FADD.FTZ R143, -R118, R143 ;  /* 0x0000008f768f7221 */ /* 0x000fe20000010100 */
[----:B------:R-:W-:Y:S01]  /*39e0*/  PRMT R51, R107, 0x7632, R51 ;  /* 0x000076326b337816 */ /* 0x000fe20000000033 */
[--C-:B------:R-:W-:Y:S01]  /*39f0*/  FADD.FTZ R44, R140, R122.reuse ;  /* 0x0000007a8c2c7221 */ /* 0x100fe20000010000 */
[----:B------:R-:W-:Y:S01]  /*3a00*/  FFMA.FTZ R47, R139, R144, R47 ;  /* 0x000000908b2f7223 */ /* 0x000fe2000001002f */
[C---:B------:R-:W-:Y:S01]  /*3a10*/  SHF.L.U32 R140, R109.reuse, 0x10, RZ ;  /* 0x000000106d8c7819 */ /* 0x040fe200000006ff */
[----:B------:R-:W-:Y:S01]  /*3a20*/  FMUL.FTZ R143, R36, R143 ;  /* 0x0000008f248f7220 */ /* 0x000fe20000410000 */
[----:B------:R-:W-:Y:S01]  /*3a30*/  FMUL.FTZ R144, R4, R142 ;  /* 0x0000008e04907220 */ /* 0x000fe20000410000 */
[----:B------:R-:W-:Y:S01]  /*3a40*/  FADD.FTZ R141, -R118, R141 ;  /* 0x0000008d768d7221 */ /* 0x000fe20000010100 */
[----:B------:R-:W-:Y:S01]  /*3a50*/  PRMT R122, R109, 0x7632, R122 ;  /* 0x000076326d7a7816 */ /* 0x000fe2000000007a */
[----:B------:R-:W-:-:S02]  /*3a60*/  IMAD.U32 R51, R51, 0x10000, RZ ;  /* 0x0001000033337824 */ /* 0x000fc400078e00ff */
[C---:B------:R-:W-:Y:S01]  /*3a70*/  FFMA.FTZ R47, R143.reuse, R144, R47 ;  /* 0x000000908f2f7223 */ /* 0x040fe2000001002f */
[----:B------:R-:W-:Y:S01]  /*3a80*/  FMUL.FTZ R141, R36, R141 ;  /* 0x0000008d248d7220 */ /* 0x000fe20000410000 */
[----:B------:R-:W-:Y:S01]  /*3a90*/  SHF.L.U32 R122, R122, 0x10, RZ ;  /* 0x000000107a7a7819 */ /* 0x000fe200000006ff */
[----:B------:R-:W-:Y:S01]  /*3aa0*/  FMUL.FTZ R123, R0, R140 ;  /* 0x0000008c007b7220 */ /* 0x000fe20000410000 */
[----:B------:R-:W-:Y:S01]  /*3ab0*/  FADD.FTZ R51, -R118, R51 ;  /* 0x0000003376337221 */ /* 0x000fe20000010100 */
[----:B------:R-:W-:Y:S01]  /*3ac0*/  FFMA.FTZ R50, R143, R142, R50 ;  /* 0x0000008e8f327223 */ /* 0x000fe20000010032 */
[----:B------:R-:W-:Y:S01]  /*3ad0*/  FFMA.FTZ R46, R0, R138, R46 ;  /* 0x0000008a002e7223 */ /* 0x000fe2000001002e */
[----:B------:R-:W-:Y:S01]  /*3ae0*/  FFMA.FTZ R47, R141, R123, R47 ;  /* 0x0000007b8d2f7223 */ /* 0x000fe2000001002f */
[----:B------:R-:W-:Y:S01]  /*3af0*/  FMUL.FTZ R51, R36, R51 ;  /* 0x0000003324337220 */ /* 0x000fe20000410000 */
[----:B------:R-:W-:Y:S01]  /*3b00*/  FMUL.FTZ R123, R4, R122 ;  /* 0x0000007a047b7220 */ /* 0x000fe20000410000 */
[----:B------:R-:W-:-:S02]  /*3b10*/  SHF.L.U32 R143, R111, 0x10, RZ ;  /* 0x000000106f8f7819 */ /* 0x000fc400000006ff */
[----:B------:R-:W-:Y:S01]  /*3b20*/  PRMT R165, R111, 0x7632, R165 ;  /* 0x000076326fa57816 */ /* 0x000fe200000000a5 */
[----:B------:R-:W-:Y:S01]  /*3b30*/  FFMA.FTZ R46, R4, R142, R46 ;  /* 0x0000008e042e7223 */ /* 0x000fe2000001002e */
[----:B------:R-:W-:Y:S01]  /*3b40*/  FFMA.FTZ R47, R51, R123, R47 ;  /* 0x0000007b332f7223 */ /* 0x000fe2000001002f */
[----:B------:R-:W-:Y:S01]  /*3b50*/  SHF.L.U32 R142, R113, 0x10, RZ ;  /* 0x00000010718e7819 */ /* 0x000fe200000006ff */
[----:B------:R-:W-:Y:S01]  /*3b60*/  FADD.FTZ R143, -R118, R143 ;  /* 0x0000008f768f7221 */ /* 0x000fe20000010100 */
[----:B------:R-:W-:Y:S02]  /*3b70*/  SHF.L.U32 R165, R165, 0x10, RZ ;  /* 0x00000010a5a57819 */ /* 0x000fe400000006ff */
[----:B------:R-:W-:Y:S01]  /*3b80*/  PRMT R123, R113, 0x7632, R123 ;  /* 0x00007632717b7816 */ /* 0x000fe2000000007b */
[----:B------:R-:W-:Y:S01]  /*3b90*/  FFMA.FTZ R49, R51, R122, R50 ;  /* 0x0000007a33317223 */ /* 0x000fe20000010032 */
[----:B------:R-:W-:Y:S01]  /*3ba0*/  FMUL.FTZ R143, R36, R143 ;  /* 0x0000008f248f7220 */ /* 0x000fe20000410000 */
[----:B------:R-:W-:Y:S01]  /*3bb0*/  FMUL.FTZ R50, R0, R142 ;  /* 0x0000008e00327220 */ /* 0x000fe20000410000 */
[----:B------:R-:W-:Y:S01]  /*3bc0*/  FADD.FTZ R165, -R118, R165 ;  /* 0x000000a576a57221 */ /* 0x000fe20000010100 */
[----:B------:R-:W-:-:S02]  /*3bd0*/  IMAD.U32 R123, R123, 0x10000, RZ ;  /* 0x000100007b7b7824 */ /* 0x000fc400078e00ff */
[----:B------:R-:W-:Y:S01]  /*3be0*/  FFMA.FTZ R47, R143, R50, R47 ;  /* 0x000000328f2f7223 */ /* 0x000fe2000001002f */
[----:B------:R-:W-:Y:S01]  /*3bf0*/  FMUL.FTZ R165, R36, R165 ;  /* 0x000000a524a57220 */ /* 0x000fe20000410000 */
[----:B------:R-:W-:Y:S01]  /*3c00*/  FMUL.FTZ R50, R4, R123 ;  /* 0x0000007b04327220 */ /* 0x000fe20000410000 */
[----:B------:R-:W-:Y:S01]  /*3c10*/  FFMA.FTZ R46, R0, R140, R46 ;  /* 0x0000008c002e7223 */ /* 0x000fe2000001002e */
[----:B------:R0:W-:Y:S01]  /*3c20*/  STL [R1+0x9c], R162 ;  /* 0x00009ca201007387 */ /* 0x0001e20000100800 */
[----:B------:R-:W-:Y:S02]  /*3c30*/  SHF.L.U32 R145, R115, 0x10, RZ ;  /* 0x0000001073917819 */ /* 0x000fe400000006ff */
[----:B------:R-:W-:Y:S01]  /*3c40*/  FFMA.FTZ R46, R4, R122, R46 ;  /* 0x0000007a042e7223 */ /* 0x000fe2000001002e */
[----:B------:R-:W-:Y:S02]  /*3c50*/  SHF.L.U32 R144, R117, 0x10, RZ ;  /* 0x0000001075907819 */ /* 0x000fe400000006ff */
[----:B------:R-:W-:Y:S01]  /*3c60*/  FADD.FTZ R145, -R118, R145 ;  /* 0x0000009176917221 */ /* 0x000fe20000010100 */
[----:B0-----:R-:W-:Y:S01]  /*3c70*/  FFMA.FTZ R162, R165, R50, R47 ;  /* 0x00000032a5a27223 */ /* 0x001fe2000001002f */
[----:B------:R-:W-:Y:S01]  /*3c80*/  PRMT R50, R115, 0x7632, R50 ;  /* 0x0000763273327816 */ /* 0x000fe20000000032 */
[----:B------:R-:W-:Y:S01]  /*3c90*/  FFMA.FTZ R47, R0, R142, R46 ;  /* 0x0000008e002f7223 */ /* 0x000fe2000001002e */
[----:B------:R-:W-:-:S02]  /*3ca0*/  PRMT R51, R117, 0x7632, R51 ;  /* 0x0000763275337816 */ /* 0x000fc40000000033 */
[----:B------:R-:W-:Y:S01]  /*3cb0*/  SHF.L.U32 R50, R50, 0x10, RZ ;  /* 0x0000001032327819 */ /* 0x000fe200000006ff */
[----:B------:R-:W-:Y:S01]  /*3cc0*/  FMUL.FTZ R145, R36, R145 ;  /* 0x0000009124917220 */ /* 0x000fe20000410000 */
[----:B------:R-:W-:Y:S01]  /*3cd0*/  FMUL.FTZ R46, R0, R144 ;  /* 0x00000090002e7220 */ /* 0x000fe20000410000 */
[----:B------:R-:W-:Y:S01]  /*3ce0*/  SHF.L.U32 R51, R51, 0x10, RZ ;  /* 0x0000001033337819 */ /* 0x000fe200000006ff */
[----:B------:R-:W-:Y:S01]  /*3cf0*/  FFMA.FTZ R47, R4, R123, R47 ;  /* 0x0000007b042f7223 */ /* 0x000fe2000001002f */
[----:B------:R-:W-:Y:S01]  /*3d00*/  FADD.FTZ R50, -R118, R50 ;  /* 0x0000003276327221 */ /* 0x000fe20000010100 */
[----:B------:R-:W-:Y:S02]  /*3d10*/  FFMA.FTZ R162, R145, R46, R162 ;  /* 0x0000002e91a27223 */ /* 0x000fe400000100a2 */
[----:B------:R-:W-:Y:S01]  /*3d20*/  FFMA.FTZ R46, R0, R144, R47 ;  /* 0x00000090002e7223 */ /* 0x000fe2000001002f */
[----:B------:R-:W-:Y:S01]  /*3d30*/  FMUL.FTZ R50, R36, R50 ;  /* 0x0000003224327220 */ /* 0x000fe20000410000 */
[----:B------:R-:W-:-:S02]  /*3d40*/  FMUL.FTZ R47, R4, R51 ;  /* 0x00000033042f7220 */ /* 0x000fc40000410000 */
[----:B------:R-:W-:Y:S02]  /*3d50*/  FFMA.FTZ R46, R4, R51, R46 ;  /* 0x00000033042e7223 */ /* 0x000fe4000001002e */
[----:B------:R-:W-:Y:S01]  /*3d60*/  FFMA.FTZ R47, R50, R47, R162 ;  /* 0x0000002f322f7223 */ /* 0x000fe200000100a2 */
[----:B------:R-:W-:Y:S01]  /*3d70*/  FADD.FTZ R122, R164, R122 ;  /* 0x0000007aa47a7221 */ /* 0x000fe20000010000 */
[----:B------:R0:W5:Y:S04]  /*3d80*/  LDL.LU R162, [R1+0x9c] ;  /* 0x00009c0001a27983 */ /* 0x0001680000300800 */
[----:B------:R1:W-:Y:S01]  /*3d90*/  STS.64 [R161+0xc80], R46 ;  /* 0x000c802ea1007388 */ /* 0x0003e20000000a00 */
[----:B------:R-:W-:-:S03]  /*3da0*/  FFMA.FTZ R165, R165, R123, R49 ;  /* 0x0000007ba5a57223 */ /* 0x000fc60000010031 */
[----:B-1----:R0:W5:Y:S01]  /*3db0*/  LDL.LU R161, [R1+0x98] ;  /* 0x0000980001a17983 */ /* 0x0021620000300800 */
[----:B------:R-:W-:Y:S01]  /*3dc0*/  FFMA.FTZ R46, R45, R120, R163 ;  /* 0x000000782d2e7223 */ /* 0x000fe200000100a3 */
[----:B------:R-:W-:Y:S02]  /*3dd0*/  FADD.FTZ R47, R44, R120 ;  /* 0x000000782c2f7221 */ /* 0x000fe40000010000 */
[----:B------:R0:W5:Y:S01]  /*3de0*/  LDL.LU R164, [R1+0x94] ;  /* 0x0000940001a47983 */ /* 0x0001620000300800 */
[----:B------:R-:W-:-:S03]  /*3df0*/  FFMA.FTZ R46, R48, R121, R46 ;  /* 0x00000079302e7223 */ /* 0x000fc6000001002e */
[----:B------:R0:W5:Y:S04]  /*3e00*/  LDL.LU R163, [R1+0x90] ;  /* 0x0000900001a37983 */ /* 0x0001680000300800 */
[----:B------:R-:W2:Y:S04]  /*3e10*/  LDL.LU R45, [R1+0x8c] ;  /* 0x00008c00012d7983 */ /* 0x000ea80000300800 */
[----:B------:R-:W3:Y:S04]  /*3e20*/  LDL.LU R44, [R1+0x88] ;  /* 0x00008800012c7983 */ /* 0x000ee80000300800 */
[----:B------:R-:W4:Y:S04]  /*3e30*/  LDL.LU R49, [R1+0x84] ;  /* 0x0000840001317983 */ /* 0x000f280000300800 */
[----:B------:R-:W4:Y:S01]  /*3e40*/  LDL.LU R48, [R1+0x80] ;  /* 0x0000800001307983 */ /* 0x000f220000300800 */
[----:B------:R-:W-:Y:S01]  /*3e50*/  FADD.FTZ R122, R122, R123 ;  /* 0x0000007b7a7a7221 */ /* 0x000fe20000010000 */
[----:B------:R-:W-:-:S03]  /*3e60*/  FFMA.FTZ R50, R50, R51, R165 ;  /* 0x0000003332327223 */ /* 0x000fc600000100a5 */
[----:B------:R-:W-:Y:S02]  /*3e70*/  FADD.FTZ R51, R122, R51 ;  /* 0x000000337a337221 */ /* 0x000fe40000010000 */
[----:B------:R-:W1:Y:S01]  /*3e80*/  S2R R122, SR_TID.X ;  /* 0x00000000007a7919 */ /* 0x000e620000002100 */
[----:B------:R-:W-:Y:S02]  /*3e90*/  UIADD3.X UR11, URZ, UR5, URZ, UP0, !UPT ;  /* 0x000000053f0b7290 */ /* 0x000fe400087fe43f */
[----:B------:R-:W-:-:S04]  /*3ea0*/  UISETP.GE.U32.AND UP0, UPT, UR10, UR16, UPT ;  /* 0x000000100a00728c */ /* 0x000fc8000bf06070 */
[----:B------:R-:W-:Y:S01]  /*3eb0*/  UISETP.GE.AND.EX UP0, UPT, UR11, UR17, UPT, UP0 ;  /* 0x000000110b00728c */ /* 0x000fe2000bf06300 */
[----:B------:R-:W-:Y:S05]  /*3ec0*/  BAR.SYNC.DEFER_BLOCKING 0x0 ;  /* 0x0000000000007b1d */ /* 0x000fea0000010000 */
[----:B------:R-:W-:Y:S01]  /*3ed0*/  PLOP3.LUT P0, PT, PT, PT, UP0, 0x80, 0x0 ;  /* 0x000000000000781c */ /* 0x000fe20003f0f008 */
[----:B------:R-:W-:Y:S01]  /*3ee0*/  FADD.FTZ R47, R47, R121 ;  /* 0x000000792f2f7221 */ /* 0x000fe20000010000 */
[----:B-1----:R-:W-:Y:S01]  /*3ef0*/  ISETP.GT.U32.AND P1, PT, R122, 0x7f, PT ;  /* 0x0000007f7a00780c */ /* 0x002fe20003f24070 */
[----:B--2---:R-:W-:Y:S01]  /*3f00*/  FADD.FTZ R45, R34, R45 ;  /* 0x0000002d222d7221 */ /* 0x004fe20000010000 */
[----:B---3--:R-:W-:Y:S01]  /*3f10*/  FFMA.FTZ R44, R148, R34, R44 ;  /* 0x00000022942c7223 */ /* 0x008fe2000001002c */
[----:B----4-:R-:W-:Y:S01]  /*3f20*/  FADD.FTZ R49, R37, R49 ;  /* 0x0000003125317221 */ /* 0x010fe20000010000 */
[----:B------:R-:W-:Y:S01]  /*3f30*/  FFMA.FTZ R48, R3, R37, R48 ;  /* 0x0000002503307223 */ /* 0x000fe20000010030 */
[----:B------:R-:W-:-:S02]  /*3f40*/  FADD.FTZ R45, R45, R33 ;  /* 0x000000212d2d7221 */ /* 0x000fc40000010000 */
[----:B------:R-:W-:Y:S01]  /*3f50*/  FADD.FTZ R49, R49, R38 ;  /* 0x0000002631317221 */ /* 0x000fe20000010000 */
[----:B------:R-:W-:Y:S01]  /*3f60*/  FFMA.FTZ R44, R147, R33, R44 ;  /* 0x00000021932c7223 */ /* 0x000fe2000001002c */
[----:B------:R-:W-:Y:S01]  /*3f70*/  FFMA.FTZ R48, R39, R38, R48 ;  /* 0x0000002627307223 */ /* 0x000fe20000010030 */
[----:B------:R-:W-:Y:S01]  /*3f80*/  FADD.FTZ R45, R45, R32 ;  /* 0x000000202d2d7221 */ /* 0x000fe20000010000 */
        /* <DEDUP_REMOVED lines=55> */
[----:B0-----:R-:W-:Y:S06]  /*4300*/  @!P0 BRA `(.L_x_610) ;  /* 0x0000000000b48947 */ /* 0x001fec0003800000 */
[----:B------:R-:W0:Y:S01]  /*4310*/  S2R R120, SR_TID.X ;  /* 0x0000000000787919 */ /* 0x000e220000002100 */
[----:B------:R1:W-:Y:S01]  /*4320*/  STL [R1+0x80], R0 ;  /* 0x0000800001007387 */ /* 0x0003e20000100800 */
[----:B------:R-:W-:-:S03]  /*4330*/  LEA R122, R122, UR9, 0x5 ;  /* 0x000000097a7a7c11 */ /* 0x000fc6000f8e28ff */
[----:B------:R-:W2:Y:S04]  /*4340*/  LDL R121, [R1+0x6c] ;  /* 0x00006c0001797983 */ /* 0x000ea80000100800 */
[----:B-1----:R-:W3:Y:S01]  /*4350*/  LDL R0, [R1+0x78] ;  /* 0x0000780001007983 */ /* 0x002ee20000100800 */
[C---:B0-----:R-:W-:Y:S02]  /*4360*/  SHF.L.U32 R123, R120.reuse, 0x1, RZ ;  /* 0x00000001787b7819 */ /* 0x041fe400000006ff */
[----:B------:R-:W-:Y:S02]  /*4370*/  LEA R120, R120, UR9, 0x5 ;  /* 0x0000000978787c11 */ /* 0x000fe4000f8e28ff */
[----:B------:R-:W-:Y:S02]  /*4380*/  LOP3.LUT R165, R123, 0x18, RZ, 0xc0, !PT ;  /* 0x000000187ba57812 */ /* 0x000fe400078ec0ff */
[----:B------:R-:W0:Y:S03]  /*4390*/  S2R R123, SR_TID.X ;  /* 0x00000000007b7919 */ /* 0x000e260000002100 */
[----:B------:R-:W-:Y:S01]  /*43a0*/  IMAD.IADD R120, R120, 0x1, R165 ;  /* 0x0000000178787824 */ /* 0x000fe200078e02a5 */
[----:B0-----:R-:W-:-:S04]  /*43b0*/  SHF.R.S32.HI R165, RZ, 0x1f, R123 ;  /* 0x0000001fffa57819 */ /* 0x001fc8000001147b */
[----:B------:R-:W-:Y:S02]  /*43c0*/  LEA.HI R165, R165, R123, RZ, 0x2 ;  /* 0x0000007ba5a57211 */ /* 0x000fe400078f10ff */
[----:B------:R-:W-:-:S04]  /*43d0*/  SHF.L.U32 R123, R123, 0x1, RZ ;  /* 0x000000017b7b7819 */ /* 0x000fc800000006ff */
[----:B------:R-:W-:-:S04]  /*43e0*/  LOP3.LUT R123, R123, 0x18, RZ, 0xc, !PT ;  /* 0x000000187b7b7812 */ /* 0x000fc800078e0cff */
[----:B------:R-:W-:Y:S02]  /*43f0*/  IADD3 R122, R122, R123, RZ ;  /* 0x0000007b7a7a7210 */ /* 0x000fe40007ffe0ff */
[----:B------:R-:W4:Y:S04]  /*4400*/  LDL R123, [R1+0x74] ;  /* 0x00007400017b7983 */ /* 0x000f280000100800 */
[----:B------:R0:W-:Y:S04]  /*4410*/  STS.64 [R120], R44 ;  /* 0x0000002c78007388 */ /* 0x0001e80000000a00 */
[----:B0-----:R-:W2:Y:S01]  /*4420*/  LDL R120, [R1+0x70] ;  /* 0x0000700001787983 */ /* 0x001ea20000100800 */
[----:B------:R-:W-:-:S04]  /*4430*/  SHF.R.S32.HI R165, RZ, 0x2, R165 ;  /* 0x00000002ffa57819 */ /* 0x000fc800000114a5 */
[----:B------:R-:W-:Y:S01]  /*4440*/  LEA R165, R165, UR9, 0x5 ;  /* 0x00000009a5a57c11 */ /* 0x000fe2000f8e28ff */
[----:B---3--:R0:W-:Y:S04]  /*4450*/  STS.64 [R0], R46 ;  /* 0x0000002e00007388 */ /* 0x0081e80000000a00 */
[----:B0-----:R0:W5:Y:S04]  /*4460*/  LDL.LU R0, [R1+0x80] ;  /* 0x0000800001007983 */ /* 0x0011680000300800 */
[----:B----4-:R-:W-:Y:S04]  /*4470*/  STS.64 [R123], R48 ;  /* 0x000000307b007388 */ /* 0x010fe80000000a00 */
[----:B------:R1:W-:Y:S01]  /*4480*/  STS.64 [R122], R50 ;  /* 0x000000327a007388 */ /* 0x0003e20000000a00 */
[----:B--2---:R-:W-:-:S02]  /*4490*/  LEA R120, R120, R165, 0x3 ;  /* 0x000000a578787211 */ /* 0x004fc400078e18ff */
[----:B-1----:R-:W-:Y:S01]  /*44a0*/  LEA R122, R121, R165, 0x3 ;  /* 0x000000a5797a7211 */ /* 0x002fe200078e18ff */
[----:B------:R-:W-:Y:S06]  /*44b0*/  BAR.SYNC.DEFER_BLOCKING 0x0 ;  /* 0x0000000000007b1d */ /* 0x000fec0000010000 */
[----:B------:R-:W1:Y:S04]  /*44c0*/  LDS.64 R120, [R120] ;  /* 0x0000000078787984 */ /* 0x000e680000000a00 */
[----:B------:R-:W2:Y:S01]  /*44d0*/  LDS.64 R122, [R122+0xa00] ;  /* 0x000a00007a7a7984 */ /* 0x000ea20000000a00 */
[----:B-1----:R-:W-:-:S04]  /*44e0*/  FADD.FTZ R120, RZ, R120 ;  /* 0x00000078ff787221 */ /* 0x002fc80000010000 */
[----:B--2---:R-:W-:Y:S02]  /*44f0*/  FADD.FTZ R122, R120, R122 ;  /* 0x0000007a787a7221 */ /* 0x004fe40000010000 */
[----:B------:R-:W2:Y:S01]  /*4500*/  LDL R120, [R1+0x68] ;  /* 0x0000680001787983 */ /* 0x000ea20000100800 */
[----:B------:R-:W-:-:S04]  /*4510*/  FADD.FTZ R121, RZ, R121 ;  /* 0x00000079ff797221 */ /* 0x000fc80000010000 */
[----:B------:R-:W-:Y:S01]  /*4520*/  FADD.FTZ R123, R121, R123 ;  /* 0x0000007b797b7221 */ /* 0x000fe20000010000 */
[----:B--2---:R-:W-:-:S06]  /*4530*/  LEA R120, R120, R165, 0x3 ;  /* 0x000000a578787211 */ /* 0x004fcc00078e18ff */
[----:B------:R-:W1:Y:S02]  /*4540*/  LDS.64 R120, [R120+0x1400] ;  /* 0x0014000078787984 */ /* 0x000e640000000a00 */
[----:B-1----:R-:W-:Y:S02]  /*4550*/  FADD.FTZ R122, R122, R120 ;  /* 0x000000787a7a7221 */ /* 0x002fe40000010000 */
[----:B------:R-:W2:Y:S01]  /*4560*/  LDL R120, [R1+0x64] ;  /* 0x0000640001787983 */ /* 0x000ea20000100800 */
[----:B------:R-:W-:Y:S01]  /*4570*/  FADD.FTZ R123, R123, R121 ;  /* 0x000000797b7b7221 */ /* 0x000fe20000010000 */
[----:B--2---:R-:W-:-:S06]  /*4580*/  IMAD R120, R120, 0x8, R165 ;  /* 0x0000000878787824 */ /* 0x004fcc00078e02a5 */
[----:B------:R-:W1:Y:S02]  /*4590*/  LDS.64 R120, [R120+0x1e00] ;  /* 0x001e000078787984 */ /* 0x000e640000000a00 */
[----:B-1----:R-:W-:Y:S01]  /*45a0*/  FADD.FTZ R121, R123, R121 ;  /* 0x000000797b797221 */ /* 0x002fe20000010000 */
[----:B------:R-:W-:Y:S02]  /*45b0*/  FADD.FTZ R120, R122, R120 ;  /* 0x000000787a787221 */ /* 0x000fe40000010000 */
[----:B------:R-:W2:Y:S04]  /*45c0*/  LDL.64 R122, [R1+0x48] ;  /* 0x00004800017a7983 */ /* 0x000ea80000100a00 */
[----:B--2---:R0:W-:Y:S02]  /*45d0*/  STG.E.64 desc[UR14][R122.64+0x12000], R120 ;  /* 0x012000787a007986 */ /* 0x0041e4000c101b0e */
.L_x_610:
[----:B------:R-:W-:Y:S01]  /*45e0*/  BSSY B0, `(.L_x_611) ;  /* 0x0000017000007945 */ /* 0x000fe20003800000 */
[----:B0-----:R-:W-:-:S03]  /*45f0*/  CS2R R120, SRZ ;  /* 0x0000000000787805 */ /* 0x001fc6000001ff00 */
[----:B------:R-:W-:Y:S05]  /*4600*/  @P1 BRA `(.L_x_612) ;  /* 0x0000000000501947 */ /* 0x000fea0003800000 */
[----:B------:R-:W2:Y:S04]  /*4610*/  LDL R123, [R1+0x60] ;  /* 0x00006000017b7983 */ /* 0x000ea80000100800 */
[----:B------:R-:W3:Y:S04]  /*4620*/  LDL R122, [R1+0x5c] ;  /* 0x00005c00017a7983 */ /* 0x000ee80000100800 */
[----:B------:R-:W4:Y:S04]  /*4630*/  LDL R165, [R1+0x50] ;  /* 0x0000500001a57983 */ /* 0x000f280000100800 */
[----:B--2---:R-:W0:Y:S04]  /*4640*/  LDS.64 R120, [R123] ;  /* 0x000000007b787984 */ /* 0x004e280000000a00 */
[----:B---3--:R-:W1:Y:S01]  /*4650*/  LDS.64 R122, [R122] ;  /* 0x000000007a7a7984 */ /* 0x008e620000000a00 */
[----:B0-----:R-:W-:Y:S01]  /*4660*/  FADD.FTZ R120, RZ, R120 ;  /* 0x00000078ff787221 */ /* 0x001fe20000010000 */
[----:B------:R-:W-:-:S03]  /*4670*/  FADD.FTZ R121, RZ, R121 ;  /* 0x00000079ff797221 */ /* 0x000fc60000010000 */
[----:B-1----:R-:W-:Y:S02]  /*4680*/  FADD.FTZ R122, R120, R122 ;  /* 0x0000007a787a7221 */ /* 0x002fe40000010000 */
[----:B------:R-:W2:Y:S01]  /*4690*/  LDL R120, [R1+0x58] ;  /* 0x0000580001787983 */ /* 0x000ea20000100800 */
[----:B------:R-:W-:-:S03]  /*46a0*/  FADD.FTZ R123, R121, R123 ;  /* 0x0000007b797b7221 */ /* 0x000fc60000010000 */
[----:B--2---:R-:W0:Y:S02]  /*46b0*/  LDS.64 R120, [R120] ;  /* 0x0000000078787984 */ /* 0x004e240000000a00 */
[----:B0-----:R-:W-:Y:S02]  /*46c0*/  FADD.FTZ R122, R122, R120 ;  /* 0x000000787a7a7221 */ /* 0x001fe40000010000 */
[----:B------:R-:W2:Y:S01]  /*46d0*/  LDL R120, [R1+0x54] ;  /* 0x0000540001787983 */ /* 0x000ea20000100800 */
[----:B------:R-:W-:-:S03]  /*46e0*/  FADD.FTZ R123, R123, R121 ;  /* 0x000000797b7b7221 */ /* 0x000fc60000010000 */
[----:B--2---:R-:W0:Y:S02]  /*46f0*/  LDS.64 R120, [R120] ;  /* 0x0000000078787984 */ /* 0x004e240000000a00 */
[----:B0-----:R-:W-:Y:S01]  /*4700*/  FADD.FTZ R122, R122, R120 ;  /* 0x000000787a7a7221 */ /* 0x001fe20000010000 */
[----:B------:R-:W-:Y:S02]  /*4710*/  FADD.FTZ R123, R123, R121 ;  /* 0x000000797b7b7221 */ /* 0x000fe40000010000 */
[----:B----4-:R-:W0:Y:S02]  /*4720*/  LDS.64 R120, [R165] ;  /* 0x00000000a5787984 */ /* 0x010e240000000a00 */
[----:B0-----:R-:W-:Y:S01]  /*4730*/  FADD.FTZ R120, R122, R120 ;  /* 0x000000787a787221 */ /* 0x001fe20000010000 */
[----:B------:R-:W-:-:S07]  /*4740*/  FADD.FTZ R121, R123, R121 ;  /* 0x000000797b797221 */ /* 0x000fce0000010000 */
.L_x_612:
[----:B------:R-:W-:Y:S05]  /*4750*/  BSYNC B0 ;  /* 0x0000000000007941 */ /* 0x000fea0003800000 */
.L_x_611:
[----:B------:R-:W0:Y:S01]  /*4760*/  S2R R122, SR_TID.X ;  /* 0x00000000007a7919 */ /* 0x000e220000002100 */
[----:B------:R-:W1:Y:S04]  /*4770*/  SHFL.BFLY PT, R123, R121, 0x2, 0x1f ;  /* 0x0c401f00797b7f89 */ /* 0x000e6800000e0000 */
[----:B------:R-:W-:Y:S04]  /*4780*/  STL.64 [R1+0x88], R2 ;  /* 0x0000880201007387 */ /* 0x000fe80000100a00 */
[----:B-----5:R-:W-:Y:S04]  /*4790*/  STL [R1+0x80], R0 ;  /* 0x0000800001007387 */ /* 0x020fe80000100800 */
[----:B------:R-:W2:Y:S01]  /*47a0*/  SHFL.BFLY PT, R165, R120, 0x2, 0x1f ;  /* 0x0c401f0078a57f89 */ /* 0x000ea200000e0000 */
[----:B-1----:R-:W-:Y:S01]  /*47b0*/  FADD.FTZ R121, R123, R121 ;  /* 0x000000797b797221 */ /* 0x002fe20000010000 */
[----:B------:R-:W-:-:S02]  /*47c0*/  MOV R123, UR4 ;  /* 0x00000004007b7c02 */ /* 0x000fc40008000f00 */
[----:B0-----:R-:W-:Y:S02]  /*47d0*/  LOP3.LUT P1, RZ, R122, 0xffffff83, RZ, 0xc0, !PT ;  /* 0xffffff837aff7812 */ /* 0x001fe4000782c0ff */
[----:B------:R-:W0:Y:S01]  /*47e0*/  SHFL.BFLY PT, R0, R121, 0x1, 0x1f ;  /* 0x0c201f0079007f89 */ /* 0x000e2200000e0000 */
[----:B--2---:R-:W-:-:S10]  /*47f0*/  FADD.FTZ R120, R165, R120 ;  /* 0x00000078a5787221 */ /* 0x004fd40000010000 */
[----:B------:R-:W1:Y:S01]  /*4800*/  @!P1 LDC R122, c[0x0][0x10] ;  /* 0x00000400ff7a9b82 */ /* 0x000e620000000800 */
[----:B------:R-:W2:Y:S07]  /*4810*/  SHFL.BFLY PT, R165, R120, 0x1, 0x1f ;  /* 0x0c201f0078a57f89 */ /* 0x000eae00000e0000 */
[----:B------:R-:W3:Y:S01]  /*4820*/  @!P1 LDC.64 R2, c[0x0][0x260] ;  /* 0x00009800ff029b82 */ /* 0x000ee20000000a00 */
[----:B-1----:R-:W-:Y:S02]  /*4830*/  @!P1 IMAD R122, R122, R123, UR8 ;  /* 0x000000087a7a9e24 */ /* 0x002fe4000f8e027b */
[----:B------:R-:W4:Y:S01]  /*4840*/  LDL R123, [R1+0x7c] ;  /* 0x00007c00017b7983 */ /* 0x000f220000100800 */
[----:B0-----:R-:W-:Y:S01]  /*4850*/  FADD.FTZ R121, R121, R0 ;  /* 0x0000000079797221 */ /* 0x001fe20000010000 */
[----:B------:R-:W-:Y:S01]  /*4860*/  UISETP.GE.U32.AND UP0, UPT, UR10, UR16, UPT ;  /* 0x000000100a00728c */ /* 0x000fe2000bf06070 */
[----:B--2---:R-:W-:-:S03]  /*4870*/  FADD.FTZ R120, R120, R165 ;  /* 0x000000a578787221 */ /* 0x004fc60000010000 */
[----:B------:R-:W-:Y:S01]  /*4880*/  UISETP.GE.AND.EX UP0, UPT, UR11, UR17, UPT, UP0 ;  /* 0x000000110b00728c */ /* 0x000fe2000bf06300 */
[----:B----4-:R-:W-:-:S04]  /*4890*/  @!P1 LEA R122, R122, R123, 0x9 ;  /* 0x0000007b7a7a9211 */ /* 0x010fc800078e48ff */
[----:B------:R-:W-:-:S05]  /*48a0*/  @!P1 SHF.L.U32 R122, R122, 0x1, RZ ;  /* 0x000000017a7a9819 */ /* 0x000fca00000006ff */
[----:B---3--:R-:W-:Y:S02]  /*48b0*/  @!P1 IMAD.WIDE.U32 R122, R122, 0x4, R2 ;  /* 0x000000047a7a9825 */ /* 0x008fe400078e0002 */
[----:B------:R0:W5:Y:S04]  /*48c0*/  LDL.LU.64 R2, [R1+0x88] ;  /* 0x0000880001027983 */ /* 0x0001680000300a00 */
[----:B------:R0:W5:Y:S01]  /*48d0*/  LDL.LU R0, [R1+0x80] ;  /* 0x0000800001007983 */ /* 0x0001620000300800 */
[----:B------:R-:W-:Y:S02]  /*48e0*/  PRMT R58, R54, 0x7632, R58 ;  /* 0x00007632363a7816 */ /* 0x000fe4000000003a */
[----:B------:R-:W-:Y:S01]  /*48f0*/  PRMT R59, R55, 0x7632, R59 ;  /* 0x00007632373b7816 */ /* 0x000fe2000000003b */
[----:B------:R1:W-:Y:S01]  /*4900*/  @!P1 STG.E.64 desc[UR14][R122.64], R120 ;  /* 0x000000787a009986 */ /* 0x0003e2000c101b0e */
[----:B------:R-:W-:-:S02]  /*4910*/  PLOP3.LUT P1, PT, PT, PT, UP0, 0x80, 0x0 ;  /* 0x000000000000781c */ /* 0x000fc40003f2f008 */
[----:B------:R-:W-:Y:S02]  /*4920*/  PRMT R60, R58, 0x7632, R60 ;  /* 0x000076323a3c7816 */ /* 0x000fe4000000003c */
[----:B------:R-:W-:Y:S02]  /*4930*/  PRMT R61, R59, 0x7632, R61 ;  /* 0x000076323b3d7816 */ /* 0x000fe4000000003d */
[----:B------:R-:W-:Y:S02]  /*4940*/  PRMT R62, R62, 0x7632, R62 ;  /* 0x000076323e3e7816 */ /* 0x000fe4000000003e */
[----:B------:R-:W-:Y:S02]  /*4950*/  PRMT R63, R63, 0x7632, R63 ;  /* 0x000076323f3f7816 */ /* 0x000fe4000000003f */
[----:B------:R-:W-:Y:S02]  /*4960*/  PRMT R64, R64, 0x7632, R64 ;  /* 0x0000763240407816 */ /* 0x000fe40000000040 */
[----:B------:R-:W-:-:S02]  /*4970*/  PRMT R65, R65, 0x7632, R65 ;  /* 0x0000763241417816 */ /* 0x000fc40000000041 */
[----:B-1----:R-:W-:Y:S02]  /*4980*/  PRMT R123, R56, 0x7632, R123 ;  /* 0x00007632387b7816 */ /* 0x002fe4000000007b */
        /* <DEDUP_REMOVED lines=55> */
[----:B0-----:R-:W-:Y:S06]  /*4d00*/  @P1 BRA `(.L_x_613) ;  /* 0x0000000000601947 */ /* 0x001fec0003800000 */
[----:B------:R-:W0:Y:S01]  /*4d10*/  S2R R165, SR_TID.X ;  /* 0x0000000000a57919 */ /* 0x000e220000002100 */
[----:B------:R-:W-:Y:S01]  /*4d20*/  BAR.SYNC.DEFER_BLOCKING 0x0 ;  /* 0x0000000000007b1d */ /* 0x000fe20000010000 */
[----:B0-----:R-:W-:-:S13]  /*4d30*/  ISETP.NE.AND P1, PT, R165, RZ, PT ;  /* 0x000000ffa500720c */ /* 0x001fda0003f25270 */
[----:B------:R-:W-:Y:S05]  /*4d40*/  @P1 BRA `(.L_x_614) ;  /* 0x0000000000441947 */ /* 0x000fea0003800000 */
[----:B------:R-:W-:Y:S01]  /*4d50*/  ISETP.NE.AND P1, PT, RZ, UR20, PT ;  /* 0x00000014ff007c0c */ /* 0x000fe2000bf25270 */
[----:B------:R-:W-:Y:S01]  /*4d60*/  IMAD.U32 R55, RZ, RZ, UR7 ;  /* 0x00000007ff377e24 */ /* 0x000fe2000f8e00ff */
[----:B------:R-:W-:Y:S02]  /*4d70*/  MOV R56, 0x7ffffff1 ;  /* 0x7ffffff100387802 */ /* 0x000fe40000000f00 */
[----:B------:R-:W-:Y:S02]  /*4d80*/  MOV R54, UR6 ;  /* 0x0000000600367c02 */ /* 0x000fe40008000f00 */
[----:B------:R-:W-:Y:S01]  /*4d90*/  SEL R56, R56, 0x1, !P1 ;  /* 0x0000000138387807 */ /* 0x000fe20004800000 */
[----:B------:R-:W-:Y:S06]  /*4da0*/  MEMBAR.ALL.GPU ;  /* 0x0000000000007992 */ /* 0x000fec000000a000 */
[----:B------:R-:W-:-:S00]  /*4db0*/  ERRBAR ;  /* 0x00000000000079ab */ /* 0x000fc00000000000 */
[----:B------:R-:W-:Y:S06]  /*4dc0*/  CGAERRBAR ;  /* 0x00000000000075ab */ /* 0x000fec0000000000 */
[----:B------:R0:W5:Y:S02]  /*4dd0*/  ATOM.E.ADD.STRONG.GPU PT, R56, desc[UR14][R54.64], R56 ;  /* 0x000000383638798a */ /* 0x00016400081ee1ce */
.L_x_615:
[----:B0-----:R-:W-:Y:S02]  /*4de0*/  MOV R54, UR6 ;  /* 0x0000000600367c02 */ /* 0x001fe40008000f00 */
[----:B------:R-:W-:-:S05]  /*4df0*/  MOV R55, UR7 ;  /* 0x0000000700377c02 */ /* 0x000fca0008000f00 */
[----:B------:R-:W2:Y:S04]  /*4e00*/  LD.E.STRONG.GPU R54, desc[UR14][R54.64] ;  /* 0x0000000e36367980 */ /* 0x000ea8000c10f900 */
[----:B--2---:R-:W-:Y:S01]  /*4e10*/  CCTL.IVALL ;  /* 0x00000000ff00798f */ /* 0x004fe20002000000 */
[----:B------:R-:W-:Y:S05]  /*4e20*/  YIELD ;  /* 0x0000000000007946 */ /* 0x000fea0003800000 */
[----:B-----5:R-:W-:-:S04]  /*4e30*/  LOP3.LUT R54, R54, R56, RZ, 0x3c, !PT ;  /* 0x0000003836367212 */ /* 0x020fc800078e3cff */
[----:B------:R-:W-:-:S13]  /*4e40*/  ISETP.GT.AND P1, PT, R54, -0x1, PT ;  /* 0xffffffff3600780c */ /* 0x000fda0003f24270 */
[----:B------:R-:W-:Y:S05]  /*4e50*/  @P1 BRA `(.L_x_615) ;  /* 0xfffffffc00e01947 */ /* 0x000fea000383ffff */
.L_x_614:
[----:B------:R-:W-:Y:S05]  /*4e60*/  WARPSYNC.ALL ;  /* 0x0000000000007948 */ /* 0x000fea0003800000 */
[----:B------:R-:W-:Y:S06]  /*4e70*/  BAR.SYNC.DEFER_BLOCKING 0x0 ;  /* 0x0000000000007b1d */ /* 0x000fec0000010000 */
[----:B------:R-:W-:Y:S05]  /*4e80*/  BRA `(.L_x_616) ;  /* 0x0000000000547947 */ /* 0x000fea0003800000 */
.L_x_613:
[----:B------:R-:W0:Y:S01]  /*4e90*/  S2R R54, SR_TID.X ;  /* 0x0000000000367919 */ /* 0x000e220000002100 */
[----:B------:R-:W-:Y:S01]  /*4ea0*/  BAR.SYNC.DEFER_BLOCKING 0x0 ;  /* 0x0000000000007b1d */ /* 0x000fe20000010000 */
[----:B0-----:R-:W-:-:S13]  /*4eb0*/  ISETP.NE.AND P1, PT, R54, RZ, PT ;  /* 0x000000ff3600720c */ /* 0x001fda0003f25270 */
[----:B------:R-:W-:Y:S05]  /*4ec0*/  @P1 BRA `(.L_x_617) ;  /* 0x00000000003c1947 */ /* 0x000fea0003800000 */
[----:B------:R-:W-:Y:S02]  /*4ed0*/  MOV R56, UR12 ;  /* 0x0000000c00387c02 */ /* 0x000fe40008000f00 */
[----:B------:R-:W-:Y:S02]  /*4ee0*/  MOV R54, UR18 ;  /* 0x0000001200367c02 */ /* 0x000fe40008000f00 */
[----:B------:R-:W-:Y:S01]  /*4ef0*/  MOV R55, UR19 ;  /* 0x0000001300377c02 */ /* 0x000fe20008000f00 */
[----:B------:R-:W-:Y:S06]  /*4f00*/  MEMBAR.ALL.GPU ;  /* 0x0000000000007992 */ /* 0x000fec000000a000 */
[----:B------:R-:W-:-:S00]  /*4f10*/  ERRBAR ;  /* 0x00000000000079ab */ /* 0x000fc00000000000 */
[----:B------:R-:W-:Y:S06]  /*4f20*/  CGAERRBAR ;  /* 0x00000000000075ab */ /* 0x000fec0000000000 */
[----:B------:R0:W5:Y:S02]  /*4f30*/  ATOM.E.ADD.STRONG.GPU PT, R56, desc[UR14][R54.64], R56 ;  /* 0x000000383638798a */ /* 0x00016400081ee1ce */
.L_x_618:
        /* <DEDUP_REMOVED lines=8> */
.L_x_617:
[----:B------:R-:W-:Y:S05]  /*4fc0*/  WARPSYNC.ALL ;  /* 0x0000000000007948 */ /* 0x000fea0003800000 */
[----:B------:R-:W-:Y:S06]  /*4fd0*/  BAR.SYNC.DEFER_BLOCKING 0x0 ;  /* 0x0000000000007b1d */ /* 0x000fec0000010000 */
.L_x_616:
[----:B------:R-:W0:Y:S01]  /*4fe0*/  S2R R56, SR_TID.X ;  /* 0x0000000000387919 */ /* 0x000e220000002100 */
[----:B------:R-:W1:Y:S01]  /*4ff0*/  S2R R54, SR_TID.X ;  /* 0x0000000000367919 */ /* 0x000e620000002100 */
[----:B------:R2:W-:Y:S01]  /*5000*/  STL.64 [R1+0x80], R44 ;  /* 0x0000802c01007387 */ /* 0x0005e20000100a00 */
[----:B------:R-:W-:Y:S01]  /*5010*/  HFMA2.MMA R165, -RZ, RZ, 0, 0 ;  /* 0x00000000ffa57435 */ /* 0x000fe200000001ff */
[----:B------:R-:W-:Y:S01]  /*5020*/  SHF.L.U32 R58, R58, 0x10, RZ ;  /* 0x000000103a3a7819 */ /* 0x000fe200000006ff */
[----:B------:R-:W-:Y:S01]  /*5030*/  IMAD.U32 R62, R62, 0x10000, RZ ;  /* 0x000100003e3e7824 */ /* 0x000fe200078e00ff */
[----:B------:R-:W-:Y:S01]  /*5040*/  SHF.L.U32 R60, R60, 0x10, RZ ;  /* 0x000000103c3c7819 */ /* 0x000fe200000006ff */
[----:B------:R-:W-:Y:S01]  /*5050*/  IMAD.U32 R86, R86, 0x10000, RZ ;  /* 0x0001000056567824 */ /* 0x000fe200078e00ff */
[----:B------:R-:W-:Y:S01]  /*5060*/  SHF.L.U32 R66, R66, 0x10, RZ ;  /* 0x0000001042427819 */ /* 0x000fe200000006ff */
[----:B------:R-:W-:Y:S01]  /*5070*/  IMAD.U32 R110, R110, 0x10000, RZ ;  /* 0x000100006e6e7824 */ /* 0x000fe200078e00ff */
[----:B------:R-:W-:-:S02]  /*5080*/  SHF.L.U32 R70, R70, 0x10, RZ ;  /* 0x0000001046467819 */ /* 0x000fc400000006ff */
[----:B------:R-:W-:Y:S02]  /*5090*/  SHF.L.U32 R74, R74, 0x10, RZ ;  /* 0x000000104a4a7819 */ /* 0x000fe400000006ff */
[----:B------:R-:W-:Y:S02]  /*50a0*/  SHF.L.U32 R78, R78, 0x10, RZ ;  /* 0x000000104e4e7819 */ /* 0x000fe400000006ff */
[----:B------:R-:W-:Y:S02]  /*50b0*/  SHF.L.U32 R82, R82, 0x10, RZ ;  /* 0x0000001052527819 */ /* 0x000fe400000006ff */
[----:B------:R-:W-:Y:S02]  /*50c0*/  SHF.L.U32 R90, R90, 0x10, RZ ;  /* 0x000000105a5a7819 */ /* 0x000fe400000006ff */
[----:B------:R-:W-:Y:S02]  /*50d0*/  SHF.L.U32 R94, R94, 0x10, RZ ;  /* 0x000000105e5e7819 */ /* 0x000fe400000006ff */
[----:B------:R-:W-:-:S02]  /*50e0*/  SHF.L.U32 R98, R98, 0x10, RZ ;  /* 0x0000001062627819 */ /* 0x000fc400000006ff */
[----:B------:R-:W-:Y:S02]  /*50f0*/  SHF.L.U32 R102, R102, 0x10, RZ ;  /* 0x0000001066667819 */ /* 0x000fe400000006ff */
[----:B------:R-:W-:Y:S02]  /*5100*/  SHF.L.U32 R106, R106, 0x10, RZ ;  /* 0x000000106a6a7819 */ /* 0x000fe400000006ff */
[----:B------:R-:W-:Y:S01]  /*5110*/  SHF.L.U32 R114, R114, 0x10, RZ ;  /* 0x0000001072727819 */ /* 0x000fe200000006ff */
[----:B------:R-:W3:Y:S01]  /*5120*/  S2UR UR13, SR_CgaCtaId ;  /* 0x00000000000d79c3 */ /* 0x000ee20000008800 */
[----:B0-----:R-:W-:Y:S01]  /*5130*/  ISETP.GT.U32.AND P1, PT, R56, 0xff, PT ;  /* 0x000000ff3800780c */ /* 0x001fe20003f24070 */
[----:B------:R-:W-:Y:S01]  /*5140*/  IMAD.U32 R123, R123, 0x10000, RZ ;  /* 0x000100007b7b7824 */ /* 0x000fe200078e00ff */
[----:B-1----:R-:W-:Y:S01]  /*5150*/  SHF.L.U32 R54, R54, 0x1, RZ ;  /* 0x0000000136367819 */ /* 0x002fe200000006ff */
[----:B------:R-:W-:-:S10]  /*5160*/  ULDC.64 UR22, c[0x0][0x210] ;  /* 0x0000840000167ab9 */ /* 0x000fd40000000a00 */
[----:B------:R-:W-:Y:S01]  /*5170*/  VOTEU.ALL UP0, P1 ;  /* 0x00000000003f7886 */ /* 0x000fe20000800000 */
[----:B--2---:R-:W0:Y:S01]  /*5180*/  @!P1 LDC.64 R44, c[0x0][0x260] ;  /* 0x00009800ff2c9b82 */ /* 0x004e220000000a00 */
[----:B------:R-:W-:-:S03]  /*5190*/  @!P1 LOP3.LUT R54, R54, 0x7ffffff0, RZ, 0xc0, !PT ;  /* 0x7ffffff036369812 */ /* 0x000fc600078ec0ff */
[----:B------:R-:W-:Y:S02]  /*51a0*/  @!UP0 ULDC UR5, c[0x0][0x10] ;  /* 0x0000040000058ab9 */ /* 0x000fe40000000800 */
[----:B------:R-:W-:-:S06]  /*51b0*/  @!UP0 UIMAD UR5, UR5, UR4, UR8 ;  /* 0x00000004050582a4 */ /* 0x000fcc000f8e0208 */
[----:B------:R-:W-:-:S04]  /*51c0*/  MOV R55, UR5 ;  /* 0x0000000500377c02 */ /* 0x000fc80008000f00 */
[----:B------:R-:W-:Y:S02]  /*51d0*/  @!P1 LEA R54, R55, R54, 0x9 ;  /* 0x0000003637369211 */ /* 0x000fe400078e48ff */
[----:B------:R-:W-:-:S04]  /*51e0*/  @!P1 LOP3.LUT R55, R56, 0x7, RZ, 0xc0, !PT ;  /* 0x0000000738379812 */ /* 0x000fc800078ec0ff */
[----:B------:R-:W-:-:S05]  /*51f0*/  @!P1 IADD3 R54, R54, R55, RZ ;  /* 0x0000003736369210 */ /* 0x000fca0007ffe0ff */
[----:B------:R-:W-:-:S05]  /*5200*/  @!P1 IMAD.SHL.U32 R56, R54, 0x2, RZ ;  /* 0x0000000236389824 */ /* 0x000fca00078e00ff */
[C---:B------:R-:W-:Y:S01]  /*5210*/  @!P1 IADD3 R54, R56.reuse, 0x10, RZ ;  /* 0x0000001038369810 */ /* 0x040fe20007ffe0ff */
[----:B0-----:R-:W-:-:S04]  /*5220*/  @!P1 IMAD.WIDE.U32 R56, R56, 0x4, R44 ;  /* 0x0000000438389825 */ /* 0x001fc800078e002c */
[----:B------:R-:W-:Y:S02]  /*5230*/  @!P1 IMAD.WIDE.U32 R54, R54, 0x4, R44 ;  /* 0x0000000436369825 */ /* 0x000fe400078e002c */
[----:B------:R-:W2:Y:S04]  /*5240*/  @!P1 LDG.E.64 R56, desc[UR14][R56.64] ;  /* 0x0000000e38389981 */ /* 0x000ea8000c1e1b00 */
[----:B------:R-:W4:Y:S04]  /*5250*/  @!P1 LDG.E.64 R54, desc[UR14][R54.64] ;  /* 0x0000000e36369981 */ /* 0x000f28000c1e1b00 */
[----:B------:R0:W5:Y:S01]  /*5260*/  LDL.LU.64 R44, [R1+0x80] ;  /* 0x00008000012c7983 */ /* 0x0001620000300a00 */
[C---:B------:R-:W-:Y:S01]  /*5270*/  FADD.FTZ R58, -R52.reuse, R58 ;  /* 0x0000003a343a7221 */ /* 0x040fe20000010100 */
        /* <DEDUP_REMOVED lines=14> */
[----:B------:R-:W-:-:S02]  /*5360*/  FADD.FTZ R114, -R52, R114 ;  /* 0x0000007234727221 */ /* 0x000fc40000010100 */
[----:B------:R-:W3:Y:S01]  /*5370*/  LDL R52, [R1+0x44] ;  /* 0x0000440001347983 */ /* 0x000ee20000100800 */
[----:B--2---:R-:W-:Y:S01]  /*5380*/  @!P1 FADD.FTZ R56, RZ, R56 ;  /* 0x00000038ff389221 */ /* 0x004fe20000010000 */
[----:B------:R-:W-:-:S03]  /*5390*/  @!P1 FADD.FTZ R57, RZ, R57 ;  /* 0x00000039ff399221 */ /* 0x000fc60000010000 */
[----:B----4-:R-:W-:Y:S01]  /*53a0*/  @!P1 FADD.FTZ R165, R54, R56 ;  /* 0x0000003836a59221 */ /* 0x010fe20000010000 */
[----:B------:R-:W-:Y:S01]  /*53b0*/  MOV R54, RZ ;  /* 0x000000ff00367202 */ /* 0x000fe20000000f00 */
[----:B------:R-:W-:-:S05]  /*53c0*/  @!P1 FADD.FTZ R54, R55, R57 ;  /* 0x0000003937369221 */ /* 0x000fca0000010000 */
[----:B------:R-:W1:Y:S04]  /*53d0*/  SHFL.BFLY PT, R56, R54, 0x4, 0x1f ;  /* 0x0c801f0036387f89 */ /* 0x000e6800000e0000 */
[----:B------:R-:W2:Y:S01]  /*53e0*/  SHFL.BFLY PT, R55, R165, 0x4, 0x1f ;  /* 0x0c801f00a5377f89 */ /* 0x000ea200000e0000 */
[----:B-1----:R-:W-:Y:S01]  /*53f0*/  FADD.FTZ R56, R56, R54 ;  /* 0x0000003638387221 */ /* 0x002fe20000010000 */
[----:B--2---:R-:W-:-:S04]  /*5400*/  FADD.FTZ R55, R55, R165 ;  /* 0x000000a537377221 */ /* 0x004fc80000010000 */
[----:B------:R-:W1:Y:S04]  /*5410*/  SHFL.BFLY PT, R57, R56, 0x2, 0x1f ;  /* 0x0c401f0038397f89 */ /* 0x000e6800000e0000 */
[----:B------:R-:W2:Y:S01]  /*5420*/  SHFL.BFLY PT, R54, R55, 0x2, 0x1f ;  /* 0x0c401f0037367f89 */ /* 0x000ea200000e0000 */
[----:B-1----:R-:W-:Y:S01]  /*5430*/  FADD.FTZ R57, R56, R57 ;  /* 0x0000003938397221 */ /* 0x002fe20000010000 */
[----:B--2---:R-:W-:-:S04]  /*5440*/  FADD.FTZ R54, R55, R54 ;  /* 0x0000003637367221 */ /* 0x004fc80000010000 */
[----:B------:R-:W1:Y:S02]  /*5450*/  SHFL.BFLY PT, R55, R57, 0x1, 0x1f ;  /* 0x0c201f0039377f89 */ /* 0x000e6400000e0000 */
[----:B-1----:R-:W-:Y:S02]  /*5460*/  FADD.FTZ R55, R57, R55 ;  /* 0x0000003739377221 */ /* 0x002fe40000010000 */
[----:B------:R-:W2:Y:S01]  /*5470*/  LDL R57, [R1+0x40] ;  /* 0x0000400001397983 */ /* 0x000ea20000100800 */
[----:B------:R-:W1:Y:S03]  /*5480*/  S2R R165, SR_TID.X ;  /* 0x0000000000a57919 */ /* 0x000e660000002100 */
[----:B------:R-:W4:Y:S01]  /*5490*/  SHFL.BFLY PT, R56, R54, 0x1, 0x1f ;  /* 0x0c201f0036387f89 */ /* 0x000f2200000e0000 */
[----:B------:R-:W-:Y:S02]  /*54a0*/  UMOV UR5, 0x400 ;  /* 0x0000040000057882 */ /* 0x000fe40000000000 */
[----:B------:R-:W-:-:S04]  /*54b0*/  UIADD3 UR5, UR5, 0x4100, URZ ;  /* 0x0000410005057890 */ /* 0x000fc8000fffe03f */
[----:B---3--:R-:W-:Y:S01]  /*54c0*/  ULEA UR5, UR13, UR5, 0x18 ;  /* 0x000000050d057291 */ /* 0x008fe2000f8ec03f */
[----:B-1----:R-:W-:Y:S01]  /*54d0*/  LOP3.LUT P1, RZ, R165, 0xffffff07, RZ, 0xc0, !PT ;  /* 0xffffff07a5ff7812 */ /* 0x002fe2000782c0ff */
[----:B----4-:R-:W-:-:S12]  /*54e0*/  FADD.FTZ R54, R54, R56 ;  /* 0x0000003836367221 */ /* 0x010fd80000010000 */
[----:B------:R-:W-:Y:S01]  /*54f0*/  @!P1 FMUL.FTZ R55, R55, 9.7656251455191522837e-05 ;  /* 0x38cccccd37379820 */ /* 0x000fe20000410000 */
[----:B------:R-:W-:Y:S01]  /*5500*/  @!P1 FMUL.FTZ R54, R54, 9.7656251455191522837e-05 ;  /* 0x38cccccd36369820 */ /* 0x000fe20000410000 */
[----:B------:R-:W-:-:S05]  /*5510*/  @!P1 LOP3.LUT R56, R165, 0xfffffff8, RZ, 0xc0, !PT ;  /* 0xfffffff8a5389812 */ /* 0x000fca00078ec0ff */
[----:B------:R2:W-:Y:S01]  /*5520*/  @!P1 STS.64 [R56+UR5], R54 ;  /* 0x0000003638009988 */ /* 0x0005e20008000a05 */
[----:B------:R-:W-:Y:S01]  /*5530*/  FMUL.FTZ R58, R35, R58 ;  /* 0x0000003a233a7220 */ /* 0x000fe20000410000 */
[----:B------:R-:W-:Y:S01]  /*5540*/  SHF.L.U32 R92, R92, 0x10, RZ ;  /* 0x000000105c5c7819 */ /* 0x000fe200000006ff */
[----:B------:R-:W-:Y:S01]  /*5550*/  IMAD.U32 R80, R80, 0x10000, RZ ;  /* 0x0001000050507824 */ /* 0x000fe200078e00ff */
[----:B------:R-:W-:Y:S01]  /*5560*/  SHF.L.U32 R121, R121, 0x10, RZ ;  /* 0x0000001079797819 */ /* 0x000fe200000006ff */
[----:B------:R-:W-:Y:S01]  /*5570*/  IMAD.U32 R104, R104, 0x10000, RZ ;  /* 0x0001000068687824 */ /* 0x000fe200078e00ff */
[----:B------:R-:W-:Y:S02]  /*5580*/  SHF.L.U32 R64, R64, 0x10, RZ ;  /* 0x0000001040407819 */ /* 0x000fe400000006ff */
[----:B------:R-:W-:Y:S02]  /*5590*/  SHF.L.U32 R68, R68, 0x10, RZ ;  /* 0x0000001044447819 */ /* 0x000fe400000006ff */
        /* <DEDUP_REMOVED lines=8> */
[----:B------:R-:W-:Y:S01]  /*5620*/  SHF.L.U32 R116, R116, 0x10, RZ ;  /* 0x0000001074747819 */ /* 0x000fe200000006ff */
[----:B------:R-:W-:Y:S01]  /*5630*/  FMUL.FTZ R90, R35, R90 ;  /* 0x0000005a235a7220 */ /* 0x000fe20000410000 */
[----:B------:R-:W-:Y:S02]  /*5640*/  SHF.L.U32 R59, R59, 0x10, RZ ;  /* 0x000000103b3b7819 */ /* 0x000fe400000006ff */
[----:B------:R-:W-:Y:S01]  /*5650*/  SHF.L.U32 R75, R75, 0x10, RZ ;  /* 0x000000104b4b7819 */ /* 0x000fe200000006ff */
[C---:B------:R-:W-:Y:S01]  /*5660*/  FMUL.FTZ R60, R35.reuse, R60 ;  /* 0x0000003c233c7220 */ /* 0x040fe20000410000 */
        /* <DEDUP_REMOVED lines=12> */
[----:B------:R-:W-:Y:S01]  /*5730*/  FMUL.FTZ R114, R35, R114 ;  /* 0x0000007223727220 */ /* 0x000fe20000410000 */
[----:B------:R-:W-:Y:S01]  /*5740*/  SHF.L.U32 R67, R67, 0x10, RZ ;  /* 0x0000001043437819 */ /* 0x000fe200000006ff */
[C---:B------:R-:W-:Y:S01]  /*5750*/  FADD.FTZ R59, -R118.reuse, R59 ;  /* 0x0000003b763b7221 */ /* 0x040fe20000010100 */
[----:B------:R-:W-:Y:S01]  /*5760*/  SHF.L.U32 R77, R77, 0x10, RZ ;  /* 0x000000104d4d7819 */ /* 0x000fe200000006ff */
[----:B------:R-:W-:Y:S01]  /*5770*/  FADD.FTZ R75, -R118, R75 ;  /* 0x0000004b764b7221 */ /* 0x000fe20000010100 */
[----:B------:R-:W-:Y:S01]  /*5780*/  IMAD.U32 R71, R71, 0x10000, RZ ;  /* 0x0001000047477824 */ /* 0x000fe200078e00ff */
[----:B------:R-:W-:Y:S01]  /*5790*/  SHF.L.U32 R69, R69, 0x10, RZ ;  /* 0x0000001045457819 */ /* 0x000fe200000006ff */
[----:B------:R-:W-:-:S02]  /*57a0*/  IMAD.U32 R95, R95, 0x10000, RZ ;  /* 0x000100005f5f7824 */ /* 0x000fc400078e00ff */
[C---:B------:R-:W-:Y:S01]  /*57b0*/  FADD.FTZ R67, -R118.reuse, R67 ;  /* 0x0000004376437221 */ /* 0x040fe20000010100 */
[----:B------:R-:W-:Y:S01]  /*57c0*/  SHF.L.U32 R73, R73, 0x10, RZ ;  /* 0x0000001049497819 */ /* 0x000fe200000006ff */
[C---:B------:R-:W-:Y:S01]  /*57d0*/  FADD.FTZ R71, -R118.reuse, R71 ;  /* 0x0000004776477221 */ /* 0x040fe20000010100 */
[----:B------:R-:W-:Y:S01]  /*57e0*/  SHF.L.U32 R97, R97, 0x10, RZ ;  /* 0x0000001061617819 */ /* 0x000fe200000006ff */
[----:B------:R-:W-:Y:S01]  /*57f0*/  FADD.FTZ R95, -R118, R95 ;  /* 0x0000005f765f7221 */ /* 0x000fe20000010100 */
[----:B------:R-:W-:Y:S01]  /*5800*/  BAR.SYNC.DEFER_BLOCKING 0x0 ;  /* 0x0000000000007b1d */ /* 0x000fe20000010000 */
[----:B--2---:R-:W-:-:S06]  /*5810*/  LEA R54, R57, UR5, 0x3 ;  /* 0x0000000539367c11 */ /* 0x004fcc000f8e18ff */
[----:B------:R-:W1:Y:S02]  /*5820*/  LDS.64 R54, [R54] ;  /* 0x0000000036367984 */ /* 0x000e640000000a00 */
[C-C-:B-1---5:R-:W-:Y:S01]  /*5830*/  FFMA.FTZ R13, R2.reuse, R13, -R54.reuse ;  /* 0x0000000d020d7223 */ /* 0x162fe20000010836 */
[C-C-:B------:R-:W-:Y:S01]  /*5840*/  FFMA.FTZ R15, R2.reuse, R15, -R54.reuse ;  /* 0x0000000f020f7223 */ /* 0x140fe20000010836 */
[----:B------:R-:W-:Y:S02]  /*5850*/  FFMA.FTZ R7, R2, R7, -R54 ;  /* 0x0000000702077223 */ /* 0x000fe40000010836 */
[-C--:B------:R-:W-:Y:S01]  /*5860*/  FFMA.FTZ R13, -R12, R55.reuse, R13 ;  /* 0x000000370c0d7223 */ /* 0x080fe2000001010d */
[----:B------:R-:W-:Y:S01]  /*5870*/  LEA R12, R52, UR5, 0x3 ;  /* 0x00000005340c7c11 */ /* 0x000fe2000f8e18ff */
[-C--:B------:R-:W-:Y:S01]  /*5880*/  FFMA.FTZ R15, -R14, R55.reuse, R15 ;  /* 0x000000370e0f7223 */ /* 0x080fe2000001010f */
[----:B------:R-:W-:-:S03]  /*5890*/  FFMA.FTZ R14, -R6, R55, R7 ;  /* 0x00000037060e7223 */ /* 0x000fc60000010107 */
[----:B------:R1:W2:Y:S01]  /*58a0*/  LDS.64 R6, [R12] ;  /* 0x000000000c067984 */ /* 0x0002a20000000a00 */
[--C-:B------:R-:W-:Y:S01]  /*58b0*/  FFMA.FTZ R34, R2, R34, -R54.reuse ;  /* 0x0000002202227223 */ /* 0x100fe20000010836 */
[----:B------:R-:W-:-:S03]  /*58c0*/  FFMA.FTZ R123, R5, R123, -R54 ;  /* 0x0000007b057b7223 */ /* 0x000fc60000010836 */
[----:B------:R-:W-:Y:S01]  /*58d0*/  FFMA.FTZ R34, -R148, R55, R34 ;  /* 0x0000003794227223 */ /* 0x000fe20000010122 */
[----:B------:R-:W-:Y:S01]  /*58e0*/  FFMA.FTZ R58, R55, -R58, R123 ;  /* 0x8000003a373a7223 */ /* 0x000fe2000001007b */
[C-C-:B------:R-:W-:Y:S01]  /*58f0*/  FFMA.FTZ R11, R2.reuse, R11, -R54.reuse ;  /* 0x0000000b020b7223 */ /* 0x140fe20000010836 */
[--C-:B------:R-:W-:Y:S01]  /*5900*/  FFMA.FTZ R9, R2, R9, -R54.reuse ;  /* 0x0000000902097223 */ /* 0x100fe20000010836 */
[C---:B------:R-:W-:Y:S01]  /*5910*/  FMUL.FTZ R34, R35.reuse, R34 ;  /* 0x0000002223227220 */ /* 0x040fe20000410000 */
[----:B------:R-:W-:Y:S01]  /*5920*/  FMUL.FTZ R58, R35, R58 ;  /* 0x0000003a233a7220 */ /* 0x000fe20000410000 */
[-C--:B------:R-:W-:Y:S01]  /*5930*/  FFMA.FTZ R11, -R10, R55.reuse, R11 ;  /* 0x000000370a0b7223 */ /* 0x080fe2000001010b */
[----:B------:R-:W-:Y:S01]  /*5940*/  FFMA.FTZ R10, -R8, R55, R9 ;  /* 0x00000037080a7223 */ /* 0x000fe20000010109 */
[----:B------:R-:W-:Y:S01]  /*5950*/  IADD3 R8, P1, R163, UR22, RZ ;  /* 0x00000016a3087c10 */ /* 0x000fe2000ff3e0ff */
[C-C-:B------:R-:W-:Y:S01]  /*5960*/  FFMA.FTZ R92, R5.reuse, R92, -R54.reuse ;  /* 0x0000005c055c7223 */ /* 0x140fe20000010836 */
[----:B------:R-:W-:Y:S01]  /*5970*/  F2FP.BF16.F32.PACK_AB R34, R58, R34 ;  /* 0x000000223a22723e */ /* 0x000fe200000010ff */
[C-C-:B------:R-:W-:Y:S01]  /*5980*/  FFMA.FTZ R33, R2.reuse, R33, -R54.reuse ;  /* 0x0000002102217223 */ /* 0x140fe20000010836 */
        /* <DEDUP_REMOVED lines=16> */
[--C-:B------:R-:W-:Y:S01]  /*5a90*/  FFMA.FTZ R17, R2, R17, -R54.reuse ;  /* 0x0000001102117223 */ /* 0x100fe20000010836 */
[C-C-:B------:R-:W-:Y:S01]  /*5aa0*/  FFMA.FTZ R96, R5.reuse, R96, -R54.reuse ;  /* 0x0000006005607223 */ /* 0x140fe20000010836 */
[C-C-:B------:R-:W-:Y:S01]  /*5ab0*/  FFMA.FTZ R100, R5.reuse, R100, -R54.reuse ;  /* 0x0000006405647223 */ /* 0x140fe20000010836 */
[C-C-:B------:R-:W-:Y:S01]  /*5ac0*/  FFMA.FTZ R104, R5.reuse, R104, -R54.reuse ;  /* 0x0000006805687223 */ /* 0x140fe20000010836 */
[C-C-:B------:R-:W-:Y:S01]  /*5ad0*/  FFMA.FTZ R108, R5.reuse, R108, -R54.reuse ;  /* 0x0000006c056c7223 */ /* 0x140fe20000010836 */
[C-C-:B------:R-:W-:Y:S01]  /*5ae0*/  FFMA.FTZ R112, R5.reuse, R112, -R54.reuse ;  /* 0x0000007005707223 */ /* 0x140fe20000010836 */
[----:B------:R-:W-:Y:S01]  /*5af0*/  FFMA.FTZ R116, R5, R116, -R54 ;  /* 0x0000007405747223 */ /* 0x000fe20000010836 */
[----:B------:R-:W-:-:S02]  /*5b00*/  IADD3.X R9, R164, UR23, RZ, P1, !PT ;  /* 0x00000017a4097c10 */ /* 0x000fc40008ffe4ff */
[----:B-1----:R-:W-:Y:S01]  /*5b10*/  PRMT R12, R34, 0x7632, R12 ;  /* 0x00007632220c7816 */ /* 0x002fe2000000000c */
[----:B------:R-:W-:Y:S01]  /*5b20*/  FFMA.FTZ R90, R55, -R90, R92 ;  /* 0x8000005a375a7223 */ /* 0x000fe2000001005c */
[-C--:B------:R-:W-:Y:S01]  /*5b30*/  FFMA.FTZ R33, -R147, R55.reuse, R33 ;  /* 0x0000003793217223 */ /* 0x080fe20000010121 */
[----:B------:R-:W3:Y:S01]  /*5b40*/  LDL.LU R92, [R1+0x38] ;  /* 0x00003800015c7983 */ /* 0x000ee20000300800 */
        /* <DEDUP_REMOVED lines=17> */
[C---:B------:R-:W-:Y:S01]  /*5c60*/  FFMA.FTZ R94, R55.reuse, -R94, R96 ;  /* 0x8000005e375e7223 */ /* 0x040fe20000010060 */
[C---:B------:R-:W-:Y:S01]  /*5c70*/  FFMA.FTZ R98, R55.reuse, -R98, R100 ;  /* 0x8000006237627223 */ /* 0x040fe20000010064 */
[C---:B------:R-:W-:Y:S01]  /*5c80*/  FFMA.FTZ R102, R55.reuse, -R102, R104 ;  /* 0x8000006637667223 */ /* 0x040fe20000010068 */
[C---:B------:R-:W-:Y:S01]  /*5c90*/  FFMA.FTZ R106, R55.reuse, -R106, R108 ;  /* 0x8000006a376a7223 */ /* 0x040fe2000001006c */
[C---:B------:R-:W-:Y:S01]  /*5ca0*/  FFMA.FTZ R110, R55.reuse, -R110, R112 ;  /* 0x8000006e376e7223 */ /* 0x040fe20000010070 */
[----:B------:R-:W-:Y:S01]  /*5cb0*/  FFMA.FTZ R114, R55, -R114, R116 ;  /* 0x8000007237727223 */ /* 0x000fe20000010074 */
[----:B------:R1:W-:Y:S01]  /*5cc0*/  STG.E.U16 desc[UR14][R8.64+0x2], R12 ;  /* 0x0000020c08007986 */ /* 0x0003e2000c10150e */
[----:B------:R-:W-:Y:S01]  /*5cd0*/  SHF.L.U32 R55, R120, 0x10, RZ ;  /* 0x0000001078377819 */ /* 0x000fe200000006ff */
[----:B--2---:R-:W-:-:S02]  /*5ce0*/  FFMA.FTZ R30, R4, R77, -R6 ;  /* 0x0000004d041e7223 */ /* 0x004fc40000010806 */
[----:B------:R-:W2:Y:S01]  /*5cf0*/  LDL.LU R88, [R1+0x3c] ;  /* 0x00003c0001587983 */ /* 0x000ea20000300800 */
[C-C-:B------:R-:W-:Y:S01]  /*5d00*/  FFMA.FTZ R24, R4.reuse, R69, -R6.reuse ;  /* 0x0000004504187223 */ /* 0x140fe20000010806 */
[--C-:B------:R-:W-:Y:S02]  /*5d10*/  FFMA.FTZ R20, R4, R55, -R6.reuse ;  /* 0x0000003704147223 */ /* 0x100fe40000010806 */
[----:B------:R-:W4:Y:S01]  /*5d20*/  LDL.LU R84, [R1+0x30] ;  /* 0x0000300001547983 */ /* 0x000f220000300800 */
[C---:B-1----:R-:W-:Y:S01]  /*5d30*/  FMUL.FTZ R12, R36.reuse, R59 ;  /* 0x0000003b240c7220 */ /* 0x042fe20000410000 */
[C---:B------:R-:W-:Y:S01]  /*5d40*/  FMUL.FTZ R59, R36.reuse, R75 ;  /* 0x0000004b243b7220 */ /* 0x040fe20000410000 */
[----:B------:R-:W-:Y:S01]  /*5d50*/  FMUL.FTZ R55, R36, R67 ;  /* 0x0000004324377220 */ /* 0x000fe20000410000 */
[----:B------:R-:W4:Y:S01]  /*5d60*/  LDL.LU R80, [R1+0x34] ;  /* 0x0000340001507983 */ /* 0x000f220000300800 */
[C---:B------:R-:W-:Y:S01]  /*5d70*/  FFMA.FTZ R28, R4.reuse, R73, -R6 ;  /* 0x00000049041c7223 */ /* 0x040fe20000010806 */
[C---:B------:R-:W-:Y:S01]  /*5d80*/  FFMA.FTZ R59, R7.reuse, -R59, R30 ;  /* 0x8000003b073b7223 */ /* 0x040fe2000001001e */
[----:B------:R-:W-:Y:S01]  /*5d90*/  FFMA.FTZ R58, R4, R97, -R6 ;  /* 0x00000061043a7223 */ /* 0x000fe20000010806 */
[C---:B------:R-:W-:Y:S01]  /*5da0*/  FMUL.FTZ R57, R36.reuse, R71 ;  /* 0x0000004724397220 */ /* 0x040fe20000410000 */
[----:B------:R-:W4:Y:S01]  /*5db0*/  LDL.LU R76, [R1+0x28] ;  /* 0x00002800014c7983 */ /* 0x000f220000300800 */
[----:B------:R-:W-:Y:S01]  /*5dc0*/  FMUL.FTZ R69, R36, R95 ;  /* 0x0000005f24457220 */ /* 0x000fe20000410000 */
[C---:B------:R-:W-:Y:S01]  /*5dd0*/  FFMA.FTZ R55, R7.reuse, -R55, R24 ;  /* 0x8000003707377223 */ /* 0x040fe20000010018 */
[----:B------:R-:W-:Y:S01]  /*5de0*/  FFMA.FTZ R40, R0, R40, -R6 ;  /* 0x0000002800287223 */ /* 0x000fe20000010806 */
[C---:B------:R-:W-:Y:S01]  /*5df0*/  FFMA.FTZ R57, R7.reuse, -R57, R28 ;  /* 0x8000003907397223 */ /* 0x040fe2000001001c */
[----:B------:R-:W-:Y:S01]  /*5e00*/  FMUL.FTZ R24, R36, R59 ;  /* 0x0000003b24187220 */ /* 0x000fe20000410000 */
[----:B------:R-:W-:Y:S01]  /*5e10*/  FFMA.FTZ R69, R7, -R69, R58 ;  /* 0x8000004507457223 */ /* 0x000fe2000001003a */
[----:B------:R-:W4:Y:S01]  /*5e20*/  LDL.LU R59, [R1+0x2c] ;  /* 0x00002c00013b7983 */ /* 0x000f220000300800 */
[----:B------:R-:W-:-:S03]  /*5e30*/  FFMA.FTZ R41, -R41, R7, R40 ;  /* 0x0000000729297223 */ /* 0x000fc60000010128 */
[----:B------:R-:W4:Y:S01]  /*5e40*/  LDL.LU R58, [R1+0x20] ;  /* 0x00002000013a7983 */ /* 0x000f220000300800 */
[----:B------:R-:W-:-:S03]  /*5e50*/  FMUL.FTZ R40, R36, R57 ;  /* 0x0000003924287220 */ /* 0x000fc60000410000 */
[----:B------:R-:W4:Y:S01]  /*5e60*/  LDL.LU R57, [R1+0x24] ;  /* 0x0000240001397983 */ /* 0x000f220000300800 */
        /* <DEDUP_REMOVED lines=30> */
[----:B------:R-:W-:-:S02]  /*6050*/  SHF.L.U32 R35, R122, 0x10, RZ ;  /* 0x000000107a237819 */ /* 0x000fc400000006ff */
[----:B------:R-:W-:Y:S02]  /*6060*/  SHF.L.U32 R61, R61, 0x10, RZ ;  /* 0x000000103d3d7819 */ /* 0x000fe400000006ff */
[----:B------:R-:W-:Y:S01]  /*6070*/  SHF.L.U32 R63, R63, 0x10, RZ ;  /* 0x000000103f3f7819 */ /* 0x000fe200000006ff */
[--C-:B------:R-:W-:Y:S01]  /*6080*/  FFMA.FTZ R16, R0, R37, -R6.reuse ;  /* 0x0000002500107223 */ /* 0x100fe20000010806 */
[----:B------:R-:W-:Y:S01]  /*6090*/  SHF.L.U32 R79, R79, 0x10, RZ ;  /* 0x000000104f4f7819 */ /* 0x000fe200000006ff */
[----:B------:R-:W-:Y:S01]  /*60a0*/  FFMA.FTZ R18, R4, R35, -R6 ;  /* 0x0000002304127223 */ /* 0x000fe20000010806 */
[----:B------:R-:W-:Y:S02]  /*60b0*/  SHF.L.U32 R83, R83, 0x10, RZ ;  /* 0x0000001053537819 */ /* 0x000fe400000006ff */
[----:B------:R-:W-:Y:S02]  /*60c0*/  SHF.L.U32 R87, R87, 0x10, RZ ;  /* 0x0000001057577819 */ /* 0x000fe400000006ff */
[----:B------:R-:W-:-:S02]  /*60d0*/  SHF.L.U32 R91, R91, 0x10, RZ ;  /* 0x000000105b5b7819 */ /* 0x000fc400000006ff */
[----:B------:R-:W-:Y:S02]  /*60e0*/  SHF.L.U32 R99, R99, 0x10, RZ ;  /* 0x0000001063637819 */ /* 0x000fe400000006ff */
[----:B------:R-:W-:Y:S02]  /*60f0*/  SHF.L.U32 R103, R103, 0x10, RZ ;  /* 0x0000001067677819 */ /* 0x000fe400000006ff */
[----:B------:R-:W-:Y:S02]  /*6100*/  SHF.L.U32 R107, R107, 0x10, RZ ;  /* 0x000000106b6b7819 */ /* 0x000fe400000006ff */
[----:B------:R-:W-:Y:S02]  /*6110*/  SHF.L.U32 R111, R111, 0x10, RZ ;  /* 0x000000106f6f7819 */ /* 0x000fe400000006ff */
[----:B------:R-:W-:Y:S01]  /*6120*/  SHF.L.U32 R115, R115, 0x10, RZ ;  /* 0x0000001073737819 */ /* 0x000fe200000006ff */
[C---:B------:R-:W-:Y:S01]  /*6130*/  FADD.FTZ R61, -R118.reuse, R61 ;  /* 0x0000003d763d7221 */ /* 0x040fe20000010100 */
[----:B------:R-:W-:Y:S01]  /*6140*/  SHF.L.U32 R81, R81, 0x10, RZ ;  /* 0x0000001051517819 */ /* 0x000fe200000006ff */
[----:B------:R-:W-:Y:S01]  /*6150*/  FADD.FTZ R63, -R118, R63 ;  /* 0x0000003f763f7221 */ /* 0x000fe20000010100 */
[----:B------:R-:W-:Y:S01]  /*6160*/  SHF.L.U32 R85, R85, 0x10, RZ ;  /* 0x0000001055557819 */ /* 0x000fe200000006ff */
[----:B------:R-:W-:Y:S01]  /*6170*/  IMAD.U32 R65, R65, 0x10000, RZ ;  /* 0x0001000041417824 */ /* 0x000fe200078e00ff */
[----:B------:R-:W-:Y:S01]  /*6180*/  SHF.L.U32 R93, R93, 0x10, RZ ;  /* 0x000000105d5d7819 */ /* 0x000fe200000006ff */
[----:B------:R-:W-:Y:S01]  /*6190*/  IMAD.U32 R89, R89, 0x10000, RZ ;  /* 0x0001000059597824 */ /* 0x000fe200078e00ff */
[----:B------:R-:W-:Y:S01]  /*61a0*/  SHF.L.U32 R101, R101, 0x10, RZ ;  /* 0x0000001065657819 */ /* 0x000fe200000006ff */
[----:B------:R-:W-:Y:S01]  /*61b0*/  IMAD.U32 R113, R113, 0x10000, RZ ;  /* 0x0001000071717824 */ /* 0x000fe200078e00ff */
[----:B------:R-:W-:-:S02]  /*61c0*/  SHF.L.U32 R105, R105, 0x10, RZ ;  /* 0x0000001069697819 */ /* 0x000fc400000006ff */
[----:B------:R-:W-:Y:S01]  /*61d0*/  SHF.L.U32 R109, R109, 0x10, RZ ;  /* 0x000000106d6d7819 */ /* 0x000fe200000006ff */
[C---:B------:R-:W-:Y:S01]  /*61e0*/  FADD.FTZ R79, -R118.reuse, R79 ;  /* 0x0000004f764f7221 */ /* 0x040fe20000010100 */
[----:B------:R-:W-:Y:S01]  /*61f0*/  SHF.L.U32 R117, R117, 0x10, RZ ;  /* 0x0000001075757819 */ /* 0x000fe200000006ff */
[C---:B------:R-:W-:Y:S01]  /*6200*/  FADD.FTZ R83, -R118.reuse, R83 ;  /* 0x0000005376537221 */ /* 0x040fe20000010100 */
[C---:B------:R-:W-:Y:S01]  /*6210*/  FADD.FTZ R87, -R118.reuse, R87 ;  /* 0x0000005776577221 */ /* 0x040fe20000010100 */
[C---:B------:R-:W-:Y:S01]  /*6220*/  FADD.FTZ R91, -R118.reuse, R91 ;  /* 0x0000005b765b7221 */ /* 0x040fe20000010100 */
[C---:B------:R-:W-:Y:S01]  /*6230*/  FADD.FTZ R99, -R118.reuse, R99 ;  /* 0x0000006376637221 */ /* 0x040fe20000010100 */
[C---:B------:R-:W-:Y:S01]  /*6240*/  FADD.FTZ R103, -R118.reuse, R103 ;  /* 0x0000006776677221 */ /* 0x040fe20000010100 */
[C---:B------:R-:W-:Y:S01]  /*6250*/  FADD.FTZ R107, -R118.reuse, R107 ;  /* 0x0000006b766b7221 */ /* 0x040fe20000010100 */
[C---:B------:R-:W-:Y:S01]  /*6260*/  FADD.FTZ R111, -R118.reuse, R111 ;  /* 0x0000006f766f7221 */ /* 0x040fe20000010100 */
[----:B------:R-:W-:Y:S01]  /*6270*/  FADD.FTZ R115, -R118, R115 ;  /* 0x0000007376737221 */ /* 0x000fe20000010100 */
[----:B------:R-:W-:Y:S01]  /*6280*/  FFMA.FTZ R3, -R3, R7, R16 ;  /* 0x0000000703037223 */ /* 0x000fe20000010110 */
[----:B------:R-:W-:Y:S01]  /*6290*/  FFMA.FTZ R35, R7, -R12, R18 ;  /* 0x8000000c07237223 */ /* 0x000fe20000010012 */
[----:B------:R1:W-:Y:S01]  /*62a0*/  STG.E.U16 desc[UR14][R8.64], R34 ;  /* 0x0000002208007986 */ /* 0x0003e2000c10150e */
[C-C-:B------:R-:W-:Y:S01]  /*62b0*/  FFMA.FTZ R26, R0.reuse, R53, -R6.reuse ;  /* 0x00000035001a7223 */ /* 0x140fe20000010806 */
[--C-:B------:R-:W-:Y:S01]  /*62c0*/  FFMA.FTZ R38, R0, R38, -R6.reuse ;  /* 0x0000002600267223 */ /* 0x100fe20000010806 */
[--C-:B------:R-:W-:Y:S01]  /*62d0*/  FFMA.FTZ R22, R4, R65, -R6.reuse ;  /* 0x0000004104167223 */ /* 0x100fe20000010806 */
[C-C-:B------:R-:W-:Y:S01]  /*62e0*/  FFMA.FTZ R42, R0.reuse, R42, -R6.reuse ;  /* 0x0000002a002a7223 */ /* 0x140fe20000010806 */
[C-C-:B------:R-:W-:Y:S01]  /*62f0*/  FFMA.FTZ R124, R0.reuse, R124, -R6.reuse ;  /* 0x0000007c007c7223 */ /* 0x140fe20000010806 */
[C-C-:B------:R-:W-:Y:S01]  /*6300*/  FFMA.FTZ R126, R0.reuse, R126, -R6.reuse ;  /* 0x0000007e007e7223 */ /* 0x140fe20000010806 */
[--C-:B------:R-:W-:Y:S01]  /*6310*/  FFMA.FTZ R128, R0, R128, -R6.reuse ;  /* 0x0000008000807223 */ /* 0x100fe20000010806 */
[--C-:B------:R-:W-:Y:S01]  /*6320*/  FFMA.FTZ R52, R4, R85, -R6.reuse ;  /* 0x0000005504347223 */ /* 0x100fe20000010806 */
[--C-:B------:R-:W-:Y:S01]  /*6330*/  FFMA.FTZ R130, R0, R130, -R6.reuse ;  /* 0x0000008200827223 */ /* 0x100fe20000010806 */
[--C-:B------:R-:W-:Y:S01]  /*6340*/  FFMA.FTZ R54, R4, R89, -R6.reuse ;  /* 0x0000005904367223 */ /* 0x100fe20000010806 */
[--C-:B------:R-:W-:Y:S01]  /*6350*/  FFMA.FTZ R132, R0, R132, -R6.reuse ;  /* 0x0000008400847223 */ /* 0x100fe20000010806 */
[C-C-:B-1----:R-:W-:Y:S01]  /*6360*/  FFMA.FTZ R34, R4.reuse, R81, -R6.reuse ;  /* 0x0000005104227223 */ /* 0x142fe20000010806 */
[--C-:B------:R-:W-:Y:S01]  /*6370*/  FFMA.FTZ R56, R4, R93, -R6.reuse ;  /* 0x0000005d04387223 */ /* 0x100fe20000010806 */
[C-C-:B------:R-:W-:Y:S01]  /*6380*/  FFMA.FTZ R134, R0.reuse, R134, -R6.reuse ;  /* 0x0000008600867223 */ /* 0x140fe20000010806 */
        /* <DEDUP_REMOVED lines=9> */
[C---:B------:R-:W-:Y:S01]  /*6420*/  FMUL.FTZ R37, R36.reuse, R61 ;  /* 0x0000003d24257220 */ /* 0x040fe20000410000 */
[----:B------:R-:W-:Y:S01]  /*6430*/  FMUL.FTZ R53, R36, R63 ;  /* 0x0000003f24357220 */ /* 0x000fe20000410000 */
[----:B------:R-:W-:Y:S01]  /*6440*/  FFMA.FTZ R6, R4, R117, -R6 ;  /* 0x0000007504067223 */ /* 0x000fe20000010806 */
        /* <DEDUP_REMOVED lines=11> */
[----:B------:R-:W-:Y:S01]  /*6500*/  FFMA.FTZ R39, -R39, R7, R38 ;  /* 0x0000000727277223 */ /* 0x000fe20000010126 */
[C---:B------:R-:W-:Y:S01]  /*6510*/  FFMA.FTZ R37, R7.reuse, -R37, R20 ;  /* 0x8000002507257223 */ /* 0x040fe20000010014 */
[----:B------:R-:W-:Y:S01]  /*6520*/  FFMA.FTZ R53, R7, -R53, R22 ;  /* 0x8000003507357223 */ /* 0x000fe20000010016 */
[-C--:B------:R-:W-:Y:S01]  /*6530*/  FFMA.FTZ R43, -R43, R7.reuse, R42 ;  /* 0x000000072b2b7223 */ /* 0x080fe2000001012a */
[-C--:B------:R-:W-:Y:S01]  /*6540*/  FFMA.FTZ R119, -R119, R7.reuse, R26 ;  /* 0x0000000777777223 */ /* 0x080fe2000001011a */
[-C--:B------:R-:W-:Y:S01]  /*6550*/  FFMA.FTZ R125, -R125, R7.reuse, R124 ;  /* 0x000000077d7d7223 */ /* 0x080fe2000001017c */
[----:B------:R-:W-:Y:S01]  /*6560*/  FFMA.FTZ R127, -R127, R7, R126 ;  /* 0x000000077f7f7223 */ /* 0x000fe2000001017e */
[----:B------:R-:W-:Y:S01]  /*6570*/  FFMA.FTZ R61, R7, -R61, R34 ;  /* 0x8000003d073d7223 */ /* 0x000fe20000010022 */
[----:B------:R-:W-:Y:S01]  /*6580*/  FFMA.FTZ R129, -R129, R7, R128 ;  /* 0x0000000781817223 */ /* 0x000fe20000010180 */
[----:B------:R-:W-:Y:S01]  /*6590*/  FFMA.FTZ R63, R7, -R63, R52 ;  /* 0x8000003f073f7223 */ /* 0x000fe20000010034 */
[----:B------:R-:W-:Y:S01]  /*65a0*/  FFMA.FTZ R131, -R131, R7, R130 ;  /* 0x0000000783837223 */ /* 0x000fe20000010182 */
[----:B------:R-:W-:Y:S01]  /*65b0*/  FFMA.FTZ R65, R7, -R65, R54 ;  /* 0x8000004107417223 */ /* 0x000fe20000010036 */
[----:B------:R-:W-:Y:S01]  /*65c0*/  FFMA.FTZ R133, -R133, R7, R132 ;  /* 0x0000000785857223 */ /* 0x000fe20000010184 */
[----:B------:R-:W-:Y:S01]  /*65d0*/  FFMA.FTZ R67, R7, -R67, R56 ;  /* 0x8000004307437223 */ /* 0x000fe20000010038 */
        /* <DEDUP_REMOVED lines=11> */
[----:B------:R-:W-:Y:S01]  /*6690*/  F2FP.BF16.F32.PACK_AB R7, R12, R3 ;  /* 0x000000030c07723e */ /* 0x000fe200000010ff */
[C---:B------:R-:W-:Y:S01]  /*66a0*/  FMUL.FTZ R52, R36.reuse, R39 ;  /* 0x0000002724347220 */ /* 0x040fe20000410000 */
[C---:B------:R-:W-:Y:S01]  /*66b0*/  FMUL.FTZ R77, R36.reuse, R37 ;  /* 0x00000025244d7220 */ /* 0x040fe20000410000 */
[----:B------:R-:W-:Y:S01]  /*66c0*/  FMUL.FTZ R30, R36, R53 ;  /* 0x00000035241e7220 */ /* 0x000fe20000410000 */
[----:B------:R-:W-:-:S02]  /*66d0*/  PRMT R53, R7, 0x7632, R53 ;  /* 0x0000763207357816 */ /* 0x000fc40000000035 */
[----:B------:R-:W-:Y:S01]  /*66e0*/  F2FP.BF16.F32.PACK_AB R33, R121, R33 ;  /* 0x000000217921723e */ /* 0x000fe200000010ff */
[C---:B------:R-:W-:Y:S01]  /*66f0*/  FMUL.FTZ R41, R36.reuse, R41 ;  /* 0x0000002924297220 */ /* 0x040fe20000410000 */
[----:B------:R-:W-:Y:S01]  /*6700*/  F2FP.BF16.F32.PACK_AB R52, R77, R52 ;  /* 0x000000344d34723e */ /* 0x000fe200000010ff */
[----:B------:R2:W-:Y:S01]  /*6710*/  STG.E.U16 desc[UR14][R8.64+0x4], R7 ;  /* 0x0000040708007986 */ /* 0x0005e2000c10150e */
[----:B------:R-:W-:Y:S01]  /*6720*/  PRMT R54, R33, 0x7632, R54 ;  /* 0x0000763221367816 */ /* 0x000fe20000000036 */
[----:B------:R-:W-:Y:S02]  /*6730*/  FMUL.FTZ R42, R36, R55 ;  /* 0x00000037242a7220 */ /* 0x000fe40000410000 */
[----:B------:R4:W-:Y:S01]  /*6740*/  STG.E.U16 desc[UR14][R8.64+0x6], R53 ;  /* 0x0000063508007986 */ /* 0x0009e2000c10150e */
[----:B------:R-:W-:Y:S01]  /*6750*/  PRMT R55, R52, 0x7632, R55 ;  /* 0x0000763234377816 */ /* 0x000fe20000000037 */
[----:B------:R-:W-:Y:S01]  /*6760*/  FMUL.FTZ R43, R36, R43 ;  /* 0x0000002b242b7220 */ /* 0x000fe20000410000 */
[----:B------:R-:W-:-:S02]  /*6770*/  F2FP.BF16.F32.PACK_AB R32, R64, R32 ;  /* 0x000000204020723e */ /* 0x000fc400000010ff */
[----:B------:R-:W-:Y:S02]  /*6780*/  F2FP.BF16.F32.PACK_AB R41, R30, R41 ;  /* 0x000000291e29723e */ /* 0x000fe400000010ff */
[----:B------:R-:W-:Y:S02]  /*6790*/  PRMT R56, R32, 0x7632, R56 ;  /* 0x0000763220387816 */ /* 0x000fe40000000038 */
[----:B------:R-:W-:Y:S02]  /*67a0*/  F2FP.BF16.F32.PACK_AB R68, R68, R31 ;  /* 0x0000001f4444723e */ /* 0x000fe400000010ff */
[----:B------:R-:W-:Y:S02]  /*67b0*/  F2FP.BF16.F32.PACK_AB R42, R42, R43 ;  /* 0x0000002b2a2a723e */ /* 0x000fe400000010ff */
[----:B------:R-:W-:Y:S02]  /*67c0*/  F2FP.BF16.F32.PACK_AB R29, R70, R29 ;  /* 0x0000001d461d723e */ /* 0x000fe400000010ff */
[----:B---3--:R-:W-:-:S04]  /*67d0*/  IADD3 R6, P1, R92, UR22, RZ ;  /* 0x000000165c067c10 */ /* 0x008fc8000ff3e0ff */
[----:B--2---:R-:W-:Y:S02]  /*67e0*/  IADD3.X R7, R88, UR23, RZ, P1, !PT ;  /* 0x0000001758077c10 */ /* 0x004fe40008ffe4ff */
[----:B----4-:R-:W-:-:S03]  /*67f0*/  IADD3 R8, P1, R84, UR22, RZ ;  /* 0x0000001654087c10 */ /* 0x010fc6000ff3e0ff */
[----:B------:R1:W-:Y:S04]  /*6800*/  STG.E.U16 desc[UR14][R6.64+0x2], R54 ;  /* 0x0000023606007986 */ /* 0x0003e8000c10150e */
[----:B------:R2:W-:Y:S01]  /*6810*/  STG.E.U16 desc[UR14][R6.64], R33 ;  /* 0x0000002106007986 */ /* 0x0005e2000c10150e */
[----:B------:R-:W-:-:S03]  /*6820*/  IADD3.X R9, R80, UR23, RZ, P1, !PT ;  /* 0x0000001750097c10 */ /* 0x000fc60008ffe4ff */
[----:B------:R3:W-:Y:S01]  /*6830*/  STG.E.U16 desc[UR14][R6.64+0x4], R52 ;  /* 0x0000043406007986 */ /* 0x0007e2000c10150e */
[----:B------:R-:W-:-:S03]  /*6840*/  IADD3 R30, P1, R76, UR22, RZ ;  /* 0x000000164c1e7c10 */ /* 0x000fc6000ff3e0ff */
[----:B-1----:R-:W4:Y:S04]  /*6850*/  LDL.LU R54, [R1+0x18] ;  /* 0x0000180001367983 */ /* 0x002f280000300800 */
[----:B------:R1:W-:Y:S01]  /*6860*/  STG.E.U16 desc[UR14][R6.64+0x6], R55 ;  /* 0x0000063706007986 */ /* 0x0003e2000c10150e */
[----:B------:R-:W-:-:S03]  /*6870*/  IADD3.X R31, R59, UR23, RZ, P1, !PT ;  /* 0x000000173b1f7c10 */ /* 0x000fc60008ffe4ff */
[----:B------:R-:W4:Y:S01]  /*6880*/  LDL.LU R53, [R1+0x1c] ;  /* 0x00001c0001357983 */ /* 0x000f220000300800 */
[----:B--2---:R-:W-:-:S03]  /*6890*/  PRMT R33, R68, 0x7632, R33 ;  /* 0x0000763244217816 */ /* 0x004fc60000000021 */
[----:B---3--:R-:W2:Y:S01]  /*68a0*/  LDL.LU R52, [R1+0x10] ;  /* 0x0000100001347983 */ /* 0x008ea20000300800 */
[----:B-1----:R-:W-:-:S03]  /*68b0*/  PRMT R7, R41, 0x7632, R7 ;  /* 0x0000763229077816 */ /* 0x002fc60000000007 */
[----:B------:R1:W-:Y:S01]  /*68c0*/  STG.E.U16 desc[UR14][R8.64], R32 ;  /* 0x0000002008007986 */ /* 0x0003e2000c10150e */
[----:B------:R-:W-:-:S03]  /*68d0*/  IADD3 R6, P1, R58, UR22, RZ ;  /* 0x000000163a067c10 */ /* 0x000fc6000ff3e0ff */
[----:B------:R-:W-:Y:S04]  /*68e0*/  STG.E.U16 desc[UR14][R8.64+0x2], R56 ;  /* 0x0000023808007986 */ /* 0x000fe8000c10150e */
[----:B------:R-:W-:Y:S04]  /*68f0*/  STG.E.U16 desc[UR14][R8.64+0x4], R41 ;  /* 0x0000042908007986 */ /* 0x000fe8000c10150e */
[----:B------:R3:W-:Y:S01]  /*6900*/  STG.E.U16 desc[UR14][R8.64+0x6], R7 ;  /* 0x0000060708007986 */ /* 0x0007e2000c10150e */
[----:B-1----:R-:W-:-:S03]  /*6910*/  PRMT R32, R29, 0x7632, R32 ;  /* 0x000076321d207816 */ /* 0x002fc60000000020 */
[----:B------:R1:W-:Y:S04]  /*6920*/  STG.E.U16 desc[UR14][R30.64+0x4], R42 ;  /* 0x0000042a1e007986 */ /* 0x0003e8000c10150e */
[----:B------:R-:W2:Y:S01]  /*6930*/  LDL.LU R43, [R1+0x14] ;  /* 0x00001400012b7983 */ /* 0x000ea20000300800 */
[----:B---3--:R-:W-:Y:S02]  /*6940*/  PRMT R9, R42, 0x7632, R9 ;  /* 0x000076322a097816 */ /* 0x008fe40000000009 */
[----:B------:R-:W-:Y:S01]  /*6950*/  IADD3.X R7, R57, UR23, RZ, P1, !PT ;  /* 0x0000001739077c10 */ /* 0x000fe20008ffe4ff */
[----:B-1----:R-:W3:Y:S04]  /*6960*/  LDL.LU R42, [R1+0x8] ;  /* 0x00000800012a7983 */ /* 0x002ee80000300800 */
[----:B------:R-:W-:Y:S04]  /*6970*/  STG.E.U16 desc[UR14][R30.64], R68 ;  /* 0x000000441e007986 */ /* 0x000fe8000c10150e */
[----:B------:R-:W-:Y:S04]  /*6980*/  STG.E.U16 desc[UR14][R30.64+0x2], R33 ;  /* 0x000002211e007986 */ /* 0x000fe8000c10150e */
[----:B------:R-:W-:Y:S04]  /*6990*/  STG.E.U16 desc[UR14][R30.64+0x6], R9 ;  /* 0x000006091e007986 */ /* 0x000fe8000c10150e */
[----:B------:R-:W3:Y:S04]  /*69a0*/  LDL.LU R41, [R1+0xc] ;  /* 0x00000c0001297983 */ /* 0x000ee80000300800 */
[----:B------:R1:W-:Y:S04]  /*69b0*/  STG.E.U16 desc[UR14][R6.64+0x2], R32 ;  /* 0x0000022006007986 */ /* 0x0003e8000c10150e */
[----:B-1----:R-:W3:Y:S04]  /*69c0*/  LDL.LU R32, [R1] ;  /* 0x0000000001207983 */ /* 0x002ee80000300800 */
[----:B------:R-:W3:Y:S01]  /*69d0*/  LDL.LU R30, [R1+0x4] ;  /* 0x00000400011e7983 */ /* 0x000ee20000300800 */
[C---:B------:R-:W-:Y:S01]  /*69e0*/  FMUL.FTZ R119, R36.reuse, R119 ;  /* 0x0000007724777220 */ /* 0x040fe20000410000 */
[----:B------:R-:W-:-:S04]  /*69f0*/  FMUL.FTZ R125, R36, R125 ;  /* 0x0000007d247d7220 */ /* 0x000fc80000410000 */
[----:B------:R-:W-:Y:S01]  /*6a00*/  F2FP.BF16.F32.PACK_AB R40, R40, R119 ;  /* 0x000000772828723e */ /* 0x000fe200000010ff */
[----:B------:R-:W-:Y:S01]  /*6a10*/  FMUL.FTZ R127, R36, R127 ;  /* 0x0000007f247f7220 */ /* 0x000fe20000410000 */
[----:B------:R-:W-:Y:S02]  /*6a20*/  F2FP.BF16.F32.PACK_AB R27, R74, R27 ;  /* 0x0000001b4a1b723e */ /* 0x000fe400000010ff */
[----:B------:R-:W-:Y:S01]  /*6a30*/  PRMT R31, R40, 0x7632, R31 ;  /* 0x00007632281f7816 */ /* 0x000fe2000000001f */
[----:B------:R-:W-:Y:S01]  /*6a40*/  FMUL.FTZ R38, R36, R61 ;  /* 0x0000003d24267220 */ /* 0x000fe20000410000 */
[----:B------:R-:W-:Y:S01]  /*6a50*/  F2FP.BF16.F32.PACK_AB R125, R24, R125 ;  /* 0x0000007d187d723e */ /* 0x000fe200000010ff */
[----:B------:R1:W-:Y:S01]  /*6a60*/  STG.E.U16 desc[UR14][R6.64], R29 ;  /* 0x0000001d06007986 */ /* 0x0003e2000c10150e */
[----:B------:R-:W-:-:S03]  /*6a70*/  PRMT R33, R27, 0x7632, R33 ;  /* 0x000076321b217816 */ /* 0x000fc60000000021 */
[----:B------:R-:W-:Y:S01]  /*6a80*/  STG.E.U16 desc[UR14][R6.64+0x4], R40 ;  /* 0x0000042806007986 */ /* 0x000fe2000c10150e */
[----:B------:R-:W-:-:S03]  /*6a90*/  F2FP.BF16.F32.PACK_AB R78, R78, R25 ;  /* 0x000000194e4e723e */ /* 0x000fc600000010ff */
[----:B------:R0:W-:Y:S01]  /*6aa0*/  STG.E.U16 desc[UR14][R6.64+0x6], R31 ;  /* 0x0000061f06007986 */ /* 0x0001e2000c10150e */
[----:B------:R-:W-:Y:S01]  /*6ab0*/  F2FP.BF16.F32.PACK_AB R38, R38, R127 ;  /* 0x0000007f2626723e */ /* 0x000fe200000010ff */
[C---:B------:R-:W-:Y:S01]  /*6ac0*/  FMUL.FTZ R129, R36.reuse, R129 ;  /* 0x0000008124817220 */ /* 0x040fe20000410000 */
[----:B------:R-:W-:Y:S01]  /*6ad0*/  FMUL.FTZ R34, R36, R63 ;  /* 0x0000003f24227220 */ /* 0x000fe20000410000 */
[----:B-1----:R-:W-:Y:S02]  /*6ae0*/  PRMT R29, R78, 0x7632, R29 ;  /* 0x000076324e1d7816 */ /* 0x002fe4000000001d */
[----:B0-----:R-:W-:Y:S01]  /*6af0*/  PRMT R7, R125, 0x7632, R7 ;  /* 0x000076327d077816 */ /* 0x001fe20000000007 */
[----:B------:R-:W-:Y:S01]  /*6b00*/  FMUL.FTZ R131, R36, R131 ;  /* 0x0000008324837220 */ /* 0x000fe20000410000 */
[----:B------:R-:W-:Y:S01]  /*6b10*/  F2FP.BF16.F32.PACK_AB R23, R82, R23 ;  /* 0x000000175217723e */ /* 0x000fe200000010ff */
[----:B------:R-:W-:Y:S01]  /*6b20*/  FMUL.FTZ R28, R36, R65 ;  /* 0x00000041241c7220 */ /* 0x000fe20000410000 */
[----:B------:R-:W-:Y:S01]  /*6b30*/  F2FP.BF16.F32.PACK_AB R34, R34, R129 ;  /* 0x000000812222723e */ /* 0x000fe200000010ff */
[----:B------:R-:W-:Y:S01]  /*6b40*/  FMUL.FTZ R133, R36, R133 ;  /* 0x0000008524857220 */ /* 0x000fe20000410000 */
[----:B------:R-:W-:Y:S01]  /*6b50*/  F2FP.BF16.F32.PACK_AB R21, R86, R21 ;  /* 0x000000155615723e */ /* 0x000fe200000010ff */
[----:B------:R-:W-:Y:S01]  /*6b60*/  FMUL.FTZ R26, R36, R67 ;  /* 0x00000043241a7220 */ /* 0x000fe20000410000 */
[----:B------:R-:W-:Y:S01]  /*6b70*/  F2FP.BF16.F32.PACK_AB R28, R28, R131 ;  /* 0x000000831c1c723e */ /* 0x000fe200000010ff */
[C---:B------:R-:W-:Y:S01]  /*6b80*/  FMUL.FTZ R135, R36.reuse, R135 ;  /* 0x0000008724877220 */ /* 0x040fe20000410000 */
[----:B------:R-:W-:Y:S01]  /*6b90*/  FMUL.FTZ R20, R36, R69 ;  /* 0x0000004524147220 */ /* 0x000fe20000410000 */
[----:B------:R-:W-:-:S02]  /*6ba0*/  F2FP.BF16.F32.PACK_AB R19, R90, R19 ;  /* 0x000000135a13723e */ /* 0x000fc400000010ff */
[----:B------:R-:W-:Y:S01]  /*6bb0*/  F2FP.BF16.F32.PACK_AB R26, R26, R133 ;  /* 0x000000851a1a723e */ /* 0x000fe200000010ff */
        /* <DEDUP_REMOVED lines=14> */
[C---:B------:R-:W-:Y:S01]  /*6ca0*/  FMUL.FTZ R12, R36.reuse, R111 ;  /* 0x0000006f240c7220 */ /* 0x040fe20000410000 */
[----:B------:R-:W-:Y:S01]  /*6cb0*/  F2FP.BF16.F32.PACK_AB R16, R37, R16 ;  /* 0x000000102510723e */ /* 0x000fe200000010ff */
[----:B------:R-:W-:Y:S01]  /*6cc0*/  FMUL.FTZ R3, R36, R145 ;  /* 0x0000009124037220 */ /* 0x000fe20000410000 */
[----:B------:R-:W-:Y:S01]  /*6cd0*/  F2FP.BF16.F32.PACK_AB R10, R110, R10 ;  /* 0x0000000a6e0a723e */ /* 0x000fe200000010ff */
[----:B------:R-:W-:Y:S01]  /*6ce0*/  FMUL.FTZ R36, R36, R115 ;  /* 0x0000007324247220 */ /* 0x000fe20000410000 */
[----:B------:R-:W-:Y:S02]  /*6cf0*/  F2FP.BF16.F32.PACK_AB R12, R12, R35 ;  /* 0x000000230c0c723e */ /* 0x000fe400000010ff */
[----:B------:R-:W-:-:S02]  /*6d00*/  F2FP.BF16.F32.PACK_AB R14, R114, R14 ;  /* 0x0000000e720e723e */ /* 0x000fc400000010ff */
[----:B------:R-:W-:Y:S01]  /*6d10*/  F2FP.BF16.F32.PACK_AB R3, R36, R3 ;  /* 0x000000032403723e */ /* 0x000fe200000010ff */
[----:B------:R-:W-:Y:S01]  /*6d20*/  ULOP3.LUT UR4, UR4, 0x1, URZ, 0x3c, !UPT ;  /* 0x0000000104047892 */ /* 0x000fe2000f8e3c3f */
[----:B------:R-:W-:Y:S01]  /*6d30*/  UMOV UR5, UR11 ;  /* 0x0000000b00057c82 */ /* 0x000fe20008000000 */
[----:B----4-:R-:W-:-:S04]  /*6d40*/  IADD3 R8, P1, R54, UR22, RZ ;  /* 0x0000001636087c10 */ /* 0x010fc8000ff3e0ff */
[----:B------:R-:W-:Y:S02]  /*6d50*/  IADD3.X R9, R53, UR23, RZ, P1, !PT ;  /* 0x0000001735097c10 */ /* 0x000fe40008ffe4ff */
[----:B--2---:R-:W-:-:S03]  /*6d60*/  IADD3 R24, P1, R52, UR22, RZ ;  /* 0x0000001634187c10 */ /* 0x004fc6000ff3e0ff */
[----:B------:R0:W-:Y:S04]  /*6d70*/  STG.E.U16 desc[UR14][R8.64], R27 ;  /* 0x0000001b08007986 */ /* 0x0001e8000c10150e */
[----:B------:R-:W-:Y:S04]  /*6d80*/  STG.E.U16 desc[UR14][R8.64+0x2], R33 ;  /* 0x0000022108007986 */ /* 0x000fe8000c10150e */
[----:B------:R-:W-:Y:S04]  /*6d90*/  STG.E.U16 desc[UR14][R8.64+0x4], R125 ;  /* 0x0000047d08007986 */ /* 0x000fe8000c10150e */
[----:B------:R1:W-:Y:S01]  /*6da0*/  STG.E.U16 desc[UR14][R8.64+0x6], R7 ;  /* 0x0000060708007986 */ /* 0x0003e2000c10150e */
[----:B0-----:R-:W-:-:S02]  /*6db0*/  PRMT R27, R23, 0x7632, R27 ;  /* 0x00007632171b7816 */ /* 0x001fc4000000001b */
[----:B------:R-:W-:Y:S02]  /*6dc0*/  IADD3.X R25, R43, UR23, RZ, P1, !PT ;  /* 0x000000172b197c10 */ /* 0x000fe40008ffe4ff */
[----:B-1----:R-:W-:Y:S02]  /*6dd0*/  PRMT R9, R38, 0x7632, R9 ;  /* 0x0000763226097816 */ /* 0x002fe40000000009 */
[----:B---3--:R-:W-:Y:S01]  /*6de0*/  IADD3 R6, P1, R42, UR22, RZ ;  /* 0x000000162a067c10 */ /* 0x008fe2000ff3e0ff */
[----:B------:R-:W-:Y:S04]  /*6df0*/  STG.E.U16 desc[UR14][R24.64], R78 ;  /* 0x0000004e18007986 */ /* 0x000fe8000c10150e */
[----:B------:R0:W-:Y:S04]  /*6e00*/  STG.E.U16 desc[UR14][R24.64+0x2], R29 ;  /* 0x0000021d18007986 */ /* 0x0001e8000c10150e */
[----:B------:R-:W-:Y:S04]  /*6e10*/  STG.E.U16 desc[UR14][R24.64+0x4], R38 ;  /* 0x0000042618007986 */ /* 0x000fe8000c10150e */
[----:B------:R1:W-:Y:S01]  /*6e20*/  STG.E.U16 desc[UR14][R24.64+0x6], R9 ;  /* 0x0000060918007986 */ /* 0x0003e2000c10150e */
[----:B------:R-:W-:-:S02]  /*6e30*/  IADD3.X R7, R41, UR23, RZ, P1, !PT ;  /* 0x0000001729077c10 */ /* 0x000fc40008ffe4ff */
[----:B0-----:R-:W-:Y:S02]  /*6e40*/  PRMT R29, R21, 0x7632, R29 ;  /* 0x00007632151d7816 */ /* 0x001fe4000000001d */
[----:B-1----:R-:W-:Y:S01]  /*6e50*/  PRMT R25, R34, 0x7632, R25 ;  /* 0x0000763222197816 */ /* 0x002fe20000000019 */
[----:B------:R0:W-:Y:S01]  /*6e60*/  STG.E.U16 desc[UR14][R6.64], R23 ;  /* 0x0000001706007986 */ /* 0x0001e2000c10150e */
[----:B------:R-:W-:-:S03]  /*6e70*/  IADD3 R8, P1, R32, UR22, RZ ;  /* 0x0000001620087c10 */ /* 0x000fc6000ff3e0ff */
[----:B------:R-:W-:Y:S01]  /*6e80*/  STG.E.U16 desc[UR14][R6.64+0x2], R27 ;  /* 0x0000021b06007986 */ /* 0x000fe2000c10150e */
[----:B------:R-:W-:-:S03]  /*6e90*/  IADD3.X R9, R30, UR23, RZ, P1, !PT ;  /* 0x000000171e097c10 */ /* 0x000fc60008ffe4ff */
[----:B------:R-:W-:Y:S01]  /*6ea0*/  STG.E.U16 desc[UR14][R6.64+0x4], R34 ;  /* 0x0000042206007986 */ /* 0x000fe2000c10150e */
[----:B------:R-:W-:-:S03]  /*6eb0*/  IADD3 R24, P1, R161, UR22, RZ ;  /* 0x00000016a1187c10 */ /* 0x000fc6000ff3e0ff */
[----:B------:R1:W-:Y:S01]  /*6ec0*/  STG.E.U16 desc[UR14][R6.64+0x6], R25 ;  /* 0x0000061906007986 */ /* 0x0003e2000c10150e */
[----:B0-----:R-:W-:-:S03]  /*6ed0*/  PRMT R23, R19, 0x7632, R23 ;  /* 0x0000763213177816 */ /* 0x001fc60000000017 */
[----:B------:R0:W-:Y:S01]  /*6ee0*/  STG.E.U16 desc[UR14][R8.64], R21 ;  /* 0x0000001508007986 */ /* 0x0001e2000c10150e */
[----:B-1----:R-:W-:Y:S02]  /*6ef0*/  PRMT R7, R28, 0x7632, R7 ;  /* 0x000076321c077816 */ /* 0x002fe40000000007 */
[----:B------:R-:W-:Y:S02]  /*6f00*/  IADD3.X R25, R162, UR23, RZ, P1, !PT ;  /* 0x00000017a2197c10 */ /* 0x000fe40008ffe4ff */
[----:B------:R-:W-:Y:S01]  /*6f10*/  IADD3 R6, P1, R159, UR22, RZ ;  /* 0x000000169f067c10 */ /* 0x000fe2000ff3e0ff */
[----:B------:R-:W-:Y:S04]  /*6f20*/  STG.E.U16 desc[UR14][R8.64+0x2], R29 ;  /* 0x0000021d08007986 */ /* 0x000fe8000c10150e */
[----:B------:R-:W-:Y:S04]  /*6f30*/  STG.E.U16 desc[UR14][R8.64+0x4], R28 ;  /* 0x0000041c08007986 */ /* 0x000fe8000c10150e */
[----:B------:R1:W-:Y:S01]  /*6f40*/  STG.E.U16 desc[UR14][R8.64+0x6], R7 ;  /* 0x0000060708007986 */ /* 0x0003e2000c10150e */
[----:B0-----:R-:W-:-:S03]  /*6f50*/  PRMT R21, R17, 0x7632, R21 ;  /* 0x0000763211157816 */ /* 0x001fc60000000015 */
[----:B------:R0:W-:Y:S01]  /*6f60*/  STG.E.U16 desc[UR14][R24.64], R19 ;  /* 0x0000001318007986 */ /* 0x0001e2000c10150e */
[----:B-1----:R-:W-:Y:S02]  /*6f70*/  PRMT R9, R26, 0x7632, R9 ;  /* 0x000076321a097816 */ /* 0x002fe40000000009 */
[----:B------:R-:W-:Y:S02]  /*6f80*/  IADD3.X R7, R160, UR23, RZ, P1, !PT ;  /* 0x00000017a0077c10 */ /* 0x000fe40008ffe4ff */
[----:B------:R-:W-:Y:S01]  /*6f90*/  IADD3 R8, P1, R157, UR22, RZ ;  /* 0x000000169d087c10 */ /* 0x000fe2000ff3e0ff */
[----:B------:R1:W-:Y:S01]  /*6fa0*/  STG.E.U16 desc[UR14][R24.64+0x2], R23 ;  /* 0x0000021718007986 */ /* 0x0003e2000c10150e */
[----:B0-----:R-:W-:-:S03]  /*6fb0*/  PRMT R19, R20, 0x7632, R19 ;  /* 0x0000763214137816 */ /* 0x001fc60000000013 */
[----:B------:R-:W-:Y:S04]  /*6fc0*/  STG.E.U16 desc[UR14][R24.64+0x4], R26 ;  /* 0x0000041a18007986 */ /* 0x000fe8000c10150e */
[----:B------:R0:W-:Y:S04]  /*6fd0*/  STG.E.U16 desc[UR14][R24.64+0x6], R9 ;  /* 0x0000060918007986 */ /* 0x0001e8000c10150e */
[----:B------:R2:W-:Y:S01]  /*6fe0*/  STG.E.U16 desc[UR14][R6.64+0x4], R20 ;  /* 0x0000041406007986 */ /* 0x0005e2000c10150e */
[----:B-1----:R-:W-:-:S03]  /*6ff0*/  PRMT R23, R15, 0x7632, R23 ;  /* 0x000076320f177816 */ /* 0x002fc60000000017 */
[----:B------:R1:W-:Y:S01]  /*7000*/  STG.E.U16 desc[UR14][R6.64], R17 ;  /* 0x0000001106007986 */ /* 0x0003e2000c10150e */
[----:B0-----:R-:W-:-:S03]  /*7010*/  IADD3.X R9, R158, UR23, RZ, P1, !PT ;  /* 0x000000179e097c10 */ /* 0x001fc60008ffe4ff */
[----:B------:R0:W-:Y:S01]  /*7020*/  STG.E.U16 desc[UR14][R6.64+0x2], R21 ;  /* 0x0000021506007986 */ /* 0x0001e2000c10150e */
[----:B--2---:R-:W-:-:S03]  /*7030*/  IADD3 R20, P1, R155, UR22, RZ ;  /* 0x000000169b147c10 */ /* 0x004fc6000ff3e0ff */
[----:B------:R2:W-:Y:S01]  /*7040*/  STG.E.U16 desc[UR14][R6.64+0x6], R19 ;  /* 0x0000061306007986 */ /* 0x0005e2000c10150e */
[----:B-1----:R-:W-:-:S03]  /*7050*/  PRMT R17, R13, 0x7632, R17 ;  /* 0x000076320d117816 */ /* 0x002fc60000000011 */
[----:B------:R1:W-:Y:S01]  /*7060*/  STG.E.U16 desc[UR14][R8.64], R15 ;  /* 0x0000000f08007986 */ /* 0x0003e2000c10150e */
[----:B0-----:R-:W-:Y:S02]  /*7070*/  IADD3.X R21, R156, UR23, RZ, P1, !PT ;  /* 0x000000179c157c10 */ /* 0x001fe40008ffe4ff */
[----:B--2---:R-:W-:Y:S02]  /*7080*/  PRMT R7, R22, 0x7632, R7 ;  /* 0x0000763216077816 */ /* 0x004fe40000000007 */
[----:B------:R-:W-:Y:S01]  /*7090*/  IADD3 R6, P1, R153, UR22, RZ ;  /* 0x0000001699067c10 */ /* 0x000fe2000ff3e0ff */
[----:B------:R-:W-:Y:S01]  /*70a0*/  STG.E.U16 desc[UR14][R8.64+0x2], R23 ;  /* 0x0000021708007986 */ /* 0x000fe2000c10150e */
[----:B-1----:R-:W-:-:S03]  /*70b0*/  PRMT R15, R11, 0x7632, R15 ;  /* 0x000076320b0f7816 */ /* 0x002fc6000000000f */
[----:B------:R-:W-:Y:S04]  /*70c0*/  STG.E.U16 desc[UR14][R8.64+0x4], R22 ;  /* 0x0000041608007986 */ /* 0x000fe8000c10150e */
[----:B------:R0:W-:Y:S04]  /*70d0*/  STG.E.U16 desc[UR14][R8.64+0x6], R7 ;  /* 0x0000060708007986 */ /* 0x0001e8000c10150e */
[----:B------:R1:W-:Y:S01]  /*70e0*/  STG.E.U16 desc[UR14][R20.64], R13 ;  /* 0x0000000d14007986 */ /* 0x0003e2000c10150e */
[----:B0-----:R-:W-:Y:S02]  /*70f0*/  PRMT R9, R18, 0x7632, R9 ;  /* 0x0000763212097816 */ /* 0x001fe40000000009 */
[----:B------:R-:W-:-:S02]  /*7100*/  IADD3.X R7, R154, UR23, RZ, P1, !PT ;  /* 0x000000179a077c10 */ /* 0x000fc40008ffe4ff */
[----:B-1----:R-:W-:Y:S02]  /*7110*/  PRMT R13, R16, 0x7632, R13 ;  /* 0x00007632100d7816 */ /* 0x002fe4000000000d */
[----:B------:R-:W-:Y:S01]  /*7120*/  IADD3 R8, P1, R151, UR22, RZ ;  /* 0x0000001697087c10 */ /* 0x000fe2000ff3e0ff */
[----:B------:R0:W-:Y:S04]  /*7130*/  STG.E.U16 desc[UR14][R20.64+0x2], R17 ;  /* 0x0000021114007986 */ /* 0x0001e8000c10150e */
[----:B------:R-:W-:Y:S04]  /*7140*/  STG.E.U16 desc[UR14][R20.64+0x4], R18 ;  /* 0x0000041214007986 */ /* 0x000fe8000c10150e */
[----:B------:R1:W-:Y:S04]  /*7150*/  STG.E.U16 desc[UR14][R20.64+0x6], R9 ;  /* 0x0000060914007986 */ /* 0x0003e8000c10150e */
[----:B------:R2:W-:Y:S01]  /*7160*/  STG.E.U16 desc[UR14][R6.64], R11 ;  /* 0x0000000b06007986 */ /* 0x0005e2000c10150e */
[----:B0-----:R-:W-:-:S03]  /*7170*/  PRMT R17, R10, 0x7610, R17 ;  /* 0x000076100a117816 */ /* 0x001fc60000000011 */
[----:B------:R-:W-:Y:S04]  /*7180*/  STG.E.U16 desc[UR14][R6.64+0x2], R15 ;  /* 0x0000020f06007986 */ /* 0x000fe8000c10150e */
[----:B------:R-:W-:Y:S01]  /*7190*/  STG.E.U16 desc[UR14][R6.64+0x4], R16 ;  /* 0x0000041006007986 */ /* 0x000fe2000c10150e */
[----:B-1----:R-:W-:-:S03]  /*71a0*/  IADD3.X R9, R152, UR23, RZ, P1, !PT ;  /* 0x0000001798097c10 */ /* 0x002fc60008ffe4ff */
[----:B------:R0:W-:Y:S01]  /*71b0*/  STG.E.U16 desc[UR14][R6.64+0x6], R13 ;  /* 0x0000060d06007986 */ /* 0x0001e2000c10150e */
[----:B--2---:R-:W-:-:S03]  /*71c0*/  PRMT R11, R12, 0x7632, R11 ;  /* 0x000076320c0b7816 */ /* 0x004fc6000000000b */
[----:B------:R-:W-:Y:S01]  /*71d0*/  STG.E.U16 desc[UR14][R8.64], R17 ;  /* 0x0000001108007986 */ /* 0x000fe2000c10150e */
[----:B0-----:R-:W-:Y:S02]  /*71e0*/  PRMT R7, R10, 0x7632, R7 ;  /* 0x000076320a077816 */ /* 0x001fe40000000007 */
[----:B------:R-:W-:Y:S01]  /*71f0*/  IADD3 R10, P1, R149, UR22, RZ ;  /* 0x00000016950a7c10 */ /* 0x000fe2000ff3e0ff */
[----:B------:R-:W-:Y:S01]  /*7200*/  STG.E.U16 desc[UR14][R8.64+0x4], R12 ;  /* 0x0000040c08007986 */ /* 0x000fe2000c10150e */
[----:B------:R-:W-:-:S03]  /*7210*/  PRMT R6, R14, 0x7632, R6 ;  /* 0x000076320e067816 */ /* 0x000fc60000000006 */
[----:B------:R-:W-:Y:S04]  /*7220*/  STG.E.U16 desc[UR14][R8.64+0x2], R7 ;  /* 0x0000020708007986 */ /* 0x000fe8000c10150e */
[----:B------:R0:W-:Y:S02]  /*7230*/  STG.E.U16 desc[UR14][R8.64+0x6], R11 ;  /* 0x0000060b08007986 */ /* 0x0001e4000c10150e */
[----:B0-----:R-:W-:Y:S02]  /*7240*/  IADD3.X R11, R150, UR23, RZ, P1, !PT ;  /* 0x00000017960b7c10 */ /* 0x001fe40008ffe4ff */
[----:B------:R-:W-:-:S03]  /*7250*/  PRMT R9, R3, 0x7632, R9 ;  /* 0x0000763203097816 */ /* 0x000fc60000000009 */
[----:B------:R0:W-:Y:S04]  /*7260*/  STG.E.U16 desc[UR14][R10.64], R14 ;  /* 0x0000000e0a007986 */ /* 0x0001e8000c10150e */
[----:B------:R0:W-:Y:S04]  /*7270*/  STG.E.U16 desc[UR14][R10.64+0x2], R6 ;  /* 0x000002060a007986 */ /* 0x0001e8000c10150e */
[----:B------:R0:W-:Y:S04]  /*7280*/  STG.E.U16 desc[UR14][R10.64+0x4], R3 ;  /* 0x000004030a007986 */ /* 0x0001e8000c10150e */
[----:B------:R0:W-:Y:S01]  /*7290*/  STG.E.U16 desc[UR14][R10.64+0x6], R9 ;  /* 0x000006090a007986 */ /* 0x0001e2000c10150e */
[----:B------:R-:W-:Y:S05]  /*72a0*/  @!P0 BRA `(.L_x_619) ;  /* 0xffffff9800048947 */ /* 0x000fea000383ffff */
.L_x_609:
[----:B------:R-:W1:Y:S02]  /*72b0*/  S2R R0, SR_CTAID.Y ;  /* 0x0000000000007919 */ /* 0x000e640000002600 */
[----:B-1----:R-:W-:-:S04]  /*72c0*/  LEA R0, R0, UR20, 0x4 ;  /* 0x0000001400007c11 */ /* 0x002fc8000f8e20ff */
[----:B------:R-:W-:-:S04]  /*72d0*/  SHF.L.U32 R20, R0, 0x5, RZ ;  /* 0x0000000500147819 */ /* 0x000fc800000006ff */
[----:B------:R-:W-:-:S13]  /*72e0*/  ISETP.GT.AND P0, PT, R20, 0x13f, PT ;  /* 0x0000013f1400780c */ /* 0x000fda0003f04270 */
[----:B------:R-:W-:Y:S05]  /*72f0*/  @P0 EXIT ;  /* 0x000000000000094d */ /* 0x000fea0003800000 */
[----:B0-----:R-:W0:Y:S01]  /*7300*/  S2R R6, SR_TID.X ;  /* 0x0000000000067919 */ /* 0x001e220000002100 */
[----:B------:R-:W-:Y:S01]  /*7310*/  LOP3.LUT R3, RZ, UR16, RZ, 0x33, !PT ;  /* 0x00000010ff037c12 */ /* 0x000fe2000f8e33ff */
[----:B------:R-:W1:Y:S01]  /*7320*/  S2UR UR5, SR_CgaCtaId ;  /* 0x00000000000579c3 */ /* 0x000e620000008800 */
[----:B------:R-:W-:Y:S01]  /*7330*/  LOP3.LUT R0, RZ, UR17, RZ, 0x33, !PT ;  /* 0x00000011ff007c12 */ /* 0x000fe2000f8e33ff */
[----:B------:R-:W-:Y:S01]  /*7340*/  UMOV UR4, 0x400 ;  /* 0x0000040000047882 */ /* 0x000fe20000000000 */
[----:B------:R-:W-:Y:S01]  /*7350*/  ISETP.GT.U32.AND P0, PT, R3, -0xa, PT ;  /* 0xfffffff60300780c */ /* 0x000fe20003f04070 */
[----:B------:R-:W-:-:S03]  /*7360*/  UISETP.LT.U32.AND UP0, UPT, UR16, 0x9, UPT ;  /* 0x000000091000788c */ /* 0x000fc6000bf01070 */
        /* <DEDUP_REMOVED lines=8> */
[----:B------:R-:W-:Y:S01]  /*73f0*/  USHF.L.U64.HI UR7, UR6, 0x4, UR7 ;  /* 0x0000000406077899 */ /* 0x000fe20008010207 */
[----:B------:R-:W-:Y:S01]  /*7400*/  MOV R0, 0xffffffff ;  /* 0xffffffff00007802 */ /* 0x000fe20000000f00 */
[----:B------:R-:W-:Y:S02]  /*7410*/  USHF.L.U32 UR6, UR6, 0x4, URZ ;  /* 0x0000000406067899 */ /* 0x000fe4000800063f */
[----:B-1----:R-:W-:-:S03]  /*7420*/  ULEA UR8, UR5, UR4, 0x18 ;  /* 0x0000000405087291 */ /* 0x002fc6000f8ec03f */
[----:B------:R-:W-:Y:S02]  /*7430*/  ULDC.64 UR4, c[0x0][0x260] ;  /* 0x0000980000047ab9 */ /* 0x000fe40000000a00 */
[----:B------:R-:W-:Y:S01]  /*7440*/  UIADD3 UR4, UP1, UR4, 0x18400, URZ ;  /* 0x0001840004047890 */ /* 0x000fe2000ff3e03f */
[--C-:B0-----:R-:W-:Y:S02]  /*7450*/  SHF.R.U32.HI R5, RZ, 0x5, R6.reuse ;  /* 0x00000005ff057819 */ /* 0x101fe40000011606 */
[----:B------:R-:W-:Y:S01]  /*7460*/  SHF.R.U32.HI R2, RZ, 0x4, R6 ;  /* 0x00000004ff027819 */ /* 0x000fe20000011606 */
[----:B------:R-:W-:Y:S01]  /*7470*/  UIADD3.X UR5, URZ, UR5, URZ, UP1, !UPT ;  /* 0x000000053f057290 */ /* 0x000fe20008ffe43f */
[----:B------:R-:W-:Y:S02]  /*7480*/  IADD3 R4, P0, P1, -R4, -0x11, -R5 ;  /* 0xffffffef04047810 */ /* 0x000fe4000791e905 */
[----:B------:R-:W-:Y:S02]  /*7490*/  SHF.L.U32 R7, R5, 0x1, RZ ;  /* 0x0000000105077819 */ /* 0x000fe400000006ff */
[----:B------:R-:W-:Y:S01]  /*74a0*/  IADD3.X R3, ~R3, -0x1, R0, P0, P1 ;  /* 0xffffffff03037810 */ /* 0x000fe200007e2500 */
[----:B------:R-:W-:Y:S01]  /*74b0*/  VIADD R0, R2, 0x14 ;  /* 0x0000001402007836 */ /* 0x000fe20000000000 */
[----:B------:R-:W-:-:S02]  /*74c0*/  LEA R12, R5, UR8, 0x7 ;  /* 0x00000008050c7c11 */ /* 0x000fc4000f8e38ff */
[----:B------:R-:W-:Y:S01]  /*74d0*/  LOP3.LUT R7, R7, 0x1f, R6, 0x78, !PT ;  /* 0x0000001f07077812 */ /* 0x000fe200078e7806 */
[----:B------:R-:W-:Y:S01]  /*74e0*/  IMAD.WIDE.U32 R8, R3, -0x33333333, RZ ;  /* 0xcccccccd03087825 */ /* 0x000fe200078e00ff */
[----:B------:R-:W-:Y:S02]  /*74f0*/  LOP3.LUT R14, RZ, R2, RZ, 0x33, !PT ;  /* 0x00000002ff0e7212 */ /* 0x000fe400078e33ff */
[----:B------:R-:W-:Y:S02]  /*7500*/  VIMNMX.U32 R13, R0, 0x20, !PT ;  /* 0x00000020000d7848 */ /* 0x000fe40007fe0000 */
[----:B------:R-:W-:Y:S01]  /*7510*/  LEA R7, R7, R12, 0x2 ;  /* 0x0000000c07077211 */ /* 0x000fe200078e10ff */
[----:B------:R-:W-:Y:S01]  /*7520*/  IMAD.WIDE.U32 R10, P0, R4, -0x33333334, R8 ;  /* 0xcccccccc040a7825 */ /* 0x000fe20007800008 */
[----:B------:R-:W-:Y:S02]  /*7530*/  SHF.L.U32 R12, R6, 0x7, RZ ;  /* 0x00000007060c7819 */ /* 0x000fe400000006ff */
[----:B------:R-:W-:Y:S01]  /*7540*/  IADD3 R37, P2, R5, 0x1e, RZ ;  /* 0x0000001e05257810 */ /* 0x000fe20007f5e0ff */
[----:B------:R-:W-:Y:S01]  /*7550*/  IMAD.WIDE.U32 R8, R4, -0x33333333, RZ ;  /* 0xcccccccd04087825 */ /* 0x000fe200078e00ff */
[----:B------:R-:W-:-:S02]  /*7560*/  IADD3.X R17, RZ, RZ, RZ, P0, !PT ;  /* 0x000000ffff117210 */ /* 0x000fc400007fe4ff */
[----:B------:R-:W-:Y:S01]  /*7570*/  IADD3 R8, R13, R14, RZ ;  /* 0x0000000e0d087210 */ /* 0x000fe20007ffe0ff */
[----:B------:R-:W-:Y:S01]  /*7580*/  IMAD.MOV.U32 R16, RZ, RZ, R11 ;  /* 0x000000ffff107224 */ /* 0x000fe200078e000b */
[----:B------:R-:W-:Y:S02]  /*7590*/  SHF.L.U32 R13, R6, 0x1, RZ ;  /* 0x00000001060d7819 */ /* 0x000fe400000006ff */
[----:B------:R-:W-:Y:S01]  /*75a0*/  IADD3 RZ, P0, R9, R10, RZ ;  /* 0x0000000a09ff7210 */ /* 0x000fe20007f1e0ff */
[----:B------:R-:W-:Y:S01]  /*75b0*/  IMAD.WIDE.U32 R14, R8, -0x33333333, RZ ;  /* 0xcccccccd080e7825 */ /* 0x000fe200078e00ff */
[----:B------:R-:W-:Y:S02]  /*75c0*/  LOP3.LUT R12, R12, 0x780, RZ, 0xc0, !PT ;  /* 0x000007800c0c7812 */ /* 0x000fe400078ec0ff */
[----:B------:R-:W-:Y:S01]  /*75d0*/  LOP3.LUT R11, R13, 0x1e, RZ, 0xc0, !PT ;  /* 0x0000001e0d0b7812 */ /* 0x000fe200078ec0ff */
[----:B------:R-:W-:Y:S01]  /*75e0*/  IMAD.WIDE.U32.X R16, R3, -0x33333334, R16, P0 ;  /* 0xcccccccc03107825 */ /* 0x000fe200000e0410 */
[----:B------:R-:W-:-:S02]  /*75f0*/  IADD3 R9, R2, 0x28, RZ ;  /* 0x0000002802097810 */ /* 0x000fc40007ffe0ff */
[----:B------:R-:W-:Y:S02]  /*7600*/  IADD3 R13, R12, UR8, RZ ;  /* 0x000000080c0d7c10 */ /* 0x000fe4000fffe0ff */
[-C--:B------:R-:W-:Y:S02]  /*7610*/  LOP3.LUT R10, R2, R11.reuse, RZ, 0x3c, !PT ;  /* 0x0000000b020a7212 */ /* 0x080fe400078e3cff */
[-C--:B------:R-:W-:Y:S02]  /*7620*/  LOP3.LUT R12, R0, R11.reuse, RZ, 0x3c, !PT ;  /* 0x0000000b000c7212 */ /* 0x080fe400078e3cff */
[----:B------:R-:W-:Y:S02]  /*7630*/  LOP3.LUT R18, R9, R11, RZ, 0x3c, !PT ;  /* 0x0000000b09127212 */ /* 0x000fe400078e3cff */
[----:B------:R-:W-:Y:S01]  /*7640*/  SHF.R.U64 R21, R16, 0x3, R17 ;  /* 0x0000000310157819 */ /* 0x000fe20000001211 */
[----:B------:R-:W-:Y:S01]  /*7650*/  VIADD R16, R2, 0x3c ;  /* 0x0000003c02107836 */ /* 0x000fe20000000000 */
[----:B------:R-:W-:-:S02]  /*7660*/  LEA R10, R10, R13, 0x2 ;  /* 0x0000000d0a0a7211 */ /* 0x000fc400078e10ff */
[-C--:B------:R-:W-:Y:S02]  /*7670*/  LEA R12, R12, R13.reuse, 0x2 ;  /* 0x0000000d0c0c7211 */ /* 0x080fe400078e10ff */
[----:B------:R-:W-:Y:S02]  /*7680*/  LEA R13, R18, R13, 0x2 ;  /* 0x0000000d120d7211 */ /* 0x000fe400078e10ff */
[----:B------:R-:W-:Y:S02]  /*7690*/  LEA.HI R22, R15, 0x1, RZ, 0x1c ;  /* 0x000000010f167811 */ /* 0x000fe400078fe0ff */
[C---:B------:R-:W-:Y:S02]  /*76a0*/  IADD3 R18, P0, R5.reuse, 0xa, RZ ;  /* 0x0000000a05127810 */ /* 0x040fe40007f1e0ff */
[----:B------:R-:W-:Y:S02]  /*76b0*/  IADD3 R17, P1, R5, 0x14, RZ ;  /* 0x0000001405117810 */ /* 0x000fe40007f3e0ff */
[----:B------:R-:W-:-:S02]  /*76c0*/  IADD3 R21, R21, 0x1, RZ ;  /* 0x0000000115157810 */ /* 0x000fc40007ffe0ff */
[C---:B------:R-:W-:Y:S02]  /*76d0*/  LOP3.LUT R19, R6.reuse, 0x1f, RZ, 0xc0, !PT ;  /* 0x0000001f06137812 */ /* 0x040fe400078ec0ff */
[----:B------:R-:W-:Y:S02]  /*76e0*/  LOP3.LUT R38, R6, 0xf, RZ, 0xc0, !PT ;  /* 0x0000000f06267812 */ /* 0x000fe400078ec0ff */
[----:B------:R-:W-:Y:S02]  /*76f0*/  IADD3.X R15, RZ, RZ, RZ, P0, !PT ;  /* 0x000000ffff0f7210 */ /* 0x000fe400007fe4ff */
[----:B------:R-:W-:Y:S02]  /*7700*/  IADD3.X R14, RZ, RZ, RZ, P1, !PT ;  /* 0x000000ffff0e7210 */ /* 0x000fe40000ffe4ff */
[----:B------:R-:W-:Y:S02]  /*7710*/  IADD3.X R36, RZ, RZ, RZ, P2, !PT ;  /* 0x000000ffff247210 */ /* 0x000fe400017fe4ff */
[----:B------:R-:W-:-:S02]  /*7720*/  LOP3.LUT R22, R22, 0x3, RZ, 0xc0, !PT ;  /* 0x0000000316167812 */ /* 0x000fc400078ec0ff */
[----:B------:R-:W-:-:S07]  /*7730*/  LOP3.LUT R21, R21, 0x3, RZ, 0xc0, !PT ;  /* 0x0000000315157812 */ /* 0x000fce00078ec0ff */
.L_x_636:
[----:B------:R-:W-:Y:S01]  /*7740*/  ISETP.LT.U32.AND P0, PT, R5, UR6, PT ;  /* 0x0000000605007c0c */ /* 0x000fe2000bf01070 */
[----:B------:R-:W-:Y:S01]  /*7750*/  BSSY B0, `(.L_x_620) ;  /* 0x00000aa000007945 */ /* 0x000fe20003800000 */
[----:B0---4-:R-:W-:Y:S01]  /*7760*/  MOV R23, UR7 ;  /* 0x0000000700177c02 */ /* 0x011fe20008000f00 */
[----:B-123--:R-:W-:-:S03]  /*7770*/  HFMA2.MMA R28, -RZ, RZ, 0, 0 ;  /* 0x00000000ff1c7435 */ /* 0x00efc600000001ff */
[----:B------:R-:W-:Y:S01]  /*7780*/  ISETP.GT.AND.EX P0, PT, R23, RZ, PT, P0 ;  /* 0x000000ff1700720c */ /* 0x000fe20003f04300 */
[----:B------:R-:W-:-:S12]  /*7790*/  IMAD.MOV.U32 R23, RZ, RZ, RZ ;  /* 0x000000ffff177224 */ /* 0x000fd800078e00ff */
[----:B------:R-:W-:Y:S05]  /*77a0*/  @!P0 BRA `(.L_x_621) ;  /* 0x0000000800908947 */ /* 0x000fea0003800000 */
[----:B------:R-:W-:Y:S01]  /*77b0*/  ISETP.NE.U32.AND P1, PT, R21, RZ, PT ;  /* 0x000000ff1500720c */ /* 0x000fe20003f25070 */
[----:B------:R-:W-:Y:S01]  /*77c0*/  BSSY B1, `(.L_x_622) ;  /* 0x0000023000017945 */ /* 0x000fe20003800000 */
[----:B------:R-:W-:Y:S02]  /*77d0*/  ISETP.GE.U32.AND P0, PT, R4, 0x1e, PT ;  /* 0x0000001e0400780c */ /* 0x000fe40003f06070 */
[----:B------:R-:W-:Y:S02]  /*77e0*/  ISETP.NE.AND.EX P1, PT, RZ, RZ, PT, P1 ;  /* 0x000000ffff00720c */ /* 0x000fe40003f25310 */
[----:B------:R-:W-:Y:S02]  /*77f0*/  IADD3 R24, P2, R19, R20, RZ ;  /* 0x0000001413187210 */ /* 0x000fe40007f5e0ff */
[----:B------:R-:W-:Y:S02]  /*7800*/  ISETP.GE.U32.AND.EX P0, PT, R3, RZ, PT, P0 ;  /* 0x000000ff0300720c */ /* 0x000fe40003f06100 */
[----:B------:R-:W-:-:S02]  /*7810*/  MOV R28, RZ ;  /* 0x000000ff001c7202 */ /* 0x000fc40000000f00 */
[----:B------:R-:W-:Y:S02]  /*7820*/  MOV R64, R5 ;  /* 0x0000000500407202 */ /* 0x000fe40000000f00 */
[----:B------:R-:W-:Y:S02]  /*7830*/  MOV R66, RZ ;  /* 0x000000ff00427202 */ /* 0x000fe40000000f00 */
        /* <DEDUP_REMOVED lines=19> */
[----:B------:R-:W-:Y:S02]  /*7970*/  MOV R64, R17 ;  /* 0x0000001100407202 */ /* 0x000fe40000000f00 */
[----:B------:R-:W-:Y:S02]  /*7980*/  MOV R66, R14 ;  /* 0x0000000e00427202 */ /* 0x000fe40000000f00 */
[----:B------:R-:W-:Y:S02]  /*7990*/  @P1 MOV R64, R37 ;  /* 0x0000002500401202 */ /* 0x000fe40000000f00 */
[----:B------:R-:W-:Y:S01]  /*79a0*/  @P1 MOV R66, R36 ;  /* 0x0000002400421202 */ /* 0x000fe20000000f00 */
[----:B--2---:R-:W-:Y:S01]  /*79b0*/  FADD.FTZ R23, R23, R30 ;  /* 0x0000001e17177221 */ /* 0x004fe20000010000 */
[----:B------:R-:W-:-:S03]  /*79c0*/  FADD.FTZ R28, R28, R31 ;  /* 0x0000001f1c1c7221 */ /* 0x000fc60000010000 */
[----:B---3--:R-:W-:Y:S01]  /*79d0*/  @P1 FADD.FTZ R23, R23, R32 ;  /* 0x0000002017171221 */ /* 0x008fe20000010000 */
[----:B------:R-:W-:-:S07]  /*79e0*/  @P1 FADD.FTZ R28, R28, R33 ;  /* 0x000000211c1c1221 */ /* 0x000fce0000010000 */
.L_x_623:
[----:B------:R-:W-:Y:S05]  /*79f0*/  BSYNC B1 ;  /* 0x0000000000017941 */ /* 0x000fea0003800000 */
.L_x_622:
[----:B------:R-:W-:Y:S05]  /*7a00*/  @!P0 BRA `(.L_x_621) ;  /* 0x0000000400f88947 */ /* 0x000fea0003800000 */
[C---:B------:R-:W-:Y:S01]  /*7a10*/  SHF.L.U64.HI R27, R24.reuse, 0x1, R25 ;  /* 0x00000001181b7819 */ /* 0x040fe20000010219 */
[----:B------:R-:W-:Y:S01]  /*7a20*/  IMAD.SHL.U32 R26, R24, 0x2, RZ ;  /* 0x00000002181a7824 */ /* 0x000fe200078e00ff */
[----:B------:R-:W-:Y:S01]  /*7a30*/  IADD3 R24, P0, -R64, UR6, RZ ;  /* 0x0000000640187c10 */ /* 0x000fe2000ff1e1ff */
[----:B------:R-:W-:Y:S01]  /*7a40*/  IMAD R25, R66, 0x280, RZ ;  /* 0x0000028042197824 */ /* 0x000fe200078e02ff */
[----:B------:R-:W-:Y:S01]  /*7a50*/  BSSY B1, `(.L_x_624) ;  /* 0x0000046000017945 */ /* 0x000fe20003800000 */
[----:B------:R-:W-:Y:S01]  /*7a60*/  IMAD.WIDE.U32 R26, R64, 0x280, R26 ;  /* 0x00000280401a7825 */ /* 0x000fe200078e001a */
[----:B------:R-:W-:Y:S02]  /*7a70*/  ISETP.GT.U32.AND P1, PT, R24, 0x78, PT ;  /* 0x000000781800780c */ /* 0x000fe40003f24070 */
[----:B------:R-:W-:Y:S02]  /*7a80*/  IADD3.X R29, ~R66, UR7, RZ, P0, !PT ;  /* 0x00000007421d7c10 */ /* 0x000fe400087fe5ff */
[----:B------:R-:W-:-:S02]  /*7a90*/  IADD3 R25, R27, R25, RZ ;  /* 0x000000191b197210 */ /* 0x000fc40007ffe0ff */
[----:B------:R-:W-:Y:S02]  /*7aa0*/  ISETP.GT.AND.EX P1, PT, R29, RZ, PT, P1 ;  /* 0x000000ff1d00720c */ /* 0x000fe40003f24310 */
[----:B------:R-:W-:-:S04]  /*7ab0*/  LEA R24, P0, R26, UR4, 0x2 ;  /* 0x000000041a187c11 */ /* 0x000fc8000f8010ff */
[----:B------:R-:W-:Y:S02]  /*7ac0*/  LEA.HI.X R25, R26, UR5, R25, 0x2, P0 ;  /* 0x000000051a197c11 */ /* 0x000fe400080f1419 */
[----:B------:R-:W-:-:S05]  /*7ad0*/  PLOP3.LUT P0, PT, PT, PT, PT, 0x80, 0x0 ;  /* 0x000000000000781c */ /* 0x000fca0003f0f070 */
[----:B------:R-:W-:Y:S08]  /*7ae0*/  @!P1 BRA `(.L_x_625) ;  /* 0x0000000000f09947 */ /* 0x000ff00003800000 */
[----:B------:R-:W-:Y:S02]  /*7af0*/  MOV R29, UR6 ;  /* 0x00000006001d7c02 */ /* 0x000fe40008000f00 */
[----:B------:R-:W-:Y:S02]  /*7b00*/  MOV R39, UR7 ;  /* 0x0000000700277c02 */ /* 0x000fe40008000f00 */
[----:B------:R-:W-:Y:S02]  /*7b10*/  IADD3 R29, P1, R29, -0x78, RZ ;  /* 0xffffff881d1d7810 */ /* 0x000fe40007f3e0ff */
[----:B------:R-:W-:Y:S02]  /*7b20*/  PLOP3.LUT P0, PT, PT, PT, PT, 0x8, 0x0 ;  /* 0x000000000000781c */ /* 0x000fe40003f0e170 */
[----:B------:R-:W-:-:S11]  /*7b30*/  IADD3.X R39, R39, -0x1, RZ, P1, !PT ;  /* 0xffffffff27277810 */ /* 0x000fd60000ffe4ff */
.L_x_626:
        /* <DEDUP_REMOVED lines=55> */
.L_x_625:
[----:B------:R-:W-:Y:S05]  /*7eb0*/  BSYNC B1 ;  /* 0x0000000000017941 */ /* 0x000fea0003800000 */
.L_x_624:
        /* <DEDUP_REMOVED lines=35> */
.L_x_628:
[----:B------:R-:W-:Y:S05]  /*80f0*/  BSYNC B1 ;  /* 0x0000000000017941 */ /* 0x000fea0003800000 */
.L_x_627:
        /* <DEDUP_REMOVED lines=15> */
.L_x_621:
[----:B------:R-:W-:Y:S05]  /*81f0*/  BSYNC B0 ;  /* 0x0000000000007941 */ /* 0x000fea0003800000 */
.L_x_620:
        /* <DEDUP_REMOVED lines=11> */
[----:B------:R-:W-:Y:S01]  /*82b0*/  MOV R24, RZ ;  /* 0x000000ff00187202 */ /* 0x000fe20000000f00 */
[----:B------:R-:W-:-:S10]  /*82c0*/  UMOV UR9, 0xffff ;  /* 0x0000ffff00097882 */ /* 0x000fd40000000000 */
[----:B------:R0:W1:Y:S04]  /*82d0*/  @!P0 LDS R23, [R10] ;  /* 0x000000000a178984 */ /* 0x0000680000000800 */
[----:B------:R0:W2:Y:S01]  /*82e0*/  @!P0 LDS R24, [R10+0x500] ;  /* 0x000500000a188984 */ /* 0x0000a20000000800 */
[----:B------:R-:W-:Y:S05]  /*82f0*/  BRA.DIV UR9, `(.L_x_632) ;  /* 0x0000001209307947 */ /* 0x000fea000b800000 */
[----:B------:R-:W-:Y:S01]  /*8300*/  MOV R30, 0xffff ;  /* 0x0000ffff001e7802 */ /* 0x000fe20000000f00 */
[----:B------:R-:W-:Y:S01]  /*8310*/  IMAD.MOV.U32 R29, RZ, RZ, 0xffff ;  /* 0x0000ffffff1d7424 */ /* 0x000fe200078e00ff */
[----:B------:R-:W-:Y:S02]  /*8320*/  MOV R31, 0xffff ;  /* 0x0000ffff001f7802 */ /* 0x000fe40000000f00 */
[----:B------:R-:W-:Y:S01]  /*8330*/  MOV R32, 0xffff ;  /* 0x0000ffff00207802 */ /* 0x000fe20000000f00 */
[----:B-1----:R-:W1:Y:S01]  /*8340*/  SHFL.BFLY PT, R26, R23, 0x8, 0x101f ;  /* 0x0d101f00171a7f89 */ /* 0x002e6200000e0000 */
[----:B------:R-:W-:Y:S02]  /*8350*/  MOV R34, 0xffff ;  /* 0x0000ffff00227802 */ /* 0x000fe40000000f00 */
[----:B------:R-:W-:Y:S01]  /*8360*/  MOV R33, 0xffff ;  /* 0x0000ffff00217802 */ /* 0x000fe20000000f00 */
[----:B--2---:R-:W2:Y:S01]  /*8370*/  SHFL.BFLY PT, R25, R24, 0x8, 0x101f ;  /* 0x0d101f0018197f89 */ /* 0x004ea200000e0000 */
[----:B------:R-:W-:Y:S01]  /*8380*/  MOV R35, 0xffff ;  /* 0x0000ffff00237802 */ /* 0x000fe20000000f00 */
[----:B-1----:R-:W-:Y:S01]  /*8390*/  FADD.FTZ R26, R26, R23 ;  /* 0x000000171a1a7221 */ /* 0x002fe20000010000 */
[----:B--2---:R-:W-:-:S04]  /*83a0*/  FADD.FTZ R25, R25, R24 ;  /* 0x0000001819197221 */ /* 0x004fc80000010000 */
[----:B------:R-:W1:Y:S01]  /*83b0*/  SHFL.BFLY PT, R27, R26, 0x4, 0x101f ;  /* 0x0c901f001a1b7f89 */ /* 0x000e6200000e0000 */
[----:B------:R-:W-:-:S03]  /*83c0*/  IMAD.MOV.U32 R24, RZ, RZ, 0xffff ;  /* 0x0000ffffff187424 */ /* 0x000fc600078e00ff */
        /* <DEDUP_REMOVED lines=10> */
.L_x_645:
        /* <DEDUP_REMOVED lines=14> */
[----:B------:R-:W-:Y:S01]  /*8550*/  HFMA2.MMA R23, -RZ, RZ, 0, 0 ;  /* 0x00000000ff177435 */ /* 0x000fe200000001ff */
[----:B-1----:R-:W-:Y:S01]  /*8560*/  MOV R28, RZ ;  /* 0x000000ff001c7202 */ /* 0x002fe20000000f00 */
[----:B------:R-:W-:-:S05]  /*8570*/  UMOV UR9, 0xffff ;  /* 0x0000ffff00097882 */ /* 0x000fca0000000000 */
[----:B------:R1:W2:Y:S04]  /*8580*/  @!P0 LDS R28, [R12+0x500] ;  /* 0x000500000c1c8984 */ /* 0x0002a80000000800 */
[----:B------:R1:W3:Y:S01]  /*8590*/  @!P0 LDS R23, [R12] ;  /* 0x000000000c178984 */ /* 0x0002e20000000800 */
[----:B------:R-:W-:Y:S05]  /*85a0*/  BRA.DIV UR9, `(.L_x_633) ;  /* 0x00000012095c7947 */ /* 0x000fea000b800000 */
[----:B------:R-:W-:Y:S01]  /*85b0*/  MOV R34, 0xffff ;  /* 0x0000ffff00227802 */ /* 0x000fe20000000f00 */
[----:B------:R-:W-:Y:S01]  /*85c0*/  IMAD.MOV.U32 R33, RZ, RZ, 0xffff ;  /* 0x0000ffffff217424 */ /* 0x000fe200078e00ff */
[----:B------:R-:W-:Y:S02]  /*85d0*/  MOV R35, 0xffff ;  /* 0x0000ffff00237802 */ /* 0x000fe40000000f00 */
[----:B------:R-:W-:Y:S01]  /*85e0*/  MOV R40, 0xffff ;  /* 0x0000ffff00287802 */ /* 0x000fe20000000f00 */
[----:B---3--:R-:W3:Y:S01]  /*85f0*/  SHFL.BFLY PT, R30, R23, 0x8, 0x101f ;  /* 0x0d101f00171e7f89 */ /* 0x008ee200000e0000 */
[----:B------:R-:W-:Y:S02]  /*8600*/  MOV R42, 0xffff ;  /* 0x0000ffff002a7802 */ /* 0x000fe40000000f00 */
[----:B------:R-:W-:Y:S01]  /*8610*/  MOV R39, 0xffff ;  /* 0x0000ffff00277802 */ /* 0x000fe20000000f00 */
[----:B--2---:R-:W2:Y:S01]  /*8620*/  SHFL.BFLY PT, R29, R28, 0x8, 0x101f ;  /* 0x0d101f001c1d7f89 */ /* 0x004ea200000e0000 */
[----:B------:R-:W-:Y:S01]  /*8630*/  MOV R41, 0xffff ;  /* 0x0000ffff00297802 */ /* 0x000fe20000000f00 */
[----:B---3--:R-:W-:Y:S01]  /*8640*/  FADD.FTZ R30, R30, R23 ;  /* 0x000000171e1e7221 */ /* 0x008fe20000010000 */
[----:B--2---:R-:W-:-:S04]  /*8650*/  FADD.FTZ R29, R29, R28 ;  /* 0x0000001c1d1d7221 */ /* 0x004fc80000010000 */
        /* <DEDUP_REMOVED lines=12> */
.L_x_655:
        /* <DEDUP_REMOVED lines=10> */
[----:B--2---:R-:W-:Y:S01]  /*87c0*/  MOV R28, RZ ;  /* 0x000000ff001c7202 */ /* 0x004fe20000000f00 */
        /* <DEDUP_REMOVED lines=16> */
[----:B------:R-:W-:-:S03]  /*88d0*/  MOV R28, 0xffff ;  /* 0x0000ffff001c7802 */ /* 0x000fc60000000f00 */
        /* <DEDUP_REMOVED lines=10> */
.L_x_665:
[----:B0-----:R-:W-:Y:S01]  /*8980*/  FADD.FTZ R28, R23, R28 ;  /* 0x0000001c171c7221 */ /* 0x001fe20000010000 */
[----:B------:R-:W-:-:S04]  /*8990*/  @!P1 F2FP.BF16.F32.PACK_AB R23, RZ, R33 ;  /* 0x00000021ff17923e */ /* 0x000fc800000010ff */
[----:B------:R-:W-:Y:S01]  /*89a0*/  PRMT R29, R23, 0x7610, R29 ;  /* 0x00007610171d7816 */ /* 0x000fe2000000001d */
[----:B------:R-:W-:Y:S01]  /*89b0*/  IMAD.MOV.U32 R23, RZ, RZ, R16 ;  /* 0x000000ffff177224 */ /* 0x000fe200078e0010 */
[----:B------:R-:W-:-:S03]  /*89c0*/  @!P1 F2FP.BF16.F32.PACK_AB R28, RZ, R28 ;  /* 0x0000001cff1c923e */ /* 0x000fc600000010ff */
[----:B------:R3:W-:Y:S04]  /*89d0*/  @!P1 STG.E.U16 desc[UR14][R24.64+0x50], R29 ;  /* 0x0000501d18009986 */ /* 0x0007e8000c10150e */
[----:B------:R3:W-:Y:S02]  /*89e0*/  @!P1 STG.E.U16 desc[UR14][R26.64+0x50], R28 ;  /* 0x0000501c1a009986 */ /* 0x0007e4000c10150e */
.L_x_631:
[----:B------:R-:W-:Y:S05]  /*89f0*/  BSYNC B0 ;  /* 0x0000000000007941 */ /* 0x000fea0003800000 */
.L_x_630:
        /* <DEDUP_REMOVED lines=11> */
[C---:B-1----:R-:W-:Y:S01]  /*8ab0*/  @!P0 IADD3 R26, R23.reuse, 0x28, RZ ;  /* 0x00000028171a8810 */ /* 0x042fe20007ffe0ff */
[C---:B------:R-:W-:Y:S01]  /*8ac0*/  @!P0 VIADD R44, R23.reuse, 0x3c ;  /* 0x0000003c172c8836 */ /* 0x040fe20000000000 */
[----:B------:R-:W-:Y:S01]  /*8ad0*/  @!P0 IADD3 R28, R23, 0x14, RZ ;  /* 0x00000014171c8810 */ /* 0x000fe20007ffe0ff */
[----:B------:R-:W-:Y:S01]  /*8ae0*/  HFMA2.MMA R39, -RZ, RZ, 0, 0 ;  /* 0x00000000ff277435 */ /* 0x000fe200000001ff */
[----:B------:R-:W-:Y:S02]  /*8af0*/  @!P0 LEA R27, R38, UR8, 0x7 ;  /* 0x00000008261b8c11 */ /* 0x000fe4000f8e38ff */
[----:B------:R-:W-:Y:S02]  /*8b00*/  CS2R R32, SRZ ;  /* 0x0000000000207805 */ /* 0x000fe4000001ff00 */
[----:B------:R-:W-:Y:S01]  /*8b10*/  @!P0 LOP3.LUT R26, R26, R11, RZ, 0x3c, !PT ;  /* 0x0000000b1a1a8212 */ /* 0x000fe200078e3cff */
[----:B------:R-:W-:Y:S01]  /*8b20*/  IMAD.MOV.U32 R48, RZ, RZ, 0xffff ;  /* 0x0000ffffff307424 */ /* 0x000fe200078e00ff */
[----:B------:R-:W-:-:S02]  /*8b30*/  @!P0 LEA R29, R38, UR8, 0x7 ;  /* 0x00000008261d8c11 */ /* 0x000fc4000f8e38ff */
[----:B------:R-:W-:Y:S02]  /*8b40*/  @!P0 LOP3.LUT R28, R28, R11, RZ, 0x3c, !PT ;  /* 0x0000000b1c1c8212 */ /* 0x000fe400078e3cff */
[----:B------:R-:W-:Y:S02]  /*8b50*/  @!P0 LEA R26, R26, R27, 0x2 ;  /* 0x0000001b1a1a8211 */ /* 0x000fe400078e10ff */
[----:B------:R-:W-:Y:S02]  /*8b60*/  @!P0 LEA R28, R28, R29, 0x2 ;  /* 0x0000001d1c1c8211 */ /* 0x000fe400078e10ff */
[----:B------:R-:W-:Y:S01]  /*8b70*/  @!P0 LEA R43, R38, UR8, 0x7 ;  /* 0x00000008262b8c11 */ /* 0x000fe2000f8e38ff */
[----:B------:R-:W1:Y:S01]  /*8b80*/  @!P0 LDS R27, [R26] ;  /* 0x000000001a1b8984 */ /* 0x000e620000000800 */
[----:B------:R-:W-:Y:S02]  /*8b90*/  @!P0 LOP3.LUT R44, R44, R11, RZ, 0x3c, !PT ;  /* 0x0000000b2c2c8212 */ /* 0x000fe400078e3cff */
[----:B------:R-:W-:Y:S01]  /*8ba0*/  MOV R29, 0xffff ;  /* 0x0000ffff001d7802 */ /* 0x000fe20000000f00 */
[----:B------:R-:W4:Y:S01]  /*8bb0*/  @!P0 LDS R31, [R28+0x500] ;  /* 0x000500001c1f8984 */ /* 0x000f220000000800 */
[----:B------:R-:W-:Y:S01]  /*8bc0*/  @!P0 LEA R44, R44, R43, 0x2 ;  /* 0x0000002b2c2c8211 */ /* 0x000fe200078e10ff */
[----:B------:R-:W-:Y:S01]  /*8bd0*/  HFMA2.MMA R43, -RZ, RZ, 0, 0 ;  /* 0x00000000ff2b7435 */ /* 0x000fe200000001ff */
[----:B------:R-:W-:Y:S01]  /*8be0*/  MOV R40, RZ ;  /* 0x000000ff00287202 */ /* 0x000fe20000000f00 */
[----:B------:R5:W0:Y:S01]  /*8bf0*/  @!P0 LDS R30, [R28] ;  /* 0x000000001c1e8984 */ /* 0x000a220000000800 */
[----:B------:R-:W-:-:S02]  /*8c00*/  MOV R47, 0xffff ;  /* 0x0000ffff002f7802 */ /* 0x000fc40000000f00 */
[----:B------:R-:W-:Y:S01]  /*8c10*/  MOV R50, 0xffff ;  /* 0x0000ffff00327802 */ /* 0x000fe20000000f00 */
[----:B------:R-:W-:Y:S01]  /*8c20*/  @!P0 LDS R41, [R26+0x500] ;  /* 0x000500001a298984 */ /* 0x000fe20000000800 */
[----:B------:R-:W-:Y:S02]  /*8c30*/  MOV R49, 0xffff ;  /* 0x0000ffff00317802 */ /* 0x000fe40000000f00 */
[----:B------:R-:W-:Y:S01]  /*8c40*/  IADD3 R23, R23, R20, RZ ;  /* 0x0000001417177210 */ /* 0x000fe20007ffe0ff */
[----:B------:R-:W-:Y:S01]  /*8c50*/  @!P0 LDS R46, [R44+0x500] ;  /* 0x000500002c2e8984 */ /* 0x000fe20000000800 */
[----:B-----5:R-:W-:-:S03]  /*8c60*/  MOV R28, 0xffff ;  /* 0x0000ffff001c7802 */ /* 0x020fc60000000f00 */
[----:B------:R5:W-:Y:S04]  /*8c70*/  @!P0 LDS R45, [R44] ;  /* 0x000000002c2d8984 */ /* 0x000be80000000800 */
[----:B---3--:R-:W3:Y:S01]  /*8c80*/  SHFL.BFLY PT, R26, R25, 0x8, 0x101f ;  /* 0x0d101f00191a7f89 */ /* 0x008ee200000e0000 */
[----:B-----5:R-:W-:Y:S01]  /*8c90*/  MOV R44, RZ ;  /* 0x000000ff002c7202 */ /* 0x020fe20000000f00 */
[----:B-1----:R-:W-:Y:S02]  /*8ca0*/  @!P0 IMAD.MOV.U32 R39, RZ, RZ, R27 ;  /* 0x000000ffff278224 */ /* 0x002fe400078e001b */
[----:B--2---:R-:W1:Y:S01]  /*8cb0*/  SHFL.BFLY PT, R27, R24, 0x8, 0x101f ;  /* 0x0d101f00181b7f89 */ /* 0x004e6200000e0000 */
[----:B----4-:R-:W-:Y:S02]  /*8cc0*/  @!P0 MOV R33, R31 ;  /* 0x0000001f00218202 */ /* 0x010fe40000000f00 */
[----:B------:R-:W-:Y:S01]  /*8cd0*/  MOV R31, 0xffff ;  /* 0x0000ffff001f7802 */ /* 0x000fe20000000f00 */
[----:B------:R-:W2:Y:S01]  /*8ce0*/  SHFL.BFLY PT, R42, R39, 0x8, 0x101f ;  /* 0x0d101f00272a7f89 */ /* 0x000ea200000e0000 */
[----:B0-----:R-:W-:Y:S01]  /*8cf0*/  @!P0 MOV R32, R30 ;  /* 0x0000001e00208202 */ /* 0x001fe20000000f00 */
[----:B---3--:R-:W-:Y:S01]  /*8d00*/  FADD.FTZ R26, R26, R25 ;  /* 0x000000191a1a7221 */ /* 0x008fe20000010000 */
[----:B------:R-:W-:-:S02]  /*8d10*/  MOV R30, 0xffff ;  /* 0x0000ffff001e7802 */ /* 0x000fc40000000f00 */
[----:B------:R-:W-:Y:S01]  /*8d20*/  @!P0 MOV R40, R41 ;  /* 0x0000002900288202 */ /* 0x000fe20000000f00 */
[----:B------:R-:W0:Y:S01]  /*8d30*/  SHFL.BFLY PT, R35, R32, 0x8, 0x101f ;  /* 0x0d101f0020237f89 */ /* 0x000e2200000e0000 */
[----:B------:R-:W-:-:S03]  /*8d40*/  @!P0 MOV R44, R46 ;  /* 0x0000002e002c8202 */ /* 0x000fc60000000f00 */
[----:B------:R-:W3:Y:S01]  /*8d50*/  SHFL.BFLY PT, R34, R33, 0x8, 0x101f ;  /* 0x0d101f0021227f89 */ /* 0x000ee200000e0000 */
[----:B------:R-:W-:Y:S01]  /*8d60*/  IMAD.MOV.U32 R46, RZ, RZ, 0xffff ;  /* 0x0000ffffff2e7424 */ /* 0x000fe200078e00ff */
[----:B------:R-:W-:Y:S02]  /*8d70*/  @!P0 MOV R43, R45 ;  /* 0x0000002d002b8202 */ /* 0x000fe40000000f00 */
        /* <DEDUP_REMOVED lines=18> */
[----:B------:R-:W-:Y:S02]  /*8ea0*/  IMAD.MOV.U32 R43, RZ, RZ, 0xffff ;  /* 0x0000ffffff2b7424 */ /* 0x000fe400078e00ff */
[----:B--2---:R-:W-:Y:S01]  /*8eb0*/  FADD.FTZ R24, R27, R24 ;  /* 0x000000181b187221 */ /* 0x004fe20000010000 */
[----:B------:R-:W-:Y:S01]  /*8ec0*/  MOV R27, 0xffff ;  /* 0x0000ffff001b7802 */ /* 0x000fe20000000f00 */
        /* <DEDUP_REMOVED lines=11> */
[----:B------:R-:W-:Y:S02]  /*8f80*/  MOV R44, 0xffff ;  /* 0x0000ffff002c7802 */ /* 0x000fe40000000f00 */
        /* <DEDUP_REMOVED lines=19> */
[----:B------:R-:W-:Y:S02]  /*90c0*/  MOV R41, 0xffff ;  /* 0x0000ffff00297802 */ /* 0x000fe40000000f00 */
[----:B------:R-:W2:Y:S01]  /*90d0*/  SHFL.BFLY PT, R39, R42, 0x1, 0x101f ;  /* 0x0c301f002a277f89 */ /* 0x000ea200000e0000 */
[----:B0-----:R-:W-:Y:S01]  /*90e0*/  FADD.FTZ R44, R45, R44 ;  /* 0x0000002c2d2c7221 */ /* 0x001fe20000010000 */
[----:B------:R-:W-:Y:S02]  /*90f0*/  IMAD.MOV.U32 R45, RZ, RZ, 0xffff ;  /* 0x0000ffffff2d7424 */ /* 0x000fe400078e00ff */
        /* <DEDUP_REMOVED lines=24> */
[----:B-1----:R-:W-:Y:S02]  /*9280*/  PRMT R31, R23, 0x7610, R31 ;  /* 0x00007610171f7816 */ /* 0x002fe4000000001f */
[----:B------:R-:W0:Y:S01]  /*9290*/  SHFL.BFLY PT, R32, R43, 0x1, 0x101f ;  /* 0x0c301f002b207f89 */ /* 0x000e2200000e0000 */
[----:B------:R-:W-:-:S03]  /*92a0*/  MOV R23, 0xffff ;  /* 0x0000ffff00177802 */ /* 0x000fc60000000f00 */
[----:B------:R1:W-:Y:S04]  /*92b0*/  @!P0 STG.E.U16 desc[UR14][R24.64+0x28], R31 ;  /* 0x0000281f18008986 */ /* 0x0003e8000c10150e */
[----:B------:R1:W-:Y:S04]  /*92c0*/  @!P0 STG.E.U16 desc[UR14][R26.64+0x28], R28 ;  /* 0x0000281c1a008986 */ /* 0x0003e8000c10150e */
[----:B------:R1:W-:Y:S04]  /*92d0*/  @!P0 STG.E.U16 desc[UR14][R24.64+0x50], R29 ;  /* 0x0000501d18008986 */ /* 0x0003e8000c10150e */
[----:B------:R1:W2:Y:S04]  /*92e0*/  SHFL.BFLY PT, R23, R44, 0x1, 0x101f ;  /* 0x0c301f002c177f89 */ /* 0x0002a800000e0000 */
[----:B------:R1:W-:Y:S01]  /*92f0*/  @!P0 STG.E.U16 desc[UR14][R26.64+0x50], R30 ;  /* 0x0000501e1a008986 */ /* 0x0003e2000c10150e */
[----:B0-----:R-:W-:-:S07]  /*9300*/  FADD.FTZ R32, R43, R32 ;  /* 0x000000202b207221 */ /* 0x001fce0000010000 */
.L_x_699:
[----:B-12---:R-:W-:Y:S01]  /*9310*/  FADD.FTZ R28, R44, R23 ;  /* 0x000000172c1c7221 */ /* 0x006fe20000010000 */
[----:B------:R-:W-:-:S04]  /*9320*/  @!P0 F2FP.BF16.F32.PACK_AB R23, RZ, R32 ;  /* 0x00000020ff17823e */ /* 0x000fc800000010ff */
[----:B------:R-:W-:Y:S01]  /*9330*/  @!P0 F2FP.BF16.F32.PACK_AB R28, RZ, R28 ;  /* 0x0000001cff1c823e */ /* 0x000fe200000010ff */
[----:B------:R4:W-:Y:S04]  /*9340*/  @!P0 STG.E.U16 desc[UR14][R24.64+0x78], R23 ;  /* 0x0000781718008986 */ /* 0x0009e8000c10150e */
[----:B------:R4:W-:Y:S02]  /*9350*/  @!P0 STG.E.U16 desc[UR14][R26.64+0x78], R28 ;  /* 0x0000781c1a008986 */ /* 0x0009e4000c10150e */
.L_x_629:
[----:B------:R-:W-:Y:S05]  /*9360*/  WARPSYNC.ALL ;  /* 0x0000000000007948 */ /* 0x000fea0003800000 */
[----:B------:R-:W-:Y:S01]  /*9370*/  BAR.SYNC.DEFER_BLOCKING 0x0 ;  /* 0x0000000000007b1d */ /* 0x000fe20000010000 */
[C---:B------:R-:W-:Y:S02]  /*9380*/  ISETP.GE.AND P0, PT, R20.reuse, -0x10c0, PT ;  /* 0xffffef401400780c */ /* 0x040fe40003f06270 */
[----:B------:R-:W-:-:S11]  /*9390*/  IADD3 R20, R20, 0x1200, RZ ;  /* 0x0000120014147810 */ /* 0x000fd60007ffe0ff */
[----:B------:R-:W-:Y:S05]  /*93a0*/  @!P0 BRA `(.L_x_636) ;  /* 0xffffffe000e48947 */ /* 0x000fea000383ffff */
[----:B------:R-:W-:Y:S05]  /*93b0*/  EXIT ;  /* 0x000000000000794d */ /* 0x000fea0003800000 */
.L_x_632:
[----:B-1----:R-:W-:Y:S01]  /*93c0*/  MOV R50, R23 ;  /* 0x0000001700327202 */ /* 0x002fe20000000f00 */
[----:B------:R-:W-:Y:S01]  /*93d0*/  IMAD.MOV.U32 R51, RZ, RZ, 0x8 ;  /* 0x00000008ff337424 */ /* 0x000fe200078e00ff */
[----:B------:R-:W-:Y:S02]  /*93e0*/  MOV R52, 0x101f ;  /* 0x0000101f00347802 */ /* 0x000fe40000000f00 */
[----:B------:R-:W-:-:S07]  /*93f0*/  MOV R49, 0xffff ;  /* 0x0000ffff00317802 */ /* 0x000fce0000000f00 */
[----:B0-2---:R-:W-:Y:S05]  /*9400*/  WARPSYNC.COLLECTIVE R49, `(.L_x_637) ;  /* 0x0000000031087348 */ /* 0x005fea0003c00000 */
[----:B------:R1:W3:Y:S02]  /*9410*/  SHFL.BFLY P2, R47, R50, R51, R52 ;  /* 0x0c000033322f7389 */ /* 0x0002e40000040034 */
[----:B0123--:R-:W-:Y:S01]  /*9420*/  ENDCOLLECTIVE ;  /* 0x000000000000791b */ /* 0x00ffe20003800000 */
.L_x_637:
[----:B------:R-:W-:Y:S02]  /*9430*/  MOV R50, R24 ;  /* 0x0000001800327202 */ /* 0x000fe40000000f00 */
[----:B------:R-:W-:-:S07]  /*9440*/  MOV R26, R47 ;  /* 0x0000002f001a7202 */ /* 0x000fce0000000f00 */
[----:B------:R-:W-:Y:S05]  /*9450*/  WARPSYNC.COLLECTIVE R49, `(.L_x_638) ;  /* 0x0000000031087348 */ /* 0x000fea0003c00000 */
[----:B------:R0:W1:Y:S02]  /*9460*/  SHFL.BFLY P2, R47, R50, R51, R52 ;  /* 0x0c000033322f7389 */ /* 0x0000640000040034 */
[----:B01----:R-:W-:Y:S01]  /*9470*/  ENDCOLLECTIVE ;  /* 0x000000000000791b */ /* 0x003fe20003800000 */
.L_x_638:
[----:B------:R-:W-:-:S04]  /*9480*/  FADD.FTZ R26, R26, R23 ;  /* 0x000000171a1a7221 */ /* 0x000fc80000010000 */
[----:B------:R-:W-:Y:S01]  /*9490*/  IMAD.MOV.U32 R50, RZ, RZ, R26 ;  /* 0x000000ffff327224 */ /* 0x000fe200078e001a */
[----:B------:R-:W-:Y:S02]  /*94a0*/  MOV R51, 0x4 ;  /* 0x0000000400337802 */ /* 0x000fe40000000f00 */
[----:B------:R-:W-:-:S07]  /*94b0*/  MOV R25, R47 ;  /* 0x0000002f00197202 */ /* 0x000fce0000000f00 */
[----:B------:R-:W-:Y:S05]  /*94c0*/  WARPSYNC.COLLECTIVE R49, `(.L_x_639) ;  /* 0x0000000031087348 */ /* 0x000fea0003c00000 */
[----:B------:R0:W1:Y:S02]  /*94d0*/  SHFL.BFLY P2, R47, R50, R51, R52 ;  /* 0x0c000033322f7389 */ /* 0x0000640000040034 */
[----:B01----:R-:W-:Y:S01]  /*94e0*/  ENDCOLLECTIVE ;  /* 0x000000000000791b */ /* 0x003fe20003800000 */
.L_x_639:
[----:B------:R-:W-:-:S05]  /*94f0*/  FADD.FTZ R25, R25, R24 ;  /* 0x0000001819197221 */ /* 0x000fca0000010000 */
[----:B------:R-:W-:Y:S02]  /*9500*/  MOV R50, R25 ;  /* 0x0000001900327202 */ /* 0x000fe40000000f00 */
[----:B------:R-:W-:-:S07]  /*9510*/  MOV R27, R47 ;  /* 0x0000002f001b7202 */ /* 0x000fce0000000f00 */
[----:B------:R-:W-:Y:S05]  /*9520*/  WARPSYNC.COLLECTIVE R49, `(.L_x_640) ;  /* 0x0000000031087348 */ /* 0x000fea0003c00000 */
[----:B------:R0:W1:Y:S02]  /*9530*/  SHFL.BFLY P2, R47, R50, R51, R52 ;  /* 0x0c000033322f7389 */ /* 0x0000640000040034 */
[----:B01----:R-:W-:Y:S01]  /*9540*/  ENDCOLLECTIVE ;  /* 0x000000000000791b */ /* 0x003fe20003800000 */
.L_x_640:
[----:B------:R-:W-:-:S05]  /*9550*/  FADD.FTZ R27, R26, R27 ;  /* 0x0000001b1a1b7221 */ /* 0x000fca0000010000 */
[----:B------:R-:W-:Y:S01]  /*9560*/  MOV R50, R27 ;  /* 0x0000001b00327202 */ /* 0x000fe20000000f00 */
[----:B------:R-:W-:Y:S01]  /*9570*/  IMAD.MOV.U32 R51, RZ, RZ, 0x2 ;  /* 0x00000002ff337424 */ /* 0x000fe200078e00ff */
[----:B------:R-:W-:-:S07]  /*9580*/  MOV R28, R47 ;  /* 0x0000002f001c7202 */ /* 0x000fce0000000f00 */
[----:B------:R-:W-:Y:S05]  /*9590*/  WARPSYNC.COLLECTIVE R49, `(.L_x_641) ;  /* 0x0000000031087348 */ /* 0x000fea0003c00000 */
[----:B------:R0:W1:Y:S02]  /*95a0*/  SHFL.BFLY P2, R47, R50, R51, R52 ;  /* 0x0c000033322f7389 */ /* 0x0000640000040034 */
[----:B01----:R-:W-:Y:S01]  /*95b0*/  ENDCOLLECTIVE ;  /* 0x000000000000791b */ /* 0x003fe20003800000 */
.L_x_641:
[----:B------:R-:W-:-:S05]  /*95c0*/  FADD.FTZ R28, R25, R28 ;  /* 0x0000001c191c7221 */ /* 0x000fca0000010000 */
[----:B------:R-:W-:Y:S02]  /*95d0*/  MOV R50, R28 ;  /* 0x0000001c00327202 */ /* 0x000fe40000000f00 */
[----:B------:R-:W-:-:S07]  /*95e0*/  MOV R30, R47 ;  /* 0x0000002f001e7202 */ /* 0x000fce0000000f00 */
[----:B------:R-:W-:Y:S05]  /*95f0*/  WARPSYNC.COLLECTIVE R49, `(.L_x_642) ;  /* 0x0000000031087348 */ /* 0x000fea0003c00000 */
[----:B------:R0:W1:Y:S02]  /*9600*/  SHFL.BFLY P2, R47, R50, R51, R52 ;  /* 0x0c000033322f7389 */ /* 0x0000640000040034 */
[----:B01----:R-:W-:Y:S01]  /*9610*/  ENDCOLLECTIVE ;  /* 0x000000000000791b */ /* 0x003fe20003800000 */
.L_x_642:
[----:B------:R-:W-:-:S05]  /*9620*/  FADD.FTZ R30, R27, R30 ;  /* 0x0000001e1b1e7221 */ /* 0x000fca0000010000 */
[----:B------:R-:W-:Y:S02]  /*9630*/  MOV R50, R30 ;  /* 0x0000001e00327202 */ /* 0x000fe40000000f00 */
[----:B------:R-:W-:Y:S02]  /*9640*/  MOV R51, 0x1 ;  /* 0x0000000100337802 */ /* 0x000fe40000000f00 */
[----:B------:R-:W-:-:S07]  /*9650*/  MOV R23, R47 ;  /* 0x0000002f00177202 */ /* 0x000fce0000000f00 */
[----:B------:R-:W-:Y:S05]  /*9660*/  WARPSYNC.COLLECTIVE R49, `(.L_x_643) ;  /* 0x0000000031087348 */ /* 0x000fea0003c00000 */
[----:B------:R0:W1:Y:S02]  /*9670*/  SHFL.BFLY P2, R47, R50, R51, R52 ;  /* 0x0c000033322f7389 */ /* 0x0000640000040034 */
[----:B01----:R-:W-:Y:S01]  /*9680*/  ENDCOLLECTIVE ;  /* 0x000000000000791b */ /* 0x003fe20003800000 */
.L_x_643:
[----:B------:R-:W-:-:S05]  /*9690*/  FADD.FTZ R23, R28, R23 ;  /* 0x000000171c177221 */ /* 0x000fca0000010000 */
[----:B------:R-:W-:Y:S01]  /*96a0*/  MOV R50, R23 ;  /* 0x0000001700327202 */ /* 0x000fe20000000f00 */
[----:B------:R-:W-:-:S07]  /*96b0*/  IMAD.MOV.U32 R29, RZ, RZ, R47 ;  /* 0x000000ffff1d7224 */ /* 0x000fce00078e002f */
[----:B------:R-:W-:Y:S05]  /*96c0*/  WARPSYNC.COLLECTIVE R49, `(.L_x_644) ;  /* 0x0000000031087348 */ /* 0x000fea0003c00000 */
[----:B------:R0:W1:Y:S02]  /*96d0*/  SHFL.BFLY P2, R47, R50, R51, R52 ;  /* 0x0c000033322f7389 */ /* 0x0000640000040034 */
[----:B01----:R-:W-:Y:S01]  /*96e0*/  ENDCOLLECTIVE ;  /* 0x000000000000791b */ /* 0x003fe20003800000 */
.L_x_644:
[----:B------:R-:W-:Y:S01]  /*96f0*/  FADD.FTZ R29, R30, R29 ;  /* 0x0000001d1e1d7221 */ /* 0x000fe20000010000 */
[----:B------:R-:W-:Y:S01]  /*9700*/  MOV R32, R47 ;  /* 0x0000002f00207202 */ /* 0x000fe20000000f00 */
[----:B------:R-:W-:Y:S06]  /*9710*/  BRA `(.L_x_645) ;  /* 0xffffffec00547947 */ /* 0x000fec000383ffff */
.L_x_633:
[----:B------:R-:W-:Y:S01]  /*9720*/  BSSY B1, `(.L_x_646) ;  /* 0x0000008000017945 */ /* 0x000fe20003800000 */
[----:B---3--:R-:W-:Y:S01]  /*9730*/  MOV R50, R23 ;  /* 0x0000001700327202 */ /* 0x008fe20000000f00 */
[----:B------:R-:W-:Y:S01]  /*9740*/  IMAD.MOV.U32 R49, RZ, RZ, 0xffff ;  /* 0x0000ffffff317424 */ /* 0x000fe200078e00ff */
[----:B------:R-:W-:Y:S02]  /*9750*/  MOV R51, 0x8 ;  /* 0x0000000800337802 */ /* 0x000fe40000000f00 */
[----:B------:R-:W-:-:S07]  /*9760*/  MOV R52, 0x101f ;  /* 0x0000101f00347802 */ /* 0x000fce0000000f00 */
[----:B012---:R-:W-:Y:S05]  /*9770*/  WARPSYNC.COLLECTIVE R49, `(.L_x_647) ;  /* 0x0000000031087348 */ /* 0x007fea0003c00000 */
[----:B------:R3:W4:Y:S02]  /*9780*/  SHFL.BFLY P2, R47, R50, R51, R52 ;  /* 0x0c000033322f7389 */ /* 0x0007240000040034 */
[----:B01234-:R-:W-:Y:S01]  /*9790*/  ENDCOLLECTIVE ;  /* 0x000000000000791b */ /* 0x01ffe20003800000 */
.L_x_647:
[----:B------:R-:W-:Y:S05]  /*97a0*/  BSYNC B1 ;  /* 0x0000000000017941 */ /* 0x000fea0003800000 */
.L_x_646:
[----:B------:R-:W-:Y:S01]  /*97b0*/  HFMA2.MMA R51, -RZ, RZ, 0, 4.76837158203125e-07 ;  /* 0x00000008ff337435 */ /* 0x000fe200000001ff */
[----:B------:R-:W-:Y:S02]  /*97c0*/  MOV R50, R28 ;  /* 0x0000001c00327202 */ /* 0x000fe40000000f00 */
[----:B------:R-:W-:Y:S02]  /*97d0*/  MOV R52, 0x101f ;  /* 0x0000101f00347802 */ /* 0x000fe40000000f00 */
[----:B------:R-:W-:Y:S02]  /*97e0*/  MOV R49, 0xffff ;  /* 0x0000ffff00317802 */ /* 0x000fe40000000f00 */
[----:B------:R-:W-:-:S07]  /*97f0*/  MOV R30, R47 ;  /* 0x0000002f001e7202 */ /* 0x000fce0000000f00 */
[----:B------:R-:W-:Y:S05]  /*9800*/  WARPSYNC.COLLECTIVE R49, `(.L_x_648) ;  /* 0x0000000031087348 */ /* 0x000fea0003c00000 */
[----:B------:R0:W1:Y:S02]  /*9810*/  SHFL.BFLY P2, R47, R50, R51, R52 ;  /* 0x0c000033322f7389 */ /* 0x0000640000040034 */
[----:B01----:R-:W-:Y:S01]  /*9820*/  ENDCOLLECTIVE ;  /* 0x000000000000791b */ /* 0x003fe20003800000 */
.L_x_648:
[----:B------:R-:W-:Y:S01]  /*9830*/  FADD.FTZ R30, R30, R23 ;  /* 0x000000171e1e7221 */ /* 0x000fe20000010000 */
[----:B------:R-:W-:-:S04]  /*9840*/  HFMA2.MMA R51, -RZ, RZ, 0, 2.384185791015625e-07 ;  /* 0x00000004ff337435 */ /* 0x000fc800000001ff */
[----:B------:R-:W-:Y:S01]  /*9850*/  MOV R50, R30 ;  /* 0x0000001e00327202 */ /* 0x000fe20000000f00 */
[----:B------:R-:W-:-:S07]  /*9860*/  IMAD.MOV.U32 R29, RZ, RZ, R47 ;  /* 0x000000ffff1d7224 */ /* 0x000fce00078e002f */
[----:B------:R-:W-:Y:S05]  /*9870*/  WARPSYNC.COLLECTIVE R49, `(.L_x_649) ;  /* 0x0000000031087348 */ /* 0x000fea0003c00000 */
[----:B------:R0:W1:Y:S02]  /*9880*/  SHFL.BFLY P2, R47, R50, R51, R52 ;  /* 0x0c000033322f7389 */ /* 0x0000640000040034 */
[----:B01----:R-:W-:Y:S01]  /*9890*/  ENDCOLLECTIVE ;  /* 0x000000000000791b */ /* 0x003fe20003800000 */
.L_x_649:
[----:B------:R-:W-:-:S05]  /*98a0*/  FADD.FTZ R29, R29, R28 ;  /* 0x0000001c1d1d7221 */ /* 0x000fca0000010000 */
[----:B------:R-:W-:Y:S02]  /*98b0*/  MOV R50, R29 ;  /* 0x0000001d00327202 */ /* 0x000fe40000000f00 */
[----:B------:R-:W-:-:S07]  /*98c0*/  MOV R31, R47 ;  /* 0x0000002f001f7202 */ /* 0x000fce0000000f00 */
[----:B------:R-:W-:Y:S05]  /*98d0*/  WARPSYNC.COLLECTIVE R49, `(.L_x_650) ;  /* 0x0000000031087348 */ /* 0x000fea0003c00000 */
[----:B------:R0:W1:Y:S02]  /*98e0*/  SHFL.BFLY P2, R47, R50, R51, R52 ;  /* 0x0c000033322f7389 */ /* 0x0000640000040034 */
[----:B01----:R-:W-:Y:S01]  /*98f0*/  ENDCOLLECTIVE ;  /* 0x000000000000791b */ /* 0x003fe20003800000 */
.L_x_650:
[----:B------:R-:W-:Y:S01]  /*9900*/  FADD.FTZ R31, R30, R31 ;  /* 0x0000001f1e1f7221 */ /* 0x000fe20000010000 */
[----:B------:R-:W-:-:S03]  /*9910*/  HFMA2.MMA R51, -RZ, RZ, 0, 1.1920928955078125e-07 ;  /* 0x00000002ff337435 */ /* 0x000fc600000001ff */
[----:B------:R-:W-:Y:S01]  /*9920*/  IMAD.MOV.U32 R50, RZ, RZ, R31 ;  /* 0x000000ffff327224 */ /* 0x000fe200078e001f */
[----:B------:R-:W-:-:S07]  /*9930*/  MOV R32, R47 ;  /* 0x0000002f00207202 */ /* 0x000fce0000000f00 */
[----:B------:R-:W-:Y:S05]  /*9940*/  WARPSYNC.COLLECTIVE R49, `(.L_x_651) ;  /* 0x0000000031087348 */ /* 0x000fea0003c00000 */
[----:B------:R0:W1:Y:S02]  /*9950*/  SHFL.BFLY P2, R47, R50, R51, R52 ;  /* 0x0c000033322f7389 */ /* 0x0000640000040034 */
[----:B01----:R-:W-:Y:S01]  /*9960*/  ENDCOLLECTIVE ;  /* 0x000000000000791b */ /* 0x003fe20003800000 */
.L_x_651:
[----:B------:R-:W-:-:S05]  /*9970*/  FADD.FTZ R32, R29, R32 ;  /* 0x000000201d207221 */ /* 0x000fca0000010000 */
[----:B------:R-:W-:Y:S02]  /*9980*/  MOV R50, R32 ;  /* 0x0000002000327202 */ /* 0x000fe40000000f00 */
[----:B------:R-:W-:-:S07]  /*9990*/  MOV R34, R47 ;  /* 0x0000002f00227202 */ /* 0x000fce0000000f00 */
[----:B------:R-:W-:Y:S05]  /*99a0*/  WARPSYNC.COLLECTIVE R49, `(.L_x_652) ;  /* 0x0000000031087348 */ /* 0x000fea0003c00000 */
[----:B------:R0:W1:Y:S02]  /*99b0*/  SHFL.BFLY P2, R47, R50, R51, R52 ;  /* 0x0c000033322f7389 */ /* 0x0000640000040034 */
[----:B01----:R-:W-:Y:S01]  /*99c0*/  ENDCOLLECTIVE ;  /* 0x000000000000791b */ /* 0x003fe20003800000 */
.L_x_652:
[----:B------:R-:W-:-:S05]  /*99d0*/  FADD.FTZ R34, R31, R34 ;  /* 0x000000221f227221 */ /* 0x000fca0000010000 */
[----:B------:R-:W-:Y:S01]  /*99e0*/  MOV R50, R34 ;  /* 0x0000002200327202 */ /* 0x000fe20000000f00 */
[----:B------:R-:W-:Y:S01]  /*99f0*/  IMAD.MOV.U32 R51, RZ, RZ, 0x1 ;  /* 0x00000001ff337424 */ /* 0x000fe200078e00ff */
[----:B------:R-:W-:-:S07]  /*9a00*/  MOV R23, R47 ;  /* 0x0000002f00177202 */ /* 0x000fce0000000f00 */
[----:B------:R-:W-:Y:S05]  /*9a10*/  WARPSYNC.COLLECTIVE R49, `(.L_x_653) ;  /* 0x0000000031087348 */ /* 0x000fea0003c00000 */
[----:B------:R0:W1:Y:S02]  /*9a20*/  SHFL.BFLY P2, R47, R50, R51, R52 ;  /* 0x0c000033322f7389 */ /* 0x0000640000040034 */
[----:B01----:R-:W-:Y:S01]  /*9a30*/  ENDCOLLECTIVE ;  /* 0x000000000000791b */ /* 0x003fe20003800000 */
.L_x_653:
[----:B------:R-:W-:-:S05]  /*9a40*/  FADD.FTZ R23, R32, R23 ;  /* 0x0000001720177221 */ /* 0x000fca0000010000 */
[----:B------:R-:W-:Y:S02]  /*9a50*/  MOV R50, R23 ;  /* 0x0000001700327202 */ /* 0x000fe40000000f00 */
[----:B------:R-:W-:-:S07]  /*9a60*/  MOV R33, R47 ;  /* 0x0000002f00217202 */ /* 0x000fce0000000f00 */
[----:B------:R-:W-:Y:S05]  /*9a70*/  WARPSYNC.COLLECTIVE R49, `(.L_x_654) ;  /* 0x0000000031087348 */ /* 0x000fea0003c00000 */
[----:B------:R0:W1:Y:S02]  /*9a80*/  SHFL.BFLY P2, R47, R50, R51, R52 ;  /* 0x0c000033322f7389 */ /* 0x0000640000040034 */
[----:B01----:R-:W-:Y:S01]  /*9a90*/  ENDCOLLECTIVE ;  /* 0x000000000000791b */ /* 0x003fe20003800000 */
.L_x_654:
[----:B------:R-:W-:Y:S01]  /*9aa0*/  FADD.FTZ R33, R34, R33 ;  /* 0x0000002122217221 */ /* 0x000fe20000010000 */
[----:B------:R-:W-:Y:S01]  /*9ab0*/  MOV R28, R47 ;  /* 0x0000002f001c7202 */ /* 0x000fe20000000f00 */
[----:B------:R-:W-:Y:S06]  /*9ac0*/  BRA `(.L_x_655) ;  /* 0xffffffec00147947 */ /* 0x000fec000383ffff */
.L_x_634:
        /* <DEDUP_REMOVED lines=8> */
.L_x_657:
[----:B------:R-:W-:Y:S05]  /*9b50*/  BSYNC B1 ;  /* 0x0000000000017941 */ /* 0x000fea0003800000 */
.L_x_656:
        /* <DEDUP_REMOVED lines=8> */
.L_x_658:
[----:B------:R-:W-:Y:S01]  /*9be0*/  FADD.FTZ R30, R30, R23 ;  /* 0x000000171e1e7221 */ /* 0x000fe20000010000 */
[----:B------:R-:W-:-:S04]  /*9bf0*/  HFMA2.MMA R51, -RZ, RZ, 0, 2.384185791015625e-07 ;  /* 0x00000004ff337435 */ /* 0x000fc800000001ff */
[----:B------:R-:W-:Y:S02]  /*9c00*/  MOV R50, R30 ;  /* 0x0000001e00327202 */ /* 0x000fe40000000f00 */
[----:B------:R-:W-:-:S07]  /*9c10*/  MOV R29, R47 ;  /* 0x0000002f001d7202 */ /* 0x000fce0000000f00 */
[----:B------:R-:W-:Y:S05]  /*9c20*/  WARPSYNC.COLLECTIVE R49, `(.L_x_659) ;  /* 0x0000000031087348 */ /* 0x000fea0003c00000 */
[----:B------:R0:W1:Y:S02]  /*9c30*/  SHFL.BFLY P2, R47, R50, R51, R52 ;  /* 0x0c000033322f7389 */ /* 0x0000640000040034 */
[----:B01----:R-:W-:Y:S01]  /*9c40*/  ENDCOLLECTIVE ;  /* 0x000000000000791b */ /* 0x003fe20003800000 */
.L_x_659:
[----:B------:R-:W-:-:S05]  /*9c50*/  FADD.FTZ R29, R29, R28 ;  /* 0x0000001c1d1d7221 */ /* 0x000fca0000010000 */
[----:B------:R-:W-:Y:S02]  /*9c60*/  MOV R50, R29 ;  /* 0x0000001d00327202 */ /* 0x000fe40000000f00 */
[----:B------:R-:W-:-:S07]  /*9c70*/  MOV R31, R47 ;  /* 0x0000002f001f7202 */ /* 0x000fce0000000f00 */
[----:B------:R-:W-:Y:S05]  /*9c80*/  WARPSYNC.COLLECTIVE R49, `(.L_x_660) ;  /* 0x0000000031087348 */ /* 0x000fea0003c00000 */
[----:B------:R0:W1:Y:S02]  /*9c90*/  SHFL.BFLY P2, R47, R50, R51, R52 ;  /* 0x0c000033322f7389 */ /* 0x0000640000040034 */
[----:B01----:R-:W-:Y:S01]  /*9ca0*/  ENDCOLLECTIVE ;  /* 0x000000000000791b */ /* 0x003fe20003800000 */
.L_x_660:
[----:B------:R-:W-:Y:S01]  /*9cb0*/  FADD.FTZ R31, R30, R31 ;  /* 0x0000001f1e1f7221 */ /* 0x000fe20000010000 */
[----:B------:R-:W-:-:S03]  /*9cc0*/  HFMA2.MMA R51, -RZ, RZ, 0, 1.1920928955078125e-07 ;  /* 0x00000002ff337435 */ /* 0x000fc600000001ff */
[----:B------:R-:W-:Y:S01]  /*9cd0*/  IMAD.MOV.U32 R50, RZ, RZ, R31 ;  /* 0x000000ffff327224 */ /* 0x000fe200078e001f */
[----:B------:R-:W-:-:S07]  /*9ce0*/  MOV R32, R47 ;  /* 0x0000002f00207202 */ /* 0x000fce0000000f00 */
[----:B------:R-:W-:Y:S05]  /*9cf0*/  WARPSYNC.COLLECTIVE R49, `(.L_x_661) ;  /* 0x0000000031087348 */ /* 0x000fea0003c00000 */
[----:B------:R0:W1:Y:S02]  /*9d00*/  SHFL.BFLY P2, R47, R50, R51, R52 ;  /* 0x0c000033322f7389 */ /* 0x0000640000040034 */
[----:B01----:R-:W-:Y:S01]  /*9d10*/  ENDCOLLECTIVE ;  /* 0x000000000000791b */ /* 0x003fe20003800000 */
.L_x_661:
[----:B------:R-:W-:-:S05]  /*9d20*/  FADD.FTZ R32, R29, R32 ;  /* 0x000000201d207221 */ /* 0x000fca0000010000 */
[----:B------:R-:W-:Y:S02]  /*9d30*/  MOV R50, R32 ;  /* 0x0000002000327202 */ /* 0x000fe40000000f00 */
[----:B------:R-:W-:-:S07]  /*9d40*/  MOV R34, R47 ;  /* 0x0000002f00227202 */ /* 0x000fce0000000f00 */
[----:B------:R-:W-:Y:S05]  /*9d50*/  WARPSYNC.COLLECTIVE R49, `(.L_x_662) ;  /* 0x0000000031087348 */ /* 0x000fea0003c00000 */
[----:B------:R0:W1:Y:S02]  /*9d60*/  SHFL.BFLY P2, R47, R50, R51, R52 ;  /* 0x0c000033322f7389 */ /* 0x0000640000040034 */
[----:B01----:R-:W-:Y:S01]  /*9d70*/  ENDCOLLECTIVE ;  /* 0x000000000000791b */ /* 0x003fe20003800000 */
.L_x_662:
[----:B------:R-:W-:Y:S01]  /*9d80*/  FADD.FTZ R34, R31, R34 ;  /* 0x000000221f227221 */ /* 0x000fe20000010000 */
[----:B------:R-:W-:-:S04]  /*9d90*/  HFMA2.MMA R51, -RZ, RZ, 0, 5.9604644775390625e-08 ;  /* 0x00000001ff337435 */ /* 0x000fc800000001ff */
[----:B------:R-:W-:Y:S02]  /*9da0*/  MOV R50, R34 ;  /* 0x0000002200327202 */ /* 0x000fe40000000f00 */
[----:B------:R-:W-:-:S07]  /*9db0*/  MOV R23, R47 ;  /* 0x0000002f00177202 */ /* 0x000fce0000000f00 */
[----:B------:R-:W-:Y:S05]  /*9dc0*/  WARPSYNC.COLLECTIVE R49, `(.L_x_663) ;  /* 0x0000000031087348 */ /* 0x000fea0003c00000 */
[----:B------:R0:W1:Y:S02]  /*9dd0*/  SHFL.BFLY P2, R47, R50, R51, R52 ;  /* 0x0c000033322f7389 */ /* 0x0000640000040034 */
[----:B01----:R-:W-:Y:S01]  /*9de0*/  ENDCOLLECTIVE ;  /* 0x000000000000791b */ /* 0x003fe20003800000 */
.L_x_663:
[----:B------:R-:W-:-:S05]  /*9df0*/  FADD.FTZ R23, R32, R23 ;  /* 0x0000001720177221 */ /* 0x000fca0000010000 */
[----:B------:R-:W-:Y:S01]  /*9e00*/  MOV R50, R23 ;  /* 0x0000001700327202 */ /* 0x000fe20000000f00 */
[----:B------:R-:W-:-:S07]  /*9e10*/  IMAD.MOV.U32 R33, RZ, RZ, R47 ;  /* 0x000000ffff217224 */ /* 0x000fce00078e002f */
[----:B------:R-:W-:Y:S05]  /*9e20*/  WARPSYNC.COLLECTIVE R49, `(.L_x_664) ;  /* 0x0000000031087348 */ /* 0x000fea0003c00000 */
[----:B------:R0:W1:Y:S02]  /*9e30*/  SHFL.BFLY P2, R47, R50, R51, R52 ;  /* 0x0c000033322f7389 */ /* 0x0000640000040034 */
[----:B01----:R-:W-:Y:S01]  /*9e40*/  ENDCOLLECTIVE ;  /* 0x000000000000791b */ /* 0x003fe20003800000 */
.L_x_664:
[----:B------:R-:W-:Y:S01]  /*9e50*/  FADD.FTZ R33, R34, R33 ;  /* 0x0000002122217221 */ /* 0x000fe20000010000 */
[----:B------:R-:W-:Y:S01]  /*9e60*/  MOV R28, R47 ;  /* 0x0000002f001c7202 */ /* 0x000fe20000000f00 */
[----:B------:R-:W-:Y:S06]  /*9e70*/  BRA `(.L_x_665) ;  /* 0xffffffe800c07947 */ /* 0x000fec000383ffff */
.L_x_635:
[----:B------:R-:W-:Y:S01]  /*9e80*/  HFMA2.MMA R51, -RZ, RZ, 0, 4.76837158203125e-07 ;  /* 0x00000008ff337435 */ /* 0x000fe200000001ff */
[----:B------:R-:W-:Y:S01]  /*9e90*/  BSSY B0, `(.L_x_666) ;  /* 0x0000007000007945 */ /* 0x000fe20003800000 */
[----:B--2---:R-:W-:Y:S02]  /*9ea0*/  MOV R50, R24 ;  /* 0x0000001800327202 */ /* 0x004fe40000000f00 */
[----:B------:R-:W-:Y:S02]  /*9eb0*/  MOV R52, 0x101f ;  /* 0x0000101f00347802 */ /* 0x000fe40000000f00 */
[----:B------:R-:W-:-:S07]  /*9ec0*/  MOV R49, 0xffff ;  /* 0x0000ffff00317802 */ /* 0x000fce0000000f00 */
[----:B01-3--:R-:W-:Y:S05]  /*9ed0*/  WARPSYNC.COLLECTIVE R49, `(.L_x_667) ;  /* 0x0000000031087348 */ /* 0x00bfea0003c00000 */
[----:B------:R2:W4:Y:S02]  /*9ee0*/  SHFL.BFLY P2, R47, R50, R51, R52 ;  /* 0x0c000033322f7389 */ /* 0x0005240000040034 */
[----:B01234-:R-:W-:Y:S01]  /*9ef0*/  ENDCOLLECTIVE ;  /* 0x000000000000791b */ /* 0x01ffe20003800000 */
.L_x_667:
[----:B------:R-:W-:Y:S05]  /*9f00*/  BSYNC B0 ;  /* 0x0000000000007941 */ /* 0x000fea0003800000 */
.L_x_666:
[----:B------:R-:W-:Y:S01]  /*9f10*/  HFMA2.MMA R51, -RZ, RZ, 0, 4.76837158203125e-07 ;  /* 0x00000008ff337435 */ /* 0x000fe200000001ff */
[----:B------:R-:W-:Y:S01]  /*9f20*/  MOV R50, R25 ;  /* 0x0000001900327202 */ /* 0x000fe20000000f00 */
[----:B------:R-:W-:Y:S01]  /*9f30*/  IMAD.MOV.U32 R27, RZ, RZ, R47 ;  /* 0x000000ffff1b7224 */ /* 0x000fe200078e002f */
[----:B------:R-:W-:Y:S02]  /*9f40*/  MOV R52, 0x101f ;  /* 0x0000101f00347802 */ /* 0x000fe40000000f00 */
[----:B------:R-:W-:Y:S02]  /*9f50*/  CS2R R32, SRZ ;  /* 0x0000000000207805 */ /* 0x000fe4000001ff00 */
[----:B------:R-:W-:Y:S01]  /*9f60*/  MOV R49, 0xffff ;  /* 0x0000ffff00317802 */ /* 0x000fe20000000f00 */
[----:B------:R-:W-:Y:S01]  /*9f70*/  FADD.FTZ R27, R27, R24 ;  /* 0x000000181b1b7221 */ /* 0x000fe20000010000 */
[----:B------:R-:W-:Y:S01]  /*9f80*/  @!P0 IADD3 R28, R23, 0x14, RZ ;  /* 0x00000014171c8810 */ /* 0x000fe20007ffe0ff */
[----:B------:R-:W-:Y:S01]  /*9f90*/  IMAD.MOV.U32 R39, RZ, RZ, RZ ;  /* 0x000000ffff277224 */ /* 0x000fe200078e00ff */
[----:B------:R-:W-:-:S07]  /*9fa0*/  @!P0 LEA R29, R38, UR8, 0x7 ;  /* 0x00000008261d8c11 */ /* 0x000fce000f8e38ff */
[----:B------:R-:W-:Y:S05]  /*9fb0*/  WARPSYNC.COLLECTIVE R49, `(.L_x_668) ;  /* 0x0000000031087348 */ /* 0x000fea0003c00000 */
[----:B------:R0:W1:Y:S02]  /*9fc0*/  SHFL.BFLY P2, R47, R50, R51, R52 ;  /* 0x0c000033322f7389 */ /* 0x0000640000040034 */
[----:B01----:R-:W-:Y:S01]  /*9fd0*/  ENDCOLLECTIVE ;  /* 0x000000000000791b */ /* 0x003fe20003800000 */
.L_x_668:
[----:B------:R-:W-:Y:S01]  /*9fe0*/  @!P0 LOP3.LUT R28, R28, R11, RZ, 0x3c, !PT ;  /* 0x0000000b1c1c8212 */ /* 0x000fe200078e3cff */
[----:B------:R-:W-:Y:S01]  /*9ff0*/  HFMA2.MMA R40, -RZ, RZ, 0, 0 ;  /* 0x00000000ff287435 */ /* 0x000fe200000001ff */
[----:B------:R-:W-:Y:S02]  /*a000*/  @!P0 IADD3 R44, R23, 0x3c, RZ ;  /* 0x0000003c172c8810 */ /* 0x000fe40007ffe0ff */
[----:B------:R-:W-:Y:S02]  /*a010*/  @!P0 LEA R28, R28, R29, 0x2 ;  /* 0x0000001d1c1c8211 */ /* 0x000fe400078e10ff */
[----:B------:R-:W-:Y:S02]  /*a020*/  @!P0 LEA R43, R38, UR8, 0x7 ;  /* 0x00000008262b8c11 */ /* 0x000fe4000f8e38ff */
[----:B------:R-:W-:Y:S01]  /*a030*/  @!P0 LOP3.LUT R44, R44, R11, RZ, 0x3c, !PT ;  /* 0x0000000b2c2c8212 */ /* 0x000fe200078e3cff */
[----:B------:R0:W1:Y:S03]  /*a040*/  @!P0 LDS R31, [R28+0x500] ;  /* 0x000500001c1f8984 */ /* 0x0000660000000800 */
[----:B------:R-:W-:Y:S01]  /*a050*/  @!P0 LEA R44, R44, R43, 0x2 ;  /* 0x0000002b2c2c8211 */ /* 0x000fe200078e10ff */
[----:B------:R-:W-:Y:S01]  /*a060*/  IMAD.MOV.U32 R51, RZ, RZ, 0x4 ;  /* 0x00000004ff337424 */ /* 0x000fe200078e00ff */
[----:B------:R-:W-:Y:S01]  /*a070*/  MOV R50, R27 ;  /* 0x0000001b00327202 */ /* 0x000fe20000000f00 */
[----:B------:R0:W2:Y:S01]  /*a080*/  @!P0 LDS R30, [R28] ;  /* 0x000000001c1e8984 */ /* 0x0000a20000000800 */
[----:B------:R-:W-:-:S03]  /*a090*/  HFMA2.MMA R43, -RZ, RZ, 0, 0 ;  /* 0x00000000ff2b7435 */ /* 0x000fc600000001ff */
[----:B------:R0:W3:Y:S01]  /*a0a0*/  @!P0 LDS R45, [R44] ;  /* 0x000000002c2d8984 */ /* 0x0000e20000000800 */
[----:B------:R-:W-:-:S03]  /*a0b0*/  MOV R26, R47 ;  /* 0x0000002f001a7202 */ /* 0x000fc60000000f00 */
[----:B------:R0:W4:Y:S04]  /*a0c0*/  @!P0 LDS R46, [R44+0x500] ;  /* 0x000500002c2e8984 */ /* 0x0001280000000800 */
[----:B01234-:R-:W-:Y:S05]  /*a0d0*/  WARPSYNC.COLLECTIVE R49, `(.L_x_669) ;  /* 0x0000000031087348 */ /* 0x01ffea0003c00000 */
[----:B------:R0:W0:Y:S02]  /*a0e0*/  SHFL.BFLY P2, R47, R50, R51, R52 ;  /* 0x0c000033322f7389 */ /* 0x0000240000040034 */
[----:B01234-:R-:W-:Y:S01]  /*a0f0*/  ENDCOLLECTIVE ;  /* 0x000000000000791b */ /* 0x01ffe20003800000 */
.L_x_669:
[----:B------:R-:W-:Y:S01]  /*a100*/  FADD.FTZ R26, R26, R25 ;  /* 0x000000191a1a7221 */ /* 0x000fe20000010000 */
[----:B------:R-:W-:-:S04]  /*a110*/  MOV R44, RZ ;  /* 0x000000ff002c7202 */ /* 0x000fc80000000f00 */
[----:B------:R-:W-:Y:S02]  /*a120*/  MOV R50, R26 ;  /* 0x0000001a00327202 */ /* 0x000fe40000000f00 */
[----:B------:R-:W-:Y:S02]  /*a130*/  @!P0 MOV R33, R31 ;  /* 0x0000001f00218202 */ /* 0x000fe40000000f00 */
[----:B------:R-:W-:-:S07]  /*a140*/  MOV R24, R47 ;  /* 0x0000002f00187202 */ /* 0x000fce0000000f00 */
[----:B------:R-:W-:Y:S05]  /*a150*/  WARPSYNC.COLLECTIVE R49, `(.L_x_670) ;  /* 0x0000000031087348 */ /* 0x000fea0003c00000 */
[----:B------:R0:W1:Y:S02]  /*a160*/  SHFL.BFLY P2, R47, R50, R51, R52 ;  /* 0x0c000033322f7389 */ /* 0x0000640000040034 */
[----:B01----:R-:W-:Y:S01]  /*a170*/  ENDCOLLECTIVE ;  /* 0x000000000000791b */ /* 0x003fe20003800000 */
.L_x_670:
[----:B------:R-:W-:Y:S01]  /*a180*/  @!P0 MOV R32, R30 ;  /* 0x0000001e00208202 */ /* 0x000fe20000000f00 */
[----:B------:R-:W-:Y:S01]  /*a190*/  FADD.FTZ R24, R27, R24 ;  /* 0x000000181b187221 */ /* 0x000fe20000010000 */
[----:B------:R-:W-:Y:S02]  /*a1a0*/  @!P0 MOV R43, R45 ;  /* 0x0000002d002b8202 */ /* 0x000fe40000000f00 */
[----:B------:R-:W-:Y:S02]  /*a1b0*/  @!P0 MOV R44, R46 ;  /* 0x0000002e002c8202 */ /* 0x000fe40000000f00 */
[----:B------:R-:W-:Y:S01]  /*a1c0*/  MOV R50, R24 ;  /* 0x0000001800327202 */ /* 0x000fe20000000f00 */
[----:B------:R-:W-:Y:S01]  /*a1d0*/  IMAD.MOV.U32 R51, RZ, RZ, 0x2 ;  /* 0x00000002ff337424 */ /* 0x000fe200078e00ff */
[----:B------:R-:W-:-:S07]  /*a1e0*/  MOV R25, R47 ;  /* 0x0000002f00197202 */ /* 0x000fce0000000f00 */
[----:B------:R-:W-:Y:S05]  /*a1f0*/  WARPSYNC.COLLECTIVE R49, `(.L_x_671) ;  /* 0x0000000031087348 */ /* 0x000fea0003c00000 */
[----:B------:R0:W1:Y:S02]  /*a200*/  SHFL.BFLY P2, R47, R50, R51, R52 ;  /* 0x0c000033322f7389 */ /* 0x0000640000040034 */
[----:B01----:R-:W-:Y:S01]  /*a210*/  ENDCOLLECTIVE ;  /* 0x000000000000791b */ /* 0x003fe20003800000 */
.L_x_671:
[----:B------:R-:W-:-:S05]  /*a220*/  FADD.FTZ R25, R26, R25 ;  /* 0x000000191a197221 */ /* 0x000fca0000010000 */
[----:B------:R-:W-:Y:S02]  /*a230*/  MOV R50, R25 ;  /* 0x0000001900327202 */ /* 0x000fe40000000f00 */
[----:B------:R-:W-:-:S07]  /*a240*/  MOV R27, R47 ;  /* 0x0000002f001b7202 */ /* 0x000fce0000000f00 */
[----:B------:R-:W-:Y:S05]  /*a250*/  WARPSYNC.COLLECTIVE R49, `(.L_x_672) ;  /* 0x0000000031087348 */ /* 0x000fea0003c00000 */
[----:B------:R0:W1:Y:S02]  /*a260*/  SHFL.BFLY P2, R47, R50, R51, R52 ;  /* 0x0c000033322f7389 */ /* 0x0000640000040034 */
[----:B01----:R-:W-:Y:S01]  /*a270*/  ENDCOLLECTIVE ;  /* 0x000000000000791b */ /* 0x003fe20003800000 */
.L_x_672:
[----:B------:R-:W-:Y:S01]  /*a280*/  FADD.FTZ R28, R24, R27 ;  /* 0x0000001b181c7221 */ /* 0x000fe20000010000 */
[----:B------:R-:W-:-:S04]  /*a290*/  @!P0 LEA R27, R38, UR8, 0x7 ;  /* 0x00000008261b8c11 */ /* 0x000fc8000f8e38ff */
[----:B------:R-:W-:Y:S01]  /*a2a0*/  MOV R50, R28 ;  /* 0x0000001c00327202 */ /* 0x000fe20000000f00 */
[----:B------:R-:W-:Y:S01]  /*a2b0*/  IMAD.MOV.U32 R51, RZ, RZ, 0x1 ;  /* 0x00000001ff337424 */ /* 0x000fe200078e00ff */
[----:B------:R-:W-:-:S07]  /*a2c0*/  MOV R26, R47 ;  /* 0x0000002f001a7202 */ /* 0x000fce0000000f00 */
[----:B------:R-:W-:Y:S05]  /*a2d0*/  WARPSYNC.COLLECTIVE R49, `(.L_x_673) ;  /* 0x0000000031087348 */ /* 0x000fea0003c00000 */
[----:B------:R0:W1:Y:S02]  /*a2e0*/  SHFL.BFLY P2, R47, R50, R51, R52 ;  /* 0x0c000033322f7389 */ /* 0x0000640000040034 */
[----:B01----:R-:W-:Y:S01]  /*a2f0*/  ENDCOLLECTIVE ;  /* 0x000000000000791b */ /* 0x003fe20003800000 */
.L_x_673:
[----:B------:R-:W-:Y:S01]  /*a300*/  FADD.FTZ R29, R25, R26 ;  /* 0x0000001a191d7221 */ /* 0x000fe20000010000 */
[C---:B------:R-:W-:Y:S01]  /*a310*/  @!P0 VIADD R26, R23.reuse, 0x28 ;  /* 0x00000028171a8836 */ /* 0x040fe20000000000 */
[----:B------:R-:W0:Y:S01]  /*a320*/  LDC.64 R24, c[0x0][0x218] ;  /* 0x00008600ff187b82 */ /* 0x000e220000000a00 */
[----:B------:R-:W-:-:S03]  /*a330*/  IADD3 R23, R23, R20, RZ ;  /* 0x0000001417177210 */ /* 0x000fc60007ffe0ff */
[----:B------:R-:W-:-:S04]  /*a340*/  @!P0 LOP3.LUT R26, R26, R11, RZ, 0x3c, !PT ;  /* 0x0000000b1a1a8212 */ /* 0x000fc800078e3cff */
[----:B------:R-:W-:Y:S02]  /*a350*/  @!P0 LEA R26, R26, R27, 0x2 ;  /* 0x0000001b1a1a8211 */ /* 0x000fe400078e10ff */
[----:B------:R-:W-:-:S03]  /*a360*/  MOV R50, R29 ;  /* 0x0000001d00327202 */ /* 0x000fc60000000f00 */
[----:B------:R1:W2:Y:S04]  /*a370*/  @!P0 LDS R27, [R26] ;  /* 0x000000001a1b8984 */ /* 0x0002a80000000800 */
[----:B------:R1:W3:Y:S01]  /*a380*/  @!P0 LDS R41, [R26+0x500] ;  /* 0x000500001a298984 */ /* 0x0002e20000000800 */
[----:B------:R-:W-:-:S07]  /*a390*/  MOV R31, R47 ;  /* 0x0000002f001f7202 */ /* 0x000fce0000000f00 */
[----:B0123--:R-:W-:Y:S05]  /*a3a0*/  WARPSYNC.COLLECTIVE R49, `(.L_x_674) ;  /* 0x0000000031087348 */ /* 0x00ffea0003c00000 */
[----:B------:R4:W0:Y:S02]  /*a3b0*/  SHFL.BFLY P2, R47, R50, R51, R52 ;  /* 0x0c000033322f7389 */ /* 0x0008240000040034 */
[----:B01234-:R-:W-:Y:S01]  /*a3c0*/  ENDCOLLECTIVE ;  /* 0x000000000000791b */ /* 0x01ffe20003800000 */
.L_x_674:
[----:B------:R-:W-:Y:S01]  /*a3d0*/  FADD.FTZ R28, R28, R31 ;  /* 0x0000001f1c1c7221 */ /* 0x000fe20000010000 */
[----:B------:R-:W-:Y:S01]  /*a3e0*/  IMAD.WIDE R24, R23, 0x2, R24 ;  /* 0x0000000217187825 */ /* 0x000fe200078e0218 */
[----:B------:R-:W-:Y:S01]  /*a3f0*/  HFMA2.MMA R51, -RZ, RZ, 0, 4.76837158203125e-07 ;  /* 0x00000008ff337435 */ /* 0x000fe200000001ff */
[----:B------:R-:W-:Y:S02]  /*a400*/  MOV R50, R32 ;  /* 0x0000002000327202 */ /* 0x000fe40000000f00 */
[----:B------:R-:W-:-:S08]  /*a410*/  MOV R30, R47 ;  /* 0x0000002f001e7202 */ /* 0x000fd00000000f00 */
[----:B------:R-:W-:Y:S05]  /*a420*/  WARPSYNC.COLLECTIVE R49, `(.L_x_675) ;  /* 0x0000000031087348 */ /* 0x000fea0003c00000 */
[----:B------:R0:W1:Y:S02]  /*a430*/  SHFL.BFLY P2, R47, R50, R51, R52 ;  /* 0x0c000033322f7389 */ /* 0x0000640000040034 */
[----:B01----:R-:W-:Y:S01]  /*a440*/  ENDCOLLECTIVE ;  /* 0x000000000000791b */ /* 0x003fe20003800000 */
.L_x_675:
[----:B------:R-:W-:Y:S01]  /*a450*/  FADD.FTZ R29, R29, R30 ;  /* 0x0000001e1d1d7221 */ /* 0x000fe20000010000 */
[----:B------:R-:W-:Y:S02]  /*a460*/  @!P0 MOV R39, R27 ;  /* 0x0000001b00278202 */ /* 0x000fe40000000f00 */
[----:B------:R-:W0:Y:S01]  /*a470*/  LDC.64 R26, c[0x0][0x220] ;  /* 0x00008800ff1a7b82 */ /* 0x000e220000000a00 */
[----:B------:R-:W-:Y:S02]  /*a480*/  @!P0 MOV R40, R41 ;  /* 0x0000002900288202 */ /* 0x000fe40000000f00 */
[----:B------:R-:W-:Y:S01]  /*a490*/  ISETP.NE.AND P0, PT, R38, RZ, PT ;  /* 0x000000ff2600720c */ /* 0x000fe20003f05270 */
[----:B------:R-:W-:Y:S01]  /*a4a0*/  IMAD.MOV.U32 R50, RZ, RZ, R33 ;  /* 0x000000ffff327224 */ /* 0x000fe200078e0021 */
[----:B------:R-:W-:-:S11]  /*a4b0*/  MOV R35, R47 ;  /* 0x0000002f00237202 */ /* 0x000fd60000000f00 */
[----:B0-----:R-:W-:Y:S05]  /*a4c0*/  WARPSYNC.COLLECTIVE R49, `(.L_x_676) ;  /* 0x0000000031087348 */ /* 0x001fea0003c00000 */
[----:B------:R1:W2:Y:S02]  /*a4d0*/  SHFL.BFLY P2, R47, R50, R51, R52 ;  /* 0x0c000033322f7389 */ /* 0x0002a40000040034 */
[----:B012---:R-:W-:Y:S01]  /*a4e0*/  ENDCOLLECTIVE ;  /* 0x000000000000791b */ /* 0x007fe20003800000 */
.L_x_676:
[----:B------:R-:W-:Y:S01]  /*a4f0*/  @!P0 F2FP.BF16.F32.PACK_AB R28, RZ, R28 ;  /* 0x0000001cff1c823e */ /* 0x000fe200000010ff */
[----:B------:R-:W-:Y:S01]  /*a500*/  FADD.FTZ R35, R35, R32 ;  /* 0x0000002023237221 */ /* 0x000fe20000010000 */
[----:B------:R-:W-:Y:S02]  /*a510*/  @!P0 F2FP.BF16.F32.PACK_AB R29, RZ, R29 ;  /* 0x0000001dff1d823e */ /* 0x000fe400000010ff */
[----:B------:R-:W-:Y:S01]  /*a520*/  PRMT R31, R28, 0x7610, R31 ;  /* 0x000076101c1f7816 */ /* 0x000fe2000000001f */
[----:B------:R-:W-:-:S04]  /*a530*/  IMAD.WIDE R26, R23, 0x2, R26 ;  /* 0x00000002171a7825 */ /* 0x000fc800078e021a */
[----:B------:R0:W-:Y:S01]  /*a540*/  @!P0 STG.E.U16 desc[UR14][R24.64], R31 ;  /* 0x0000001f18008986 */ /* 0x0001e2000c10150e */
[----:B------:R-:W-:Y:S01]  /*a550*/  HFMA2.MMA R51, -RZ, RZ, 0, 2.384185791015625e-07 ;  /* 0x00000004ff337435 */ /* 0x000fe200000001ff */
[----:B------:R-:W-:Y:S02]  /*a560*/  MOV R50, R35 ;  /* 0x0000002300327202 */ /* 0x000fe40000000f00 */
[----:B------:R-:W-:-:S08]  /*a570*/  MOV R34, R47 ;  /* 0x0000002f00227202 */ /* 0x000fd00000000f00 */
[----:B0-----:R-:W-:Y:S05]  /*a580*/  WARPSYNC.COLLECTIVE R49, `(.L_x_677) ;  /* 0x0000000031087348 */ /* 0x001fea0003c00000 */
[----:B------:R1:W2:Y:S02]  /*a590*/  SHFL.BFLY P2, R47, R50, R51, R52 ;  /* 0x0c000033322f7389 */ /* 0x0002a40000040034 */
[----:B012---:R-:W-:Y:S01]  /*a5a0*/  ENDCOLLECTIVE ;  /* 0x000000000000791b */ /* 0x007fe20003800000 */
.L_x_677:
[----:B------:R-:W-:-:S05]  /*a5b0*/  FADD.FTZ R34, R34, R33 ;  /* 0x0000002122227221 */ /* 0x000fca0000010000 */
[----:B------:R-:W-:Y:S02]  /*a5c0*/  MOV R50, R34 ;  /* 0x0000002200327202 */ /* 0x000fe40000000f00 */
[----:B------:R-:W-:-:S07]  /*a5d0*/  MOV R32, R47 ;  /* 0x0000002f00207202 */ /* 0x000fce0000000f00 */
[----:B------:R-:W-:Y:S05]  /*a5e0*/  WARPSYNC.COLLECTIVE R49, `(.L_x_678) ;  /* 0x0000000031087348 */ /* 0x000fea0003c00000 */
[----:B------:R0:W1:Y:S02]  /*a5f0*/  SHFL.BFLY P2, R47, R50, R51, R52 ;  /* 0x0c000033322f7389 */ /* 0x0000640000040034 */
[----:B01----:R-:W-:Y:S01]  /*a600*/  ENDCOLLECTIVE ;  /* 0x000000000000791b */ /* 0x003fe20003800000 */
.L_x_678:
[----:B------:R-:W-:Y:S01]  /*a610*/  FADD.FTZ R32, R35, R32 ;  /* 0x0000002023207221 */ /* 0x000fe20000010000 */
[----:B------:R-:W-:-:S04]  /*a620*/  HFMA2.MMA R51, -RZ, RZ, 0, 1.1920928955078125e-07 ;  /* 0x00000002ff337435 */ /* 0x000fc800000001ff */
[----:B------:R-:W-:Y:S02]  /*a630*/  MOV R50, R32 ;  /* 0x0000002000327202 */ /* 0x000fe40000000f00 */
[----:B------:R-:W-:-:S07]  /*a640*/  MOV R33, R47 ;  /* 0x0000002f00217202 */ /* 0x000fce0000000f00 */
[----:B------:R-:W-:Y:S05]  /*a650*/  WARPSYNC.COLLECTIVE R49, `(.L_x_679) ;  /* 0x0000000031087348 */ /* 0x000fea0003c00000 */
[----:B------:R0:W1:Y:S02]  /*a660*/  SHFL.BFLY P2, R47, R50, R51, R52 ;  /* 0x0c000033322f7389 */ /* 0x0000640000040034 */
[----:B01----:R-:W-:Y:S01]  /*a670*/  ENDCOLLECTIVE ;  /* 0x000000000000791b */ /* 0x003fe20003800000 */
.L_x_679:
[----:B------:R-:W-:-:S05]  /*a680*/  FADD.FTZ R33, R34, R33 ;  /* 0x0000002122217221 */ /* 0x000fca0000010000 */
[----:B------:R-:W-:Y:S02]  /*a690*/  MOV R50, R33 ;  /* 0x0000002100327202 */ /* 0x000fe40000000f00 */
[----:B------:R-:W-:-:S07]  /*a6a0*/  MOV R35, R47 ;  /* 0x0000002f00237202 */ /* 0x000fce0000000f00 */
[----:B------:R-:W-:Y:S05]  /*a6b0*/  WARPSYNC.COLLECTIVE R49, `(.L_x_680) ;  /* 0x0000000031087348 */ /* 0x000fea0003c00000 */
[----:B------:R0:W1:Y:S02]  /*a6c0*/  SHFL.BFLY P2, R47, R50, R51, R52 ;  /* 0x0c000033322f7389 */ /* 0x0000640000040034 */
[----:B01----:R-:W-:Y:S01]  /*a6d0*/  ENDCOLLECTIVE ;  /* 0x000000000000791b */ /* 0x003fe20003800000 */
.L_x_680:
[----:B------:R-:W-:Y:S01]  /*a6e0*/  FADD.FTZ R35, R32, R35 ;  /* 0x0000002320237221 */ /* 0x000fe20000010000 */
[----:B------:R-:W-:-:S04]  /*a6f0*/  HFMA2.MMA R51, -RZ, RZ, 0, 5.9604644775390625e-08 ;  /* 0x00000001ff337435 */ /* 0x000fc800000001ff */
[----:B------:R-:W-:Y:S02]  /*a700*/  MOV R50, R35 ;  /* 0x0000002300327202 */ /* 0x000fe40000000f00 */
[----:B------:R-:W-:-:S07]  /*a710*/  MOV R34, R47 ;  /* 0x0000002f00227202 */ /* 0x000fce0000000f00 */
[----:B------:R-:W-:Y:S05]  /*a720*/  WARPSYNC.COLLECTIVE R49, `(.L_x_681) ;  /* 0x0000000031087348 */ /* 0x000fea0003c00000 */
[----:B------:R0:W1:Y:S02]  /*a730*/  SHFL.BFLY P2, R47, R50, R51, R52 ;  /* 0x0c000033322f7389 */ /* 0x0000640000040034 */
[----:B01----:R-:W-:Y:S01]  /*a740*/  ENDCOLLECTIVE ;  /* 0x000000000000791b */ /* 0x003fe20003800000 */
.L_x_681:
[----:B------:R-:W-:-:S04]  /*a750*/  FADD.FTZ R34, R33, R34 ;  /* 0x0000002221227221 */ /* 0x000fc80000010000 */
[----:B------:R-:W-:Y:S01]  /*a760*/  IMAD.MOV.U32 R50, RZ, RZ, R34 ;  /* 0x000000ffff327224 */ /* 0x000fe200078e0022 */
[----:B------:R-:W-:-:S07]  /*a770*/  MOV R32, R47 ;  /* 0x0000002f00207202 */ /* 0x000fce0000000f00 */
[----:B------:R-:W-:Y:S05]  /*a780*/  WARPSYNC.COLLECTIVE R49, `(.L_x_682) ;  /* 0x0000000031087348 */ /* 0x000fea0003c00000 */
[----:B------:R0:W1:Y:S02]  /*a790*/  SHFL.BFLY P2, R47, R50, R51, R52 ;  /* 0x0c000033322f7389 */ /* 0x0000640000040034 */
[----:B01----:R-:W-:Y:S01]  /*a7a0*/  ENDCOLLECTIVE ;  /* 0x000000000000791b */ /* 0x003fe20003800000 */
.L_x_682:
[----:B------:R-:W-:-:S05]  /*a7b0*/  FADD.FTZ R23, R35, R32 ;  /* 0x0000002023177221 */ /* 0x000fca0000010000 */
[----:B------:R-:W-:Y:S01]  /*a7c0*/  @!P0 F2FP.BF16.F32.PACK_AB R23, RZ, R23 ;  /* 0x00000017ff17823e */ /* 0x000fe200000010ff */
[----:B------:R-:W-:Y:S01]  /*a7d0*/  HFMA2.MMA R51, -RZ, RZ, 0, 4.76837158203125e-07 ;  /* 0x00000008ff337435 */ /* 0x000fe200000001ff */
[----:B------:R-:W-:Y:S02]  /*a7e0*/  MOV R50, R39 ;  /* 0x0000002700327202 */ /* 0x000fe40000000f00 */
[----:B------:R-:W-:-:S08]  /*a7f0*/  MOV R33, R47 ;  /* 0x0000002f00217202 */ /* 0x000fd00000000f00 */
[----:B------:R-:W-:Y:S05]  /*a800*/  WARPSYNC.COLLECTIVE R49, `(.L_x_683) ;  /* 0x0000000031087348 */ /* 0x000fea0003c00000 */
[----:B------:R0:W1:Y:S02]  /*a810*/  SHFL.BFLY P2, R47, R50, R51, R52 ;  /* 0x0c000033322f7389 */ /* 0x0000640000040034 */
[----:B01----:R-:W-:Y:S01]  /*a820*/  ENDCOLLECTIVE ;  /* 0x000000000000791b */ /* 0x003fe20003800000 */
.L_x_683:
[--C-:B------:R-:W-:Y:S01]  /*a830*/  FADD.FTZ R28, R34, R33.reuse ;  /* 0x00000021221c7221 */ /* 0x100fe20000010000 */
[----:B------:R-:W-:-:S04]  /*a840*/  PRMT R33, R23, 0x7610, R33 ;  /* 0x0000761017217816 */ /* 0x000fc80000000021 */
[----:B------:R-:W-:Y:S02]  /*a850*/  @!P0 F2FP.BF16.F32.PACK_AB R28, RZ, R28 ;  /* 0x0000001cff1c823e */ /* 0x000fe400000010ff */
[----:B------:R-:W-:Y:S02]  /*a860*/  MOV R50, R40 ;  /* 0x0000002800327202 */ /* 0x000fe40000000f00 */
[----:B------:R-:W-:-:S07]  /*a870*/  MOV R42, R47 ;  /* 0x0000002f002a7202 */ /* 0x000fce0000000f00 */
[----:B------:R-:W-:Y:S05]  /*a880*/  WARPSYNC.COLLECTIVE R49, `(.L_x_684) ;  /* 0x0000000031087348 */ /* 0x000fea0003c00000 */
[----:B------:R0:W1:Y:S02]  /*a890*/  SHFL.BFLY P2, R47, R50, R51, R52 ;  /* 0x0c000033322f7389 */ /* 0x0000640000040034 */
[----:B01----:R-:W-:Y:S01]  /*a8a0*/  ENDCOLLECTIVE ;  /* 0x000000000000791b */ /* 0x003fe20003800000 */
.L_x_684:
[----:B------:R-:W-:Y:S01]  /*a8b0*/  FADD.FTZ R42, R42, R39 ;  /* 0x000000272a2a7221 */ /* 0x000fe20000010000 */
[----:B------:R-:W-:-:S03]  /*a8c0*/  HFMA2.MMA R51, -RZ, RZ, 0, 2.384185791015625e-07 ;  /* 0x00000004ff337435 */ /* 0x000fc600000001ff */
[----:B------:R-:W-:Y:S01]  /*a8d0*/  IMAD.MOV.U32 R50, RZ, RZ, R42 ;  /* 0x000000ffff327224 */ /* 0x000fe200078e002a */
[----:B------:R-:W-:-:S07]  /*a8e0*/  MOV R41, R47 ;  /* 0x0000002f00297202 */ /* 0x000fce0000000f00 */
[----:B------:R-:W-:Y:S05]  /*a8f0*/  WARPSYNC.COLLECTIVE R49, `(.L_x_685) ;  /* 0x0000000031087348 */ /* 0x000fea0003c00000 */
[----:B------:R0:W1:Y:S02]  /*a900*/  SHFL.BFLY P2, R47, R50, R51, R52 ;  /* 0x0c000033322f7389 */ /* 0x0000640000040034 */
[----:B01----:R-:W-:Y:S01]  /*a910*/  ENDCOLLECTIVE ;  /* 0x000000000000791b */ /* 0x003fe20003800000 */
.L_x_685:
[----:B------:R-:W-:-:S05]  /*a920*/  FADD.FTZ R41, R41, R40 ;  /* 0x0000002829297221 */ /* 0x000fca0000010000 */
[----:B------:R-:W-:Y:S02]  /*a930*/  MOV R50, R41 ;  /* 0x0000002900327202 */ /* 0x000fe40000000f00 */
[----:B------:R-:W-:-:S07]  /*a940*/  MOV R39, R47 ;  /* 0x0000002f00277202 */ /* 0x000fce0000000f00 */
[----:B------:R-:W-:Y:S05]  /*a950*/  WARPSYNC.COLLECTIVE R49, `(.L_x_686) ;  /* 0x0000000031087348 */ /* 0x000fea0003c00000 */
[----:B------:R0:W1:Y:S02]  /*a960*/  SHFL.BFLY P2, R47, R50, R51, R52 ;  /* 0x0c000033322f7389 */ /* 0x0000640000040034 */
[----:B01----:R-:W-:Y:S01]  /*a970*/  ENDCOLLECTIVE ;  /* 0x000000000000791b */ /* 0x003fe20003800000 */
.L_x_686:
[----:B------:R-:W-:Y:S01]  /*a980*/  FADD.FTZ R39, R42, R39 ;  /* 0x000000272a277221 */ /* 0x000fe20000010000 */
[----:B------:R-:W-:-:S03]  /*a990*/  HFMA2.MMA R51, -RZ, RZ, 0, 1.1920928955078125e-07 ;  /* 0x00000002ff337435 */ /* 0x000fc600000001ff */
[----:B------:R-:W-:Y:S01]  /*a9a0*/  IMAD.MOV.U32 R50, RZ, RZ, R39 ;  /* 0x000000ffff327224 */ /* 0x000fe200078e0027 */
[----:B------:R-:W-:-:S07]  /*a9b0*/  MOV R40, R47 ;  /* 0x0000002f00287202 */ /* 0x000fce0000000f00 */
[----:B------:R-:W-:Y:S05]  /*a9c0*/  WARPSYNC.COLLECTIVE R49, `(.L_x_687) ;  /* 0x0000000031087348 */ /* 0x000fea0003c00000 */
[----:B------:R0:W1:Y:S02]  /*a9d0*/  SHFL.BFLY P2, R47, R50, R51, R52 ;  /* 0x0c000033322f7389 */ /* 0x0000640000040034 */
[----:B01----:R-:W-:Y:S01]  /*a9e0*/  ENDCOLLECTIVE ;  /* 0x000000000000791b */ /* 0x003fe20003800000 */
.L_x_687:
[----:B------:R-:W-:-:S05]  /*a9f0*/  FADD.FTZ R40, R41, R40 ;  /* 0x0000002829287221 */ /* 0x000fca0000010000 */
[----:B------:R-:W-:Y:S02]  /*aa00*/  MOV R50, R40 ;  /* 0x0000002800327202 */ /* 0x000fe40000000f00 */
[----:B------:R-:W-:-:S07]  /*aa10*/  MOV R42, R47 ;  /* 0x0000002f002a7202 */ /* 0x000fce0000000f00 */
[----:B------:R-:W-:Y:S05]  /*aa20*/  WARPSYNC.COLLECTIVE R49, `(.L_x_688) ;  /* 0x0000000031087348 */ /* 0x000fea0003c00000 */
[----:B------:R0:W1:Y:S02]  /*aa30*/  SHFL.BFLY P2, R47, R50, R51, R52 ;  /* 0x0c000033322f7389 */ /* 0x0000640000040034 */
[----:B01----:R-:W-:Y:S01]  /*aa40*/  ENDCOLLECTIVE ;  /* 0x000000000000791b */ /* 0x003fe20003800000 */
.L_x_688:
[----:B------:R-:W-:Y:S01]  /*aa50*/  FADD.FTZ R42, R39, R42 ;  /* 0x0000002a272a7221 */ /* 0x000fe20000010000 */
[----:B------:R-:W-:-:S03]  /*aa60*/  HFMA2.MMA R51, -RZ, RZ, 0, 5.9604644775390625e-08 ;  /* 0x00000001ff337435 */ /* 0x000fc600000001ff */
[----:B------:R-:W-:Y:S01]  /*aa70*/  IMAD.MOV.U32 R50, RZ, RZ, R42 ;  /* 0x000000ffff327224 */ /* 0x000fe200078e002a */
[----:B------:R-:W-:-:S07]  /*aa80*/  MOV R41, R47 ;  /* 0x0000002f00297202 */ /* 0x000fce0000000f00 */
[----:B------:R-:W-:Y:S05]  /*aa90*/  WARPSYNC.COLLECTIVE R49, `(.L_x_689) ;  /* 0x0000000031087348 */ /* 0x000fea0003c00000 */
[----:B------:R0:W1:Y:S02]  /*aaa0*/  SHFL.BFLY P2, R47, R50, R51, R52 ;  /* 0x0c000033322f7389 */ /* 0x0000640000040034 */
[----:B01----:R-:W-:Y:S01]  /*aab0*/  ENDCOLLECTIVE ;  /* 0x000000000000791b */ /* 0x003fe20003800000 */
.L_x_689:
[----:B------:R-:W-:-:S05]  /*aac0*/  FADD.FTZ R40, R40, R41 ;  /* 0x0000002928287221 */ /* 0x000fca0000010000 */
[----:B------:R-:W-:Y:S02]  /*aad0*/  MOV R50, R40 ;  /* 0x0000002800327202 */ /* 0x000fe40000000f00 */
[----:B------:R-:W-:-:S07]  /*aae0*/  MOV R39, R47 ;  /* 0x0000002f00277202 */ /* 0x000fce0000000f00 */
[----:B------:R-:W-:Y:S05]  /*aaf0*/  WARPSYNC.COLLECTIVE R49, `(.L_x_690) ;  /* 0x0000000031087348 */ /* 0x000fea0003c00000 */
[----:B------:R0:W1:Y:S02]  /*ab00*/  SHFL.BFLY P2, R47, R50, R51, R52 ;  /* 0x0c000033322f7389 */ /* 0x0000640000040034 */
[----:B01----:R-:W-:Y:S01]  /*ab10*/  ENDCOLLECTIVE ;  /* 0x000000000000791b */ /* 0x003fe20003800000 */
.L_x_690:
[----:B------:R-:W-:Y:S01]  /*ab20*/  HFMA2.MMA R51, -RZ, RZ, 0, 4.76837158203125e-07 ;  /* 0x00000008ff337435 */ /* 0x000fe200000001ff */
[----:B------:R-:W-:Y:S02]  /*ab30*/  MOV R50, R43 ;  /* 0x0000002b00327202 */ /* 0x000fe40000000f00 */
[----:B------:R-:W-:-:S08]  /*ab40*/  MOV R41, R47 ;  /* 0x0000002f00297202 */ /* 0x000fd00000000f00 */
[----:B------:R-:W-:Y:S05]  /*ab50*/  WARPSYNC.COLLECTIVE R49, `(.L_x_691) ;  /* 0x0000000031087348 */ /* 0x000fea0003c00000 */
[----:B------:R0:W1:Y:S02]  /*ab60*/  SHFL.BFLY P2, R47, R50, R51, R52 ;  /* 0x0c000033322f7389 */ /* 0x0000640000040034 */
[----:B01----:R-:W-:Y:S01]  /*ab70*/  ENDCOLLECTIVE ;  /* 0x000000000000791b */ /* 0x003fe20003800000 */
.L_x_691:
[----:B------:R-:W-:-:S05]  /*ab80*/  FADD.FTZ R30, R40, R41 ;  /* 0x00000029281e7221 */ /* 0x000fca0000010000 */
[----:B------:R-:W-:Y:S02]  /*ab90*/  @!P0 F2FP.BF16.F32.PACK_AB R30, RZ, R30 ;  /* 0x0000001eff1e823e */ /* 0x000fe400000010ff */
[----:B------:R-:W-:Y:S01]  /*aba0*/  MOV R50, R44 ;  /* 0x0000002c00327202 */ /* 0x000fe20000000f00 */
[----:B------:R-:W-:-:S07]  /*abb0*/  IMAD.MOV.U32 R48, RZ, RZ, R47 ;  /* 0x000000ffff307224 */ /* 0x000fce00078e002f */
[----:B------:R-:W-:Y:S05]  /*abc0*/  WARPSYNC.COLLECTIVE R49, `(.L_x_692) ;  /* 0x0000000031087348 */ /* 0x000fea0003c00000 */
[----:B------:R0:W1:Y:S02]  /*abd0*/  SHFL.BFLY P2, R47, R50, R51, R52 ;  /* 0x0c000033322f7389 */ /* 0x0000640000040034 */
[----:B01----:R-:W-:Y:S01]  /*abe0*/  ENDCOLLECTIVE ;  /* 0x000000000000791b */ /* 0x003fe20003800000 */
.L_x_692:
[----:B------:R-:W-:Y:S01]  /*abf0*/  FADD.FTZ R48, R48, R43 ;  /* 0x0000002b30307221 */ /* 0x000fe20000010000 */
[----:B------:R-:W-:-:S04]  /*ac00*/  HFMA2.MMA R51, -RZ, RZ, 0, 2.384185791015625e-07 ;  /* 0x00000004ff337435 */ /* 0x000fc800000001ff */
[----:B------:R-:W-:Y:S02]  /*ac10*/  MOV R50, R48 ;  /* 0x0000003000327202 */ /* 0x000fe40000000f00 */
[----:B------:R-:W-:-:S07]  /*ac20*/  MOV R45, R47 ;  /* 0x0000002f002d7202 */ /* 0x000fce0000000f00 */
[----:B------:R-:W-:Y:S05]  /*ac30*/  WARPSYNC.COLLECTIVE R49, `(.L_x_693) ;  /* 0x0000000031087348 */ /* 0x000fea0003c00000 */
[----:B------:R0:W1:Y:S02]  /*ac40*/  SHFL.BFLY P2, R47, R50, R51, R52 ;  /* 0x0c000033322f7389 */ /* 0x0000640000040034 */
[----:B01----:R-:W-:Y:S01]  /*ac50*/  ENDCOLLECTIVE ;  /* 0x000000000000791b */ /* 0x003fe20003800000 */
.L_x_693:
[----:B------:R-:W-:-:S05]  /*ac60*/  FADD.FTZ R45, R45, R44 ;  /* 0x0000002c2d2d7221 */ /* 0x000fca0000010000 */
[----:B------:R-:W-:Y:S01]  /*ac70*/  MOV R50, R45 ;  /* 0x0000002d00327202 */ /* 0x000fe20000000f00 */
[----:B------:R-:W-:-:S07]  /*ac80*/  IMAD.MOV.U32 R43, RZ, RZ, R47 ;  /* 0x000000ffff2b7224 */ /* 0x000fce00078e002f */
[----:B------:R-:W-:Y:S05]  /*ac90*/  WARPSYNC.COLLECTIVE R49, `(.L_x_694) ;  /* 0x0000000031087348 */ /* 0x000fea0003c00000 */
[----:B------:R0:W1:Y:S02]  /*aca0*/  SHFL.BFLY P2, R47, R50, R51, R52 ;  /* 0x0c000033322f7389 */ /* 0x0000640000040034 */
[----:B01----:R-:W-:Y:S01]  /*acb0*/  ENDCOLLECTIVE ;  /* 0x000000000000791b */ /* 0x003fe20003800000 */
.L_x_694:
[----:B------:R-:W-:Y:S01]  /*acc0*/  FADD.FTZ R43, R48, R43 ;  /* 0x0000002b302b7221 */ /* 0x000fe20000010000 */
[----:B------:R-:W-:-:S04]  /*acd0*/  HFMA2.MMA R51, -RZ, RZ, 0, 1.1920928955078125e-07 ;  /* 0x00000002ff337435 */ /* 0x000fc800000001ff */
[----:B------:R-:W-:Y:S02]  /*ace0*/  MOV R50, R43 ;  /* 0x0000002b00327202 */ /* 0x000fe40000000f00 */
[----:B------:R-:W-:-:S07]  /*acf0*/  MOV R44, R47 ;  /* 0x0000002f002c7202 */ /* 0x000fce0000000f00 */
[----:B------:R-:W-:Y:S05]  /*ad00*/  WARPSYNC.COLLECTIVE R49, `(.L_x_695) ;  /* 0x0000000031087348 */ /* 0x000fea0003c00000 */
[----:B------:R0:W1:Y:S02]  /*ad10*/  SHFL.BFLY P2, R47, R50, R51, R52 ;  /* 0x0c000033322f7389 */ /* 0x0000640000040034 */
[----:B01----:R-:W-:Y:S01]  /*ad20*/  ENDCOLLECTIVE ;  /* 0x000000000000791b */ /* 0x003fe20003800000 */
.L_x_695:
[----:B------:R-:W-:-:S04]  /*ad30*/  FADD.FTZ R44, R45, R44 ;  /* 0x0000002c2d2c7221 */ /* 0x000fc80000010000 */
[----:B------:R-:W-:Y:S01]  /*ad40*/  IMAD.MOV.U32 R50, RZ, RZ, R44 ;  /* 0x000000ffff327224 */ /* 0x000fe200078e002c */
[----:B------:R-:W-:-:S07]  /*ad50*/  MOV R46, R47 ;  /* 0x0000002f002e7202 */ /* 0x000fce0000000f00 */
[----:B------:R-:W-:Y:S05]  /*ad60*/  WARPSYNC.COLLECTIVE R49, `(.L_x_696) ;  /* 0x0000000031087348 */ /* 0x000fea0003c00000 */
[----:B------:R0:W1:Y:S02]  /*ad70*/  SHFL.BFLY P2, R47, R50, R51, R52 ;  /* 0x0c000033322f7389 */ /* 0x0000640000040034 */
[----:B01----:R-:W-:Y:S01]  /*ad80*/  ENDCOLLECTIVE ;  /* 0x000000000000791b */ /* 0x003fe20003800000 */
.L_x_696:
[----:B------:R-:W-:Y:S01]  /*ad90*/  FADD.FTZ R43, R43, R46 ;  /* 0x0000002e2b2b7221 */ /* 0x000fe20000010000 */
[----:B------:R-:W-:-:S04]  /*ada0*/  HFMA2.MMA R51, -RZ, RZ, 0, 5.9604644775390625e-08 ;  /* 0x00000001ff337435 */ /* 0x000fc800000001ff */
[----:B------:R-:W-:Y:S02]  /*adb0*/  MOV R50, R43 ;  /* 0x0000002b00327202 */ /* 0x000fe40000000f00 */
        /* <DEDUP_REMOVED lines=9> */
.L_x_697:
        /* <DEDUP_REMOVED lines=9> */
.L_x_698:
[----:B------:R-:W-:Y:S01]  /*aee0*/  FADD.FTZ R32, R43, R32 ;  /* 0x000000202b207221 */ /* 0x000fe20000010000 */
[----:B------:R-:W-:Y:S01]  /*aef0*/  MOV R23, R47 ;  /* 0x0000002f00177202 */ /* 0x000fe20000000f00 */
[----:B------:R-:W-:Y:S06]  /*af00*/  BRA `(.L_x_699) ;  /* 0xffffffe400007947 */ /* 0x000fec000383ffff */
.L_x_700:
        /* <DEDUP_REMOVED lines=15> */
.L_x_3836:


//--------------------- .text._ZN13group_norm_v218gn_bwd_cuda_kernelI13__nv_bfloat16Li320ELi3ELi32ELi10ELi1024ELb0ELb1ELi32ELi320ELi320ELi4ELb1ELi10ELb0ELb0ELNS_15WgradSyncMethodE3ENS_16CompileConditionILi900EEEEEvPT_S6_S6_PKS5_S8_S8_S8_PKfflPfPj --------------------------
	.section	.text._ZN13group_norm_v218gn_bwd_cuda_kernelI13__nv_bfloat16Li320ELi3ELi32ELi10ELi1024ELb0ELb1ELi32ELi320ELi320ELi4ELb1ELi10ELb0ELb0ELNS_15WgradSyncMethodE3ENS_16CompileConditionILi900EEEEEvPT_S6_S6_PKS5_S8_S8_S8_PKfflPfPj,"ax",@progbits
	.align	128
        .global         _ZN13group_norm_v218gn_bwd_cuda_kernelI13__nv_bfloat16Li320ELi3ELi32ELi10ELi1024ELb0ELb1ELi32ELi320ELi320ELi4ELb1ELi10ELb0ELb0ELNS_15WgradSyncMethodE3ENS_16CompileConditionILi900EEEEEvPT_S6_S6_PKS5_S8_S8_S8_PKfflPfPj
        .type           _ZN13group_norm_v218gn_bwd_cuda_kernelI13__nv_bfloat16Li320ELi3ELi32ELi10ELi1024ELb0ELb1ELi32ELi320ELi320ELi4ELb1ELi10ELb0ELb0ELNS_15WgradSyncMethodE3ENS_16CompileConditionILi900EEEEEvPT_S6_S6_PKS5_S8_S8_S8_PKfflPfPj,@function
        .size           _ZN13group_norm_v218gn_bwd_cuda_kernelI13__nv_bfloat16Li320ELi3ELi32ELi10ELi1024ELb0ELb1ELi32ELi320ELi320ELi4ELb1ELi10ELb0ELb0ELNS_15WgradSyncMethodE3ENS_16CompileConditionILi900EEEEEvPT_S6_S6_PKS5_S8_S8_S8_PKfflPfPj,(.L_x_3837 - _ZN13group_norm_v218gn_bwd_cuda_kernelI13__nv_bfloat16Li320ELi3ELi32ELi10ELi1024ELb0ELb1ELi32ELi320ELi320ELi4ELb1ELi10ELb0ELb0ELNS_15WgradSyncMethodE3ENS_16CompileConditionILi900EEEEEvPT_S6_S6_PKS5_S8_S8_S8_PKfflPfPj)
        .other          _ZN13group_norm_v218gn_bwd_cuda_kernelI13__nv_bfloat16Li320ELi3ELi32ELi10ELi1024ELb0ELb1ELi32ELi320ELi320ELi4ELb1ELi10ELb0ELb0ELNS_15WgradSyncMethodE3ENS_16CompileConditionILi900EEEEEvPT_S6_S6_PKS5_S8_S8_S8_PKfflPfPj,@"STO_CUDA_ENTRY STV_DEFAULT"
_ZN13group_norm_v218gn_bwd_cuda_kernelI13__nv_bfloat16Li320ELi3ELi32ELi10ELi1024ELb0ELb1ELi32ELi320ELi320ELi4ELb1ELi10ELb0ELb0ELNS_15WgradSyncMethodE3ENS_16CompileConditionILi900EEEEEvPT_S6_S6_PKS5_S8_S8_S8_PKfflPfPj:
.text._ZN13group_norm_v218gn_bwd_cuda_kernelI13__nv_bfloat16Li320ELi3ELi32ELi10ELi1024ELb0ELb1ELi32ELi320ELi320ELi4ELb1ELi10ELb0ELb0ELNS_15WgradSyncMethodE3ENS_16CompileConditionILi900EEEEEvPT_S6_S6_PKS5_S8_S8_S8_PKfflPfPj:
        /* <DEDUP_REMOVED lines=29> */
.L_x_703:
[----:B------:R-:W2:Y:S04]  /*01d0*/  LD.E.STRONG.GPU R0, desc[UR10][R2.64] ;  /* 0x0000000a02007980 */ /* 0x000ea8000c10f900 */
[----:B--2---:R-:W-:Y:S01]  /*01e0*/  CCTL.IVALL ;  /* 0x00000000ff00798f */ /* 0x004fe20002000000 */
[----:B------:R-:W-:Y:S05]  /*01f0*/  YIELD ;  /* 0x0000000000007946 */ /* 0x000fea0003800000 */
[----:B-----5:R-:W-:-:S04]  /*0200*/  LOP3.LUT R0, R0, R5, RZ, 0x3c, !PT ;  /* 0x0000000500007212 */ /* 0x020fc800078e3cff */
[----:B------:R-:W-:-:S13]  /*0210*/  ISETP.GT.AND P0, PT, R0, -0x1, PT ;  /* 0xffffffff0000780c */ /* 0x000fda0003f04270 */
[----:B------:R-:W-:Y:S05]  /*0220*/  @P0 BRA `(.L_x_703) ;  /* 0xfffffffc00e80947 */ /* 0x000fea000383ffff */
.L_x_702:
[----:B------:R-:W-:Y:S05]  /*0230*/  WARPSYNC.ALL ;  /* 0x0000000000007948 */ /* 0x000fea0003800000 */
[----:B------:R-:W-:Y:S06]  /*0240*/  BAR.SYNC.DEFER_BLOCKING 0x0 ;  /* 0x0000000000007b1d */ /* 0x000fec0000010000 */
[----:B------:R-:W-:Y:S05]  /*0250*/  BRA `(.L_x_704) ;  /* 0x0000004c00487947 */ /* 0x000fea0003800000 */
.L_x_701:
        /* <DEDUP_REMOVED lines=10> */
[----:B------:R-:W-:Y:S02]  /*0300*/  UMOV UR4, 0x400 ;  /* 0x0000040000047882 */ /* 0x000fe40000000000 */
[CC--:B------:R-:W-:Y:S01]  /*0310*/  LEA.HI R8, R0.reuse, R14.reuse, RZ, 0x2 ;  /* 0x0000000e00087211 */ /* 0x0c0fe200078f10ff */
[----:B------:R-:W-:Y:S01]  /*0320*/  UIADD3 UR4, UR4, 0x2800, URZ ;  /* 0x0000280004047890 */ /* 0x000fe2000fffe03f */
[----:B------:R-:W-:Y:S02]  /*0330*/  LEA.HI R0, R0, R14, RZ, 0x4 ;  /* 0x0000000e00007211 */ /* 0x000fe400078f20ff */
[----:B------:R-:W-:Y:S02]  /*0340*/  SHF.R.S32.HI R6, RZ, 0x2, R8 ;  /* 0x00000002ff067819 */ /* 0x000fe40000011408 */
[----:B------:R-:W-:-:S02]  /*0350*/  LOP3.LUT R8, R8, 0xfffffffc, RZ, 0xc0, !PT ;  /* 0xfffffffc08087812 */ /* 0x000fc400078ec0ff */
[C---:B------:R-:W-:Y:S01]  /*0360*/  IADD3 R4, R6.reuse, 0x50, RZ ;  /* 0x0000005006047810 */ /* 0x040fe20007ffe0ff */
[C---:B------:R-:W-:Y:S01]  /*0370*/  VIADD R12, R6.reuse, 0xf0 ;  /* 0x000000f0060c7836 */ /* 0x040fe20000000000 */
[----:B------:R-:W-:Y:S02]  /*0380*/  IADD3 R10, R6, 0xa0, RZ ;  /* 0x000000a0060a7810 */ /* 0x000fe40007ffe0ff */
[----:B------:R-:W-:Y:S02]  /*0390*/  SHF.R.S32.HI R5, RZ, 0x1f, R4 ;  /* 0x0000001fff057819 */ /* 0x000fe40000011404 */
[----:B------:R-:W-:Y:S02]  /*03a0*/  IADD3 R6, R7, 0x2, RZ ;  /* 0x0000000207067810 */ /* 0x000fe40007ffe0ff */
[----:B------:R-:W-:Y:S01]  /*03b0*/  LEA.HI R9, R5, R4, RZ, 0x2 ;  /* 0x0000000405097211 */ /* 0x000fe200078f10ff */
[----:B------:R-:W-:Y:S01]  /*03c0*/  IMAD.WIDE.U32 R4, R7, -0x33333333, RZ ;  /* 0xcccccccd07047825 */ /* 0x000fe200078e00ff */
[----:B------:R-:W-:-:S02]  /*03d0*/  SHF.R.S32.HI R11, RZ, 0x1f, R10 ;  /* 0x0000001fff0b7819 */ /* 0x000fc4000001140a */
[----:B------:R-:W-:Y:S01]  /*03e0*/  SHF.R.S32.HI R13, RZ, 0x1f, R12 ;  /* 0x0000001fff0d7819 */ /* 0x000fe2000001140c */
[----:B------:R-:W-:Y:S01]  /*03f0*/  IMAD.WIDE.U32 R6, R6, -0x33333333, RZ ;  /* 0xcccccccd06067825 */ /* 0x000fe200078e00ff */
[----:B------:R-:W-:Y:S01]  /*0400*/  LEA.HI R11, R11, R10, RZ, 0x2 ;  /* 0x0000000a0b0b7211 */ /* 0x000fe200078f10ff */
[----:B0-----:R-:W-:Y:S01]  /*0410*/  ULEA UR6, UR6, UR4, 0x18 ;  /* 0x0000000406067291 */ /* 0x001fe2000f8ec03f */
[----:B------:R-:W-:Y:S02]  /*0420*/  SHF.R.U32.HI R10, RZ, 0x3, R5 ;  /* 0x00000003ff0a7819 */ /* 0x000fe40000011605 */
[----:B------:R-:W-:Y:S01]  /*0430*/  SHF.R.U32.HI R6, RZ, 0x3, R7 ;  /* 0x00000003ff067819 */ /* 0x000fe20000011607 */
[----:B------:R-:W-:Y:S01]  /*0440*/  UMOV UR4, URZ ;  /* 0x0000003f00047c82 */ /* 0x000fe20008000000 */
[----:B------:R-:W-:Y:S01]  /*0450*/  SHF.R.U32.HI R5, RZ, 0x4, R0 ;  /* 0x00000004ff057819 */ /* 0x000fe20000011600 */
[----:B------:R0:W-:Y:S01]  /*0460*/  STL [R1+0xb0], R10 ;  /* 0x0000b00a01007387 */ /* 0x0001e20000100800 */
[----:B------:R-:W-:-:S02]  /*0470*/  IADD3 R8, -R8, R14, RZ ;  /* 0x0000000e08087210 */ /* 0x000fc40007ffe1ff */
[----:B------:R-:W-:Y:S01]  /*0480*/  LEA.HI R13, R13, R12, RZ, 0x2 ;  /* 0x0000000c0d0d7211 */ /* 0x000fe200078f10ff */
[----:B------:R1:W-:Y:S01]  /*0490*/  STL [R1+0xb4], R6 ;  /* 0x0000b40601007387 */ /* 0x0003e20000100800 */
[----:B------:R-:W-:Y:S02]  /*04a0*/  SHF.R.U32.HI R9, RZ, 0x2, R9 ;  /* 0x00000002ff097819 */ /* 0x000fe40000011609 */
[----:B------:R-:W-:Y:S02]  /*04b0*/  SHF.R.U32.HI R11, RZ, 0x2, R11 ;  /* 0x00000002ff0b7819 */ /* 0x000fe4000001160b */
[----:B------:R-:W-:Y:S02]  /*04c0*/  SHF.R.U32.HI R13, RZ, 0x2, R13 ;  /* 0x00000002ff0d7819 */ /* 0x000fe4000001160d */
[C---:B------:R-:W-:Y:S02]  /*04d0*/  LOP3.LUT R7, R8.reuse, 0x3, R9, 0x78, !PT ;  /* 0x0000000308077812 */ /* 0x040fe400078e7809 */
[----:B------:R-:W-:-:S02]  /*04e0*/  LOP3.LUT R0, R8, 0x3, R11, 0x78, !PT ;  /* 0x0000000308007812 */ /* 0x000fc400078e780b */
[----:B0-----:R-:W-:Y:S02]  /*04f0*/  CS2R R10, SRZ ;  /* 0x00000000000a7805 */ /* 0x001fe4000001ff00 */
[----:B-1----:R-:W-:-:S05]  /*0500*/  LOP3.LUT R6, R8, 0x3, R5, 0x78, !PT ;  /* 0x0000000308067812 */ /* 0x002fca00078e7805 */
[----:B------:R0:W-:Y:S04]  /*0510*/  STL [R1+0xc4], R6 ;  /* 0x0000c40601007387 */ /* 0x0001e80000100800 */
[----:B------:R-:W-:Y:S04]  /*0520*/  STL [R1+0xc0], R7 ;  /* 0x0000c00701007387 */ /* 0x000fe80000100800 */
[----:B------:R1:W-:Y:S01]  /*0530*/  STL [R1+0xbc], R0 ;  /* 0x0000bc0001007387 */ /* 0x0003e20000100800 */
[----:B0-----:R-:W-:Y:S02]  /*0540*/  LOP3.LUT R6, R8, 0x3, R13, 0x78, !PT ;  /* 0x0000000308067812 */ /* 0x001fe400078e780d */
[----:B------:R-:W-:-:S03]  /*0550*/  CS2R R12, SRZ ;  /* 0x00000000000c7805 */ /* 0x000fc6000001ff00 */
[----:B------:R0:W-:Y:S04]  /*0560*/  STL [R1+0xb8], R6 ;  /* 0x0000b80601007387 */ /* 0x0001e80000100800 */
[----:B------:R0:W-:Y:S04]  /*0570*/  STL [R1+0x30], RZ ;  /* 0x000030ff01007387 */ /* 0x0001e80000100800 */
[----:B------:R0:W-:Y:S04]  /*0580*/  STL [R1+0x40], RZ ;  /* 0x000040ff01007387 */ /* 0x0001e80000100800 */
[----:B------:R0:W-:Y:S04]  /*0590*/  STL [R1+0x2c], RZ ;  /* 0x00002cff01007387 */ /* 0x0001e80000100800 */
[----:B------:R0:W-:Y:S01]  /*05a0*/  STL [R1+0x3c], RZ ;  /* 0x00003cff01007387 */ /* 0x0001e20000100800 */
[C---:B--2---:R-:W-:Y:S01]  /*05b0*/  PRMT R4, R2.reuse, 0x7632, R4 ;  /* 0x0000763202047816 */ /* 0x044fe20000000004 */
[----:B-1----:R-:W-:Y:S01]  /*05c0*/  IMAD.U32 R0, R2, 0x10000, RZ ;  /* 0x0001000002007824 */ /* 0x002fe200078e00ff */
[----:B------:R-:W-:-:S02]  /*05d0*/  PRMT R5, R3, 0x7632, R5 ;  /* 0x0000763203057816 */ /* 0x000fc40000000005 */
[----:B------:R-:W-:Y:S02]  /*05e0*/  SHF.L.U32 R2, R3, 0x10, RZ ;  /* 0x0000001003027819 */ /* 0x000fe400000006ff */
[----:B------:R-:W-:Y:S01]  /*05f0*/  SHF.L.U32 R3, R4, 0x10, RZ ;  /* 0x0000001004037819 */ /* 0x000fe200000006ff */
[----:B0-----:R-:W-:-:S07]  /*0600*/  IMAD.U32 R4, R5, 0x10000, RZ ;  /* 0x0001000005047824 */ /* 0x001fce00078e00ff */
.L_x_720:
[----:B-1----:R-:W2:Y:S04]  /*0610*/  LDL R14, [R1+0xb0] ;  /* 0x0000b000010e7983 */ /* 0x002ea80000100800 */
[----:B------:R-:W3:Y:S01]  /*0620*/  LDL R21, [R1+0xb4] ;  /* 0x0000b40001157983 */ /* 0x000ee20000100800 */
        /* <DEDUP_REMOVED lines=19> */
[----:B------:R-:W-:Y:S01]  /*0760*/  IADD3 R9, P1, R46, R8, RZ ;  /* 0x000000082e097210 */ /* 0x000fe20007f3e0ff */
[----:B------:R-:W-:-:S03]  /*0770*/  ULDC UR7, c[0x0][0x250] ;  /* 0x0000940000077ab9 */ /* 0x000fc60000000800 */
[----:B------:R-:W-:Y:S02]  /*0780*/  IADD3.X R16, RZ, R5, RZ, P1, !PT ;  /* 0x00000005ff107210 */ /* 0x000fe40000ffe4ff */
[C---:B------:R-:W-:Y:S02]  /*0790*/  SHF.L.U32 R19, R9.reuse, 0x1, RZ ;  /* 0x0000000109137819 */ /* 0x040fe400000006ff */
[----:B------:R-:W-:Y:S01]  /*07a0*/  SHF.L.U64.HI R20, R9, 0x1, R16 ;  /* 0x0000000109147819 */ /* 0x000fe20000010210 */
[----:B------:R-:W-:-:S04]  /*07b0*/  VIADD R9, R46, 0x500 ;  /* 0x000005002e097836 */ /* 0x000fc80000000000 */
[----:B------:R-:W-:Y:S01]  /*07c0*/  STL [R1+0x74], R20 ;  /* 0x0000741401007387 */ /* 0x000fe20000100800 */
[----:B------:R-:W-:-:S03]  /*07d0*/  IADD3 R9, P2, R9, R8, RZ ;  /* 0x0000000809097210 */ /* 0x000fc60007f5e0ff */
[----:B------:R0:W-:Y:S01]  /*07e0*/  STL [R1+0x70], R19 ;  /* 0x0000701301007387 */ /* 0x0001e20000100800 */
[----:B------:R-:W-:-:S05]  /*07f0*/  SHF.L.U32 R22, R9, 0x1, RZ ;  /* 0x0000000109167819 */ /* 0x000fca00000006ff */
[----:B------:R1:W-:Y:S01]  /*0800*/  STL [R1+0x90], R22 ;  /* 0x0000901601007387 */ /* 0x0003e20000100800 */
[----:B--2---:R-:W-:-:S04]  /*0810*/  IADD3 R15, P0, R14, UR12, RZ ;  /* 0x0000000c0e0f7c10 */ /* 0x004fc8000ff1e0ff */
[----:B------:R-:W-:Y:S02]  /*0820*/  IADD3.X R18, RZ, UR13, RZ, P0, !PT ;  /* 0x0000000dff127c10 */ /* 0x000fe400087fe4ff */
[----:B------:R-:W-:-:S04]  /*0830*/  LEA R14, P0, R15, UR14, 0x3 ;  /* 0x0000000e0f0e7c11 */ /* 0x000fc8000f8018ff */
[----:B------:R-:W-:Y:S02]  /*0840*/  LEA.HI.X R15, R15, UR15, R18, 0x3, P0 ;  /* 0x0000000f0f0f7c11 */ /* 0x000fe400080f1c12 */
[----:B------:R-:W-:-:S04]  /*0850*/  IADD3 R16, P0, R19, UR18, RZ ;  /* 0x0000001213107c10 */ /* 0x000fc8000ff1e0ff */
[----:B------:R-:W2:Y:S01]  /*0860*/  LDG.E.64.CONSTANT R14, desc[UR10][R14.64] ;  /* 0x0000000a0e0e7981 */ /* 0x000ea2000c1e9b00 */
[C---:B------:R-:W-:Y:S02]  /*0870*/  IADD3.X R17, R20.reuse, UR19, RZ, P0, !PT ;  /* 0x0000001314117c10 */ /* 0x040fe400087fe4ff */
[----:B------:R-:W-:Y:S02]  /*0880*/  IADD3 R18, P1, R19, UR20, RZ ;  /* 0x0000001413127c10 */ /* 0x000fe4000ff3e0ff */
[----:B---3--:R-:W-:Y:S02]  /*0890*/  IADD3 R25, P0, R21, UR12, RZ ;  /* 0x0000000c15197c10 */ /* 0x008fe4000ff1e0ff */
[----:B0-----:R-:W-:Y:S01]  /*08a0*/  IADD3.X R19, R20, UR21, RZ, P1, !PT ;  /* 0x0000001514137c10 */ /* 0x001fe20008ffe4ff */
[----:B------:R-:W3:Y:S01]  /*08b0*/  LDG.E.64.CONSTANT R16, desc[UR10][R16.64] ;  /* 0x0000000a10107981 */ /* 0x000ee2000c1e9b00 */
[----:B------:R-:W-:Y:S01]  /*08c0*/  IADD3.X R20, RZ, R5, RZ, P2, !PT ;  /* 0x00000005ff147210 */ /* 0x000fe200017fe4ff */
[----:B------:R-:W-:Y:S01]  /*08d0*/  IMAD.X R26, RZ, RZ, UR13, P0 ;  /* 0x0000000dff1a7e24 */ /* 0x000fe200080e06ff */
[----:B------:R-:W-:Y:S01]  /*08e0*/  LEA R24, P0, R25, UR14, 0x3 ;  /* 0x0000000e19187c11 */ /* 0x000fe2000f8018ff */
[----:B------:R-:W-:Y:S01]  /*08f0*/  ULDC.64 UR12, c[0x0][0x258] ;  /* 0x00009600000c7ab9 */ /* 0x000fe20000000a00 */
[----:B------:R-:W4:Y:S01]  /*0900*/  LDG.E.64.CONSTANT R18, desc[UR10][R18.64] ;  /* 0x0000000a12127981 */ /* 0x000f22000c1e9b00 */
[----:B------:R-:W-:-:S02]  /*0910*/  SHF.L.U64.HI R27, R9, 0x1, R20 ;  /* 0x00000001091b7819 */ /* 0x000fc40000010214 */
[C---:B------:R-:W-:Y:S02]  /*0920*/  IADD3 R20, P1, R22.reuse, UR18, RZ ;  /* 0x0000001216147c10 */ /* 0x040fe4000ff3e0ff */
[----:B------:R-:W-:Y:S02]  /*0930*/  LEA.HI.X R25, R25, UR15, R26, 0x3, P0 ;  /* 0x0000000f19197c11 */ /* 0x000fe400080f1c1a */
[----:B-1----:R-:W-:Y:S02]  /*0940*/  IADD3 R22, P2, R22, UR20, RZ ;  /* 0x0000001416167c10 */ /* 0x002fe4000ff5e0ff */
[C---:B------:R-:W-:Y:S02]  /*0950*/  IADD3.X R21, R27.reuse, UR19, RZ, P1, !PT ;  /* 0x000000131b157c10 */ /* 0x040fe40008ffe4ff */
[----:B------:R-:W4:Y:S01]  /*0960*/  LDG.E.64.CONSTANT R24, desc[UR10][R24.64] ;  /* 0x0000000a18187981 */ /* 0x000f22000c1e9b00 */
[----:B------:R-:W-:-:S03]  /*0970*/  IADD3.X R23, R27, UR21, RZ, P2, !PT ;  /* 0x000000151b177c10 */ /* 0x000fc600097fe4ff */
[----:B------:R-:W4:Y:S04]  /*0980*/  LDG.E.64.CONSTANT R20, desc[UR10][R20.64] ;  /* 0x0000000a14147981 */ /* 0x000f28000c1e9b00 */
[----:B------:R-:W4:Y:S01]  /*0990*/  LDG.E.64.CONSTANT R22, desc[UR10][R22.64] ;  /* 0x0000000a16167981 */ /* 0x000f22000c1e9b00 */
[----:B------:R-:W-:-:S04]  /*09a0*/  IADD3 R9, R46, 0xa00, RZ ;  /* 0x00000a002e097810 */ /* 0x000fc80007ffe0ff */
[----:B------:R-:W-:-:S04]  /*09b0*/  IADD3 R9, P0, R9, R8, RZ ;  /* 0x0000000809097210 */ /* 0x000fc80007f1e0ff */
[----:B------:R-:W-:Y:S01]  /*09c0*/  IADD3.X R26, RZ, R5, RZ, P0, !PT ;  /* 0x00000005ff1a7210 */ /* 0x000fe200007fe4ff */
[----:B------:R-:W-:-:S03]  /*09d0*/  IMAD.SHL.U32 R28, R9, 0x2, RZ ;  /* 0x00000002091c7824 */ /* 0x000fc600078e00ff */
[----:B------:R-:W-:Y:S02]  /*09e0*/  SHF.L.U64.HI R30, R9, 0x1, R26 ;  /* 0x00000001091e7819 */ /* 0x000fe4000001021a */
[----:B------:R-:W-:Y:S01]  /*09f0*/  IADD3 R26, P0, R28, UR18, RZ ;  /* 0x000000121c1a7c10 */ /* 0x000fe2000ff1e0ff */
[----:B------:R0:W-:Y:S01]  /*0a00*/  STL [R1+0x98], R27 ;  /* 0x0000981b01007387 */ /* 0x0001e20000100800 */
[----:B------:R-:W-:-:S03]  /*0a10*/  IADD3 R9, R46, 0xf00, RZ ;  /* 0x00000f002e097810 */ /* 0x000fc60007ffe0ff */
[----:B------:R1:W-:Y:S01]  /*0a20*/  STL [R1+0x94], R28 ;  /* 0x0000941c01007387 */ /* 0x0003e20000100800 */
[----:B0-----:R-:W-:Y:S02]  /*0a30*/  IADD3.X R27, R30, UR19, RZ, P0, !PT ;  /* 0x000000131e1b7c10 */ /* 0x001fe400087fe4ff */
[----:B-1----:R-:W-:-:S04]  /*0a40*/  IADD3 R28, P0, R28, UR20, RZ ;  /* 0x000000141c1c7c10 */ /* 0x002fc8000ff1e0ff */
[----:B------:R-:W4:Y:S01]  /*0a50*/  LDG.E.64.CONSTANT R26, desc[UR10][R26.64] ;  /* 0x0000000a1a1a7981 */ /* 0x000f22000c1e9b00 */
[----:B------:R-:W-:Y:S02]  /*0a60*/  IADD3.X R29, R30, UR21, RZ, P0, !PT ;  /* 0x000000151e1d7c10 */ /* 0x000fe400087fe4ff */
[----:B------:R-:W-:Y:S01]  /*0a70*/  IADD3 R9, P0, R9, R8, RZ ;  /* 0x0000000809097210 */ /* 0x000fe20007f1e0ff */
[----:B------:R0:W-:Y:S04]  /*0a80*/  STL [R1+0xa0], R30 ;  /* 0x0000a01e01007387 */ /* 0x0001e80000100800 */
[----:B------:R-:W-:Y:S01]  /*0a90*/  IMAD.SHL.U32 R32, R9, 0x2, RZ ;  /* 0x0000000209207824 */ /* 0x000fe200078e00ff */
[----:B------:R-:W4:Y:S01]  /*0aa0*/  LDG.E.64.CONSTANT R28, desc[UR10][R28.64] ;  /* 0x0000000a1c1c7981 */ /* 0x000f22000c1e9b00 */
[----:B0-----:R-:W-:-:S04]  /*0ab0*/  IADD3.X R30, RZ, R5, RZ, P0, !PT ;  /* 0x00000005ff1e7210 */ /* 0x001fc800007fe4ff */
[----:B------:R-:W-:Y:S02]  /*0ac0*/  SHF.L.U64.HI R34, R9, 0x1, R30 ;  /* 0x0000000109227819 */ /* 0x000fe4000001021e */
[----:B------:R-:W-:Y:S02]  /*0ad0*/  IADD3 R30, P0, R32, UR18, RZ ;  /* 0x00000012201e7c10 */ /* 0x000fe4000ff1e0ff */
[----:B------:R-:W-:Y:S01]  /*0ae0*/  IADD3 R9, R46, 0x1400, RZ ;  /* 0x000014002e097810 */ /* 0x000fe20007ffe0ff */
[----:B------:R0:W-:Y:S01]  /*0af0*/  STL [R1+0x9c], R32 ;  /* 0x00009c2001007387 */ /* 0x0001e20000100800 */
[----:B------:R-:W-:Y:S02]  /*0b00*/  IADD3.X R31, R34, UR19, RZ, P0, !PT ;  /* 0x00000013221f7c10 */ /* 0x000fe400087fe4ff */
[----:B------:R-:W-:Y:S01]  /*0b10*/  IADD3 R9, P0, R9, R8, RZ ;  /* 0x0000000809097210 */ /* 0x000fe20007f1e0ff */
[----:B------:R1:W-:Y:S01]  /*0b20*/  STL [R1+0xac], R34 ;  /* 0x0000ac2201007387 */ /* 0x0003e20000100800 */
[----:B0-----:R-:W-:-:S03]  /*0b30*/  IADD3 R32, P1, R32, UR20, RZ ;  /* 0x0000001420207c10 */ /* 0x001fc6000ff3e0ff */
[----:B------:R-:W-:Y:S01]  /*0b40*/  IMAD.SHL.U32 R36, R9, 0x2, RZ ;  /* 0x0000000209247824 */ /* 0x000fe200078e00ff */
[----:B------:R-:W4:Y:S01]  /*0b50*/  LDG.E.64.CONSTANT R30, desc[UR10][R30.64] ;  /* 0x0000000a1e1e7981 */ /* 0x000f22000c1e9b00 */
[----:B------:R-:W-:Y:S02]  /*0b60*/  IADD3.X R33, R34, UR21, RZ, P1, !PT ;  /* 0x0000001522217c10 */ /* 0x000fe40008ffe4ff */
[----:B-1----:R-:W-:-:S04]  /*0b70*/  IADD3.X R34, RZ, R5, RZ, P0, !PT ;  /* 0x00000005ff227210 */ /* 0x002fc800007fe4ff */
[----:B------:R-:W-:Y:S01]  /*0b80*/  SHF.L.U64.HI R38, R9, 0x1, R34 ;  /* 0x0000000109267819 */ /* 0x000fe20000010222 */
[----:B------:R-:W4:Y:S01]  /*0b90*/  LDG.E.64.CONSTANT R32, desc[UR10][R32.64] ;  /* 0x0000000a20207981 */ /* 0x000f22000c1e9b00 */
[----:B------:R-:W-:-:S04]  /*0ba0*/  IADD3 R34, P0, R36, UR18, RZ ;  /* 0x0000001224227c10 */ /* 0x000fc8000ff1e0ff */
[----:B------:R-:W-:-:S06]  /*0bb0*/  IADD3.X R35, R38, UR19, RZ, P0, !PT ;  /* 0x0000001326237c10 */ /* 0x000fcc00087fe4ff */
[----:B------:R-:W4:Y:S04]  /*0bc0*/  LDG.E.64.CONSTANT R34, desc[UR10][R34.64] ;  /* 0x0000000a22227981 */ /* 0x000f28000c1e9b00 */
[----:B------:R0:W-:Y:S02]  /*0bd0*/  STL [R1+0xa4], R36 ;  /* 0x0000a42401007387 */ /* 0x0001e40000100800 */
[----:B0-----:R-:W-:-:S04]  /*0be0*/  IADD3 R36, P1, R36, UR20, RZ ;  /* 0x0000001424247c10 */ /* 0x001fc8000ff3e0ff */
[----:B------:R-:W-:-:S06]  /*0bf0*/  IADD3.X R37, R38, UR21, RZ, P1, !PT ;  /* 0x0000001526257c10 */ /* 0x000fcc0008ffe4ff */
[----:B------:R-:W4:Y:S01]  /*0c00*/  LDG.E.64.CONSTANT R36, desc[UR10][R36.64] ;  /* 0x0000000a24247981 */ /* 0x000f22000c1e9b00 */
[----:B------:R-:W-:-:S04]  /*0c10*/  IADD3 R9, R46, 0x1900, RZ ;  /* 0x000019002e097810 */ /* 0x000fc80007ffe0ff */
[----:B------:R-:W-:Y:S01]  /*0c20*/  IADD3 R9, P0, R9, R8, RZ ;  /* 0x0000000809097210 */ /* 0x000fe20007f1e0ff */
[----:B------:R0:W-:Y:S04]  /*0c30*/  STL [R1+0xa8], R38 ;  /* 0x0000a82601007387 */ /* 0x0001e80000100800 */
[----:B------:R-:W-:Y:S01]  /*0c40*/  IMAD.SHL.U32 R40, R9, 0x2, RZ ;  /* 0x0000000209287824 */ /* 0x000fe200078e00ff */
        /* <DEDUP_REMOVED lines=10> */
[----:B------:R-:W-:Y:S01]  /*0cf0*/  IADD3 R46, R46, 0x2300, RZ ;  /* 0x000023002e2e7810 */ /* 0x000fe20007ffe0ff */
[----:B------:R-:W4:Y:S01]  /*0d00*/  LDG.E.64.CONSTANT R38, desc[UR10][R38.64] ;  /* 0x0000000a26267981 */ /* 0x000f22000c1e9b00 */
[----:B------:R-:W-:Y:S02]  /*0d10*/  IADD3.X R41, R42, UR21, RZ, P1, !PT ;  /* 0x000000152a297c10 */ /* 0x000fe40008ffe4ff */
[----:B-1----:R-:W-:-:S04]  /*0d20*/  IADD3.X R42, RZ, R5, RZ, P0, !PT ;  /* 0x00000005ff2a7210 */ /* 0x002fc800007fe4ff */
[----:B------:R-:W-:Y:S01]  /*0d30*/  SHF.L.U64.HI R47, R9, 0x1, R42 ;  /* 0x00000001092f7819 */ /* 0x000fe2000001022a */
[----:B------:R0:W-:Y:S01]  /*0d40*/  STL [R1+0x80], R44 ;  /* 0x0000802c01007387 */ /* 0x0001e20000100800 */
[----:B------:R-:W-:Y:S02]  /*0d50*/  IADD3 R42, P0, R44, UR18, RZ ;  /* 0x000000122c2a7c10 */ /* 0x000fe4000ff1e0ff */
[----:B------:R-:W-:Y:S01]  /*0d60*/  MOV R51, 0x28 ;  /* 0x0000002800337802 */ /* 0x000fe20000000f00 */
[----:B------:R-:W4:Y:S01]  /*0d70*/  LDG.E.64.CONSTANT R40, desc[UR10][R40.64] ;  /* 0x0000000a28287981 */ /* 0x000f22000c1e9b00 */
[----:B------:R-:W-:Y:S02]  /*0d80*/  IADD3.X R43, R47, UR19, RZ, P0, !PT ;  /* 0x000000132f2b7c10 */ /* 0x000fe400087fe4ff */
[----:B------:R-:W-:-:S04]  /*0d90*/  IADD3 R46, P0, R46, R8, RZ ;  /* 0x000000082e2e7210 */ /* 0x000fc80007f1e0ff */
[----:B------:R-:W-:Y:S02]  /*0da0*/  IADD3.X R5, RZ, R5, RZ, P0, !PT ;  /* 0x00000005ff057210 */ /* 0x000fe400007fe4ff */
[----:B0-----:R-:W-:Y:S01]  /*0db0*/  IADD3 R44, P1, R44, UR20, RZ ;  /* 0x000000142c2c7c10 */ /* 0x001fe2000ff3e0ff */
[----:B------:R0:W-:Y:S01]  /*0dc0*/  STL [R1+0x84], R47 ;  /* 0x0000842f01007387 */ /* 0x0001e20000100800 */
[C---:B------:R-:W-:Y:S01]  /*0dd0*/  SHF.L.U64.HI R50, R46.reuse, 0x1, R5 ;  /* 0x000000012e327819 */ /* 0x040fe20000010205 */
[----:B------:R-:W-:Y:S01]  /*0de0*/  IMAD.SHL.U32 R48, R46, 0x2, RZ ;  /* 0x000000022e307824 */ /* 0x000fe200078e00ff */
[----:B------:R-:W-:Y:S01]  /*0df0*/  IADD3.X R45, R47, UR21, RZ, P1, !PT ;  /* 0x000000152f2d7c10 */ /* 0x000fe20008ffe4ff */
[----:B------:R-:W-:Y:S01]  /*0e00*/  IMAD R51, R6, R51, UR6 ;  /* 0x0000000606337e24 */ /* 0x000fe2000f8e0233 */
[----:B------:R-:W4:Y:S02]  /*0e10*/  LDG.E.64.CONSTANT R42, desc[UR10][R42.64] ;  /* 0x0000000a2a2a7981 */ /* 0x000f24000c1e9b00 */
[----:B------:R-:W-:-:S02]  /*0e20*/  IADD3 R46, P0, R48, UR18, RZ ;  /* 0x00000012302e7c10 */ /* 0x000fc4000ff1e0ff */
[----:B------:R1:W-:Y:S02]  /*0e30*/  STL [R1+0x78], R48 ;  /* 0x0000783001007387 */ /* 0x0003e40000100800 */
[----:B0-----:R-:W-:Y:S02]  /*0e40*/  IADD3.X R47, R50, UR19, RZ, P0, !PT ;  /* 0x00000013322f7c10 */ /* 0x001fe400087fe4ff */
[----:B------:R0:W-:Y:S01]  /*0e50*/  STL [R1+0x7c], R50 ;  /* 0x00007c3201007387 */ /* 0x0001e20000100800 */
[----:B------:R-:W-:-:S03]  /*0e60*/  LEA R7, R7, R51, 0x3 ;  /* 0x0000003307077211 */ /* 0x000fc600078e18ff */
[----:B------:R-:W4:Y:S01]  /*0e70*/  LDG.E.64.CONSTANT R44, desc[UR10][R44.64] ;  /* 0x0000000a2c2c7981 */ /* 0x000f22000c1e9b00 */
[----:B-1----:R-:W-:-:S03]  /*0e80*/  IADD3 R48, P1, R48, UR20, RZ ;  /* 0x0000001430307c10 */ /* 0x002fc6000ff3e0ff */
[----:B------:R-:W4:Y:S01]  /*0e90*/  LDG.E.64.CONSTANT R46, desc[UR10][R46.64] ;  /* 0x0000000a2e2e7981 */ /* 0x000f22000c1e9b00 */
[----:B------:R-:W-:-:S06]  /*0ea0*/  IADD3.X R49, R50, UR21, RZ, P1, !PT ;  /* 0x0000001532317c10 */ /* 0x000fcc0008ffe4ff */
[----:B------:R-:W4:Y:S01]  /*0eb0*/  LDG.E.64.CONSTANT R48, desc[UR10][R48.64] ;  /* 0x0000000a30307981 */ /* 0x000f22000c1e9b00 */
[----:B--2---:R-:W-:-:S06]  /*0ec0*/  FADD.FTZ R5, R15, UR7 ;  /* 0x000000070f057e21 */ /* 0x004fcc0008010000 */
[----:B------:R-:W1:Y:S01]  /*0ed0*/  MUFU.RSQ R5, R5 ;  /* 0x0000000500057308 */ /* 0x000e620000001400 */
[C---:B---3--:R-:W-:Y:S02]  /*0ee0*/  PRMT R9, R16.reuse, 0x7632, R9 ;  /* 0x0000763210097816 */ /* 0x048fe40000000009 */
[----:B------:R-:W-:Y:S02]  /*0ef0*/  SHF.L.U32 R8, R16, 0x10, RZ ;  /* 0x0000001010087819 */ /* 0x000fe400000006ff */
[C---:B----4-:R-:W-:Y:S01]  /*0f00*/  SHF.L.U32 R57, R18.reuse, 0x10, RZ ;  /* 0x0000001012397819 */ /* 0x050fe200000006ff */
[----:B------:R-:W-:Y:S01]  /*0f10*/  IMAD.U32 R9, R9, 0x10000, RZ ;  /* 0x0001000009097824 */ /* 0x000fe200078e00ff */
[----:B------:R-:W-:Y:S01]  /*0f20*/  PRMT R15, R18, 0x7632, R15 ;  /* 0x00007632120f7816 */ /* 0x000fe2000000000f */
[C---:B------:R-:W-:Y:S02]  /*0f30*/  FADD.FTZ R8, -R14.reuse, R8 ;  /* 0x000000080e087221 */ /* 0x040fe40000010100 */
[----:B------:R-:W-:Y:S01]  /*0f40*/  FADD.FTZ R9, -R14, R9 ;  /* 0x000000090e097221 */ /* 0x000fe20000010100 */
[----:B------:R-:W-:Y:S01]  /*0f50*/  SHF.L.U32 R15, R15, 0x10, RZ ;  /* 0x000000100f0f7819 */ /* 0x000fe200000006ff */
[C---:B0-----:R-:W-:Y:S01]  /*0f60*/  FMUL.FTZ R50, R0.reuse, R57 ;  /* 0x0000003900327220 */ /* 0x041fe20000410000 */
[C---:B-1----:R-:W-:Y:S01]  /*0f70*/  FMUL.FTZ R54, R5.reuse, R8 ;  /* 0x0000000805367220 */ /* 0x042fe20000410000 */
[----:B------:R-:W-:Y:S01]  /*0f80*/  FMUL.FTZ R6, R5, R9 ;  /* 0x0000000905067220 */ /* 0x000fe20000410000 */
[----:B------:R-:W-:Y:S01]  /*0f90*/  FFMA.FTZ R51, R0, R57, RZ ;  /* 0x0000003900337223 */ /* 0x000fe200000100ff */
[----:B------:R-:W-:Y:S01]  /*0fa0*/  STL [R1+0xc8], R16 ;  /* 0x0000c81001007387 */ /* 0x000fe20000100800 */
[-C--:B------:R-:W-:Y:S01]  /*0fb0*/  FMUL.FTZ R8, R3, R15.reuse ;  /* 0x0000000f03087220 */ /* 0x080fe20000410000 */
[----:B------:R-:W-:Y:S01]  /*0fc0*/  FFMA.FTZ R50, R54, R50, RZ ;  /* 0x0000003236327223 */ /* 0x000fe200000100ff */
[----:B------:R-:W-:Y:S01]  /*0fd0*/  FADD.FTZ R25, R25, UR7 ;  /* 0x0000000719197e21 */ /* 0x000fe20008010000 */
[----:B------:R-:W-:Y:S01]  /*0fe0*/  STL [R1+0xd0], R18 ;  /* 0x0000d01201007387 */ /* 0x000fe20000100800 */
[----:B------:R-:W-:Y:S01]  /*0ff0*/  FFMA.FTZ R51, R3, R15, R51 ;  /* 0x0000000f03337223 */ /* 0x000fe20000010033 */
[----:B------:R-:W-:-:S02]  /*1000*/  FFMA.FTZ R8, R6, R8, R50 ;  /* 0x0000000806087223 */ /* 0x000fc40000010032 */
[----:B------:R0:W-:Y:S01]  /*1010*/  STL [R1+0x50], R54 ;  /* 0x0000503601007387 */ /* 0x0001e20000100800 */
[----:B------:R-:W-:Y:S02]  /*1020*/  IMAD.U32 R9, R20, 0x10000, RZ ;  /* 0x0001000014097824 */ /* 0x000fe400078e00ff */
[----:B0-----:R-:W-:Y:S01]  /*1030*/  FADD.FTZ R54, R15, R11 ;  /* 0x0000000b0f367221 */ /* 0x001fe20000010000 */
[----:B-----5:R-:W-:Y:S02]  /*1040*/  FFMA.FTZ R15, R6, R15, R10 ;  /* 0x0000000f060f7223 */ /* 0x020fe4000001000a */
[----:B------:R0:W1:Y:S01]  /*1050*/  MUFU.RSQ R6, R25 ;  /* 0x0000001900067308 */ /* 0x0000620000001400 */
[----:B------:R-:W-:Y:S01]  /*1060*/  SHF.L.U32 R18, R22, 0x10, RZ ;  /* 0x0000001016127819 */ /* 0x000fe200000006ff */
[----:B------:R-:W-:Y:S01]  /*1070*/  FADD.FTZ R9, -R14, R9 ;  /* 0x000000090e097221 */ /* 0x000fe20000010100 */
[----:B------:R2:W-:Y:S01]  /*1080*/  STL [R1+0x1c], R7 ;  /* 0x00001c0701007387 */ /* 0x0005e20000100800 */
[----:B------:R-:W-:-:S02]  /*1090*/  IMAD.U32 R55, R17, 0x10000, RZ ;  /* 0x0001000011377824 */ /* 0x000fc400078e00ff */
[----:B------:R-:W-:Y:S01]  /*10a0*/  FMUL.FTZ R16, R5, R9 ;  /* 0x0000000905107220 */ /* 0x000fe20000410000 */
[----:B0-----:R-:W-:Y:S01]  /*10b0*/  PRMT R25, R20, 0x7632, R25 ;  /* 0x0000763214197816 */ /* 0x001fe20000000019 */
[----:B--2---:R-:W-:Y:S01]  /*10c0*/  FMUL.FTZ R7, R0, R18 ;  /* 0x0000001200077220 */ /* 0x004fe20000410000 */
[----:B------:R-:W-:Y:S02]  /*10d0*/  PRMT R53, R17, 0x7632, R53 ;  /* 0x0000763211357816 */ /* 0x000fe40000000035 */
[----:B------:R-:W-:Y:S01]  /*10e0*/  PRMT R50, R22, 0x7632, R50 ;  /* 0x0000763216327816 */ /* 0x000fe20000000032 */
[----:B------:R-:W-:Y:S01]  /*10f0*/  FFMA.FTZ R8, R16, R7, R8 ;  /* 0x0000000710087223 */ /* 0x000fe20000010008 */
[----:B------:R-:W-:Y:S01]  /*1100*/  SHF.L.U32 R25, R25, 0x10, RZ ;  /* 0x0000001019197819 */ /* 0x000fe200000006ff */
[----:B------:R-:W-:Y:S01]  /*1110*/  FADD.FTZ R55, -R24, R55 ;  /* 0x0000003718377221 */ /* 0x000fe20000010100 */
[C---:B------:R-:W-:Y:S01]  /*1120*/  SHF.L.U32 R7, R19.reuse, 0x10, RZ ;  /* 0x0000001013077819 */ /* 0x040fe200000006ff */
[----:B------:R-:W-:Y:S01]  /*1130*/  STL [R1+0x124], R57 ;  /* 0x0001243901007387 */ /* 0x000fe20000100800 */
[----:B------:R-:W-:Y:S01]  /*1140*/  PRMT R52, R19, 0x7632, R52 ;  /* 0x0000763213347816 */ /* 0x000fe20000000034 */
[----:B------:R-:W-:Y:S01]  /*1150*/  FADD.FTZ R25, -R14, R25 ;  /* 0x000000190e197221 */ /* 0x000fe20000010100 */
[----:B------:R-:W-:Y:S01]  /*1160*/  SHF.L.U32 R53, R53, 0x10, RZ ;  /* 0x0000001035357819 */ /* 0x000fe200000006ff */
[----:B------:R-:W-:Y:S01]  /*1170*/  STL [R1+0x18], R18 ;  /* 0x0000181201007387 */ /* 0x000fe20000100800 */
[----:B------:R-:W-:Y:S01]  /*1180*/  SHF.L.U32 R50, R50, 0x10, RZ ;  /* 0x0000001032327819 */ /* 0x000fe200000006ff */
[----:B------:R-:W-:-:S02]  /*1190*/  FMUL.FTZ R9, R2, R7 ;  /* 0x0000000702097220 */ /* 0x000fc40000410000 */
[----:B------:R1:W-:Y:S01]  /*11a0*/  STL [R1+0x68], R16 ;  /* 0x0000681001007387 */ /* 0x0003e20000100800 */
[----:B------:R-:W-:Y:S02]  /*11b0*/  IMAD.U32 R52, R52, 0x10000, RZ ;  /* 0x0001000034347824 */ /* 0x000fe400078e00ff */
[----:B------:R-:W-:Y:S01]  /*11c0*/  FMUL.FTZ R11, R3, R50 ;  /* 0x00000032030b7220 */ /* 0x000fe20000410000 */
[----:B------:R-:W-:Y:S01]  /*11d0*/  STL [R1+0xd4], R17 ;  /* 0x0000d41101007387 */ /* 0x000fe20000100800 */
[----:B------:R-:W-:Y:S01]  /*11e0*/  FADD.FTZ R53, -R24, R53 ;  /* 0x0000003518357221 */ /* 0x000fe20000010100 */
[----:B------:R-:W-:Y:S02]  /*11f0*/  FMUL.FTZ R25, R5, R25 ;  /* 0x0000001905197220 */ /* 0x000fe40000410000 */
[----:B------:R-:W-:Y:S01]  /*1200*/  STL [R1+0xd8], R19 ;  /* 0x0000d81301007387 */ /* 0x000fe20000100800 */
[----:B-1----:R-:W-:Y:S01]  /*1210*/  FMUL.FTZ R16, R6, R55 ;  /* 0x0000003706107220 */ /* 0x002fe20000410000 */
[----:B------:R-:W-:-:S02]  /*1220*/  IMAD.U32 R55, R21, 0x10000, RZ ;  /* 0x0001000015377824 */ /* 0x000fc400078e00ff */
[----:B------:R-:W-:Y:S01]  /*1230*/  STL [R1+0xdc], R20 ;  /* 0x0000dc1401007387 */ /* 0x000fe20000100800 */
[----:B------:R-:W-:Y:S01]  /*1240*/  FFMA.FTZ R51, R0, R18, R51 ;  /* 0x0000001200337223 */ /* 0x000fe20000010033 */
[----:B------:R-:W-:Y:S02]  /*1250*/  FFMA.FTZ R9, R16, R9, RZ ;  /* 0x0000000910097223 */ /* 0x000fe400000100ff */
[----:B------:R-:W-:Y:S01]  /*1260*/  STL [R1+0xe0], R22 ;  /* 0x0000e01601007387 */ /* 0x000fe20000100800 */
[----:B------:R-:W-:Y:S01]  /*1270*/  FMUL.FTZ R10, R4, R52 ;  /* 0x00000034040a7220 */ /* 0x000fe20000410000 */
[----:B------:R-:W-:Y:S02]  /*1280*/  FMUL.FTZ R53, R6, R53 ;  /* 0x0000003506357220 */ /* 0x000fe40000410000 */
[----:B------:R0:W-:Y:S01]  /*1290*/  STL [R1+0x54], R16 ;  /* 0x0000541001007387 */ /* 0x0001e20000100800 */
[CC--:B------:R-:W-:Y:S01]  /*12a0*/  FFMA.FTZ R15, R25.reuse, R50.reuse, R15 ;  /* 0x00000032190f7223 */ /* 0x0c0fe2000001000f */
[----:B------:R-:W-:Y:S01]  /*12b0*/  FFMA.FTZ R8, R25, R11, R8 ;  /* 0x0000000b19087223 */ /* 0x000fe20000010008 */
[----:B------:R-:W-:Y:S01]  /*12c0*/  FADD.FTZ R55, -R24, R55 ;  /* 0x0000003718377221 */ /* 0x000fe20000010100 */
[----:B------:R-:W-:Y:S01]  /*12d0*/  PRMT R25, R21, 0x7632, R25 ;  /* 0x0000763215197816 */ /* 0x000fe20000000019 */
[--C-:B------:R-:W-:Y:S01]  /*12e0*/  FADD.FTZ R54, R54, R50.reuse ;  /* 0x0000003236367221 */ /* 0x100fe20000010000 */
[----:B------:R-:W-:Y:S01]  /*12f0*/  FFMA.FTZ R51, R3, R50, R51 ;  /* 0x0000003203337223 */ /* 0x000fe20000010033 */
[----:B0-----:R-:W-:Y:S01]  /*1300*/  SHF.L.U32 R16, R23, 0x10, RZ ;  /* 0x0000001017107819 */ /* 0x001fe200000006ff */
[----:B------:R-:W-:Y:S01]  /*1310*/  FFMA.FTZ R10, R53, R10, R9 ;  /* 0x0000000a350a7223 */ /* 0x000fe20000010009 */
[----:B------:R-:W-:Y:S01]  /*1320*/  PRMT R50, R23, 0x7632, R50 ;  /* 0x0000763217327816 */ /* 0x000fe20000000032 */
[----:B------:R-:W-:Y:S01]  /*1330*/  FMUL.FTZ R17, R6, R55 ;  /* 0x0000003706117220 */ /* 0x000fe20000410000 */
[C---:B------:R-:W-:Y:S01]  /*1340*/  FFMA.FTZ R9, R2.reuse, R7, RZ ;  /* 0x0000000702097223 */ /* 0x040fe200000100ff */
[----:B------:R-:W-:Y:S01]  /*1350*/  FMUL.FTZ R11, R2, R16 ;  /* 0x00000010020b7220 */ /* 0x000fe20000410000 */
[----:B------:R-:W-:Y:S01]  /*1360*/  SHF.L.U32 R25, R25, 0x10, RZ ;  /* 0x0000001019197819 */ /* 0x000fe200000006ff */
[-C--:B------:R-:W-:Y:S01]  /*1370*/  FFMA.FTZ R60, R53, R52.reuse, R12 ;  /* 0x00000034353c7223 */ /* 0x080fe2000001000c */
[----:B------:R-:W-:Y:S01]  /*1380*/  FFMA.FTZ R9, R4, R52, R9 ;  /* 0x0000003404097223 */ /* 0x000fe20000010009 */
[----:B------:R-:W-:Y:S01]  /*1390*/  FFMA.FTZ R12, R17, R11, R10 ;  /* 0x0000000b110c7223 */ /* 0x000fe2000001000a */
[----:B------:R-:W-:Y:S01]  /*13a0*/  FADD.FTZ R13, R52, R13 ;  /* 0x0000000d340d7221 */ /* 0x000fe20000010000 */
[----:B------:R-:W-:Y:S01]  /*13b0*/  IMAD.U32 R50, R50, 0x10000, RZ ;  /* 0x0001000032327824 */ /* 0x000fe200078e00ff */
[----:B------:R-:W-:Y:S01]  /*13c0*/  SHF.L.U32 R11, R26, 0x10, RZ ;  /* 0x000000101a0b7819 */ /* 0x000fe200000006ff */
[----:B------:R-:W-:Y:S01]  /*13d0*/  FADD.FTZ R25, -R24, R25 ;  /* 0x0000001918197221 */ /* 0x000fe20000010100 */
[----:B------:R-:W-:Y:S01]  /*13e0*/  STL [R1+0xe4], R21 ;  /* 0x0000e41501007387 */ /* 0x000fe20000100800 */
[----:B------:R-:W-:Y:S01]  /*13f0*/  FFMA.FTZ R9, R2, R16, R9 ;  /* 0x0000001002097223 */ /* 0x000fe20000010009 */
[----:B------:R-:W-:-:S02]  /*1400*/  FADD.FTZ R10, R13, R50 ;  /* 0x000000320d0a7221 */ /* 0x000fc40000010000 */
[----:B------:R-:W-:Y:S01]  /*1410*/  STL [R1+0xe8], R23 ;  /* 0x0000e81701007387 */ /* 0x000fe20000100800 */
[----:B------:R-:W-:Y:S01]  /*1420*/  FMUL.FTZ R25, R6, R25 ;  /* 0x0000001906197220 */ /* 0x000fe20000410000 */
[-C--:B------:R-:W-:Y:S01]  /*1430*/  FMUL.FTZ R52, R4, R50.reuse ;  /* 0x0000003204347220 */ /* 0x080fe20000410000 */
[----:B------:R-:W-:Y:S01]  /*1440*/  FADD.FTZ R13, -R14, R11 ;  /* 0x0000000b0e0d7221 */ /* 0x000fe20000010100 */
[----:B------:R0:W-:Y:S01]  /*1450*/  STL [R1+0x20], R16 ;  /* 0x0000201001007387 */ /* 0x0001e20000100800 */
[----:B------:R-:W-:Y:S02]  /*1460*/  IMAD.U32 R11, R27, 0x10000, RZ ;  /* 0x000100001b0b7824 */ /* 0x000fe400078e00ff */
[C---:B------:R-:W-:Y:S01]  /*1470*/  FFMA.FTZ R60, R25.reuse, R50, R60 ;  /* 0x00000032193c7223 */ /* 0x040fe2000001003c */
[----:B------:R-:W-:Y:S01]  /*1480*/  FFMA.FTZ R12, R25, R52, R12 ;  /* 0x00000034190c7223 */ /* 0x000fe2000001000c */
[----:B------:R1:W-:Y:S01]  /*1490*/  STL [R1+0x11c], R7 ;  /* 0x00011c0701007387 */ /* 0x0003e20000100800 */
[----:B------:R-:W-:-:S02]  /*14a0*/  SHF.L.U32 R53, R29, 0x10, RZ ;  /* 0x000000101d357819 */ /* 0x000fc400000006ff */
[----:B0-----:R-:W-:Y:S01]  /*14b0*/  SHF.L.U32 R16, R28, 0x10, RZ ;  /* 0x000000101c107819 */ /* 0x001fe200000006ff */
[----:B------:R-:W-:Y:S01]  /*14c0*/  STL [R1+0x6c], R17 ;  /* 0x00006c1101007387 */ /* 0x000fe20000100800 */
[----:B------:R-:W-:Y:S01]  /*14d0*/  FFMA.FTZ R9, R4, R50, R9 ;  /* 0x0000003204097223 */ /* 0x000fe20000010009 */
[----:B-1----:R-:W-:Y:S02]  /*14e0*/  FMUL.FTZ R7, R5, R13 ;  /* 0x0000000d05077220 */ /* 0x002fe40000410000 */
[----:B------:R-:W-:Y:S01]  /*14f0*/  FMUL.FTZ R25, R0, R16 ;  /* 0x0000001000197220 */ /* 0x000fe20000410000 */
[----:B------:R-:W-:Y:S01]  /*1500*/  STL [R1+0x10], R16 ;  /* 0x0000101001007387 */ /* 0x000fe20000100800 */
[----:B------:R-:W-:Y:S01]  /*1510*/  FADD.FTZ R11, -R24, R11 ;  /* 0x0000000b180b7221 */ /* 0x000fe20000010100 */
[----:B------:R-:W-:Y:S02]  /*1520*/  PRMT R50, R26, 0x7632, R50 ;  /* 0x000076321a327816 */ /* 0x000fe40000000032 */
[----:B------:R-:W-:Y:S01]  /*1530*/  STL [R1+0xec], R26 ;  /* 0x0000ec1a01007387 */ /* 0x000fe20000100800 */
[----:B------:R-:W-:Y:S01]  /*1540*/  PRMT R52, R27, 0x7632, R52 ;  /* 0x000076321b347816 */ /* 0x000fe20000000034 */
[----:B------:R-:W-:-:S02]  /*1550*/  FFMA.FTZ R8, R7, R25, R8 ;  /* 0x0000001907087223 */ /* 0x000fc40000010008 */
[----:B------:R-:W-:Y:S01]  /*1560*/  STL [R1+0xf0], R28 ;  /* 0x0000f01c01007387 */ /* 0x000fe20000100800 */
[----:B------:R-:W-:Y:S01]  /*1570*/  FMUL.FTZ R25, R2, R53 ;  /* 0x0000003502197220 */ /* 0x000fe20000410000 */
[----:B------:R-:W-:Y:S02]  /*1580*/  SHF.L.U32 R13, R50, 0x10, RZ ;  /* 0x00000010320d7819 */ /* 0x000fe400000006ff */
[----:B------:R0:W-:Y:S01]  /*1590*/  STL [R1+0x60], R7 ;  /* 0x0000600701007387 */ /* 0x0001e20000100800 */
[----:B------:R-:W-:Y:S02]  /*15a0*/  SHF.L.U32 R52, R52, 0x10, RZ ;  /* 0x0000001034347819 */ /* 0x000fe400000006ff */
[----:B------:R-:W-:Y:S01]  /*15b0*/  PRMT R50, R28, 0x7632, R50 ;  /* 0x000076321c327816 */ /* 0x000fe20000000032 */
[----:B------:R-:W-:Y:S01]  /*15c0*/  FADD.FTZ R13, -R14, R13 ;  /* 0x0000000d0e0d7221 */ /* 0x000fe20000010100 */
[----:B------:R-:W-:Y:S01]  /*15d0*/  PRMT R55, R29, 0x7632, R55 ;  /* 0x000076321d377816 */ /* 0x000fe20000000037 */
[----:B0-----:R-:W-:Y:S01]  /*15e0*/  FMUL.FTZ R7, R6, R11 ;  /* 0x0000000b06077220 */ /* 0x001fe20000410000 */
[----:B------:R-:W-:Y:S01]  /*15f0*/  SHF.L.U32 R50, R50, 0x10, RZ ;  /* 0x0000001032327819 */ /* 0x000fe200000006ff */
[----:B------:R-:W-:-:S02]  /*1600*/  FADD.FTZ R52, -R24, R52 ;  /* 0x0000003418347221 */ /* 0x000fc40000010100 */
[----:B------:R-:W-:Y:S01]  /*1610*/  FFMA.FTZ R12, R7, R25, R12 ;  /* 0x00000019070c7223 */ /* 0x000fe2000001000c */
[----:B------:R-:W-:Y:S01]  /*1620*/  IMAD.U32 R25, R30, 0x10000, RZ ;  /* 0x000100001e197824 */ /* 0x000fe200078e00ff */
[----:B------:R-:W-:Y:S01]  /*1630*/  SHF.L.U32 R55, R55, 0x10, RZ ;  /* 0x0000001037377819 */ /* 0x000fe200000006ff */
[----:B------:R-:W-:Y:S01]  /*1640*/  FMUL.FTZ R11, R5, R13 ;  /* 0x0000000d050b7220 */ /* 0x000fe20000410000 */
[----:B------:R-:W-:Y:S01]  /*1650*/  FFMA.FTZ R9, R2, R53, R9 ;  /* 0x0000003502097223 */ /* 0x000fe20000010009 */
[----:B------:R-:W-:Y:S01]  /*1660*/  FADD.FTZ R25, -R14, R25 ;  /* 0x000000190e197221 */ /* 0x000fe20000010100 */
[----:B------:R-:W-:Y:S01]  /*1670*/  FMUL.FTZ R52, R6, R52 ;  /* 0x0000003406347220 */ /* 0x000fe20000410000 */
[----:B------:R-:W-:Y:S01]  /*1680*/  FMUL.FTZ R13, R3, R50 ;  /* 0x00000032030d7220 */ /* 0x000fe20000410000 */
[----:B------:R-:W-:Y:S01]  /*1690*/  FADD.FTZ R10, R10, R55 ;  /* 0x000000370a0a7221 */ /* 0x000fe20000010000 */
[----:B------:R-:W-:Y:S01]  /*16a0*/  FMUL.FTZ R28, R5, R25 ;  /* 0x00000019051c7220 */ /* 0x000fe20000410000 */
[CC--:B------:R-:W-:Y:S01]  /*16b0*/  FMUL.FTZ R25, R4.reuse, R55.reuse ;  /* 0x0000003704197220 */ /* 0x0c0fe20000410000 */
[-C--:B------:R-:W-:Y:S01]  /*16c0*/  FFMA.FTZ R9, R4, R55.reuse, R9 ;  /* 0x0000003704097223 */ /* 0x080fe20000010009 */
[----:B------:R-:W-:Y:S01]  /*16d0*/  FFMA.FTZ R60, R52, R55, R60 ;  /* 0x00000037343c7223 */ /* 0x000fe2000001003c */
[----:B------:R-:W-:Y:S01]  /*16e0*/  FFMA.FTZ R8, R11, R13, R8 ;  /* 0x0000000d0b087223 */ /* 0x000fe20000010008 */
[----:B------:R-:W-:Y:S01]  /*16f0*/  SHF.L.U32 R55, R31, 0x10, RZ ;  /* 0x000000101f377819 */ /* 0x000fe200000006ff */
[----:B------:R-:W-:Y:S01]  /*1700*/  STL [R1+0x64], R7 ;  /* 0x0000640701007387 */ /* 0x000fe20000100800 */
[----:B------:R-:W-:Y:S01]  /*1710*/  PRMT R13, R30, 0x7632, R13 ;  /* 0x000076321e0d7816 */ /* 0x000fe2000000000d */
[----:B------:R-:W-:-:S02]  /*1720*/  IMAD.U32 R56, R34, 0x10000, RZ ;  /* 0x0001000022387824 */ /* 0x000fc400078e00ff */
[----:B------:R0:W-:Y:S01]  /*1730*/  STL [R1+0xf4], R27 ;  /* 0x0000f41b01007387 */ /* 0x0001e20000100800 */
[----:B------:R-:W-:Y:S01]  /*1740*/  FFMA.FTZ R51, R0, R16, R51 ;  /* 0x0000001000337223 */ /* 0x000fe20000010033 */
[----:B------:R-:W-:Y:S01]  /*1750*/  FADD.FTZ R55, -R24, R55 ;  /* 0x0000003718377221 */ /* 0x000fe20000010100 */
[----:B------:R-:W-:Y:S01]  /*1760*/  IMAD.U32 R13, R13, 0x10000, RZ ;  /* 0x000100000d0d7824 */ /* 0x000fe200078e00ff */
[----:B------:R-:W-:Y:S01]  /*1770*/  STL [R1+0xf8], R29 ;  /* 0x0000f81d01007387 */ /* 0x000fe20000100800 */
[----:B------:R-:W-:Y:S01]  /*1780*/  FADD.FTZ R54, R54, R50 ;  /* 0x0000003236367221 */ /* 0x000fe20000010000 */
[-C--:B------:R-:W-:Y:S01]  /*1790*/  FFMA.FTZ R15, R11, R50.reuse, R15 ;  /* 0x000000320b0f7223 */ /* 0x080fe2000001000f */
[----:B0-----:R-:W-:Y:S01]  /*17a0*/  SHF.L.U32 R27, R32, 0x10, RZ ;  /* 0x00000010201b7819 */ /* 0x001fe200000006ff */
[----:B------:R-:W-:Y:S01]  /*17b0*/  STL [R1+0xfc], R30 ;  /* 0x0000fc1e01007387 */ /* 0x000fe20000100800 */
[----:B------:R-:W-:Y:S01]  /*17c0*/  FADD.FTZ R56, -R14, R56 ;  /* 0x000000380e387221 */ /* 0x000fe20000010100 */
[----:B------:R-:W-:-:S02]  /*17d0*/  FFMA.FTZ R50, R3, R50, R51 ;  /* 0x0000003203327223 */ /* 0x000fc40000010033 */
[----:B------:R-:W-:Y:S01]  /*17e0*/  STL [R1+0x100], R32 ;  /* 0x0001002001007387 */ /* 0x000fe20000100800 */
[----:B------:R-:W-:Y:S01]  /*17f0*/  PRMT R51, R32, 0x7632, R51 ;  /* 0x0000763220337816 */ /* 0x000fe20000000033 */
[----:B------:R-:W-:Y:S02]  /*1800*/  FMUL.FTZ R26, R6, R55 ;  /* 0x00000037061a7220 */ /* 0x000fe40000410000 */
[----:B------:R-:W-:Y:S01]  /*1810*/  STL [R1], R27 ;  /* 0x0000001b01007387 */ /* 0x000fe20000100800 */
[----:B------:R-:W-:Y:S01]  /*1820*/  FADD.FTZ R13, -R14, R13 ;  /* 0x0000000d0e0d7221 */ /* 0x000fe20000010100 */
[----:B------:R-:W-:Y:S02]  /*1830*/  FMUL.FTZ R23, R5, R56 ;  /* 0x0000003805177220 */ /* 0x000fe40000410000 */
[----:B------:R-:W-:Y:S01]  /*1840*/  STL [R1+0x58], R28 ;  /* 0x0000581c01007387 */ /* 0x000fe20000100800 */
[----:B------:R-:W-:-:S03]  /*1850*/  FMUL.FTZ R11, R0, R27 ;  /* 0x0000001b000b7220 */ /* 0x000fc60000410000 */
[----:B------:R-:W-:Y:S01]  /*1860*/  STL [R1+0x104], R28 ;  /* 0x0001041c01007387 */ /* 0x000fe20000100800 */
[----:B------:R-:W-:-:S03]  /*1870*/  SHF.L.U32 R51, R51, 0x10, RZ ;  /* 0x0000001033337819 */ /* 0x000fc600000006ff */
[----:B------:R-:W-:Y:S01]  /*1880*/  STL [R1+0x108], R53 ;  /* 0x0001083501007387 */ /* 0x000fe20000100800 */
[----:B------:R-:W-:-:S03]  /*1890*/  FMUL.FTZ R13, R5, R13 ;  /* 0x0000000d050d7220 */ /* 0x000fc60000410000 */
[----:B------:R-:W-:Y:S01]  /*18a0*/  STL [R1+0x10c], R31 ;  /* 0x00010c1f01007387 */ /* 0x000fe20000100800 */
[----:B------:R-:W-:-:S03]  /*18b0*/  FFMA.FTZ R50, R0, R27, R50 ;  /* 0x0000001b00327223 */ /* 0x000fc60000010032 */
[----:B------:R-:W-:Y:S01]  /*18c0*/  STL [R1+0x110], R27 ;  /* 0x0001101b01007387 */ /* 0x000fe20000100800 */
[----:B------:R-:W-:-:S03]  /*18d0*/  FFMA.FTZ R8, R28, R11, R8 ;  /* 0x0000000b1c087223 */ /* 0x000fc60000010008 */
[----:B------:R-:W-:Y:S01]  /*18e0*/  STL [R1+0x5c], R26 ;  /* 0x00005c1a01007387 */ /* 0x000fe20000100800 */
[----:B------:R-:W-:-:S03]  /*18f0*/  FMUL.FTZ R11, R3, R51 ;  /* 0x00000033030b7220 */ /* 0x000fc60000410000 */
[----:B------:R-:W-:Y:S01]  /*1900*/  STL [R1+0x114], R26 ;  /* 0x0001141a01007387 */ /* 0x000fe20000100800 */
[-C--:B------:R-:W-:Y:S01]  /*1910*/  FFMA.FTZ R15, R13, R51.reuse, R15 ;  /* 0x000000330d0f7223 */ /* 0x080fe2000001000f */
[----:B------:R-:W-:Y:S02]  /*1920*/  FADD.FTZ R54, R54, R51 ;  /* 0x0000003336367221 */ /* 0x000fe40000010000 */
[----:B------:R-:W-:Y:S01]  /*1930*/  STL [R1+0x4c], R23 ;  /* 0x00004c1701007387 */ /* 0x000fe20000100800 */
[----:B------:R-:W-:-:S03]  /*1940*/  FFMA.FTZ R51, R3, R51, R50 ;  /* 0x0000003303337223 */ /* 0x000fc60000010032 */
[----:B------:R-:W-:Y:S01]  /*1950*/  STL [R1+0x118], R23 ;  /* 0x0001181701007387 */ /* 0x000fe20000100800 */
[----:B------:R-:W-:-:S03]  /*1960*/  SHF.L.U32 R58, R36, 0x10, RZ ;  /* 0x00000010243a7819 */ /* 0x000fc600000006ff */
[----:B------:R-:W-:Y:S01]  /*1970*/  STL [R1+0x120], R34 ;  /* 0x0001202201007387 */ /* 0x000fe20000100800 */
[----:B------:R-:W-:-:S03]  /*1980*/  PRMT R50, R36, 0x7632, R50 ;  /* 0x0000763224327816 */ /* 0x000fc60000000032 */
[----:B------:R-:W-:Y:S04]  /*1990*/  STL [R1+0x128], R33 ;  /* 0x0001282101007387 */ /* 0x000fe80000100800 */
[----:B------:R0:W-:Y:S04]  /*19a0*/  STL [R1+0x12c], R36 ;  /* 0x00012c2401007387 */ /* 0x0001e80000100800 */
[----:B0-----:R-:W2:Y:S01]  /*19b0*/  LDL.LU R36, [R1+0x1c] ;  /* 0x00001c0001247983 */ /* 0x001ea20000300800 */
[----:B------:R-:W-:Y:S01]  /*19c0*/  FFMA.FTZ R12, R52, R25, R12 ;  /* 0x00000019340c7223 */ /* 0x000fe2000001000c */
[----:B------:R-:W-:Y:S01]  /*19d0*/  FFMA.FTZ R8, R13, R11, R8 ;  /* 0x0000000b0d087223 */ /* 0x000fe20000010008 */
[----:B------:R-:W-:Y:S01]  /*19e0*/  SHF.L.U32 R52, R33, 0x10, RZ ;  /* 0x0000001021347819 */ /* 0x000fe200000006ff */
[----:B------:R-:W-:Y:S01]  /*19f0*/  FMUL.FTZ R13, R0, R58 ;  /* 0x0000003a000d7220 */ /* 0x000fe20000410000 */
[----:B------:R-:W-:-:S03]  /*1a00*/  PRMT R11, R31, 0x7632, R11 ;  /* 0x000076321f0b7816 */ /* 0x000fc6000000000b */
[-C--:B------:R-:W-:Y:S01]  /*1a10*/  FMUL.FTZ R25, R2, R52.reuse ;  /* 0x0000003402197220 */ /* 0x080fe20000410000 */
[----:B------:R-:W-:Y:S01]  /*1a20*/  SHF.L.U32 R11, R11, 0x10, RZ ;  /* 0x000000100b0b7819 */ /* 0x000fe200000006ff */
[----:B------:R-:W-:Y:S01]  /*1a30*/  FFMA.FTZ R8, R23, R13, R8 ;  /* 0x0000000d17087223 */ /* 0x000fe20000010008 */
[----:B------:R-:W-:Y:S01]  /*1a40*/  PRMT R13, R34, 0x7632, R13 ;  /* 0x00007632220d7816 */ /* 0x000fe2000000000d */
[----:B------:R-:W-:Y:S01]  /*1a50*/  FFMA.FTZ R12, R26, R25, R12 ;  /* 0x000000191a0c7223 */ /* 0x000fe2000001000c */
[----:B------:R-:W-:Y:S01]  /*1a60*/  PRMT R55, R33, 0x7632, R55 ;  /* 0x0000763221377816 */ /* 0x000fe20000000037 */
[----:B------:R-:W-:Y:S01]  /*1a70*/  FADD.FTZ R25, -R24, R11 ;  /* 0x0000000b18197221 */ /* 0x000fe20000010100 */
[----:B------:R-:W-:Y:S01]  /*1a80*/  SHF.L.U32 R11, R13, 0x10, RZ ;  /* 0x000000100d0b7819 */ /* 0x000fe200000006ff */
[----:B------:R-:W-:Y:S01]  /*1a90*/  FFMA.FTZ R9, R2, R52, R9 ;  /* 0x0000003402097223 */ /* 0x000fe20000010009 */
[----:B------:R-:W-:Y:S01]  /*1aa0*/  SHF.L.U32 R50, R50, 0x10, RZ ;  /* 0x0000001032327819 */ /* 0x000fe200000006ff */
[----:B------:R-:W-:-:S02]  /*1ab0*/  IMAD.U32 R55, R55, 0x10000, RZ ;  /* 0x0001000037377824 */ /* 0x000fc400078e00ff */
[----:B------:R-:W-:Y:S01]  /*1ac0*/  FADD.FTZ R11, -R14, R11 ;  /* 0x0000000b0e0b7221 */ /* 0x000fe20000010100 */
[----:B------:R-:W-:Y:S01]  /*1ad0*/  FMUL.FTZ R25, R6, R25 ;  /* 0x0000001906197220 */ /* 0x000fe20000410000 */
[----:B------:R-:W-:Y:S01]  /*1ae0*/  FFMA.FTZ R59, R4, R55, R9 ;  /* 0x00000037043b7223 */ /* 0x000fe20000010009 */
[----:B------:R-:W-:Y:S01]  /*1af0*/  SHF.L.U32 R9, R38, 0x10, RZ ;  /* 0x0000001026097819 */ /* 0x000fe200000006ff */
[----:B------:R-:W-:Y:S01]  /*1b00*/  FMUL.FTZ R11, R5, R11 ;  /* 0x0000000b050b7220 */ /* 0x000fe20000410000 */
[-C--:B------:R-:W-:Y:S01]  /*1b10*/  FMUL.FTZ R13, R3, R50.reuse ;  /* 0x00000032030d7220 */ /* 0x080fe20000410000 */
[----:B------:R-:W-:Y:S01]  /*1b20*/  FADD.FTZ R10, R10, R55 ;  /* 0x000000370a0a7221 */ /* 0x000fe20000010000 */
[----:B------:R-:W-:Y:S01]  /*1b30*/  FFMA.FTZ R60, R25, R55, R60 ;  /* 0x00000037193c7223 */ /* 0x000fe2000001003c */
[C---:B------:R-:W-:Y:S01]  /*1b40*/  FFMA.FTZ R16, R11.reuse, R50, R15 ;  /* 0x000000320b107223 */ /* 0x040fe2000001000f */
[----:B------:R-:W-:Y:S01]  /*1b50*/  FFMA.FTZ R8, R11, R13, R8 ;  /* 0x0000000d0b087223 */ /* 0x000fe20000010008 */
[----:B------:R-:W-:Y:S01]  /*1b60*/  FMUL.FTZ R55, R4, R55 ;  /* 0x0000003704377220 */ /* 0x000fe20000410000 */
[----:B------:R-:W-:Y:S01]  /*1b70*/  SHF.L.U32 R56, R40, 0x10, RZ ;  /* 0x0000001028387819 */ /* 0x000fe200000006ff */
[----:B------:R-:W-:Y:S01]  /*1b80*/  FADD.FTZ R11, -R14, R9 ;  /* 0x000000090e0b7221 */ /* 0x000fe20000010100 */
[----:B------:R-:W-:Y:S01]  /*1b90*/  PRMT R15, R38, 0x7632, R15 ;  /* 0x00007632260f7816 */ /* 0x000fe2000000000f */
[----:B------:R-:W-:-:S02]  /*1ba0*/  IMAD.U32 R9, R35, 0x10000, RZ ;  /* 0x0001000023097824 */ /* 0x000fc400078e00ff */
[----:B------:R-:W-:Y:S01]  /*1bb0*/  FFMA.FTZ R12, R25, R55, R12 ;  /* 0x00000037190c7223 */ /* 0x000fe2000001000c */
        /* <DEDUP_REMOVED lines=11> */
[----:B------:R-:W-:Y:S01]  /*1c70*/  FADD.FTZ R15, -R14, R15 ;  /* 0x0000000f0e0f7221 */ /* 0x000fe20000010100 */
[----:B------:R-:W-:Y:S01]  /*1c80*/  FADD.FTZ R17, R54, R50 ;  /* 0x0000003236117221 */ /* 0x000fe20000010000 */
[----:B------:R-:W-:Y:S01]  /*1c90*/  FFMA.FTZ R18, R3, R50, R51 ;  /* 0x0000003203127223 */ /* 0x000fe20000010033 */
[----:B------:R-:W-:Y:S01]  /*1ca0*/  IMAD.U32 R50, R42, 0x10000, RZ ;  /* 0x000100002a327824 */ /* 0x000fe200078e00ff */
[----:B------:R-:W-:-:S02]  /*1cb0*/  PRMT R54, R35, 0x7632, R54 ;  /* 0x0000763223367816 */ /* 0x000fc40000000036 */
[----:B------:R-:W-:Y:S01]  /*1cc0*/  PRMT R61, R42, 0x7632, R61 ;  /* 0x000076322a3d7816 */ /* 0x000fe2000000003d */
[----:B------:R-:W-:Y:S01]  /*1cd0*/  FMUL.FTZ R9, R3, R11 ;  /* 0x0000000b03097220 */ /* 0x000fe20000410000 */
[----:B------:R-:W-:Y:S01]  /*1ce0*/  FMUL.FTZ R15, R5, R15 ;  /* 0x0000000f050f7220 */ /* 0x000fe20000410000 */
[----:B------:R-:W-:Y:S01]  /*1cf0*/  FFMA.FTZ R12, R21, R13, R12 ;  /* 0x0000000d150c7223 */ /* 0x000fe2000001000c */
[----:B------:R-:W-:Y:S01]  /*1d00*/  SHF.L.U32 R55, R44, 0x10, RZ ;  /* 0x000000102c377819 */ /* 0x000fe200000006ff */
[----:B------:R-:W-:Y:S01]  /*1d10*/  FADD.FTZ R50, -R14, R50 ;  /* 0x000000320e327221 */ /* 0x000fe20000010100 */
[----:B------:R-:W-:Y:S01]  /*1d20*/  PRMT R51, R37, 0x7632, R51 ;  /* 0x0000763225337816 */ /* 0x000fe20000000033 */
[----:B------:R-:W-:Y:S01]  /*1d30*/  IMAD.U32 R61, R61, 0x10000, RZ ;  /* 0x000100003d3d7824 */ /* 0x000fe200078e00ff */
[----:B------:R-:W-:Y:S02]  /*1d40*/  PRMT R13, R44, 0x7632, R13 ;  /* 0x000076322c0d7816 */ /* 0x000fe4000000000d */
[----:B------:R-:W-:Y:S01]  /*1d50*/  SHF.L.U32 R54, R54, 0x10, RZ ;  /* 0x0000001036367819 */ /* 0x000fe200000006ff */
[----:B------:R-:W-:Y:S01]  /*1d60*/  FFMA.FTZ R8, R15, R9, R8 ;  /* 0x000000090f087223 */ /* 0x000fe20000010008 */
[----:B------:R-:W-:Y:S01]  /*1d70*/  FMUL.FTZ R9, R0, R55 ;  /* 0x0000003700097220 */ /* 0x000fe20000410000 */
[----:B------:R-:W-:Y:S01]  /*1d80*/  FMUL.FTZ R19, R5, R50 ;  /* 0x0000003205137220 */ /* 0x000fe20000410000 */
[----:B------:R-:W-:Y:S01]  /*1d90*/  SHF.L.U32 R51, R51, 0x10, RZ ;  /* 0x0000001033337819 */ /* 0x000fe200000006ff */
[----:B------:R-:W-:Y:S01]  /*1da0*/  FADD.FTZ R54, -R24, R54 ;  /* 0x0000003618367221 */ /* 0x000fe20000010100 */
[----:B------:R-:W-:Y:S01]  /*1db0*/  SHF.L.U32 R13, R13, 0x10, RZ ;  /* 0x000000100d0d7819 */ /* 0x000fe200000006ff */
[----:B------:R-:W-:Y:S01]  /*1dc0*/  FADD.FTZ R61, -R14, R61 ;  /* 0x0000003d0e3d7221 */ /* 0x000fe20000010100 */
[----:B------:R-:W-:Y:S01]  /*1dd0*/  FFMA.FTZ R8, R19, R9, R8 ;  /* 0x0000000913087223 */ /* 0x000fe20000010008 */
[----:B------:R-:W-:Y:S01]  /*1de0*/  FMUL.FTZ R50, R4, R51 ;  /* 0x0000003304327220 */ /* 0x000fe20000410000 */
[----:B------:R-:W-:Y:S01]  /*1df0*/  FMUL.FTZ R54, R6, R54 ;  /* 0x0000003606367220 */ /* 0x000fe20000410000 */
[----:B------:R-:W-:Y:S01]  /*1e00*/  FMUL.FTZ R9, R3, R13 ;  /* 0x0000000d03097220 */ /* 0x000fe20000410000 */
[----:B------:R-:W-:Y:S01]  /*1e10*/  FMUL.FTZ R61, R5, R61 ;  /* 0x0000003d053d7220 */ /* 0x000fe20000410000 */
[----:B------:R-:W-:Y:S01]  /*1e20*/  FADD.FTZ R33, R10, R51 ;  /* 0x000000330a217221 */ /* 0x000fe20000010000 */
[----:B------:R-:W-:Y:S01]  /*1e30*/  FFMA.FTZ R10, R54, R50, R12 ;  /* 0x00000032360a7223 */ /* 0x000fe2000001000c */
[----:B------:R-:W-:Y:S01]  /*1e40*/  FFMA.FTZ R50, R0, R56, R18 ;  /* 0x0000003800327223 */ /* 0x000fe20000010012 */
[----:B------:R-:W-:Y:S01]  /*1e50*/  FFMA.FTZ R8, R61, R9, R8 ;  /* 0x000000093d087223 */ /* 0x000fe20000010008 */
[----:B------:R-:W-:Y:S01]  /*1e60*/  SHF.L.U32 R9, R46, 0x10, RZ ;  /* 0x000000102e097819 */ /* 0x000fe200000006ff */
[----:B------:R-:W-:Y:S01]  /*1e70*/  FFMA.FTZ R59, R2, R25, R59 ;  /* 0x00000019023b7223 */ /* 0x000fe2000001003b */
[----:B------:R-:W-:Y:S01]  /*1e80*/  PRMT R12, R46, 0x7632, R12 ;  /* 0x000076322e0c7816 */ /* 0x000fe2000000000c */
[----:B------:R-:W-:Y:S01]  /*1e90*/  FFMA.FTZ R60, R54, R51, R60 ;  /* 0x00000033363c7223 */ /* 0x000fe2000001003c */
[----:B------:R-:W-:Y:S01]  /*1ea0*/  FFMA.FTZ R50, R3, R11, R50 ;  /* 0x0000000b03327223 */ /* 0x000fe20000010032 */
[----:B------:R-:W-:Y:S01]  /*1eb0*/  FFMA.FTZ R7, R4, R51, R59 ;  /* 0x0000003304077223 */ /* 0x000fe2000001003b */
[----:B------:R-:W-:Y:S01]  /*1ec0*/  SHF.L.U32 R54, R48, 0x10, RZ ;  /* 0x0000001030367819 */ /* 0x000fe200000006ff */
        /* <DEDUP_REMOVED lines=14> */
[----:B------:R-:W-:Y:S01]  /*1fb0*/  FFMA.FTZ R8, R3, R12, R50 ;  /* 0x0000000c03087223 */ /* 0x000fe20000010032 */
[----:B------:R-:W-:Y:S01]  /*1fc0*/  FADD.FTZ R34, R17, R11 ;  /* 0x0000000b11227221 */ /* 0x000fe20000010000 */
[----:B------:R-:W-:Y:S01]  /*1fd0*/  FFMA.FTZ R57, R15, R11, R16 ;  /* 0x0000000b0f397223 */ /* 0x000fe20000010010 */
[----:B------:R-:W-:Y:S02]  /*1fe0*/  SHF.L.U32 R11, R39, 0x10, RZ ;  /* 0x00000010270b7819 */ /* 0x000fe400000006ff */
[C---:B------:R-:W-:Y:S02]  /*1ff0*/  SHF.L.U32 R15, R41.reuse, 0x10, RZ ;  /* 0x00000010290f7819 */ /* 0x040fe400000006ff */
[----:B------:R-:W-:Y:S01]  /*2000*/  PRMT R51, R41, 0x7632, R51 ;  /* 0x0000763229337816 */ /* 0x000fe20000000033 */
[----:B------:R-:W-:-:S03]  /*2010*/  FADD.FTZ R11, -R24, R11 ;  /* 0x0000000b180b7221 */ /* 0x000fc60000010100 */
[----:B------:R-:W-:Y:S01]  /*2020*/  SHF.L.U32 R51, R51, 0x10, RZ ;  /* 0x0000001033337819 */ /* 0x000fe200000006ff */
[----:B------:R-:W-:Y:S01]  /*2030*/  FMUL.FTZ R20, R6, R11 ;  /* 0x0000000b06147220 */ /* 0x000fe20000410000 */
[----:B------:R-:W-:Y:S02]  /*2040*/  PRMT R11, R43, 0x7632, R11 ;  /* 0x000076322b0b7816 */ /* 0x000fe4000000000b */
[----:B------:R-:W-:Y:S02]  /*2050*/  PRMT R59, R45, 0x7632, R59 ;  /* 0x000076322d3b7816 */ /* 0x000fe4000000003b */
[----:B------:R-:W-:Y:S02]  /*2060*/  SHF.L.U32 R11, R11, 0x10, RZ ;  /* 0x000000100b0b7819 */ /* 0x000fe400000006ff */
[----:B------:R-:W-:-:S03]  /*2070*/  SHF.L.U32 R59, R59, 0x10, RZ ;  /* 0x000000103b3b7819 */ /* 0x000fc600000006ff */
[----:B------:R-:W-:Y:S01]  /*2080*/  FADD.FTZ R11, -R24, R11 ;  /* 0x0000000b180b7221 */ /* 0x000fe20000010100 */
[----:B------:R-:W-:Y:S01]  /*2090*/  PRMT R50, R49, 0x7632, R50 ;  /* 0x0000763231327816 */ /* 0x000fe20000000032 */
[----:B------:R-:W-:Y:S04]  /*20a0*/  STL [R1+0x130], R52 ;  /* 0x0001303401007387 */ /* 0x000fe80000100800 */
[----:B------:R-:W-:Y:S01]  /*20b0*/  IMAD.U32 R50, R50, 0x10000, RZ ;  /* 0x0001000032327824 */ /* 0x000fe200078e00ff */
[----:B------:R-:W-:Y:S04]  /*20c0*/  STL [R1+0x44], R22 ;  /* 0x0000441601007387 */ /* 0x000fe80000100800 */
[----:B------:R-:W-:Y:S04]  /*20d0*/  STL [R1+0x48], R21 ;  /* 0x0000481501007387 */ /* 0x000fe80000100800 */
[----:B------:R-:W-:Y:S04]  /*20e0*/  STL [R1+0x38], R19 ;  /* 0x0000381301007387 */ /* 0x000fe80000100800 */
[----:B------:R-:W-:Y:S04]  /*20f0*/  STL [R1+0x34], R18 ;  /* 0x0000341201007387 */ /* 0x000fe80000100800 */
[----:B------:R-:W-:Y:S04]  /*2100*/  STL [R1+0x28], R20 ;  /* 0x0000281401007387 */ /* 0x000fe80000100800 */
[----:B--2---:R0:W-:Y:S02]  /*2110*/  STS.64 [R36], R8 ;  /* 0x0000000824007388 */ /* 0x0041e40000000a00 */
[----:B0-----:R-:W-:Y:S01]  /*2120*/  PRMT R8, R39, 0x7632, R8 ;  /* 0x0000763227087816 */ /* 0x001fe20000000008 */
[----:B------:R-:W-:-:S04]  /*2130*/  FMUL.FTZ R9, R2, R15 ;  /* 0x0000000f02097220 */ /* 0x000fc80000410000 */
[----:B------:R-:W-:Y:S02]  /*2140*/  IMAD.U32 R8, R8, 0x10000, RZ ;  /* 0x0001000008087824 */ /* 0x000fe400078e00ff */
[----:B------:R-:W-:Y:S02]  /*2150*/  FFMA.FTZ R9, R20, R9, R10 ;  /* 0x0000000914097223 */ /* 0x000fe4000001000a */
[----:B------:R-:W-:Y:S01]  /*2160*/  FADD.FTZ R8, -R24, R8 ;  /* 0x0000000818087221 */ /* 0x000fe20000010100 */
[----:B------:R-:W-:-:S03]  /*2170*/  FMUL.FTZ R10, R4, R51 ;  /* 0x00000033040a7220 */ /* 0x000fc60000410000 */
[----:B------:R-:W-:-:S04]  /*2180*/  FMUL.FTZ R8, R6, R8 ;  /* 0x0000000806087220 */ /* 0x000fc80000410000 */
[C---:B------:R-:W-:Y:S01]  /*2190*/  FFMA.FTZ R9, R8.reuse, R10, R9 ;  /* 0x0000000a08097223 */ /* 0x040fe20000010009 */
[----:B------:R-:W-:Y:S01]  /*21a0*/  SHF.L.U32 R10, R43, 0x10, RZ ;  /* 0x000000102b0a7819 */ /* 0x000fe200000006ff */
[----:B------:R-:W-:Y:S01]  /*21b0*/  FFMA.FTZ R23, R8, R51, R60 ;  /* 0x0000003308177223 */ /* 0x000fe2000001003c */
[----:B------:R-:W-:-:S03]  /*21c0*/  IMAD.U32 R8, R45, 0x10000, RZ ;  /* 0x000100002d087824 */ /* 0x000fc600078e00ff */
[----:B------:R-:W-:-:S04]  /*21d0*/  FADD.FTZ R10, -R24, R10 ;  /* 0x0000000a180a7221 */ /* 0x000fc80000010100 */
[----:B------:R-:W-:Y:S01]  /*21e0*/  FMUL.FTZ R17, R6, R10 ;  /* 0x0000000a06117220 */ /* 0x000fe20000410000 */
[----:B------:R-:W-:Y:S01]  /*21f0*/  FMUL.FTZ R10, R2, R8 ;  /* 0x00000008020a7220 */ /* 0x000fe20000410000 */
[----:B------:R-:W-:-:S03]  /*2200*/  FMUL.FTZ R60, R6, R11 ;  /* 0x0000000b063c7220 */ /* 0x000fc60000410000 */
[----:B------:R-:W-:Y:S01]  /*2210*/  FFMA.FTZ R9, R17, R10, R9 ;  /* 0x0000000a11097223 */ /* 0x000fe20000010009 */
[----:B------:R-:W-:Y:S01]  /*2220*/  FMUL.FTZ R10, R4, R59 ;  /* 0x0000003b040a7220 */ /* 0x000fe20000410000 */
[----:B------:R-:W-:-:S03]  /*2230*/  FFMA.FTZ R11, R2, R15, R7 ;  /* 0x0000000f020b7223 */ /* 0x000fc60000010007 */
[----:B------:R-:W-:Y:S01]  /*2240*/  FFMA.FTZ R26, R60, R10, R9 ;  /* 0x0000000a3c1a7223 */ /* 0x000fe20000010009 */
[C---:B------:R-:W-:Y:S02]  /*2250*/  SHF.L.U32 R9, R47.reuse, 0x10, RZ ;  /* 0x000000102f097819 */ /* 0x040fe400000006ff */
[----:B------:R-:W-:-:S03]  /*2260*/  PRMT R10, R47, 0x7632, R10 ;  /* 0x000076322f0a7816 */ /* 0x000fc6000000000a */
[----:B------:R-:W-:Y:S01]  /*2270*/  FADD.FTZ R7, -R24, R9 ;  /* 0x0000000918077221 */ /* 0x000fe20000010100 */
[----:B------:R-:W-:Y:S01]  /*2280*/  SHF.L.U32 R28, R10, 0x10, RZ ;  /* 0x000000100a1c7819 */ /* 0x000fe200000006ff */
[----:B------:R-:W-:Y:S01]  /*2290*/  FFMA.FTZ R10, R4, R51, R11 ;  /* 0x00000033040a7223 */ /* 0x000fe2000001000b */
[----:B------:R-:W-:Y:S01]  /*22a0*/  SHF.L.U32 R9, R49, 0x10, RZ ;  /* 0x0000001031097819 */ /* 0x000fe200000006ff */
[----:B------:R-:W-:Y:S02]  /*22b0*/  FMUL.FTZ R16, R6, R7 ;  /* 0x0000000706107220 */ /* 0x000fe40000410000 */
[----:B------:R-:W-:Y:S01]  /*22c0*/  FFMA.FTZ R7, R2, R8, R10 ;  /* 0x0000000802077223 */ /* 0x000fe2000001000a */
[----:B------:R-:W-:Y:S01]  /*22d0*/  FADD.FTZ R10, -R24, R28 ;  /* 0x0000001c180a7221 */ /* 0x000fe20000010100 */
[----:B------:R-:W-:Y:S02]  /*22e0*/  FMUL.FTZ R11, R2, R9 ;  /* 0x00000009020b7220 */ /* 0x000fe40000410000 */
[----:B------:R-:W-:-:S02]  /*22f0*/  FFMA.FTZ R7, R4, R59, R7 ;  /* 0x0000003b04077223 */ /* 0x000fc40000010007 */
[----:B------:R-:W-:Y:S01]  /*2300*/  FFMA.FTZ R52, R16, R11, R26 ;  /* 0x0000000b10347223 */ /* 0x000fe2000001001a */
[----:B------:R-:W-:Y:S01]  /*2310*/  FMUL.FTZ R26, R6, R10 ;  /* 0x0000000a061a7220 */ /* 0x000fe20000410000 */
[----:B------:R-:W-:Y:S01]  /*2320*/  FFMA.FTZ R10, R2, R9, R7 ;  /* 0x00000009020a7223 */ /* 0x000fe20000010007 */
[CC--:B------:R-:W-:Y:S01]  /*2330*/  FMUL.FTZ R11, R4.reuse, R50.reuse ;  /* 0x00000032040b7220 */ /* 0x0c0fe20000410000 */
[----:B------:R-:W-:Y:S02]  /*2340*/  STL [R1+0x24], R17 ;  /* 0x0000241101007387 */ /* 0x000fe40000100800 */
[----:B------:R-:W-:Y:S01]  /*2350*/  FFMA.FTZ R10, R4, R50, R10 ;  /* 0x00000032040a7223 */ /* 0x000fe2000001000a */
[----:B------:R-:W-:Y:S01]  /*2360*/  FFMA.FTZ R11, R26, R11, R52 ;  /* 0x0000000b1a0b7223 */ /* 0x000fe20000010034 */
[----:B------:R-:W2:Y:S04]  /*2370*/  LDL R31, [R1+0x50] ;  /* 0x00005000011f7983 */ /* 0x000ea80000100800 */
[----:B------:R-:W-:Y:S04]  /*2380*/  STL [R1+0x14], R16 ;  /* 0x0000141001007387 */ /* 0x000fe80000100800 */
[----:B------:R-:W3:Y:S04]  /*2390*/  LDL R53, [R1+0x18] ;  /* 0x0000180001357983 */ /* 0x000ee80000100800 */
[----:B------:R-:W4:Y:S01]  /*23a0*/  LDL R28, [R1+0x20] ;  /* 0x00002000011c7983 */ /* 0x000f220000100800 */
[----:B------:R-:W-:-:S03]  /*23b0*/  FADD.FTZ R51, R33, R51 ;  /* 0x0000003321337221 */ /* 0x000fc60000010000 */
[----:B------:R-:W2:Y:S04]  /*23c0*/  LDL.LU R7, [R1+0x2c] ;  /* 0x00002c0001077983 */ /* 0x000ea80000300800 */
[----:B------:R-:W4:Y:S04]  /*23d0*/  LDL R32, [R1+0x6c] ;  /* 0x00006c0001207983 */ /* 0x000f280000100800 */
[----:B------:R-:W4:Y:S04]  /*23e0*/  LDL R30, [R1+0x10] ;  /* 0x00001000011e7983 */ /* 0x000f280000100800 */
[----:B------:R-:W4:Y:S04]  /*23f0*/  LDL R29, [R1+0x60] ;  /* 0x00006000011d7983 */ /* 0x000f280000100800 */
[----:B------:R-:W4:Y:S04]  /*2400*/  LDL.LU R52, [R1+0x130] ;  /* 0x0001300001347983 */ /* 0x000f280000300800 */
[----:B------:R0:W-:Y:S04]  /*2410*/  STS.64 [R36+0xc80], R10 ;  /* 0x000c800a24007388 */ /* 0x0001e80000000a00 */
[----:B0-----:R0:W5:Y:S01]  /*2420*/  LDL.LU R36, [R1+0x12c] ;  /* 0x00012c0001247983 */ /* 0x0011620000300800 */
[----:B------:R-:W-:-:S03]  /*2430*/  FFMA.FTZ R10, R61, R13, R57 ;  /* 0x0000000d3d0a7223 */ /* 0x000fc60000010039 */
[----:B------:R0:W5:Y:S04]  /*2440*/  LDL.LU R33, [R1+0x128] ;  /* 0x0001280001217983 */ /* 0x0001680000300800 */
[----:B------:R-:W2:Y:S01]  /*2450*/  LDL.LU R57, [R1+0x124] ;  /* 0x0001240001397983 */ /* 0x000ea20000300800 */
[----:B------:R-:W-:Y:S01]  /*2460*/  FADD.FTZ R11, R34, R13 ;  /* 0x0000000d220b7221 */ /* 0x000fe20000010000 */
[----:B------:R-:W-:Y:S02]  /*2470*/  FFMA.FTZ R23, R60, R59, R23 ;  /* 0x0000003b3c177223 */ /* 0x000fe40000010017 */
[----:B------:R-:W3:Y:S01]  /*2480*/  LDL.LU R61, [R1+0x30] ;  /* 0x00003000013d7983 */ /* 0x000ee20000300800 */
[----:B------:R-:W-:-:S03]  /*2490*/  FADD.FTZ R51, R51, R59 ;  /* 0x0000003b33337221 */ /* 0x000fc60000010000 */
[----:B------:R0:W5:Y:S04]  /*24a0*/  LDL.LU R34, [R1+0x120] ;  /* 0x0001200001227983 */ /* 0x0001680000300800 */
[----:B------:R-:W4:Y:S04]  /*24b0*/  LDL R13, [R1+0x54] ;  /* 0x00005400010d7983 */ /* 0x000f280000100800 */
[----:B------:R-:W4:Y:S04]  /*24c0*/  LDL.LU R60, [R1+0x3c] ;  /* 0x00003c00013c7983 */ /* 0x000f280000300800 */
[----:B------:R-:W3:Y:S01]  /*24d0*/  LDL.LU R59, [R1+0x40] ;  /* 0x00004000013b7983 */ /* 0x000ee20000300800 */
[----:B------:R-:W-:Y:S01]  /*24e0*/  UIADD3 UR7, UP0, UR9, 0xa, URZ ;  /* 0x0000000a09077890 */ /* 0x000fe2000ff1e03f */
[----:B------:R-:W-:Y:S01]  /*24f0*/  BAR.SYNC.DEFER_BLOCKING 0x0 ;  /* 0x0000000000007b1d */ /* 0x000fe20000010000 */
[----:B--2---:R-:W-:-:S05]  /*2500*/  FFMA.FTZ R31, R31, R57, R7 ;  /* 0x000000391f1f7223 */ /* 0x004fca0000010007 */
[----:B------:R-:W4:Y:S01]  /*2510*/  LDL.LU R7, [R1+0x11c] ;  /* 0x00011c0001077983 */ /* 0x000f220000300800 */
[----:B------:R-:W-:Y:S01]  /*2520*/  FADD.FTZ R11, R11, R12 ;  /* 0x0000000c0b0b7221 */ /* 0x000fe20000010000 */
[----:B------:R-:W-:Y:S01]  /*2530*/  FFMA.FTZ R10, R27, R12, R10 ;  /* 0x0000000c1b0a7223 */ /* 0x000fe2000001000a */
[----:B------:R-:W-:Y:S01]  /*2540*/  FFMA.FTZ R12, R26, R50, R23 ;  /* 0x000000321a0c7223 */ /* 0x000fe20000010017 */
[----:B------:R-:W1:Y:S01]  /*2550*/  S2R R27, SR_TID.X ;  /* 0x00000000001b7919 */ /* 0x000e620000002100 */
[----:B----4-:R-:W-:Y:S01]  /*2560*/  FFMA.FTZ R60, R13, R7, R60 ;  /* 0x000000070d3c7223 */ /* 0x010fe2000001003c */
[----:B------:R-:W-:Y:S02]  /*2570*/  FADD.FTZ R13, R51, R50 ;  /* 0x00000032330d7221 */ /* 0x000fe40000010000 */
[----:B------:R-:W2:Y:S04]  /*2580*/  LDL R51, [R1+0x64] ;  /* 0x0000640001337983 */ /* 0x000ea80000100800 */
[----:B------:R-:W4:Y:S04]  /*2590*/  LDL.LU R23, [R1+0x118] ;  /* 0x0001180001177983 */ /* 0x000f280000300800 */
[----:B------:R-:W4:Y:S04]  /*25a0*/  LDL.LU R26, [R1+0x114] ;  /* 0x00011400011a7983 */ /* 0x000f280000300800 */
[----:B------:R-:W2:Y:S01]  /*25b0*/  LDL R50, [R1+0x68] ;  /* 0x0000680001327983 */ /* 0x000ea20000100800 */
[----:B---3--:R-:W-:Y:S01]  /*25c0*/  FADD.FTZ R61, R57, R61 ;  /* 0x0000003d393d7221 */ /* 0x008fe20000010000 */
[----:B-1----:R-:W-:Y:S01]  /*25d0*/  ISETP.GT.U32.AND P1, PT, R27, 0x7f, PT ;  /* 0x0000007f1b00780c */ /* 0x002fe20003f24070 */
[----:B------:R-:W-:Y:S01]  /*25e0*/  FADD.FTZ R59, R7, R59 ;  /* 0x0000003b073b7221 */ /* 0x000fe20000010000 */
[----:B------:R-:W3:Y:S01]  /*25f0*/  LDL.LU R27, [R1+0x110] ;  /* 0x00011000011b7983 */ /* 0x000ee20000300800 */
[----:B------:R-:W-:Y:S01]  /*2600*/  FADD.FTZ R61, R61, R53 ;  /* 0x000000353d3d7221 */ /* 0x000fe20000010000 */
[----:B------:R-:W-:Y:S01]  /*2610*/  FFMA.FTZ R60, R32, R28, R60 ;  /* 0x0000001c203c7223 */ /* 0x000fe2000001003c */
[----:B------:R-:W-:Y:S01]  /*2620*/  FADD.FTZ R59, R59, R28 ;  /* 0x0000001c3b3b7221 */ /* 0x000fe20000010000 */
[----:B--2---:R-:W-:-:S02]  /*2630*/  FFMA.FTZ R50, R50, R53, R31 ;  /* 0x0000003532327223 */ /* 0x004fc4000001001f */
[----:B------:R0:W5:Y:S04]  /*2640*/  LDL.LU R31, [R1+0x10c] ;  /* 0x00010c00011f7983 */ /* 0x0001680000300800 */
[----:B------:R-:W2:Y:S04]  /*2650*/  LDL.LU R53, [R1+0x108] ;  /* 0x0001080001357983 */ /* 0x000ea80000300800 */
[----:B------:R-:W4:Y:S01]  /*2660*/  LDL.LU R28, [R1+0x104] ;  /* 0x00010400011c7983 */ /* 0x000f220000300800 */
[----:B------:R-:W-:Y:S01]  /*2670*/  FADD.FTZ R61, R61, R30 ;  /* 0x0000001e3d3d7221 */ /* 0x000fe20000010000 */
[----:B------:R-:W-:-:S02]  /*2680*/  FFMA.FTZ R50, R29, R30, R50 ;  /* 0x0000001e1d327223 */ /* 0x000fc40000010032 */
[----:B------:R0:W5:Y:S01]  /*2690*/  LDL.LU R32, [R1+0x100] ;  /* 0x0001000001207983 */ /* 0x0001620000300800 */
[----:B---3--:R-:W-:-:S03]  /*26a0*/  FADD.FTZ R61, R61, R27 ;  /* 0x0000001b3d3d7221 */ /* 0x008fc60000010000 */
[----:B------:R0:W5:Y:S01]  /*26b0*/  LDL.LU R30, [R1+0xfc] ;  /* 0x0000fc00011e7983 */ /* 0x0001620000300800 */
[----:B------:R-:W-:-:S03]  /*26c0*/  FADD.FTZ R61, R61, R58 ;  /* 0x0000003a3d3d7221 */ /* 0x000fc60000010000 */
[----:B------:R0:W5:Y:S01]  /*26d0*/  LDL.LU R29, [R1+0xf8] ;  /* 0x0000f800011d7983 */ /* 0x0001620000300800 */
[----:B------:R-:W-:-:S04]  /*26e0*/  FADD.FTZ R61, R61, R56 ;  /* 0x000000383d3d7221 */ /* 0x000fc80000010000 */
[----:B------:R-:W-:Y:S01]  /*26f0*/  FADD.FTZ R61, R61, R55 ;  /* 0x000000373d3d7221 */ /* 0x000fe20000010000 */
[----:B------:R-:W-:-:S03]  /*2700*/  UIADD3.X UR9, URZ, UR5, URZ, UP0, !UPT ;  /* 0x000000053f097290 */ /* 0x000fc600087fe43f */
[----:B------:R-:W-:Y:S01]  /*2710*/  FADD.FTZ R61, R61, R54 ;  /* 0x000000363d3d7221 */ /* 0x000fe20000010000 */
[----:B------:R-:W-:-:S04]  /*2720*/  UISETP.GE.U32.AND UP0, UPT, UR7, UR12, UPT ;  /* 0x0000000c0700728c */ /* 0x000fc8000bf06070 */
[----:B------:R-:W-:-:S06]  /*2730*/  UISETP.GE.AND.EX UP0, UPT, UR9, UR13, UPT, UP0 ;  /* 0x0000000d0900728c */ /* 0x000fcc000bf06300 */
[----:B------:R-:W-:Y:S01]  /*2740*/  PLOP3.LUT P0, PT, PT, PT, UP0, 0x80, 0x0 ;  /* 0x000000000000781c */ /* 0x000fe20003f0f008 */
[----:B--2---:R-:W-:Y:S01]  /*2750*/  FADD.FTZ R59, R59, R53 ;  /* 0x000000353b3b7221 */ /* 0x004fe20000010000 */
[----:B------:R-:W-:Y:S01]  /*2760*/  FFMA.FTZ R60, R51, R53, R60 ;  /* 0x00000035333c7223 */ /* 0x000fe2000001003c */
[----:B----4-:R-:W-:Y:S02]  /*2770*/  FFMA.FTZ R50, R28, R27, R50 ;  /* 0x0000001b1c327223 */ /* 0x010fe40000010032 */
[----:B------:R-:W-:Y:S01]  /*2780*/  FADD.FTZ R59, R59, R52 ;  /* 0x000000343b3b7221 */ /* 0x000fe20000010000 */
[----:B------:R-:W-:Y:S01]  /*2790*/  FFMA.FTZ R60, R26, R52, R60 ;  /* 0x000000341a3c7223 */ /* 0x000fe2000001003c */
[----:B------:R0:W5:Y:S01]  /*27a0*/  LDL.LU R27, [R1+0xf4] ;  /* 0x0000f400011b7983 */ /* 0x0001620000300800 */
[----:B------:R-:W-:Y:S01]  /*27b0*/  FFMA.FTZ R50, R23, R58, R50 ;  /* 0x0000003a17327223 */ /* 0x000fe20000010032 */
        /* <DEDUP_REMOVED lines=8> */
[----:B------:R-:W-:-:S02]  /*2840*/  FADD.FTZ R59, R59, R8 ;  /* 0x000000083b3b7221 */ /* 0x000fc40000010000 */
[----:B------:R0:W5:Y:S01]  /*2850*/  LDL.LU R23, [R1+0xe8] ;  /* 0x0000e80001177983 */ /* 0x0001620000300800 */
[----:B------:R-:W-:-:S03]  /*2860*/  FFMA.FTZ R60, R17, R8, R60 ;  /* 0x00000008113c7223 */ /* 0x000fc6000001003c */
[----:B------:R0:W5:Y:S01]  /*2870*/  LDL.LU R21, [R1+0xe4] ;  /* 0x0000e40001157983 */ /* 0x0001620000300800 */
[----:B------:R-:W-:-:S03]  /*2880*/  FFMA.FTZ R50, R18, R54, R50 ;  /* 0x0000003612327223 */ /* 0x000fc60000010032 */
[----:B------:R0:W5:Y:S01]  /*2890*/  LDL.LU R22, [R1+0xe0] ;  /* 0x0000e00001167983 */ /* 0x0001620000300800 */
[----:B------:R-:W-:-:S03]  /*28a0*/  FADD.FTZ R51, R59, R9 ;  /* 0x000000093b337221 */ /* 0x000fc60000010000 */
[----:B------:R0:W5:Y:S01]  /*28b0*/  LDL.LU R20, [R1+0xdc] ;  /* 0x0000dc0001147983 */ /* 0x0001620000300800 */
[----:B------:R-:W-:-:S03]  /*28c0*/  FFMA.FTZ R59, R16, R9, R60 ;  /* 0x00000009103b7223 */ /* 0x000fc6000001003c */
[----:B------:R0:W5:Y:S04]  /*28d0*/  LDL.LU R19, [R1+0xd8] ;  /* 0x0000d80001137983 */ /* 0x0001680000300800 */
[----:B------:R0:W5:Y:S04]  /*28e0*/  LDL.LU R17, [R1+0xd4] ;  /* 0x0000d40001117983 */ /* 0x0001680000300800 */
[----:B------:R0:W5:Y:S04]  /*28f0*/  LDL.LU R18, [R1+0xd0] ;  /* 0x0000d00001127983 */ /* 0x0001680000300800 */
[----:B------:R0:W5:Y:S04]  /*2900*/  LDL.LU R16, [R1+0xc8] ;  /* 0x0000c80001107983 */ /* 0x0001680000300800 */
[----:B------:R0:W-:Y:S04]  /*2910*/  STL [R1+0x30], R61 ;  /* 0x0000303d01007387 */ /* 0x0001e80000100800 */
[----:B------:R0:W-:Y:S04]  /*2920*/  STL [R1+0x2c], R50 ;  /* 0x00002c3201007387 */ /* 0x0001e80000100800 */
[----:B------:R0:W-:Y:S04]  /*2930*/  STL [R1+0x40], R51 ;  /* 0x0000403301007387 */ /* 0x0001e80000100800 */
[----:B------:R0:W-:Y:S01]  /*2940*/  STL [R1+0x3c], R59 ;  /* 0x00003c3b01007387 */ /* 0x0001e20000100800 */
[----:B------:R-:W-:Y:S05]  /*2950*/  @!P0 BRA `(.L_x_705) ;  /* 0x0000000400008947 */ /* 0x000fea0003800000 */
[----:B------:R1:W-:Y:S04]  /*2960*/  STL.64 [R1+0xe0], R6 ;  /* 0x0000e00601007387 */ /* 0x0003e80000100a00 */
[----:B------:R2:W-:Y:S04]  /*2970*/  STL.64 [R1+0xd8], R4 ;  /* 0x0000d80401007387 */ /* 0x0005e80000100a00 */
[----:B------:R-:W-:Y:S04]  /*2980*/  STL [R1+0xd0], R2 ;  /* 0x0000d00201007387 */ /* 0x000fe80000100800 */
[----:B------:R-:W3:Y:S01]  /*2990*/  LDL R60, [R1+0xc4] ;  /* 0x0000c400013c7983 */ /* 0x000ee20000100800 */
[----:B-1----:R-:W-:Y:S01]  /*29a0*/  MOV R7, R61 ;  /* 0x0000003d00077202 */ /* 0x002fe20000000f00 */
[----:B------:R-:W1:Y:S01]  /*29b0*/  S2UR UR14, SR_CgaCtaId ;  /* 0x00000000000e79c3 */ /* 0x000e620000008800 */
[----:B------:R-:W-:Y:S01]  /*29c0*/  UMOV UR5, 0x400 ;  /* 0x0000040000057882 */ /* 0x000fe20000000000 */
[----:B0-----:R-:W4:Y:S01]  /*29d0*/  LDL R61, [R1+0xc0] ;  /* 0x0000c000013d7983 */ /* 0x001f220000100800 */
[----:B--2---:R-:W-:Y:S01]  /*29e0*/  IMAD.MOV.U32 R4, RZ, RZ, R59 ;  /* 0x000000ffff047224 */ /* 0x004fe200078e003b */
[----:B------:R-:W-:-:S02]  /*29f0*/  MOV R6, R50 ;  /* 0x0000003200067202 */ /* 0x000fc40000000f00 */
[----:B------:R0:W-:Y:S01]  /*2a00*/  STL [R1+0xc8], R0 ;  /* 0x0000c80001007387 */ /* 0x0001e20000100800 */
[----:B------:R-:W-:Y:S01]  /*2a10*/  MOV R5, R51 ;  /* 0x0000003300057202 */ /* 0x000fe20000000f00 */
[----:B0-----:R-:W0:Y:S01]  /*2a20*/  S2R R0, SR_TID.X ;  /* 0x0000000000007919 */ /* 0x001e220000002100 */
[----:B-1----:R-:W-:Y:S01]  /*2a30*/  ULEA UR5, UR14, UR5, 0x18 ;  /* 0x000000050e057291 */ /* 0x002fe2000f8ec03f */
[----:B------:R-:W1:Y:S01]  /*2a40*/  S2R R2, SR_TID.X ;  /* 0x0000000000027919 */ /* 0x000e620000002100 */
[----:B0-----:R-:W-:-:S04]  /*2a50*/  SHF.L.U32 R59, R0, 0x1, RZ ;  /* 0x00000001003b7819 */ /* 0x001fc800000006ff */
[----:B------:R-:W-:Y:S02]  /*2a60*/  LEA R50, R0, UR5, 0x5 ;  /* 0x0000000500327c11 */ /* 0x000fe4000f8e28ff */
[----:B------:R-:W-:-:S04]  /*2a70*/  LOP3.LUT R59, R59, 0x18, RZ, 0xc0, !PT ;  /* 0x000000183b3b7812 */ /* 0x000fc800078ec0ff */
[----:B------:R-:W-:-:S05]  /*2a80*/  IADD3 R51, R50, R59, RZ ;  /* 0x0000003b32337210 */ /* 0x000fca0007ffe0ff */
[----:B------:R0:W-:Y:S02]  /*2a90*/  STS.64 [R51], R6 ;  /* 0x0000000633007388 */ /* 0x0001e40000000a00 */
[----:B0-----:R-:W-:Y:S02]  /*2aa0*/  LOP3.LUT R51, R59, 0x8, RZ, 0x3c, !PT ;  /* 0x000000083b337812 */ /* 0x001fe400078e3cff */
[----:B------:R2:W5:Y:S03]  /*2ab0*/  LDL.LU.64 R6, [R1+0xe0] ;  /* 0x0000e00001067983 */ /* 0x0005660000300a00 */
[----:B------:R-:W-:-:S05]  /*2ac0*/  IMAD.IADD R51, R50, 0x1, R51 ;  /* 0x0000000132337824 */ /* 0x000fca00078e0233 */
[----:B------:R0:W-:Y:S02]  /*2ad0*/  STS.64 [R51], R10 ;  /* 0x0000000a33007388 */ /* 0x0001e40000000a00 */
[C---:B0-----:R-:W-:Y:S02]  /*2ae0*/  LOP3.LUT R51, R59.reuse, 0x10, RZ, 0x3c, !PT ;  /* 0x000000103b337812 */ /* 0x041fe400078e3cff */
[----:B------:R-:W-:Y:S02]  /*2af0*/  LOP3.LUT R59, R59, 0x18, RZ, 0x3c, !PT ;  /* 0x000000183b3b7812 */ /* 0x000fe400078e3cff */
[C---:B------:R-:W-:Y:S02]  /*2b00*/  IADD3 R51, R50.reuse, R51, RZ ;  /* 0x0000003332337210 */ /* 0x040fe40007ffe0ff */
[----:B------:R-:W-:-:S03]  /*2b10*/  IADD3 R59, R50, R59, RZ ;  /* 0x0000003b323b7210 */ /* 0x000fc60007ffe0ff */
[----:B------:R1:W-:Y:S04]  /*2b20*/  STS.64 [R51], R4 ;  /* 0x0000000433007388 */ /* 0x0003e80000000a00 */
[----:B------:R0:W-:Y:S01]  /*2b30*/  STS.64 [R59], R12 ;  /* 0x0000000c3b007388 */ /* 0x0001e20000000a00 */
[----:B-1----:R-:W-:-:S03]  /*2b40*/  SHF.R.S32.HI R51, RZ, 0x1f, R2 ;  /* 0x0000001fff337819 */ /* 0x002fc60000011402 */
[----:B------:R2:W5:Y:S01]  /*2b50*/  LDL.LU.64 R4, [R1+0xd8] ;  /* 0x0000d80001047983 */ /* 0x0005620000300a00 */
[----:B------:R-:W-:-:S03]  /*2b60*/  LEA.HI R51, R51, R2, RZ, 0x2 ;  /* 0x0000000233337211 */ /* 0x000fc600078f10ff */
[----:B------:R2:W5:Y:S01]  /*2b70*/  LDL.LU R2, [R1+0xd0] ;  /* 0x0000d00001027983 */ /* 0x0005620000300800 */
[----:B------:R-:W-:-:S04]  /*2b80*/  SHF.R.S32.HI R51, RZ, 0x2, R51 ;  /* 0x00000002ff337819 */ /* 0x000fc80000011433 */
[----:B0-----:R-:W-:-:S04]  /*2b90*/  LEA R59, R51, UR5, 0x5 ;  /* 0x00000005333b7c11 */ /* 0x001fc8000f8e28ff */
[----:B---3--:R-:W-:Y:S01]  /*2ba0*/  LEA R60, R60, R59, 0x3 ;  /* 0x0000003b3c3c7211 */ /* 0x008fe200078e18ff */
[----:B----4-:R-:W-:Y:S01]  /*2bb0*/  IMAD R50, R61, 0x8, R59 ;  /* 0x000000083d327824 */ /* 0x010fe200078e023b */
[----:B------:R-:W-:Y:S06]  /*2bc0*/  BAR.SYNC.DEFER_BLOCKING 0x0 ;  /* 0x0000000000007b1d */ /* 0x000fec0000010000 */
[----:B------:R-:W0:Y:S04]  /*2bd0*/  LDS.64 R60, [R60] ;  /* 0x000000003c3c7984 */ /* 0x000e280000000a00 */
[----:B------:R-:W1:Y:S01]  /*2be0*/  LDS.64 R50, [R50+0xa00] ;  /* 0x000a000032327984 */ /* 0x000e620000000a00 */
[----:B0-----:R-:W-:-:S04]  /*2bf0*/  FADD.FTZ R60, RZ, R60 ;  /* 0x0000003cff3c7221 */ /* 0x001fc80000010000 */
[----:B-1----:R-:W-:Y:S02]  /*2c00*/  FADD.FTZ R60, R60, R50 ;  /* 0x000000323c3c7221 */ /* 0x002fe40000010000 */
[----:B------:R-:W3:Y:S01]  /*2c10*/  LDL R50, [R1+0xbc] ;  /* 0x0000bc0001327983 */ /* 0x000ee20000100800 */
[----:B------:R-:W-:-:S04]  /*2c20*/  FADD.FTZ R61, RZ, R61 ;  /* 0x0000003dff3d7221 */ /* 0x000fc80000010000 */
[----:B------:R-:W-:Y:S01]  /*2c30*/  FADD.FTZ R61, R61, R51 ;  /* 0x000000333d3d7221 */ /* 0x000fe20000010000 */
[----:B---3--:R-:W-:-:S06]  /*2c40*/  LEA R50, R50, R59, 0x3 ;  /* 0x0000003b32327211 */ /* 0x008fcc00078e18ff */
[----:B------:R-:W0:Y:S02]  /*2c50*/  LDS.64 R50, [R50+0x1400] ;  /* 0x0014000032327984 */ /* 0x000e240000000a00 */
[----:B0-----:R-:W-:Y:S02]  /*2c60*/  FADD.FTZ R60, R60, R50 ;  /* 0x000000323c3c7221 */ /* 0x001fe40000010000 */
[----:B------:R-:W3:Y:S01]  /*2c70*/  LDL R50, [R1+0xb8] ;  /* 0x0000b80001327983 */ /* 0x000ee20000100800 */
[----:B------:R-:W-:-:S04]  /*2c80*/  USHF.L.U32 UR5, UR8, 0x5, URZ ;  /* 0x0000000508057899 */ /* 0x000fc8000800063f */
[----:B------:R-:W-:Y:S01]  /*2c90*/  ULOP3.LUT UR5, UR5, 0xffffffe0, UR16, 0xe2, !UPT ;  /* 0xffffffe005057892 */ /* 0x000fe2000f8ee210 */
[----:B------:R-:W-:Y:S01]  /*2ca0*/  FADD.FTZ R61, R61, R51 ;  /* 0x000000333d3d7221 */ /* 0x000fe20000010000 */
[----:B---3--:R-:W-:-:S04]  /*2cb0*/  LEA R50, R50, R59, 0x3 ;  /* 0x0000003b32327211 */ /* 0x008fc800078e18ff */
[----:B------:R-:W-:Y:S02]  /*2cc0*/  MOV R59, UR5 ;  /* 0x00000005003b7c02 */ /* 0x000fe40008000f00 */
[----:B------:R-:W0:Y:S03]  /*2cd0*/  LDS.64 R50, [R50+0x1e00] ;  /* 0x001e000032327984 */ /* 0x000e260000000a00 */
[----:B------:R-:W-:Y:S02]  /*2ce0*/  IMAD R59, R59, 0x140, R0 ;  /* 0x000001403b3b7824 */ /* 0x000fe400078e0200 */
[----:B------:R2:W5:Y:S02]  /*2cf0*/  LDL.LU R0, [R1+0xc8] ;  /* 0x0000c80001007983 */ /* 0x0005640000300800 */
[----:B------:R-:W-:Y:S02]  /*2d00*/  IMAD.SHL.U32 R59, R59, 0x2, RZ ;  /* 0x000000023b3b7824 */ /* 0x000fe400078e00ff */
[----:B0-----:R-:W-:Y:S01]  /*2d10*/  FADD.FTZ R51, R61, R51 ;  /* 0x000000333d337221 */ /* 0x001fe20000010000 */
[----:B------:R-:W-:-:S02]  /*2d20*/  FADD.FTZ R50, R60, R50 ;  /* 0x000000323c327221 */ /* 0x000fc40000010000 */
[----:B------:R-:W0:Y:S02]  /*2d30*/  LDC.64 R60, c[0x0][0x260] ;  /* 0x00009800ff3c7b82 */ /* 0x000e240000000a00 */
[----:B0-----:R-:W-:-:S05]  /*2d40*/  IMAD.WIDE.U32 R60, R59, 0x4, R60 ;  /* 0x000000043b3c7825 */ /* 0x001fca00078e003c */
[----:B------:R2:W-:Y:S02]  /*2d50*/  STG.E.64 desc[UR10][R60.64+0x28000], R50 ;  /* 0x028000323c007986 */ /* 0x0005e4000c101b0a */
.L_x_705:
[----:B------:R-:W-:Y:S01]  /*2d60*/  BSSY B0, `(.L_x_706) ;  /* 0x000004a000007945 */ /* 0x000fe20003800000 */
[----:B0-2---:R-:W-:-:S03]  /*2d70*/  CS2R R50, SRZ ;  /* 0x0000000000327805 */ /* 0x005fc6000001ff00 */
[----:B------:R-:W-:Y:S05]  /*2d80*/  @P1 BRA `(.L_x_707) ;  /* 0x00000004001c1947 */ /* 0x000fea0003800000 */
[----:B------:R-:W0:Y:S02]  /*2d90*/  S2R R60, SR_TID.X ;  /* 0x00000000003c7919 */ /* 0x000e240000002100 */
[----:B0-----:R-:W-:-:S05]  /*2da0*/  SHF.R.U32.HI R50, RZ, 0x2, R60 ;  /* 0x00000002ff327819 */ /* 0x001fca000001163c */
[----:B------:R-:W-:-:S05]  /*2db0*/  IMAD R59, R50, 0xa, RZ ;  /* 0x0000000a323b7824 */ /* 0x000fca00078e02ff */
[--C-:B------:R-:W-:Y:S02]  /*2dc0*/  SHF.R.U32.HI R50, RZ, 0x1, R59.reuse ;  /* 0x00000001ff327819 */ /* 0x100fe4000001163b */
[----:B------:R-:W-:Y:S02]  /*2dd0*/  SHF.R.U32.HI R51, RZ, 0x2, R59 ;  /* 0x00000002ff337819 */ /* 0x000fe4000001163b */
[----:B------:R-:W-:-:S05]  /*2de0*/  LOP3.LUT R50, R50, 0x1, RZ, 0xc0, !PT ;  /* 0x0000000132327812 */ /* 0x000fca00078ec0ff */
[----:B------:R-:W-:Y:S01]  /*2df0*/  IMAD R50, R50, 0x50, R51 ;  /* 0x0000005032327824 */ /* 0x000fe200078e0233 */
[----:B------:R-:W-:-:S10]  /*2e00*/  HFMA2.MMA R51, -RZ, RZ, 0, 2.384185791015625e-06 ;  /* 0x00000028ff337435 */ /* 0x000fd400000001ff */
[----:B------:R-:W-:Y:S01]  /*2e10*/  IMAD R50, R50, R51, UR6 ;  /* 0x0000000632327e24 */ /* 0x000fe2000f8e0233 */
[----:B------:R-:W-:-:S04]  /*2e20*/  IADD3 R51, R59, 0x2, RZ ;  /* 0x000000023b337810 */ /* 0x000fc80007ffe0ff */
[--C-:B------:R-:W-:Y:S02]  /*2e30*/  SHF.R.U32.HI R59, RZ, 0x1, R51.reuse ;  /* 0x00000001ff3b7819 */ /* 0x100fe40000011633 */
[----:B------:R-:W-:Y:S02]  /*2e40*/  SHF.R.U32.HI R51, RZ, 0x2, R51 ;  /* 0x00000002ff337819 */ /* 0x000fe40000011633 */
[----:B------:R-:W-:-:S05]  /*2e50*/  LOP3.LUT R59, R59, 0x1, RZ, 0xc0, !PT ;  /* 0x000000013b3b7812 */ /* 0x000fca00078ec0ff */
[----:B------:R-:W-:Y:S01]  /*2e60*/  IMAD R51, R59, 0x50, R51 ;  /* 0x000000503b337824 */ /* 0x000fe200078e0233 */
[----:B------:R-:W-:-:S05]  /*2e70*/  MOV R59, 0x28 ;  /* 0x00000028003b7802 */ /* 0x000fca0000000f00 */
[----:B------:R-:W-:Y:S02]  /*2e80*/  IMAD R51, R51, R59, UR6 ;  /* 0x0000000633337e24 */ /* 0x000fe4000f8e023b */
[----:B------:R-:W-:-:S05]  /*2e90*/  IMAD.SHL.U32 R59, R60, 0x8, RZ ;  /* 0x000000083c3b7824 */ /* 0x000fca00078e00ff */
[----:B------:R-:W-:-:S04]  /*2ea0*/  LOP3.LUT R61, R59, 0x18, RZ, 0xc0, !PT ;  /* 0x000000183b3d7812 */ /* 0x000fc800078ec0ff */
[----:B------:R-:W-:Y:S02]  /*2eb0*/  IADD3 R60, R50, R61, RZ ;  /* 0x0000003d323c7210 */ /* 0x000fe40007ffe0ff */
[----:B------:R-:W-:-:S04]  /*2ec0*/  IADD3 R50, R61, R51, RZ ;  /* 0x000000333d327210 */ /* 0x000fc80007ffe0ff */
[----:B------:R-:W0:Y:S04]  /*2ed0*/  LDS.64 R60, [R60] ;  /* 0x000000003c3c7984 */ /* 0x000e280000000a00 */
[----:B------:R-:W1:Y:S01]  /*2ee0*/  LDS.64 R50, [R50] ;  /* 0x0000000032327984 */ /* 0x000e620000000a00 */
[----:B0-----:R-:W-:Y:S01]  /*2ef0*/  FADD.FTZ R60, RZ, R60 ;  /* 0x0000003cff3c7221 */ /* 0x001fe20000010000 */
[----:B------:R-:W-:-:S03]  /*2f00*/  FADD.FTZ R61, RZ, R61 ;  /* 0x0000003dff3d7221 */ /* 0x000fc60000010000 */
[----:B-1----:R-:W-:Y:S01]  /*2f10*/  FADD.FTZ R59, R60, R50 ;  /* 0x000000323c3b7221 */ /* 0x002fe20000010000 */
[----:B------:R-:W-:Y:S01]  /*2f20*/  FADD.FTZ R60, R61, R51 ;  /* 0x000000333d3c7221 */ /* 0x000fe20000010000 */
[----:B------:R-:W0:Y:S01]  /*2f30*/  S2R R50, SR_TID.X ;  /* 0x0000000000327919 */ /* 0x000e220000002100 */
[----:B------:R-:W1:Y:S01]  /*2f40*/  S2R R61, SR_TID.X ;  /* 0x00000000003d7919 */ /* 0x000e620000002100 */
[----:B0-----:R-:W-:Y:S01]  /*2f50*/  SHF.R.U32.HI R50, RZ, 0x2, R50 ;  /* 0x00000002ff327819 */ /* 0x001fe20000011632 */
[----:B-1----:R-:W-:-:S04]  /*2f60*/  IMAD.SHL.U32 R61, R61, 0x8, RZ ;  /* 0x000000083d3d7824 */ /* 0x002fc800078e00ff */
[----:B------:R-:W-:Y:S01]  /*2f70*/  IMAD R50, R50, 0xa, RZ ;  /* 0x0000000a32327824 */ /* 0x000fe200078e02ff */
[----:B------:R-:W-:-:S04]  /*2f80*/  LOP3.LUT R61, R61, 0x18, RZ, 0xc0, !PT ;  /* 0x000000183d3d7812 */ /* 0x000fc800078ec0ff */
[----:B------:R-:W-:-:S04]  /*2f90*/  IADD3 R50, R50, 0x4, RZ ;  /* 0x0000000432327810 */ /* 0x000fc80007ffe0ff */
[--C-:B------:R-:W-:Y:S02]  /*2fa0*/  SHF.R.U32.HI R51, RZ, 0x1, R50.reuse ;  /* 0x00000001ff337819 */ /* 0x100fe40000011632 */
[----:B------:R-:W-:Y:S02]  /*2fb0*/  SHF.R.U32.HI R50, RZ, 0x2, R50 ;  /* 0x00000002ff327819 */ /* 0x000fe40000011632 */
[----:B------:R-:W-:-:S05]  /*2fc0*/  LOP3.LUT R51, R51, 0x1, RZ, 0xc0, !PT ;  /* 0x0000000133337812 */ /* 0x000fca00078ec0ff */
[----:B------:R-:W-:Y:S01]  /*2fd0*/  IMAD R50, R51, 0x50, R50 ;  /* 0x0000005033327824 */ /* 0x000fe200078e0232 */
[----:B------:R-:W-:-:S10]  /*2fe0*/  HFMA2.MMA R51, -RZ, RZ, 0, 2.384185791015625e-06 ;  /* 0x00000028ff337435 */ /* 0x000fd400000001ff */
[----:B------:R-:W-:-:S05]  /*2ff0*/  IMAD R50, R50, R51, UR6 ;  /* 0x0000000632327e24 */ /* 0x000fca000f8e0233 */
[----:B------:R-:W-:-:S06]  /*3000*/  IADD3 R50, R61, R50, RZ ;  /* 0x000000323d327210 */ /* 0x000fcc0007ffe0ff */
[----:B------:R-:W0:Y:S02]  /*3010*/  LDS.64 R50, [R50] ;  /* 0x0000000032327984 */ /* 0x000e240000000a00 */
[----:B0-----:R-:W-:Y:S01]  /*3020*/  FADD.FTZ R59, R59, R50 ;  /* 0x000000323b3b7221 */ /* 0x001fe20000010000 */
[----:B------:R-:W-:Y:S01]  /*3030*/  FADD.FTZ R60, R60, R51 ;  /* 0x000000333c3c7221 */ /* 0x000fe20000010000 */
[----:B------:R-:W0:Y:S02]  /*3040*/  S2R R50, SR_TID.X ;  /* 0x0000000000327919 */ /* 0x000e240000002100 */
[----:B0-----:R-:W-:-:S05]  /*3050*/  SHF.R.U32.HI R50, RZ, 0x2, R50 ;  /* 0x00000002ff327819 */ /* 0x001fca0000011632 */
[----:B------:R-:W-:-:S05]  /*3060*/  IMAD R50, R50, 0xa, RZ ;  /* 0x0000000a32327824 */ /* 0x000fca00078e02ff */
[----:B------:R-:W-:-:S04]  /*3070*/  IADD3 R50, R50, 0x6, RZ ;  /* 0x0000000632327810 */ /* 0x000fc80007ffe0ff */
        /* <DEDUP_REMOVED lines=17> */
[----:B------:R-:W-:Y:S01]  /*3190*/  IMAD R50, R50, 0x50, R51 ;  /* 0x0000005032327824 */ /* 0x000fe200078e0233 */
[----:B------:R-:W-:-:S05]  /*31a0*/  MOV R51, 0x28 ;  /* 0x0000002800337802 */ /* 0x000fca0000000f00 */
[----:B------:R-:W-:-:S04]  /*31b0*/  IMAD R50, R50, R51, UR6 ;  /* 0x0000000632327e24 */ /* 0x000fc8000f8e0233 */
[----:B------:R-:W-:-:S06]  /*31c0*/  IMAD.IADD R50, R61, 0x1, R50 ;  /* 0x000000013d327824 */ /* 0x000fcc00078e0232 */
[----:B------:R-:W0:Y:S02]  /*31d0*/  LDS.64 R50, [R50] ;  /* 0x0000000032327984 */ /* 0x000e240000000a00 */
[----:B0-----:R-:W-:Y:S01]  /*31e0*/  FADD.FTZ R50, R59, R50 ;  /* 0x000000323b327221 */ /* 0x001fe20000010000 */
[----:B------:R-:W-:-:S07]  /*31f0*/  FADD.FTZ R51, R60, R51 ;  /* 0x000000333c337221 */ /* 0x000fce0000010000 */
.L_x_707:
[----:B------:R-:W-:Y:S05]  /*3200*/  BSYNC B0 ;  /* 0x0000000000007941 */ /* 0x000fea0003800000 */
.L_x_706:
[----:B------:R-:W0:Y:S01]  /*3210*/  SHFL.BFLY PT, R60, R50, 0x2, 0x1f ;  /* 0x0c401f00323c7f89 */ /* 0x000e2200000e0000 */
[----:B-----5:R-:W-:Y:S01]  /*3220*/  PRMT R16, R16, 0x7632, R16 ;  /* 0x0000763210107816 */ /* 0x020fe20000000010 */
[----:B------:R-:W-:Y:S01]  /*3230*/  BSSY B0, `(.L_x_708) ;  /* 0x000001a000007945 */ /* 0x000fe20003800000 */
[----:B------:R-:W-:Y:S01]  /*3240*/  PRMT R17, R17, 0x7632, R17 ;  /* 0x0000763211117816 */ /* 0x000fe20000000011 */
[----:B------:R-:W1:Y:S01]  /*3250*/  SHFL.BFLY PT, R59, R51, 0x2, 0x1f ;  /* 0x0c401f00333b7f89 */ /* 0x000e6200000e0000 */
[----:B------:R-:W2:Y:S03]  /*3260*/  S2R R61, SR_TID.X ;  /* 0x00000000003d7919 */ /* 0x000ea60000002100 */
[----:B------:R-:W-:Y:S04]  /*3270*/  STL.S16 [R1+0x8], R16 ;  /* 0x0000081001007387 */ /* 0x000fe80000100600 */
[----:B------:R-:W-:Y:S01]  /*3280*/  STL.S16 [R1+0xc], R17 ;  /* 0x00000c1101007387 */ /* 0x000fe20000100600 */
[----:B0-----:R-:W-:Y:S01]  /*3290*/  FADD.FTZ R50, R60, R50 ;  /* 0x000000323c327221 */ /* 0x001fe20000010000 */
[----:B-1----:R-:W-:-:S04]  /*32a0*/  FADD.FTZ R59, R59, R51 ;  /* 0x000000333b3b7221 */ /* 0x002fc80000010000 */
[----:B------:R-:W0:Y:S04]  /*32b0*/  SHFL.BFLY PT, R60, R50, 0x1, 0x1f ;  /* 0x0c201f00323c7f89 */ /* 0x000e2800000e0000 */
[----:B------:R-:W1:Y:S01]  /*32c0*/  SHFL.BFLY PT, R51, R59, 0x1, 0x1f ;  /* 0x0c201f003b337f89 */ /* 0x000e6200000e0000 */
[----:B--2---:R-:W-:Y:S01]  /*32d0*/  LOP3.LUT P1, RZ, R61, 0xffffff83, RZ, 0xc0, !PT ;  /* 0xffffff833dff7812 */ /* 0x004fe2000782c0ff */
[----:B0-----:R-:W-:Y:S01]  /*32e0*/  FADD.FTZ R16, R50, R60 ;  /* 0x0000003c32107221 */ /* 0x001fe20000010000 */
[----:B-1----:R-:W-:-:S11]  /*32f0*/  FADD.FTZ R17, R59, R51 ;  /* 0x000000333b117221 */ /* 0x002fd60000010000 */
[----:B------:R-:W-:Y:S05]  /*3300*/  @P1 BRA `(.L_x_709) ;  /* 0x0000000000301947 */ /* 0x000fea0003800000 */
[----:B------:R-:W-:Y:S01]  /*3310*/  SHF.R.U32.HI R51, RZ, 0x2, R61 ;  /* 0x00000002ff337819 */ /* 0x000fe2000001163d */
[----:B------:R-:W-:Y:S01]  /*3320*/  ULDC UR5, c[0x0][0x10] ;  /* 0x0000040000057ab9 */ /* 0x000fe20000000800 */
[----:B------:R-:W0:Y:S01]  /*3330*/  LDC.64 R60, c[0x0][0x260] ;  /* 0x00009800ff3c7b82 */ /* 0x000e220000000a00 */
[----:B------:R-:W-:Y:S01]  /*3340*/  UIMAD UR5, UR5, UR4, UR8 ;  /* 0x00000004050572a4 */ /* 0x000fe2000f8e0208 */
[----:B------:R-:W-:Y:S02]  /*3350*/  SHF.L.U32 R51, R51, 0x5, RZ ;  /* 0x0000000533337819 */ /* 0x000fe400000006ff */
[----:B------:R-:W-:-:S04]  /*3360*/  MOV R50, UR16 ;  /* 0x0000001000327c02 */ /* 0x000fc80008000f00 */
[----:B------:R-:W-:Y:S02]  /*3370*/  LOP3.LUT R50, R51, 0xffffffe0, R50, 0xe2, !PT ;  /* 0xffffffe033327812 */ /* 0x000fe400078ee232 */
[----:B------:R-:W-:-:S05]  /*3380*/  MOV R51, UR5 ;  /* 0x0000000500337c02 */ /* 0x000fca0008000f00 */
[----:B------:R-:W-:-:S05]  /*3390*/  IMAD R50, R51, 0x400, R50 ;  /* 0x0000040033327824 */ /* 0x000fca00078e0232 */
[----:B------:R-:W-:-:S05]  /*33a0*/  SHF.L.U32 R50, R50, 0x1, RZ ;  /* 0x0000000132327819 */ /* 0x000fca00000006ff */
[----:B0-----:R-:W-:-:S05]  /*33b0*/  IMAD.WIDE.U32 R50, R50, 0x4, R60 ;  /* 0x0000000432327825 */ /* 0x001fca00078e003c */
[----:B------:R0:W-:Y:S02]  /*33c0*/  STG.E.64 desc[UR10][R50.64], R16 ;  /* 0x0000001032007986 */ /* 0x0001e4000c101b0a */
.L_x_709:
[----:B------:R-:W-:Y:S05]  /*33d0*/  BSYNC B0 ;  /* 0x0000000000007941 */ /* 0x000fea0003800000 */
.L_x_708:
[----:B0-----:R-:W-:Y:S01]  /*33e0*/  PRMT R16, R19, 0x7632, R16 ;  /* 0x0000763213107816 */ /* 0x001fe20000000010 */
[----:B------:R-:W-:Y:S01]  /*33f0*/  UISETP.GE.U32.AND UP0, UPT, UR7, UR12, UPT ;  /* 0x0000000c0700728c */ /* 0x000fe2000bf06070 */
[----:B------:R-:W-:Y:S02]  /*3400*/  PRMT R26, R18, 0x7632, R26 ;  /* 0x00007632121a7816 */ /* 0x000fe4000000001a */
[----:B------:R-:W-:Y:S01]  /*3410*/  PRMT R61, R20, 0x7632, R61 ;  /* 0x00007632143d7816 */ /* 0x000fe2000000003d */
[----:B------:R-:W-:Y:S01]  /*3420*/  UISETP.GE.AND.EX UP0, UPT, UR9, UR13, UPT, UP0 ;  /* 0x0000000d0900728c */ /* 0x000fe2000bf06300 */
        /* <DEDUP_REMOVED lines=44> */
.L_x_712:
[----:B------:R-:W2:Y:S04]  /*36f0*/  LD.E.STRONG.GPU R19, desc[UR10][R16.64] ;  /* 0x0000000a10137980 */ /* 0x000ea8000c10f900 */
[----:B--2---:R-:W-:Y:S01]  /*3700*/  CCTL.IVALL ;  /* 0x00000000ff00798f */ /* 0x004fe20002000000 */
[----:B------:R-:W-:Y:S05]  /*3710*/  YIELD ;  /* 0x0000000000007946 */ /* 0x000fea0003800000 */
[----:B-----5:R-:W-:-:S04]  /*3720*/  LOP3.LUT R19, R19, R18, RZ, 0x3c, !PT ;  /* 0x0000001213137212 */ /* 0x020fc800078e3cff */
[----:B------:R-:W-:-:S13]  /*3730*/  ISETP.GT.AND P1, PT, R19, -0x1, PT ;  /* 0xffffffff1300780c */ /* 0x000fda0003f24270 */
[----:B------:R-:W-:Y:S05]  /*3740*/  @P1 BRA `(.L_x_712) ;  /* 0xfffffffc00e81947 */ /* 0x000fea000383ffff */
.L_x_711:
[----:B------:R-:W-:Y:S05]  /*3750*/  WARPSYNC.ALL ;  /* 0x0000000000007948 */ /* 0x000fea0003800000 */
[----:B------:R-:W-:Y:S06]  /*3760*/  BAR.SYNC.DEFER_BLOCKING 0x0 ;  /* 0x0000000000007b1d */ /* 0x000fec0000010000 */
[----:B------:R-:W-:Y:S05]  /*3770*/  BRA `(.L_x_713) ;  /* 0x0000000000647947 */ /* 0x000fea0003800000 */
.L_x_710:
        /* <DEDUP_REMOVED lines=17> */
.L_x_715:
[----:B------:R-:W2:Y:S04]  /*3890*/  LD.E.STRONG.GPU R19, desc[UR10][R16.64] ;  /* 0x0000000a10137980 */ /* 0x000ea8000c10f900 */
[----:B--2---:R-:W-:Y:S01]  /*38a0*/  CCTL.IVALL ;  /* 0x00000000ff00798f */ /* 0x004fe20002000000 */
[----:B------:R-:W-:Y:S05]  /*38b0*/  YIELD ;  /* 0x0000000000007946 */ /* 0x000fea0003800000 */
[----:B-----5:R-:W-:-:S04]  /*38c0*/  LOP3.LUT R19, R19, R18, RZ, 0x3c, !PT ;  /* 0x0000001213137212 */ /* 0x020fc800078e3cff */
[----:B------:R-:W-:-:S13]  /*38d0*/  ISETP.GT.AND P1, PT, R19, -0x1, PT ;  /* 0xffffffff1300780c */ /* 0x000fda0003f24270 */
[----:B------:R-:W-:Y:S05]  /*38e0*/  @P1 BRA `(.L_x_715) ;  /* 0xfffffffc00e81947 */ /* 0x000fea000383ffff */
.L_x_714:
[----:B------:R-:W-:Y:S05]  /*38f0*/  WARPSYNC.ALL ;  /* 0x0000000000007948 */ /* 0x000fea0003800000 */
[----:B------:R-:W-:Y:S06]  /*3900*/  BAR.SYNC.DEFER_BLOCKING 0x0 ;  /* 0x0000000000007b1d */ /* 0x000fec0000010000 */
.L_x_713:
        /* <DEDUP_REMOVED lines=8> */
[----:B------:R-:W-:-:S05]  /*3990*/  IMAD.SHL.U32 R17, R18, 0x4, RZ ;  /* 0x0000000412117824 */ /* 0x000fca00078e00ff */
[----:B------:R-:W-:Y:S02]  /*39a0*/  LOP3.LUT R17, R17, 0x7fffffe0, RZ, 0xc0, !PT ;  /* 0x7fffffe011117812 */ /* 0x000fe400078ec0ff */
[----:B------:R-:W-:Y:S01]  /*39b0*/  MOV R16, UR5 ;  /* 0x0000000500107c02 */ /* 0x000fe20008000f00 */
[----:B0-----:R-:W0:Y:S03]  /*39c0*/  LDC.64 R2, c[0x0][0x260] ;  /* 0x00009800ff027b82 */ /* 0x001e260000000a00 */
[----:B------:R-:W-:Y:S02]  /*39d0*/  LEA R16, R16, R17, 0xa ;  /* 0x0000001110107211 */ /* 0x000fe400078e50ff */
[----:B------:R-:W-:-:S04]  /*39e0*/  LOP3.LUT R17, R18, 0x7, RZ, 0xc0, !PT ;  /* 0x0000000712117812 */ /* 0x000fc800078ec0ff */
[----:B------:R-:W-:-:S05]  /*39f0*/  IADD3 R16, R16, R17, RZ ;  /* 0x0000001110107210 */ /* 0x000fca0007ffe0ff */
[----:B------:R-:W-:-:S05]  /*3a00*/  IMAD.SHL.U32 R20, R16, 0x2, RZ ;  /* 0x0000000210147824 */ /* 0x000fca00078e00ff */
[C---:B------:R-:W-:Y:S02]  /*3a10*/  IADD3 R16, R20.reuse, 0x10, RZ ;  /* 0x0000001014107810 */ /* 0x040fe40007ffe0ff */
[C---:B------:R-:W-:Y:S01]  /*3a20*/  IADD3 R22, R20.reuse, 0x20, RZ ;  /* 0x0000002014167810 */ /* 0x040fe20007ffe0ff */
[C---:B0-----:R-:W-:Y:S01]  /*3a30*/  IMAD.WIDE.U32 R18, R20.reuse, 0x4, R2 ;  /* 0x0000000414127825 */ /* 0x041fe200078e0002 */
[----:B------:R-:W-:-:S03]  /*3a40*/  IADD3 R20, R20, 0x30, RZ ;  /* 0x0000003014147810 */ /* 0x000fc60007ffe0ff */
[--C-:B------:R-:W-:Y:S02]  /*3a50*/  IMAD.WIDE.U32 R16, R16, 0x4, R2.reuse ;  /* 0x0000000410107825 */ /* 0x100fe400078e0002 */
[----:B------:R-:W2:Y:S02]  /*3a60*/  LDG.E.64 R18, desc[UR10][R18.64] ;  /* 0x0000000a12127981 */ /* 0x000ea4000c1e1b00 */
[--C-:B------:R-:W-:Y:S02]  /*3a70*/  IMAD.WIDE.U32 R22, R22, 0x4, R2.reuse ;  /* 0x0000000416167825 */ /* 0x100fe400078e0002 */
[----:B------:R-:W3:Y:S02]  /*3a80*/  LDG.E.64 R16, desc[UR10][R16.64] ;  /* 0x0000000a10107981 */ /* 0x000ee4000c1e1b00 */
[----:B------:R-:W-:Y:S02]  /*3a90*/  IMAD.WIDE.U32 R20, R20, 0x4, R2 ;  /* 0x0000000414147825 */ /* 0x000fe400078e0002 */
[----:B------:R-:W4:Y:S04]  /*3aa0*/  LDG.E.64 R22, desc[UR10][R22.64] ;  /* 0x0000000a16167981 */ /* 0x000f28000c1e1b00 */
[----:B------:R-:W4:Y:S04]  /*3ab0*/  LDG.E.64 R20, desc[UR10][R20.64] ;  /* 0x0000000a14147981 */ /* 0x000f28000c1e1b00 */
[----:B------:R0:W5:Y:S01]  /*3ac0*/  LDL.LU.64 R2, [R1+0xd0] ;  /* 0x0000d00001027983 */ /* 0x0001620000300a00 */
[----:B--2---:R-:W-:Y:S01]  /*3ad0*/  FADD.FTZ R18, RZ, R18 ;  /* 0x00000012ff127221 */ /* 0x004fe20000010000 */
[----:B------:R-:W-:-:S03]  /*3ae0*/  FADD.FTZ R19, RZ, R19 ;  /* 0x00000013ff137221 */ /* 0x000fc60000010000 */
[----:B---3--:R-:W-:Y:S01]  /*3af0*/  FADD.FTZ R16, R16, R18 ;  /* 0x0000001210107221 */ /* 0x008fe20000010000 */
[----:B------:R-:W-:-:S03]  /*3b00*/  FADD.FTZ R17, R17, R19 ;  /* 0x0000001311117221 */ /* 0x000fc60000010000 */
[----:B----4-:R-:W-:Y:S01]  /*3b10*/  FADD.FTZ R16, R22, R16 ;  /* 0x0000001016107221 */ /* 0x010fe20000010000 */
[----:B------:R-:W-:-:S03]  /*3b20*/  FADD.FTZ R17, R23, R17 ;  /* 0x0000001117117221 */ /* 0x000fc60000010000 */
[----:B------:R-:W-:Y:S01]  /*3b30*/  FADD.FTZ R16, R20, R16 ;  /* 0x0000001014107221 */ /* 0x000fe20000010000 */
[----:B0-----:R-:W-:-:S07]  /*3b40*/  FADD.FTZ R17, R21, R17 ;  /* 0x0000001115117221 */ /* 0x001fce0000010000 */
.L_x_717:
[----:B------:R-:W-:Y:S05]  /*3b50*/  BSYNC B0 ;  /* 0x0000000000007941 */ /* 0x000fea0003800000 */
.L_x_716:
        /* <DEDUP_REMOVED lines=24> */
.L_x_719:
[----:B------:R-:W-:Y:S05]  /*3ce0*/  BSYNC B0 ;  /* 0x0000000000007941 */ /* 0x000fea0003800000 */
.L_x_718:
[----:B0-----:R-:W2:Y:S04]  /*3cf0*/  LDL R16, [R1+0xb0] ;  /* 0x0000b00001107983 */ /* 0x001ea80000100800 */
[----:B------:R-:W3:Y:S04]  /*3d00*/  LDL.LU R18, [R1+0x8] ;  /* 0x0000080001127983 */ /* 0x000ee80000300800 */
[----:B------:R-:W4:Y:S01]  /*3d10*/  LDL.LU R20, [R1+0x50] ;  /* 0x0000500001147983 */ /* 0x000f220000300800 */
[----:B------:R-:W0:Y:S01]  /*3d20*/  S2UR UR14, SR_CgaCtaId ;  /* 0x00000000000e79c3 */ /* 0x000e220000008800 */
[----:B------:R-:W-:-:S02]  /*3d30*/  UMOV UR5, 0x400 ;  /* 0x0000040000057882 */ /* 0x000fc40000000000 */
[----:B------:R1:W-:Y:S01]  /*3d40*/  STL [R1+0xc8], R10 ;  /* 0x0000c80a01007387 */ /* 0x0003e20000100800 */
[----:B------:R-:W-:-:S03]  /*3d50*/  UIADD3 UR5, UR5, 0x4100, URZ ;  /* 0x0000410005057890 */ /* 0x000fc6000fffe03f */
[----:B------:R-:W4:Y:S04]  /*3d60*/  LDL R19, [R1+0xb4] ;  /* 0x0000b40001137983 */ /* 0x000f280000100800 */
[----:B------:R-:W4:Y:S04]  /*3d70*/  LDL.LU R21, [R1+0xc] ;  /* 0x00000c0001157983 */ /* 0x000f280000300800 */
[----:B------:R-:W4:Y:S04]  /*3d80*/  LDL.LU R22, [R1+0x4] ;  /* 0x0000040001167983 */ /* 0x000f280000300800 */
[----:B-1----:R-:W4:Y:S01]  /*3d90*/  LDL.LU R10, [R1+0x54] ;  /* 0x00005400010a7983 */ /* 0x002f220000300800 */
[----:B0-----:R-:W-:Y:S01]  /*3da0*/  ULEA UR5, UR14, UR5, 0x18 ;  /* 0x000000050e057291 */ /* 0x001fe2000f8ec03f */
[----:B------:R-:W-:Y:S01]  /*3db0*/  SHF.L.U32 R26, R26, 0x10, RZ ;  /* 0x000000101a1a7819 */ /* 0x000fe200000006ff */
[----:B------:R-:W-:Y:S01]  /*3dc0*/  BAR.SYNC.DEFER_BLOCKING 0x0 ;  /* 0x0000000000007b1d */ /* 0x000fe20000010000 */
        /* <DEDUP_REMOVED lines=8> */
[----:B------:R-:W-:Y:S01]  /*3e50*/  SHF.L.U32 R28, R28, 0x10, RZ ;  /* 0x000000101c1c7819 */ /* 0x000fe200000006ff */
[----:B------:R-:W-:Y:S01]  /*3e60*/  IMAD.U32 R32, R32, 0x10000, RZ ;  /* 0x0001000020207824 */ /* 0x000fe200078e00ff */
[----:B------:R-:W-:Y:S01]  /*3e70*/  SHF.L.U32 R36, R36, 0x10, RZ ;  /* 0x0000001024247819 */ /* 0x000fe200000006ff */
[----:B------:R-:W-:Y:S01]  /*3e80*/  IMAD.U32 R48, R48, 0x10000, RZ ;  /* 0x0001000030307824 */ /* 0x000fe200078e00ff */
[----:B------:R-:W-:Y:S01]  /*3e90*/  SHF.L.U32 R40, R40, 0x10, RZ ;  /* 0x0000001028287819 */ /* 0x000fe200000006ff */
[----:B------:R-:W-:Y:S01]  /*3ea0*/  ULDC.64 UR14, c[0x0][0x210] ;  /* 0x00008400000e7ab9 */ /* 0x000fe20000000a00 */
[----:B--2---:R-:W-:-:S06]  /*3eb0*/  LEA R16, R16, UR5, 0x3 ;  /* 0x0000000510107c11 */ /* 0x004fcc000f8e18ff */
[----:B------:R-:W0:Y:S01]  /*3ec0*/  LDS.64 R16, [R16] ;  /* 0x0000000010107984 */ /* 0x000e220000000a00 */
[----:B---3--:R-:W-:-:S04]  /*3ed0*/  IMAD.U32 R18, R18, 0x10000, RZ ;  /* 0x0001000012127824 */ /* 0x008fc800078e00ff */
[----:B------:R-:W-:-:S04]  /*3ee0*/  FADD.FTZ R18, -R14, R18 ;  /* 0x000000120e127221 */ /* 0x000fc80000010100 */
[----:B------:R-:W-:Y:S01]  /*3ef0*/  FMUL.FTZ R18, R5, R18 ;  /* 0x0000001205127220 */ /* 0x000fe20000410000 */
[--C-:B0-----:R-:W-:Y:S01]  /*3f00*/  FFMA.FTZ R57, R0, R57, -R16.reuse ;  /* 0x0000003900397223 */ /* 0x101fe20000010810 */
[----:B-----5:R-:W-:-:S03]  /*3f10*/  FFMA.FTZ R26, R3, R26, -R16 ;  /* 0x0000001a031a7223 */ /* 0x020fc60000010810 */
[----:B----4-:R-:W-:Y:S01]  /*3f20*/  FFMA.FTZ R57, -R20, R17, R57 ;  /* 0x0000001114397223 */ /* 0x010fe20000010139 */
[----:B------:R-:W-:Y:S02]  /*3f30*/  FFMA.FTZ R18, R17, -R18, R26 ;  /* 0x8000001211127223 */ /* 0x000fe4000001001a */
[----:B------:R-:W2:Y:S01]  /*3f40*/  LDL.LU R26, [R1+0x18] ;  /* 0x00001800011a7983 */ /* 0x000ea20000300800 */
[C---:B------:R-:W-:Y:S01]  /*3f50*/  FMUL.FTZ R20, R5.reuse, R57 ;  /* 0x0000003905147220 */ /* 0x040fe20000410000 */
[----:B------:R-:W-:Y:S02]  /*3f60*/  FMUL.FTZ R18, R5, R18 ;  /* 0x0000001205127220 */ /* 0x000fe40000410000 */
[----:B------:R-:W3:Y:S03]  /*3f70*/  LDL.LU R23, [R1+0x10] ;  /* 0x0000100001177983 */ /* 0x000ee60000300800 */
[----:B------:R-:W-:-:S02]  /*3f80*/  F2FP.BF16.F32.PACK_AB R20, R18, R20 ;  /* 0x000000141214723e */ /* 0x000fc400000010ff */
[----:B------:R-:W-:-:S06]  /*3f90*/  LEA R18, R19, UR5, 0x3 ;  /* 0x0000000513127c11 */ /* 0x000fcc000f8e18ff */
[----:B------:R-:W0:Y:S02]  /*3fa0*/  LDS.64 R18, [R18] ;  /* 0x0000000012127984 */ /* 0x000e240000000a00 */
[----:B0-----:R-:W-:-:S04]  /*3fb0*/  FFMA.FTZ R7, R2, R7, -R18 ;  /* 0x0000000702077223 */ /* 0x001fc80000010812 */
[----:B------:R-:W-:Y:S02]  /*3fc0*/  FFMA.FTZ R7, -R10, R19, R7 ;  /* 0x000000130a077223 */ /* 0x000fe40000010107 */
[----:B------:R-:W4:Y:S01]  /*3fd0*/  LDL.LU R10, [R1] ;  /* 0x00000000010a7983 */ /* 0x000f220000300800 */
[----:B------:R-:W-:Y:S02]  /*3fe0*/  SHF.L.U32 R21, R21, 0x10, RZ ;  /* 0x0000001015157819 */ /* 0x000fe400000006ff */
[----:B------:R-:W-:Y:S01]  /*3ff0*/  SHF.L.U32 R22, R22, 0x10, RZ ;  /* 0x0000001016167819 */ /* 0x000fe200000006ff */
[C---:B------:R-:W-:Y:S01]  /*4000*/  FADD.FTZ R61, -R14.reuse, R61 ;  /* 0x0000003d0e3d7221 */ /* 0x040fe20000010100 */
[----:B------:R-:W-:Y:S01]  /*4010*/  FADD.FTZ R50, -R14, R50 ;  /* 0x000000320e327221 */ /* 0x000fe20000010100 */
[----:B------:R-:W-:Y:S01]  /*4020*/  FADD.FTZ R21, -R24, R21 ;  /* 0x0000001518157221 */ /* 0x000fe20000010100 */
[----:B------:R-:W-:Y:S01]  /*4030*/  FADD.FTZ R30, -R14, R30 ;  /* 0x0000001e0e1e7221 */ /* 0x000fe20000010100 */
[----:B------:R-:W-:Y:S01]  /*4040*/  FFMA.FTZ R22, R4, R22, -R18 ;  /* 0x0000001604167223 */ /* 0x000fe20000010812 */
[----:B------:R-:W-:Y:S01]  /*4050*/  FADD.FTZ R34, -R14, R34 ;  /* 0x000000220e227221 */ /* 0x000fe20000010100 */
[----:B------:R-:W-:Y:S01]  /*4060*/  FMUL.FTZ R21, R6, R21 ;  /* 0x0000001506157220 */ /* 0x000fe20000410000 */
[C---:B------:R-:W-:Y:S01]  /*4070*/  FADD.FTZ R38, -R14.reuse, R38 ;  /* 0x000000260e267221 */ /* 0x040fe20000010100 */
[C---:B------:R-:W-:Y:S01]  /*4080*/  FADD.FTZ R42, -R14.reuse, R42 ;  /* 0x0000002a0e2a7221 */ /* 0x040fe20000010100 */
[----:B------:R-:W-:Y:S01]  /*4090*/  FADD.FTZ R46, -R14, R46 ;  /* 0x0000002e0e2e7221 */ /* 0x000fe20000010100 */
[----:B------:R-:W-:Y:S01]  /*40a0*/  FFMA.FTZ R21, R19, -R21, R22 ;  /* 0x8000001513157223 */ /* 0x000fe20000010016 */
[----:B------:R-:W4:Y:S01]  /*40b0*/  LDL.LU R57, [R1+0x68] ;  /* 0x0000680001397983 */ /* 0x000f220000300800 */
[----:B--2---:R-:W-:-:S03]  /*40c0*/  FFMA.FTZ R14, R0, R26, -R16 ;  /* 0x0000001a000e7223 */ /* 0x004fc60000010810 */
[----:B------:R-:W2:Y:S01]  /*40d0*/  LDL.LU R26, [R1+0x60] ;  /* 0x00006000011a7983 */ /* 0x000ea20000300800 */
[C-C-:B---3--:R-:W-:Y:S01]  /*40e0*/  FFMA.FTZ R22, R0.reuse, R23, -R16.reuse ;  /* 0x0000001700167223 */ /* 0x148fe20000010810 */
[--C-:B----4-:R-:W-:Y:S02]  /*40f0*/  FFMA.FTZ R23, R0, R10, -R16.reuse ;  /* 0x0000000a00177223 */ /* 0x110fe40000010810 */
[----:B------:R-:W3:Y:S01]  /*4100*/  LDL.LU R10, [R1+0x58] ;  /* 0x00005800010a7983 */ /* 0x000ee20000300800 */
[----:B------:R-:W-:Y:S01]  /*4110*/  FMUL.FTZ R61, R5, R61 ;  /* 0x0000003d053d7220 */ /* 0x000fe20000410000 */
[----:B------:R-:W-:Y:S01]  /*4120*/  SHF.L.U32 R44, R44, 0x10, RZ ;  /* 0x000000102c2c7819 */ /* 0x000fe200000006ff */
[--C-:B------:R-:W-:Y:S01]  /*4130*/  FFMA.FTZ R59, R3, R59, -R16.reuse ;  /* 0x0000003b033b7223 */ /* 0x100fe20000010810 */
[----:B------:R-:W-:Y:S01]  /*4140*/  FMUL.FTZ R50, R5, R50 ;  /* 0x0000003205327220 */ /* 0x000fe20000410000 */
[C-C-:B------:R-:W-:Y:S01]  /*4150*/  FFMA.FTZ R28, R3.reuse, R28, -R16.reuse ;  /* 0x0000001c031c7223 */ /* 0x140fe20000010810 */
[--C-:B------:R-:W-:Y:S01]  /*4160*/  FFMA.FTZ R32, R3, R32, -R16.reuse ;  /* 0x0000002003207223 */ /* 0x100fe20000010810 */
[----:B------:R-:W-:Y:S01]  /*4170*/  FFMA.FTZ R59, R17, -R61, R59 ;  /* 0x8000003d113b7223 */ /* 0x000fe2000001003b */
[C-C-:B------:R-:W-:Y:S01]  /*4180*/  FFMA.FTZ R58, R0.reuse, R58, -R16.reuse ;  /* 0x0000003a003a7223 */ /* 0x140fe20000010810 */
[C-C-:B------:R-:W-:Y:S01]  /*4190*/  FFMA.FTZ R36, R3.reuse, R36, -R16.reuse ;  /* 0x0000002403247223 */ /* 0x140fe20000010810 */
[C-C-:B------:R-:W-:Y:S01]  /*41a0*/  FFMA.FTZ R56, R0.reuse, R56, -R16.reuse ;  /* 0x0000003800387223 */ /* 0x140fe20000010810 */
[C-C-:B------:R-:W-:Y:S01]  /*41b0*/  FFMA.FTZ R40, R3.reuse, R40, -R16.reuse ;  /* 0x0000002803287223 */ /* 0x140fe20000010810 */
[C-C-:B------:R-:W-:Y:S01]  /*41c0*/  FFMA.FTZ R55, R0.reuse, R55, -R16.reuse ;  /* 0x0000003700377223 */ /* 0x140fe20000010810 */
[C-C-:B------:R-:W-:Y:S01]  /*41d0*/  FFMA.FTZ R44, R3.reuse, R44, -R16.reuse ;  /* 0x0000002c032c7223 */ /* 0x140fe20000010810 */
[--C-:B------:R-:W-:Y:S01]  /*41e0*/  FFMA.FTZ R54, R0, R54, -R16.reuse ;  /* 0x0000003600367223 */ /* 0x100fe20000010810 */
[----:B------:R-:W-:Y:S01]  /*41f0*/  FFMA.FTZ R48, R3, R48, -R16 ;  /* 0x0000003003307223 */ /* 0x000fe20000010810 */
[----:B------:R-:W4:Y:S01]  /*4200*/  LDL.LU R61, [R1+0x38] ;  /* 0x00003800013d7983 */ /* 0x000f220000300800 */
[----:B------:R-:W-:Y:S01]  /*4210*/  FFMA.FTZ R14, -R57, R17, R14 ;  /* 0x00000011390e7223 */ /* 0x000fe2000001010e */
[----:B------:R-:W-:-:S02]  /*4220*/  FMUL.FTZ R30, R5, R30 ;  /* 0x0000001e051e7220 */ /* 0x000fc40000410000 */
[----:B------:R-:W4:Y:S01]  /*4230*/  LDL.LU R16, [R1+0x70] ;  /* 0x0000700001107983 */ /* 0x000f220000300800 */
[----:B------:R-:W-:-:S03]  /*4240*/  FFMA.FTZ R28, R17, -R50, R28 ;  /* 0x80000032111c7223 */ /* 0x000fc6000001001c */
[----:B------:R-:W4:Y:S01]  /*4250*/  LDL.LU R57, [R1+0x34] ;  /* 0x0000340001397983 */ /* 0x000f220000300800 */
[----:B------:R-:W-:Y:S01]  /*4260*/  FFMA.FTZ R30, R17, -R30, R32 ;  /* 0x8000001e111e7223 */ /* 0x000fe20000010020 */
[-C--:B--2---:R-:W-:Y:S02]  /*4270*/  FFMA.FTZ R22, -R26, R17.reuse, R22 ;  /* 0x000000111a167223 */ /* 0x084fe40000010116 */
[----:B------:R-:W2:Y:S04]  /*4280*/  LDL.LU R26, [R1+0x74] ;  /* 0x00007400011a7983 */ /* 0x000ea80000300800 */
[----:B------:R-:W2:Y:S01]  /*4290*/  LDL.LU R50, [R1+0x44] ;  /* 0x0000440001327983 */ /* 0x000ea20000300800 */
[----:B---3--:R-:W-:-:S03]  /*42a0*/  FFMA.FTZ R23, -R10, R17, R23 ;  /* 0x000000110a177223 */ /* 0x008fc60000010117 */
[----:B------:R1:W5:Y:S04]  /*42b0*/  LDL.LU R10, [R1+0xc8] ;  /* 0x0000c800010a7983 */ /* 0x0003680000300800 */
[----:B------:R-:W3:Y:S01]  /*42c0*/  LDL.LU R32, [R1+0x4c] ;  /* 0x00004c0001207983 */ /* 0x000ee20000300800 */
[C---:B------:R-:W-:Y:S01]  /*42d0*/  FMUL.FTZ R34, R5.reuse, R34 ;  /* 0x0000002205227220 */ /* 0x040fe20000410000 */
[C---:B------:R-:W-:Y:S01]  /*42e0*/  FMUL.FTZ R38, R5.reuse, R38 ;  /* 0x0000002605267220 */ /* 0x040fe20000410000 */
[C---:B------:R-:W-:Y:S01]  /*42f0*/  FMUL.FTZ R42, R5.reuse, R42 ;  /* 0x0000002a052a7220 */ /* 0x040fe20000410000 */
[----:B------:R-:W-:Y:S01]  /*4300*/  FMUL.FTZ R46, R5, R46 ;  /* 0x0000002e052e7220 */ /* 0x000fe20000410000 */
[C---:B------:R-:W-:Y:S01]  /*4310*/  FFMA.FTZ R34, R17.reuse, -R34, R36 ;  /* 0x8000002211227223 */ /* 0x040fe20000010024 */
[C---:B------:R-:W-:Y:S01]  /*4320*/  FFMA.FTZ R38, R17.reuse, -R38, R40 ;  /* 0x8000002611267223 */ /* 0x040fe20000010028 */
[C---:B------:R-:W-:Y:S01]  /*4330*/  FFMA.FTZ R42, R17.reuse, -R42, R44 ;  /* 0x8000002a112a7223 */ /* 0x040fe2000001002c */
[----:B------:R-:W-:Y:S01]  /*4340*/  FFMA.FTZ R46, R17, -R46, R48 ;  /* 0x8000002e112e7223 */ /* 0x000fe20000010030 */
[-C--:B----4-:R-:W-:Y:S01]  /*4350*/  FFMA.FTZ R55, -R61, R17.reuse, R55 ;  /* 0x000000113d377223 */ /* 0x090fe20000010137 */
[----:B------:R-:W-:Y:S01]  /*4360*/  IADD3 R16, P1, R16, UR14, RZ ;  /* 0x0000000e10107c10 */ /* 0x000fe2000ff3e0ff */
[-C--:B------:R-:W-:Y:S01]  /*4370*/  FFMA.FTZ R54, -R57, R17.reuse, R54 ;  /* 0x0000001139367223 */ /* 0x080fe20000010136 */
[-C--:B--2---:R-:W-:Y:S01]  /*4380*/  FFMA.FTZ R56, -R50, R17.reuse, R56 ;  /* 0x0000001132387223 */ /* 0x084fe20000010138 */
[----:B---3--:R-:W-:Y:S01]  /*4390*/  FFMA.FTZ R58, -R32, R17, R58 ;  /* 0x00000011203a7223 */ /* 0x008fe2000001013a */
[----:B------:R-:W-:-:S02]  /*43a0*/  IADD3.X R17, R26, UR15, RZ, P1, !PT ;  /* 0x0000000f1a117c10 */ /* 0x000fc40008ffe4ff */
[----:B------:R-:W2:Y:S01]  /*43b0*/  LDL.LU R26, [R1+0x20] ;  /* 0x00002000011a7983 */ /* 0x000ea20000300800 */
[----:B------:R-:W-:Y:S01]  /*43c0*/  SHF.L.U32 R60, R60, 0x10, RZ ;  /* 0x000000103c3c7819 */ /* 0x000fe200000006ff */
[----:B------:R-:W-:Y:S01]  /*43d0*/  IMAD.U32 R27, R27, 0x10000, RZ ;  /* 0x000100001b1b7824 */ /* 0x000fe200078e00ff */
[----:B------:R-:W-:Y:S01]  /*43e0*/  SHF.L.U32 R31, R31, 0x10, RZ ;  /* 0x000000101f1f7819 */ /* 0x000fe200000006ff */
[----:B------:R-:W-:Y:S01]  /*43f0*/  IMAD.U32 R43, R43, 0x10000, RZ ;  /* 0x000100002b2b7824 */ /* 0x000fe200078e00ff */
[----:B------:R-:W-:Y:S01]  /*4400*/  SHF.L.U32 R35, R35, 0x10, RZ ;  /* 0x0000001023237819 */ /* 0x000fe200000006ff */
[----:B------:R-:W3:Y:S01]  /*4410*/  LDL.LU R50, [R1+0x6c] ;  /* 0x00006c0001327983 */ /* 0x000ee20000300800 */
[----:B------:R-:W-:Y:S02]  /*4420*/  SHF.L.U32 R39, R39, 0x10, RZ ;  /* 0x0000001027277819 */ /* 0x000fe400000006ff */
[----:B------:R-:W-:Y:S01]  /*4430*/  SHF.L.U32 R47, R47, 0x10, RZ ;  /* 0x000000102f2f7819 */ /* 0x000fe200000006ff */
[----:B------:R-:W4:Y:S01]  /*4440*/  LDL.LU R48, [R1+0x64] ;  /* 0x0000640001307983 */ /* 0x000f220000300800 */
[C---:B------:R-:W-:Y:S01]  /*4450*/  FADD.FTZ R60, -R24.reuse, R60 ;  /* 0x0000003c183c7221 */ /* 0x040fe20000010100 */
[----:B------:R-:W-:-:S02]  /*4460*/  FADD.FTZ R27, -R24, R27 ;  /* 0x0000001b181b7221 */ /* 0x000fc40000010100 */
[----:B------:R-:W4:Y:S01]  /*4470*/  LDL.LU R44, [R1+0x5c] ;  /* 0x00005c00012c7983 */ /* 0x000f220000300800 */
[C---:B------:R-:W-:Y:S01]  /*4480*/  FADD.FTZ R31, -R24.reuse, R31 ;  /* 0x0000001f181f7221 */ /* 0x040fe20000010100 */
[C---:B------:R-:W-:Y:S01]  /*4490*/  FADD.FTZ R35, -R24.reuse, R35 ;  /* 0x0000002318237221 */ /* 0x040fe20000010100 */
[C---:B------:R-:W-:Y:S01]  /*44a0*/  FADD.FTZ R39, -R24.reuse, R39 ;  /* 0x0000002718277221 */ /* 0x040fe20000010100 */
[----:B------:R-:W4:Y:S01]  /*44b0*/  LDL.LU R40, [R1+0x48] ;  /* 0x0000480001287983 */ /* 0x000f220000300800 */
[C---:B------:R-:W-:Y:S01]  /*44c0*/  FADD.FTZ R43, -R24.reuse, R43 ;  /* 0x0000002b182b7221 */ /* 0x040fe20000010100 */
[----:B------:R-:W-:Y:S01]  /*44d0*/  FADD.FTZ R47, -R24, R47 ;  /* 0x0000002f182f7221 */ /* 0x000fe20000010100 */
[C---:B------:R-:W-:Y:S01]  /*44e0*/  FMUL.FTZ R14, R5.reuse, R14 ;  /* 0x0000000e050e7220 */ /* 0x040fe20000410000 */
        /* <DEDUP_REMOVED lines=15> */
[----:B------:R-:W4:Y:S01]  /*45e0*/  LDL.LU R32, [R1+0x24] ;  /* 0x0000240001207983 */ /* 0x000f220000300800 */
[----:B------:R-:W-:Y:S01]  /*45f0*/  PRMT R24, R20, 0x7632, R24 ;  /* 0x0000763214187816 */ /* 0x000fe20000000018 */
[----:B------:R-:W-:-:S02]  /*4600*/  FMUL.FTZ R27, R6, R27 ;  /* 0x0000001b061b7220 */ /* 0x000fc40000410000 */
[--C-:B------:R-:W-:Y:S02]  /*4610*/  FFMA.FTZ R29, R4, R29, -R18.reuse ;  /* 0x0000001d041d7223 */ /* 0x100fe40000010812 */
[----:B------:R0:W-:Y:S02]  /*4620*/  STG.E.U16 desc[UR10][R16.64+0x2], R24 ;  /* 0x0000021810007986 */ /* 0x0001e4000c10150a */
[----:B------:R-:W-:Y:S01]  /*4630*/  FFMA.FTZ R27, R19, -R27, R29 ;  /* 0x8000001b131b7223 */ /* 0x000fe2000001001d */
[----:B--2---:R-:W-:Y:S02]  /*4640*/  FFMA.FTZ R5, R2, R26, -R18 ;  /* 0x0000001a02057223 */ /* 0x004fe40000010812 */
[----:B------:R-:W2:Y:S04]  /*4650*/  LDL.LU R26, [R1+0x14] ;  /* 0x00001400011a7983 */ /* 0x000ea80000300800 */
[----:B0-----:R-:W2:Y:S04]  /*4660*/  LDL.LU R24, [R1+0x90] ;  /* 0x0000900001187983 */ /* 0x001ea80000300800 */
[----:B------:R-:W2:Y:S01]  /*4670*/  LDL.LU R29, [R1+0x98] ;  /* 0x00009800011d7983 */ /* 0x000ea20000300800 */
[----:B------:R-:W-:Y:S01]  /*4680*/  SHF.L.U32 R33, R33, 0x10, RZ ;  /* 0x0000001021217819 */ /* 0x000fe200000006ff */
[----:B------:R-:W-:Y:S01]  /*4690*/  IMAD.U32 R37, R37, 0x10000, RZ ;  /* 0x0001000025257824 */ /* 0x000fe200078e00ff */
[----:B------:R-:W-:-:S02]  /*46a0*/  SHF.L.U32 R51, R51, 0x10, RZ ;  /* 0x0000001033337819 */ /* 0x000fc400000006ff */
[----:B------:R-:W-:Y:S02]  /*46b0*/  SHF.L.U32 R41, R41, 0x10, RZ ;  /* 0x0000001029297819 */ /* 0x000fe400000006ff */
[----:B------:R-:W-:Y:S02]  /*46c0*/  SHF.L.U32 R45, R45, 0x10, RZ ;  /* 0x000000102d2d7819 */ /* 0x000fe400000006ff */
[----:B------:R-:W-:Y:S01]  /*46d0*/  SHF.L.U32 R49, R49, 0x10, RZ ;  /* 0x0000001031317819 */ /* 0x000fe200000006ff */
[--C-:B------:R-:W-:Y:S01]  /*46e0*/  FFMA.FTZ R33, R4, R33, -R18.reuse ;  /* 0x0000002104217223 */ /* 0x100fe20000010812 */
[C---:B------:R-:W-:Y:S01]  /*46f0*/  FMUL.FTZ R31, R6.reuse, R31 ;  /* 0x0000001f061f7220 */ /* 0x040fe20000410000 */
[----:B------:R-:W-:Y:S01]  /*4700*/  FMUL.FTZ R60, R6, R60 ;  /* 0x0000003c063c7220 */ /* 0x000fe20000410000 */
[--C-:B------:R-:W-:Y:S01]  /*4710*/  FFMA.FTZ R51, R4, R51, -R18.reuse ;  /* 0x0000003304337223 */ /* 0x100fe20000010812 */
[C-C-:B------:R-:W-:Y:S01]  /*4720*/  FFMA.FTZ R53, R2.reuse, R53, -R18.reuse ;  /* 0x0000003502357223 */ /* 0x140fe20000010812 */
        /* <DEDUP_REMOVED lines=8> */
[----:B------:R-:W-:Y:S01]  /*47b0*/  FFMA.FTZ R49, R4, R49, -R18 ;  /* 0x0000003104317223 */ /* 0x000fe20000010812 */
[C---:B------:R-:W-:Y:S01]  /*47c0*/  FMUL.FTZ R35, R6.reuse, R35 ;  /* 0x0000002306237220 */ /* 0x040fe20000410000 */
[C---:B------:R-:W-:Y:S01]  /*47d0*/  FMUL.FTZ R39, R6.reuse, R39 ;  /* 0x0000002706277220 */ /* 0x040fe20000410000 */
[C---:B------:R-:W-:Y:S01]  /*47e0*/  FMUL.FTZ R43, R6.reuse, R43 ;  /* 0x0000002b062b7220 */ /* 0x040fe20000410000 */
[C---:B------:R-:W-:Y:S01]  /*47f0*/  FMUL.FTZ R47, R6.reuse, R47 ;  /* 0x0000002f062f7220 */ /* 0x040fe20000410000 */
[C---:B------:R-:W-:Y:S01]  /*4800*/  FFMA.FTZ R31, R19.reuse, -R31, R33 ;  /* 0x8000001f131f7223 */ /* 0x040fe20000010021 */
[C---:B------:R-:W-:Y:S01]  /*4810*/  FMUL.FTZ R7, R6.reuse, R7 ;  /* 0x0000000706077220 */ /* 0x040fe20000410000 */
[----:B------:R-:W-:Y:S01]  /*4820*/  FMUL.FTZ R21, R6, R21 ;  /* 0x0000001506157220 */ /* 0x000fe20000410000 */
[----:B------:R-:W2:Y:S01]  /*4830*/  LDL.LU R33, [R1+0x94] ;  /* 0x0000940001217983 */ /* 0x000ea20000300800 */
[-C--:B---3--:R-:W-:Y:S01]  /*4840*/  FFMA.FTZ R5, -R50, R19.reuse, R5 ;  /* 0x0000001332057223 */ /* 0x088fe20000010105 */
[C---:B------:R-:W-:Y:S01]  /*4850*/  FFMA.FTZ R51, R19.reuse, -R60, R51 ;  /* 0x8000003c13337223 */ /* 0x040fe20000010033 */
[-C--:B----4-:R-:W-:Y:S01]  /*4860*/  FFMA.FTZ R53, -R48, R19.reuse, R53 ;  /* 0x0000001330357223 */ /* 0x090fe20000010135 */
[-C--:B------:R-:W-:Y:S01]  /*4870*/  FFMA.FTZ R52, -R44, R19.reuse, R52 ;  /* 0x000000132c347223 */ /* 0x080fe20000010134 */
[----:B------:R-:W-:Y:S01]  /*4880*/  FFMA.FTZ R25, -R40, R19, R25 ;  /* 0x0000001328197223 */ /* 0x000fe20000010119 */
[C---:B------:R-:W-:Y:S01]  /*4890*/  FFMA.FTZ R35, R19.reuse, -R35, R37 ;  /* 0x8000002313237223 */ /* 0x040fe20000010025 */
[----:B------:R-:W-:Y:S01]  /*48a0*/  FFMA.FTZ R15, -R36, R19, R15 ;  /* 0x00000013240f7223 */ /* 0x000fe2000001010f */
[C---:B------:R-:W-:Y:S01]  /*48b0*/  FFMA.FTZ R39, R19.reuse, -R39, R41 ;  /* 0x8000002713277223 */ /* 0x040fe20000010029 */
[----:B------:R-:W-:Y:S01]  /*48c0*/  FFMA.FTZ R8, -R32, R19, R8 ;  /* 0x0000001320087223 */ /* 0x000fe20000010108 */
[C---:B------:R-:W-:Y:S01]  /*48d0*/  FFMA.FTZ R43, R19.reuse, -R43, R45 ;  /* 0x8000002b132b7223 */ /* 0x040fe2000001002d */
[----:B------:R-:W-:Y:S01]  /*48e0*/  FFMA.FTZ R47, R19, -R47, R49 ;  /* 0x8000002f132f7223 */ /* 0x000fe20000010031 */
[----:B------:R-:W3:Y:S01]  /*48f0*/  LDL.LU R32, [R1+0xa0] ;  /* 0x0000a00001207983 */ /* 0x000ee20000300800 */
[----:B------:R-:W-:Y:S01]  /*4900*/  F2FP.BF16.F32.PACK_AB R7, R21, R7 ;  /* 0x000000071507723e */ /* 0x000fe200000010ff */
        /* <DEDUP_REMOVED lines=13> */
[----:B------:R0:W-:Y:S01]  /*49e0*/  STG.E.U16 desc[UR10][R16.64+0x4], R7 ;  /* 0x0000040710007986 */ /* 0x0001e2000c10150a */
[----:B------:R-:W-:Y:S01]  /*49f0*/  PRMT R8, R7, 0x7632, R8 ;  /* 0x0000763207087816 */ /* 0x000fe20000000008 */
[----:B--2---:R-:W-:-:S02]  /*4a00*/  FFMA.FTZ R9, -R26, R19, R9 ;  /* 0x000000131a097223 */ /* 0x004fc40000010109 */
[----:B------:R-:W2:Y:S02]  /*4a10*/  LDL.LU R26, [R1+0x9c] ;  /* 0x00009c00011a7983 */ /* 0x000ea40000300800 */
[----:B------:R-:W-:Y:S01]  /*4a20*/  FMUL.FTZ R19, R6, R9 ;  /* 0x0000000906137220 */ /* 0x000fe20000410000 */
[----:B------:R-:W-:Y:S02]  /*4a30*/  IADD3 R6, P1, R24, UR14, RZ ;  /* 0x0000000e18067c10 */ /* 0x000fe4000ff3e0ff */
[----:B------:R-:W4:Y:S02]  /*4a40*/  LDL.LU R24, [R1+0xac] ;  /* 0x0000ac0001187983 */ /* 0x000f240000300800 */
[----:B0-----:R-:W-:Y:S02]  /*4a50*/  IADD3.X R7, R29, UR15, RZ, P1, !PT ;  /* 0x0000000f1d077c10 */ /* 0x001fe40008ffe4ff */
[----:B------:R-:W4:Y:S04]  /*4a60*/  LDL.LU R29, [R1+0xa4] ;  /* 0x0000a400011d7983 */ /* 0x000f280000300800 */
[----:B------:R-:W4:Y:S01]  /*4a70*/  LDL.LU R21, [R1+0xa8] ;  /* 0x0000a80001157983 */ /* 0x000f220000300800 */
[----:B------:R-:W-:-:S02]  /*4a80*/  F2FP.BF16.F32.PACK_AB R14, R59, R14 ;  /* 0x0000000e3b0e723e */ /* 0x000fc400000010ff */
[----:B------:R-:W-:Y:S01]  /*4a90*/  F2FP.BF16.F32.PACK_AB R5, R51, R5 ;  /* 0x000000053305723e */ /* 0x000fe200000010ff */
[----:B------:R-:W-:Y:S01]  /*4aa0*/  STG.E.U16 desc[UR10][R16.64], R20 ;  /* 0x0000001410007986 */ /* 0x000fe2000c10150a */
[----:B------:R-:W-:-:S03]  /*4ab0*/  PRMT R9, R14, 0x7632, R9 ;  /* 0x000076320e097816 */ /* 0x000fc60000000009 */
[----:B------:R0:W-:Y:S01]  /*4ac0*/  STG.E.U16 desc[UR10][R16.64+0x6], R8 ;  /* 0x0000060810007986 */ /* 0x0001e2000c10150a */
[----:B------:R-:W-:Y:S02]  /*4ad0*/  F2FP.BF16.F32.PACK_AB R22, R28, R22 ;  /* 0x000000161c16723e */ /* 0x000fe400000010ff */
[----:B------:R-:W-:Y:S01]  /*4ae0*/  F2FP.BF16.F32.PACK_AB R27, R27, R53 ;  /* 0x000000351b1b723e */ /* 0x000fe200000010ff */
[----:B------:R3:W-:Y:S01]  /*4af0*/  STG.E.U16 desc[UR10][R6.64+0x2], R9 ;  /* 0x0000020906007986 */ /* 0x0007e2000c10150a */
[----:B0-----:R-:W-:Y:S02]  /*4b00*/  PRMT R17, R5, 0x7632, R17 ;  /* 0x0000763205117816 */ /* 0x001fe40000000011 */
[----:B------:R-:W-:Y:S01]  /*4b10*/  IADD3 R8, P1, R33, UR14, RZ ;  /* 0x0000000e21087c10 */ /* 0x000fe2000ff3e0ff */
[----:B------:R-:W-:Y:S01]  /*4b20*/  STG.E.U16 desc[UR10][R6.64], R14 ;  /* 0x0000000e06007986 */ /* 0x000fe2000c10150a */
[----:B------:R-:W-:-:S03]  /*4b30*/  PRMT R20, R22, 0x7632, R20 ;  /* 0x0000763216147816 */ /* 0x000fc60000000014 */
[----:B------:R0:W-:Y:S04]  /*4b40*/  STG.E.U16 desc[UR10][R6.64+0x4], R5 ;  /* 0x0000040506007986 */ /* 0x0001e8000c10150a */
[----:B------:R-:W4:Y:S01]  /*4b50*/  LDL.LU R28, [R1+0x88] ;  /* 0x00008800011c7983 */ /* 0x000f220000300800 */
[----:B---3--:R-:W-:-:S03]  /*4b60*/  IADD3.X R9, R32, UR15, RZ, P1, !PT ;  /* 0x0000000f20097c10 */ /* 0x008fc60008ffe4ff */
[----:B------:R2:W-:Y:S01]  /*4b70*/  STG.E.U16 desc[UR10][R6.64+0x6], R17 ;  /* 0x0000061106007986 */ /* 0x0005e2000c10150a */
[----:B0-----:R-:W-:-:S03]  /*4b80*/  PRMT R5, R27, 0x7632, R5 ;  /* 0x000076321b057816 */ /* 0x001fc60000000005 */
[----:B------:R-:W-:Y:S04]  /*4b90*/  STG.E.U16 desc[UR10][R8.64], R22 ;  /* 0x0000001608007986 */ /* 0x000fe8000c10150a */
[----:B------:R-:W-:Y:S04]  /*4ba0*/  STG.E.U16 desc[UR10][R8.64+0x2], R20 ;  /* 0x0000021408007986 */ /* 0x000fe8000c10150a */
[----:B------:R-:W-:Y:S04]  /*4bb0*/  STG.E.U16 desc[UR10][R8.64+0x4], R27 ;  /* 0x0000041b08007986 */ /* 0x000fe8000c10150a */
[----:B------:R0:W-:Y:S01]  /*4bc0*/  STG.E.U16 desc[UR10][R8.64+0x6], R5 ;  /* 0x0000060508007986 */ /* 0x0001e2000c10150a */
[----:B--2---:R-:W-:-:S03]  /*4bd0*/  IADD3 R6, P1, R26, UR14, RZ ;  /* 0x0000000e1a067c10 */ /* 0x004fc6000ff3e0ff */
[----:B------:R-:W2:Y:S01]  /*4be0*/  LDL.LU R26, [R1+0x8c] ;  /* 0x00008c00011a7983 */ /* 0x000ea20000300800 */
[----:B----4-:R-:W-:-:S03]  /*4bf0*/  IADD3.X R7, R24, UR15, RZ, P1, !PT ;  /* 0x0000000f18077c10 */ /* 0x010fc60008ffe4ff */
[----:B------:R-:W3:Y:S01]  /*4c00*/  LDL.LU R24, [R1+0x80] ;  /* 0x0000800001187983 */ /* 0x000ee20000300800 */
[----:B0-----:R-:W-:-:S03]  /*4c10*/  IADD3 R8, P1, R29, UR14, RZ ;  /* 0x0000000e1d087c10 */ /* 0x001fc6000ff3e0ff */
[----:B------:R-:W4:Y:S01]  /*4c20*/  LDL.LU R22, [R1+0x84] ;  /* 0x0000840001167983 */ /* 0x000f220000300800 */
[----:B------:R-:W-:-:S03]  /*4c30*/  IADD3.X R9, R21, UR15, RZ, P1, !PT ;  /* 0x0000000f15097c10 */ /* 0x000fc60008ffe4ff */
[----:B------:R-:W4:Y:S04]  /*4c40*/  LDL.LU R21, [R1+0x78] ;  /* 0x0000780001157983 */ /* 0x000f280000300800 */
[----:B------:R-:W4:Y:S01]  /*4c50*/  LDL.LU R20, [R1+0x7c] ;  /* 0x00007c0001147983 */ /* 0x000f220000300800 */
[----:B------:R-:W-:Y:S02]  /*4c60*/  F2FP.BF16.F32.PACK_AB R23, R30, R23 ;  /* 0x000000171e17723e */ /* 0x000fe400000010ff */
[----:B------:R-:W-:Y:S02]  /*4c70*/  F2FP.BF16.F32.PACK_AB R31, R31, R52 ;  /* 0x000000341f1f723e */ /* 0x000fe400000010ff */
[----:B------:R-:W-:Y:S02]  /*4c80*/  PRMT R14, R23, 0x7632, R14 ;  /* 0x00007632170e7816 */ /* 0x000fe4000000000e */
[----:B------:R-:W-:Y:S01]  /*4c90*/  PRMT R16, R31, 0x7632, R16 ;  /* 0x000076321f107816 */ /* 0x000fe20000000010 */
[----:B------:R-:W-:Y:S01]  /*4ca0*/  STG.E.U16 desc[UR10][R6.64], R23 ;  /* 0x0000001706007986 */ /* 0x000fe2000c10150a */
[----:B------:R-:W-:-:S02]  /*4cb0*/  F2FP.BF16.F32.PACK_AB R34, R34, R58 ;  /* 0x0000003a2222723e */ /* 0x000fc400000010ff */
[----:B------:R-:W-:Y:S01]  /*4cc0*/  F2FP.BF16.F32.PACK_AB R25, R35, R25 ;  /* 0x000000192319723e */ /* 0x000fe200000010ff */
[----:B------:R-:W-:Y:S04]  /*4cd0*/  STG.E.U16 desc[UR10][R6.64+0x2], R14 ;  /* 0x0000020e06007986 */ /* 0x000fe8000c10150a */
[----:B------:R-:W-:Y:S04]  /*4ce0*/  STG.E.U16 desc[UR10][R6.64+0x4], R31 ;  /* 0x0000041f06007986 */ /* 0x000fe8000c10150a */
[----:B------:R0:W-:Y:S01]  /*4cf0*/  STG.E.U16 desc[UR10][R6.64+0x6], R16 ;  /* 0x0000061006007986 */ /* 0x0001e2000c10150a */
[----:B------:R-:W-:-:S02]  /*4d00*/  PRMT R5, R34, 0x7632, R5 ;  /* 0x0000763222057816 */ /* 0x000fc40000000005 */
[----:B------:R-:W-:Y:S02]  /*4d10*/  PRMT R17, R25, 0x7632, R17 ;  /* 0x0000763219117816 */ /* 0x000fe40000000011 */
[----:B------:R-:W-:Y:S02]  /*4d20*/  F2FP.BF16.F32.PACK_AB R15, R39, R15 ;  /* 0x0000000f270f723e */ /* 0x000fe400000010ff */
[----:B------:R-:W-:Y:S02]  /*4d30*/  F2FP.BF16.F32.PACK_AB R38, R38, R56 ;  /* 0x000000382626723e */ /* 0x000fe400000010ff */
[----:B0-----:R-:W-:Y:S02]  /*4d40*/  IADD3 R6, P1, R28, UR14, RZ ;  /* 0x0000000e1c067c10 */ /* 0x001fe4000ff3e0ff */
[----:B------:R-:W-:Y:S01]  /*4d50*/  F2FP.BF16.F32.PACK_AB R18, R43, R18 ;  /* 0x000000122b12723e */ /* 0x000fe200000010ff */
[----:B------:R-:W-:Y:S01]  /*4d60*/  STG.E.U16 desc[UR10][R8.64], R34 ;  /* 0x0000002208007986 */ /* 0x000fe2000c10150a */
[----:B------:R-:W-:-:S03]  /*4d70*/  PRMT R16, R38, 0x7632, R16 ;  /* 0x0000763226107816 */ /* 0x000fc60000000010 */
[----:B------:R0:W-:Y:S01]  /*4d80*/  STG.E.U16 desc[UR10][R8.64+0x2], R5 ;  /* 0x0000020508007986 */ /* 0x0001e2000c10150a */
[----:B------:R-:W-:-:S03]  /*4d90*/  F2FP.BF16.F32.PACK_AB R42, R42, R55 ;  /* 0x000000372a2a723e */ /* 0x000fc600000010ff */
[----:B------:R-:W-:Y:S04]  /*4da0*/  STG.E.U16 desc[UR10][R8.64+0x4], R25 ;  /* 0x0000041908007986 */ /* 0x000fe8000c10150a */
[----:B------:R1:W-:Y:S01]  /*4db0*/  STG.E.U16 desc[UR10][R8.64+0x6], R17 ;  /* 0x0000061108007986 */ /* 0x0003e2000c10150a */
[----:B------:R-:W-:Y:S02]  /*4dc0*/  F2FP.BF16.F32.PACK_AB R46, R46, R54 ;  /* 0x000000362e2e723e */ /* 0x000fe400000010ff */
[----:B0-----:R-:W-:Y:S02]  /*4dd0*/  PRMT R5, R15, 0x7632, R5 ;  /* 0x000076320f057816 */ /* 0x001fe40000000005 */
[----:B------:R-:W-:Y:S02]  /*4de0*/  F2FP.BF16.F32.PACK_AB R19, R47, R19 ;  /* 0x000000132f13723e */ /* 0x000fe400000010ff */
[----:B-1----:R-:W-:Y:S01]  /*4df0*/  PRMT R9, R18, 0x7632, R9 ;  /* 0x0000763212097816 */ /* 0x002fe20000000009 */
[----:B------:R-:W-:Y:S01]  /*4e00*/  UMOV UR5, UR9 ;  /* 0x0000000900057c82 */ /* 0x000fe20008000000 */
[----:B------:R-:W-:Y:S01]  /*4e10*/  ULOP3.LUT UR4, UR4, 0x1, URZ, 0x3c, !UPT ;  /* 0x0000000104047892 */ /* 0x000fe2000f8e3c3f */
[----:B------:R-:W-:Y:S01]  /*4e20*/  UMOV UR9, UR7 ;  /* 0x0000000700097c82 */ /* 0x000fe20008000000 */
[----:B--2---:R-:W-:-:S02]  /*4e30*/  IADD3.X R7, R26, UR15, RZ, P1, !PT ;  /* 0x0000000f1a077c10 */ /* 0x004fc40008ffe4ff */
[----:B---3--:R-:W-:-:S03]  /*4e40*/  IADD3 R14, P1, R24, UR14, RZ ;  /* 0x0000000e180e7c10 */ /* 0x008fc6000ff3e0ff */
[----:B------:R4:W-:Y:S04]  /*4e50*/  STG.E.U16 desc[UR10][R6.64+0x4], R15 ;  /* 0x0000040f06007986 */ /* 0x0009e8000c10150a */
[----:B------:R-:W-:Y:S04]  /*4e60*/  STG.E.U16 desc[UR10][R6.64], R38 ;  /* 0x0000002606007986 */ /* 0x000fe8000c10150a */
[----:B------:R-:W-:Y:S01]  /*4e70*/  STG.E.U16 desc[UR10][R6.64+0x2], R16 ;  /* 0x0000021006007986 */ /* 0x000fe2000c10150a */
[----:B----4-:R-:W-:Y:S02]  /*4e80*/  IADD3.X R15, R22, UR15, RZ, P1, !PT ;  /* 0x0000000f160f7c10 */ /* 0x010fe40008ffe4ff */
[----:B------:R-:W-:Y:S01]  /*4e90*/  IADD3 R8, P1, R21, UR14, RZ ;  /* 0x0000000e15087c10 */ /* 0x000fe2000ff3e0ff */
[----:B------:R0:W-:Y:S04]  /*4ea0*/  STG.E.U16 desc[UR10][R6.64+0x6], R5 ;  /* 0x0000060506007986 */ /* 0x0001e8000c10150a */
[----:B------:R1:W-:Y:S01]  /*4eb0*/  STG.E.U16 desc[UR10][R14.64+0x6], R9 ;  /* 0x000006090e007986 */ /* 0x0003e2000c10150a */
[----:B0-----:R-:W-:-:S02]  /*4ec0*/  PRMT R7, R42, 0x7632, R7 ;  /* 0x000076322a077816 */ /* 0x001fc40000000007 */
[----:B------:R-:W-:Y:S02]  /*4ed0*/  PRMT R5, R46, 0x7632, R5 ;  /* 0x000076322e057816 */ /* 0x000fe40000000005 */
[----:B-1----:R-:W-:Y:S02]  /*4ee0*/  IADD3.X R9, R20, UR15, RZ, P1, !PT ;  /* 0x0000000f14097c10 */ /* 0x002fe40008ffe4ff */
[----:B------:R-:W-:Y:S01]  /*4ef0*/  PRMT R6, R19, 0x7632, R6 ;  /* 0x0000763213067816 */ /* 0x000fe20000000006 */
[----:B------:R1:W-:Y:S04]  /*4f00*/  STG.E.U16 desc[UR10][R14.64], R42 ;  /* 0x0000002a0e007986 */ /* 0x0003e8000c10150a */
[----:B------:R1:W-:Y:S04]  /*4f10*/  STG.E.U16 desc[UR10][R14.64+0x2], R7 ;  /* 0x000002070e007986 */ /* 0x0003e8000c10150a */
[----:B------:R1:W-:Y:S04]  /*4f20*/  STG.E.U16 desc[UR10][R14.64+0x4], R18 ;  /* 0x000004120e007986 */ /* 0x0003e8000c10150a */
[----:B------:R1:W-:Y:S04]  /*4f30*/  STG.E.U16 desc[UR10][R8.64], R46 ;  /* 0x0000002e08007986 */ /* 0x0003e8000c10150a */
[----:B------:R1:W-:Y:S04]  /*4f40*/  STG.E.U16 desc[UR10][R8.64+0x2], R5 ;  /* 0x0000020508007986 */ /* 0x0003e8000c10150a */
[----:B------:R1:W-:Y:S04]  /*4f50*/  STG.E.U16 desc[UR10][R8.64+0x4], R19 ;  /* 0x0000041308007986 */ /* 0x0003e8000c10150a */
[----:B------:R1:W-:Y:S01]  /*4f60*/  STG.E.U16 desc[UR10][R8.64+0x6], R6 ;  /* 0x0000060608007986 */ /* 0x0003e2000c10150a */
[----:B------:R-:W-:Y:S05]  /*4f70*/  @!P0 BRA `(.L_x_720) ;  /* 0xffffffb400a48947 */ /* 0x000fea000383ffff */
.L_x_704:
[----:B------:R-:W-:-:S04]  /*4f80*/  ULEA UR7, UR8, UR16, 0x5 ;  /* 0x0000001008077291 */ /* 0x000fc8000f8e283f */
[----:B------:R-:W-:-:S04]  /*4f90*/  USHF.L.U32 UR7, UR7, 0x5, URZ ;  /* 0x0000000507077899 */ /* 0x000fc8000800063f */
[----:B------:R-:W-:-:S06]  /*4fa0*/  UISETP.GT.AND UP0, UPT, UR7, 0x13f, UPT ;  /* 0x0000013f0700788c */ /* 0x000fcc000bf04270 */
[----:B------:R-:W-:-:S13]  /*4fb0*/  PLOP3.LUT P0, PT, PT, PT, UP0, 0x80, 0x0 ;  /* 0x000000000000781c */ /* 0x000fda0003f0f008 */
[----:B------:R-:W-:Y:S05]  /*4fc0*/  @P0 EXIT ;  /* 0x000000000000094d */ /* 0x000fea0003800000 */
[----:B------:R-:W2:Y:S01]  /*4fd0*/  S2R R56, SR_TID.X ;  /* 0x0000000000387919 */ /* 0x000ea20000002100 */
[----:B0-----:R-:W-:Y:S01]  /*4fe0*/  LOP3.LUT R2, RZ, UR12, RZ, 0x33, !PT ;  /* 0x0000000cff027c12 */ /* 0x001fe2000f8e33ff */
[----:B------:R-:W0:Y:S01]  /*4ff0*/  S2UR UR5, SR_CgaCtaId ;  /* 0x00000000000579c3 */ /* 0x000e220000008800 */
        /* <DEDUP_REMOVED lines=8> */
[----:B------:R-:W-:-:S03]  /*5080*/  SEL R3, R3, 0xffffffff, P0 ;  /* 0xffffffff03037807 */ /* 0x000fc60000000000 */
[C---:B------:R-:W-:Y:S01]  /*5090*/  IMAD.SHL.U32 R0, R2.reuse, 0x20, RZ ;  /* 0x0000002002007824 */ /* 0x040fe200078e00ff */
[----:B------:R-:W-:Y:S02]  /*50a0*/  SHF.L.U64.HI R2, R2, 0x5, R3 ;  /* 0x0000000502027819 */ /* 0x000fe40000010203 */
[----:B------:R-:W-:Y:S01]  /*50b0*/  MOV R3, 0xffffffff ;  /* 0xffffffff00037802 */ /* 0x000fe20000000f00 */
[----:B0-----:R-:W-:-:S03]  /*50c0*/  ULEA UR8, UR5, UR4, 0x18 ;  /* 0x0000000405087291 */ /* 0x001fc6000f8ec03f */
[----:B------:R-:W-:Y:S02]  /*50d0*/  ULDC.64 UR4, c[0x0][0x260] ;  /* 0x0000980000047ab9 */ /* 0x000fe40000000a00 */
[----:B------:R-:W-:Y:S01]  /*50e0*/  UIADD3 UR4, UP1, UR4, 0x28000, URZ ;  /* 0x0002800004047890 */ /* 0x000fe2000ff3e03f */
[--C-:B--2---:R-:W-:Y:S01]  /*50f0*/  SHF.R.U32.HI R49, RZ, 0x5, R56.reuse ;  /* 0x00000005ff317819 */ /* 0x104fe20000011638 */
[----:B------:R-:W-:Y:S01]  /*5100*/  IMAD.SHL.U32 R48, R56, 0x2, RZ ;  /* 0x0000000238307824 */ /* 0x000fe200078e00ff */
[----:B------:R-:W-:Y:S01]  /*5110*/  SHF.R.U32.HI R50, RZ, 0x4, R56 ;  /* 0x00000004ff327819 */ /* 0x000fe20000011638 */
[----:B------:R-:W-:Y:S01]  /*5120*/  UIADD3.X UR5, URZ, UR5, URZ, UP1, !UPT ;  /* 0x000000053f057290 */ /* 0x000fe20008ffe43f */
[----:B------:R-:W-:Y:S02]  /*5130*/  IADD3 R0, P0, P1, -R0, -0x21, -R49 ;  /* 0xffffffdf00007810 */ /* 0x000fe4000791e931 */
[C---:B------:R-:W-:Y:S01]  /*5140*/  IADD3 R51, R50.reuse, 0x14, RZ ;  /* 0x0000001432337810 */ /* 0x040fe20007ffe0ff */
[----:B------:R-:W-:Y:S01]  /*5150*/  VIADD R55, R50, 0x3c ;  /* 0x0000003c32377836 */ /* 0x000fe20000000000 */
[----:B------:R-:W-:-:S02]  /*5160*/  IADD3.X R2, ~R2, -0x1, R3, P0, P1 ;  /* 0xffffffff02027810 */ /* 0x000fc400007e2503 */
[C---:B------:R-:W-:Y:S02]  /*5170*/  SHF.L.U32 R3, R49.reuse, 0x1, RZ ;  /* 0x0000000131037819 */ /* 0x040fe400000006ff */
[----:B-1----:R-:W-:Y:S01]  /*5180*/  LEA R8, R49, UR8, 0x7 ;  /* 0x0000000831087c11 */ /* 0x002fe2000f8e38ff */
[----:B------:R-:W-:Y:S01]  /*5190*/  IMAD.WIDE.U32 R4, R2, -0x33333333, RZ ;  /* 0xcccccccd02047825 */ /* 0x000fe200078e00ff */
[----:B------:R-:W-:Y:S02]  /*51a0*/  LOP3.LUT R3, R3, 0x1f, R56, 0x78, !PT ;  /* 0x0000001f03037812 */ /* 0x000fe400078e7838 */
[----:B-----5:R-:W-:Y:S02]  /*51b0*/  LOP3.LUT R10, RZ, R50, RZ, 0x33, !PT ;  /* 0x00000032ff0a7212 */ /* 0x020fe400078e33ff */
[----:B------:R-:W-:Y:S01]  /*51c0*/  VIMNMX.U32 R9, R51, 0x20, !PT ;  /* 0x0000002033097848 */ /* 0x000fe20007fe0000 */
[----:B------:R-:W-:Y:S01]  /*51d0*/  IMAD.WIDE.U32 R6, P0, R0, -0x33333334, R4 ;  /* 0xcccccccc00067825 */ /* 0x000fe20007800004 */
[----:B------:R-:W-:-:S02]  /*51e0*/  LOP3.LUT R48, R48, 0x1e, RZ, 0xc0, !PT ;  /* 0x0000001e30307812 */ /* 0x000fc400078ec0ff */
[----:B------:R-:W-:Y:S01]  /*51f0*/  IADD3 R54, R50, 0x28, RZ ;  /* 0x0000002832367810 */ /* 0x000fe20007ffe0ff */
[----:B------:R-:W-:Y:S01]  /*5200*/  IMAD.WIDE.U32 R4, R0, -0x33333333, RZ ;  /* 0xcccccccd00047825 */ /* 0x000fe200078e00ff */
[----:B------:R-:W-:Y:S02]  /*5210*/  IADD3.X R11, RZ, RZ, RZ, P0, !PT ;  /* 0x000000ffff0b7210 */ /* 0x000fe400007fe4ff */
[----:B------:R-:W-:Y:S01]  /*5220*/  IADD3 R4, R9, R10, RZ ;  /* 0x0000000a09047210 */ /* 0x000fe20007ffe0ff */
[----:B------:R-:W-:Y:S01]  /*5230*/  IMAD R3, R3, 0x4, R8 ;  /* 0x0000000403037824 */ /* 0x000fe200078e0208 */
[----:B------:R-:W-:Y:S02]  /*5240*/  SHF.L.U32 R8, R56, 0x7, RZ ;  /* 0x0000000738087819 */ /* 0x000fe400000006ff */
[----:B------:R-:W-:Y:S02]  /*5250*/  IADD3 RZ, P0, R5, R6, RZ ;  /* 0x0000000605ff7210 */ /* 0x000fe40007f1e0ff */
[----:B------:R-:W-:-:S02]  /*5260*/  MOV R10, R7 ;  /* 0x00000007000a7202 */ /* 0x000fc40000000f00 */
[----:B------:R-:W-:Y:S02]  /*5270*/  LOP3.LUT R8, R8, 0x780, RZ, 0xc0, !PT ;  /* 0x0000078008087812 */ /* 0x000fe400078ec0ff */
[-C--:B------:R-:W-:Y:S01]  /*5280*/  LOP3.LUT R5, R50, R48.reuse, RZ, 0x3c, !PT ;  /* 0x0000003032057212 */ /* 0x080fe200078e3cff */
[----:B------:R-:W-:Y:S01]  /*5290*/  IMAD.WIDE.U32.X R10, R2, -0x33333334, R10, P0 ;  /* 0xcccccccc020a7825 */ /* 0x000fe200000e040a */
[----:B------:R-:W-:Y:S02]  /*52a0*/  IADD3 R12, R8, UR8, RZ ;  /* 0x00000008080c7c10 */ /* 0x000fe4000fffe0ff */
[-C--:B------:R-:W-:Y:S01]  /*52b0*/  LOP3.LUT R7, R51, R48.reuse, RZ, 0x3c, !PT ;  /* 0x0000003033077212 */ /* 0x080fe200078e3cff */
[----:B------:R-:W-:Y:S01]  /*52c0*/  IMAD.WIDE.U32 R8, R4, -0x33333333, RZ ;  /* 0xcccccccd04087825 */ /* 0x000fe200078e00ff */
[----:B------:R-:W-:Y:S02]  /*52d0*/  LOP3.LUT R13, R54, R48, RZ, 0x3c, !PT ;  /* 0x00000030360d7212 */ /* 0x000fe400078e3cff */
[----:B------:R-:W-:Y:S01]  /*52e0*/  SHF.R.U64 R17, R10, 0x3, R11 ;  /* 0x000000030a117819 */ /* 0x000fe2000000120b */
[----:B------:R-:W-:Y:S01]  /*52f0*/  IMAD R5, R5, 0x4, R12 ;  /* 0x0000000405057824 */ /* 0x000fe200078e020c */
[----:B------:R-:W-:-:S02]  /*5300*/  LEA R6, R7, R12, 0x2 ;  /* 0x0000000c07067211 */ /* 0x000fc400078e10ff */
[----:B------:R-:W-:Y:S02]  /*5310*/  LEA R7, R13, R12, 0x2 ;  /* 0x0000000c0d077211 */ /* 0x000fe400078e10ff */
[----:B------:R-:W-:Y:S02]  /*5320*/  IADD3 R12, P2, R49, 0x1e, RZ ;  /* 0x0000001e310c7810 */ /* 0x000fe40007f5e0ff */
[----:B------:R-:W-:Y:S02]  /*5330*/  LEA.HI R16, R9, 0x1, RZ, 0x1c ;  /* 0x0000000109107811 */ /* 0x000fe400078fe0ff */
[C---:B------:R-:W-:Y:S01]  /*5340*/  IADD3 R10, P0, R49.reuse, 0xa, RZ ;  /* 0x0000000a310a7810 */ /* 0x040fe20007f1e0ff */
[----:B------:R-:W-:Y:S01]  /*5350*/  IMAD.X R15, RZ, RZ, RZ, P2 ;  /* 0x000000ffff0f7224 */ /* 0x000fe200010e06ff */
[----:B------:R-:W-:Y:S02]  /*5360*/  IADD3 R11, P1, R49, 0x14, RZ ;  /* 0x00000014310b7810 */ /* 0x000fe40007f3e0ff */
[----:B------:R-:W-:-:S02]  /*5370*/  IADD3 R17, R17, 0x1, RZ ;  /* 0x0000000111117810 */ /* 0x000fc40007ffe0ff */
[----:B------:R-:W-:Y:S01]  /*5380*/  MOV R8, UR7 ;  /* 0x0000000700087c02 */ /* 0x000fe20008000f00 */
[----:B------:R-:W-:Y:S01]  /*5390*/  USEL UR7, UR13, URZ, UP0 ;  /* 0x0000003f0d077287 */ /* 0x000fe20008000000 */
[C---:B------:R-:W-:Y:S02]  /*53a0*/  LOP3.LUT R57, R56.reuse, 0x1f, RZ, 0xc0, !PT ;  /* 0x0000001f38397812 */ /* 0x040fe400078ec0ff */
[----:B------:R-:W-:Y:S01]  /*53b0*/  LOP3.LUT R9, R56, 0xf, RZ, 0xc0, !PT ;  /* 0x0000000f38097812 */ /* 0x000fe200078ec0ff */
[----:B------:R-:W-:Y:S01]  /*53c0*/  USHF.L.U64.HI UR7, UR6, 0x5, UR7 ;  /* 0x0000000506077899 */ /* 0x000fe20008010207 */
[----:B------:R-:W-:Y:S01]  /*53d0*/  IADD3.X R13, RZ, RZ, RZ, P0, !PT ;  /* 0x000000ffff0d7210 */ /* 0x000fe200007fe4ff */
[----:B------:R-:W-:Y:S01]  /*53e0*/  USHF.L.U32 UR6, UR6, 0x5, URZ ;  /* 0x0000000506067899 */ /* 0x000fe2000800063f */
[----:B------:R-:W-:Y:S02]  /*53f0*/  IADD3.X R14, RZ, RZ, RZ, P1, !PT ;  /* 0x000000ffff0e7210 */ /* 0x000fe40000ffe4ff */
[----:B------:R-:W-:-:S02]  /*5400*/  LOP3.LUT R16, R16, 0x3, RZ, 0xc0, !PT ;  /* 0x0000000310107812 */ /* 0x000fc400078ec0ff */
[----:B------:R-:W-:-:S07]  /*5410*/  LOP3.LUT R17, R17, 0x3, RZ, 0xc0, !PT ;  /* 0x0000000311117812 */ /* 0x000fce00078ec0ff */
.L_x_737:
[----:B------:R-:W-:Y:S01]  /*5420*/  ISETP.LT.U32.AND P0, PT, R49, UR6, PT ;  /* 0x0000000631007c0c */ /* 0x000fe2000bf01070 */
[----:B------:R-:W-:Y:S01]  /*5430*/  BSSY B0, `(.L_x_721) ;  /* 0x00000a9000007945 */ /* 0x000fe20003800000 */
[----:B01234-:R-:W-:Y:S02]  /*5440*/  MOV R18, UR7 ;  /* 0x0000000700127c02 */ /* 0x01ffe40008000f00 */
[----:B------:R-:W-:Y:S02]  /*5450*/  CS2R R44, SRZ ;  /* 0x00000000002c7805 */ /* 0x000fe4000001ff00 */
[----:B------:R-:W-:-:S13]  /*5460*/  ISETP.GT.AND.EX P0, PT, R18, RZ, PT, P0 ;  /* 0x000000ff1200720c */ /* 0x000fda0003f04300 */
[----:B------:R-:W-:Y:S05]  /*5470*/  @!P0 BRA `(.L_x_722) ;  /* 0x0000000800908947 */ /* 0x000fea0003800000 */
[----:B------:R-:W-:Y:S01]  /*5480*/  ISETP.NE.U32.AND P1, PT, R17, RZ, PT ;  /* 0x000000ff1100720c */ /* 0x000fe20003f25070 */
[----:B------:R-:W-:Y:S01]  /*5490*/  BSSY B1, `(.L_x_723) ;  /* 0x0000023000017945 */ /* 0x000fe20003800000 */
[----:B------:R-:W-:Y:S01]  /*54a0*/  ISETP.GE.U32.AND P0, PT, R0, 0x1e, PT ;  /* 0x0000001e0000780c */ /* 0x000fe20003f06070 */
[----:B------:R-:W-:Y:S01]  /*54b0*/  HFMA2.MMA R46, -RZ, RZ, 0, 0 ;  /* 0x00000000ff2e7435 */ /* 0x000fe200000001ff */
[----:B------:R-:W-:Y:S02]  /*54c0*/  ISETP.NE.AND.EX P1, PT, RZ, RZ, PT, P1 ;  /* 0x000000ffff00720c */ /* 0x000fe40003f25310 */
[----:B------:R-:W-:Y:S02]  /*54d0*/  CS2R R44, SRZ ;  /* 0x00000000002c7805 */ /* 0x000fe4000001ff00 */
[----:B------:R-:W-:Y:S02]  /*54e0*/  ISETP.GE.U32.AND.EX P0, PT, R2, RZ, PT, P0 ;  /* 0x000000ff0200720c */ /* 0x000fe40003f06100 */
[----:B------:R-:W-:-:S02]  /*54f0*/  SHF.R.S32.HI R25, RZ, 0x1f, R8 ;  /* 0x0000001fff197819 */ /* 0x000fc40000011408 */
[----:B------:R-:W-:-:S05]  /*5500*/  MOV R47, R49 ;  /* 0x00000031002f7202 */ /* 0x000fca0000000f00 */
[----:B------:R-:W-:Y:S05]  /*5510*/  @!P1 BRA `(.L_x_724) ;  /* 0x0000000000689947 */ /* 0x000fea0003800000 */
[----:B------:R-:W-:Y:S01]  /*5520*/  IADD3 R20, P1, R57, R8, RZ ;  /* 0x0000000839147210 */ /* 0x000fe20007f3e0ff */
[----:B------:R-:W-:-:S04]  /*5530*/  ULDC.64 UR12, c[0x0][0x260] ;  /* 0x00009800000c7ab9 */ /* 0x000fc80000000a00 */
        /* <DEDUP_REMOVED lines=24> */
.L_x_724:
[----:B------:R-:W-:Y:S05]  /*56c0*/  BSYNC B1 ;  /* 0x0000000000017941 */ /* 0x000fea0003800000 */
.L_x_723:
[----:B------:R-:W-:Y:S05]  /*56d0*/  @!P0 BRA `(.L_x_722) ;  /* 0x0000000400f88947 */ /* 0x000fea0003800000 */
[C---:B------:R-:W-:Y:S01]  /*56e0*/  IMAD.WIDE.U32 R18, R47.reuse, 0x140, RZ ;  /* 0x000001402f127825 */ /* 0x040fe200078e00ff */
[----:B------:R-:W-:Y:S01]  /*56f0*/  IADD3 R22, P2, -R47, UR6, RZ ;  /* 0x000000062f167c10 */ /* 0x000fe2000ff5e1ff */
[----:B------:R-:W-:Y:S01]  /*5700*/  BSSY B1, `(.L_x_725) ;  /* 0x0000048000017945 */ /* 0x000fe20003800000 */
[----:B------:R-:W-:Y:S01]  /*5710*/  LOP3.LUT R21, R18, 0x1f, R56, 0xf8, !PT ;  /* 0x0000001f12157812 */ /* 0x000fe200078ef838 */
[----:B------:R-:W-:Y:S01]  /*5720*/  IMAD R18, R46, 0x140, RZ ;  /* 0x000001402e127824 */ /* 0x000fe200078e02ff */
[----:B------:R-:W-:Y:S02]  /*5730*/  ISETP.GT.U32.AND P0, PT, R22, 0x78, PT ;  /* 0x000000781600780c */ /* 0x000fe40003f04070 */
[----:B------:R-:W-:Y:S02]  /*5740*/  IADD3 R20, P1, R8, R21, RZ ;  /* 0x0000001508147210 */ /* 0x000fe40007f3e0ff */
[----:B------:R-:W-:Y:S02]  /*5750*/  IADD3.X R21, ~R46, UR7, RZ, P2, !PT ;  /* 0x000000072e157c10 */ /* 0x000fe400097fe5ff */
[----:B------:R-:W-:-:S02]  /*5760*/  IADD3.X R19, R25, R19, R18, P1, !PT ;  /* 0x0000001319137210 */ /* 0x000fc40000ffe412 */
[----:B------:R-:W-:Y:S02]  /*5770*/  ISETP.GT.AND.EX P1, PT, R21, RZ, PT, P0 ;  /* 0x000000ff1500720c */ /* 0x000fe40003f24300 */
[C---:B------:R-:W-:Y:S02]  /*5780*/  LEA R18, P2, R20.reuse, UR4, 0x3 ;  /* 0x0000000414127c11 */ /* 0x040fe4000f8418ff */
[----:B------:R-:W-:Y:S02]  /*5790*/  PLOP3.LUT P0, PT, PT, PT, PT, 0x80, 0x0 ;  /* 0x000000000000781c */ /* 0x000fe40003f0f070 */
[----:B------:R-:W-:-:S07]  /*57a0*/  LEA.HI.X R19, R20, UR5, R19, 0x3, P2 ;  /* 0x0000000514137c11 */ /* 0x000fce00090f1c13 */
[----:B------:R-:W-:Y:S05]  /*57b0*/  @!P1 BRA `(.L_x_726) ;  /* 0x0000000000f09947 */ /* 0x000fea0003800000 */
[----:B------:R-:W-:Y:S01]  /*57c0*/  MOV R52, UR6 ;  /* 0x0000000600347c02 */ /* 0x000fe20008000f00 */
[----:B------:R-:W-:Y:S01]  /*57d0*/  IMAD.U32 R53, RZ, RZ, UR7 ;  /* 0x00000007ff357e24 */ /* 0x000fe2000f8e00ff */
[----:B------:R-:W-:Y:S02]  /*57e0*/  PLOP3.LUT P0, PT, PT, PT, PT, 0x8, 0x0 ;  /* 0x000000000000781c */ /* 0x000fe40003f0e170 */
[----:B------:R-:W-:-:S04]  /*57f0*/  IADD3 R52, P1, R52, -0x78, RZ ;  /* 0xffffff8834347810 */ /* 0x000fc80007f3e0ff */
[----:B------:R-:W-:-:S09]  /*5800*/  IADD3.X R53, R53, -0x1, RZ, P1, !PT ;  /* 0xffffffff35357810 */ /* 0x000fd20000ffe4ff */
.L_x_727:
        /* <DEDUP_REMOVED lines=10> */
[----:B------:R-:W5:Y:S01]  /*58b0*/  LDG.E.64 R34, desc[UR10][R18.64+0x3e800] ;  /* 0x03e8000a12227981 */ /* 0x000f62000c1e1b00 */
[----:B--2---:R-:W-:Y:S01]  /*58c0*/  FADD.FTZ R43, R36, R44 ;  /* 0x0000002c242b7221 */ /* 0x004fe20000010000 */
[----:B------:R-:W-:-:S02]  /*58d0*/  FADD.FTZ R42, R37, R45 ;  /* 0x0000002d252a7221 */ /* 0x000fc40000010000 */
[----:B------:R-:W2:Y:S01]  /*58e0*/  LDG.E.64 R36, desc[UR10][R18.64+0x44c00] ;  /* 0x044c000a12247981 */ /* 0x000ea2000c1e1b00 */
[----:B---3--:R-:W-:Y:S01]  /*58f0*/  FADD.FTZ R43, R43, R38 ;  /* 0x000000262b2b7221 */ /* 0x008fe20000010000 */
[----:B------:R-:W-:Y:S02]  /*5900*/  FADD.FTZ R42, R42, R39 ;  /* 0x000000272a2a7221 */ /* 0x000fe40000010000 */
[----:B------:R-:W3:Y:S01]  /*5910*/  LDG.E.64 R38, desc[UR10][R18.64+0x4b000] ;  /* 0x04b0000a12267981 */ /* 0x000ee2000c1e1b00 */
[----:B----4-:R-:W-:Y:S01]  /*5920*/  FADD.FTZ R43, R43, R40 ;  /* 0x000000282b2b7221 */ /* 0x010fe20000010000 */
[----:B------:R-:W-:Y:S02]  /*5930*/  FADD.FTZ R58, R42, R41 ;  /* 0x000000292a3a7221 */ /* 0x000fe40000010000 */
[----:B------:R-:W4:Y:S01]  /*5940*/  LDG.E.64 R40, desc[UR10][R18.64+0x51400] ;  /* 0x0514000a12287981 */ /* 0x000f22000c1e1b00 */
[----:B-----5:R-:W-:-:S03]  /*5950*/  FADD.FTZ R59, R43, R20 ;  /* 0x000000142b3b7221 */ /* 0x020fc60000010000 */
[----:B------:R-:W5:Y:S04]  /*5960*/  LDG.E.64 R42, desc[UR10][R18.64+0x57800] ;  /* 0x0578000a122a7981 */ /* 0x000f68000c1e1b00 */
[----:B------:R0:W5:Y:S01]  /*5970*/  LDG.E.64 R44, desc[UR10][R18.64+0x5dc00] ;  /* 0x05dc000a122c7981 */ /* 0x000162000c1e1b00 */
[----:B------:R-:W-:Y:S01]  /*5980*/  FADD.FTZ R58, R58, R21 ;  /* 0x000000153a3a7221 */ /* 0x000fe20000010000 */
[----:B------:R-:W-:Y:S01]  /*5990*/  FADD.FTZ R59, R59, R22 ;  /* 0x000000163b3b7221 */ /* 0x000fe20000010000 */
[----:B------:R-:W-:Y:S02]  /*59a0*/  IADD3 R47, P1, R47, 0xa0, RZ ;  /* 0x000000a02f2f7810 */ /* 0x000fe40007f3e0ff */
[----:B------:R-:W-:Y:S01]  /*59b0*/  FADD.FTZ R58, R58, R23 ;  /* 0x000000173a3a7221 */ /* 0x000fe20000010000 */
[----:B------:R-:W-:Y:S01]  /*59c0*/  FADD.FTZ R59, R59, R24 ;  /* 0x000000183b3b7221 */ /* 0x000fe20000010000 */
[----:B------:R-:W-:-:S02]  /*59d0*/  IADD3.X R46, RZ, R46, RZ, P1, !PT ;  /* 0x0000002eff2e7210 */ /* 0x000fc40000ffe4ff */
[----:B------:R-:W-:Y:S01]  /*59e0*/  FADD.FTZ R58, R58, R25 ;  /* 0x000000193a3a7221 */ /* 0x000fe20000010000 */
[----:B------:R-:W-:Y:S01]  /*59f0*/  FADD.FTZ R59, R59, R26 ;  /* 0x0000001a3b3b7221 */ /* 0x000fe20000010000 */
[----:B------:R-:W-:Y:S02]  /*5a00*/  ISETP.GE.U32.AND P1, PT, R47, R52, PT ;  /* 0x000000342f00720c */ /* 0x000fe40003f26070 */
[----:B------:R-:W-:Y:S01]  /*5a10*/  FADD.FTZ R58, R58, R27 ;  /* 0x0000001b3a3a7221 */ /* 0x000fe20000010000 */
[----:B------:R-:W-:Y:S01]  /*5a20*/  FADD.FTZ R59, R59, R28 ;  /* 0x0000001c3b3b7221 */ /* 0x000fe20000010000 */
[----:B------:R-:W-:Y:S02]  /*5a30*/  ISETP.GE.AND.EX P1, PT, R46, R53, PT, P1 ;  /* 0x000000352e00720c */ /* 0x000fe40003f26310 */
[----:B------:R-:W-:Y:S01]  /*5a40*/  FADD.FTZ R58, R58, R29 ;  /* 0x0000001d3a3a7221 */ /* 0x000fe20000010000 */
[----:B------:R-:W-:Y:S01]  /*5a50*/  FADD.FTZ R59, R59, R30 ;  /* 0x0000001e3b3b7221 */ /* 0x000fe20000010000 */
[----:B0-----:R-:W-:-:S02]  /*5a60*/  IADD3 R18, P2, R18, 0x64000, RZ ;  /* 0x0006400012127810 */ /* 0x001fc40007f5e0ff */
[----:B------:R-:W-:Y:S01]  /*5a70*/  FADD.FTZ R58, R58, R31 ;  /* 0x0000001f3a3a7221 */ /* 0x000fe20000010000 */
[----:B------:R-:W-:Y:S01]  /*5a80*/  FADD.FTZ R59, R59, R32 ;  /* 0x000000203b3b7221 */ /* 0x000fe20000010000 */
[----:B------:R-:W-:Y:S02]  /*5a90*/  IADD3.X R19, RZ, R19, RZ, P2, !PT ;  /* 0x00000013ff137210 */ /* 0x000fe400017fe4ff */
[----:B------:R-:W-:Y:S01]  /*5aa0*/  FADD.FTZ R58, R58, R33 ;  /* 0x000000213a3a7221 */ /* 0x000fe20000010000 */
[----:B------:R-:W-:-:S03]  /*5ab0*/  FADD.FTZ R59, R59, R34 ;  /* 0x000000223b3b7221 */ /* 0x000fc60000010000 */
[----:B------:R-:W-:Y:S01]  /*5ac0*/  FADD.FTZ R58, R58, R35 ;  /* 0x000000233a3a7221 */ /* 0x000fe20000010000 */
[----:B--2---:R-:W-:-:S03]  /*5ad0*/  FADD.FTZ R59, R59, R36 ;  /* 0x000000243b3b7221 */ /* 0x004fc60000010000 */
[----:B------:R-:W-:Y:S01]  /*5ae0*/  FADD.FTZ R58, R58, R37 ;  /* 0x000000253a3a7221 */ /* 0x000fe20000010000 */
[----:B---3--:R-:W-:-:S03]  /*5af0*/  FADD.FTZ R59, R59, R38 ;  /* 0x000000263b3b7221 */ /* 0x008fc60000010000 */
[----:B------:R-:W-:Y:S01]  /*5b00*/  FADD.FTZ R58, R58, R39 ;  /* 0x000000273a3a7221 */ /* 0x000fe20000010000 */
[----:B----4-:R-:W-:-:S03]  /*5b10*/  FADD.FTZ R59, R59, R40 ;  /* 0x000000283b3b7221 */ /* 0x010fc60000010000 */
[----:B------:R-:W-:Y:S01]  /*5b20*/  FADD.FTZ R58, R58, R41 ;  /* 0x000000293a3a7221 */ /* 0x000fe20000010000 */
[----:B-----5:R-:W-:-:S03]  /*5b30*/  FADD.FTZ R59, R59, R42 ;  /* 0x0000002a3b3b7221 */ /* 0x020fc60000010000 */
[----:B------:R-:W-:Y:S01]  /*5b40*/  FADD.FTZ R58, R58, R43 ;  /* 0x0000002b3a3a7221 */ /* 0x000fe20000010000 */
[----:B------:R-:W-:-:S03]  /*5b50*/  FADD.FTZ R44, R59, R44 ;  /* 0x0000002c3b2c7221 */ /* 0x000fc60000010000 */
[----:B------:R-:W-:Y:S01]  /*5b60*/  FADD.FTZ R45, R58, R45 ;  /* 0x0000002d3a2d7221 */ /* 0x000fe20000010000 */
[----:B------:R-:W-:Y:S06]  /*5b70*/  @!P1 BRA `(.L_x_727) ;  /* 0xfffffffc00249947 */ /* 0x000fec000383ffff */
.L_x_726:
[----:B------:R-:W-:Y:S05]  /*5b80*/  BSYNC B1 ;  /* 0x0000000000017941 */ /* 0x000fea0003800000 */
.L_x_725:
        /* <DEDUP_REMOVED lines=15> */
[----:B------:R-:W-:-:S03]  /*5c80*/  PLOP3.LUT P0, PT, PT, PT, PT, 0x8, 0x0 ;  /* 0x000000000000781c */ /* 0x000fc60003f0e170 */
[----:B------:R-:W-:Y:S01]  /*5c90*/  IMAD.X R46, RZ, RZ, R46, P2 ;  /* 0x000000ffff2e7224 */ /* 0x000fe200010e062e */
        /* <DEDUP_REMOVED lines=18> */
.L_x_729:
[----:B------:R-:W-:Y:S05]  /*5dc0*/  BSYNC B1 ;  /* 0x0000000000017941 */ /* 0x000fea0003800000 */
.L_x_728:
        /* <DEDUP_REMOVED lines=15> */
.L_x_722:
[----:B------:R-:W-:Y:S05]  /*5ec0*/  BSYNC B0 ;  /* 0x0000000000007941 */ /* 0x000fea0003800000 */
.L_x_721:
        /* <DEDUP_REMOVED lines=38> */
.L_x_746:
[----:B------:R-:W2:Y:S01]  /*6130*/  LDC.64 R18, c[0x0][0x218] ;  /* 0x00008600ff127b82 */ /* 0x000ea20000000a00 */
[----:B------:R-:W-:Y:S01]  /*6140*/  ISETP.NE.AND P1, PT, R9, RZ, PT ;  /* 0x000000ff0900720c */ /* 0x000fe20003f25270 */
[----:B----4-:R-:W-:Y:S01]  /*6150*/  FADD.FTZ R24, R24, R38 ;  /* 0x0000002618187221 */ /* 0x010fe20000010000 */
[----:B------:R-:W-:Y:S02]  /*6160*/  IADD3 R23, R50, R8, RZ ;  /* 0x0000000832177210 */ /* 0x000fe40007ffe0ff */
[----:B------:R-:W-:Y:S02]  /*6170*/  ISETP.NE.AND P2, PT, R16, 0x1, PT ;  /* 0x000000011000780c */ /* 0x000fe40003f45270 */
[----:B------:R-:W-:Y:S01]  /*6180*/  MOV R29, R51 ;  /* 0x00000033001d7202 */ /* 0x000fe20000000f00 */
        /* <DEDUP_REMOVED lines=8> */
[----:B--2---:R-:W-:Y:S01]  /*6210*/  CS2R R22, SRZ ;  /* 0x0000000000167805 */ /* 0x004fe2000001ff00 */
[----:B------:R-:W-:-:S05]  /*6220*/  UMOV UR9, 0xffff ;  /* 0x0000ffff00097882 */ /* 0x000fca0000000000 */
[----:B------:R2:W3:Y:S04]  /*6230*/  @!P0 LDS R22, [R6] ;  /* 0x0000000006168984 */ /* 0x0004e80000000800 */
[----:B------:R2:W4:Y:S01]  /*6240*/  @!P0 LDS R23, [R6+0x500] ;  /* 0x0005000006178984 */ /* 0x0005220000000800 */
[----:B------:R-:W-:Y:S05]  /*6250*/  BRA.DIV UR9, `(.L_x_734) ;  /* 0x0000001209647947 */ /* 0x000fea000b800000 */
[----:B------:R-:W-:Y:S01]  /*6260*/  IMAD.MOV.U32 R29, RZ, RZ, 0xffff ;  /* 0x0000ffffff1d7424 */ /* 0x000fe200078e00ff */
[----:B------:R-:W-:Y:S01]  /*6270*/  MOV R28, 0xffff ;  /* 0x0000ffff001c7802 */ /* 0x000fe20000000f00 */
[----:B------:R-:W-:Y:S01]  /*6280*/  IMAD.MOV.U32 R33, RZ, RZ, 0xffff ;  /* 0x0000ffffff217424 */ /* 0x000fe200078e00ff */
[----:B------:R-:W-:Y:S01]  /*6290*/  MOV R30, 0xffff ;  /* 0x0000ffff001e7802 */ /* 0x000fe20000000f00 */
[----:B---3--:R-:W3:Y:S01]  /*62a0*/  SHFL.BFLY PT, R25, R22, 0x8, 0x101f ;  /* 0x0d101f0016197f89 */ /* 0x008ee200000e0000 */
[----:B------:R-:W-:Y:S02]  /*62b0*/  MOV R31, 0xffff ;  /* 0x0000ffff001f7802 */ /* 0x000fe40000000f00 */
[----:B------:R-:W-:Y:S01]  /*62c0*/  MOV R32, 0xffff ;  /* 0x0000ffff00207802 */ /* 0x000fe20000000f00 */
[----:B----4-:R-:W4:Y:S01]  /*62d0*/  SHFL.BFLY PT, R24, R23, 0x8, 0x101f ;  /* 0x0d101f0017187f89 */ /* 0x010f2200000e0000 */
[----:B------:R-:W-:Y:S01]  /*62e0*/  MOV R34, 0xffff ;  /* 0x0000ffff00227802 */ /* 0x000fe20000000f00 */
[----:B---3--:R-:W-:Y:S01]  /*62f0*/  FADD.FTZ R25, R25, R22 ;  /* 0x0000001619197221 */ /* 0x008fe20000010000 */
[----:B----4-:R-:W-:-:S04]  /*6300*/  FADD.FTZ R24, R24, R23 ;  /* 0x0000001718187221 */ /* 0x010fc80000010000 */
        /* <DEDUP_REMOVED lines=12> */
.L_x_756:
[----:B0-----:R-:W-:Y:S01]  /*63d0*/  FADD.FTZ R23, R22, R38 ;  /* 0x0000002616177221 */ /* 0x001fe20000010000 */
[----:B------:R-:W-:Y:S01]  /*63e0*/  @!P1 F2FP.BF16.F32.PACK_AB R22, RZ, R28 ;  /* 0x0000001cff16923e */ /* 0x000fe200000010ff */
[----:B------:R-:W-:Y:S01]  /*63f0*/  IMAD.MOV.U32 R29, RZ, RZ, R54 ;  /* 0x000000ffff1d7224 */ /* 0x000fe200078e0036 */
[----:B------:R-:W-:Y:S02]  /*6400*/  ISETP.NE.AND P2, PT, R16, 0x2, PT ;  /* 0x000000021000780c */ /* 0x000fe40003f45270 */
[----:B------:R-:W-:Y:S01]  /*6410*/  @!P1 F2FP.BF16.F32.PACK_AB R23, RZ, R23 ;  /* 0x00000017ff17923e */ /* 0x000fe200000010ff */
[----:B------:R3:W-:Y:S04]  /*6420*/  @!P1 STG.E.U16 desc[UR10][R18.64+0x28], R22 ;  /* 0x0000281612009986 */ /* 0x0007e8000c10150a */
[----:B------:R3:W-:Y:S06]  /*6430*/  @!P1 STG.E.U16 desc[UR10][R20.64+0x28], R23 ;  /* 0x0000281714009986 */ /* 0x0007ec000c10150a */
[----:B------:R-:W-:Y:S05]  /*6440*/  @!P2 BRA `(.L_x_732) ;  /* 0x000000000088a947 */ /* 0x000fea0003800000 */
[----:B---3--:R-:W-:Y:S01]  /*6450*/  CS2R R22, SRZ ;  /* 0x0000000000167805 */ /* 0x008fe2000001ff00 */
[----:B------:R-:W-:-:S05]  /*6460*/  UMOV UR9, 0xffff ;  /* 0x0000ffff00097882 */ /* 0x000fca0000000000 */
[----:B------:R0:W3:Y:S04]  /*6470*/  @!P0 LDS R22, [R7] ;  /* 0x0000000007168984 */ /* 0x0000e80000000800 */
[----:B------:R0:W4:Y:S01]  /*6480*/  @!P0 LDS R23, [R7+0x500] ;  /* 0x0005000007178984 */ /* 0x0001220000000800 */
        /* <DEDUP_REMOVED lines=24> */
.L_x_766:
[----:B0-----:R-:W-:Y:S01]  /*6610*/  FADD.FTZ R23, R22, R38 ;  /* 0x0000002616177221 */ /* 0x001fe20000010000 */
[----:B------:R-:W-:Y:S02]  /*6620*/  @!P1 F2FP.BF16.F32.PACK_AB R22, RZ, R28 ;  /* 0x0000001cff16923e */ /* 0x000fe400000010ff */
[----:B------:R-:W-:Y:S02]  /*6630*/  MOV R29, R55 ;  /* 0x00000037001d7202 */ /* 0x000fe40000000f00 */
[----:B------:R-:W-:Y:S01]  /*6640*/  @!P1 F2FP.BF16.F32.PACK_AB R23, RZ, R23 ;  /* 0x00000017ff17923e */ /* 0x000fe200000010ff */
[----:B------:R4:W-:Y:S04]  /*6650*/  @!P1 STG.E.U16 desc[UR10][R18.64+0x50], R22 ;  /* 0x0000501612009986 */ /* 0x0009e8000c10150a */
[----:B------:R4:W-:Y:S02]  /*6660*/  @!P1 STG.E.U16 desc[UR10][R20.64+0x50], R23 ;  /* 0x0000501714009986 */ /* 0x0009e4000c10150a */
.L_x_732:
[----:B------:R-:W-:Y:S05]  /*6670*/  BSYNC B0 ;  /* 0x0000000000007941 */ /* 0x000fea0003800000 */
.L_x_731:
[----:B------:R-:W-:-:S13]  /*6680*/  ISETP.GE.U32.AND P0, PT, R4, 0x3c, PT ;  /* 0x0000003c0400780c */ /* 0x000fda0003f06070 */
[----:B------:R-:W-:Y:S05]  /*6690*/  @!P0 BRA `(.L_x_730) ;  /* 0x0000000800688947 */ /* 0x000fea0003800000 */
[----:B------:R-:W-:Y:S01]  /*66a0*/  ISETP.GT.U32.AND P0, PT, R9, 0x9, PT ;  /* 0x000000090900780c */ /* 0x000fe20003f04070 */
[----:B--234-:R-:W-:Y:S01]  /*66b0*/  HFMA2.MMA R19, -RZ, RZ, 0, 0 ;  /* 0x00000000ff137435 */ /* 0x01cfe200000001ff */
[----:B------:R-:W-:Y:S01]  /*66c0*/  IMAD.MOV.U32 R25, RZ, RZ, RZ ;  /* 0x000000ffff197224 */ /* 0x000fe200078e00ff */
[----:B------:R-:W-:-:S10]  /*66d0*/  UMOV UR9, 0xffff ;  /* 0x0000ffff00097882 */ /* 0x000fd40000000000 */
[----:B------:R-:W-:Y:S02]  /*66e0*/  @!P0 LOP3.LUT R18, R29, R48, RZ, 0x3c, !PT ;  /* 0x000000301d128212 */ /* 0x000fe400078e3cff */
[----:B------:R-:W-:-:S04]  /*66f0*/  @!P0 LEA R21, R9, UR8, 0x7 ;  /* 0x0000000809158c11 */ /* 0x000fc8000f8e38ff */
[----:B------:R-:W-:-:S05]  /*6700*/  @!P0 LEA R18, R18, R21, 0x2 ;  /* 0x0000001512128211 */ /* 0x000fca00078e10ff */
[----:B------:R2:W3:Y:S04]  /*6710*/  @!P0 LDS R19, [R18] ;  /* 0x0000000012138984 */ /* 0x0004e80000000800 */
[----:B------:R2:W4:Y:S01]  /*6720*/  @!P0 LDS R25, [R18+0x500] ;  /* 0x0005000012198984 */ /* 0x0005220000000800 */
[----:B------:R-:W-:Y:S05]  /*6730*/  BRA.DIV UR9, `(.L_x_736) ;  /* 0x0000001209fc7947 */ /* 0x000fea000b800000 */
[----:B------:R-:W-:Y:S01]  /*6740*/  @!P0 IADD3 R21, R29, 0x14, RZ ;  /* 0x000000141d158810 */ /* 0x000fe20007ffe0ff */
[----:B------:R-:W-:Y:S01]  /*6750*/  IMAD.MOV.U32 R40, RZ, RZ, RZ ;  /* 0x000000ffff287224 */ /* 0x000fe200078e00ff */
[----:B--2---:R-:W-:Y:S01]  /*6760*/  @!P0 LEA R18, R9, UR8, 0x7 ;  /* 0x0000000809128c11 */ /* 0x004fe2000f8e38ff */
[----:B------:R-:W-:Y:S01]  /*6770*/  IMAD.MOV.U32 R33, RZ, RZ, 0xffff ;  /* 0x0000ffffff217424 */ /* 0x000fe200078e00ff */
[----:B------:R-:W-:Y:S02]  /*6780*/  @!P0 LOP3.LUT R21, R21, R48, RZ, 0x3c, !PT ;  /* 0x0000003015158212 */ /* 0x000fe400078e3cff */
[----:B------:R-:W-:Y:S02]  /*6790*/  @!P0 IADD3 R23, R29, 0x28, RZ ;  /* 0x000000281d178810 */ /* 0x000fe40007ffe0ff */
[----:B------:R-:W-:Y:S02]  /*67a0*/  @!P0 LEA R21, R21, R18, 0x2 ;  /* 0x0000001215158211 */ /* 0x000fe400078e10ff */
[----:B------:R-:W-:-:S02]  /*67b0*/  @!P0 LEA R28, R9, UR8, 0x7 ;  /* 0x00000008091c8c11 */ /* 0x000fc4000f8e38ff */
[-C--:B------:R-:W-:Y:S01]  /*67c0*/  @!P0 LOP3.LUT R23, R23, R48.reuse, RZ, 0x3c, !PT ;  /* 0x0000003017178212 */ /* 0x080fe200078e3cff */
[----:B------:R-:W2:Y:S01]  /*67d0*/  @!P0 LDS R20, [R21+0x500] ;  /* 0x0005000015148984 */ /* 0x000ea20000000800 */
[----:B0-----:R-:W-:Y:S02]  /*67e0*/  @!P0 LEA R44, R9, UR8, 0x7 ;  /* 0x00000008092c8c11 */ /* 0x001fe4000f8e38ff */
[----:B------:R-:W-:Y:S01]  /*67f0*/  MOV R30, 0xffff ;  /* 0x0000ffff001e7802 */ /* 0x000fe20000000f00 */
[----:B------:R-:W-:Y:S01]  /*6800*/  @!P0 IMAD R28, R23, 0x4, R28 ;  /* 0x00000004171c8824 */ /* 0x000fe200078e021c */
[----:B------:R-:W-:Y:S01]  /*6810*/  @!P0 LDS R18, [R21] ;  /* 0x0000000015128984 */ /* 0x000fe20000000800 */
[----:B------:R-:W-:Y:S02]  /*6820*/  @!P0 IADD3 R23, R29, 0x3c, RZ ;  /* 0x0000003c1d178810 */ /* 0x000fe40007ffe0ff */
[----:B------:R-:W-:Y:S01]  /*6830*/  MOV R31, RZ ;  /* 0x000000ff001f7202 */ /* 0x000fe20000000f00 */
[----:B------:R-:W-:Y:S01]  /*6840*/  @!P0 LDS R41, [R28] ;  /* 0x000000001c298984 */ /* 0x000fe20000000800 */
[----:B------:R-:W-:-:S02]  /*6850*/  @!P0 LOP3.LUT R23, R23, R48, RZ, 0x3c, !PT ;  /* 0x0000003017178212 */ /* 0x000fc400078e3cff */
[----:B------:R-:W-:Y:S01]  /*6860*/  MOV R38, 0xffff ;  /* 0x0000ffff00267802 */ /* 0x000fe20000000f00 */
[----:B------:R-:W-:Y:S01]  /*6870*/  @!P0 LDS R42, [R28+0x500] ;  /* 0x000500001c2a8984 */ /* 0x000fe20000000800 */
[----:B------:R-:W-:Y:S02]  /*6880*/  @!P0 LEA R44, R23, R44, 0x2 ;  /* 0x0000002c172c8211 */ /* 0x000fe400078e10ff */
[----:B------:R-:W-:Y:S02]  /*6890*/  CS2R R22, SRZ ;  /* 0x0000000000167805 */ /* 0x000fe4000001ff00 */
[----:B------:R-:W-:Y:S01]  /*68a0*/  MOV R32, 0xffff ;  /* 0x0000ffff00207802 */ /* 0x000fe20000000f00 */
[----:B---3--:R-:W0:Y:S01]  /*68b0*/  SHFL.BFLY PT, R24, R19, 0x8, 0x101f ;  /* 0x0d101f0013187f89 */ /* 0x008e2200000e0000 */
[----:B------:R-:W-:Y:S02]  /*68c0*/  MOV R36, 0xffff ;  /* 0x0000ffff00247802 */ /* 0x000fe40000000f00 */
[----:B------:R-:W-:Y:S01]  /*68d0*/  MOV R35, 0xffff ;  /* 0x0000ffff00237802 */ /* 0x000fe20000000f00 */
[----:B------:R-:W-:Y:S01]  /*68e0*/  @!P0 LDS R21, [R44] ;  /* 0x000000002c158984 */ /* 0x000fe20000000800 */
[----:B------:R-:W-:-:S02]  /*68f0*/  MOV R37, 0xffff ;  /* 0x0000ffff00257802 */ /* 0x000fc40000000f00 */
[----:B------:R-:W-:Y:S01]  /*6900*/  MOV R39, 0xffff ;  /* 0x0000ffff00277802 */ /* 0x000fe20000000f00 */
[----:B----4-:R-:W3:Y:S01]  /*6910*/  SHFL.BFLY PT, R38, R25, 0x8, 0x101f ;  /* 0x0d101f0019267f89 */ /* 0x010ee200000e0000 */
[----:B------:R-:W-:Y:S02]  /*6920*/  IADD3 R29, R29, R8, RZ ;  /* 0x000000081d1d7210 */ /* 0x000fe40007ffe0ff */
[----:B--2---:R-:W-:Y:S01]  /*6930*/  @!P0 MOV R40, R20 ;  /* 0x0000001400288202 */ /* 0x004fe20000000f00 */
[----:B0-----:R-:W-:Y:S01]  /*6940*/  FADD.FTZ R24, R24, R19 ;  /* 0x0000001318187221 */ /* 0x001fe20000010000 */
[----:B------:R-:W-:Y:S01]  /*6950*/  @!P0 LDS R20, [R44+0x500] ;  /* 0x000500002c148984 */ /* 0x000fe20000000800 */
[----:B------:R-:W-:-:S03]  /*6960*/  @!P0 MOV R31, R18 ;  /* 0x00000012001f8202 */ /* 0x000fc60000000f00 */
[----:B------:R-:W0:Y:S01]  /*6970*/  SHFL.BFLY PT, R27, R40, 0x8, 0x101f ;  /* 0x0d101f00281b7f89 */ /* 0x000e2200000e0000 */
[----:B------:R-:W-:Y:S02]  /*6980*/  CS2R R18, SRZ ;  /* 0x0000000000127805 */ /* 0x000fe4000001ff00 */
[----:B------:R-:W-:Y:S01]  /*6990*/  @!P0 MOV R23, R41 ;  /* 0x0000002900178202 */ /* 0x000fe20000000f00 */
[----:B------:R-:W2:Y:S01]  /*69a0*/  SHFL.BFLY PT, R26, R31, 0x8, 0x101f ;  /* 0x0d101f001f1a7f89 */ /* 0x000ea200000e0000 */
[----:B------:R-:W-:Y:S01]  /*69b0*/  MOV R41, 0xffff ;  /* 0x0000ffff00297802 */ /* 0x000fe20000000f00 */
[----:B---3--:R-:W-:Y:S01]  /*69c0*/  FADD.FTZ R34, R38, R25 ;  /* 0x0000001926227221 */ /* 0x008fe20000010000 */
[----:B------:R-:W-:Y:S01]  /*69d0*/  @!P0 IMAD.MOV.U32 R22, RZ, RZ, R42 ;  /* 0x000000ffff168224 */ /* 0x000fe200078e002a */
[----:B------:R-:W3:Y:S01]  /*69e0*/  SHFL.BFLY PT, R28, R23, 0x8, 0x101f ;  /* 0x0d101f00171c7f89 */ /* 0x000ee200000e0000 */
[----:B------:R-:W-:-:S03]  /*69f0*/  MOV R38, 0xffff ;  /* 0x0000ffff00267802 */ /* 0x000fc60000000f00 */
[----:B------:R-:W4:Y:S01]  /*6a00*/  SHFL.BFLY PT, R41, R22, 0x8, 0x101f ;  /* 0x0d101f0016297f89 */ /* 0x000f2200000e0000 */
[----:B------:R-:W-:-:S03]  /*6a10*/  @!P0 MOV R18, R21 ;  /* 0x0000001500128202 */ /* 0x000fc60000000f00 */
[----:B------:R-:W-:Y:S04]  /*6a20*/  SHFL.BFLY PT, R37, R34, 0x4, 0x101f ;  /* 0x0c901f0022257f89 */ /* 0x000fe800000e0000 */
[----:B------:R-:W5:Y:S01]  /*6a30*/  SHFL.BFLY PT, R21, R18, 0x8, 0x101f ;  /* 0x0d101f0012157f89 */ /* 0x000f6200000e0000 */
[----:B0-----:R-:W-:Y:S01]  /*6a40*/  FADD.FTZ R27, R27, R40 ;  /* 0x000000281b1b7221 */ /* 0x001fe20000010000 */
[----:B------:R-:W-:Y:S01]  /*6a50*/  MOV R40, 0xffff ;  /* 0x0000ffff00287802 */ /* 0x000fe20000000f00 */
[----:B--2---:R-:W-:-:S05]  /*6a60*/  FADD.FTZ R26, R26, R31 ;  /* 0x0000001f1a1a7221 */ /* 0x004fca0000010000 */
[----:B------:R-:W-:Y:S01]  /*6a70*/  SHFL.BFLY PT, R40, R27, 0x4, 0x101f ;  /* 0x0c901f001b287f89 */ /* 0x000fe200000e0000 */
[----:B---3--:R-:W-:-:S03]  /*6a80*/  FADD.FTZ R28, R28, R23 ;  /* 0x000000171c1c7221 */ /* 0x008fc60000010000 */
[----:B------:R-:W0:Y:S01]  /*6a90*/  SHFL.BFLY PT, R23, R24, 0x4, 0x101f ;  /* 0x0c901f0018177f89 */ /* 0x000e2200000e0000 */
[----:B------:R-:W-:Y:S01]  /*6aa0*/  @!P0 IMAD.MOV.U32 R19, RZ, RZ, R20 ;  /* 0x000000ffff138224 */ /* 0x000fe200078e0014 */
[----:B------:R-:W-:Y:S01]  /*6ab0*/  MOV R20, 0xffff ;  /* 0x0000ffff00147802 */ /* 0x000fe20000000f00 */
[----:B----4-:R-:W-:Y:S01]  /*6ac0*/  FADD.FTZ R31, R41, R22 ;  /* 0x00000016291f7221 */ /* 0x010fe20000010000 */
[----:B------:R-:W-:Y:S01]  /*6ad0*/  IMAD.MOV.U32 R41, RZ, RZ, 0xffff ;  /* 0x0000ffffff297424 */ /* 0x000fe200078e00ff */
[----:B------:R-:W2:Y:S01]  /*6ae0*/  SHFL.BFLY PT, R25, R26, 0x4, 0x101f ;  /* 0x0c901f001a197f89 */ /* 0x000ea200000e0000 */
[----:B------:R-:W-:-:S03]  /*6af0*/  ISETP.NE.AND P0, PT, R9, RZ, PT ;  /* 0x000000ff0900720c */ /* 0x000fc60003f05270 */
[----:B------:R-:W3:Y:S01]  /*6b00*/  SHFL.BFLY PT, R20, R19, 0x8, 0x101f ;  /* 0x0d101f0013147f89 */ /* 0x000ee200000e0000 */
[----:B-----5:R-:W-:Y:S01]  /*6b10*/  FADD.FTZ R21, R21, R18 ;  /* 0x0000001215157221 */ /* 0x020fe20000010000 */
[----:B------:R-:W-:Y:S02]  /*6b20*/  MOV R18, 0xffff ;  /* 0x0000ffff00127802 */ /* 0x000fe40000000f00 */
[----:B------:R-:W4:Y:S04]  /*6b30*/  SHFL.BFLY PT, R41, R28, 0x4, 0x101f ;  /* 0x0c901f001c297f89 */ /* 0x000f2800000e0000 */
[----:B------:R-:W5:Y:S04]  /*6b40*/  SHFL.BFLY PT, R38, R31, 0x4, 0x101f ;  /* 0x0c901f001f267f89 */ /* 0x000f6800000e0000 */
[----:B------:R-:W-:Y:S01]  /*6b50*/  SHFL.BFLY PT, R18, R21, 0x4, 0x101f ;  /* 0x0c901f0015127f89 */ /* 0x000fe200000e0000 */
[----:B0-----:R-:W-:Y:S01]  /*6b60*/  FADD.FTZ R22, R24, R23 ;  /* 0x0000001718167221 */ /* 0x001fe20000010000 */
[----:B------:R-:W-:Y:S01]  /*6b70*/  FADD.FTZ R24, R27, R40 ;  /* 0x000000281b187221 */ /* 0x000fe20000010000 */
[----:B------:R-:W-:Y:S01]  /*6b80*/  FADD.FTZ R23, R34, R37 ;  /* 0x0000002522177221 */ /* 0x000fe20000010000 */
[----:B------:R-:W-:Y:S01]  /*6b90*/  MOV R34, 0xffff ;  /* 0x0000ffff00227802 */ /* 0x000fe20000000f00 */
[----:B--2---:R-:W-:-:S02]  /*6ba0*/  FADD.FTZ R25, R26, R25 ;  /* 0x000000191a197221 */ /* 0x004fc40000010000 */
[----:B------:R-:W0:Y:S01]  /*6bb0*/  SHFL.BFLY PT, R27, R24, 0x2, 0x101f ;  /* 0x0c501f00181b7f89 */ /* 0x000e2200000e0000 */
[----:B---3--:R-:W-:Y:S01]  /*6bc0*/  FADD.FTZ R40, R20, R19 ;  /* 0x0000001314287221 */ /* 0x008fe20000010000 */
[----:B------:R-:W-:Y:S02]  /*6bd0*/  MOV R20, 0xffff ;  /* 0x0000ffff00147802 */ /* 0x000fe40000000f00 */
[----:B------:R-:W-:Y:S01]  /*6be0*/  MOV R19, 0xffff ;  /* 0x0000ffff00137802 */ /* 0x000fe20000000f00 */
[----:B----4-:R-:W-:Y:S01]  /*6bf0*/  FADD.FTZ R42, R28, R41 ;  /* 0x000000291c2a7221 */ /* 0x010fe20000010000 */
[----:B------:R-:W-:Y:S01]  /*6c00*/  IMAD.MOV.U32 R28, RZ, RZ, 0xffff ;  /* 0x0000ffffff1c7424 */ /* 0x000fe200078e00ff */
[----:B------:R-:W2:Y:S01]  /*6c10*/  SHFL.BFLY PT, R26, R25, 0x2, 0x101f ;  /* 0x0c501f00191a7f89 */ /* 0x000ea200000e0000 */
[----:B------:R-:W-:Y:S01]  /*6c20*/  MOV R41, 0xffff ;  /* 0x0000ffff00297802 */ /* 0x000fe20000000f00 */
[----:B-----5:R-:W-:Y:S01]  /*6c30*/  FADD.FTZ R43, R31, R38 ;  /* 0x000000261f2b7221 */ /* 0x020fe20000010000 */
[----:B------:R-:W-:Y:S01]  /*6c40*/  IMAD.MOV.U32 R31, RZ, RZ, 0xffff ;  /* 0x0000ffffff1f7424 */ /* 0x000fe200078e00ff */
[----:B------:R-:W-:Y:S01]  /*6c50*/  MOV R38, 0xffff ;  /* 0x0000ffff00267802 */ /* 0x000fe20000000f00 */
[----:B------:R-:W-:Y:S04]  /*6c60*/  SHFL.BFLY PT, R19, R42, 0x2, 0x101f ;  /* 0x0c501f002a137f89 */ /* 0x000fe800000e0000 */
[----:B------:R-:W3:Y:S04]  /*6c70*/  SHFL.BFLY PT, R39, R22, 0x2, 0x101f ;  /* 0x0c501f0016277f89 */ /* 0x000ee800000e0000 */
[----:B------:R-:W4:Y:S01]  /*6c80*/  SHFL.BFLY PT, R28, R43, 0x2, 0x101f ;  /* 0x0c501f002b1c7f89 */ /* 0x000f2200000e0000 */
[----:B0-----:R-:W-:Y:S01]  /*6c90*/  FADD.FTZ R27, R24, R27 ;  /* 0x0000001b181b7221 */ /* 0x001fe20000010000 */
[----:B------:R-:W-:-:S02]  /*6ca0*/  MOV R24, 0xffff ;  /* 0x0000ffff00187802 */ /* 0x000fc40000000f00 */
[----:B------:R-:W0:Y:S04]  /*6cb0*/  SHFL.BFLY PT, R38, R23, 0x2, 0x101f ;  /* 0x0c501f0017267f89 */ /* 0x000e2800000e0000 */
[----:B------:R-:W5:Y:S01]  /*6cc0*/  SHFL.BFLY PT, R41, R40, 0x4, 0x101f ;  /* 0x0c901f0028297f89 */ /* 0x000f6200000e0000 */
[----:B--2---:R-:W-:Y:S01]  /*6cd0*/  FADD.FTZ R26, R25, R26 ;  /* 0x0000001a191a7221 */ /* 0x004fe20000010000 */
[----:B------:R-:W-:Y:S02]  /*6ce0*/  IMAD.MOV.U32 R25, RZ, RZ, 0xffff ;  /* 0x0000ffffff197424 */ /* 0x000fe400078e00ff */
[----:B------:R-:W2:Y:S04]  /*6cf0*/  SHFL.BFLY PT, R24, R27, 0x1, 0x101f ;  /* 0x0c301f001b187f89 */ /* 0x000ea800000e0000 */
[----:B------:R-:W1:Y:S01]  /*6d00*/  SHFL.BFLY PT, R25, R26, 0x1, 0x101f ;  /* 0x0c301f001a197f89 */ /* 0x000e6200000e0000 */
[----:B---3--:R-:W-:Y:S01]  /*6d10*/  FADD.FTZ R39, R22, R39 ;  /* 0x0000002716277221 */ /* 0x008fe20000010000 */
[----:B----4-:R-:W-:Y:S01]  /*6d20*/  FADD.FTZ R22, R43, R28 ;  /* 0x0000001c2b167221 */ /* 0x010fe20000010000 */
[----:B------:R-:W-:-:S03]  /*6d30*/  MOV R28, 0xffff ;  /* 0x0000ffff001c7802 */ /* 0x000fc60000000f00 */
[----:B------:R-:W3:Y:S01]  /*6d40*/  SHFL.BFLY PT, R36, R39, 0x1, 0x101f ;  /* 0x0c301f0027247f89 */ /* 0x000ee200000e0000 */
[----:B------:R-:W-:Y:S01]  /*6d50*/  FADD.FTZ R43, R21, R18 ;  /* 0x00000012152b7221 */ /* 0x000fe20000010000 */
[----:B0-----:R-:W-:Y:S01]  /*6d60*/  FADD.FTZ R37, R23, R38 ;  /* 0x0000002617257221 */ /* 0x001fe20000010000 */
[----:B------:R-:W-:Y:S01]  /*6d70*/  FADD.FTZ R23, R42, R19 ;  /* 0x000000132a177221 */ /* 0x000fe20000010000 */
[----:B------:R-:W-:Y:S01]  /*6d80*/  MOV R42, 0xffff ;  /* 0x0000ffff002a7802 */ /* 0x000fe20000000f00 */
[----:B------:R-:W0:Y:S01]  /*6d90*/  SHFL.BFLY PT, R31, R22, 0x1, 0x101f ;  /* 0x0c301f00161f7f89 */ /* 0x000e2200000e0000 */
[----:B-----5:R-:W-:Y:S01]  /*6da0*/  FADD.FTZ R41, R40, R41 ;  /* 0x0000002928297221 */ /* 0x020fe20000010000 */
[----:B------:R-:W-:Y:S01]  /*6db0*/  IMAD.MOV.U32 R40, RZ, RZ, 0xffff ;  /* 0x0000ffffff287424 */ /* 0x000fe200078e00ff */
[----:B------:R-:W4:Y:S01]  /*6dc0*/  LDC.64 R18, c[0x0][0x218] ;  /* 0x00008600ff127b82 */ /* 0x000f220000000a00 */
[----:B------:R-:W5:Y:S01]  /*6dd0*/  SHFL.BFLY PT, R34, R37, 0x1, 0x101f ;  /* 0x0c301f0025227f89 */ /* 0x000f6200000e0000 */
[----:B--2---:R-:W-:Y:S01]  /*6de0*/  FADD.FTZ R24, R27, R24 ;  /* 0x000000181b187221 */ /* 0x004fe20000010000 */
[----:B------:R-:W-:-:S02]  /*6df0*/  MOV R27, 0xffff ;  /* 0x0000ffff001b7802 */ /* 0x000fc40000000f00 */
[----:B------:R-:W2:Y:S03]  /*6e00*/  SHFL.BFLY PT, R28, R23, 0x1, 0x101f ;  /* 0x0c301f00171c7f89 */ /* 0x000ea600000e0000 */
[----:B------:R-:W2:Y:S01]  /*6e10*/  LDC.64 R20, c[0x0][0x220] ;  /* 0x00008800ff147b82 */ /* 0x000ea20000000a00 */
[----:B------:R-:W2:Y:S01]  /*6e20*/  SHFL.BFLY PT, R42, R43, 0x2, 0x101f ;  /* 0x0c501f002b2a7f89 */ /* 0x000ea200000e0000 */
[----:B-1----:R-:W-:-:S03]  /*6e30*/  FADD.FTZ R25, R26, R25 ;  /* 0x000000191a197221 */ /* 0x002fc60000010000 */
[----:B------:R-:W1:Y:S01]  /*6e40*/  SHFL.BFLY PT, R40, R41, 0x2, 0x101f ;  /* 0x0c501f0029287f89 */ /* 0x000e6200000e0000 */
[----:B---3--:R-:W-:Y:S01]  /*6e50*/  FADD.FTZ R36, R39, R36 ;  /* 0x0000002427247221 */ /* 0x008fe20000010000 */
[----:B0-----:R-:W-:Y:S01]  /*6e60*/  FADD.FTZ R31, R22, R31 ;  /* 0x0000001f161f7221 */ /* 0x001fe20000010000 */
[----:B------:R-:W-:Y:S01]  /*6e70*/  @!P0 F2FP.BF16.F32.PACK_AB R22, RZ, R25 ;  /* 0x00000019ff16823e */ /* 0x000fe200000010ff */
[----:B----4-:R-:W-:-:S04]  /*6e80*/  IMAD.WIDE R18, R29, 0x2, R18 ;  /* 0x000000021d127825 */ /* 0x010fc800078e0212 */
[----:B-----5:R-:W-:Y:S01]  /*6e90*/  FADD.FTZ R37, R37, R34 ;  /* 0x0000002225257221 */ /* 0x020fe20000010000 */
[----:B------:R-:W-:Y:S02]  /*6ea0*/  @!P0 F2FP.BF16.F32.PACK_AB R34, RZ, R36 ;  /* 0x00000024ff22823e */ /* 0x000fe400000010ff */
[----:B------:R-:W-:Y:S01]  /*6eb0*/  PRMT R26, R22, 0x7610, R26 ;  /* 0x00007610161a7816 */ /* 0x000fe2000000001a */
[----:B--2---:R-:W-:Y:S01]  /*6ec0*/  FADD.FTZ R28, R23, R28 ;  /* 0x0000001c171c7221 */ /* 0x004fe20000010000 */
[----:B------:R-:W-:Y:S01]  /*6ed0*/  @!P0 F2FP.BF16.F32.PACK_AB R23, RZ, R24 ;  /* 0x00000018ff17823e */ /* 0x000fe200000010ff */
[----:B------:R-:W-:Y:S01]  /*6ee0*/  @!P0 STG.E.U16 desc[UR10][R18.64], R34 ;  /* 0x0000002212008986 */ /* 0x000fe2000c10150a */
[----:B------:R-:W-:Y:S01]  /*6ef0*/  @!P0 F2FP.BF16.F32.PACK_AB R36, RZ, R37 ;  /* 0x00000025ff24823e */ /* 0x000fe200000010ff */
[----:B------:R-:W-:-:S04]  /*6f00*/  IMAD.WIDE R20, R29, 0x2, R20 ;  /* 0x000000021d147825 */ /* 0x000fc800078e0214 */
[----:B------:R-:W-:Y:S01]  /*6f10*/  FADD.FTZ R42, R43, R42 ;  /* 0x0000002a2b2a7221 */ /* 0x000fe20000010000 */
[----:B------:R-:W-:Y:S02]  /*6f20*/  @!P0 F2FP.BF16.F32.PACK_AB R24, RZ, R28 ;  /* 0x0000001cff18823e */ /* 0x000fe400000010ff */
[----:B------:R-:W-:Y:S01]  /*6f30*/  PRMT R28, R23, 0x7610, R28 ;  /* 0x00007610171c7816 */ /* 0x000fe2000000001c */
[----:B-1----:R-:W-:Y:S01]  /*6f40*/  FADD.FTZ R40, R41, R40 ;  /* 0x0000002829287221 */ /* 0x002fe20000010000 */
[----:B------:R-:W-:Y:S01]  /*6f50*/  @!P0 F2FP.BF16.F32.PACK_AB R25, RZ, R31 ;  /* 0x0000001fff19823e */ /* 0x000fe200000010ff */
[----:B------:R-:W-:Y:S01]  /*6f60*/  @!P0 STG.E.U16 desc[UR10][R20.64], R36 ;  /* 0x0000002414008986 */ /* 0x000fe2000c10150a */
[----:B------:R-:W-:-:S03]  /*6f70*/  MOV R23, 0xffff ;  /* 0x0000ffff00177802 */ /* 0x000fc60000000f00 */
[----:B------:R-:W0:Y:S04]  /*6f80*/  SHFL.BFLY PT, R27, R42, 0x1, 0x101f ;  /* 0x0c301f002a1b7f89 */ /* 0x000e2800000e0000 */
[----:B------:R1:W-:Y:S04]  /*6f90*/  @!P0 STG.E.U16 desc[UR10][R18.64+0x28], R26 ;  /* 0x0000281a12008986 */ /* 0x0003e8000c10150a */
[----:B------:R1:W-:Y:S04]  /*6fa0*/  @!P0 STG.E.U16 desc[UR10][R20.64+0x28], R28 ;  /* 0x0000281c14008986 */ /* 0x0003e8000c10150a */
[----:B------:R1:W-:Y:S04]  /*6fb0*/  @!P0 STG.E.U16 desc[UR10][R18.64+0x50], R24 ;  /* 0x0000501812008986 */ /* 0x0003e8000c10150a */
[----:B------:R1:W2:Y:S04]  /*6fc0*/  SHFL.BFLY PT, R38, R40, 0x1, 0x101f ;  /* 0x0c301f0028267f89 */ /* 0x0002a800000e0000 */
[----:B------:R1:W-:Y:S01]  /*6fd0*/  @!P0 STG.E.U16 desc[UR10][R20.64+0x50], R25 ;  /* 0x0000501914008986 */ /* 0x0003e2000c10150a */
[----:B0-----:R-:W-:-:S07]  /*6fe0*/  FADD.FTZ R22, R42, R27 ;  /* 0x0000001b2a167221 */ /* 0x001fce0000010000 */
.L_x_800:
[----:B--2---:R-:W-:Y:S01]  /*6ff0*/  FADD.FTZ R23, R40, R38 ;  /* 0x0000002628177221 */ /* 0x004fe20000010000 */
[----:B------:R-:W-:-:S04]  /*7000*/  @!P0 F2FP.BF16.F32.PACK_AB R22, RZ, R22 ;  /* 0x00000016ff16823e */ /* 0x000fc800000010ff */
[----:B------:R-:W-:Y:S01]  /*7010*/  @!P0 F2FP.BF16.F32.PACK_AB R23, RZ, R23 ;  /* 0x00000017ff17823e */ /* 0x000fe200000010ff */
[----:B------:R0:W-:Y:S04]  /*7020*/  @!P0 STG.E.U16 desc[UR10][R18.64+0x78], R22 ;  /* 0x0000781612008986 */ /* 0x0001e8000c10150a */
[----:B------:R0:W-:Y:S02]  /*7030*/  @!P0 STG.E.U16 desc[UR10][R20.64+0x78], R23 ;  /* 0x0000781714008986 */ /* 0x0001e4000c10150a */
.L_x_730:
[----:B------:R-:W-:Y:S05]  /*7040*/  WARPSYNC.ALL ;  /* 0x0000000000007948 */ /* 0x000fea0003800000 */
[----:B------:R-:W-:Y:S01]  /*7050*/  BAR.SYNC.DEFER_BLOCKING 0x0 ;  /* 0x0000000000007b1d */ /* 0x000fe20000010000 */
[C---:B------:R-:W-:Y:S01]  /*7060*/  ISETP.GE.AND P0, PT, R8.reuse, -0x26c0, PT ;  /* 0xffffd9400800780c */ /* 0x040fe20003f06270 */
[----:B------:R-:W-:-:S12]  /*7070*/  VIADD R8, R8, 0x2800 ;  /* 0x0000280008087836 */ /* 0x000fd80000000000 */
[----:B------:R-:W-:Y:S05]  /*7080*/  @!P0 BRA `(.L_x_737) ;  /* 0xffffffe000e48947 */ /* 0x000fea000383ffff */
[----:B------:R-:W-:Y:S05]  /*7090*/  EXIT ;  /* 0x000000000000794d */ /* 0x000fea0003800000 */
.L_x_733:
[----:B------:R-:W-:Y:S01]  /*70a0*/  HFMA2.MMA R32, -RZ, RZ, 0, 4.76837158203125e-07 ;  /* 0x00000008ff207435 */ /* 0x000fe200000001ff */
[----:B--2---:R-:W-:Y:S01]  /*70b0*/  MOV R35, R18 ;  /* 0x0000001200237202 */ /* 0x004fe20000000f00 */
[----:B------:R-:W-:Y:S01]  /*70c0*/  IMAD.MOV.U32 R30, RZ, RZ, 0xffff ;  /* 0x0000ffffff1e7424 */ /* 0x000fe200078e00ff */
[----:B------:R-:W-:-:S08]  /*70d0*/  MOV R33, 0x101f ;  /* 0x0000101f00217802 */ /* 0x000fd00000000f00 */
[----:B01-3--:R-:W-:Y:S05]  /*70e0*/  WARPSYNC.COLLECTIVE R30, `(.L_x_738) ;  /* 0x000000001e087348 */ /* 0x00bfea0003c00000 */
[----:B------:R2:W4:Y:S02]  /*70f0*/  SHFL.BFLY P2, R38, R35, R32, R33 ;  /* 0x0c00002023267389 */ /* 0x0005240000040021 */
[----:B01234-:R-:W-:Y:S01]  /*7100*/  ENDCOLLECTIVE ;  /* 0x000000000000791b */ /* 0x01ffe20003800000 */
.L_x_738:
[----:B------:R-:W-:Y:S02]  /*7110*/  MOV R35, R19 ;  /* 0x0000001300237202 */ /* 0x000fe40000000f00 */
[----:B------:R-:W-:-:S07]  /*7120*/  MOV R21, R38 ;  /* 0x0000002600157202 */ /* 0x000fce0000000f00 */
[----:B------:R-:W-:Y:S05]  /*7130*/  WARPSYNC.COLLECTIVE R30, `(.L_x_739) ;  /* 0x000000001e087348 */ /* 0x000fea0003c00000 */
[----:B------:R0:W1:Y:S02]  /*7140*/  SHFL.BFLY P2, R38, R35, R32, R33 ;  /* 0x0c00002023267389 */ /* 0x0000640000040021 */
[----:B01----:R-:W-:Y:S01]  /*7150*/  ENDCOLLECTIVE ;  /* 0x000000000000791b */ /* 0x003fe20003800000 */
.L_x_739:
[----:B------:R-:W-:Y:S01]  /*7160*/  FADD.FTZ R21, R21, R18 ;  /* 0x0000001215157221 */ /* 0x000fe20000010000 */
[----:B------:R-:W-:-:S03]  /*7170*/  HFMA2.MMA R32, -RZ, RZ, 0, 2.384185791015625e-07 ;  /* 0x00000004ff207435 */ /* 0x000fc600000001ff */
[----:B------:R-:W-:Y:S01]  /*7180*/  IMAD.MOV.U32 R35, RZ, RZ, R21 ;  /* 0x000000ffff237224 */ /* 0x000fe200078e0015 */
[----:B------:R-:W-:-:S07]  /*7190*/  MOV R20, R38 ;  /* 0x0000002600147202 */ /* 0x000fce0000000f00 */
[----:B------:R-:W-:Y:S05]  /*71a0*/  WARPSYNC.COLLECTIVE R30, `(.L_x_740) ;  /* 0x000000001e087348 */ /* 0x000fea0003c00000 */
[----:B------:R0:W1:Y:S02]  /*71b0*/  SHFL.BFLY P2, R38, R35, R32, R33 ;  /* 0x0c00002023267389 */ /* 0x0000640000040021 */
[----:B01----:R-:W-:Y:S01]  /*71c0*/  ENDCOLLECTIVE ;  /* 0x000000000000791b */ /* 0x003fe20003800000 */
.L_x_740:
[----:B------:R-:W-:-:S05]  /*71d0*/  FADD.FTZ R20, R20, R19 ;  /* 0x0000001314147221 */ /* 0x000fca0000010000 */
[----:B------:R-:W-:Y:S02]  /*71e0*/  MOV R35, R20 ;  /* 0x0000001400237202 */ /* 0x000fe40000000f00 */
[----:B------:R-:W-:-:S07]  /*71f0*/  MOV R22, R38 ;  /* 0x0000002600167202 */ /* 0x000fce0000000f00 */
[----:B------:R-:W-:Y:S05]  /*7200*/  WARPSYNC.COLLECTIVE R30, `(.L_x_741) ;  /* 0x000000001e087348 */ /* 0x000fea0003c00000 */
[----:B------:R0:W1:Y:S02]  /*7210*/  SHFL.BFLY P2, R38, R35, R32, R33 ;  /* 0x0c00002023267389 */ /* 0x0000640000040021 */
[----:B01----:R-:W-:Y:S01]  /*7220*/  ENDCOLLECTIVE ;  /* 0x000000000000791b */ /* 0x003fe20003800000 */
.L_x_741:
[----:B------:R-:W-:Y:S01]  /*7230*/  FADD.FTZ R22, R21, R22 ;  /* 0x0000001615167221 */ /* 0x000fe20000010000 */
[----:B------:R-:W-:-:S04]  /*7240*/  HFMA2.MMA R32, -RZ, RZ, 0, 1.1920928955078125e-07 ;  /* 0x00000002ff207435 */ /* 0x000fc800000001ff */
[----:B------:R-:W-:Y:S01]  /*7250*/  MOV R35, R22 ;  /* 0x0000001600237202 */ /* 0x000fe20000000f00 */
[----:B------:R-:W-:-:S07]  /*7260*/  IMAD.MOV.U32 R23, RZ, RZ, R38 ;  /* 0x000000ffff177224 */ /* 0x000fce00078e0026 */
[----:B------:R-:W-:Y:S05]  /*7270*/  WARPSYNC.COLLECTIVE R30, `(.L_x_742) ;  /* 0x000000001e087348 */ /* 0x000fea0003c00000 */
[----:B------:R0:W1:Y:S02]  /*7280*/  SHFL.BFLY P2, R38, R35, R32, R33 ;  /* 0x0c00002023267389 */ /* 0x0000640000040021 */
[----:B01----:R-:W-:Y:S01]  /*7290*/  ENDCOLLECTIVE ;  /* 0x000000000000791b */ /* 0x003fe20003800000 */
.L_x_742:
[----:B------:R-:W-:-:S04]  /*72a0*/  FADD.FTZ R23, R20, R23 ;  /* 0x0000001714177221 */ /* 0x000fc80000010000 */
[----:B------:R-:W-:Y:S01]  /*72b0*/  IMAD.MOV.U32 R35, RZ, RZ, R23 ;  /* 0x000000ffff237224 */ /* 0x000fe200078e0017 */
[----:B------:R-:W-:-:S07]  /*72c0*/  MOV R25, R38 ;  /* 0x0000002600197202 */ /* 0x000fce0000000f00 */
[----:B------:R-:W-:Y:S05]  /*72d0*/  WARPSYNC.COLLECTIVE R30, `(.L_x_743) ;  /* 0x000000001e087348 */ /* 0x000fea0003c00000 */
[----:B------:R0:W1:Y:S02]  /*72e0*/  SHFL.BFLY P2, R38, R35, R32, R33 ;  /* 0x0c00002023267389 */ /* 0x0000640000040021 */
[----:B01----:R-:W-:Y:S01]  /*72f0*/  ENDCOLLECTIVE ;  /* 0x000000000000791b */ /* 0x003fe20003800000 */
.L_x_743:
[----:B------:R-:W-:Y:S01]  /*7300*/  FADD.FTZ R25, R22, R25 ;  /* 0x0000001916197221 */ /* 0x000fe20000010000 */
[----:B------:R-:W-:-:S04]  /*7310*/  HFMA2.MMA R32, -RZ, RZ, 0, 5.9604644775390625e-08 ;  /* 0x00000001ff207435 */ /* 0x000fc800000001ff */
[----:B------:R-:W-:Y:S02]  /*7320*/  MOV R35, R25 ;  /* 0x0000001900237202 */ /* 0x000fe40000000f00 */
[----:B------:R-:W-:-:S07]  /*7330*/  MOV R18, R38 ;  /* 0x0000002600127202 */ /* 0x000fce0000000f00 */
[----:B------:R-:W-:Y:S05]  /*7340*/  WARPSYNC.COLLECTIVE R30, `(.L_x_744) ;  /* 0x000000001e087348 */ /* 0x000fea0003c00000 */
[----:B------:R0:W1:Y:S02]  /*7350*/  SHFL.BFLY P2, R38, R35, R32, R33 ;  /* 0x0c00002023267389 */ /* 0x0000640000040021 */
[----:B01----:R-:W-:Y:S01]  /*7360*/  ENDCOLLECTIVE ;  /* 0x000000000000791b */ /* 0x003fe20003800000 */
.L_x_744:
[----:B------:R-:W-:-:S05]  /*7370*/  FADD.FTZ R24, R23, R18 ;  /* 0x0000001217187221 */ /* 0x000fca0000010000 */
[----:B------:R-:W-:Y:S01]  /*7380*/  MOV R35, R24 ;  /* 0x0000001800237202 */ /* 0x000fe20000000f00 */
[----:B------:R-:W-:-:S07]  /*7390*/  IMAD.MOV.U32 R26, RZ, RZ, R38 ;  /* 0x000000ffff1a7224 */ /* 0x000fce00078e0026 */
[----:B------:R-:W-:Y:S05]  /*73a0*/  WARPSYNC.COLLECTIVE R30, `(.L_x_745) ;  /* 0x000000001e087348 */ /* 0x000fea0003c00000 */
[----:B------:R0:W1:Y:S02]  /*73b0*/  SHFL.BFLY P2, R38, R35, R32, R33 ;  /* 0x0c00002023267389 */ /* 0x0000640000040021 */
[----:B01----:R-:W-:Y:S01]  /*73c0*/  ENDCOLLECTIVE ;  /* 0x000000000000791b */ /* 0x003fe20003800000 */
.L_x_745:
[----:B------:R-:W-:Y:S01]  /*73d0*/  FADD.FTZ R26, R25, R26 ;  /* 0x0000001a191a7221 */ /* 0x000fe20000010000 */
[----:B------:R-:W-:Y:S06]  /*73e0*/  BRA `(.L_x_746) ;  /* 0xffffffec00507947 */ /* 0x000fec000383ffff */
.L_x_734:
[----:B------:R-:W-:Y:S01]  /*73f0*/  HFMA2.MMA R32, -RZ, RZ, 0, 4.76837158203125e-07 ;  /* 0x00000008ff207435 */ /* 0x000fe200000001ff */
[----:B------:R-:W-:Y:S01]  /*7400*/  BSSY B1, `(.L_x_747) ;  /* 0x0000007000017945 */ /* 0x000fe20003800000 */
[----:B---3--:R-:W-:Y:S01]  /*7410*/  MOV R35, R22 ;  /* 0x0000001600237202 */ /* 0x008fe20000000f00 */
[----:B------:R-:W-:Y:S01]  /*7420*/  IMAD.MOV.U32 R33, RZ, RZ, 0x101f ;  /* 0x0000101fff217424 */ /* 0x000fe200078e00ff */
[----:B------:R-:W-:-:S07]  /*7430*/  MOV R30, 0xffff ;  /* 0x0000ffff001e7802 */ /* 0x000fce0000000f00 */
[----:B012-4-:R-:W-:Y:S05]  /*7440*/  WARPSYNC.COLLECTIVE R30, `(.L_x_748) ;  /* 0x000000001e087348 */ /* 0x017fea0003c00000 */
[----:B------:R3:W0:Y:S02]  /*7450*/  SHFL.BFLY P2, R38, R35, R32, R33 ;  /* 0x0c00002023267389 */ /* 0x0006240000040021 */
[----:B01234-:R-:W-:Y:S01]  /*7460*/  ENDCOLLECTIVE ;  /* 0x000000000000791b */ /* 0x01ffe20003800000 */
.L_x_748:
[----:B------:R-:W-:Y:S05]  /*7470*/  BSYNC B1 ;  /* 0x0000000000017941 */ /* 0x000fea0003800000 */
.L_x_747:
        /* <DEDUP_REMOVED lines=8> */
.L_x_749:
[----:B------:R-:W-:Y:S01]  /*7500*/  FADD.FTZ R25, R25, R22 ;  /* 0x0000001619197221 */ /* 0x000fe20000010000 */
[----:B------:R-:W-:-:S03]  /*7510*/  HFMA2.MMA R32, -RZ, RZ, 0, 2.384185791015625e-07 ;  /* 0x00000004ff207435 */ /* 0x000fc600000001ff */
[----:B------:R-:W-:Y:S01]  /*7520*/  IMAD.MOV.U32 R35, RZ, RZ, R25 ;  /* 0x000000ffff237224 */ /* 0x000fe200078e0019 */
[----:B------:R-:W-:-:S07]  /*7530*/  MOV R24, R38 ;  /* 0x0000002600187202 */ /* 0x000fce0000000f00 */
[----:B------:R-:W-:Y:S05]  /*7540*/  WARPSYNC.COLLECTIVE R30, `(.L_x_750) ;  /* 0x000000001e087348 */ /* 0x000fea0003c00000 */
[----:B------:R0:W1:Y:S02]  /*7550*/  SHFL.BFLY P2, R38, R35, R32, R33 ;  /* 0x0c00002023267389 */ /* 0x0000640000040021 */
[----:B01----:R-:W-:Y:S01]  /*7560*/  ENDCOLLECTIVE ;  /* 0x000000000000791b */ /* 0x003fe20003800000 */
.L_x_750:
[----:B------:R-:W-:-:S05]  /*7570*/  FADD.FTZ R24, R24, R23 ;  /* 0x0000001718187221 */ /* 0x000fca0000010000 */
[----:B------:R-:W-:Y:S02]  /*7580*/  MOV R35, R24 ;  /* 0x0000001800237202 */ /* 0x000fe40000000f00 */
[----:B------:R-:W-:-:S07]  /*7590*/  MOV R26, R38 ;  /* 0x00000026001a7202 */ /* 0x000fce0000000f00 */
[----:B------:R-:W-:Y:S05]  /*75a0*/  WARPSYNC.COLLECTIVE R30, `(.L_x_751) ;  /* 0x000000001e087348 */ /* 0x000fea0003c00000 */
[----:B------:R0:W1:Y:S02]  /*75b0*/  SHFL.BFLY P2, R38, R35, R32, R33 ;  /* 0x0c00002023267389 */ /* 0x0000640000040021 */
[----:B01----:R-:W-:Y:S01]  /*75c0*/  ENDCOLLECTIVE ;  /* 0x000000000000791b */ /* 0x003fe20003800000 */
.L_x_751:
[----:B------:R-:W-:Y:S01]  /*75d0*/  FADD.FTZ R26, R25, R26 ;  /* 0x0000001a191a7221 */ /* 0x000fe20000010000 */
[----:B------:R-:W-:-:S04]  /*75e0*/  HFMA2.MMA R32, -RZ, RZ, 0, 1.1920928955078125e-07 ;  /* 0x00000002ff207435 */ /* 0x000fc800000001ff */
[----:B------:R-:W-:Y:S01]  /*75f0*/  MOV R35, R26 ;  /* 0x0000001a00237202 */ /* 0x000fe20000000f00 */
[----:B------:R-:W-:-:S07]  /*7600*/  IMAD.MOV.U32 R27, RZ, RZ, R38 ;  /* 0x000000ffff1b7224 */ /* 0x000fce00078e0026 */
[----:B------:R-:W-:Y:S05]  /*7610*/  WARPSYNC.COLLECTIVE R30, `(.L_x_752) ;  /* 0x000000001e087348 */ /* 0x000fea0003c00000 */
[----:B------:R0:W1:Y:S02]  /*7620*/  SHFL.BFLY P2, R38, R35, R32, R33 ;  /* 0x0c00002023267389 */ /* 0x0000640000040021 */
[----:B01----:R-:W-:Y:S01]  /*7630*/  ENDCOLLECTIVE ;  /* 0x000000000000791b */ /* 0x003fe20003800000 */
.L_x_752:
[----:B------:R-:W-:-:S04]  /*7640*/  FADD.FTZ R27, R24, R27 ;  /* 0x0000001b181b7221 */ /* 0x000fc80000010000 */
[----:B------:R-:W-:Y:S01]  /*7650*/  IMAD.MOV.U32 R35, RZ, RZ, R27 ;  /* 0x000000ffff237224 */ /* 0x000fe200078e001b */
[----:B------:R-:W-:-:S07]  /*7660*/  MOV R29, R38 ;  /* 0x00000026001d7202 */ /* 0x000fce0000000f00 */
[----:B------:R-:W-:Y:S05]  /*7670*/  WARPSYNC.COLLECTIVE R30, `(.L_x_753) ;  /* 0x000000001e087348 */ /* 0x000fea0003c00000 */
[----:B------:R0:W1:Y:S02]  /*7680*/  SHFL.BFLY P2, R38, R35, R32, R33 ;  /* 0x0c00002023267389 */ /* 0x0000640000040021 */
[----:B01----:R-:W-:Y:S01]  /*7690*/  ENDCOLLECTIVE ;  /* 0x000000000000791b */ /* 0x003fe20003800000 */
.L_x_753:
[----:B------:R-:W-:Y:S01]  /*76a0*/  FADD.FTZ R29, R26, R29 ;  /* 0x0000001d1a1d7221 */ /* 0x000fe20000010000 */
[----:B------:R-:W-:-:S04]  /*76b0*/  HFMA2.MMA R32, -RZ, RZ, 0, 5.9604644775390625e-08 ;  /* 0x00000001ff207435 */ /* 0x000fc800000001ff */
[----:B------:R-:W-:Y:S02]  /*76c0*/  MOV R35, R29 ;  /* 0x0000001d00237202 */ /* 0x000fe40000000f00 */
[----:B------:R-:W-:-:S07]  /*76d0*/  MOV R22, R38 ;  /* 0x0000002600167202 */ /* 0x000fce0000000f00 */
[----:B------:R-:W-:Y:S05]  /*76e0*/  WARPSYNC.COLLECTIVE R30, `(.L_x_754) ;  /* 0x000000001e087348 */ /* 0x000fea0003c00000 */
[----:B------:R0:W1:Y:S02]  /*76f0*/  SHFL.BFLY P2, R38, R35, R32, R33 ;  /* 0x0c00002023267389 */ /* 0x0000640000040021 */
[----:B01----:R-:W-:Y:S01]  /*7700*/  ENDCOLLECTIVE ;  /* 0x000000000000791b */ /* 0x003fe20003800000 */
.L_x_754:
[----:B------:R-:W-:-:S05]  /*7710*/  FADD.FTZ R22, R27, R22 ;  /* 0x000000161b167221 */ /* 0x000fca0000010000 */
[----:B------:R-:W-:Y:S01]  /*7720*/  MOV R35, R22 ;  /* 0x0000001600237202 */ /* 0x000fe20000000f00 */
[----:B------:R-:W-:-:S07]  /*7730*/  IMAD.MOV.U32 R28, RZ, RZ, R38 ;  /* 0x000000ffff1c7224 */ /* 0x000fce00078e0026 */
[----:B------:R-:W-:Y:S05]  /*7740*/  WARPSYNC.COLLECTIVE R30, `(.L_x_755) ;  /* 0x000000001e087348 */ /* 0x000fea0003c00000 */
[----:B------:R0:W1:Y:S02]  /*7750*/  SHFL.BFLY P2, R38, R35, R32, R33 ;  /* 0x0c00002023267389 */ /* 0x0000640000040021 */
[----:B01----:R-:W-:Y:S01]  /*7760*/  ENDCOLLECTIVE ;  /* 0x000000000000791b */ /* 0x003fe20003800000 */
.L_x_755:
[----:B------:R-:W-:Y:S01]  /*7770*/  FADD.FTZ R28, R29, R28 ;  /* 0x0000001c1d1c7221 */ /* 0x000fe20000010000 */
[----:B------:R-:W-:Y:S06]  /*7780*/  BRA `(.L_x_756) ;  /* 0xffffffec00107947 */ /* 0x000fec000383ffff */
.L_x_735:
        /* <DEDUP_REMOVED lines=8> */
.L_x_758:
[----:B------:R-:W-:Y:S05]  /*7810*/  BSYNC B1 ;  /* 0x0000000000017941 */ /* 0x000fea0003800000 */
.L_x_757:
        /* <DEDUP_REMOVED lines=8> */
.L_x_759:
[----:B------:R-:W-:Y:S01]  /*78a0*/  FADD.FTZ R25, R25, R22 ;  /* 0x0000001619197221 */ /* 0x000fe20000010000 */
[----:B------:R-:W-:-:S03]  /*78b0*/  HFMA2.MMA R32, -RZ, RZ, 0, 2.384185791015625e-07 ;  /* 0x00000004ff207435 */ /* 0x000fc600000001ff */
[----:B------:R-:W-:Y:S01]  /*78c0*/  IMAD.MOV.U32 R35, RZ, RZ, R25 ;  /* 0x000000ffff237224 */ /* 0x000fe200078e0019 */
[----:B------:R-:W-:-:S07]  /*78d0*/  MOV R24, R38 ;  /* 0x0000002600187202 */ /* 0x000fce0000000f00 */
[----:B------:R-:W-:Y:S05]  /*78e0*/  WARPSYNC.COLLECTIVE R30, `(.L_x_760) ;  /* 0x000000001e087348 */ /* 0x000fea0003c00000 */
[----:B------:R0:W1:Y:S02]  /*78f0*/  SHFL.BFLY P2, R38, R35, R32, R33 ;  /* 0x0c00002023267389 */ /* 0x0000640000040021 */
[----:B01----:R-:W-:Y:S01]  /*7900*/  ENDCOLLECTIVE ;  /* 0x000000000000791b */ /* 0x003fe20003800000 */
.L_x_760:
[----:B------:R-:W-:-:S05]  /*7910*/  FADD.FTZ R24, R24, R23 ;  /* 0x0000001718187221 */ /* 0x000fca0000010000 */
[----:B------:R-:W-:Y:S02]  /*7920*/  MOV R35, R24 ;  /* 0x0000001800237202 */ /* 0x000fe40000000f00 */
[----:B------:R-:W-:-:S07]  /*7930*/  MOV R26, R38 ;  /* 0x00000026001a7202 */ /* 0x000fce0000000f00 */
[----:B------:R-:W-:Y:S05]  /*7940*/  WARPSYNC.COLLECTIVE R30, `(.L_x_761) ;  /* 0x000000001e087348 */ /* 0x000fea0003c00000 */
[----:B------:R0:W1:Y:S02]  /*7950*/  SHFL.BFLY P2, R38, R35, R32, R33 ;  /* 0x0c00002023267389 */ /* 0x0000640000040021 */
[----:B01----:R-:W-:Y:S01]  /*7960*/  ENDCOLLECTIVE ;  /* 0x000000000000791b */ /* 0x003fe20003800000 */
.L_x_761:
[----:B------:R-:W-:Y:S01]  /*7970*/  FADD.FTZ R26, R25, R26 ;  /* 0x0000001a191a7221 */ /* 0x000fe20000010000 */
[----:B------:R-:W-:-:S04]  /*7980*/  HFMA2.MMA R32, -RZ, RZ, 0, 1.1920928955078125e-07 ;  /* 0x00000002ff207435 */ /* 0x000fc800000001ff */
[----:B------:R-:W-:Y:S01]  /*7990*/  MOV R35, R26 ;  /* 0x0000001a00237202 */ /* 0x000fe20000000f00 */
[----:B------:R-:W-:-:S07]  /*79a0*/  IMAD.MOV.U32 R27, RZ, RZ, R38 ;  /* 0x000000ffff1b7224 */ /* 0x000fce00078e0026 */
[----:B------:R-:W-:Y:S05]  /*79b0*/  WARPSYNC.COLLECTIVE R30, `(.L_x_762) ;  /* 0x000000001e087348 */ /* 0x000fea0003c00000 */
[----:B------:R0:W1:Y:S02]  /*79c0*/  SHFL.BFLY P2, R38, R35, R32, R33 ;  /* 0x0c00002023267389 */ /* 0x0000640000040021 */
[----:B01----:R-:W-:Y:S01]  /*79d0*/  ENDCOLLECTIVE ;  /* 0x000000000000791b */ /* 0x003fe20003800000 */
.L_x_762:
[----:B------:R-:W-:-:S04]  /*79e0*/  FADD.FTZ R27, R24, R27 ;  /* 0x0000001b181b7221 */ /* 0x000fc80000010000 */
[----:B------:R-:W-:Y:S01]  /*79f0*/  IMAD.MOV.U32 R35, RZ, RZ, R27 ;  /* 0x000000ffff237224 */ /* 0x000fe200078e001b */
[----:B------:R-:W-:-:S07]  /*7a00*/  MOV R29, R38 ;  /* 0x00000026001d7202 */ /* 0x000fce0000000f00 */
[----:B------:R-:W-:Y:S05]  /*7a10*/  WARPSYNC.COLLECTIVE R30, `(.L_x_763) ;  /* 0x000000001e087348 */ /* 0x000fea0003c00000 */
[----:B------:R0:W1:Y:S02]  /*7a20*/  SHFL.BFLY P2, R38, R35, R32, R33 ;  /* 0x0c00002023267389 */ /* 0x0000640000040021 */
[----:B01----:R-:W-:Y:S01]  /*7a30*/  ENDCOLLECTIVE ;  /* 0x000000000000791b */ /* 0x003fe20003800000 */
.L_x_763:
[----:B------:R-:W-:Y:S01]  /*7a40*/  FADD.FTZ R29, R26, R29 ;  /* 0x0000001d1a1d7221 */ /* 0x000fe20000010000 */
[----:B------:R-:W-:-:S04]  /*7a50*/  HFMA2.MMA R32, -RZ, RZ, 0, 5.9604644775390625e-08 ;  /* 0x00000001ff207435 */ /* 0x000fc800000001ff */
[----:B------:R-:W-:Y:S02]  /*7a60*/  MOV R35, R29 ;  /* 0x0000001d00237202 */ /* 0x000fe40000000f00 */
[----:B------:R-:W-:-:S07]  /*7a70*/  MOV R22, R38 ;  /* 0x0000002600167202 */ /* 0x000fce0000000f00 */
[----:B------:R-:W-:Y:S05]  /*7a80*/  WARPSYNC.COLLECTIVE R30, `(.L_x_764) ;  /* 0x000000001e087348 */ /* 0x000fea0003c00000 */
[----:B------:R0:W1:Y:S02]  /*7a90*/  SHFL.BFLY P2, R38, R35, R32, R33 ;  /* 0x0c00002023267389 */ /* 0x0000640000040021 */
[----:B01----:R-:W-:Y:S01]  /*7aa0*/  ENDCOLLECTIVE ;  /* 0x000000000000791b */ /* 0x003fe20003800000 */
.L_x_764:
[----:B------:R-:W-:-:S05]  /*7ab0*/  FADD.FTZ R22, R27, R22 ;  /* 0x000000161b167221 */ /* 0x000fca0000010000 */
[----:B------:R-:W-:Y:S01]  /*7ac0*/  MOV R35, R22 ;  /* 0x0000001600237202 */ /* 0x000fe20000000f00 */
[----:B------:R-:W-:-:S07]  /*7ad0*/  IMAD.MOV.U32 R28, RZ, RZ, R38 ;  /* 0x000000ffff1c7224 */ /* 0x000fce00078e0026 */
[----:B------:R-:W-:Y:S05]  /*7ae0*/  WARPSYNC.COLLECTIVE R30, `(.L_x_765) ;  /* 0x000000001e087348 */ /* 0x000fea0003c00000 */
[----:B------:R0:W1:Y:S02]  /*7af0*/  SHFL.BFLY P2, R38, R35, R32, R33 ;  /* 0x0c00002023267389 */ /* 0x0000640000040021 */
[----:B01----:R-:W-:Y:S01]  /*7b00*/  ENDCOLLECTIVE ;  /* 0x000000000000791b */ /* 0x003fe20003800000 */
.L_x_765:
[----:B------:R-:W-:Y:S01]  /*7b10*/  FADD.FTZ R28, R29, R28 ;  /* 0x0000001c1d1c7221 */ /* 0x000fe20000010000 */
[----:B------:R-:W-:Y:S06]  /*7b20*/  BRA `(.L_x_766) ;  /* 0xffffffe800b87947 */ /* 0x000fec000383ffff */
.L_x_736:
[----:B------:R-:W-:Y:S01]  /*7b30*/  BSSY B0, `(.L_x_767) ;  /* 0x0000008000007945 */ /* 0x000fe20003800000 */
[----:B---3--:R-:W-:Y:S01]  /*7b40*/  MOV R35, R19 ;  /* 0x0000001300237202 */ /* 0x008fe20000000f00 */
[----:B------:R-:W-:Y:S01]  /*7b50*/  IMAD.MOV.U32 R33, RZ, RZ, 0x101f ;  /* 0x0000101fff217424 */ /* 0x000fe200078e00ff */
[----:B------:R-:W-:Y:S02]  /*7b60*/  MOV R32, 0x8 ;  /* 0x0000000800207802 */ /* 0x000fe40000000f00 */
[----:B------:R-:W-:-:S07]  /*7b70*/  MOV R30, 0xffff ;  /* 0x0000ffff001e7802 */ /* 0x000fce0000000f00 */
[----:B012-4-:R-:W-:Y:S05]  /*7b80*/  WARPSYNC.COLLECTIVE R30, `(.L_x_768) ;  /* 0x000000001e087348 */ /* 0x017fea0003c00000 */
[----:B------:R3:W0:Y:S02]  /*7b90*/  SHFL.BFLY P2, R38, R35, R32, R33 ;  /* 0x0c00002023267389 */ /* 0x0006240000040021 */
[----:B01234-:R-:W-:Y:S01]  /*7ba0*/  ENDCOLLECTIVE ;  /* 0x000000000000791b */ /* 0x01ffe20003800000 */
.L_x_768:
[----:B------:R-:W-:Y:S05]  /*7bb0*/  BSYNC B0 ;  /* 0x0000000000007941 */ /* 0x000fea0003800000 */
.L_x_767:
[----:B------:R-:W-:Y:S01]  /*7bc0*/  HFMA2.MMA R33, -RZ, RZ, 0, 0.000503063201904296875 ;  /* 0x0000101fff217435 */ /* 0x000fe200000001ff */
[----:B------:R-:W-:Y:S01]  /*7bd0*/  MOV R35, R25 ;  /* 0x0000001900237202 */ /* 0x000fe20000000f00 */
[----:B------:R-:W-:Y:S01]  /*7be0*/  IMAD.MOV.U32 R32, RZ, RZ, 0x8 ;  /* 0x00000008ff207424 */ /* 0x000fe200078e00ff */
[----:B------:R-:W-:Y:S01]  /*7bf0*/  MOV R30, 0xffff ;  /* 0x0000ffff001e7802 */ /* 0x000fe20000000f00 */
[----:B------:R-:W-:Y:S01]  /*7c00*/  @!P0 VIADD R21, R29, 0x14 ;  /* 0x000000141d158836 */ /* 0x000fe20000000000 */
[----:B------:R-:W-:Y:S01]  /*7c10*/  MOV R24, R38 ;  /* 0x0000002600187202 */ /* 0x000fe20000000f00 */
[----:B------:R-:W-:Y:S01]  /*7c20*/  HFMA2.MMA R31, -RZ, RZ, 0, 0 ;  /* 0x00000000ff1f7435 */ /* 0x000fe200000001ff */
[----:B------:R-:W-:-:S10]  /*7c30*/  @!P0 LEA R18, R9, UR8, 0x7 ;  /* 0x0000000809128c11 */ /* 0x000fd4000f8e38ff */
[----:B------:R-:W-:Y:S05]  /*7c40*/  WARPSYNC.COLLECTIVE R30, `(.L_x_769) ;  /* 0x000000001e087348 */ /* 0x000fea0003c00000 */
[----:B------:R0:W1:Y:S02]  /*7c50*/  SHFL.BFLY P2, R38, R35, R32, R33 ;  /* 0x0c00002023267389 */ /* 0x0000640000040021 */
[----:B01----:R-:W-:Y:S01]  /*7c60*/  ENDCOLLECTIVE ;  /* 0x000000000000791b */ /* 0x003fe20003800000 */
.L_x_769:
[----:B------:R-:W-:Y:S01]  /*7c70*/  @!P0 LOP3.LUT R21, R21, R48, RZ, 0x3c, !PT ;  /* 0x0000003015158212 */ /* 0x000fe200078e3cff */
[----:B------:R-:W-:Y:S01]  /*7c80*/  FADD.FTZ R24, R24, R19 ;  /* 0x0000001318187221 */ /* 0x000fe20000010000 */
[----:B------:R-:W-:Y:S02]  /*7c90*/  MOV R40, RZ ;  /* 0x000000ff00287202 */ /* 0x000fe40000000f00 */
[----:B------:R-:W-:Y:S02]  /*7ca0*/  @!P0 LEA R21, R21, R18, 0x2 ;  /* 0x0000001215158211 */ /* 0x000fe400078e10ff */
[C---:B------:R-:W-:Y:S02]  /*7cb0*/  @!P0 LEA R28, R9.reuse, UR8, 0x7 ;  /* 0x00000008091c8c11 */ /* 0x040fe4000f8e38ff */
[----:B------:R-:W-:Y:S01]  /*7cc0*/  @!P0 LEA R44, R9, UR8, 0x7 ;  /* 0x00000008092c8c11 */ /* 0x000fe2000f8e38ff */
[----:B------:R0:W1:Y:S01]  /*7cd0*/  @!P0 LDS R18, [R21] ;  /* 0x0000000015128984 */ /* 0x0000620000000800 */
[----:B------:R-:W-:Y:S01]  /*7ce0*/  MOV R35, R24 ;  /* 0x0000001800237202 */ /* 0x000fe20000000f00 */
[----:B------:R-:W-:-:S02]  /*7cf0*/  IMAD.MOV.U32 R32, RZ, RZ, 0x4 ;  /* 0x00000004ff207424 */ /* 0x000fc400078e00ff */
[----:B------:R0:W2:Y:S01]  /*7d00*/  @!P0 LDS R20, [R21+0x500] ;  /* 0x0005000015148984 */ /* 0x0000a20000000800 */
[----:B------:R-:W-:-:S07]  /*7d10*/  FADD.FTZ R34, R38, R25 ;  /* 0x0000001926227221 */ /* 0x000fce0000010000 */
[----:B012---:R-:W-:Y:S05]  /*7d20*/  WARPSYNC.COLLECTIVE R30, `(.L_x_770) ;  /* 0x000000001e087348 */ /* 0x007fea0003c00000 */
[----:B------:R3:W4:Y:S02]  /*7d30*/  SHFL.BFLY P2, R38, R35, R32, R33 ;  /* 0x0c00002023267389 */ /* 0x0007240000040021 */
[----:B01234-:R-:W-:Y:S01]  /*7d40*/  ENDCOLLECTIVE ;  /* 0x000000000000791b */ /* 0x01ffe20003800000 */
.L_x_770:
[----:B------:R-:W-:Y:S02]  /*7d50*/  MOV R35, R34 ;  /* 0x0000002200237202 */ /* 0x000fe40000000f00 */
[----:B------:R-:W-:Y:S01]  /*7d60*/  MOV R23, R38 ;  /* 0x0000002600177202 */ /* 0x000fe20000000f00 */
[----:B------:R-:W-:-:S07]  /*7d70*/  @!P0 IMAD.MOV.U32 R31, RZ, RZ, R18 ;  /* 0x000000ffff1f8224 */ /* 0x000fce00078e0012 */
[----:B------:R-:W-:Y:S05]  /*7d80*/  WARPSYNC.COLLECTIVE R30, `(.L_x_771) ;  /* 0x000000001e087348 */ /* 0x000fea0003c00000 */
[----:B------:R0:W1:Y:S02]  /*7d90*/  SHFL.BFLY P2, R38, R35, R32, R33 ;  /* 0x0c00002023267389 */ /* 0x0000640000040021 */
[----:B01----:R-:W-:Y:S01]  /*7da0*/  ENDCOLLECTIVE ;  /* 0x000000000000791b */ /* 0x003fe20003800000 */
.L_x_771:
[----:B------:R-:W-:Y:S01]  /*7db0*/  HFMA2.MMA R18, -RZ, RZ, 0, 0 ;  /* 0x00000000ff127435 */ /* 0x000fe200000001ff */
[----:B------:R-:W-:Y:S01]  /*7dc0*/  FADD.FTZ R22, R24, R23 ;  /* 0x0000001718167221 */ /* 0x000fe20000010000 */
[----:B------:R-:W-:Y:S01]  /*7dd0*/  @!P0 MOV R40, R20 ;  /* 0x0000001400288202 */ /* 0x000fe20000000f00 */
[----:B------:R-:W-:-:S03]  /*7de0*/  HFMA2.MMA R32, -RZ, RZ, 0, 1.1920928955078125e-07 ;  /* 0x00000002ff207435 */ /* 0x000fc600000001ff */
[----:B------:R-:W-:Y:S02]  /*7df0*/  MOV R35, R22 ;  /* 0x0000001600237202 */ /* 0x000fe40000000f00 */
[----:B------:R-:W-:-:S07]  /*7e00*/  MOV R37, R38 ;  /* 0x0000002600257202 */ /* 0x000fce0000000f00 */
[----:B------:R-:W-:Y:S05]  /*7e10*/  WARPSYNC.COLLECTIVE R30, `(.L_x_772) ;  /* 0x000000001e087348 */ /* 0x000fea0003c00000 */
[----:B------:R0:W1:Y:S02]  /*7e20*/  SHFL.BFLY P2, R38, R35, R32, R33 ;  /* 0x0c00002023267389 */ /* 0x0000640000040021 */
[----:B01----:R-:W-:Y:S01]  /*7e30*/  ENDCOLLECTIVE ;  /* 0x000000000000791b */ /* 0x003fe20003800000 */
.L_x_772:
[----:B------:R-:W-:-:S05]  /*7e40*/  FADD.FTZ R23, R34, R37 ;  /* 0x0000002522177221 */ /* 0x000fca0000010000 */
[----:B------:R-:W-:Y:S01]  /*7e50*/  MOV R35, R23 ;  /* 0x0000001700237202 */ /* 0x000fe20000000f00 */
[----:B------:R-:W-:-:S07]  /*7e60*/  IMAD.MOV.U32 R39, RZ, RZ, R38 ;  /* 0x000000ffff277224 */ /* 0x000fce00078e0026 */
[----:B------:R-:W-:Y:S05]  /*7e70*/  WARPSYNC.COLLECTIVE R30, `(.L_x_773) ;  /* 0x000000001e087348 */ /* 0x000fea0003c00000 */
[----:B------:R0:W1:Y:S02]  /*7e80*/  SHFL.BFLY P2, R38, R35, R32, R33 ;  /* 0x0c00002023267389 */ /* 0x0000640000040021 */
[----:B01----:R-:W-:Y:S01]  /*7e90*/  ENDCOLLECTIVE ;  /* 0x000000000000791b */ /* 0x003fe20003800000 */
.L_x_773:
[----:B------:R-:W-:Y:S01]  /*7ea0*/  FADD.FTZ R39, R22, R39 ;  /* 0x0000002716277221 */ /* 0x000fe20000010000 */
[----:B------:R-:W-:-:S04]  /*7eb0*/  HFMA2.MMA R32, -RZ, RZ, 0, 5.9604644775390625e-08 ;  /* 0x00000001ff207435 */ /* 0x000fc800000001ff */
[----:B------:R-:W-:Y:S01]  /*7ec0*/  MOV R35, R39 ;  /* 0x0000002700237202 */ /* 0x000fe20000000f00 */
[----:B------:R-:W-:Y:S01]  /*7ed0*/  FADD.FTZ R37, R23, R38 ;  /* 0x0000002617257221 */ /* 0x000fe20000010000 */
[----:B------:R-:W-:-:S07]  /*7ee0*/  @!P0 IADD3 R23, R29, 0x28, RZ ;  /* 0x000000281d178810 */ /* 0x000fce0007ffe0ff */
[----:B------:R-:W-:Y:S05]  /*7ef0*/  WARPSYNC.COLLECTIVE R30, `(.L_x_774) ;  /* 0x000000001e087348 */ /* 0x000fea0003c00000 */
[----:B------:R0:W1:Y:S02]  /*7f00*/  SHFL.BFLY P2, R38, R35, R32, R33 ;  /* 0x0c00002023267389 */ /* 0x0000640000040021 */
[----:B01----:R-:W-:Y:S01]  /*7f10*/  ENDCOLLECTIVE ;  /* 0x000000000000791b */ /* 0x003fe20003800000 */
.L_x_774:
[----:B------:R-:W-:-:S04]  /*7f20*/  @!P0 LOP3.LUT R23, R23, R48, RZ, 0x3c, !PT ;  /* 0x0000003017178212 */ /* 0x000fc800078e3cff */
[----:B------:R-:W-:Y:S02]  /*7f30*/  @!P0 LEA R28, R23, R28, 0x2 ;  /* 0x0000001c171c8211 */ /* 0x000fe400078e10ff */
[----:B------:R-:W-:-:S03]  /*7f40*/  CS2R R22, SRZ ;  /* 0x0000000000167805 */ /* 0x000fc6000001ff00 */
[----:B------:R0:W1:Y:S01]  /*7f50*/  @!P0 LDS R41, [R28] ;  /* 0x000000001c298984 */ /* 0x0000620000000800 */
[----:B------:R-:W-:-:S03]  /*7f60*/  MOV R35, R37 ;  /* 0x0000002500237202 */ /* 0x000fc60000000f00 */
[----:B------:R0:W2:Y:S01]  /*7f70*/  @!P0 LDS R42, [R28+0x500] ;  /* 0x000500001c2a8984 */ /* 0x0000a20000000800 */
[----:B------:R-:W-:-:S07]  /*7f80*/  IMAD.MOV.U32 R36, RZ, RZ, R38 ;  /* 0x000000ffff247224 */ /* 0x000fce00078e0026 */
[----:B012---:R-:W-:Y:S05]  /*7f90*/  WARPSYNC.COLLECTIVE R30, `(.L_x_775) ;  /* 0x000000001e087348 */ /* 0x007fea0003c00000 */
[----:B------:R3:W4:Y:S02]  /*7fa0*/  SHFL.BFLY P2, R38, R35, R32, R33 ;  /* 0x0c00002023267389 */ /* 0x0007240000040021 */
[----:B01234-:R-:W-:Y:S01]  /*7fb0*/  ENDCOLLECTIVE ;  /* 0x000000000000791b */ /* 0x01ffe20003800000 */
.L_x_775:
[----:B------:R-:W-:Y:S01]  /*7fc0*/  FADD.FTZ R36, R39, R36 ;  /* 0x0000002427247221 */ /* 0x000fe20000010000 */
[----:B------:R-:W-:Y:S01]  /*7fd0*/  MOV R35, R31 ;  /* 0x0000001f00237202 */ /* 0x000fe20000000f00 */
[----:B------:R-:W-:Y:S01]  /*7fe0*/  IMAD.MOV.U32 R32, RZ, RZ, 0x8 ;  /* 0x00000008ff207424 */ /* 0x000fe200078e00ff */
[----:B------:R-:W-:-:S07]  /*7ff0*/  MOV R34, R38 ;  /* 0x0000002600227202 */ /* 0x000fce0000000f00 */
[----:B------:R-:W-:Y:S05]  /*8000*/  WARPSYNC.COLLECTIVE R30, `(.L_x_776) ;  /* 0x000000001e087348 */ /* 0x000fea0003c00000 */
[----:B------:R0:W1:Y:S02]  /*8010*/  SHFL.BFLY P2, R38, R35, R32, R33 ;  /* 0x0c00002023267389 */ /* 0x0000640000040021 */
[----:B01----:R-:W-:Y:S01]  /*8020*/  ENDCOLLECTIVE ;  /* 0x000000000000791b */ /* 0x003fe20003800000 */
.L_x_776:
[----:B------:R-:W-:Y:S02]  /*8030*/  @!P0 IMAD.MOV.U32 R23, RZ, RZ, R41 ;  /* 0x000000ffff178224 */ /* 0x000fe400078e0029 */
[----:B------:R-:W-:Y:S01]  /*8040*/  FADD.FTZ R37, R37, R34 ;  /* 0x0000002225257221 */ /* 0x000fe20000010000 */
[----:B------:R-:W-:Y:S02]  /*8050*/  @!P0 MOV R22, R42 ;  /* 0x0000002a00168202 */ /* 0x000fe40000000f00 */
[----:B------:R-:W-:Y:S02]  /*8060*/  MOV R35, R40 ;  /* 0x0000002800237202 */ /* 0x000fe40000000f00 */
[----:B------:R-:W-:-:S07]  /*8070*/  MOV R26, R38 ;  /* 0x00000026001a7202 */ /* 0x000fce0000000f00 */
[----:B------:R-:W-:Y:S05]  /*8080*/  WARPSYNC.COLLECTIVE R30, `(.L_x_777) ;  /* 0x000000001e087348 */ /* 0x000fea0003c00000 */
[----:B------:R0:W1:Y:S02]  /*8090*/  SHFL.BFLY P2, R38, R35, R32, R33 ;  /* 0x0c00002023267389 */ /* 0x0000640000040021 */
[----:B01----:R-:W-:Y:S01]  /*80a0*/  ENDCOLLECTIVE ;  /* 0x000000000000791b */ /* 0x003fe20003800000 */
.L_x_777:
[----:B------:R-:W-:Y:S01]  /*80b0*/  FADD.FTZ R26, R26, R31 ;  /* 0x0000001f1a1a7221 */ /* 0x000fe20000010000 */
[----:B------:R-:W-:-:S03]  /*80c0*/  HFMA2.MMA R32, -RZ, RZ, 0, 2.384185791015625e-07 ;  /* 0x00000004ff207435 */ /* 0x000fc600000001ff */
[----:B------:R-:W-:Y:S01]  /*80d0*/  IMAD.MOV.U32 R35, RZ, RZ, R26 ;  /* 0x000000ffff237224 */ /* 0x000fe200078e001a */
[----:B------:R-:W-:-:S07]  /*80e0*/  MOV R27, R38 ;  /* 0x00000026001b7202 */ /* 0x000fce0000000f00 */
[----:B------:R-:W-:Y:S05]  /*80f0*/  WARPSYNC.COLLECTIVE R30, `(.L_x_778) ;  /* 0x000000001e087348 */ /* 0x000fea0003c00000 */
[----:B------:R0:W1:Y:S02]  /*8100*/  SHFL.BFLY P2, R38, R35, R32, R33 ;  /* 0x0c00002023267389 */ /* 0x0000640000040021 */
[----:B01----:R-:W-:Y:S01]  /*8110*/  ENDCOLLECTIVE ;  /* 0x000000000000791b */ /* 0x003fe20003800000 */
.L_x_778:
[----:B------:R-:W-:-:S05]  /*8120*/  FADD.FTZ R27, R27, R40 ;  /* 0x000000281b1b7221 */ /* 0x000fca0000010000 */
[----:B------:R-:W-:Y:S02]  /*8130*/  MOV R35, R27 ;  /* 0x0000001b00237202 */ /* 0x000fe40000000f00 */
[----:B------:R-:W-:-:S07]  /*8140*/  MOV R25, R38 ;  /* 0x0000002600197202 */ /* 0x000fce0000000f00 */
[----:B------:R-:W-:Y:S05]  /*8150*/  WARPSYNC.COLLECTIVE R30, `(.L_x_779) ;  /* 0x000000001e087348 */ /* 0x000fea0003c00000 */
[----:B------:R0:W1:Y:S02]  /*8160*/  SHFL.BFLY P2, R38, R35, R32, R33 ;  /* 0x0c00002023267389 */ /* 0x0000640000040021 */
[----:B01----:R-:W-:Y:S01]  /*8170*/  ENDCOLLECTIVE ;  /* 0x000000000000791b */ /* 0x003fe20003800000 */
.L_x_779:
[----:B------:R-:W-:-:S05]  /*8180*/  FADD.FTZ R25, R26, R25 ;  /* 0x000000191a197221 */ /* 0x000fca0000010000 */
[----:B------:R-:W-:Y:S01]  /*8190*/  MOV R35, R25 ;  /* 0x0000001900237202 */ /* 0x000fe20000000f00 */
[----:B------:R-:W-:Y:S02]  /*81a0*/  IMAD.MOV.U32 R32, RZ, RZ, 0x2 ;  /* 0x00000002ff207424 */ /* 0x000fe400078e00ff */
[----:B------:R-:W-:-:S07]  /*81b0*/  IMAD.MOV.U32 R40, RZ, RZ, R38 ;  /* 0x000000ffff287224 */ /* 0x000fce00078e0026 */
[----:B------:R-:W-:Y:S05]  /*81c0*/  WARPSYNC.COLLECTIVE R30, `(.L_x_780) ;  /* 0x000000001e087348 */ /* 0x000fea0003c00000 */
[----:B------:R0:W1:Y:S02]  /*81d0*/  SHFL.BFLY P2, R38, R35, R32, R33 ;  /* 0x0c00002023267389 */ /* 0x0000640000040021 */
[----:B01----:R-:W-:Y:S01]  /*81e0*/  ENDCOLLECTIVE ;  /* 0x000000000000791b */ /* 0x003fe20003800000 */
.L_x_780:
[----:B------:R-:W-:-:S05]  /*81f0*/  FADD.FTZ R24, R27, R40 ;  /* 0x000000281b187221 */ /* 0x000fca0000010000 */
[----:B------:R-:W-:Y:S02]  /*8200*/  MOV R35, R24 ;  /* 0x0000001800237202 */ /* 0x000fe40000000f00 */
[----:B------:R-:W-:-:S07]  /*8210*/  MOV R26, R38 ;  /* 0x00000026001a7202 */ /* 0x000fce0000000f00 */
[----:B------:R-:W-:Y:S05]  /*8220*/  WARPSYNC.COLLECTIVE R30, `(.L_x_781) ;  /* 0x000000001e087348 */ /* 0x000fea0003c00000 */
[----:B------:R0:W1:Y:S02]  /*8230*/  SHFL.BFLY P2, R38, R35, R32, R33 ;  /* 0x0c00002023267389 */ /* 0x0000640000040021 */
[----:B01----:R-:W-:Y:S01]  /*8240*/  ENDCOLLECTIVE ;  /* 0x000000000000791b */ /* 0x003fe20003800000 */
.L_x_781:
[----:B------:R-:W-:Y:S01]  /*8250*/  FADD.FTZ R26, R25, R26 ;  /* 0x0000001a191a7221 */ /* 0x000fe20000010000 */
[----:B------:R-:W-:-:S04]  /*8260*/  HFMA2.MMA R32, -RZ, RZ, 0, 5.9604644775390625e-08 ;  /* 0x00000001ff207435 */ /* 0x000fc800000001ff */
[----:B------:R-:W-:Y:S02]  /*8270*/  MOV R35, R26 ;  /* 0x0000001a00237202 */ /* 0x000fe40000000f00 */
[----:B------:R-:W-:-:S07]  /*8280*/  MOV R27, R38 ;  /* 0x00000026001b7202 */ /* 0x000fce0000000f00 */
[----:B------:R-:W-:Y:S05]  /*8290*/  WARPSYNC.COLLECTIVE R30, `(.L_x_782) ;  /* 0x000000001e087348 */ /* 0x000fea0003c00000 */
[----:B------:R0:W1:Y:S02]  /*82a0*/  SHFL.BFLY P2, R38, R35, R32, R33 ;  /* 0x0c00002023267389 */ /* 0x0000640000040021 */
[----:B01----:R-:W-:Y:S01]  /*82b0*/  ENDCOLLECTIVE ;  /* 0x000000000000791b */ /* 0x003fe20003800000 */
.L_x_782:
[----:B------:R-:W-:-:S05]  /*82c0*/  FADD.FTZ R27, R24, R27 ;  /* 0x0000001b181b7221 */ /* 0x000fca0000010000 */
[----:B------:R-:W-:Y:S01]  /*82d0*/  MOV R35, R27 ;  /* 0x0000001b00237202 */ /* 0x000fe20000000f00 */
[----:B------:R-:W-:-:S07]  /*82e0*/  IMAD.MOV.U32 R25, RZ, RZ, R38 ;  /* 0x000000ffff197224 */ /* 0x000fce00078e0026 */
[----:B------:R-:W-:Y:S05]  /*82f0*/  WARPSYNC.COLLECTIVE R30, `(.L_x_783) ;  /* 0x000000001e087348 */ /* 0x000fea0003c00000 */
[----:B------:R0:W1:Y:S02]  /*8300*/  SHFL.BFLY P2, R38, R35, R32, R33 ;  /* 0x0c00002023267389 */ /* 0x0000640000040021 */
[----:B01----:R-:W-:Y:S01]  /*8310*/  ENDCOLLECTIVE ;  /* 0x000000000000791b */ /* 0x003fe20003800000 */
.L_x_783:
[----:B------:R-:W-:Y:S01]  /*8320*/  FADD.FTZ R25, R26, R25 ;  /* 0x000000191a197221 */ /* 0x000fe20000010000 */
[----:B------:R-:W-:Y:S01]  /*8330*/  MOV R35, R23 ;  /* 0x0000001700237202 */ /* 0x000fe20000000f00 */
[----:B------:R-:W-:Y:S01]  /*8340*/  IMAD.MOV.U32 R32, RZ, RZ, 0x8 ;  /* 0x00000008ff207424 */ /* 0x000fe200078e00ff */
[----:B------:R-:W-:-:S07]  /*8350*/  MOV R24, R38 ;  /* 0x0000002600187202 */ /* 0x000fce0000000f00 */
[----:B------:R-:W-:Y:S05]  /*8360*/  WARPSYNC.COLLECTIVE R30, `(.L_x_784) ;  /* 0x000000001e087348 */ /* 0x000fea0003c00000 */
[----:B------:R0:W1:Y:S02]  /*8370*/  SHFL.BFLY P2, R38, R35, R32, R33 ;  /* 0x0c00002023267389 */ /* 0x0000640000040021 */
[----:B01----:R-:W-:Y:S01]  /*8380*/  ENDCOLLECTIVE ;  /* 0x000000000000791b */ /* 0x003fe20003800000 */
.L_x_784:
[----:B------:R-:W-:Y:S01]  /*8390*/  FADD.FTZ R24, R27, R24 ;  /* 0x000000181b187221 */ /* 0x000fe20000010000 */
[----:B------:R-:W-:Y:S02]  /*83a0*/  MOV R35, R22 ;  /* 0x0000001600237202 */ /* 0x000fe40000000f00 */
[----:B------:R-:W-:-:S07]  /*83b0*/  MOV R28, R38 ;  /* 0x00000026001c7202 */ /* 0x000fce0000000f00 */
[----:B------:R-:W-:Y:S05]  /*83c0*/  WARPSYNC.COLLECTIVE R30, `(.L_x_785) ;  /* 0x000000001e087348 */ /* 0x000fea0003c00000 */
[----:B------:R0:W1:Y:S02]  /*83d0*/  SHFL.BFLY P2, R38, R35, R32, R33 ;  /* 0x0c00002023267389 */ /* 0x0000640000040021 */
[----:B01----:R-:W-:Y:S01]  /*83e0*/  ENDCOLLECTIVE ;  /* 0x000000000000791b */ /* 0x003fe20003800000 */
.L_x_785:
[----:B------:R-:W-:Y:S01]  /*83f0*/  FADD.FTZ R28, R28, R23 ;  /* 0x000000171c1c7221 */ /* 0x000fe20000010000 */
[C---:B------:R-:W-:Y:S01]  /*8400*/  @!P0 VIADD R23, R29.reuse, 0x3c ;  /* 0x0000003c1d178836 */ /* 0x040fe20000000000 */
[----:B------:R-:W-:-:S04]  /*8410*/  IADD3 R29, R29, R8, RZ ;  /* 0x000000081d1d7210 */ /* 0x000fc80007ffe0ff */
[----:B------:R-:W-:-:S04]  /*8420*/  @!P0 LOP3.LUT R23, R23, R48, RZ, 0x3c, !PT ;  /* 0x0000003017178212 */ /* 0x000fc800078e3cff */
[----:B------:R-:W-:Y:S01]  /*8430*/  @!P0 LEA R44, R23, R44, 0x2 ;  /* 0x0000002c172c8211 */ /* 0x000fe200078e10ff */
[----:B------:R-:W-:Y:S01]  /*8440*/  HFMA2.MMA R32, -RZ, RZ, 0, 2.384185791015625e-07 ;  /* 0x00000004ff207435 */ /* 0x000fe200000001ff */
[----:B------:R-:W-:-:S03]  /*8450*/  IMAD.MOV.U32 R35, RZ, RZ, R28 ;  /* 0x000000ffff237224 */ /* 0x000fc600078e001c */
[----:B------:R0:W1:Y:S04]  /*8460*/  @!P0 LDS R21, [R44] ;  /* 0x000000002c158984 */ /* 0x0000680000000800 */
[----:B------:R0:W2:Y:S01]  /*8470*/  @!P0 LDS R20, [R44+0x500] ;  /* 0x000500002c148984 */ /* 0x0000a20000000800 */
[----:B------:R-:W-:-:S07]  /*8480*/  MOV R41, R38 ;  /* 0x0000002600297202 */ /* 0x000fce0000000f00 */
[----:B012---:R-:W-:Y:S05]  /*8490*/  WARPSYNC.COLLECTIVE R30, `(.L_x_786) ;  /* 0x000000001e087348 */ /* 0x007fea0003c00000 */
[----:B------:R3:W4:Y:S02]  /*84a0*/  SHFL.BFLY P2, R38, R35, R32, R33 ;  /* 0x0c00002023267389 */ /* 0x0007240000040021 */
[----:B01234-:R-:W-:Y:S01]  /*84b0*/  ENDCOLLECTIVE ;  /* 0x000000000000791b */ /* 0x01ffe20003800000 */
.L_x_786:
[----:B------:R-:W-:-:S05]  /*84c0*/  FADD.FTZ R31, R41, R22 ;  /* 0x00000016291f7221 */ /* 0x000fca0000010000 */
[----:B------:R-:W-:Y:S02]  /*84d0*/  MOV R35, R31 ;  /* 0x0000001f00237202 */ /* 0x000fe40000000f00 */
[----:B------:R-:W-:-:S07]  /*84e0*/  MOV R41, R38 ;  /* 0x0000002600297202 */ /* 0x000fce0000000f00 */
[----:B------:R-:W-:Y:S05]  /*84f0*/  WARPSYNC.COLLECTIVE R30, `(.L_x_787) ;  /* 0x000000001e087348 */ /* 0x000fea0003c00000 */
[----:B------:R0:W1:Y:S02]  /*8500*/  SHFL.BFLY P2, R38, R35, R32, R33 ;  /* 0x0c00002023267389 */ /* 0x0000640000040021 */
[----:B01----:R-:W-:Y:S01]  /*8510*/  ENDCOLLECTIVE ;  /* 0x000000000000791b */ /* 0x003fe20003800000 */
.L_x_787:
[----:B------:R-:W-:Y:S01]  /*8520*/  FADD.FTZ R42, R28, R41 ;  /* 0x000000291c2a7221 */ /* 0x000fe20000010000 */
[----:B------:R-:W-:Y:S01]  /*8530*/  @!P0 IMAD.MOV.U32 R18, RZ, RZ, R21 ;  /* 0x000000ffff128224 */ /* 0x000fe200078e0015 */
[----:B------:R-:W-:-:S03]  /*8540*/  HFMA2.MMA R32, -RZ, RZ, 0, 1.1920928955078125e-07 ;  /* 0x00000002ff207435 */ /* 0x000fc600000001ff */
[----:B------:R-:W-:Y:S01]  /*8550*/  MOV R35, R42 ;  /* 0x0000002a00237202 */ /* 0x000fe20000000f00 */
[----:B------:R-:W-:-:S07]  /*8560*/  FADD.FTZ R43, R31, R38 ;  /* 0x000000261f2b7221 */ /* 0x000fce0000010000 */
[----:B------:R-:W-:Y:S05]  /*8570*/  WARPSYNC.COLLECTIVE R30, `(.L_x_788) ;  /* 0x000000001e087348 */ /* 0x000fea0003c00000 */
[----:B------:R0:W1:Y:S02]  /*8580*/  SHFL.BFLY P2, R38, R35, R32, R33 ;  /* 0x0c00002023267389 */ /* 0x0000640000040021 */
[----:B01----:R-:W-:Y:S01]  /*8590*/  ENDCOLLECTIVE ;  /* 0x000000000000791b */ /* 0x003fe20003800000 */
.L_x_788:
[----:B------:R-:W-:Y:S01]  /*85a0*/  MOV R35, R43 ;  /* 0x0000002b00237202 */ /* 0x000fe20000000f00 */
[----:B------:R-:W-:-:S07]  /*85b0*/  IMAD.MOV.U32 R19, RZ, RZ, R38 ;  /* 0x000000ffff137224 */ /* 0x000fce00078e0026 */
[----:B------:R-:W-:Y:S05]  /*85c0*/  WARPSYNC.COLLECTIVE R30, `(.L_x_789) ;  /* 0x000000001e087348 */ /* 0x000fea0003c00000 */
[----:B------:R0:W1:Y:S02]  /*85d0*/  SHFL.BFLY P2, R38, R35, R32, R33 ;  /* 0x0c00002023267389 */ /* 0x0000640000040021 */
[----:B01----:R-:W-:Y:S01]  /*85e0*/  ENDCOLLECTIVE ;  /* 0x000000000000791b */ /* 0x003fe20003800000 */
.L_x_789:
[----:B------:R-:W-:Y:S01]  /*85f0*/  FADD.FTZ R23, R42, R19 ;  /* 0x000000132a177221 */ /* 0x000fe20000010000 */
[----:B------:R-:W-:Y:S02]  /*8600*/  MOV R19, RZ ;  /* 0x000000ff00137202 */ /* 0x000fe40000000f00 */
[----:B------:R-:W-:Y:S02]  /*8610*/  @!P0 MOV R19, R20 ;  /* 0x0000001400138202 */ /* 0x000fe40000000f00 */
[----:B------:R-:W-:Y:S01]  /*8620*/  ISETP.NE.AND P0, PT, R9, RZ, PT ;  /* 0x000000ff0900720c */ /* 0x000fe20003f05270 */
[----:B------:R-:W-:Y:S01]  /*8630*/  HFMA2.MMA R32, -RZ, RZ, 0, 5.9604644775390625e-08 ;  /* 0x00000001ff207435 */ /* 0x000fe200000001ff */
[----:B------:R-:W-:-:S11]  /*8640*/  MOV R35, R23 ;  /* 0x0000001700237202 */ /* 0x000fd60000000f00 */
[----:B------:R-:W-:Y:S02]  /*8650*/  @!P0 F2FP.BF16.F32.PACK_AB R34, RZ, R36 ;  /* 0x00000024ff22823e */ /* 0x000fe400000010ff */
[----:B------:R-:W-:Y:S02]  /*8660*/  @!P0 F2FP.BF16.F32.PACK_AB R36, RZ, R37 ;  /* 0x00000025ff24823e */ /* 0x000fe400000010ff */
[----:B------:R-:W-:-:S07]  /*8670*/  MOV R28, R38 ;  /* 0x00000026001c7202 */ /* 0x000fce0000000f00 */
[----:B------:R-:W-:Y:S05]  /*8680*/  WARPSYNC.COLLECTIVE R30, `(.L_x_790) ;  /* 0x000000001e087348 */ /* 0x000fea0003c00000 */
[----:B------:R0:W1:Y:S02]  /*8690*/  SHFL.BFLY P2, R38, R35, R32, R33 ;  /* 0x0c00002023267389 */ /* 0x0000640000040021 */
[----:B01----:R-:W-:Y:S01]  /*86a0*/  ENDCOLLECTIVE ;  /* 0x000000000000791b */ /* 0x003fe20003800000 */
.L_x_790:
[----:B------:R-:W-:-:S04]  /*86b0*/  FADD.FTZ R22, R43, R28 ;  /* 0x0000001c2b167221 */ /* 0x000fc80000010000 */
[----:B------:R-:W-:Y:S01]  /*86c0*/  IMAD.MOV.U32 R35, RZ, RZ, R22 ;  /* 0x000000ffff237224 */ /* 0x000fe200078e0016 */
[----:B------:R-:W-:-:S07]  /*86d0*/  MOV R28, R38 ;  /* 0x00000026001c7202 */ /* 0x000fce0000000f00 */
[----:B------:R-:W-:Y:S05]  /*86e0*/  WARPSYNC.COLLECTIVE R30, `(.L_x_791) ;  /* 0x000000001e087348 */ /* 0x000fea0003c00000 */
[----:B------:R0:W1:Y:S02]  /*86f0*/  SHFL.BFLY P2, R38, R35, R32, R33 ;  /* 0x0c00002023267389 */ /* 0x0000640000040021 */
[----:B01----:R-:W-:Y:S01]  /*8700*/  ENDCOLLECTIVE ;  /* 0x000000000000791b */ /* 0x003fe20003800000 */
.L_x_791:
[----:B------:R-:W-:Y:S01]  /*8710*/  FADD.FTZ R28, R23, R28 ;  /* 0x0000001c171c7221 */ /* 0x000fe20000010000 */
[----:B------:R-:W-:-:S04]  /*8720*/  @!P0 F2FP.BF16.F32.PACK_AB R23, RZ, R24 ;  /* 0x00000018ff17823e */ /* 0x000fc800000010ff */
[----:B------:R-:W-:Y:S01]  /*8730*/  @!P0 F2FP.BF16.F32.PACK_AB R24, RZ, R28 ;  /* 0x0000001cff18823e */ /* 0x000fe200000010ff */
[----:B------:R-:W-:Y:S01]  /*8740*/  HFMA2.MMA R32, -RZ, RZ, 0, 4.76837158203125e-07 ;  /* 0x00000008ff207435 */ /* 0x000fe200000001ff */
[----:B------:R-:W-:Y:S02]  /*8750*/  MOV R35, R18 ;  /* 0x0000001200237202 */ /* 0x000fe40000000f00 */
[----:B------:R-:W-:-:S08]  /*8760*/  MOV R31, R38 ;  /* 0x00000026001f7202 */ /* 0x000fd00000000f00 */
[----:B------:R-:W-:Y:S05]  /*8770*/  WARPSYNC.COLLECTIVE R30, `(.L_x_792) ;  /* 0x000000001e087348 */ /* 0x000fea0003c00000 */
[----:B------:R0:W1:Y:S02]  /*8780*/  SHFL.BFLY P2, R38, R35, R32, R33 ;  /* 0x0c00002023267389 */ /* 0x0000640000040021 */
[----:B01----:R-:W-:Y:S01]  /*8790*/  ENDCOLLECTIVE ;  /* 0x000000000000791b */ /* 0x003fe20003800000 */
.L_x_792:
[----:B------:R-:W-:Y:S01]  /*87a0*/  FADD.FTZ R31, R22, R31 ;  /* 0x0000001f161f7221 */ /* 0x000fe20000010000 */
[----:B------:R-:W-:-:S04]  /*87b0*/  @!P0 F2FP.BF16.F32.PACK_AB R22, RZ, R25 ;  /* 0x00000019ff16823e */ /* 0x000fc800000010ff */
[----:B------:R-:W-:Y:S02]  /*87c0*/  PRMT R26, R22, 0x7610, R26 ;  /* 0x00007610161a7816 */ /* 0x000fe4000000001a */
[----:B------:R-:W-:Y:S02]  /*87d0*/  @!P0 F2FP.BF16.F32.PACK_AB R25, RZ, R31 ;  /* 0x0000001fff19823e */ /* 0x000fe400000010ff */
[----:B------:R-:W-:Y:S01]  /*87e0*/  MOV R35, R19 ;  /* 0x0000001300237202 */ /* 0x000fe20000000f00 */
[----:B------:R-:W-:-:S07]  /*87f0*/  IMAD.MOV.U32 R21, RZ, RZ, R38 ;  /* 0x000000ffff157224 */ /* 0x000fce00078e0026 */
[----:B------:R-:W-:Y:S05]  /*8800*/  WARPSYNC.COLLECTIVE R30, `(.L_x_793) ;  /* 0x000000001e087348 */ /* 0x000fea0003c00000 */
[----:B------:R0:W1:Y:S02]  /*8810*/  SHFL.BFLY P2, R38, R35, R32, R33 ;  /* 0x0c00002023267389 */ /* 0x0000640000040021 */
[----:B01----:R-:W-:Y:S01]  /*8820*/  ENDCOLLECTIVE ;  /* 0x000000000000791b */ /* 0x003fe20003800000 */
.L_x_793:
[----:B------:R-:W-:Y:S01]  /*8830*/  FADD.FTZ R21, R21, R18 ;  /* 0x0000001215157221 */ /* 0x000fe20000010000 */
[----:B------:R-:W-:-:S04]  /*8840*/  HFMA2.MMA R32, -RZ, RZ, 0, 2.384185791015625e-07 ;  /* 0x00000004ff207435 */ /* 0x000fc800000001ff */
[----:B------:R-:W-:Y:S01]  /*8850*/  MOV R35, R21 ;  /* 0x0000001500237202 */ /* 0x000fe20000000f00 */
[----:B------:R-:W-:-:S07]  /*8860*/  IMAD.MOV.U32 R20, RZ, RZ, R38 ;  /* 0x000000ffff147224 */ /* 0x000fce00078e0026 */
[----:B------:R-:W-:Y:S05]  /*8870*/  WARPSYNC.COLLECTIVE R30, `(.L_x_794) ;  /* 0x000000001e087348 */ /* 0x000fea0003c00000 */
[----:B------:R0:W1:Y:S02]  /*8880*/  SHFL.BFLY P2, R38, R35, R32, R33 ;  /* 0x0c00002023267389 */ /* 0x0000640000040021 */
[----:B01----:R-:W-:Y:S01]  /*8890*/  ENDCOLLECTIVE ;  /* 0x000000000000791b */ /* 0x003fe20003800000 */
.L_x_794:
[----:B------:R-:W-:-:S04]  /*88a0*/  FADD.FTZ R40, R20, R19 ;  /* 0x0000001314287221 */ /* 0x000fc80000010000 */
[----:B------:R-:W-:Y:S01]  /*88b0*/  IMAD.MOV.U32 R35, RZ, RZ, R40 ;  /* 0x000000ffff237224 */ /* 0x000fe200078e0028 */
[----:B------:R-:W-:-:S07]  /*88c0*/  MOV R18, R38 ;  /* 0x0000002600127202 */ /* 0x000fce0000000f00 */
[----:B------:R-:W-:Y:S05]  /*88d0*/  WARPSYNC.COLLECTIVE R30, `(.L_x_795) ;  /* 0x000000001e087348 */ /* 0x000fea0003c00000 */
[----:B------:R0:W1:Y:S02]  /*88e0*/  SHFL.BFLY P2, R38, R35, R32, R33 ;  /* 0x0c00002023267389 */ /* 0x0000640000040021 */
[----:B01----:R-:W-:Y:S01]  /*88f0*/  ENDCOLLECTIVE ;  /* 0x000000000000791b */ /* 0x003fe20003800000 */
.L_x_795:
[----:B------:R-:W-:Y:S02]  /*8900*/  FADD.FTZ R43, R21, R18 ;  /* 0x00000012152b7221 */ /* 0x000fe40000010000 */
[----:B------:R-:W0:Y:S08]  /*8910*/  LDC.64 R18, c[0x0][0x218] ;  /* 0x00008600ff127b82 */ /* 0x000e300000000a00 */
[----:B------:R-:W1:Y:S01]  /*8920*/  LDC.64 R20, c[0x0][0x220] ;  /* 0x00008800ff147b82 */ /* 0x000e620000000a00 */
[----:B------:R-:W-:Y:S01]  /*8930*/  HFMA2.MMA R32, -RZ, RZ, 0, 1.1920928955078125e-07 ;  /* 0x00000002ff207435 */ /* 0x000fe200000001ff */
[----:B------:R-:W-:-:S02]  /*8940*/  MOV R35, R43 ;  /* 0x0000002b00237202 */ /* 0x000fc40000000f00 */
[----:B------:R-:W-:-:S08]  /*8950*/  MOV R41, R38 ;  /* 0x0000002600297202 */ /* 0x000fd00000000f00 */
[----:B01----:R-:W-:Y:S05]  /*8960*/  WARPSYNC.COLLECTIVE R30, `(.L_x_796) ;  /* 0x000000001e087348 */ /* 0x003fea0003c00000 */
[----:B------:R2:W3:Y:S02]  /*8970*/  SHFL.BFLY P2, R38, R35, R32, R33 ;  /* 0x0c00002023267389 */ /* 0x0004e40000040021 */
[----:B0123--:R-:W-:Y:S01]  /*8980*/  ENDCOLLECTIVE ;  /* 0x000000000000791b */ /* 0x00ffe20003800000 */
.L_x_796:
[----:B------:R-:W-:Y:S01]  /*8990*/  FADD.FTZ R41, R40, R41 ;  /* 0x0000002928297221 */ /* 0x000fe20000010000 */
[----:B------:R-:W-:-:S05]  /*89a0*/  IMAD.WIDE R18, R29, 0x2, R18 ;  /* 0x000000021d127825 */ /* 0x000fca00078e0212 */
[----:B------:R0:W-:Y:S01]  /*89b0*/  @!P0 STG.E.U16 desc[UR10][R18.64], R34 ;  /* 0x0000002212008986 */ /* 0x0001e2000c10150a */
[----:B------:R-:W-:Y:S01]  /*89c0*/  IMAD.WIDE R20, R29, 0x2, R20 ;  /* 0x000000021d147825 */ /* 0x000fe200078e0214 */
[----:B------:R-:W-:-:S04]  /*89d0*/  MOV R35, R41 ;  /* 0x0000002900237202 */ /* 0x000fc80000000f00 */
[----:B------:R0:W-:Y:S04]  /*89e0*/  @!P0 STG.E.U16 desc[UR10][R20.64], R36 ;  /* 0x0000002414008986 */ /* 0x0001e8000c10150a */
[----:B------:R0:W-:Y:S01]  /*89f0*/  @!P0 STG.E.U16 desc[UR10][R18.64+0x28], R26 ;  /* 0x0000281a12008986 */ /* 0x0001e2000c10150a */
[----:B------:R-:W-:-:S03]  /*8a00*/  IMAD.MOV.U32 R42, RZ, RZ, R38 ;  /* 0x000000ffff2a7224 */ /* 0x000fc600078e0026 */
[----:B------:R0:W-:Y:S01]  /*8a10*/  @!P0 STG.E.U16 desc[UR10][R20.64+0x28], R23 ;  /* 0x0000281714008986 */ /* 0x0001e2000c10150a */
[----:B------:R-:W-:-:S07]  /*8a20*/  FADD.FTZ R42, R43, R42 ;  /* 0x0000002a2b2a7221 */ /* 0x000fce0000010000 */
[----:B0-----:R-:W-:Y:S05]  /*8a30*/  WARPSYNC.COLLECTIVE R30, `(.L_x_797) ;  /* 0x000000001e087348 */ /* 0x001fea0003c00000 */
[----:B------:R1:W2:Y:S02]  /*8a40*/  SHFL.BFLY P2, R38, R35, R32, R33 ;  /* 0x0c00002023267389 */ /* 0x0002a40000040021 */
[----:B012---:R-:W-:Y:S01]  /*8a50*/  ENDCOLLECTIVE ;  /* 0x000000000000791b */ /* 0x007fe20003800000 */
.L_x_797:
[----:B------:R0:W-:Y:S04]  /*8a60*/  @!P0 STG.E.U16 desc[UR10][R18.64+0x50], R24 ;  /* 0x0000501812008986 */ /* 0x0001e8000c10150a */
[----:B------:R0:W-:Y:S01]  /*8a70*/  @!P0 STG.E.U16 desc[UR10][R20.64+0x50], R25 ;  /* 0x0000501914008986 */ /* 0x0001e2000c10150a */
[----:B------:R-:W-:Y:S01]  /*8a80*/  HFMA2.MMA R32, -RZ, RZ, 0, 5.9604644775390625e-08 ;  /* 0x00000001ff207435 */ /* 0x000fe200000001ff */
[----:B------:R-:W-:Y:S01]  /*8a90*/  IMAD.MOV.U32 R35, RZ, RZ, R42 ;  /* 0x000000ffff237224 */ /* 0x000fe200078e002a */
[----:B------:R-:W-:-:S09]  /*8aa0*/  MOV R40, R38 ;  /* 0x0000002600287202 */ /* 0x000fd20000000f00 */
[----:B0-----:R-:W-:Y:S05]  /*8ab0*/  WARPSYNC.COLLECTIVE R30, `(.L_x_798) ;  /* 0x000000001e087348 */ /* 0x001fea0003c00000 */
[----:B------:R1:W2:Y:S02]  /*8ac0*/  SHFL.BFLY P2, R38, R35, R32, R33 ;  /* 0x0c00002023267389 */ /* 0x0002a40000040021 */
[----:B012---:R-:W-:Y:S01]  /*8ad0*/  ENDCOLLECTIVE ;  /* 0x000000000000791b */ /* 0x007fe20003800000 */
.L_x_798:
[----:B------:R-:W-:-:S05]  /*8ae0*/  FADD.FTZ R40, R41, R40 ;  /* 0x0000002829287221 */ /* 0x000fca0000010000 */
[----:B------:R-:W-:Y:S02]  /*8af0*/  MOV R35, R40 ;  /* 0x0000002800237202 */ /* 0x000fe40000000f00 */
[----:B------:R-:W-:-:S07]  /*8b00*/  MOV R27, R38 ;  /* 0x00000026001b7202 */ /* 0x000fce0000000f00 */
[----:B------:R-:W-:Y:S05]  /*8b10*/  WARPSYNC.COLLECTIVE R30, `(.L_x_799) ;  /* 0x000000001e087348 */ /* 0x000fea0003c00000 */
[----:B------:R0:W1:Y:S02]  /*8b20*/  SHFL.BFLY P2, R38, R35, R32, R33 ;  /* 0x0c00002023267389 */ /* 0x0000640000040021 */
[----:B01----:R-:W-:Y:S01]  /*8b30*/  ENDCOLLECTIVE ;  /* 0x000000000000791b */ /* 0x003fe20003800000 */
.L_x_799:
[----:B------:R-:W-:Y:S01]  /*8b40*/  FADD.FTZ R22, R42, R27 ;  /* 0x0000001b2a167221 */ /* 0x000fe20000010000 */
[----:B------:R-:W-:Y:S06]  /*8b50*/  BRA `(.L_x_800) ;  /* 0xffffffe400247947 */ /* 0x000fec000383ffff */
.L_x_801:
        /* <DEDUP_REMOVED lines=10> */
.L_x_3837:


//--------------------- .text._ZN13group_norm_v218gn_bwd_cuda_kernelI13__nv_bfloat16Li320ELi2ELi32ELi10ELi1024ELb0ELb1ELi32ELi320ELi320ELi4ELb1ELi9ELb0ELb0ELNS_15WgradSyncMethodE3ENS_16CompileConditionILi900EEEEEvPT_S6_S6_PKS5_S8_S8_S8_PKfflPfPj --------------------------
	.section	.text._ZN13group_norm_v218gn_bwd_cuda_kernelI13__nv_bfloat16Li320ELi2ELi32ELi10ELi1024ELb0ELb1ELi32ELi320ELi320ELi4ELb1ELi9ELb0ELb0ELNS_15WgradSyncMethodE3ENS_16CompileConditionILi900EEEEEvPT_S6_S6_PKS5_S8_S8_S8_PKfflPfPj,"ax",@progbits
	.align	128
        .global         _ZN13group_norm_v218gn_bwd_cuda_kernelI13__nv_bfloat16Li320ELi2ELi32ELi10ELi1024ELb0ELb1ELi32ELi320ELi320ELi4ELb1ELi9ELb0ELb0ELNS_15WgradSyncMethodE3ENS_16CompileConditionILi900EEEEEvPT_S6_S6_PKS5_S8_S8_S8_PKfflPfPj
        .type           _ZN13group_norm_v218gn_bwd_cuda_kernelI13__nv_bfloat16Li320ELi2ELi32ELi10ELi1024ELb0ELb1ELi32ELi320ELi320ELi4ELb1ELi9ELb0ELb0ELNS_15WgradSyncMethodE3ENS_16CompileConditionILi900EEEEEvPT_S6_S6_PKS5_S8_S8_S8_PKfflPfPj,@function
        .size           _ZN13group_norm_v218gn_bwd_cuda_kernelI13__nv_bfloat16Li320ELi2ELi32ELi10ELi1024ELb0ELb1ELi32ELi320ELi320ELi4ELb1ELi9ELb0ELb0ELNS_15WgradSyncMethodE3ENS_16CompileConditionILi900EEEEEvPT_S6_S6_PKS5_S8_S8_S8_PKfflPfPj,(.L_x_3838 - _ZN13group_norm_v218gn_bwd_cuda_kernelI13__nv_bfloat16Li320ELi2ELi32ELi10ELi1024ELb0ELb1ELi32ELi320ELi320ELi4ELb1ELi9ELb0ELb0ELNS_15WgradSyncMethodE3ENS_16CompileConditionILi900EEEEEvPT_S6_S6_PKS5_S8_S8_S8_PKfflPfPj)
        .other          _ZN13group_norm_v218gn_bwd_cuda_kernelI13__nv_bfloat16Li320ELi2ELi32ELi10ELi1024ELb0ELb1ELi32ELi320ELi320ELi4ELb1ELi9ELb0ELb0ELNS_15WgradSyncMethodE3ENS_16CompileConditionILi900EEEEEvPT_S6_S6_PKS5_S8_S8_S8_PKfflPfPj,@"STO_CUDA_ENTRY STV_DEFAULT"
_ZN13group_norm_v218gn_bwd_cuda_kernelI13__nv_bfloat16Li320ELi2ELi32ELi10ELi1024ELb0ELb1ELi32ELi320ELi320ELi4ELb1ELi9ELb0ELb0ELNS_15WgradSyncMethodE3ENS_16CompileConditionILi900EEEEEvPT_S6_S6_PKS5_S8_S8_S8_PKfflPfPj:
.text._ZN13group_norm_v218gn_bwd_cuda_kernelI13__nv_bfloat16Li320ELi2ELi32ELi10ELi1024ELb0ELb1ELi32ELi320ELi320ELi4ELb1ELi9ELb0ELb0ELNS_15WgradSyncMethodE3ENS_16CompileConditionILi900EEEEEvPT_S6_S6_PKS5_S8_S8_S8_PKfflPfPj:
        /* <DEDUP_REMOVED lines=29> */
.L_x_804:
[----:B------:R-:W2:Y:S04]  /*01d0*/  LD.E.STRONG.GPU R0, desc[UR10][R2.64] ;  /* 0x0000000a02007980 */ /* 0x000ea8000c10f900 */
[----:B--2---:R-:W-:Y:S01]  /*01e0*/  CCTL.IVALL ;  /* 0x00000000ff00798f */ /* 0x004fe20002000000 */
[----:B------:R-:W-:Y:S05]  /*01f0*/  YIELD ;  /* 0x0000000000007946 */ /* 0x000fea0003800000 */
[----:B-----5:R-:W-:-:S04]  /*0200*/  LOP3.LUT R0, R0, R5, RZ, 0x3c, !PT ;  /* 0x0000000500007212 */ /* 0x020fc800078e3cff */
[----:B------:R-:W-:-:S13]  /*0210*/  ISETP.GT.AND P0, PT, R0, -0x1, PT ;  /* 0xffffffff0000780c */ /* 0x000fda0003f04270 */
[----:B------:R-:W-:Y:S05]  /*0220*/  @P0 BRA `(.L_x_804) ;  /* 0xfffffffc00e80947 */ /* 0x000fea000383ffff */
.L_x_803:
[----:B------:R-:W-:Y:S05]  /*0230*/  WARPSYNC.ALL ;  /* 0x0000000000007948 */ /* 0x000fea0003800000 */
[----:B------:R-:W-:Y:S06]  /*0240*/  BAR.SYNC.DEFER_BLOCKING 0x0 ;  /* 0x0000000000007b1d */ /* 0x000fec0000010000 */
[----:B------:R-:W-:Y:S05]  /*0250*/  BRA `(.L_x_805) ;  /* 0x0000004400107947 */ /* 0x000fea0003800000 */
.L_x_802:
        /* <DEDUP_REMOVED lines=8> */
[----:B------:R-:W-:Y:S01]  /*02e0*/  SHF.R.S32.HI R0, RZ, 0x1f, R13 ;  /* 0x0000001fff007819 */ /* 0x000fe2000001140d */
[----:B------:R-:W1:Y:S01]  /*02f0*/  S2UR UR6, SR_CgaCtaId ;  /* 0x00000000000679c3 */ /* 0x000e620000008800 */
[C---:B------:R-:W-:Y:S01]  /*0300*/  IADD3 R4, R7.reuse, 0x2, RZ ;  /* 0x0000000207047810 */ /* 0x040fe20007ffe0ff */
[----:B------:R-:W-:Y:S01]  /*0310*/  UMOV UR4, 0x400 ;  /* 0x0000040000047882 */ /* 0x000fe20000000000 */
[CC--:B------:R-:W-:Y:S01]  /*0320*/  LEA.HI R6, R0.reuse, R13.reuse, RZ, 0x2 ;  /* 0x0000000d00067211 */ /* 0x0c0fe200078f10ff */
[----:B------:R-:W-:Y:S01]  /*0330*/  UIADD3 UR4, UR4, 0x2800, URZ ;  /* 0x0000280004047890 */ /* 0x000fe2000fffe03f */
[----:B------:R-:W-:Y:S02]  /*0340*/  LEA.HI R0, R0, R13, RZ, 0x4 ;  /* 0x0000000d00007211 */ /* 0x000fe400078f20ff */
[----:B------:R-:W-:Y:S02]  /*0350*/  CS2R R24, SRZ ;  /* 0x0000000000187805 */ /* 0x000fe4000001ff00 */
[----:B------:R-:W-:Y:S01]  /*0360*/  SHF.R.S32.HI R8, RZ, 0x2, R6 ;  /* 0x00000002ff087819 */ /* 0x000fe20000011406 */
[----:B0-----:R-:W-:Y:S01]  /*0370*/  IMAD.WIDE.U32 R2, R7, -0x33333333, RZ ;  /* 0xcccccccd07027825 */ /* 0x001fe200078e00ff */
[----:B------:R-:W-:-:S02]  /*0380*/  LOP3.LUT R6, R6, 0xfffffffc, RZ, 0xc0, !PT ;  /* 0xfffffffc06067812 */ /* 0x000fc400078ec0ff */
[----:B------:R-:W-:Y:S02]  /*0390*/  CS2R R26, SRZ ;  /* 0x00000000001a7805 */ /* 0x000fe4000001ff00 */
[C---:B------:R-:W-:Y:S01]  /*03a0*/  IADD3 R5, R8.reuse, 0x50, RZ ;  /* 0x0000005008057810 */ /* 0x040fe20007ffe0ff */
[C---:B------:R-:W-:Y:S01]  /*03b0*/  VIADD R11, R8.reuse, 0xf0 ;  /* 0x000000f0080b7836 */ /* 0x040fe20000000000 */
[----:B------:R-:W-:Y:S02]  /*03c0*/  IADD3 R9, R8, 0xa0, RZ ;  /* 0x000000a008097810 */ /* 0x000fe40007ffe0ff */
[----:B------:R-:W-:Y:S02]  /*03d0*/  CS2R R28, SRZ ;  /* 0x00000000001c7805 */ /* 0x000fe4000001ff00 */
[----:B------:R-:W-:Y:S02]  /*03e0*/  SHF.R.S32.HI R8, RZ, 0x1f, R5 ;  /* 0x0000001fff087819 */ /* 0x000fe40000011405 */
[----:B------:R-:W-:-:S02]  /*03f0*/  CS2R R30, SRZ ;  /* 0x00000000001e7805 */ /* 0x000fc4000001ff00 */
[----:B------:R-:W-:Y:S02]  /*0400*/  SHF.R.S32.HI R10, RZ, 0x1f, R9 ;  /* 0x0000001fff0a7819 */ /* 0x000fe40000011409 */
[----:B------:R-:W-:Y:S01]  /*0410*/  LEA.HI R8, R8, R5, RZ, 0x2 ;  /* 0x0000000508087211 */ /* 0x000fe200078f10ff */
[----:B------:R-:W-:Y:S01]  /*0420*/  IMAD.WIDE.U32 R4, R4, -0x33333333, RZ ;  /* 0xcccccccd04047825 */ /* 0x000fe200078e00ff */
[----:B------:R-:W-:Y:S02]  /*0430*/  SHF.R.S32.HI R12, RZ, 0x1f, R11 ;  /* 0x0000001fff0c7819 */ /* 0x000fe4000001140b */
[----:B------:R-:W-:Y:S01]  /*0440*/  SHF.R.U32.HI R7, RZ, 0x3, R3 ;  /* 0x00000003ff077819 */ /* 0x000fe20000011603 */
[----:B-1----:R-:W-:Y:S01]  /*0450*/  ULEA UR6, UR6, UR4, 0x18 ;  /* 0x0000000406067291 */ /* 0x002fe2000f8ec03f */
[----:B------:R-:W-:Y:S02]  /*0460*/  SHF.R.U32.HI R3, RZ, 0x4, R0 ;  /* 0x00000004ff037819 */ /* 0x000fe40000011600 */
[----:B------:R-:W-:Y:S01]  /*0470*/  IADD3 R6, -R6, R13, RZ ;  /* 0x0000000d06067210 */ /* 0x000fe20007ffe1ff */
[----:B------:R0:W-:Y:S01]  /*0480*/  STL [R1+0x2c], R7 ;  /* 0x00002c0701007387 */ /* 0x0001e20000100800 */
[----:B------:R-:W-:Y:S01]  /*0490*/  LEA.HI R10, R10, R9, RZ, 0x2 ;  /* 0x000000090a0a7211 */ /* 0x000fe200078f10ff */
[----:B------:R-:W-:Y:S01]  /*04a0*/  UMOV UR4, URZ ;  /* 0x0000003f00047c82 */ /* 0x000fe20008000000 */
[----:B------:R-:W-:-:S02]  /*04b0*/  LEA.HI R12, R12, R11, RZ, 0x2 ;  /* 0x0000000b0c0c7211 */ /* 0x000fc400078f10ff */
[----:B------:R-:W-:Y:S02]  /*04c0*/  SHF.R.U32.HI R2, RZ, 0x3, R5 ;  /* 0x00000003ff027819 */ /* 0x000fe40000011605 */
[----:B------:R-:W-:Y:S02]  /*04d0*/  SHF.R.U32.HI R5, RZ, 0x2, R8 ;  /* 0x00000002ff057819 */ /* 0x000fe40000011608 */
[C---:B------:R-:W-:Y:S01]  /*04e0*/  LOP3.LUT R0, R6.reuse, 0x3, R3, 0x78, !PT ;  /* 0x0000000306007812 */ /* 0x040fe200078e7803 */
[----:B------:R1:W-:Y:S01]  /*04f0*/  STL [R1+0x30], R2 ;  /* 0x0000300201007387 */ /* 0x0003e20000100800 */
[----:B0-----:R-:W-:Y:S02]  /*0500*/  SHF.R.U32.HI R7, RZ, 0x2, R10 ;  /* 0x00000002ff077819 */ /* 0x001fe4000001160a */
[----:B------:R-:W-:Y:S01]  /*0510*/  SHF.R.U32.HI R9, RZ, 0x2, R12 ;  /* 0x00000002ff097819 */ /* 0x000fe2000001160c */
[----:B------:R0:W-:Y:S01]  /*0520*/  STL [R1+0x40], R0 ;  /* 0x0000400001007387 */ /* 0x0001e20000100800 */
[----:B------:R-:W-:-:S02]  /*0530*/  LOP3.LUT R5, R6, 0x3, R5, 0x78, !PT ;  /* 0x0000000306057812 */ /* 0x000fc400078e7805 */
[----:B-1----:R-:W-:-:S03]  /*0540*/  LOP3.LUT R2, R6, 0x3, R7, 0x78, !PT ;  /* 0x0000000306027812 */ /* 0x002fc600078e7807 */
[----:B------:R-:W-:Y:S01]  /*0550*/  STL [R1+0x3c], R5 ;  /* 0x00003c0501007387 */ /* 0x000fe20000100800 */
[----:B0-----:R-:W-:-:S03]  /*0560*/  LOP3.LUT R0, R6, 0x3, R9, 0x78, !PT ;  /* 0x0000000306007812 */ /* 0x001fc600078e7809 */
[----:B------:R0:W-:Y:S04]  /*0570*/  STL [R1+0x38], R2 ;  /* 0x0000380201007387 */ /* 0x0001e80000100800 */
[----:B------:R1:W-:Y:S01]  /*0580*/  STL [R1+0x34], R0 ;  /* 0x0000340001007387 */ /* 0x0003e20000100800 */
[C---:B--2---:R-:W-:Y:S01]  /*0590*/  PRMT R3, R15.reuse, 0x7632, R3 ;  /* 0x000076320f037816 */ /* 0x044fe20000000003 */
[C---:B0-----:R-:W-:Y:S01]  /*05a0*/  IMAD.U32 R2, R14.reuse, 0x10000, RZ ;  /* 0x000100000e027824 */ /* 0x041fe200078e00ff */
[----:B------:R-:W-:Y:S02]  /*05b0*/  PRMT R4, R14, 0x7632, R4 ;  /* 0x000076320e047816 */ /* 0x000fe40000000004 */
[----:B-1----:R-:W-:Y:S01]  /*05c0*/  SHF.L.U32 R0, R15, 0x10, RZ ;  /* 0x000000100f007819 */ /* 0x002fe200000006ff */
[----:B------:R-:W-:Y:S01]  /*05d0*/  IMAD.U32 R3, R3, 0x10000, RZ ;  /* 0x0001000003037824 */ /* 0x000fe200078e00ff */
[----:B------:R-:W-:-:S07]  /*05e0*/  SHF.L.U32 R4, R4, 0x10, RZ ;  /* 0x0000001004047819 */ /* 0x000fce00000006ff */
.L_x_821:
[----:B-1----:R-:W2:Y:S04]  /*05f0*/  LDL R8, [R1+0x2c] ;  /* 0x00002c0001087983 */ /* 0x002ea80000100800 */
[----:B------:R-:W3:Y:S01]  /*0600*/  LDL R14, [R1+0x30] ;  /* 0x00003000010e7983 */ /* 0x000ee20000100800 */
[----:B------:R-:W-:Y:S01]  /*0610*/  USHF.L.U32 UR7, UR16, 0x5, URZ ;  /* 0x0000000510077899 */ /* 0x000fe2000800063f */
[----:B------:R-:W-:Y:S01]  /*0620*/  HFMA2.MMA R7, -RZ, RZ, 0, 0 ;  /* 0x00000000ff077435 */ /* 0x000fe200000001ff */
[----:B------:R-:W-:Y:S01]  /*0630*/  MOV R11, UR9 ;  /* 0x00000009000b7c02 */ /* 0x000fe20008000f00 */
[----:B------:R-:W0:Y:S01]  /*0640*/  S2R R5, SR_TID.X ;  /* 0x0000000000057919 */ /* 0x000e220000002100 */
[----:B------:R-:W-:Y:S02]  /*0650*/  ULOP3.LUT UR7, UR7, 0x3e0, URZ, 0xc0, !UPT ;  /* 0x000003e007077892 */ /* 0x000fe4000f8ec03f */
[----:B------:R-:W-:Y:S01]  /*0660*/  USHF.L.U32 UR12, UR9, 0x5, URZ ;  /* 0x00000005090c7899 */ /* 0x000fe2000800063f */
[----:B------:R-:W-:Y:S01]  /*0670*/  STL [R1+0x58], R25 ;  /* 0x0000581901007387 */ /* 0x000fe20000100800 */
[----:B------:R-:W-:Y:S01]  /*0680*/  USHF.L.U64.HI UR13, UR9, 0x5, UR5 ;  /* 0x00000005090d7899 */ /* 0x000fe20008010205 */
[----:B------:R-:W-:Y:S01]  /*0690*/  ULDC.64 UR14, c[0x0][0x248] ;  /* 0x00009200000e7ab9 */ /* 0x000fe20000000a00 */
[----:B------:R-:W-:Y:S01]  /*06a0*/  ULDC.64 UR18, c[0x0][0x230] ;  /* 0x00008c0000127ab9 */ /* 0x000fe20000000a00 */
[----:B------:R-:W-:Y:S01]  /*06b0*/  ULDC.64 UR20, c[0x0][0x228] ;  /* 0x00008a0000147ab9 */ /* 0x000fe20000000a00 */
[----:B------:R-:W-:Y:S04]  /*06c0*/  STL [R1+0x54], R24 ;  /* 0x0000541801007387 */ /* 0x000fe80000100800 */
[----:B------:R-:W-:Y:S04]  /*06d0*/  STL [R1+0x50], R29 ;  /* 0x0000501d01007387 */ /* 0x000fe80000100800 */
[----:B------:R-:W-:Y:S01]  /*06e0*/  STL [R1+0x4c], R28 ;  /* 0x00004c1c01007387 */ /* 0x000fe20000100800 */
[----:B0-----:R-:W-:-:S05]  /*06f0*/  IMAD.WIDE.U32 R68, R5, -0x33333333, RZ ;  /* 0xcccccccd05447825 */ /* 0x001fca00078e00ff */
[----:B------:R-:W-:-:S05]  /*0700*/  SHF.R.U32.HI R68, RZ, 0x6, R69 ;  /* 0x00000006ff447819 */ /* 0x000fca0000011645 */
[C---:B------:R-:W-:Y:S02]  /*0710*/  IMAD R5, R68.reuse, -0x50, R5 ;  /* 0xffffffb044057824 */ /* 0x040fe400078e0205 */
[----:B------:R-:W-:Y:S01]  /*0720*/  VIADD R9, R68, UR7 ;  /* 0x0000000744097c36 */ /* 0x000fe20008000000 */
[----:B------:R-:W-:Y:S02]  /*0730*/  UIMAD UR7, UR5, 0x50000, URZ ;  /* 0x00050000050778a4 */ /* 0x000fe4000f8e023f */
[----:B------:R-:W-:Y:S01]  /*0740*/  SHF.L.U32 R6, R5, 0x2, RZ ;  /* 0x0000000205067819 */ /* 0x000fe200000006ff */
[----:B------:R-:W-:-:S04]  /*0750*/  IMAD R9, R9, 0x140, RZ ;  /* 0x0000014009097824 */ /* 0x000fc800078e02ff */
[----:B------:R-:W-:-:S04]  /*0760*/  IMAD.WIDE.U32 R6, R11, 0x50000, R6 ;  /* 0x000500000b067825 */ /* 0x000fc800078e0006 */
[----:B------:R-:W-:Y:S01]  /*0770*/  VIADD R7, R7, UR7 ;  /* 0x0000000707077c36 */ /* 0x000fe20008000000 */
[----:B------:R-:W-:Y:S01]  /*0780*/  ULDC UR7, c[0x0][0x250] ;  /* 0x0000940000077ab9 */ /* 0x000fe20000000800 */
[----:B--2---:R-:W-:Y:S02]  /*0790*/  IADD3 R10, P0, R8, UR12, RZ ;  /* 0x0000000c080a7c10 */ /* 0x004fe4000ff1e0ff */
[----:B------:R-:W-:Y:S02]  /*07a0*/  IADD3 R8, P1, R9, R6, RZ ;  /* 0x0000000609087210 */ /* 0x000fe40007f3e0ff */
[----:B------:R-:W-:Y:S02]  /*07b0*/  IADD3.X R13, RZ, UR13, RZ, P0, !PT ;  /* 0x0000000dff0d7c10 */ /* 0x000fe400087fe4ff */
[----:B------:R-:W-:Y:S02]  /*07c0*/  LEA R32, P0, R10, UR14, 0x3 ;  /* 0x0000000e0a207c11 */ /* 0x000fe4000f8018ff */
[----:B------:R-:W-:-:S02]  /*07d0*/  IADD3.X R11, RZ, R7, RZ, P1, !PT ;  /* 0x00000007ff0b7210 */ /* 0x000fc40000ffe4ff */
[----:B------:R-:W-:Y:S02]  /*07e0*/  LEA.HI.X R33, R10, UR15, R13, 0x3, P0 ;  /* 0x0000000f0a217c11 */ /* 0x000fe400080f1c0d */
[C---:B------:R-:W-:Y:S01]  /*07f0*/  SHF.L.U64.HI R12, R8.reuse, 0x1, R11 ;  /* 0x00000001080c7819 */ /* 0x040fe2000001020b */
[----:B------:R-:W-:Y:S01]  /*0800*/  VIADD R11, R9, 0x500 ;  /* 0x00000500090b7836 */ /* 0x000fe20000000000 */
[----:B------:R-:W-:Y:S02]  /*0810*/  SHF.L.U32 R15, R8, 0x1, RZ ;  /* 0x00000001080f7819 */ /* 0x000fe400000006ff */
[----:B------:R-:W2:Y:S02]  /*0820*/  LDG.E.64.CONSTANT R32, desc[UR10][R32.64] ;  /* 0x0000000a20207981 */ /* 0x000ea4000c1e9b00 */
[----:B------:R-:W-:Y:S02]  /*0830*/  IADD3 R34, P0, R15, UR18, RZ ;  /* 0x000000120f227c10 */ /* 0x000fe4000ff1e0ff */
[----:B------:R-:W-:Y:S01]  /*0840*/  IADD3 R11, P2, R11, R6, RZ ;  /* 0x000000060b0b7210 */ /* 0x000fe20007f5e0ff */
[----:B------:R0:W-:Y:S01]  /*0850*/  STL [R1+0x28], R12 ;  /* 0x0000280c01007387 */ /* 0x0001e20000100800 */
[----:B------:R-:W-:-:S02]  /*0860*/  IADD3.X R35, R12, UR19, RZ, P0, !PT ;  /* 0x000000130c237c10 */ /* 0x000fc400087fe4ff */
[----:B------:R-:W-:Y:S01]  /*0870*/  IADD3 R36, P1, R15, UR20, RZ ;  /* 0x000000140f247c10 */ /* 0x000fe2000ff3e0ff */
[----:B------:R-:W-:Y:S01]  /*0880*/  STL [R1+0x14], R15 ;  /* 0x0000140f01007387 */ /* 0x000fe20000100800 */
[----:B------:R-:W-:Y:S02]  /*0890*/  IADD3.X R8, RZ, R7, RZ, P2, !PT ;  /* 0x00000007ff087210 */ /* 0x000fe400017fe4ff */
[C---:B------:R-:W-:Y:S01]  /*08a0*/  SHF.L.U32 R13, R11.reuse, 0x1, RZ ;  /* 0x000000010b0d7819 */ /* 0x040fe200000006ff */
[----:B------:R-:W4:Y:S01]  /*08b0*/  LDG.E.64.CONSTANT R34, desc[UR10][R34.64] ;  /* 0x0000000a22227981 */ /* 0x000f22000c1e9b00 */
[----:B------:R-:W-:Y:S02]  /*08c0*/  IADD3.X R37, R12, UR21, RZ, P1, !PT ;  /* 0x000000150c257c10 */ /* 0x000fe40008ffe4ff */
[----:B---3--:R-:W-:Y:S02]  /*08d0*/  IADD3 R10, P0, R14, UR12, RZ ;  /* 0x0000000c0e0a7c10 */ /* 0x008fe4000ff1e0ff */
[----:B0-----:R-:W-:-:S02]  /*08e0*/  SHF.L.U64.HI R12, R11, 0x1, R8 ;  /* 0x000000010b0c7819 */ /* 0x001fc40000010208 */
[C---:B------:R-:W-:Y:S01]  /*08f0*/  IADD3 R38, P1, R13.reuse, UR18, RZ ;  /* 0x000000120d267c10 */ /* 0x040fe2000ff3e0ff */
[----:B------:R-:W-:Y:S01]  /*0900*/  IMAD.X R11, RZ, RZ, UR13, P0 ;  /* 0x0000000dff0b7e24 */ /* 0x000fe200080e06ff */
[----:B------:R-:W-:Y:S01]  /*0910*/  IADD3 R40, P2, R13, UR20, RZ ;  /* 0x000000140d287c10 */ /* 0x000fe2000ff5e0ff */
[----:B------:R-:W3:Y:S01]  /*0920*/  LDG.E.64.CONSTANT R36, desc[UR10][R36.64] ;  /* 0x0000000a24247981 */ /* 0x000ee2000c1e9b00 */
[----:B------:R-:W-:Y:S01]  /*0930*/  IADD3.X R39, R12, UR19, RZ, P1, !PT ;  /* 0x000000130c277c10 */ /* 0x000fe20008ffe4ff */
[----:B------:R-:W-:Y:S01]  /*0940*/  ULDC.64 UR12, c[0x0][0x258] ;  /* 0x00009600000c7ab9 */ /* 0x000fe20000000a00 */
[----:B------:R-:W-:Y:S02]  /*0950*/  LEA R42, P0, R10, UR14, 0x3 ;  /* 0x0000000e0a2a7c11 */ /* 0x000fe4000f8018ff */
[----:B------:R-:W-:Y:S02]  /*0960*/  IADD3.X R41, R12, UR21, RZ, P2, !PT ;  /* 0x000000150c297c10 */ /* 0x000fe400097fe4ff */
[----:B------:R-:W-:Y:S01]  /*0970*/  LEA.HI.X R43, R10, UR15, R11, 0x3, P0 ;  /* 0x0000000f0a2b7c11 */ /* 0x000fe200080f1c0b */
[----:B------:R-:W3:Y:S04]  /*0980*/  LDG.E.64.CONSTANT R38, desc[UR10][R38.64] ;  /* 0x0000000a26267981 */ /* 0x000ee8000c1e9b00 */
[----:B------:R-:W3:Y:S04]  /*0990*/  LDG.E.64.CONSTANT R40, desc[UR10][R40.64] ;  /* 0x0000000a28287981 */ /* 0x000ee8000c1e9b00 */
[----:B------:R-:W3:Y:S01]  /*09a0*/  LDG.E.64.CONSTANT R42, desc[UR10][R42.64] ;  /* 0x0000000a2a2a7981 */ /* 0x000ee2000c1e9b00 */
[----:B------:R-:W-:-:S04]  /*09b0*/  IADD3 R11, R9, 0xa00, RZ ;  /* 0x00000a00090b7810 */ /* 0x000fc80007ffe0ff */
[----:B------:R-:W-:Y:S01]  /*09c0*/  IADD3 R11, P0, R11, R6, RZ ;  /* 0x000000060b0b7210 */ /* 0x000fe20007f1e0ff */
[----:B------:R0:W-:Y:S03]  /*09d0*/  STL [R1+0x20], R13 ;  /* 0x0000200d01007387 */ /* 0x0001e60000100800 */
[----:B------:R-:W-:Y:S01]  /*09e0*/  IADD3.X R8, RZ, R7, RZ, P0, !PT ;  /* 0x00000007ff087210 */ /* 0x000fe200007fe4ff */
[----:B------:R1:W-:Y:S01]  /*09f0*/  STL [R1+0x24], R12 ;  /* 0x0000240c01007387 */ /* 0x0003e20000100800 */
[C---:B0-----:R-:W-:Y:S02]  /*0a00*/  IMAD.SHL.U32 R13, R11.reuse, 0x2, RZ ;  /* 0x000000020b0d7824 */ /* 0x041fe400078e00ff */
[----:B-1----:R-:W-:-:S03]  /*0a10*/  SHF.L.U64.HI R12, R11, 0x1, R8 ;  /* 0x000000010b0c7819 */ /* 0x002fc60000010208 */
[----:B------:R-:W-:-:S04]  /*0a20*/  IADD3 R44, P0, R13, UR18, RZ ;  /* 0x000000120d2c7c10 */ /* 0x000fc8000ff1e0ff */
[C---:B------:R-:W-:Y:S02]  /*0a30*/  IADD3.X R45, R12.reuse, UR19, RZ, P0, !PT ;  /* 0x000000130c2d7c10 */ /* 0x040fe400087fe4ff */
[----:B------:R-:W-:Y:S02]  /*0a40*/  IADD3 R46, P0, R13, UR20, RZ ;  /* 0x000000140d2e7c10 */ /* 0x000fe4000ff1e0ff */
[----:B------:R-:W-:Y:S02]  /*0a50*/  IADD3 R11, R9, 0xf00, RZ ;  /* 0x00000f00090b7810 */ /* 0x000fe40007ffe0ff */
[----:B------:R-:W-:Y:S01]  /*0a60*/  IADD3.X R47, R12, UR21, RZ, P0, !PT ;  /* 0x000000150c2f7c10 */ /* 0x000fe200087fe4ff */
[----:B------:R-:W3:Y:S01]  /*0a70*/  LDG.E.64.CONSTANT R44, desc[UR10][R44.64] ;  /* 0x0000000a2c2c7981 */ /* 0x000ee2000c1e9b00 */
[----:B------:R-:W-:-:S03]  /*0a80*/  IADD3 R11, P0, R11, R6, RZ ;  /* 0x000000060b0b7210 */ /* 0x000fc60007f1e0ff */
[----:B------:R-:W-:Y:S01]  /*0a90*/  STL [R1+0x18], R13 ;  /* 0x0000180d01007387 */ /* 0x000fe20000100800 */
[----:B------:R-:W-:-:S03]  /*0aa0*/  IADD3.X R8, RZ, R7, RZ, P0, !PT ;  /* 0x00000007ff087210 */ /* 0x000fc600007fe4ff */
[----:B------:R0:W-:Y:S04]  /*0ab0*/  STL [R1+0x1c], R12 ;  /* 0x00001c0c01007387 */ /* 0x0001e80000100800 */
[----:B------:R-:W3:Y:S01]  /*0ac0*/  LDG.E.64.CONSTANT R46, desc[UR10][R46.64] ;  /* 0x0000000a2e2e7981 */ /* 0x000ee2000c1e9b00 */
[C---:B------:R-:W-:Y:S01]  /*0ad0*/  SHF.L.U64.HI R10, R11.reuse, 0x1, R8 ;  /* 0x000000010b0a7819 */ /* 0x040fe20000010208 */
[----:B0-----:R-:W-:-:S05]  /*0ae0*/  IMAD.SHL.U32 R12, R11, 0x2, RZ ;  /* 0x000000020b0c7824 */ /* 0x001fca00078e00ff */
[C---:B------:R-:W-:Y:S02]  /*0af0*/  IADD3 R48, P0, R12.reuse, UR18, RZ ;  /* 0x000000120c307c10 */ /* 0x040fe4000ff1e0ff */
[----:B------:R-:W-:Y:S02]  /*0b00*/  IADD3 R50, P1, R12, UR20, RZ ;  /* 0x000000140c327c10 */ /* 0x000fe4000ff3e0ff */
[C---:B------:R-:W-:Y:S02]  /*0b10*/  IADD3.X R49, R10.reuse, UR19, RZ, P0, !PT ;  /* 0x000000130a317c10 */ /* 0x040fe400087fe4ff */
[----:B------:R-:W-:Y:S02]  /*0b20*/  IADD3.X R51, R10, UR21, RZ, P1, !PT ;  /* 0x000000150a337c10 */ /* 0x000fe40008ffe4ff */
[----:B------:R-:W-:Y:S02]  /*0b30*/  IADD3 R11, R9, 0x1400, RZ ;  /* 0x00001400090b7810 */ /* 0x000fe40007ffe0ff */
[----:B------:R-:W3:Y:S02]  /*0b40*/  LDG.E.64.CONSTANT R48, desc[UR10][R48.64] ;  /* 0x0000000a30307981 */ /* 0x000ee4000c1e9b00 */
[----:B------:R-:W-:-:S02]  /*0b50*/  IADD3 R11, P0, R11, R6, RZ ;  /* 0x000000060b0b7210 */ /* 0x000fc40007f1e0ff */
[----:B------:R-:W3:Y:S02]  /*0b60*/  LDG.E.64.CONSTANT R50, desc[UR10][R50.64] ;  /* 0x0000000a32327981 */ /* 0x000ee4000c1e9b00 */
[----:B------:R-:W-:Y:S02]  /*0b70*/  IADD3.X R8, RZ, R7, RZ, P0, !PT ;  /* 0x00000007ff087210 */ /* 0x000fe400007fe4ff */
[----:B------:R0:W-:Y:S04]  /*0b80*/  STL [R1+0xc], R12 ;  /* 0x00000c0c01007387 */ /* 0x0001e80000100800 */
[----:B------:R1:W-:Y:S01]  /*0b90*/  STL [R1+0x10], R10 ;  /* 0x0000100a01007387 */ /* 0x0003e20000100800 */
[C---:B0-----:R-:W-:Y:S01]  /*0ba0*/  IMAD.SHL.U32 R12, R11.reuse, 0x2, RZ ;  /* 0x000000020b0c7824 */ /* 0x041fe200078e00ff */
[----:B-1----:R-:W-:-:S04]  /*0bb0*/  SHF.L.U64.HI R10, R11, 0x1, R8 ;  /* 0x000000010b0a7819 */ /* 0x002fc80000010208 */
[----:B------:R-:W-:Y:S02]  /*0bc0*/  IADD3 R52, P0, R12, UR18, RZ ;  /* 0x000000120c347c10 */ /* 0x000fe4000ff1e0ff */
[----:B------:R-:W-:Y:S02]  /*0bd0*/  IADD3 R11, R9, 0x1900, RZ ;  /* 0x00001900090b7810 */ /* 0x000fe40007ffe0ff */
[----:B------:R-:W-:Y:S02]  /*0be0*/  IADD3.X R53, R10, UR19, RZ, P0, !PT ;  /* 0x000000130a357c10 */ /* 0x000fe400087fe4ff */
[----:B------:R-:W-:Y:S02]  /*0bf0*/  IADD3 R11, P0, R11, R6, RZ ;  /* 0x000000060b0b7210 */ /* 0x000fe40007f1e0ff */
[----:B------:R-:W-:Y:S02]  /*0c00*/  IADD3 R54, P1, R12, UR20, RZ ;  /* 0x000000140c367c10 */ /* 0x000fe4000ff3e0ff */
[----:B------:R-:W-:Y:S01]  /*0c10*/  IADD3.X R8, RZ, R7, RZ, P0, !PT ;  /* 0x00000007ff087210 */ /* 0x000fe200007fe4ff */
[----:B------:R-:W-:Y:S01]  /*0c20*/  IMAD.SHL.U32 R89, R11, 0x2, RZ ;  /* 0x000000020b597824 */ /* 0x000fe200078e00ff */
[----:B------:R-:W-:Y:S01]  /*0c30*/  IADD3.X R55, R10, UR21, RZ, P1, !PT ;  /* 0x000000150a377c10 */ /* 0x000fe20008ffe4ff */
[----:B------:R-:W3:Y:S04]  /*0c40*/  LDG.E.64.CONSTANT R52, desc[UR10][R52.64] ;  /* 0x0000000a34347981 */ /* 0x000ee8000c1e9b00 */
[----:B------:R-:W-:Y:S01]  /*0c50*/  STL [R1+0x4], R12 ;  /* 0x0000040c01007387 */ /* 0x000fe20000100800 */
[----:B------:R-:W-:-:S03]  /*0c60*/  IADD3 R56, P0, R89, UR18, RZ ;  /* 0x0000001259387c10 */ /* 0x000fc6000ff1e0ff */
[----:B------:R0:W-:Y:S01]  /*0c70*/  STL [R1+0x8], R10 ;  /* 0x0000080a01007387 */ /* 0x0001e20000100800 */
[----:B------:R-:W-:-:S03]  /*0c80*/  IADD3 R58, P1, R89, UR20, RZ ;  /* 0x00000014593a7c10 */ /* 0x000fc6000ff3e0ff */
[----:B------:R-:W3:Y:S01]  /*0c90*/  LDG.E.64.CONSTANT R54, desc[UR10][R54.64] ;  /* 0x0000000a36367981 */ /* 0x000ee2000c1e9b00 */
[----:B0-----:R-:W-:Y:S02]  /*0ca0*/  SHF.L.U64.HI R10, R11, 0x1, R8 ;  /* 0x000000010b0a7819 */ /* 0x001fe40000010208 */
[----:B------:R-:W-:Y:S02]  /*0cb0*/  IADD3 R11, R9, 0x1e00, RZ ;  /* 0x00001e00090b7810 */ /* 0x000fe40007ffe0ff */
[C---:B------:R-:W-:Y:S02]  /*0cc0*/  IADD3.X R57, R10.reuse, UR19, RZ, P0, !PT ;  /* 0x000000130a397c10 */ /* 0x040fe400087fe4ff */
[----:B------:R-:W-:Y:S02]  /*0cd0*/  IADD3 R11, P0, R11, R6, RZ ;  /* 0x000000060b0b7210 */ /* 0x000fe40007f1e0ff */
[----:B------:R-:W-:Y:S02]  /*0ce0*/  IADD3.X R59, R10, UR21, RZ, P1, !PT ;  /* 0x000000150a3b7c10 */ /* 0x000fe40008ffe4ff */
[----:B------:R-:W3:Y:S01]  /*0cf0*/  LDG.E.64.CONSTANT R56, desc[UR10][R56.64] ;  /* 0x0000000a38387981 */ /* 0x000ee2000c1e9b00 */
[----:B------:R-:W-:Y:S01]  /*0d00*/  IMAD.SHL.U32 R87, R11, 0x2, RZ ;  /* 0x000000020b577824 */ /* 0x000fe200078e00ff */
[----:B------:R-:W-:-:S02]  /*0d10*/  IADD3.X R88, RZ, R7, RZ, P0, !PT ;  /* 0x00000007ff587210 */ /* 0x000fc400007fe4ff */
[----:B------:R-:W3:Y:S02]  /*0d20*/  LDG.E.64.CONSTANT R58, desc[UR10][R58.64] ;  /* 0x0000000a3a3a7981 */ /* 0x000ee4000c1e9b00 */
[----:B------:R-:W-:Y:S02]  /*0d30*/  SHF.L.U64.HI R88, R11, 0x1, R88 ;  /* 0x000000010b587819 */ /* 0x000fe40000010258 */
[C---:B------:R-:W-:Y:S02]  /*0d40*/  IADD3 R60, P0, R87.reuse, UR18, RZ ;  /* 0x00000012573c7c10 */ /* 0x040fe4000ff1e0ff */
[----:B------:R-:W-:Y:S02]  /*0d50*/  IADD3 R62, P1, R87, UR20, RZ ;  /* 0x00000014573e7c10 */ /* 0x000fe4000ff3e0ff */
[C---:B------:R-:W-:Y:S02]  /*0d60*/  IADD3.X R61, R88.reuse, UR19, RZ, P0, !PT ;  /* 0x00000013583d7c10 */ /* 0x040fe400087fe4ff */
[----:B------:R-:W-:-:S02]  /*0d70*/  IADD3.X R63, R88, UR21, RZ, P1, !PT ;  /* 0x00000015583f7c10 */ /* 0x000fc40008ffe4ff */
[----:B------:R-:W-:Y:S02]  /*0d80*/  IADD3 R9, R9, 0x2300, RZ ;  /* 0x0000230009097810 */ /* 0x000fe40007ffe0ff */
[----:B------:R-:W3:Y:S02]  /*0d90*/  LDG.E.64.CONSTANT R60, desc[UR10][R60.64] ;  /* 0x0000000a3c3c7981 */ /* 0x000ee4000c1e9b00 */
[----:B------:R-:W-:Y:S02]  /*0da0*/  IADD3 R9, P0, R9, R6, RZ ;  /* 0x0000000609097210 */ /* 0x000fe40007f1e0ff */
[----:B------:R-:W3:Y:S02]  /*0db0*/  LDG.E.64.CONSTANT R62, desc[UR10][R62.64] ;  /* 0x0000000a3e3e7981 */ /* 0x000ee4000c1e9b00 */
[----:B------:R-:W-:Y:S01]  /*0dc0*/  IADD3.X R86, RZ, R7, RZ, P0, !PT ;  /* 0x00000007ff567210 */ /* 0x000fe200007fe4ff */
[----:B------:R-:W-:-:S03]  /*0dd0*/  IMAD.SHL.U32 R85, R9, 0x2, RZ ;  /* 0x0000000209557824 */ /* 0x000fc600078e00ff */
[----:B------:R-:W-:Y:S02]  /*0de0*/  SHF.L.U64.HI R86, R9, 0x1, R86 ;  /* 0x0000000109567819 */ /* 0x000fe40000010256 */
[C---:B------:R-:W-:Y:S02]  /*0df0*/  IADD3 R64, P0, R85.reuse, UR18, RZ ;  /* 0x0000001255407c10 */ /* 0x040fe4000ff1e0ff */
[----:B------:R-:W-:Y:S02]  /*0e00*/  IADD3 R66, P1, R85, UR20, RZ ;  /* 0x0000001455427c10 */ /* 0x000fe4000ff3e0ff */
[C---:B------:R-:W-:Y:S02]  /*0e10*/  IADD3.X R65, R86.reuse, UR19, RZ, P0, !PT ;  /* 0x0000001356417c10 */ /* 0x040fe400087fe4ff */
[----:B------:R-:W-:-:S04]  /*0e20*/  IADD3.X R67, R86, UR21, RZ, P1, !PT ;  /* 0x0000001556437c10 */ /* 0x000fc80008ffe4ff */
[----:B------:R-:W3:Y:S04]  /*0e30*/  LDG.E.64.CONSTANT R64, desc[UR10][R64.64] ;  /* 0x0000000a40407981 */ /* 0x000ee8000c1e9b00 */
[----:B------:R-:W3:Y:S04]  /*0e40*/  LDG.E.64.CONSTANT R66, desc[UR10][R66.64] ;  /* 0x0000000a42427981 */ /* 0x000ee8000c1e9b00 */
[----:B------:R-:W-:Y:S04]  /*0e50*/  STL [R1+0x48], R89 ;  /* 0x0000485901007387 */ /* 0x000fe80000100800 */
[----:B------:R0:W-:Y:S02]  /*0e60*/  STL [R1], R10 ;  /* 0x0000000a01007387 */ /* 0x0001e40000100800 */
[----:B0-----:R-:W-:-:S05]  /*0e70*/  MOV R10, 0x28 ;  /* 0x00000028000a7802 */ /* 0x001fca0000000f00 */
[----:B------:R-:W-:-:S05]  /*0e80*/  IMAD R5, R5, R10, UR6 ;  /* 0x0000000605057e24 */ /* 0x000fca000f8e020a */
[----:B------:R-:W-:Y:S01]  /*0e90*/  LEA R68, R68, R5, 0x3 ;  /* 0x0000000544447211 */ /* 0x000fe200078e18ff */
[----:B--2---:R-:W-:-:S06]  /*0ea0*/  FADD.FTZ R7, R33, UR7 ;  /* 0x0000000721077e21 */ /* 0x004fcc0008010000 */
[----:B------:R-:W0:Y:S01]  /*0eb0*/  MUFU.RSQ R7, R7 ;  /* 0x0000000700077308 */ /* 0x000e220000001400 */
[C---:B----4-:R-:W-:Y:S02]  /*0ec0*/  PRMT R8, R34.reuse, 0x7632, R8 ;  /* 0x0000763222087816 */ /* 0x050fe40000000008 */
[----:B------:R-:W-:-:S03]  /*0ed0*/  SHF.L.U32 R9, R34, 0x10, RZ ;  /* 0x0000001022097819 */ /* 0x000fc600000006ff */
[----:B------:R-:W-:Y:S02]  /*0ee0*/  IMAD.U32 R13, R8, 0x10000, RZ ;  /* 0x00010000080d7824 */ /* 0x000fe400078e00ff */
[C---:B------:R-:W-:Y:S02]  /*0ef0*/  FADD.FTZ R84, -R32.reuse, R9 ;  /* 0x0000000920547221 */ /* 0x040fe40000010100 */
[----:B------:R-:W-:Y:S01]  /*0f00*/  FADD.FTZ R8, -R32, R13 ;  /* 0x0000000d20087221 */ /* 0x000fe20000010100 */
[C---:B---3--:R-:W-:Y:S02]  /*0f10*/  SHF.L.U32 R6, R36.reuse, 0x10, RZ ;  /* 0x0000001024067819 */ /* 0x048fe400000006ff */
[----:B------:R-:W-:Y:S01]  /*0f20*/  PRMT R11, R36, 0x7632, R11 ;  /* 0x00007632240b7816 */ /* 0x000fe2000000000b */
[----:B0-----:R-:W-:Y:S02]  /*0f30*/  FMUL.FTZ R84, R7, R84 ;  /* 0x0000005407547220 */ /* 0x001fe40000410000 */
[----:B------:R-:W-:Y:S01]  /*0f40*/  FMUL.FTZ R9, R2, R6 ;  /* 0x0000000602097220 */ /* 0x000fe20000410000 */
[----:B------:R-:W-:Y:S01]  /*0f50*/  SHF.L.U32 R11, R11, 0x10, RZ ;  /* 0x000000100b0b7819 */ /* 0x000fe200000006ff */
[----:B------:R-:W-:-:S02]  /*0f60*/  IMAD.U32 R13, R38, 0x10000, RZ ;  /* 0x00010000260d7824 */ /* 0x000fc400078e00ff */
[----:B------:R-:W-:Y:S02]  /*0f70*/  FMUL.FTZ R8, R7, R8 ;  /* 0x0000000807087220 */ /* 0x000fe40000410000 */
[----:B------:R-:W-:Y:S01]  /*0f80*/  FADD.FTZ R12, -R32, R13 ;  /* 0x0000000d200c7221 */ /* 0x000fe20000010100 */
[----:B------:R-:W-:Y:S01]  /*0f90*/  SHF.L.U32 R5, R40, 0x10, RZ ;  /* 0x0000001028057819 */ /* 0x000fe200000006ff */
[----:B------:R-:W-:Y:S01]  /*0fa0*/  FMUL.FTZ R10, R4, R11 ;  /* 0x0000000b040a7220 */ /* 0x000fe20000410000 */
[----:B------:R-:W-:Y:S01]  /*0fb0*/  FFMA.FTZ R9, R84, R9, RZ ;  /* 0x0000000954097223 */ /* 0x000fe200000100ff */
[----:B------:R-:W-:Y:S01]  /*0fc0*/  FADD.FTZ R14, R43, UR7 ;  /* 0x000000072b0e7e21 */ /* 0x000fe20008010000 */
[----:B------:R-:W-:Y:S01]  /*0fd0*/  FMUL.FTZ R83, R7, R12 ;  /* 0x0000000c07537220 */ /* 0x000fe20000410000 */
[----:B------:R-:W-:Y:S01]  /*0fe0*/  FMUL.FTZ R23, R2, R5 ;  /* 0x0000000502177220 */ /* 0x000fe20000410000 */
[----:B------:R-:W-:Y:S01]  /*0ff0*/  FFMA.FTZ R10, R8, R10, R9 ;  /* 0x0000000a080a7223 */ /* 0x000fe20000010009 */
[----:B------:R-:W0:Y:S01]  /*1000*/  MUFU.RSQ R12, R14 ;  /* 0x0000000e000c7308 */ /* 0x000e220000001400 */
[----:B------:R-:W-:-:S02]  /*1010*/  FFMA.FTZ R9, R2, R6, RZ ;  /* 0x0000000602097223 */ /* 0x000fc400000100ff */
[--C-:B------:R-:W-:Y:S01]  /*1020*/  FFMA.FTZ R23, R83, R23, R10.reuse ;  /* 0x0000001753177223 */ /* 0x100fe2000001000a */
[----:B------:R-:W-:Y:S01]  /*1030*/  PRMT R10, R38, 0x7632, R10 ;  /* 0x00007632260a7816 */ /* 0x000fe2000000000a */
[C---:B------:R-:W-:Y:S01]  /*1040*/  IMAD.U32 R21, R35.reuse, 0x10000, RZ ;  /* 0x0001000023157824 */ /* 0x040fe200078e00ff */
[----:B------:R-:W-:Y:S01]  /*1050*/  PRMT R17, R35, 0x7632, R17 ;  /* 0x0000763223117816 */ /* 0x000fe20000000011 */
[-C--:B------:R-:W-:Y:S01]  /*1060*/  FFMA.FTZ R9, R4, R11.reuse, R9 ;  /* 0x0000000b04097223 */ /* 0x080fe20000010009 */
[----:B------:R-:W-:Y:S01]  /*1070*/  SHF.L.U32 R19, R10, 0x10, RZ ;  /* 0x000000100a137819 */ /* 0x000fe200000006ff */
[----:B------:R-:W-:Y:S01]  /*1080*/  FADD.FTZ R72, R11, R27 ;  /* 0x0000001b0b487221 */ /* 0x000fe20000010000 */
[----:B------:R-:W-:Y:S01]  /*1090*/  FFMA.FTZ R43, R8, R11, R26 ;  /* 0x0000000b082b7223 */ /* 0x000fe2000001001a */
[C---:B------:R-:W-:Y:S01]  /*10a0*/  SHF.L.U32 R11, R37.reuse, 0x10, RZ ;  /* 0x00000010250b7819 */ /* 0x040fe200000006ff */
[----:B------:R-:W-:Y:S01]  /*10b0*/  FADD.FTZ R21, -R42, R21 ;  /* 0x000000152a157221 */ /* 0x000fe20000010100 */
[----:B------:R-:W-:-:S02]  /*10c0*/  PRMT R8, R37, 0x7632, R8 ;  /* 0x0000763225087816 */ /* 0x000fc40000000008 */
[----:B------:R-:W-:Y:S02]  /*10d0*/  SHF.L.U32 R17, R17, 0x10, RZ ;  /* 0x0000001011117819 */ /* 0x000fe400000006ff */
[----:B------:R-:W-:Y:S01]  /*10e0*/  PRMT R13, R40, 0x7632, R13 ;  /* 0x00007632280d7816 */ /* 0x000fe2000000000d */
[----:B------:R-:W-:Y:S01]  /*10f0*/  FADD.FTZ R18, -R32, R19 ;  /* 0x0000001320127221 */ /* 0x000fe20000010100 */
[----:B------:R-:W-:Y:S02]  /*1100*/  IMAD.U32 R8, R8, 0x10000, RZ ;  /* 0x0001000008087824 */ /* 0x000fe400078e00ff */
[----:B------:R-:W-:Y:S01]  /*1110*/  FMUL.FTZ R15, R0, R11 ;  /* 0x0000000b000f7220 */ /* 0x000fe20000410000 */
[----:B------:R-:W-:Y:S01]  /*1120*/  SHF.L.U32 R13, R13, 0x10, RZ ;  /* 0x000000100d0d7819 */ /* 0x000fe200000006ff */
[----:B0-----:R-:W-:Y:S01]  /*1130*/  FMUL.FTZ R76, R12, R21 ;  /* 0x000000150c4c7220 */ /* 0x001fe20000410000 */
[----:B------:R-:W-:Y:S01]  /*1140*/  FADD.FTZ R19, -R42, R17 ;  /* 0x000000112a137221 */ /* 0x000fe20000010100 */
[----:B------:R-:W-:Y:S01]  /*1150*/  FFMA.FTZ R17, R2, R5, R9 ;  /* 0x0000000502117223 */ /* 0x000fe20000010009 */
[----:B------:R-:W-:Y:S01]  /*1160*/  FMUL.FTZ R18, R7, R18 ;  /* 0x0000001207127220 */ /* 0x000fe20000410000 */
[----:B------:R-:W-:Y:S01]  /*1170*/  FMUL.FTZ R14, R3, R8 ;  /* 0x00000008030e7220 */ /* 0x000fe20000410000 */
[----:B------:R-:W-:Y:S01]  /*1180*/  FMUL.FTZ R9, R12, R19 ;  /* 0x000000130c097220 */ /* 0x000fe20000410000 */
[----:B------:R-:W-:Y:S01]  /*1190*/  FFMA.FTZ R20, R76, R15, RZ ;  /* 0x0000000f4c147223 */ /* 0x000fe200000100ff */
[CC--:B------:R-:W-:Y:S01]  /*11a0*/  FMUL.FTZ R10, R4.reuse, R13.reuse ;  /* 0x0000000d040a7220 */ /* 0x0c0fe20000410000 */
[-C--:B------:R-:W-:Y:S01]  /*11b0*/  FFMA.FTZ R16, R4, R13.reuse, R17 ;  /* 0x0000000d04107223 */ /* 0x080fe20000010011 */
[----:B------:R-:W-:Y:S01]  /*11c0*/  FADD.FTZ R72, R72, R13 ;  /* 0x0000000d48487221 */ /* 0x000fe20000010000 */
[----:B------:R-:W-:Y:S01]  /*11d0*/  FFMA.FTZ R43, R18, R13, R43 ;  /* 0x0000000d122b7223 */ /* 0x000fe2000001002b */
[C---:B------:R-:W-:Y:S01]  /*11e0*/  PRMT R17, R39.reuse, 0x7632, R17 ;  /* 0x0000763227117816 */ /* 0x040fe20000000011 */
[----:B------:R-:W-:-:S02]  /*11f0*/  IMAD.U32 R13, R39, 0x10000, RZ ;  /* 0x00010000270d7824 */ /* 0x000fc400078e00ff */
[----:B------:R-:W-:Y:S01]  /*1200*/  FFMA.FTZ R14, R9, R14, R20 ;  /* 0x0000000e090e7223 */ /* 0x000fe20000010014 */
[----:B------:R-:W-:Y:S01]  /*1210*/  FFMA.FTZ R23, R18, R10, R23 ;  /* 0x0000000a12177223 */ /* 0x000fe20000010017 */
[----:B------:R-:W-:Y:S01]  /*1220*/  FFMA.FTZ R20, R0, R11, RZ ;  /* 0x0000000b00147223 */ /* 0x000fe200000100ff */
[C---:B------:R-:W-:Y:S01]  /*1230*/  SHF.L.U32 R10, R41.reuse, 0x10, RZ ;  /* 0x00000010290a7819 */ /* 0x040fe200000006ff */
[----:B------:R-:W-:Y:S01]  /*1240*/  FADD.FTZ R75, -R42, R13 ;  /* 0x0000000d2a4b7221 */ /* 0x000fe20000010100 */
[----:B------:R-:W-:Y:S02]  /*1250*/  PRMT R15, R41, 0x7632, R15 ;  /* 0x00007632290f7816 */ /* 0x000fe4000000000f */
[----:B------:R-:W-:Y:S01]  /*1260*/  SHF.L.U32 R17, R17, 0x10, RZ ;  /* 0x0000001011117819 */ /* 0x000fe200000006ff */
[-C--:B------:R-:W-:Y:S01]  /*1270*/  FFMA.FTZ R13, R3, R8.reuse, R20 ;  /* 0x00000008030d7223 */ /* 0x080fe20000010014 */
[----:B------:R-:W-:Y:S01]  /*1280*/  FADD.FTZ R77, R8, R31 ;  /* 0x0000001f084d7221 */ /* 0x000fe20000010000 */
[----:B------:R-:W-:Y:S01]  /*1290*/  FFMA.FTZ R33, R9, R8, R30 ;  /* 0x0000000809217223 */ /* 0x000fe2000001001e */
[----:B------:R-:W-:Y:S01]  /*12a0*/  SHF.L.U32 R8, R15, 0x10, RZ ;  /* 0x000000100f087819 */ /* 0x000fe200000006ff */
[----:B------:R-:W-:Y:S01]  /*12b0*/  FMUL.FTZ R18, R0, R10 ;  /* 0x0000000a00127220 */ /* 0x000fe20000410000 */
[----:B------:R-:W-:Y:S01]  /*12c0*/  FMUL.FTZ R75, R12, R75 ;  /* 0x0000004b0c4b7220 */ /* 0x000fe20000410000 */
[----:B------:R-:W-:Y:S01]  /*12d0*/  FADD.FTZ R17, -R42, R17 ;  /* 0x000000112a117221 */ /* 0x000fe20000010100 */
[----:B------:R-:W-:-:S02]  /*12e0*/  IMAD.U32 R15, R44, 0x10000, RZ ;  /* 0x000100002c0f7824 */ /* 0x000fc400078e00ff */
[----:B------:R-:W-:Y:S01]  /*12f0*/  FMUL.FTZ R27, R3, R8 ;  /* 0x00000008031b7220 */ /* 0x000fe20000410000 */
[----:B------:R-:W-:Y:S01]  /*1300*/  FFMA.FTZ R14, R75, R18, R14 ;  /* 0x000000124b0e7223 */ /* 0x000fe2000001000e */
[----:B------:R-:W-:Y:S01]  /*1310*/  FMUL.FTZ R20, R12, R17 ;  /* 0x000000110c147220 */ /* 0x000fe20000410000 */
[----:B------:R-:W-:Y:S01]  /*1320*/  SHF.L.U32 R9, R46, 0x10, RZ ;  /* 0x000000102e097819 */ /* 0x000fe200000006ff */
[--C-:B------:R-:W-:Y:S01]  /*1330*/  FADD.FTZ R82, -R32, R15.reuse ;  /* 0x0000000f20527221 */ /* 0x100fe20000010100 */
[----:B------:R-:W-:Y:S01]  /*1340*/  PRMT R15, R44, 0x7632, R15 ;  /* 0x000076322c0f7816 */ /* 0x000fe2000000000f */
[----:B------:R-:W-:Y:S01]  /*1350*/  FFMA.FTZ R18, R0, R10, R13 ;  /* 0x0000000a00127223 */ /* 0x000fe2000001000d */
[----:B------:R-:W-:Y:S01]  /*1360*/  SHF.L.U32 R13, R45, 0x10, RZ ;  /* 0x000000102d0d7819 */ /* 0x000fe200000006ff */
[C---:B------:R-:W-:Y:S01]  /*1370*/  FFMA.FTZ R27, R20.reuse, R27, R14 ;  /* 0x0000001b141b7223 */ /* 0x040fe2000001000e */
[----:B------:R-:W-:Y:S01]  /*1380*/  FFMA.FTZ R33, R20, R8, R33 ;  /* 0x0000000814217223 */ /* 0x000fe20000010021 */
[----:B------:R-:W-:Y:S01]  /*1390*/  FMUL.FTZ R14, R2, R9 ;  /* 0x00000009020e7220 */ /* 0x000fe20000410000 */
[----:B------:R-:W-:Y:S01]  /*13a0*/  FMUL.FTZ R82, R7, R82 ;  /* 0x0000005207527220 */ /* 0x000fe20000410000 */
[----:B------:R-:W-:Y:S01]  /*13b0*/  SHF.L.U32 R15, R15, 0x10, RZ ;  /* 0x000000100f0f7819 */ /* 0x000fe200000006ff */
[----:B------:R-:W-:Y:S01]  /*13c0*/  FADD.FTZ R77, R77, R8 ;  /* 0x000000084d4d7221 */ /* 0x000fe20000010000 */
[----:B------:R-:W-:Y:S01]  /*13d0*/  PRMT R20, R46, 0x7632, R20 ;  /* 0x000076322e147816 */ /* 0x000fe20000000014 */
[----:B------:R-:W-:Y:S01]  /*13e0*/  FFMA.FTZ R73, R3, R8, R18 ;  /* 0x0000000803497223 */ /* 0x000fe20000010012 */
[----:B------:R-:W-:-:S02]  /*13f0*/  IMAD.U32 R8, R47, 0x10000, RZ ;  /* 0x000100002f087824 */ /* 0x000fc400078e00ff */
[----:B------:R-:W-:Y:S01]  /*1400*/  FADD.FTZ R13, -R42, R13 ;  /* 0x0000000d2a0d7221 */ /* 0x000fe20000010100 */
[----:B------:R-:W-:Y:S01]  /*1410*/  FFMA.FTZ R23, R82, R14, R23 ;  /* 0x0000000e52177223 */ /* 0x000fe20000010017 */
[----:B------:R-:W-:Y:S01]  /*1420*/  FADD.FTZ R14, -R32, R15 ;  /* 0x0000000f200e7221 */ /* 0x000fe20000010100 */
[----:B------:R-:W-:Y:S01]  /*1430*/  SHF.L.U32 R20, R20, 0x10, RZ ;  /* 0x0000001014147819 */ /* 0x000fe200000006ff */
[----:B------:R-:W-:Y:S01]  /*1440*/  FMUL.FTZ R15, R0, R8 ;  /* 0x00000008000f7220 */ /* 0x000fe20000410000 */
[----:B------:R-:W-:Y:S01]  /*1450*/  FMUL.FTZ R74, R12, R13 ;  /* 0x0000000d0c4a7220 */ /* 0x000fe20000410000 */
[----:B------:R-:W-:Y:S01]  /*1460*/  FMUL.FTZ R13, R7, R14 ;  /* 0x0000000e070d7220 */ /* 0x000fe20000410000 */
[----:B------:R-:W-:Y:S01]  /*1470*/  PRMT R17, R45, 0x7632, R17 ;  /* 0x000076322d117816 */ /* 0x000fe20000000011 */
[----:B------:R-:W-:Y:S01]  /*1480*/  FMUL.FTZ R14, R4, R20 ;  /* 0x00000014040e7220 */ /* 0x000fe20000410000 */
[----:B------:R-:W-:Y:S01]  /*1490*/  FFMA.FTZ R27, R74, R15, R27 ;  /* 0x0000000f4a1b7223 */ /* 0x000fe2000001001b */
[----:B------:R-:W-:-:S02]  /*14a0*/  SHF.L.U32 R81, R48, 0x10, RZ ;  /* 0x0000001030517819 */ /* 0x000fc400000006ff */
[----:B------:R-:W-:Y:S01]  /*14b0*/  PRMT R15, R48, 0x7632, R15 ;  /* 0x00007632300f7816 */ /* 0x000fe2000000000f */
[----:B------:R-:W-:Y:S01]  /*14c0*/  FFMA.FTZ R43, R13, R20, R43 ;  /* 0x000000140d2b7223 */ /* 0x000fe2000001002b */
[----:B------:R-:W-:Y:S01]  /*14d0*/  PRMT R18, R47, 0x7632, R18 ;  /* 0x000076322f127816 */ /* 0x000fe20000000012 */
[----:B------:R-:W-:Y:S01]  /*14e0*/  FFMA.FTZ R23, R13, R14, R23 ;  /* 0x0000000e0d177223 */ /* 0x000fe20000010017 */
[----:B------:R-:W-:Y:S01]  /*14f0*/  IMAD.U32 R17, R17, 0x10000, RZ ;  /* 0x0001000011117824 */ /* 0x000fe200078e00ff */
[----:B------:R-:W-:Y:S01]  /*1500*/  SHF.L.U32 R13, R50, 0x10, RZ ;  /* 0x00000010320d7819 */ /* 0x000fe200000006ff */
[----:B------:R-:W-:Y:S01]  /*1510*/  FADD.FTZ R81, -R32, R81 ;  /* 0x0000005120517221 */ /* 0x000fe20000010100 */
[----:B------:R-:W-:Y:S01]  /*1520*/  PRMT R26, R50, 0x7632, R26 ;  /* 0x00007632321a7816 */ /* 0x000fe2000000001a */
[----:B------:R-:W-:Y:S01]  /*1530*/  FFMA.FTZ R16, R2, R9, R16 ;  /* 0x0000000902107223 */ /* 0x000fe20000010010 */
[----:B------:R-:W-:Y:S01]  /*1540*/  SHF.L.U32 R15, R15, 0x10, RZ ;  /* 0x000000100f0f7819 */ /* 0x000fe200000006ff */
[----:B------:R-:W-:Y:S01]  /*1550*/  FADD.FTZ R17, -R42, R17 ;  /* 0x000000112a117221 */ /* 0x000fe20000010100 */
[----:B------:R-:W-:Y:S01]  /*1560*/  SHF.L.U32 R18, R18, 0x10, RZ ;  /* 0x0000001012127819 */ /* 0x000fe200000006ff */
[----:B------:R-:W-:Y:S01]  /*1570*/  FADD.FTZ R72, R72, R20 ;  /* 0x0000001448487221 */ /* 0x000fe20000010000 */
[----:B------:R-:W-:Y:S01]  /*1580*/  FMUL.FTZ R14, R2, R13 ;  /* 0x0000000d020e7220 */ /* 0x000fe20000410000 */
[----:B------:R-:W-:Y:S01]  /*1590*/  FMUL.FTZ R81, R7, R81 ;  /* 0x0000005107517220 */ /* 0x000fe20000410000 */
[----:B------:R-:W-:Y:S01]  /*15a0*/  SHF.L.U32 R26, R26, 0x10, RZ ;  /* 0x000000101a1a7819 */ /* 0x000fe200000006ff */
[----:B------:R-:W-:Y:S01]  /*15b0*/  FFMA.FTZ R20, R4, R20, R16 ;  /* 0x0000001404147223 */ /* 0x000fe20000010010 */
[----:B------:R-:W-:Y:S01]  /*15c0*/  FADD.FTZ R15, -R32, R15 ;  /* 0x0000000f200f7221 */ /* 0x000fe20000010100 */
[----:B------:R-:W-:Y:S01]  /*15d0*/  FMUL.FTZ R16, R3, R18 ;  /* 0x0000001203107220 */ /* 0x000fe20000410000 */
[----:B------:R-:W-:Y:S01]  /*15e0*/  FMUL.FTZ R17, R12, R17 ;  /* 0x000000110c117220 */ /* 0x000fe20000410000 */
[----:B------:R-:W-:Y:S01]  /*15f0*/  FFMA.FTZ R23, R81, R14, R23 ;  /* 0x0000000e51177223 */ /* 0x000fe20000010017 */
[----:B------:R-:W-:Y:S01]  /*1600*/  FMUL.FTZ R14, R4, R26 ;  /* 0x0000001a040e7220 */ /* 0x000fe20000410000 */
[----:B------:R-:W-:Y:S01]  /*1610*/  FMUL.FTZ R15, R7, R15 ;  /* 0x0000000f070f7220 */ /* 0x000fe20000410000 */
[----:B------:R-:W-:Y:S01]  /*1620*/  FFMA.FTZ R27, R17, R16, R27 ;  /* 0x00000010111b7223 */ /* 0x000fe2000001001b */
[----:B------:R-:W-:-:S02]  /*1630*/  IMAD.U32 R16, R49, 0x10000, RZ ;  /* 0x0001000031107824 */ /* 0x000fc400078e00ff */
[----:B------:R-:W-:Y:S01]  /*1640*/  FFMA.FTZ R33, R17, R18, R33 ;  /* 0x0000001211217223 */ /* 0x000fe20000010021 */
[----:B------:R-:W-:Y:S01]  /*1650*/  FFMA.FTZ R23, R15, R14, R23 ;  /* 0x0000000e0f177223 */ /* 0x000fe20000010017 */
[----:B------:R-:W-:Y:S01]  /*1660*/  SHF.L.U32 R14, R51, 0x10, RZ ;  /* 0x00000010330e7819 */ /* 0x000fe200000006ff */
[----:B------:R-:W-:Y:S01]  /*1670*/  FADD.FTZ R16, -R42, R16 ;  /* 0x000000102a107221 */ /* 0x000fe20000010100 */
[----:B------:R-:W-:Y:S01]  /*1680*/  PRMT R17, R49, 0x7632, R17 ;  /* 0x0000763231117816 */ /* 0x000fe20000000011 */
[----:B------:R-:W-:Y:S01]  /*1690*/  FFMA.FTZ R73, R0, R8, R73 ;  /* 0x0000000800497223 */ /* 0x000fe20000010049 */
[----:B------:R-:W-:Y:S01]  /*16a0*/  SHF.L.U32 R80, R52, 0x10, RZ ;  /* 0x0000001034507819 */ /* 0x000fe200000006ff */
[----:B------:R-:W-:Y:S01]  /*16b0*/  FMUL.FTZ R19, R0, R14 ;  /* 0x0000000e00137220 */ /* 0x000fe20000410000 */
[----:B------:R-:W-:Y:S01]  /*16c0*/  FMUL.FTZ R16, R12, R16 ;  /* 0x000000100c107220 */ /* 0x000fe20000410000 */
[----:B------:R-:W-:Y:S01]  /*16d0*/  IMAD.U32 R17, R17, 0x10000, RZ ;  /* 0x0001000011117824 */ /* 0x000fe200078e00ff */
[----:B------:R-:W-:Y:S01]  /*16e0*/  PRMT R22, R51, 0x7632, R22 ;  /* 0x0000763233167816 */ /* 0x000fe20000000016 */
[----:B------:R-:W-:Y:S01]  /*16f0*/  FFMA.FTZ R73, R3, R18, R73 ;  /* 0x0000001203497223 */ /* 0x000fe20000010049 */
[----:B------:R-:W-:Y:S01]  /*1700*/  FFMA.FTZ R43, R15, R26, R43 ;  /* 0x0000001a0f2b7223 */ /* 0x000fe2000001002b */
[----:B------:R-:W-:Y:S01]  /*1710*/  FFMA.FTZ R27, R16, R19, R27 ;  /* 0x00000013101b7223 */ /* 0x000fe2000001001b */
[----:B------:R-:W-:Y:S01]  /*1720*/  FADD.FTZ R17, -R42, R17 ;  /* 0x000000112a117221 */ /* 0x000fe20000010100 */
[----:B------:R-:W-:Y:S01]  /*1730*/  SHF.L.U32 R15, R54, 0x10, RZ ;  /* 0x00000010360f7819 */ /* 0x000fe200000006ff */
[----:B------:R-:W-:Y:S01]  /*1740*/  FADD.FTZ R80, -R32, R80 ;  /* 0x0000005020507221 */ /* 0x000fe20000010100 */
[----:B------:R-:W-:Y:S01]  /*1750*/  PRMT R19, R52, 0x7632, R19 ;  /* 0x0000763234137816 */ /* 0x000fe20000000013 */
[----:B------:R-:W-:Y:S01]  /*1760*/  FADD.FTZ R77, R77, R18 ;  /* 0x000000124d4d7221 */ /* 0x000fe20000010000 */
[----:B------:R-:W-:Y:S01]  /*1770*/  SHF.L.U32 R22, R22, 0x10, RZ ;  /* 0x0000001016167819 */ /* 0x000fe200000006ff */
[----:B------:R-:W-:Y:S01]  /*1780*/  FMUL.FTZ R17, R12, R17 ;  /* 0x000000110c117220 */ /* 0x000fe20000410000 */
[----:B------:R-:W-:Y:S01]  /*1790*/  FFMA.FTZ R73, R0, R14, R73 ;  /* 0x0000000e00497223 */ /* 0x000fe20000010049 */
[----:B------:R-:W-:Y:S01]  /*17a0*/  PRMT R21, R54, 0x7632, R21 ;  /* 0x0000763236157816 */ /* 0x000fe20000000015 */
[C---:B------:R-:W-:Y:S01]  /*17b0*/  FMUL.FTZ R18, R2.reuse, R15 ;  /* 0x0000000f02127220 */ /* 0x040fe20000410000 */
[----:B------:R-:W-:Y:S01]  /*17c0*/  SHF.L.U32 R19, R19, 0x10, RZ ;  /* 0x0000001013137819 */ /* 0x000fe200000006ff */
[----:B------:R-:W-:Y:S01]  /*17d0*/  FMUL.FTZ R80, R7, R80 ;  /* 0x0000005007507220 */ /* 0x000fe20000410000 */
[----:B------:R-:W-:Y:S01]  /*17e0*/  FADD.FTZ R77, R77, R22 ;  /* 0x000000164d4d7221 */ /* 0x000fe20000010000 */
[-C--:B------:R-:W-:Y:S01]  /*17f0*/  FFMA.FTZ R33, R17, R22.reuse, R33 ;  /* 0x0000001611217223 */ /* 0x080fe20000010021 */
[-C--:B------:R-:W-:Y:S01]  /*1800*/  FFMA.FTZ R73, R3, R22.reuse, R73 ;  /* 0x0000001603497223 */ /* 0x080fe20000010049 */
[----:B------:R-:W-:Y:S01]  /*1810*/  FFMA.FTZ R20, R2, R13, R20 ;  /* 0x0000000d02147223 */ /* 0x000fe20000010014 */
[----:B------:R-:W-:Y:S01]  /*1820*/  SHF.L.U32 R21, R21, 0x10, RZ ;  /* 0x0000001015157819 */ /* 0x000fe200000006ff */
[----:B------:R-:W-:Y:S01]  /*1830*/  FMUL.FTZ R22, R3, R22 ;  /* 0x0000001603167220 */ /* 0x000fe20000410000 */
[----:B------:R-:W-:Y:S01]  /*1840*/  FFMA.FTZ R23, R80, R18, R23 ;  /* 0x0000001250177223 */ /* 0x000fe20000010017 */
[----:B------:R-:W-:Y:S01]  /*1850*/  FADD.FTZ R19, -R32, R19 ;  /* 0x0000001320137221 */ /* 0x000fe20000010100 */
[C---:B------:R-:W-:Y:S01]  /*1860*/  IMAD.U32 R18, R56.reuse, 0x10000, RZ ;  /* 0x0001000038127824 */ /* 0x040fe200078e00ff */
[----:B------:R-:W-:Y:S01]  /*1870*/  PRMT R69, R56, 0x7632, R69 ;  /* 0x0000763238457816 */ /* 0x000fe20000000045 */
[----:B------:R-:W-:Y:S01]  /*1880*/  FADD.FTZ R72, R72, R26 ;  /* 0x0000001a48487221 */ /* 0x000fe20000010000 */
[C---:B------:R-:W-:Y:S01]  /*1890*/  FFMA.FTZ R26, R4.reuse, R26, R20 ;  /* 0x0000001a041a7223 */ /* 0x040fe20000010014 */
[----:B------:R-:W-:Y:S01]  /*18a0*/  FFMA.FTZ R27, R17, R22, R27 ;  /* 0x00000016111b7223 */ /* 0x000fe2000001001b */
[----:B------:R-:W-:Y:S01]  /*18b0*/  FMUL.FTZ R19, R7, R19 ;  /* 0x0000001307137220 */ /* 0x000fe20000410000 */
[----:B------:R-:W-:Y:S01]  /*18c0*/  FMUL.FTZ R20, R4, R21 ;  /* 0x0000001504147220 */ /* 0x000fe20000410000 */
[----:B------:R-:W-:Y:S01]  /*18d0*/  SHF.L.U32 R17, R58, 0x10, RZ ;  /* 0x000000103a117819 */ /* 0x000fe200000006ff */
[----:B------:R-:W-:Y:S01]  /*18e0*/  FADD.FTZ R18, -R32, R18 ;  /* 0x0000001220127221 */ /* 0x000fe20000010100 */
[----:B------:R-:W-:Y:S01]  /*18f0*/  PRMT R70, R58, 0x7632, R70 ;  /* 0x000076323a467816 */ /* 0x000fe20000000046 */
[----:B------:R-:W-:-:S02]  /*1900*/  IMAD.U32 R69, R69, 0x10000, RZ ;  /* 0x0001000045457824 */ /* 0x000fc400078e00ff */
[C---:B------:R-:W-:Y:S01]  /*1910*/  FFMA.FTZ R23, R19.reuse, R20, R23 ;  /* 0x0000001413177223 */ /* 0x040fe20000010017 */
[----:B------:R-:W-:Y:S01]  /*1920*/  FFMA.FTZ R43, R19, R21, R43 ;  /* 0x00000015132b7223 */ /* 0x000fe2000001002b */
[----:B------:R-:W-:Y:S01]  /*1930*/  FMUL.FTZ R20, R2, R17 ;  /* 0x0000001102147220 */ /* 0x000fe20000410000 */
[----:B------:R-:W-:Y:S01]  /*1940*/  FMUL.FTZ R79, R7, R18 ;  /* 0x00000012074f7220 */ /* 0x000fe20000410000 */
[----:B------:R-:W-:Y:S01]  /*1950*/  SHF.L.U32 R70, R70, 0x10, RZ ;  /* 0x0000001046467819 */ /* 0x000fe200000006ff */
[----:B------:R-:W-:Y:S01]  /*1960*/  FADD.FTZ R69, -R32, R69 ;  /* 0x0000004520457221 */ /* 0x000fe20000010100 */
[----:B------:R-:W-:Y:S01]  /*1970*/  SHF.L.U32 R19, R53, 0x10, RZ ;  /* 0x0000001035137819 */ /* 0x000fe200000006ff */
[----:B------:R-:W-:Y:S01]  /*1980*/  FFMA.FTZ R23, R79, R20, R23 ;  /* 0x000000144f177223 */ /* 0x000fe20000010017 */
[----:B------:R-:W-:Y:S01]  /*1990*/  SHF.L.U32 R18, R55, 0x10, RZ ;  /* 0x0000001037127819 */ /* 0x000fe200000006ff */
[----:B------:R-:W-:Y:S01]  /*19a0*/  FMUL.FTZ R20, R4, R70 ;  /* 0x0000004604147220 */ /* 0x000fe20000410000 */
[----:B------:R-:W-:Y:S01]  /*19b0*/  FMUL.FTZ R69, R7, R69 ;  /* 0x0000004507457220 */ /* 0x000fe20000410000 */
[----:B------:R-:W-:Y:S01]  /*19c0*/  FADD.FTZ R19, -R42, R19 ;  /* 0x000000132a137221 */ /* 0x000fe20000010100 */
[----:B------:R-:W-:-:S02]  /*19d0*/  SHF.L.U32 R78, R60, 0x10, RZ ;  /* 0x000000103c4e7819 */ /* 0x000fc400000006ff */
[----:B------:R-:W-:Y:S01]  /*19e0*/  PRMT R90, R60, 0x7632, R90 ;  /* 0x000076323c5a7816 */ /* 0x000fe2000000005a */
[----:B------:R-:W-:Y:S01]  /*19f0*/  FFMA.FTZ R26, R2, R15, R26 ;  /* 0x0000000f021a7223 */ /* 0x000fe2000001001a */
[----:B------:R-:W-:Y:S01]  /*1a00*/  FFMA.FTZ R23, R69, R20, R23 ;  /* 0x0000001445177223 */ /* 0x000fe20000010017 */
[----:B------:R-:W-:Y:S01]  /*1a10*/  FMUL.FTZ R22, R0, R18 ;  /* 0x0000001200167220 */ /* 0x000fe20000410000 */
[----:B------:R-:W-:Y:S01]  /*1a20*/  FMUL.FTZ R19, R12, R19 ;  /* 0x000000130c137220 */ /* 0x000fe20000410000 */
[----:B------:R-:W-:Y:S01]  /*1a30*/  PRMT R31, R53, 0x7632, R31 ;  /* 0x00007632351f7816 */ /* 0x000fe2000000001f */
[----:B------:R-:W-:Y:S01]  /*1a40*/  FADD.FTZ R78, -R32, R78 ;  /* 0x0000004e204e7221 */ /* 0x000fe20000010100 */
[----:B------:R-:W-:Y:S01]  /*1a50*/  SHF.L.U32 R20, R62, 0x10, RZ ;  /* 0x000000103e147819 */ /* 0x000fe200000006ff */
[----:B------:R-:W-:Y:S01]  /*1a60*/  FADD.FTZ R72, R72, R21 ;  /* 0x0000001548487221 */ /* 0x000fe20000010000 */
[----:B------:R-:W-:Y:S02]  /*1a70*/  PRMT R71, R62, 0x7632, R71 ;  /* 0x000076323e477816 */ /* 0x000fe40000000047 */
[----:B------:R-:W-:Y:S01]  /*1a80*/  SHF.L.U32 R90, R90, 0x10, RZ ;  /* 0x000000105a5a7819 */ /* 0x000fe200000006ff */
[--C-:B------:R-:W-:Y:S01]  /*1a90*/  FFMA.FTZ R21, R4, R21, R26.reuse ;  /* 0x0000001504157223 */ /* 0x100fe2000001001a */
[----:B------:R-:W-:Y:S01]  /*1aa0*/  FFMA.FTZ R27, R19, R22, R27 ;  /* 0x00000016131b7223 */ /* 0x000fe2000001001b */
[----:B------:R-:W-:Y:S01]  /*1ab0*/  PRMT R26, R55, 0x7632, R26 ;  /* 0x00007632371a7816 */ /* 0x000fe2000000001a */
[----:B------:R-:W-:-:S02]  /*1ac0*/  IMAD.U32 R31, R31, 0x10000, RZ ;  /* 0x000100001f1f7824 */ /* 0x000fc400078e00ff */
[----:B------:R-:W-:Y:S01]  /*1ad0*/  FMUL.FTZ R22, R2, R20 ;  /* 0x0000001402167220 */ /* 0x000fe20000410000 */
[----:B------:R-:W-:Y:S01]  /*1ae0*/  FMUL.FTZ R78, R7, R78 ;  /* 0x0000004e074e7220 */ /* 0x000fe20000410000 */
[----:B------:R-:W-:Y:S01]  /*1af0*/  SHF.L.U32 R71, R71, 0x10, RZ ;  /* 0x0000001047477819 */ /* 0x000fe200000006ff */
[----:B------:R-:W-:Y:S01]  /*1b00*/  FADD.FTZ R90, -R32, R90 ;  /* 0x0000005a205a7221 */ /* 0x000fe20000010100 */
[----:B------:R-:W-:Y:S01]  /*1b10*/  SHF.L.U32 R26, R26, 0x10, RZ ;  /* 0x000000101a1a7819 */ /* 0x000fe200000006ff */
[----:B------:R-:W-:Y:S01]  /*1b20*/  FFMA.FTZ R23, R78, R22, R23 ;  /* 0x000000164e177223 */ /* 0x000fe20000010017 */
[----:B------:R-:W-:Y:S01]  /*1b30*/  FADD.FTZ R31, -R42, R31 ;  /* 0x0000001f2a1f7221 */ /* 0x000fe20000010100 */
[----:B------:R-:W-:Y:S01]  /*1b40*/  FMUL.FTZ R22, R4, R71 ;  /* 0x0000004704167220 */ /* 0x000fe20000410000 */
[----:B------:R-:W-:Y:S01]  /*1b50*/  FMUL.FTZ R90, R7, R90 ;  /* 0x0000005a075a7220 */ /* 0x000fe20000410000 */
[----:B------:R-:W-:Y:S01]  /*1b60*/  FMUL.FTZ R30, R3, R26 ;  /* 0x0000001a031e7220 */ /* 0x000fe20000410000 */
[----:B------:R-:W-:-:S02]  /*1b70*/  FMUL.FTZ R31, R12, R31 ;  /* 0x0000001f0c1f7220 */ /* 0x000fc40000410000 */
[----:B------:R-:W-:Y:S01]  /*1b80*/  FFMA.FTZ R23, R90, R22, R23 ;  /* 0x000000165a177223 */ /* 0x000fe20000010017 */
[----:B------:R-:W-:Y:S01]  /*1b90*/  FFMA.FTZ R22, R2, R17, R21 ;  /* 0x0000001102167223 */ /* 0x000fe20000010015 */
[----:B------:R-:W-:Y:S01]  /*1ba0*/  FADD.FTZ R24, R77, R26 ;  /* 0x0000001a4d187221 */ /* 0x000fe20000010000 */
[C---:B------:R-:W-:Y:S01]  /*1bb0*/  FFMA.FTZ R27, R31.reuse, R30, R27 ;  /* 0x0000001e1f1b7223 */ /* 0x040fe2000001001b */
[C---:B------:R-:W-:Y:S01]  /*1bc0*/  IMAD.U32 R77, R64.reuse, 0x10000, RZ ;  /* 0x00010000404d7824 */ /* 0x040fe200078e00ff */
[----:B------:R-:W-:Y:S01]  /*1bd0*/  PRMT R30, R64, 0x7632, R30 ;  /* 0x00007632401e7816 */ /* 0x000fe2000000001e */
[----:B------:R-:W-:Y:S01]  /*1be0*/  FFMA.FTZ R22, R4, R70, R22 ;  /* 0x0000004604167223 */ /* 0x000fe20000010016 */
[----:B------:R-:W-:Y:S01]  /*1bf0*/  FFMA.FTZ R73, R0, R18, R73 ;  /* 0x0000001200497223 */ /* 0x000fe20000010049 */
[----:B------:R-:W-:Y:S01]  /*1c00*/  FFMA.FTZ R33, R31, R26, R33 ;  /* 0x0000001a1f217223 */ /* 0x000fe20000010021 */
        /* <DEDUP_REMOVED lines=10> */
[----:B------:R-:W-:-:S02]  /*1cb0*/  FFMA.FTZ R22, R4, R71, R22 ;  /* 0x0000004704167223 */ /* 0x000fc40000010016 */
[----:B------:R-:W-:Y:S01]  /*1cc0*/  FFMA.FTZ R23, R77, R73, R23 ;  /* 0x000000494d177223 */ /* 0x000fe20000010017 */
[----:B------:R-:W-:Y:S01]  /*1cd0*/  FMUL.FTZ R30, R7, R30 ;  /* 0x0000001e071e7220 */ /* 0x000fe20000410000 */
[----:B------:R-:W-:Y:S01]  /*1ce0*/  FMUL.FTZ R73, R4, R31 ;  /* 0x0000001f04497220 */ /* 0x000fe20000410000 */
[----:B------:R-:W-:Y:S01]  /*1cf0*/  FFMA.FTZ R22, R2, R21, R22 ;  /* 0x0000001502167223 */ /* 0x000fe20000010016 */
[----:B------:R-:W-:Y:S02]  /*1d00*/  FFMA.FTZ R29, R69, R70, R43 ;  /* 0x00000046451d7223 */ /* 0x000fe4000001002b */
[----:B------:R-:W-:Y:S01]  /*1d10*/  FFMA.FTZ R23, R30, R73, R23 ;  /* 0x000000491e177223 */ /* 0x000fe20000010017 */
[----:B------:R-:W-:Y:S01]  /*1d20*/  FFMA.FTZ R22, R4, R31, R22 ;  /* 0x0000001f04167223 */ /* 0x000fe20000010016 */
[C---:B------:R-:W-:Y:S01]  /*1d30*/  IMAD.U32 R43, R57.reuse, 0x10000, RZ ;  /* 0x00010000392b7824 */ /* 0x040fe200078e00ff */
[----:B------:R-:W-:-:S03]  /*1d40*/  PRMT R69, R57, 0x7632, R69 ;  /* 0x0000763239457816 */ /* 0x000fc60000000045 */
[----:B------:R0:W-:Y:S01]  /*1d50*/  STS.64 [R68], R22 ;  /* 0x0000001644007388 */ /* 0x0001e20000000a00 */
[----:B------:R-:W-:Y:S02]  /*1d60*/  PRMT R91, R59, 0x7632, R91 ;  /* 0x000076323b5b7816 */ /* 0x000fe4000000005b */
[----:B------:R-:W-:Y:S02]  /*1d70*/  SHF.L.U32 R69, R69, 0x10, RZ ;  /* 0x0000001045457819 */ /* 0x000fe400000006ff */
[----:B------:R-:W-:Y:S02]  /*1d80*/  SHF.L.U32 R91, R91, 0x10, RZ ;  /* 0x000000105b5b7819 */ /* 0x000fe400000006ff */
[----:B0-----:R-:W-:Y:S01]  /*1d90*/  SHF.L.U32 R22, R59, 0x10, RZ ;  /* 0x000000103b167819 */ /* 0x001fe200000006ff */
[C---:B------:R-:W-:Y:S01]  /*1da0*/  FADD.FTZ R23, -R42.reuse, R43 ;  /* 0x0000002b2a177221 */ /* 0x040fe20000010100 */
[----:B------:R-:W-:-:S03]  /*1db0*/  FADD.FTZ R69, -R42, R69 ;  /* 0x000000452a457221 */ /* 0x000fc60000010100 */
[----:B------:R-:W-:Y:S01]  /*1dc0*/  FMUL.FTZ R23, R12, R23 ;  /* 0x000000170c177220 */ /* 0x000fe20000410000 */
[----:B------:R-:W-:Y:S01]  /*1dd0*/  FMUL.FTZ R43, R0, R22 ;  /* 0x00000016002b7220 */ /* 0x000fe20000410000 */
[----:B------:R-:W-:-:S03]  /*1de0*/  FMUL.FTZ R69, R12, R69 ;  /* 0x000000450c457220 */ /* 0x000fc60000410000 */
[----:B------:R-:W-:Y:S01]  /*1df0*/  FFMA.FTZ R27, R23, R43, R27 ;  /* 0x0000002b171b7223 */ /* 0x000fe2000001001b */
[----:B------:R-:W-:Y:S01]  /*1e00*/  FMUL.FTZ R43, R3, R91 ;  /* 0x0000005b032b7220 */ /* 0x000fe20000410000 */
[----:B------:R-:W-:-:S03]  /*1e10*/  PRMT R93, R61, 0x7632, R93 ;  /* 0x000076323d5d7816 */ /* 0x000fc6000000005d */
[----:B------:R-:W-:Y:S01]  /*1e20*/  FFMA.FTZ R27, R69, R43, R27 ;  /* 0x0000002b451b7223 */ /* 0x000fe2000001001b */
[----:B------:R-:W-:Y:S02]  /*1e30*/  IMAD.U32 R43, R61, 0x10000, RZ ;  /* 0x000100003d2b7824 */ /* 0x000fe400078e00ff */
[----:B------:R-:W-:Y:S01]  /*1e40*/  FFMA.FTZ R89, R69, R91, R33 ;  /* 0x0000005b45597223 */ /* 0x000fe20000010021 */
[----:B------:R-:W-:Y:S01]  /*1e50*/  SHF.L.U32 R33, R63, 0x10, RZ ;  /* 0x000000103f217819 */ /* 0x000fe200000006ff */
[----:B------:R-:W-:Y:S01]  /*1e60*/  FADD.FTZ R43, -R42, R43 ;  /* 0x0000002b2a2b7221 */ /* 0x000fe20000010100 */
[----:B------:R-:W-:Y:S02]  /*1e70*/  SHF.L.U32 R93, R93, 0x10, RZ ;  /* 0x000000105d5d7819 */ /* 0x000fe400000006ff */
[----:B------:R-:W-:Y:S01]  /*1e80*/  PRMT R92, R63, 0x7632, R92 ;  /* 0x000076323f5c7816 */ /* 0x000fe2000000005c */
[----:B------:R-:W-:Y:S01]  /*1e90*/  FMUL.FTZ R43, R12, R43 ;  /* 0x0000002b0c2b7220 */ /* 0x000fe20000410000 */
[----:B------:R-:W-:Y:S01]  /*1ea0*/  FMUL.FTZ R69, R0, R33 ;  /* 0x0000002100457220 */ /* 0x000fe20000410000 */
[----:B------:R-:W-:Y:S01]  /*1eb0*/  FADD.FTZ R93, -R42, R93 ;  /* 0x0000005d2a5d7221 */ /* 0x000fe20000010100 */
[----:B------:R-:W-:Y:S01]  /*1ec0*/  SHF.L.U32 R92, R92, 0x10, RZ ;  /* 0x000000105c5c7819 */ /* 0x000fe200000006ff */
[----:B------:R-:W-:Y:S01]  /*1ed0*/  FFMA.FTZ R26, R0, R22, R26 ;  /* 0x00000016001a7223 */ /* 0x000fe2000001001a */
[----:B------:R-:W-:Y:S01]  /*1ee0*/  FFMA.FTZ R27, R43, R69, R27 ;  /* 0x000000452b1b7223 */ /* 0x000fe2000001001b */
[--C-:B------:R-:W-:Y:S01]  /*1ef0*/  FADD.FTZ R28, R72, R70.reuse ;  /* 0x00000046481c7221 */ /* 0x100fe20000010000 */
[----:B------:R-:W-:Y:S01]  /*1f00*/  FMUL.FTZ R93, R12, R93 ;  /* 0x0000005d0c5d7220 */ /* 0x000fe20000410000 */
[----:B------:R-:W-:Y:S01]  /*1f10*/  FMUL.FTZ R69, R3, R92 ;  /* 0x0000005c03457220 */ /* 0x000fe20000410000 */
[C---:B------:R-:W-:Y:S01]  /*1f20*/  IMAD.U32 R73, R65.reuse, 0x10000, RZ ;  /* 0x0001000041497824 */ /* 0x040fe200078e00ff */
[----:B------:R-:W-:Y:S01]  /*1f30*/  PRMT R70, R65, 0x7632, R70 ;  /* 0x0000763241467816 */ /* 0x000fe20000000046 */
[----:B------:R-:W-:Y:S01]  /*1f40*/  FFMA.FTZ R26, R3, R91, R26 ;  /* 0x0000005b031a7223 */ /* 0x000fe2000001001a */
[----:B------:R-:W-:Y:S01]  /*1f50*/  SHF.L.U32 R72, R67, 0x10, RZ ;  /* 0x0000001043487819 */ /* 0x000fe200000006ff */
[----:B------:R-:W-:Y:S01]  /*1f60*/  FFMA.FTZ R25, R93, R69, R27 ;  /* 0x000000455d197223 */ /* 0x000fe2000001001b */
[----:B------:R-:W-:Y:S01]  /*1f70*/  FADD.FTZ R73, -R42, R73 ;  /* 0x000000492a497221 */ /* 0x000fe20000010100 */
[----:B------:R-:W-:Y:S01]  /*1f80*/  PRMT R69, R67, 0x7632, R69 ;  /* 0x0000763243457816 */ /* 0x000fe20000000045 */
[----:B------:R-:W-:Y:S01]  /*1f90*/  FFMA.FTZ R27, R0, R33, R26 ;  /* 0x00000021001b7223 */ /* 0x000fe2000001001a */
[----:B------:R-:W-:Y:S01]  /*1fa0*/  SHF.L.U32 R70, R70, 0x10, RZ ;  /* 0x0000001046467819 */ /* 0x000fe200000006ff */
[----:B------:R-:W-:Y:S01]  /*1fb0*/  FMUL.FTZ R73, R12, R73 ;  /* 0x000000490c497220 */ /* 0x000fe20000410000 */
[----:B------:R-:W-:Y:S01]  /*1fc0*/  FMUL.FTZ R26, R0, R72 ;  /* 0x00000048001a7220 */ /* 0x000fe20000410000 */
[----:B------:R-:W-:Y:S01]  /*1fd0*/  SHF.L.U32 R69, R69, 0x10, RZ ;  /* 0x0000001045457819 */ /* 0x000fe200000006ff */
[----:B------:R-:W-:Y:S01]  /*1fe0*/  FFMA.FTZ R27, R3, R92, R27 ;  /* 0x0000005c031b7223 */ /* 0x000fe2000001001b */
[----:B------:R-:W-:Y:S01]  /*1ff0*/  FADD.FTZ R70, -R42, R70 ;  /* 0x000000462a467221 */ /* 0x000fe20000010100 */
[----:B------:R-:W-:-:S02]  /*2000*/  FFMA.FTZ R25, R73, R26, R25 ;  /* 0x0000001a49197223 */ /* 0x000fc40000010019 */
[----:B------:R-:W-:Y:S01]  /*2010*/  FFMA.FTZ R26, R0, R72, R27 ;  /* 0x00000048001a7223 */ /* 0x000fe2000001001b */
[----:B------:R-:W-:Y:S01]  /*2020*/  FMUL.FTZ R70, R12, R70 ;  /* 0x000000460c467220 */ /* 0x000fe20000410000 */
[CC--:B------:R-:W-:Y:S02]  /*2030*/  FMUL.FTZ R27, R3.reuse, R69.reuse ;  /* 0x00000045031b7220 */ /* 0x0c0fe40000410000 */
[----:B------:R-:W-:Y:S02]  /*2040*/  FFMA.FTZ R26, R3, R69, R26 ;  /* 0x00000045031a7223 */ /* 0x000fe4000001001a */
[----:B------:R-:W-:Y:S01]  /*2050*/  FFMA.FTZ R27, R70, R27, R25 ;  /* 0x0000001b461b7223 */ /* 0x000fe20000010019 */
[----:B------:R-:W-:Y:S01]  /*2060*/  FADD.FTZ R91, R24, R91 ;  /* 0x0000005b185b7221 */ /* 0x000fe20000010000 */
[----:B------:R-:W2:Y:S04]  /*2070*/  LDL.LU R25, [R1+0x58] ;  /* 0x0000580001197983 */ /* 0x000ea80000300800 */
[----:B------:R0:W-:Y:S04]  /*2080*/  STS.64 [R68+0xc80], R26 ;  /* 0x000c801a44007388 */ /* 0x0001e80000000a00 */
[----:B------:R-:W3:Y:S01]  /*2090*/  LDL.LU R24, [R1+0x54] ;  /* 0x0000540001187983 */ /* 0x000ee20000300800 */
[----:B0-----:R-:W-:Y:S01]  /*20a0*/  FFMA.FTZ R26, R90, R71, R29 ;  /* 0x000000475a1a7223 */ /* 0x001fe2000001001d */
[----:B------:R-:W-:-:S02]  /*20b0*/  FADD.FTZ R27, R28, R71 ;  /* 0x000000471c1b7221 */ /* 0x000fc40000010000 */
[----:B------:R-:W4:Y:S04]  /*20c0*/  LDL.LU R29, [R1+0x50] ;  /* 0x00005000011d7983 */ /* 0x000f280000300800 */
[----:B------:R-:W4:Y:S01]  /*20d0*/  LDL.LU R28, [R1+0x4c] ;  /* 0x00004c00011c7983 */ /* 0x000f220000300800 */
[----:B------:R-:W-:-:S03]  /*20e0*/  FFMA.FTZ R93, R93, R92, R89 ;  /* 0x0000005c5d5d7223 */ /* 0x000fc60000010059 */
[----:B------:R0:W5:Y:S01]  /*20f0*/  LDL.LU R89, [R1+0x48] ;  /* 0x0000480001597983 */ /* 0x0001620000300800 */
[----:B------:R-:W-:Y:S01]  /*2100*/  FADD.FTZ R92, R91, R92 ;  /* 0x0000005c5b5c7221 */ /* 0x000fe20000010000 */
[----:B------:R-:W-:Y:S01]  /*2110*/  FADD.FTZ R27, R27, R31 ;  /* 0x0000001f1b1b7221 */ /* 0x000fe20000010000 */
[----:B------:R-:W-:Y:S02]  /*2120*/  FFMA.FTZ R26, R30, R31, R26 ;  /* 0x0000001f1e1a7223 */ /* 0x000fe4000001001a */
[----:B------:R-:W-:Y:S02]  /*2130*/  FADD.FTZ R31, R92, R69 ;  /* 0x000000455c1f7221 */ /* 0x000fe40000010000 */
[----:B------:R-:W1:Y:S01]  /*2140*/  S2R R92, SR_TID.X ;  /* 0x00000000005c7919 */ /* 0x000e620000002100 */
[----:B------:R-:W-:-:S04]  /*2150*/  UIADD3 UR7, UP0, UR9, 0x9, URZ ;  /* 0x0000000909077890 */ /* 0x000fc8000ff1e03f */
[----:B------:R-:W-:Y:S02]  /*2160*/  UIADD3.X UR9, URZ, UR5, URZ, UP0, !UPT ;  /* 0x000000053f097290 */ /* 0x000fe400087fe43f */
[----:B------:R-:W-:-:S04]  /*2170*/  UISETP.GE.U32.AND UP0, UPT, UR7, UR12, UPT ;  /* 0x0000000c0700728c */ /* 0x000fc8000bf06070 */
[----:B------:R-:W-:Y:S01]  /*2180*/  UISETP.GE.AND.EX UP0, UPT, UR9, UR13, UPT, UP0 ;  /* 0x0000000d0900728c */ /* 0x000fe2000bf06300 */
[----:B------:R-:W-:Y:S05]  /*2190*/  BAR.SYNC.DEFER_BLOCKING 0x0 ;  /* 0x0000000000007b1d */ /* 0x000fea0000010000 */
[----:B------:R-:W-:Y:S01]  /*21a0*/  PLOP3.LUT P0, PT, PT, PT, UP0, 0x80, 0x0 ;  /* 0x000000000000781c */ /* 0x000fe20003f0f008 */
[----:B------:R-:W-:Y:S01]  /*21b0*/  FFMA.FTZ R30, R70, R69, R93 ;  /* 0x00000045461e7223 */ /* 0x000fe2000001005d */
[----:B-1----:R-:W-:Y:S01]  /*21c0*/  ISETP.GT.U32.AND P1, PT, R92, 0x7f, PT ;  /* 0x0000007f5c00780c */ /* 0x002fe20003f24070 */
[----:B--2---:R-:W-:-:S04]  /*21d0*/  FADD.FTZ R25, R6, R25 ;  /* 0x0000001906197221 */ /* 0x004fc80000010000 */
[----:B------:R-:W-:Y:S01]  /*21e0*/  FADD.FTZ R25, R25, R5 ;  /* 0x0000000519197221 */ /* 0x000fe20000010000 */
[----:B---3--:R-:W-:-:S04]  /*21f0*/  FFMA.FTZ R24, R84, R6, R24 ;  /* 0x0000000654187223 */ /* 0x008fc80000010018 */
[----:B------:R-:W-:Y:S01]  /*2200*/  FFMA.FTZ R24, R83, R5, R24 ;  /* 0x0000000553187223 */ /* 0x000fe20000010018 */
[----:B----4-:R-:W-:Y:S01]  /*2210*/  FADD.FTZ R29, R11, R29 ;  /* 0x0000001d0b1d7221 */ /* 0x010fe20000010000 */
[----:B------:R-:W-:-:S03]  /*2220*/  FFMA.FTZ R28, R76, R11, R28 ;  /* 0x0000000b4c1c7223 */ /* 0x000fc6000001001c */
[----:B------:R-:W-:Y:S01]  /*2230*/  FADD.FTZ R29, R29, R10 ;  /* 0x0000000a1d1d7221 */ /* 0x000fe20000010000 */
[----:B------:R-:W-:Y:S01]  /*2240*/  FFMA.FTZ R28, R75, R10, R28 ;  /* 0x0000000a4b1c7223 */ /* 0x000fe2000001001c */
[----:B------:R-:W-:Y:S02]  /*2250*/  FADD.FTZ R25, R25, R9 ;  /* 0x0000000919197221 */ /* 0x000fe40000010000 */
        /* <DEDUP_REMOVED lines=24> */
[----:B------:R-:W0:Y:S01]  /*23e0*/  S2UR UR14, SR_CgaCtaId ;  /* 0x00000000000e79c3 */ /* 0x000e220000008800 */
[----:B------:R-:W-:Y:S01]  /*23f0*/  UMOV UR5, 0x400 ;  /* 0x0000040000057882 */ /* 0x000fe20000000000 */
[----:B------:R-:W-:Y:S01]  /*2400*/  IMAD.SHL.U32 R69, R92, 0x2, RZ ;  /* 0x000000025c457824 */ /* 0x000fe200078e00ff */
[----:B------:R1:W-:Y:S04]  /*2410*/  STL [R1+0x48], R0 ;  /* 0x0000480001007387 */ /* 0x0003e80000100800 */
[----:B------:R-:W-:Y:S01]  /*2420*/  LOP3.LUT R69, R69, 0x18, RZ, 0xc0, !PT ;  /* 0x0000001845457812 */ /* 0x000fe200078ec0ff */
[----:B------:R-:W2:Y:S04]  /*2430*/  LDL R71, [R1+0x3c] ;  /* 0x00003c0001477983 */ /* 0x000ea80000100800 */
[----:B------:R-:W3:Y:S04]  /*2440*/  LDL R93, [R1+0x38] ;  /* 0x00003800015d7983 */ /* 0x000ee80000100800 */
[----:B------:R-:W4:Y:S01]  /*2450*/  LDL R91, [R1+0x34] ;  /* 0x00003400015b7983 */ /* 0x000f220000100800 */
[----:B-1----:R-:W1:Y:S01]  /*2460*/  S2R R0, SR_TID.X ;  /* 0x0000000000007919 */ /* 0x002e620000002100 */
[----:B0-----:R-:W-:-:S06]  /*2470*/  ULEA UR5, UR14, UR5, 0x18 ;  /* 0x000000050e057291 */ /* 0x001fcc000f8ec03f */
[----:B------:R-:W-:-:S04]  /*2480*/  LEA R68, R92, UR5, 0x5 ;  /* 0x000000055c447c11 */ /* 0x000fc8000f8e28ff */
[----:B------:R-:W-:-:S05]  /*2490*/  IADD3 R70, R68, R69, RZ ;  /* 0x0000004544467210 */ /* 0x000fca0007ffe0ff */
[----:B------:R0:W-:Y:S02]  /*24a0*/  STS.64 [R70], R24 ;  /* 0x0000001846007388 */ /* 0x0001e40000000a00 */
[----:B0-----:R-:W-:-:S04]  /*24b0*/  LOP3.LUT R70, R69, 0x8, RZ, 0x3c, !PT ;  /* 0x0000000845467812 */ /* 0x001fc800078e3cff */
[----:B------:R-:W-:-:S05]  /*24c0*/  IADD3 R70, R68, R70, RZ ;  /* 0x0000004644467210 */ /* 0x000fca0007ffe0ff */
[----:B------:R0:W-:Y:S02]  /*24d0*/  STS.64 [R70], R26 ;  /* 0x0000001a46007388 */ /* 0x0001e40000000a00 */
[----:B0-----:R-:W-:-:S04]  /*24e0*/  LOP3.LUT R70, R69, 0x10, RZ, 0x3c, !PT ;  /* 0x0000001045467812 */ /* 0x001fc800078e3cff */
[----:B------:R-:W-:-:S05]  /*24f0*/  IADD3 R70, R68, R70, RZ ;  /* 0x0000004644467210 */ /* 0x000fca0007ffe0ff */
[----:B------:R0:W-:Y:S04]  /*2500*/  STS.64 [R70], R28 ;  /* 0x0000001c46007388 */ /* 0x0001e80000000a00 */
[----:B0-----:R-:W2:Y:S01]  /*2510*/  LDL R70, [R1+0x40] ;  /* 0x0000400001467983 */ /* 0x001ea20000100800 */
[----:B-1----:R-:W-:-:S04]  /*2520*/  SHF.R.S32.HI R90, RZ, 0x1f, R0 ;  /* 0x0000001fff5a7819 */ /* 0x002fc80000011400 */
[----:B------:R-:W-:Y:S02]  /*2530*/  LEA.HI R90, R90, R0, RZ, 0x2 ;  /* 0x000000005a5a7211 */ /* 0x000fe400078f10ff */
[----:B------:R0:W5:Y:S01]  /*2540*/  LDL.LU R0, [R1+0x48] ;  /* 0x0000480001007983 */ /* 0x0001620000300800 */
[----:B------:R-:W-:Y:S02]  /*2550*/  LOP3.LUT R69, R69, 0x18, RZ, 0x3c, !PT ;  /* 0x0000001845457812 */ /* 0x000fe400078e3cff */
[----:B------:R-:W-:-:S03]  /*2560*/  SHF.R.S32.HI R90, RZ, 0x2, R90 ;  /* 0x00000002ff5a7819 */ /* 0x000fc6000001145a */
[----:B------:R-:W-:Y:S01]  /*2570*/  IMAD.IADD R69, R68, 0x1, R69 ;  /* 0x0000000144457824 */ /* 0x000fe200078e0245 */
[----:B------:R-:W-:Y:S01]  /*2580*/  LEA R90, R90, UR5, 0x5 ;  /* 0x000000055a5a7c11 */ /* 0x000fe2000f8e28ff */
[----:B------:R-:W-:-:S03]  /*2590*/  USHF.L.U32 UR5, UR8, 0x5, URZ ;  /* 0x0000000508057899 */ /* 0x000fc6000800063f */
[----:B------:R-:W-:Y:S01]  /*25a0*/  STS.64 [R69], R30 ;  /* 0x0000001e45007388 */ /* 0x000fe20000000a00 */
[----:B------:R-:W-:Y:S01]  /*25b0*/  ULOP3.LUT UR5, UR5, 0xffffffe0, UR16, 0xe2, !UPT ;  /* 0xffffffe005057892 */ /* 0x000fe2000f8ee210 */
[----:B------:R-:W-:Y:S01]  /*25c0*/  BAR.SYNC.DEFER_BLOCKING 0x0 ;  /* 0x0000000000007b1d */ /* 0x000fe20000010000 */
[-C--:B--2---:R-:W-:Y:S02]  /*25d0*/  LEA R68, R70, R90.reuse, 0x3 ;  /* 0x0000005a46447211 */ /* 0x084fe400078e18ff */
[----:B------:R-:W-:-:S04]  /*25e0*/  LEA R70, R71, R90, 0x3 ;  /* 0x0000005a47467211 */ /* 0x000fc800078e18ff */
[----:B------:R-:W1:Y:S04]  /*25f0*/  LDS.64 R68, [R68] ;  /* 0x0000000044447984 */ /* 0x000e680000000a00 */
[----:B------:R-:W2:Y:S01]  /*2600*/  LDS.64 R70, [R70+0xa00] ;  /* 0x000a000046467984 */ /* 0x000ea20000000a00 */
[----:B-1----:R-:W-:Y:S01]  /*2610*/  FADD.FTZ R68, RZ, R68 ;  /* 0x00000044ff447221 */ /* 0x002fe20000010000 */
[----:B------:R-:W-:-:S03]  /*2620*/  FADD.FTZ R69, RZ, R69 ;  /* 0x00000045ff457221 */ /* 0x000fc60000010000 */
[----:B--2---:R-:W-:Y:S01]  /*2630*/  FADD.FTZ R70, R68, R70 ;  /* 0x0000004644467221 */ /* 0x004fe20000010000 */
[----:B---3--:R-:W-:Y:S01]  /*2640*/  LEA R68, R93, R90, 0x3 ;  /* 0x0000005a5d447211 */ /* 0x008fe200078e18ff */
[----:B------:R-:W-:-:S05]  /*2650*/  FADD.FTZ R71, R69, R71 ;  /* 0x0000004745477221 */ /* 0x000fca0000010000 */
[----:B------:R-:W1:Y:S02]  /*2660*/  LDS.64 R68, [R68+0x1400] ;  /* 0x0014000044447984 */ /* 0x000e640000000a00 */
[----:B-1----:R-:W-:Y:S01]  /*2670*/  FADD.FTZ R70, R70, R68 ;  /* 0x0000004446467221 */ /* 0x002fe20000010000 */
[----:B----4-:R-:W-:Y:S02]  /*2680*/  IMAD R68, R91, 0x8, R90 ;  /* 0x000000085b447824 */ /* 0x010fe400078e025a */
[----:B------:R-:W-:Y:S01]  /*2690*/  FADD.FTZ R71, R71, R69 ;  /* 0x0000004547477221 */ /* 0x000fe20000010000 */
[----:B------:R-:W1:Y:S03]  /*26a0*/  LDC.64 R90, c[0x0][0x260] ;  /* 0x00009800ff5a7b82 */ /* 0x000e660000000a00 */
[----:B------:R-:W2:Y:S02]  /*26b0*/  LDS.64 R68, [R68+0x1e00] ;  /* 0x001e000044447984 */ /* 0x000ea40000000a00 */
[----:B--2---:R-:W-:Y:S01]  /*26c0*/  FADD.FTZ R68, R70, R68 ;  /* 0x0000004446447221 */ /* 0x004fe20000010000 */
[----:B------:R-:W-:Y:S01]  /*26d0*/  MOV R70, UR5 ;  /* 0x0000000500467c02 */ /* 0x000fe20008000f00 */
[----:B------:R-:W-:-:S04]  /*26e0*/  FADD.FTZ R69, R71, R69 ;  /* 0x0000004547457221 */ /* 0x000fc80000010000 */
[----:B------:R-:W-:-:S05]  /*26f0*/  IMAD R70, R70, 0x140, R92 ;  /* 0x0000014046467824 */ /* 0x000fca00078e025c */
[----:B------:R-:W-:-:S05]  /*2700*/  SHF.L.U32 R70, R70, 0x1, RZ ;  /* 0x0000000146467819 */ /* 0x000fca00000006ff */
[----:B-1----:R-:W-:-:S05]  /*2710*/  IMAD.WIDE.U32 R70, R70, 0x4, R90 ;  /* 0x0000000446467825 */ /* 0x002fca00078e005a */
[----:B------:R0:W-:Y:S02]  /*2720*/  STG.E.64 desc[UR10][R70.64+0x24000], R68 ;  /* 0x0240004446007986 */ /* 0x0001e4000c101b0a */
.L_x_806:
[----:B------:R-:W-:Y:S01]  /*2730*/  BSSY B0, `(.L_x_807) ;  /* 0x000003e000007945 */ /* 0x000fe20003800000 */
[----:B0-----:R-:W-:Y:S01]  /*2740*/  MOV R70, RZ ;  /* 0x000000ff00467202 */ /* 0x001fe20000000f00 */
[----:B------:R-:W-:Y:S02]  /*2750*/  IMAD.MOV.U32 R68, RZ, RZ, RZ ;  /* 0x000000ffff447224 */ /* 0x000fe400078e00ff */
[----:B------:R-:W-:Y:S05]  /*2760*/  @P1 BRA `(.L_x_808) ;  /* 0x0000000000e81947 */ /* 0x000fea0003800000 */
[----:B------:R-:W-:Y:S01]  /*2770*/  SHF.R.U32.HI R90, RZ, 0x2, R92 ;  /* 0x00000002ff5a7819 */ /* 0x000fe2000001165c */
[----:B------:R-:W-:-:S04]  /*2780*/  IMAD.SHL.U32 R91, R92, 0x8, RZ ;  /* 0x000000085c5b7824 */ /* 0x000fc800078e00ff */
[----:B------:R-:W-:Y:S01]  /*2790*/  IMAD R90, R90, 0xa, RZ ;  /* 0x0000000a5a5a7824 */ /* 0x000fe200078e02ff */
[----:B------:R-:W-:-:S04]  /*27a0*/  LOP3.LUT R91, R91, 0x18, RZ, 0xc0, !PT ;  /* 0x000000185b5b7812 */ /* 0x000fc800078ec0ff */
        /* <DEDUP_REMOVED lines=9> */
[----:B------:R-:W-:Y:S02]  /*2840*/  LOP3.LUT R70, R70, 0x1, RZ, 0xc0, !PT ;  /* 0x0000000146467812 */ /* 0x000fe400078ec0ff */
[----:B------:R-:W-:-:S03]  /*2850*/  IADD3 R68, R68, R91, RZ ;  /* 0x0000005b44447210 */ /* 0x000fc60007ffe0ff */
        /* <DEDUP_REMOVED lines=25> */
[----:B------:R-:W-:Y:S01]  /*29f0*/  IMAD R68, R69, 0x50, R68 ;  /* 0x0000005045447824 */ /* 0x000fe200078e0244 */
[----:B------:R-:W-:-:S10]  /*2a00*/  HFMA2.MMA R69, -RZ, RZ, 0, 2.384185791015625e-06 ;  /* 0x00000028ff457435 */ /* 0x000fd400000001ff */
[----:B------:R-:W-:-:S04]  /*2a10*/  IMAD R68, R68, R69, UR6 ;  /* 0x0000000644447e24 */ /* 0x000fc8000f8e0245 */
[----:B------:R-:W-:-:S06]  /*2a20*/  IMAD.IADD R68, R91, 0x1, R68 ;  /* 0x000000015b447824 */ /* 0x000fcc00078e0244 */
        /* <DEDUP_REMOVED lines=8> */
[----:B------:R-:W-:-:S05]  /*2ab0*/  MOV R69, 0x28 ;  /* 0x0000002800457802 */ /* 0x000fca0000000f00 */
[----:B------:R-:W-:-:S05]  /*2ac0*/  IMAD R68, R68, R69, UR6 ;  /* 0x0000000644447e24 */ /* 0x000fca000f8e0245 */
[----:B------:R-:W-:-:S06]  /*2ad0*/  IADD3 R68, R91, R68, RZ ;  /* 0x000000445b447210 */ /* 0x000fcc0007ffe0ff */
[----:B------:R-:W0:Y:S02]  /*2ae0*/  LDS.64 R68, [R68] ;  /* 0x0000000044447984 */ /* 0x000e240000000a00 */
[----:B0-----:R-:W-:Y:S01]  /*2af0*/  FADD.FTZ R70, R70, R68 ;  /* 0x0000004446467221 */ /* 0x001fe20000010000 */
[----:B------:R-:W-:-:S07]  /*2b00*/  FADD.FTZ R68, R71, R69 ;  /* 0x0000004547447221 */ /* 0x000fce0000010000 */
.L_x_808:
[----:B------:R-:W-:Y:S05]  /*2b10*/  BSYNC B0 ;  /* 0x0000000000007941 */ /* 0x000fea0003800000 */
.L_x_807:
[----:B------:R-:W0:Y:S01]  /*2b20*/  SHFL.BFLY PT, R71, R70, 0x2, 0x1f ;  /* 0x0c401f0046477f89 */ /* 0x000e2200000e0000 */
[----:B------:R-:W-:Y:S01]  /*2b30*/  BSSY B0, `(.L_x_809) ;  /* 0x0000019000007945 */ /* 0x000fe20003800000 */
[----:B------:R-:W-:Y:S02]  /*2b40*/  PRMT R92, R34, 0x7632, R92 ;  /* 0x00007632225c7816 */ /* 0x000fe4000000005c */
[----:B------:R-:W1:Y:S01]  /*2b50*/  SHFL.BFLY PT, R69, R68, 0x2, 0x1f ;  /* 0x0c401f0044457f89 */ /* 0x000e6200000e0000 */
[----:B------:R-:W-:Y:S01]  /*2b60*/  PRMT R93, R35, 0x7632, R93 ;  /* 0x00007632235d7816 */ /* 0x000fe2000000005d */
[----:B------:R-:W2:Y:S01]  /*2b70*/  S2R R90, SR_TID.X ;  /* 0x00000000005a7919 */ /* 0x000ea20000002100 */
        /* <DEDUP_REMOVED lines=9> */
[----:B------:R-:W0:Y:S01]  /*2c10*/  LDC.64 R70, c[0x0][0x260] ;  /* 0x00009800ff467b82 */ /* 0x000e220000000a00 */
[----:B------:R-:W-:Y:S01]  /*2c20*/  ULDC UR5, c[0x0][0x10] ;  /* 0x0000040000057ab9 */ /* 0x000fe20000000800 */
[----:B------:R-:W-:Y:S01]  /*2c30*/  MOV R68, UR16 ;  /* 0x0000001000447c02 */ /* 0x000fe20008000f00 */
[----:B------:R-:W-:Y:S01]  /*2c40*/  UIMAD UR5, UR5, UR4, UR8 ;  /* 0x00000004050572a4 */ /* 0x000fe2000f8e0208 */
[----:B------:R-:W-:-:S05]  /*2c50*/  IMAD.SHL.U32 R69, R69, 0x20, RZ ;  /* 0x0000002045457824 */ /* 0x000fca00078e00ff */
[----:B------:R-:W-:Y:S02]  /*2c60*/  LOP3.LUT R68, R69, 0xffffffe0, R68, 0xe2, !PT ;  /* 0xffffffe045447812 */ /* 0x000fe400078ee244 */
[----:B------:R-:W-:-:S04]  /*2c70*/  MOV R69, UR5 ;  /* 0x0000000500457c02 */ /* 0x000fc80008000f00 */
[----:B------:R-:W-:-:S05]  /*2c80*/  LEA R68, R69, R68, 0xa ;  /* 0x0000004445447211 */ /* 0x000fca00078e50ff */
[----:B------:R-:W-:-:S04]  /*2c90*/  IMAD.SHL.U32 R68, R68, 0x2, RZ ;  /* 0x0000000244447824 */ /* 0x000fc800078e00ff */
[----:B0-----:R-:W-:-:S05]  /*2ca0*/  IMAD.WIDE.U32 R68, R68, 0x4, R70 ;  /* 0x0000000444447825 */ /* 0x001fca00078e0046 */
[----:B------:R0:W-:Y:S02]  /*2cb0*/  STG.E.64 desc[UR10][R68.64], R34 ;  /* 0x0000002244007986 */ /* 0x0001e4000c101b0a */
.L_x_810:
[----:B------:R-:W-:Y:S05]  /*2cc0*/  BSYNC B0 ;  /* 0x0000000000007941 */ /* 0x000fea0003800000 */
.L_x_809:
        /* <DEDUP_REMOVED lines=8> */
[----:B0-----:R-:W-:Y:S02]  /*2d50*/  PRMT R69, R41, 0x7632, R69 ;  /* 0x0000763229457816 */ /* 0x001fe40000000045 */
        /* <DEDUP_REMOVED lines=24> */
[----:B------:R-:W-:Y:S06]  /*2ee0*/  @P1 BRA `(.L_x_811) ;  /* 0x00000000005c1947 */ /* 0x000fec0003800000 */
        /* <DEDUP_REMOVED lines=14> */
.L_x_813:
[----:B------:R-:W2:Y:S04]  /*2fd0*/  LD.E.STRONG.GPU R37, desc[UR10][R34.64] ;  /* 0x0000000a22257980 */ /* 0x000ea8000c10f900 */
[----:B--2---:R-:W-:Y:S01]  /*2fe0*/  CCTL.IVALL ;  /* 0x00000000ff00798f */ /* 0x004fe20002000000 */
[----:B------:R-:W-:Y:S05]  /*2ff0*/  YIELD ;  /* 0x0000000000007946 */ /* 0x000fea0003800000 */
[----:B-----5:R-:W-:-:S04]  /*3000*/  LOP3.LUT R37, R37, R36, RZ, 0x3c, !PT ;  /* 0x0000002425257212 */ /* 0x020fc800078e3cff */
[----:B------:R-:W-:-:S13]  /*3010*/  ISETP.GT.AND P1, PT, R37, -0x1, PT ;  /* 0xffffffff2500780c */ /* 0x000fda0003f24270 */
[----:B------:R-:W-:Y:S05]  /*3020*/  @P1 BRA `(.L_x_813) ;  /* 0xfffffffc00e81947 */ /* 0x000fea000383ffff */
.L_x_812:
[----:B------:R-:W-:Y:S05]  /*3030*/  WARPSYNC.ALL ;  /* 0x0000000000007948 */ /* 0x000fea0003800000 */
[----:B------:R-:W-:Y:S06]  /*3040*/  BAR.SYNC.DEFER_BLOCKING 0x0 ;  /* 0x0000000000007b1d */ /* 0x000fec0000010000 */
[----:B------:R-:W-:Y:S05]  /*3050*/  BRA `(.L_x_814) ;  /* 0x0000000000647947 */ /* 0x000fea0003800000 */
.L_x_811:
        /* <DEDUP_REMOVED lines=17> */
.L_x_816:
[----:B------:R-:W2:Y:S04]  /*3170*/  LD.E.STRONG.GPU R37, desc[UR10][R34.64] ;  /* 0x0000000a22257980 */ /* 0x000ea8000c10f900 */
[----:B--2---:R-:W-:Y:S01]  /*3180*/  CCTL.IVALL ;  /* 0x00000000ff00798f */ /* 0x004fe20002000000 */
[----:B------:R-:W-:Y:S05]  /*3190*/  YIELD ;  /* 0x0000000000007946 */ /* 0x000fea0003800000 */
[----:B-----5:R-:W-:-:S04]  /*31a0*/  LOP3.LUT R37, R37, R36, RZ, 0x3c, !PT ;  /* 0x0000002425257212 */ /* 0x020fc800078e3cff */
[----:B------:R-:W-:-:S13]  /*31b0*/  ISETP.GT.AND P1, PT, R37, -0x1, PT ;  /* 0xffffffff2500780c */ /* 0x000fda0003f24270 */
[----:B------:R-:W-:Y:S05]  /*31c0*/  @P1 BRA `(.L_x_816) ;  /* 0xfffffffc00e81947 */ /* 0x000fea000383ffff */
.L_x_815:
[----:B------:R-:W-:Y:S05]  /*31d0*/  WARPSYNC.ALL ;  /* 0x0000000000007948 */ /* 0x000fea0003800000 */
[----:B------:R-:W-:Y:S06]  /*31e0*/  BAR.SYNC.DEFER_BLOCKING 0x0 ;  /* 0x0000000000007b1d */ /* 0x000fec0000010000 */
.L_x_814:
[----:B------:R-:W1:Y:S01]  /*31f0*/  S2R R36, SR_TID.X ;  /* 0x0000000000247919 */ /* 0x000e620000002100 */
[----:B------:R-:W-:Y:S01]  /*3200*/  BSSY B0, `(.L_x_817) ;  /* 0x0000024000007945 */ /* 0x000fe20003800000 */
[----:B------:R-:W-:Y:S01]  /*3210*/  HFMA2.MMA R38, -RZ, RZ, 0, 0 ;  /* 0x00000000ff267435 */ /* 0x000fe200000001ff */
[----:B0-----:R-:W-:Y:S01]  /*3220*/  IMAD.MOV.U32 R35, RZ, RZ, RZ ;  /* 0x000000ffff237224 */ /* 0x001fe200078e00ff */
[----:B-1----:R-:W-:-:S13]  /*3230*/  ISETP.GT.U32.AND P1, PT, R36, 0xff, PT ;  /* 0x000000ff2400780c */ /* 0x002fda0003f24070 */
[----:B------:R-:W-:Y:S05]  /*3240*/  @P1 BRA `(.L_x_818) ;  /* 0x00000000007c1947 */ /* 0x000fea0003800000 */
[----:B------:R-:W-:Y:S01]  /*3250*/  ULDC UR5, c[0x0][0x10] ;  /* 0x0000040000057ab9 */ /* 0x000fe20000000800 */
[----:B------:R0:W-:Y:S01]  /*3260*/  STL.64 [R1+0x48], R2 ;  /* 0x0000480201007387 */ /* 0x0001e20000100a00 */
[----:B------:R-:W-:Y:S01]  /*3270*/  UIMAD UR5, UR5, UR4, UR8 ;  /* 0x00000004050572a4 */ /* 0x000fe2000f8e0208 */
[----:B------:R-:W-:-:S04]  /*3280*/  SHF.L.U32 R35, R36, 0x2, RZ ;  /* 0x0000000224237819 */ /* 0x000fc800000006ff */
[----:B------:R-:W-:Y:S02]  /*3290*/  LOP3.LUT R35, R35, 0x7fffffe0, RZ, 0xc0, !PT ;  /* 0x7fffffe023237812 */ /* 0x000fe400078ec0ff */
[----:B------:R-:W-:Y:S01]  /*32a0*/  MOV R34, UR5 ;  /* 0x0000000500227c02 */ /* 0x000fe20008000f00 */
[----:B0-----:R-:W0:Y:S03]  /*32b0*/  LDC.64 R2, c[0x0][0x260] ;  /* 0x00009800ff027b82 */ /* 0x001e260000000a00 */
[----:B------:R-:W-:Y:S02]  /*32c0*/  LEA R34, R34, R35, 0xa ;  /* 0x0000002322227211 */ /* 0x000fe400078e50ff */
[----:B------:R-:W-:-:S05]  /*32d0*/  LOP3.LUT R35, R36, 0x7, RZ, 0xc0, !PT ;  /* 0x0000000724237812 */ /* 0x000fca00078ec0ff */
[----:B------:R-:W-:-:S05]  /*32e0*/  IMAD.IADD R34, R34, 0x1, R35 ;  /* 0x0000000122227824 */ /* 0x000fca00078e0223 */
[----:B------:R-:W-:-:S04]  /*32f0*/  SHF.L.U32 R38, R34, 0x1, RZ ;  /* 0x0000000122267819 */ /* 0x000fc800000006ff */
[C---:B------:R-:W-:Y:S02]  /*3300*/  IADD3 R34, R38.reuse, 0x10, RZ ;  /* 0x0000001026227810 */ /* 0x040fe40007ffe0ff */
[C---:B------:R-:W-:Y:S01]  /*3310*/  IADD3 R40, R38.reuse, 0x20, RZ ;  /* 0x0000002026287810 */ /* 0x040fe20007ffe0ff */
[----:B0-----:R-:W-:-:S04]  /*3320*/  IMAD.WIDE.U32 R36, R38, 0x4, R2 ;  /* 0x0000000426247825 */ /* 0x001fc800078e0002 */
[--C-:B------:R-:W-:Y:S02]  /*3330*/  IMAD.WIDE.U32 R34, R34, 0x4, R2.reuse ;  /* 0x0000000422227825 */ /* 0x100fe400078e0002 */
[----:B------:R-:W2:Y:S02]  /*3340*/  LDG.E.64 R36, desc[UR10][R36.64] ;  /* 0x0000000a24247981 */ /* 0x000ea4000c1e1b00 */
[----:B------:R-:W-:Y:S02]  /*3350*/  VIADD R38, R38, 0x30 ;  /* 0x0000003026267836 */ /* 0x000fe40000000000 */
[--C-:B------:R-:W-:Y:S01]  /*3360*/  IMAD.WIDE.U32 R40, R40, 0x4, R2.reuse ;  /* 0x0000000428287825 */ /* 0x100fe200078e0002 */
[----:B------:R-:W3:Y:S03]  /*3370*/  LDG.E.64 R34, desc[UR10][R34.64] ;  /* 0x0000000a22227981 */ /* 0x000ee6000c1e1b00 */
[----:B------:R-:W-:-:S02]  /*3380*/  IMAD.WIDE.U32 R38, R38, 0x4, R2 ;  /* 0x0000000426267825 */ /* 0x000fc400078e0002 */
        /* <DEDUP_REMOVED lines=11> */
.L_x_818:
[----:B------:R-:W-:Y:S05]  /*3440*/  BSYNC B0 ;  /* 0x0000000000007941 */ /* 0x000fea0003800000 */
.L_x_817:
        /* <DEDUP_REMOVED lines=11> */
[----:B------:R-:W0:Y:S04]  /*3500*/  SHFL.BFLY PT, R34, R38, 0x1, 0x1f ;  /* 0x0c201f0026227f89 */ /* 0x000e2800000e0000 */
[----:B------:R-:W1:Y:S01]  /*3510*/  SHFL.BFLY PT, R36, R35, 0x1, 0x1f ;  /* 0x0c201f0023247f89 */ /* 0x000e6200000e0000 */
[----:B0-----:R-:W-:Y:S01]  /*3520*/  FADD.FTZ R34, R38, R34 ;  /* 0x0000002226227221 */ /* 0x001fe20000010000 */
[----:B-1----:R-:W-:Y:S01]  /*3530*/  FADD.FTZ R35, R35, R36 ;  /* 0x0000002423237221 */ /* 0x002fe20000010000 */
        /* <DEDUP_REMOVED lines=9> */
.L_x_820:
[----:B------:R-:W-:Y:S05]  /*35d0*/  BSYNC B0 ;  /* 0x0000000000007941 */ /* 0x000fea0003800000 */
.L_x_819:
[----:B0-----:R-:W2:Y:S04]  /*35e0*/  LDL R34, [R1+0x2c] ;  /* 0x00002c0001227983 */ /* 0x001ea80000100800 */
[----:B------:R-:W3:Y:S01]  /*35f0*/  LDL R36, [R1+0x30] ;  /* 0x0000300001247983 */ /* 0x000ee20000100800 */
[----:B------:R-:W0:Y:S01]  /*3600*/  S2UR UR14, SR_CgaCtaId ;  /* 0x00000000000e79c3 */ /* 0x000e220000008800 */
[----:B------:R-:W-:Y:S01]  /*3610*/  UMOV UR5, 0x400 ;  /* 0x0000040000057882 */ /* 0x000fe20000000000 */
[----:B------:R-:W-:Y:S01]  /*3620*/  SHF.L.U32 R92, R92, 0x10, RZ ;  /* 0x000000105c5c7819 */ /* 0x000fe200000006ff */
[----:B------:R-:W-:Y:S01]  /*3630*/  UIADD3 UR5, UR5, 0x4100, URZ ;  /* 0x0000410005057890 */ /* 0x000fe2000fffe03f */
[----:B------:R-:W-:-:S03]  /*3640*/  SHF.L.U32 R44, R44, 0x10, RZ ;  /* 0x000000102c2c7819 */ /* 0x000fc600000006ff */
[----:B------:R-:W-:-:S04]  /*3650*/  FADD.FTZ R92, -R32, R92 ;  /* 0x0000005c205c7221 */ /* 0x000fc80000010100 */
[----:B------:R-:W-:Y:S01]  /*3660*/  FMUL.FTZ R92, R7, R92 ;  /* 0x0000005c075c7220 */ /* 0x000fe20000410000 */
[----:B0-----:R-:W-:Y:S01]  /*3670*/  ULEA UR5, UR14, UR5, 0x18 ;  /* 0x000000050e057291 */ /* 0x001fe2000f8ec03f */
[----:B------:R-:W-:Y:S01]  /*3680*/  SHF.L.U32 R68, R68, 0x10, RZ ;  /* 0x0000001044447819 */ /* 0x000fe200000006ff */
[----:B------:R-:W-:Y:S01]  /*3690*/  IMAD.U32 R46, R46, 0x10000, RZ ;  /* 0x000100002e2e7824 */ /* 0x000fe200078e00ff */
[----:B------:R-:W-:Y:S03]  /*36a0*/  BAR.SYNC.DEFER_BLOCKING 0x0 ;  /* 0x0000000000007b1d */ /* 0x000fe60000010000 */
[----:B------:R-:W-:Y:S01]  /*36b0*/  FADD.FTZ R68, -R32, R68 ;  /* 0x0000004420447221 */ /* 0x000fe20000010100 */
[----:B------:R-:W-:Y:S01]  /*36c0*/  SHF.L.U32 R93, R93, 0x10, RZ ;  /* 0x000000105d5d7819 */ /* 0x000fe200000006ff */
[----:B------:R-:W-:Y:S01]  /*36d0*/  IMAD.U32 R62, R62, 0x10000, RZ ;  /* 0x000100003e3e7824 */ /* 0x000fe200078e00ff */
[----:B------:R-:W-:Y:S01]  /*36e0*/  SHF.L.U32 R90, R90, 0x10, RZ ;  /* 0x000000105a5a7819 */ /* 0x000fe200000006ff */
[----:B------:R-:W-:Y:S01]  /*36f0*/  FMUL.FTZ R68, R7, R68 ;  /* 0x0000004407447220 */ /* 0x000fe20000410000 */
[----:B------:R-:W-:Y:S01]  /*3700*/  SHF.L.U32 R70, R70, 0x10, RZ ;  /* 0x0000001046467819 */ /* 0x000fe200000006ff */
[----:B------:R-:W-:Y:S01]  /*3710*/  ULDC.64 UR14, c[0x0][0x210] ;  /* 0x00008400000e7ab9 */ /* 0x000fe20000000a00 */
[----:B--2---:R-:W-:-:S02]  /*3720*/  LEA R34, R34, UR5, 0x3 ;  /* 0x0000000522227c11 */ /* 0x004fc4000f8e18ff */
[----:B---3--:R-:W-:-:S04]  /*3730*/  LEA R36, R36, UR5, 0x3 ;  /* 0x0000000524247c11 */ /* 0x008fc8000f8e18ff */
[----:B------:R-:W0:Y:S04]  /*3740*/  LDS.64 R34, [R34] ;  /* 0x0000000022227984 */ /* 0x000e280000000a00 */
[----:B------:R-:W1:Y:S01]  /*3750*/  LDS.64 R36, [R36] ;  /* 0x0000000024247984 */ /* 0x000e620000000a00 */
[--C-:B0----5:R-:W-:Y:S01]  /*3760*/  FFMA.FTZ R6, R2, R6, -R34.reuse ;  /* 0x0000000602067223 */ /* 0x121fe20000010822 */
[----:B------:R-:W-:-:S03]  /*3770*/  FFMA.FTZ R44, R4, R44, -R34 ;  /* 0x0000002c042c7223 */ /* 0x000fc60000010822 */
[----:B------:R-:W-:Y:S01]  /*3780*/  FFMA.FTZ R6, -R84, R35, R6 ;  /* 0x0000002354067223 */ /* 0x000fe20000010106 */
[----:B------:R-:W-:-:S03]  /*3790*/  FFMA.FTZ R44, R35, -R92, R44 ;  /* 0x8000005c232c7223 */ /* 0x000fc6000001002c */
[C---:B------:R-:W-:Y:S01]  /*37a0*/  FMUL.FTZ R6, R7.reuse, R6 ;  /* 0x0000000607067220 */ /* 0x040fe20000410000 */
[----:B------:R-:W-:-:S05]  /*37b0*/  FMUL.FTZ R44, R7, R44 ;  /* 0x0000002c072c7220 */ /* 0x000fca0000410000 */
[----:B------:R-:W-:Y:S02]  /*37c0*/  F2FP.BF16.F32.PACK_AB R6, R44, R6 ;  /* 0x000000062c06723e */ /* 0x000fe400000010ff */
[----:B------:R-:W2:Y:S04]  /*37d0*/  LDL.LU R44, [R1+0x14] ;  /* 0x00001400012c7983 */ /* 0x000ea80000300800 */
[----:B------:R-:W3:Y:S01]  /*37e0*/  LDL.LU R41, [R1+0x28] ;  /* 0x0000280001297983 */ /* 0x000ee20000300800 */
[----:B-1----:R-:W-:Y:S01]  /*37f0*/  FFMA.FTZ R11, R0, R11, -R36 ;  /* 0x0000000b000b7223 */ /* 0x002fe20000010824 */
[--C-:B------:R-:W-:Y:S01]  /*3800*/  FFMA.FTZ R46, R4, R46, -R34.reuse ;  /* 0x0000002e042e7223 */ /* 0x100fe20000010822 */
[----:B------:R-:W-:Y:S01]  /*3810*/  FFMA.FTZ R20, R2, R20, -R34 ;  /* 0x0000001402147223 */ /* 0x000fe20000010822 */
[----:B------:R-:W-:Y:S01]  /*3820*/  SHF.L.U32 R50, R50, 0x10, RZ ;  /* 0x0000001032327819 */ /* 0x000fe200000006ff */
[----:B------:R-:W-:Y:S01]  /*3830*/  FFMA.FTZ R11, -R76, R37, R11 ;  /* 0x000000254c0b7223 */ /* 0x000fe2000001010b */
[----:B------:R-:W-:Y:S01]  /*3840*/  FFMA.FTZ R46, R35, -R68, R46 ;  /* 0x80000044232e7223 */ /* 0x000fe2000001002e */
[----:B------:R-:W4:Y:S01]  /*3850*/  LDL.LU R76, [R1+0x20] ;  /* 0x00002000014c7983 */ /* 0x000f220000300800 */
[----:B------:R-:W-:Y:S01]  /*3860*/  SHF.L.U32 R54, R54, 0x10, RZ ;  /* 0x0000001036367819 */ /* 0x000fe200000006ff */
[----:B------:R-:W-:Y:S01]  /*3870*/  IMAD.U32 R52, R52, 0x10000, RZ ;  /* 0x0001000034347824 */ /* 0x000fe200078e00ff */
[----:B------:R-:W-:Y:S01]  /*3880*/  SHF.L.U32 R58, R58, 0x10, RZ ;  /* 0x000000103a3a7819 */ /* 0x000fe200000006ff */
[----:B------:R-:W4:Y:S01]  /*3890*/  LDL.LU R68, [R1+0x24] ;  /* 0x0000240001447983 */ /* 0x000f220000300800 */
[----:B------:R-:W-:Y:S01]  /*38a0*/  SHF.L.U32 R66, R66, 0x10, RZ ;  /* 0x0000001042427819 */ /* 0x000fe200000006ff */
[----:B------:R-:W-:Y:S01]  /*38b0*/  FFMA.FTZ R21, R2, R21, -R34 ;  /* 0x0000001502157223 */ /* 0x000fe20000010822 */
[----:B------:R-:W-:Y:S01]  /*38c0*/  SHF.L.U32 R48, R48, 0x10, RZ ;  /* 0x0000001030307819 */ /* 0x000fe200000006ff */
[----:B------:R-:W-:Y:S01]  /*38d0*/  FFMA.FTZ R78, -R78, R35, R20 ;  /* 0x000000234e4e7223 */ /* 0x000fe20000010114 */
[----:B------:R-:W-:Y:S01]  /*38e0*/  SHF.L.U32 R60, R60, 0x10, RZ ;  /* 0x000000103c3c7819 */ /* 0x000fe200000006ff */
[----:B------:R-:W-:Y:S01]  /*38f0*/  IMAD.U32 R91, R91, 0x10000, RZ ;  /* 0x000100005b5b7824 */ /* 0x000fe200078e00ff */
[----:B------:R-:W-:Y:S01]  /*3900*/  SHF.L.U32 R64, R64, 0x10, RZ ;  /* 0x0000001040407819 */ /* 0x000fe200000006ff */
[----:B------:R-:W-:Y:S01]  /*3910*/  FADD.FTZ R93, -R42, R93 ;  /* 0x0000005d2a5d7221 */ /* 0x000fe20000010100 */
[----:B------:R-:W-:Y:S01]  /*3920*/  SHF.L.U32 R56, R56, 0x10, RZ ;  /* 0x0000001038387819 */ /* 0x000fe200000006ff */
[----:B------:R-:W-:Y:S01]  /*3930*/  FADD.FTZ R90, -R32, R90 ;  /* 0x0000005a205a7221 */ /* 0x000fe20000010100 */
[----:B------:R-:W-:Y:S01]  /*3940*/  SHF.L.U32 R45, R45, 0x10, RZ ;  /* 0x000000102d2d7819 */ /* 0x000fe200000006ff */
[--C-:B------:R-:W-:Y:S01]  /*3950*/  FFMA.FTZ R5, R2, R5, -R34.reuse ;  /* 0x0000000502057223 */ /* 0x100fe20000010822 */
[----:B------:R-:W-:Y:S01]  /*3960*/  SHF.L.U32 R49, R49, 0x10, RZ ;  /* 0x0000001031317819 */ /* 0x000fe200000006ff */
[--C-:B------:R-:W-:Y:S01]  /*3970*/  FFMA.FTZ R70, R4, R70, -R34.reuse ;  /* 0x0000004604467223 */ /* 0x100fe20000010822 */
[----:B------:R-:W-:Y:S01]  /*3980*/  SHF.L.U32 R53, R53, 0x10, RZ ;  /* 0x0000001035357819 */ /* 0x000fe200000006ff */
[C-C-:B------:R-:W-:Y:S01]  /*3990*/  FFMA.FTZ R9, R2.reuse, R9, -R34.reuse ;  /* 0x0000000902097223 */ /* 0x140fe20000010822 */
[----:B------:R-:W-:Y:S01]  /*39a0*/  SHF.L.U32 R61, R61, 0x10, RZ ;  /* 0x000000103d3d7819 */ /* 0x000fe200000006ff */
[--C-:B------:R-:W-:Y:S01]  /*39b0*/  FFMA.FTZ R13, R2, R13, -R34.reuse ;  /* 0x0000000d020d7223 */ /* 0x100fe20000010822 */
[----:B------:R-:W-:Y:S01]  /*39c0*/  SHF.L.U32 R65, R65, 0x10, RZ ;  /* 0x0000001041417819 */ /* 0x000fe200000006ff */
[--C-:B------:R-:W-:Y:S01]  /*39d0*/  FFMA.FTZ R50, R4, R50, -R34.reuse ;  /* 0x0000003204327223 */ /* 0x100fe20000010822 */
[--C-:B------:R-:W-:Y:S01]  /*39e0*/  FFMA.FTZ R15, R2, R15, -R34.reuse ;  /* 0x0000000f020f7223 */ /* 0x100fe20000010822 */
[--C-:B------:R-:W-:Y:S01]  /*39f0*/  FFMA.FTZ R54, R4, R54, -R34.reuse ;  /* 0x0000003604367223 */ /* 0x100fe20000010822 */
[--C-:B------:R-:W-:Y:S01]  /*3a00*/  FFMA.FTZ R17, R2, R17, -R34.reuse ;  /* 0x0000001102117223 */ /* 0x100fe20000010822 */
[C-C-:B------:R-:W-:Y:S01]  /*3a10*/  FFMA.FTZ R58, R4.reuse, R58, -R34.reuse ;  /* 0x0000003a043a7223 */ /* 0x140fe20000010822 */
[C-C-:B------:R-:W-:Y:S01]  /*3a20*/  FFMA.FTZ R62, R4.reuse, R62, -R34.reuse ;  /* 0x0000003e043e7223 */ /* 0x140fe20000010822 */
[----:B------:R-:W-:Y:S01]  /*3a30*/  FFMA.FTZ R66, R4, R66, -R34 ;  /* 0x0000004204427223 */ /* 0x000fe20000010822 */
[C---:B------:R-:W-:Y:S01]  /*3a40*/  FADD.FTZ R48, -R32.reuse, R48 ;  /* 0x0000003020307221 */ /* 0x040fe20000010100 */
[C---:B------:R-:W-:Y:S01]  /*3a50*/  FADD.FTZ R52, -R32.reuse, R52 ;  /* 0x0000003420347221 */ /* 0x040fe20000010100 */
[C---:B------:R-:W-:Y:S01]  /*3a60*/  FADD.FTZ R60, -R32.reuse, R60 ;  /* 0x0000003c203c7221 */ /* 0x040fe20000010100 */
[----:B------:R-:W-:Y:S01]  /*3a70*/  FADD.FTZ R64, -R32, R64 ;  /* 0x0000004020407221 */ /* 0x000fe20000010100 */
[----:B------:R-:W-:-:S02]  /*3a80*/  IMAD.U32 R71, R71, 0x10000, RZ ;  /* 0x0001000047477824 */ /* 0x000fc400078e00ff */
[----:B------:R-:W-:Y:S01]  /*3a90*/  FFMA.FTZ R34, -R77, R35, R21 ;  /* 0x000000234d227223 */ /* 0x000fe20000010115 */
[----:B------:R-:W-:Y:S02]  /*3aa0*/  IMAD.U32 R57, R57, 0x10000, RZ ;  /* 0x0001000039397824 */ /* 0x000fe400078e00ff */
[----:B------:R-:W-:Y:S01]  /*3ab0*/  FMUL.FTZ R38, R12, R93 ;  /* 0x0000005d0c267220 */ /* 0x000fe20000410000 */
[----:B------:R-:W-:Y:S01]  /*3ac0*/  FFMA.FTZ R91, R3, R91, -R36 ;  /* 0x0000005b035b7223 */ /* 0x000fe20000010824 */
[----:B------:R-:W-:Y:S01]  /*3ad0*/  PRMT R39, R6, 0x7610, R39 ;  /* 0x0000761006277816 */ /* 0x000fe20000000027 */
[----:B------:R-:W-:Y:S01]  /*3ae0*/  FADD.FTZ R56, -R32, R56 ;  /* 0x0000003820387221 */ /* 0x000fe20000010100 */
[----:B------:R-:W-:Y:S01]  /*3af0*/  FMUL.FTZ R90, R7, R90 ;  /* 0x0000005a075a7220 */ /* 0x000fe20000410000 */
[----:B------:R-:W-:Y:S01]  /*3b00*/  PRMT R40, R6, 0x7632, R40 ;  /* 0x0000763206287816 */ /* 0x000fe20000000028 */
[C---:B------:R-:W-:Y:S01]  /*3b10*/  FADD.FTZ R71, -R42.reuse, R71 ;  /* 0x000000472a477221 */ /* 0x040fe20000010100 */
[----:B------:R-:W-:Y:S01]  /*3b20*/  SHF.L.U32 R47, R47, 0x10, RZ ;  /* 0x000000102f2f7819 */ /* 0x000fe200000006ff */
[C---:B------:R-:W-:Y:S01]  /*3b30*/  FADD.FTZ R45, -R42.reuse, R45 ;  /* 0x0000002d2a2d7221 */ /* 0x040fe20000010100 */
[C---:B------:R-:W-:Y:S01]  /*3b40*/  FADD.FTZ R49, -R42.reuse, R49 ;  /* 0x000000312a317221 */ /* 0x040fe20000010100 */
[C---:B------:R-:W-:Y:S01]  /*3b50*/  FADD.FTZ R53, -R42.reuse, R53 ;  /* 0x000000352a357221 */ /* 0x040fe20000010100 */
[C---:B------:R-:W-:Y:S01]  /*3b60*/  FADD.FTZ R57, -R42.reuse, R57 ;  /* 0x000000392a397221 */ /* 0x040fe20000010100 */
[C---:B------:R-:W-:Y:S01]  /*3b70*/  FADD.FTZ R61, -R42.reuse, R61 ;  /* 0x0000003d2a3d7221 */ /* 0x040fe20000010100 */
[----:B------:R-:W-:Y:S01]  /*3b80*/  FADD.FTZ R65, -R42, R65 ;  /* 0x000000412a417221 */ /* 0x000fe20000010100 */
[C---:B------:R-:W-:Y:S01]  /*3b90*/  FMUL.FTZ R48, R7.reuse, R48 ;  /* 0x0000003007307220 */ /* 0x040fe20000410000 */
[----:B------:R-:W-:Y:S01]  /*3ba0*/  FMUL.FTZ R52, R7, R52 ;  /* 0x0000003407347220 */ /* 0x000fe20000410000 */
[----:B------:R-:W-:Y:S01]  /*3bb0*/  FFMA.FTZ R32, -R79, R35, R17 ;  /* 0x000000234f207223 */ /* 0x000fe20000010111 */
[----:B------:R-:W-:Y:S01]  /*3bc0*/  FMUL.FTZ R60, R7, R60 ;  /* 0x0000003c073c7220 */ /* 0x000fe20000410000 */
[----:B------:R-:W-:Y:S01]  /*3bd0*/  SHF.L.U32 R69, R69, 0x10, RZ ;  /* 0x0000001045457819 */ /* 0x000fe200000006ff */
[----:B------:R-:W-:Y:S01]  /*3be0*/  FFMA.FTZ R38, R37, -R38, R91 ;  /* 0x8000002625267223 */ /* 0x000fe2000001005b */
[----:B------:R-:W-:Y:S01]  /*3bf0*/  SHF.L.U32 R55, R55, 0x10, RZ ;  /* 0x0000001037377819 */ /* 0x000fe200000006ff */
[----:B------:R-:W-:Y:S01]  /*3c00*/  FMUL.FTZ R17, R7, R64 ;  /* 0x0000004007117220 */ /* 0x000fe20000410000 */
[----:B------:R-:W-:Y:S01]  /*3c10*/  SHF.L.U32 R59, R59, 0x10, RZ ;  /* 0x000000103b3b7819 */ /* 0x000fe200000006ff */
[----:B------:R-:W-:Y:S01]  /*3c20*/  IMAD.U32 R51, R51, 0x10000, RZ ;  /* 0x0001000033337824 */ /* 0x000fe200078e00ff */
[----:B------:R-:W-:Y:S01]  /*3c30*/  SHF.L.U32 R63, R63, 0x10, RZ ;  /* 0x000000103f3f7819 */ /* 0x000fe200000006ff */
[----:B------:R-:W-:Y:S01]  /*3c40*/  FFMA.FTZ R42, R0, R33, -R36 ;  /* 0x00000021002a7223 */ /* 0x000fe20000010824 */
[----:B------:R-:W-:Y:S01]  /*3c50*/  FMUL.FTZ R56, R7, R56 ;  /* 0x0000003807387220 */ /* 0x000fe20000410000 */
[----:B------:R-:W4:Y:S01]  /*3c60*/  LDL.LU R64, [R1+0x18] ;  /* 0x0000180001407983 */ /* 0x000f220000300800 */
[----:B------:R-:W-:-:S02]  /*3c70*/  IMAD.U32 R67, R67, 0x10000, RZ ;  /* 0x0001000043437824 */ /* 0x000fc400078e00ff */
[----:B------:R-:W-:Y:S01]  /*3c80*/  FFMA.FTZ R5, -R83, R35, R5 ;  /* 0x0000002353057223 */ /* 0x000fe20000010105 */
[C---:B------:R-:W-:Y:S01]  /*3c90*/  FFMA.FTZ R70, R35.reuse, -R90, R70 ;  /* 0x8000005a23467223 */ /* 0x040fe20000010046 */
[C---:B------:R-:W-:Y:S01]  /*3ca0*/  FFMA.FTZ R48, R35.reuse, -R48, R50 ;  /* 0x8000003023307223 */ /* 0x040fe20000010032 */
[C---:B------:R-:W-:Y:S01]  /*3cb0*/  FFMA.FTZ R52, R35.reuse, -R52, R54 ;  /* 0x8000003423347223 */ /* 0x040fe20000010036 */
[----:B------:R-:W-:Y:S01]  /*3cc0*/  FFMA.FTZ R62, R35, -R60, R62 ;  /* 0x8000003c233e7223 */ /* 0x000fe2000001003e */
[----:B------:R-:W-:Y:S01]  /*3cd0*/  FMUL.FTZ R6, R12, R71 ;  /* 0x000000470c067220 */ /* 0x000fe20000410000 */
[C-C-:B------:R-:W-:Y:S01]  /*3ce0*/  FFMA.FTZ R18, R0.reuse, R18, -R36.reuse ;  /* 0x0000001200127223 */ /* 0x140fe20000010824 */
[C-C-:B------:R-:W-:Y:S01]  /*3cf0*/  FFMA.FTZ R22, R0.reuse, R22, -R36.reuse ;  /* 0x0000001600167223 */ /* 0x140fe20000010824 */
[C-C-:B------:R-:W-:Y:S01]  /*3d00*/  FFMA.FTZ R54, R3.reuse, R59, -R36.reuse ;  /* 0x0000003b03367223 */ /* 0x140fe20000010824 */
[--C-:B------:R-:W-:Y:S01]  /*3d10*/  FFMA.FTZ R50, R3, R63, -R36.reuse ;  /* 0x0000003f03327223 */ /* 0x100fe20000010824 */
[----:B------:R-:W-:Y:S01]  /*3d20*/  FFMA.FTZ R72, R0, R72, -R36 ;  /* 0x0000004800487223 */ /* 0x000fe20000010824 */
[C---:B------:R-:W-:Y:S01]  /*3d30*/  FMUL.FTZ R11, R12.reuse, R11 ;  /* 0x0000000b0c0b7220 */ /* 0x040fe20000410000 */
[C---:B------:R-:W-:Y:S01]  /*3d40*/  FMUL.FTZ R38, R12.reuse, R38 ;  /* 0x000000260c267220 */ /* 0x040fe20000410000 */
[----:B------:R-:W-:Y:S01]  /*3d50*/  FFMA.FTZ R43, -R43, R37, R42 ;  /* 0x000000252b2b7223 */ /* 0x000fe2000001012a */
[----:B------:R-:W-:Y:S01]  /*3d60*/  FFMA.FTZ R56, R35, -R56, R58 ;  /* 0x8000003823387223 */ /* 0x000fe2000001003a */
[----:B------:R-:W4:Y:S01]  /*3d70*/  LDL.LU R60, [R1+0x1c] ;  /* 0x00001c00013c7983 */ /* 0x000f220000300800 */
[C---:B------:R-:W-:Y:S01]  /*3d80*/  FMUL.FTZ R45, R12.reuse, R45 ;  /* 0x0000002d0c2d7220 */ /* 0x040fe20000410000 */
[C---:B------:R-:W-:Y:S01]  /*3d90*/  FMUL.FTZ R53, R12.reuse, R53 ;  /* 0x000000350c357220 */ /* 0x040fe20000410000 */
[C---:B------:R-:W-:Y:S01]  /*3da0*/  FMUL.FTZ R57, R12.reuse, R57 ;  /* 0x000000390c397220 */ /* 0x040fe20000410000 */
[C---:B------:R-:W-:Y:S01]  /*3db0*/  FMUL.FTZ R61, R12.reuse, R61 ;  /* 0x0000003d0c3d7220 */ /* 0x040fe20000410000 */
[----:B------:R-:W-:Y:S01]  /*3dc0*/  FMUL.FTZ R65, R12, R65 ;  /* 0x000000410c417220 */ /* 0x000fe20000410000 */
[----:B------:R-:W4:Y:S01]  /*3dd0*/  LDL.LU R58, [R1+0xc] ;  /* 0x00000c00013a7983 */ /* 0x000f220000300800 */
[C---:B------:R-:W-:Y:S01]  /*3de0*/  FMUL.FTZ R5, R7.reuse, R5 ;  /* 0x0000000507057220 */ /* 0x040fe20000410000 */
[----:B------:R-:W-:Y:S01]  /*3df0*/  FMUL.FTZ R70, R7, R70 ;  /* 0x0000004607467220 */ /* 0x000fe20000410000 */
[-C--:B------:R-:W-:Y:S01]  /*3e00*/  FFMA.FTZ R19, -R19, R37.reuse, R18 ;  /* 0x0000002513137223 */ /* 0x080fe20000010112 */
[----:B------:R-:W-:Y:S01]  /*3e10*/  FFMA.FTZ R23, -R23, R37, R22 ;  /* 0x0000002517177223 */ /* 0x000fe20000010116 */
[C---:B------:R-:W-:Y:S01]  /*3e20*/  FFMA.FTZ R57, R37.reuse, -R57, R54 ;  /* 0x8000003925397223 */ /* 0x040fe20000010036 */
[----:B------:R-:W-:Y:S01]  /*3e30*/  FFMA.FTZ R61, R37, -R61, R50 ;  /* 0x8000003d253d7223 */ /* 0x000fe20000010032 */
[----:B------:R-:W-:Y:S01]  /*3e40*/  FFMA.FTZ R73, -R73, R37, R72 ;  /* 0x0000002549497223 */ /* 0x000fe20000010148 */
[----:B------:R-:W-:Y:S01]  /*3e50*/  F2FP.BF16.F32.PACK_AB R11, R38, R11 ;  /* 0x0000000b260b723e */ /* 0x000fe200000010ff */
[----:B------:R-:W-:Y:S01]  /*3e60*/  FMUL.FTZ R18, R12, R19 ;  /* 0x000000130c127220 */ /* 0x000fe20000410000 */
[----:B------:R-:W-:Y:S01]  /*3e70*/  F2FP.BF16.F32.PACK_AB R5, R70, R5 ;  /* 0x000000054605723e */ /* 0x000fe200000010ff */
[-C--:B------:R-:W-:Y:S01]  /*3e80*/  FFMA.FTZ R9, -R82, R35.reuse, R9 ;  /* 0x0000002352097223 */ /* 0x080fe20000010109 */
[----:B------:R-:W-:Y:S01]  /*3e90*/  FFMA.FTZ R13, -R81, R35, R13 ;  /* 0x00000023510d7223 */ /* 0x000fe2000001010d */
[----:B------:R-:W-:Y:S01]  /*3ea0*/  FMUL.FTZ R46, R7, R46 ;  /* 0x0000002e072e7220 */ /* 0x000fe20000410000 */
[----:B------:R-:W-:-:S02]  /*3eb0*/  PRMT R38, R5, 0x7632, R38 ;  /* 0x0000763205267816 */ /* 0x000fc40000000026 */
[----:B--2---:R-:W-:Y:S01]  /*3ec0*/  IADD3 R20, P1, R44, UR14, RZ ;  /* 0x0000000e2c147c10 */ /* 0x004fe2000ff3e0ff */
[----:B------:R-:W-:Y:S01]  /*3ed0*/  FFMA.FTZ R15, -R80, R35, R15 ;  /* 0x00000023500f7223 */ /* 0x000fe2000001010f */
[----:B------:R-:W-:Y:S02]  /*3ee0*/  FFMA.FTZ R66, R35, -R17, R66 ;  /* 0x8000001123427223 */ /* 0x000fe40000010042 */
[----:B---3--:R-:W-:Y:S01]  /*3ef0*/  IADD3.X R21, R41, UR15, RZ, P1, !PT ;  /* 0x0000000f29157c10 */ /* 0x008fe20008ffe4ff */
[C-C-:B------:R-:W-:Y:S01]  /*3f00*/  FFMA.FTZ R44, R0.reuse, R10, -R36.reuse ;  /* 0x0000000a002c7223 */ /* 0x140fe20000010824 */
[----:B------:R-:W-:-:S03]  /*3f10*/  FFMA.FTZ R41, R0, R14, -R36 ;  /* 0x0000000e00297223 */ /* 0x000fc60000010824 */
[----:B------:R0:W-:Y:S01]  /*3f20*/  STG.E.U16 desc[UR10][R20.64], R39 ;  /* 0x0000002714007986 */ /* 0x0001e2000c10150a */
[C-C-:B------:R-:W-:Y:S01]  /*3f30*/  FFMA.FTZ R10, R3.reuse, R69, -R36.reuse ;  /* 0x00000045030a7223 */ /* 0x140fe20000010824 */
[----:B------:R-:W-:Y:S02]  /*3f40*/  FFMA.FTZ R14, R3, R51, -R36 ;  /* 0x00000033030e7223 */ /* 0x000fe40000010824 */
[----:B------:R1:W-:Y:S01]  /*3f50*/  STG.E.U16 desc[UR10][R20.64+0x2], R40 ;  /* 0x0000022814007986 */ /* 0x0003e2000c10150a */
[----:B------:R-:W-:Y:S01]  /*3f60*/  FFMA.FTZ R33, R37, -R6, R10 ;  /* 0x8000000625217223 */ /* 0x000fe2000001000a */
[--C-:B0-----:R-:W-:Y:S01]  /*3f70*/  FFMA.FTZ R39, R0, R8, -R36.reuse ;  /* 0x0000000800277223 */ /* 0x101fe20000010824 */
[C-C-:B------:R-:W-:Y:S01]  /*3f80*/  FFMA.FTZ R8, R3.reuse, R47, -R36.reuse ;  /* 0x0000002f03087223 */ /* 0x140fe20000010824 */
[----:B------:R-:W-:Y:S01]  /*3f90*/  FMUL.FTZ R47, R12, R49 ;  /* 0x000000310c2f7220 */ /* 0x000fe20000410000 */
[C-C-:B-1----:R-:W-:Y:S01]  /*3fa0*/  FFMA.FTZ R40, R3.reuse, R55, -R36.reuse ;  /* 0x0000003703287223 */ /* 0x142fe20000010824 */
[----:B------:R-:W-:-:S02]  /*3fb0*/  FFMA.FTZ R36, R3, R67, -R36 ;  /* 0x0000004303247223 */ /* 0x000fc40000010824 */
[----:B------:R-:W-:Y:S01]  /*3fc0*/  FFMA.FTZ R47, R37, -R47, R14 ;  /* 0x8000002f252f7223 */ /* 0x000fe2000001000e */
[-C--:B------:R-:W-:Y:S01]  /*3fd0*/  FFMA.FTZ R75, -R75, R37.reuse, R44 ;  /* 0x000000254b4b7223 */ /* 0x080fe2000001012c */
[----:B------:R-:W-:Y:S01]  /*3fe0*/  FFMA.FTZ R39, -R74, R37, R39 ;  /* 0x000000254a277223 */ /* 0x000fe20000010127 */
[C---:B------:R-:W-:Y:S01]  /*3ff0*/  FFMA.FTZ R45, R37.reuse, -R45, R8 ;  /* 0x8000002d252d7223 */ /* 0x040fe20000010008 */
[----:B------:R-:W-:Y:S01]  /*4000*/  FFMA.FTZ R41, -R16, R37, R41 ;  /* 0x0000002510297223 */ /* 0x000fe20000010129 */
[C---:B------:R-:W-:Y:S01]  /*4010*/  FFMA.FTZ R53, R37.reuse, -R53, R40 ;  /* 0x8000003525357223 */ /* 0x040fe20000010028 */
[----:B------:R-:W-:Y:S01]  /*4020*/  FFMA.FTZ R65, R37, -R65, R36 ;  /* 0x8000004125417223 */ /* 0x000fe20000010024 */
[----:B------:R-:W-:Y:S01]  /*4030*/  FMUL.FTZ R14, R12, R43 ;  /* 0x0000002b0c0e7220 */ /* 0x000fe20000410000 */
[----:B----4-:R-:W-:Y:S01]  /*4040*/  IADD3 R10, P1, R76, UR14, RZ ;  /* 0x0000000e4c0a7c10 */ /* 0x010fe2000ff3e0ff */
[----:B------:R-:W2:Y:S01]  /*4050*/  LDL.LU R43, [R1+0x10] ;  /* 0x00001000012b7983 */ /* 0x000ea20000300800 */
[C---:B------:R-:W-:Y:S01]  /*4060*/  FMUL.FTZ R8, R12.reuse, R33 ;  /* 0x000000210c087220 */ /* 0x040fe20000410000 */
[C---:B------:R-:W-:Y:S01]  /*4070*/  FMUL.FTZ R16, R12.reuse, R23 ;  /* 0x000000170c107220 */ /* 0x040fe20000410000 */
[C---:B------:R-:W-:Y:S01]  /*4080*/  FMUL.FTZ R75, R12.reuse, R75 ;  /* 0x0000004b0c4b7220 */ /* 0x040fe20000410000 */
[----:B------:R-:W3:Y:S01]  /*4090*/  LDL.LU R42, [R1+0x4] ;  /* 0x00000400012a7983 */ /* 0x000ee20000300800 */
        /* <DEDUP_REMOVED lines=10> */
[----:B------:R-:W-:-:S03]  /*4140*/  PRMT R12, R11, 0x7632, R12 ;  /* 0x000076320b0c7816 */ /* 0x000fc6000000000c */
[----:B------:R-:W4:Y:S04]  /*4150*/  LDL.LU R40, [R1+0x8] ;  /* 0x0000080001287983 */ /* 0x000f280000300800 */
[----:B------:R-:W-:Y:S01]  /*4160*/  STG.E.U16 desc[UR10][R20.64+0x6], R12 ;  /* 0x0000060c14007986 */ /* 0x000fe2000c10150a */
[----:B0-----:R-:W-:-:S05]  /*4170*/  IADD3.X R11, R68, UR15, RZ, P1, !PT ;  /* 0x0000000f440b7c10 */ /* 0x001fca0008ffe4ff */
[----:B------:R0:W-:Y:S04]  /*4180*/  STG.E.U16 desc[UR10][R10.64+0x2], R38 ;  /* 0x000002260a007986 */ /* 0x0001e8000c10150a */
[----:B0-----:R-:W4:Y:S01]  /*4190*/  LDL.LU R38, [R1] ;  /* 0x0000000001267983 */ /* 0x001f220000300800 */
[C---:B------:R-:W-:Y:S01]  /*41a0*/  FMUL.FTZ R9, R7.reuse, R9 ;  /* 0x0000000907097220 */ /* 0x040fe20000410000 */
[----:B------:R-:W-:Y:S01]  /*41b0*/  F2FP.BF16.F32.PACK_AB R75, R8, R75 ;  /* 0x0000004b084b723e */ /* 0x000fe200000010ff */
[C---:B------:R-:W-:Y:S01]  /*41c0*/  FMUL.FTZ R13, R7.reuse, R13 ;  /* 0x0000000d070d7220 */ /* 0x040fe20000410000 */
[----:B------:R-:W-:Y:S01]  /*41d0*/  FMUL.FTZ R48, R7, R48 ;  /* 0x0000003007307220 */ /* 0x000fe20000410000 */
[----:B------:R-:W-:Y:S02]  /*41e0*/  IADD3 R8, P1, R64, UR14, RZ ;  /* 0x0000000e40087c10 */ /* 0x000fe4000ff3e0ff */
[----:B------:R-:W-:-:S02]  /*41f0*/  F2FP.BF16.F32.PACK_AB R46, R46, R9 ;  /* 0x000000092e2e723e */ /* 0x000fc400000010ff */
[----:B------:R-:W-:Y:S02]  /*4200*/  F2FP.BF16.F32.PACK_AB R39, R36, R39 ;  /* 0x000000272427723e */ /* 0x000fe400000010ff */
[----:B------:R-:W-:Y:S01]  /*4210*/  PRMT R21, R75, 0x7632, R21 ;  /* 0x000076324b157816 */ /* 0x000fe20000000015 */
[----:B------:R0:W-:Y:S01]  /*4220*/  STG.E.U16 desc[UR10][R10.64], R5 ;  /* 0x000000050a007986 */ /* 0x0001e2000c10150a */
[----:B------:R-:W-:Y:S02]  /*4230*/  F2FP.BF16.F32.PACK_AB R48, R48, R13 ;  /* 0x0000000d3030723e */ /* 0x000fe400000010ff */
[----:B------:R-:W-:Y:S01]  /*4240*/  IADD3.X R9, R60, UR15, RZ, P1, !PT ;  /* 0x0000000f3c097c10 */ /* 0x000fe20008ffe4ff */
[----:B------:R-:W-:Y:S01]  /*4250*/  STG.E.U16 desc[UR10][R10.64+0x4], R75 ;  /* 0x0000044b0a007986 */ /* 0x000fe2000c10150a */
[----:B------:R-:W-:Y:S02]  /*4260*/  PRMT R36, R46, 0x7632, R36 ;  /* 0x000076322e247816 */ /* 0x000fe40000000024 */
[----:B------:R-:W-:Y:S01]  /*4270*/  IADD3 R12, P1, R58, UR14, RZ ;  /* 0x0000000e3a0c7c10 */ /* 0x000fe2000ff3e0ff */
[----:B------:R1:W-:Y:S01]  /*4280*/  STG.E.U16 desc[UR10][R10.64+0x6], R21 ;  /* 0x000006150a007986 */ /* 0x0003e2000c10150a */
[----:B------:R-:W-:Y:S01]  /*4290*/  FMUL.FTZ R15, R7, R15 ;  /* 0x0000000f070f7220 */ /* 0x000fe20000410000 */
[----:B0-----:R-:W-:Y:S01]  /*42a0*/  PRMT R5, R39, 0x7632, R5 ;  /* 0x0000763227057816 */ /* 0x001fe20000000005 */
[----:B------:R-:W-:Y:S01]  /*42b0*/  FMUL.FTZ R52, R7, R52 ;  /* 0x0000003407347220 */ /* 0x000fe20000410000 */
[----:B------:R-:W-:Y:S01]  /*42c0*/  F2FP.BF16.F32.PACK_AB R22, R22, R41 ;  /* 0x000000291616723e */ /* 0x000fe200000010ff */
[----:B------:R-:W-:Y:S01]  /*42d0*/  STG.E.U16 desc[UR10][R8.64], R46 ;  /* 0x0000002e08007986 */ /* 0x000fe2000c10150a */
[----:B-1----:R-:W-:-:S03]  /*42e0*/  PRMT R11, R48, 0x7632, R11 ;  /* 0x00007632300b7816 */ /* 0x002fc6000000000b */
[----:B------:R-:W-:Y:S01]  /*42f0*/  STG.E.U16 desc[UR10][R8.64+0x2], R36 ;  /* 0x0000022408007986 */ /* 0x000fe2000c10150a */
[----:B------:R-:W-:-:S03]  /*4300*/  F2FP.BF16.F32.PACK_AB R15, R52, R15 ;  /* 0x0000000f340f723e */ /* 0x000fc600000010ff */
[----:B------:R-:W-:Y:S01]  /*4310*/  STG.E.U16 desc[UR10][R8.64+0x4], R39 ;  /* 0x0000042708007986 */ /* 0x000fe2000c10150a */
[----:B------:R-:W-:-:S03]  /*4320*/  FMUL.FTZ R32, R7, R32 ;  /* 0x0000002007207220 */ /* 0x000fc60000410000 */
[----:B------:R0:W-:Y:S01]  /*4330*/  STG.E.U16 desc[UR10][R8.64+0x6], R5 ;  /* 0x0000060508007986 */ /* 0x0001e2000c10150a */
[----:B------:R-:W-:Y:S01]  /*4340*/  FMUL.FTZ R17, R7, R56 ;  /* 0x0000003807117220 */ /* 0x000fe20000410000 */
[----:B------:R-:W-:Y:S01]  /*4350*/  F2FP.BF16.F32.PACK_AB R18, R37, R18 ;  /* 0x000000122512723e */ /* 0x000fe200000010ff */
[----:B------:R-:W-:Y:S01]  /*4360*/  FMUL.FTZ R78, R7, R78 ;  /* 0x0000004e074e7220 */ /* 0x000fe20000410000 */
[----:B------:R-:W-:Y:S02]  /*4370*/  F2FP.BF16.F32.PACK_AB R16, R33, R16 ;  /* 0x000000102110723e */ /* 0x000fe400000010ff */
[----:B0-----:R-:W-:Y:S02]  /*4380*/  PRMT R9, R22, 0x7632, R9 ;  /* 0x0000763216097816 */ /* 0x001fe40000000009 */
[----:B------:R-:W-:Y:S01]  /*4390*/  PRMT R5, R15, 0x7632, R5 ;  /* 0x000076320f057816 */ /* 0x000fe20000000005 */
[----:B------:R-:W-:Y:S01]  /*43a0*/  FMUL.FTZ R35, R7, R62 ;  /* 0x0000003e07237220 */ /* 0x000fe20000410000 */
[----:B------:R-:W-:Y:S01]  /*43b0*/  F2FP.BF16.F32.PACK_AB R17, R17, R32 ;  /* 0x000000201111723e */ /* 0x000fe200000010ff */
[----:B------:R-:W-:Y:S01]  /*43c0*/  FMUL.FTZ R34, R7, R34 ;  /* 0x0000002207227220 */ /* 0x000fe20000410000 */
[----:B------:R-:W-:Y:S01]  /*43d0*/  F2FP.BF16.F32.PACK_AB R14, R23, R14 ;  /* 0x0000000e170e723e */ /* 0x000fe200000010ff */
[----:B------:R-:W-:Y:S01]  /*43e0*/  FMUL.FTZ R7, R7, R66 ;  /* 0x0000004207077220 */ /* 0x000fe20000410000 */
[----:B------:R-:W-:-:S02]  /*43f0*/  PRMT R20, R17, 0x7632, R20 ;  /* 0x0000763211147816 */ /* 0x000fc40000000014 */
[----:B------:R-:W-:Y:S02]  /*4400*/  F2FP.BF16.F32.PACK_AB R35, R35, R78 ;  /* 0x0000004e2323723e */ /* 0x000fe400000010ff */
[----:B------:R-:W-:Y:S02]  /*4410*/  F2FP.BF16.F32.PACK_AB R7, R7, R34 ;  /* 0x000000220707723e */ /* 0x000fe400000010ff */
[----:B------:R-:W-:Y:S01]  /*4420*/  F2FP.BF16.F32.PACK_AB R6, R19, R6 ;  /* 0x000000061306723e */ /* 0x000fe200000010ff */
[----:B------:R-:W-:Y:S01]  /*4430*/  UMOV UR5, UR9 ;  /* 0x0000000900057c82 */ /* 0x000fe20008000000 */
[----:B------:R-:W-:Y:S01]  /*4440*/  ULOP3.LUT UR4, UR4, 0x1, URZ, 0x3c, !UPT ;  /* 0x0000000104047892 */ /* 0x000fe2000f8e3c3f */
[----:B------:R-:W-:Y:S01]  /*4450*/  UMOV UR9, UR7 ;  /* 0x0000000700097c82 */ /* 0x000fe20008000000 */
[----:B--2---:R-:W-:Y:S02]  /*4460*/  IADD3.X R13, R43, UR15, RZ, P1, !PT ;  /* 0x0000000f2b0d7c10 */ /* 0x004fe40008ffe4ff */
        /* <DEDUP_REMOVED lines=8> */
[----:B0-----:R-:W-:-:S03]  /*44f0*/  PRMT R13, R18, 0x7632, R13 ;  /* 0x00007632120d7816 */ /* 0x001fc6000000000d */
[----:B------:R-:W-:Y:S01]  /*4500*/  STG.E.U16 desc[UR10][R10.64], R15 ;  /* 0x0000000f0a007986 */ /* 0x000fe2000c10150a */
[----:B-1----:R-:W-:-:S03]  /*4510*/  PRMT R5, R16, 0x7632, R5 ;  /* 0x0000763210057816 */ /* 0x002fc60000000005 */
[----:B------:R-:W-:Y:S01]  /*4520*/  STG.E.U16 desc[UR10][R10.64+0x4], R18 ;  /* 0x000004120a007986 */ /* 0x000fe2000c10150a */
[----:B------:R-:W-:Y:S02]  /*4530*/  IADD3.X R9, R38, UR15, RZ, P1, !PT ;  /* 0x0000000f26097c10 */ /* 0x000fe40008ffe4ff */
[----:B------:R-:W-:Y:S01]  /*4540*/  IADD3 R12, P1, R87, UR14, RZ ;  /* 0x0000000e570c7c10 */ /* 0x000fe2000ff3e0ff */
[----:B------:R0:W-:Y:S04]  /*4550*/  STG.E.U16 desc[UR10][R10.64+0x6], R13 ;  /* 0x0000060d0a007986 */ /* 0x0001e8000c10150a */
[----:B------:R-:W-:Y:S04]  /*4560*/  STG.E.U16 desc[UR10][R8.64], R17 ;  /* 0x0000001108007986 */ /* 0x000fe8000c10150a */
[----:B------:R-:W-:Y:S01]  /*4570*/  STG.E.U16 desc[UR10][R8.64+0x2], R20 ;  /* 0x0000021408007986 */ /* 0x000fe2000c10150a */
[----:B0-----:R-:W-:-:S02]  /*4580*/  IADD3.X R13, R88, UR15, RZ, P1, !PT ;  /* 0x0000000f580d7c10 */ /* 0x001fc40008ffe4ff */
[----:B------:R-:W-:Y:S02]  /*4590*/  PRMT R11, R14, 0x7632, R11 ;  /* 0x000076320e0b7816 */ /* 0x000fe4000000000b */
[----:B------:R-:W-:Y:S01]  /*45a0*/  IADD3 R10, P1, R85, UR14, RZ ;  /* 0x0000000e550a7c10 */ /* 0x000fe2000ff3e0ff */
[----:B------:R-:W-:Y:S04]  /*45b0*/  STG.E.U16 desc[UR10][R8.64+0x4], R16 ;  /* 0x0000041008007986 */ /* 0x000fe8000c10150a */
        /* <DEDUP_REMOVED lines=14> */
.L_x_805:
[----:B------:R-:W-:-:S04]  /*46a0*/  ULEA UR7, UR8, UR16, 0x5 ;  /* 0x0000001008077291 */ /* 0x000fc8000f8e283f */
[----:B------:R-:W-:-:S04]  /*46b0*/  USHF.L.U32 UR7, UR7, 0x5, URZ ;  /* 0x0000000507077899 */ /* 0x000fc8000800063f */
[----:B------:R-:W-:-:S06]  /*46c0*/  UISETP.GT.AND UP0, UPT, UR7, 0x13f, UPT ;  /* 0x0000013f0700788c */ /* 0x000fcc000bf04270 */
[----:B------:R-:W-:-:S13]  /*46d0*/  PLOP3.LUT P0, PT, PT, PT, UP0, 0x80, 0x0 ;  /* 0x000000000000781c */ /* 0x000fda0003f0f008 */
[----:B------:R-:W-:Y:S05]  /*46e0*/  @P0 EXIT ;  /* 0x000000000000094d */ /* 0x000fea0003800000 */
[----:B------:R-:W2:Y:S01]  /*46f0*/  S2R R0, SR_TID.X ;  /* 0x0000000000007919 */ /* 0x000ea20000002100 */
[----:B------:R-:W-:Y:S01]  /*4700*/  LOP3.LUT R38, RZ, UR12, RZ, 0x33, !PT ;  /* 0x0000000cff267c12 */ /* 0x000fe2000f8e33ff */
[----:B------:R-:W3:Y:S01]  /*4710*/  S2UR UR5, SR_CgaCtaId ;  /* 0x00000000000579c3 */ /* 0x000ee20000008800 */
[----:B0-----:R-:W-:Y:S01]  /*4720*/  LOP3.LUT R3, RZ, UR13, RZ, 0x33, !PT ;  /* 0x0000000dff037c12 */ /* 0x001fe2000f8e33ff */
[----:B------:R-:W-:Y:S01]  /*4730*/  UMOV UR4, 0x400 ;  /* 0x0000040000047882 */ /* 0x000fe20000000000 */
[----:B------:R-:W-:Y:S01]  /*4740*/  ISETP.GT.U32.AND P0, PT, R38, -0xa, PT ;  /* 0xfffffff62600780c */ /* 0x000fe20003f04070 */
[----:B------:R-:W-:Y:S01]  /*4750*/  UISETP.LT.U32.AND UP0, UPT, UR12, 0x9, UPT ;  /* 0x000000090c00788c */ /* 0x000fe2000bf01070 */
[----:B------:R-:W-:Y:S02]  /*4760*/  IMAD.U32 R48, RZ, RZ, UR7 ;  /* 0x00000007ff307e24 */ /* 0x000fe4000f8e00ff */
        /* <DEDUP_REMOVED lines=11> */
[----:B---3--:R-:W-:-:S03]  /*4820*/  ULEA UR8, UR5, UR4, 0x18 ;  /* 0x0000000405087291 */ /* 0x008fc6000f8ec03f */
[----:B------:R-:W-:Y:S02]  /*4830*/  ULDC.64 UR4, c[0x0][0x260] ;  /* 0x0000980000047ab9 */ /* 0x000fe40000000a00 */
[----:B------:R-:W-:Y:S01]  /*4840*/  UIADD3 UR4, UP1, UR4, 0x24000, URZ ;  /* 0x0002400004047890 */ /* 0x000fe2000ff3e03f */
[--C-:B--2---:R-:W-:Y:S02]  /*4850*/  SHF.R.U32.HI R36, RZ, 0x5, R0.reuse ;  /* 0x00000005ff247819 */ /* 0x104fe40000011600 */
[----:B------:R-:W-:Y:S01]  /*4860*/  SHF.R.U32.HI R39, RZ, 0x4, R0 ;  /* 0x00000004ff277819 */ /* 0x000fe20000011600 */
[----:B------:R-:W-:Y:S01]  /*4870*/  UIADD3.X UR5, URZ, UR5, URZ, UP1, !UPT ;  /* 0x000000053f057290 */ /* 0x000fe20008ffe43f */
[----:B------:R-:W-:Y:S02]  /*4880*/  IADD3 R37, P0, P1, -R37, -0x21, -R36 ;  /* 0xffffffdf25257810 */ /* 0x000fe4000791e924 */
[----:B-1----:R-:W-:Y:S01]  /*4890*/  SHF.L.U32 R5, R36, 0x1, RZ ;  /* 0x0000000124057819 */ /* 0x002fe200000006ff */
[----:B------:R-:W-:Y:S01]  /*48a0*/  VIADD R40, R39, 0x14 ;  /* 0x0000001427287836 */ /* 0x000fe20000000000 */
[----:B------:R-:W-:-:S02]  /*48b0*/  IADD3.X R38, ~R38, -0x1, R3, P0, P1 ;  /* 0xffffffff26267810 */ /* 0x000fc400007e2503 */
[----:B------:R-:W-:Y:S02]  /*48c0*/  LOP3.LUT R41, R5, 0x1f, R0, 0x78, !PT ;  /* 0x0000001f05297812 */ /* 0x000fe400078e7800 */
[----:B------:R-:W-:Y:S01]  /*48d0*/  SHF.L.U32 R43, R0, 0x1, RZ ;  /* 0x00000001002b7819 */ /* 0x000fe200000006ff */
[----:B------:R-:W-:Y:S01]  /*48e0*/  IMAD.WIDE.U32 R2, R38, -0x33333333, RZ ;  /* 0xcccccccd26027825 */ /* 0x000fe200078e00ff */
[----:B------:R-:W-:Y:S02]  /*48f0*/  LEA R6, R36, UR8, 0x7 ;  /* 0x0000000824067c11 */ /* 0x000fe4000f8e38ff */
[----:B------:R-:W-:Y:S02]  /*4900*/  LOP3.LUT R43, R43, 0x1e, RZ, 0xc0, !PT ;  /* 0x0000001e2b2b7812 */ /* 0x000fe400078ec0ff */
[----:B------:R-:W-:Y:S01]  /*4910*/  LEA R41, R41, R6, 0x2 ;  /* 0x0000000629297211 */ /* 0x000fe200078e10ff */
[----:B------:R-:W-:Y:S01]  /*4920*/  IMAD.WIDE.U32 R4, P0, R37, -0x33333334, R2 ;  /* 0xcccccccc25047825 */ /* 0x000fe20007800002 */
[----:B------:R-:W-:-:S02]  /*4930*/  LOP3.LUT R9, RZ, R39, RZ, 0x33, !PT ;  /* 0x00000027ff097212 */ /* 0x000fc400078e33ff */
[----:B------:R-:W-:Y:S01]  /*4940*/  VIMNMX.U32 R42, R40, 0x20, !PT ;  /* 0x00000020282a7848 */ /* 0x000fe20007fe0000 */
[----:B------:R-:W-:Y:S01]  /*4950*/  IMAD.WIDE.U32 R2, R37, -0x33333333, RZ ;  /* 0xcccccccd25027825 */ /* 0x000fe200078e00ff */
[----:B------:R-:W-:Y:S02]  /*4960*/  IADD3.X R7, RZ, RZ, RZ, P0, !PT ;  /* 0x000000ffff077210 */ /* 0x000fe400007fe4ff */
[----:B------:R-:W-:Y:S01]  /*4970*/  MOV R6, R5 ;  /* 0x0000000500067202 */ /* 0x000fe20000000f00 */
[----:B------:R-:W-:Y:S01]  /*4980*/  IMAD.SHL.U32 R2, R0, 0x80, RZ ;  /* 0x0000008000027824 */ /* 0x000fe200078e00ff */
[----:B------:R-:W-:Y:S02]  /*4990*/  IADD3 RZ, P0, R3, R4, RZ ;  /* 0x0000000403ff7210 */ /* 0x000fe40007f1e0ff */
[----:B------:R-:W-:Y:S02]  /*49a0*/  LOP3.LUT R5, R40, R43, RZ, 0x3c, !PT ;  /* 0x0000002b28057212 */ /* 0x000fe400078e3cff */
[----:B------:R-:W-:-:S02]  /*49b0*/  LOP3.LUT R2, R2, 0x780, RZ, 0xc0, !PT ;  /* 0x0000078002027812 */ /* 0x000fc400078ec0ff */
[----:B------:R-:W-:Y:S02]  /*49c0*/  IADD3 R42, R42, R9, RZ ;  /* 0x000000092a2a7210 */ /* 0x000fe40007ffe0ff */
[C---:B------:R-:W-:Y:S01]  /*49d0*/  IADD3 R44, R39.reuse, 0x28, RZ ;  /* 0x00000028272c7810 */ /* 0x040fe20007ffe0ff */
[----:B------:R-:W-:Y:S01]  /*49e0*/  VIADD R8, R2, UR8 ;  /* 0x0000000802087c36 */ /* 0x000fe20008000000 */
[----:B------:R-:W-:Y:S01]  /*49f0*/  IADD3 R51, P1, R36, 0x14, RZ ;  /* 0x0000001424337810 */ /* 0x000fe20007f3e0ff */
[----:B------:R-:W-:Y:S01]  /*4a00*/  IMAD.WIDE.U32 R2, R42, -0x33333333, RZ ;  /* 0xcccccccd2a027825 */ /* 0x000fe200078e00ff */
[-C--:B------:R-:W-:Y:S02]  /*4a10*/  LOP3.LUT R45, R39, R43.reuse, RZ, 0x3c, !PT ;  /* 0x0000002b272d7212 */ /* 0x080fe400078e3cff */
[----:B------:R-:W-:Y:S01]  /*4a20*/  LEA R46, R5, R8, 0x2 ;  /* 0x00000008052e7211 */ /* 0x000fe200078e10ff */
[----:B------:R-:W-:Y:S01]  /*4a30*/  IMAD.WIDE.U32.X R4, R38, -0x33333334, R6, P0 ;  /* 0xcccccccc26047825 */ /* 0x000fe200000e0406 */
[----:B------:R-:W-:-:S02]  /*4a40*/  LOP3.LUT R47, R44, R43, RZ, 0x3c, !PT ;  /* 0x0000002b2c2f7212 */ /* 0x000fc400078e3cff */
[----:B------:R-:W-:Y:S01]  /*4a50*/  LEA.HI R2, R3, 0x1, RZ, 0x1c ;  /* 0x0000000103027811 */ /* 0x000fe200078fe0ff */
[----:B------:R-:W-:Y:S01]  /*4a60*/  IMAD.X R54, RZ, RZ, RZ, P1 ;  /* 0x000000ffff367224 */ /* 0x000fe200008e06ff */
[----:B------:R-:W-:Y:S02]  /*4a70*/  SHF.R.U64 R56, R4, 0x3, R5 ;  /* 0x0000000304387819 */ /* 0x000fe40000001205 */
[C---:B------:R-:W-:Y:S02]  /*4a80*/  IADD3 R50, P0, R36.reuse, 0xa, RZ ;  /* 0x0000000a24327810 */ /* 0x040fe40007f1e0ff */
[----:B------:R-:W-:Y:S02]  /*4a90*/  IADD3 R64, P2, R36, 0x1e, RZ ;  /* 0x0000001e24407810 */ /* 0x000fe40007f5e0ff */
[----:B------:R-:W-:Y:S02]  /*4aa0*/  IADD3 R56, R56, 0x1, RZ ;  /* 0x0000000138387810 */ /* 0x000fe40007ffe0ff */
[----:B------:R-:W-:-:S02]  /*4ab0*/  LEA R45, R45, R8, 0x2 ;  /* 0x000000082d2d7211 */ /* 0x000fc400078e10ff */
[----:B------:R-:W-:Y:S02]  /*4ac0*/  LEA R47, R47, R8, 0x2 ;  /* 0x000000082f2f7211 */ /* 0x000fe400078e10ff */
[C---:B------:R-:W-:Y:S02]  /*4ad0*/  LOP3.LUT R49, R0.reuse, 0x1f, RZ, 0xc0, !PT ;  /* 0x0000001f00317812 */ /* 0x040fe400078ec0ff */
[----:B------:R-:W-:Y:S02]  /*4ae0*/  LOP3.LUT R63, R0, 0xf, RZ, 0xc0, !PT ;  /* 0x0000000f003f7812 */ /* 0x000fe400078ec0ff */
[----:B------:R-:W-:Y:S02]  /*4af0*/  IADD3 R52, R39, 0x3c, RZ ;  /* 0x0000003c27347810 */ /* 0x000fe40007ffe0ff */
[----:B------:R-:W-:Y:S02]  /*4b00*/  IADD3.X R53, RZ, RZ, RZ, P0, !PT ;  /* 0x000000ffff357210 */ /* 0x000fe400007fe4ff */
[----:B------:R-:W-:-:S02]  /*4b10*/  IADD3.X R65, RZ, RZ, RZ, P2, !PT ;  /* 0x000000ffff417210 */ /* 0x000fc400017fe4ff */
[----:B------:R-:W-:Y:S02]  /*4b20*/  LOP3.LUT R55, R2, 0x3, RZ, 0xc0, !PT ;  /* 0x0000000302377812 */ /* 0x000fe400078ec0ff */
[----:B------:R-:W-:-:S07]  /*4b30*/  LOP3.LUT R56, R56, 0x3, RZ, 0xc0, !PT ;  /* 0x0000000338387812 */ /* 0x000fce00078ec0ff */
.L_x_838:
[----:B------:R-:W-:Y:S01]  /*4b40*/  ISETP.LT.U32.AND P0, PT, R36, UR6, PT ;  /* 0x0000000624007c0c */ /* 0x000fe2000bf01070 */
[----:B------:R-:W-:Y:S01]  /*4b50*/  BSSY B0, `(.L_x_822) ;  /* 0x00000ab000007945 */ /* 0x000fe20003800000 */
[----:B0-2-4-:R-:W-:Y:S01]  /*4b60*/  MOV R2, UR7 ;  /* 0x0000000700027c02 */ /* 0x015fe20008000f00 */
[----:B------:R-:W-:Y:S01]  /*4b70*/  HFMA2.MMA R61, -RZ, RZ, 0, 0 ;  /* 0x00000000ff3d7435 */ /* 0x000fe200000001ff */
[----:B------:R-:W-:Y:S02]  /*4b80*/  IMAD.MOV.U32 R62, RZ, RZ, RZ ;  /* 0x000000ffff3e7224 */ /* 0x000fe400078e00ff */
[----:B------:R-:W-:-:S13]  /*4b90*/  ISETP.GT.AND.EX P0, PT, R2, RZ, PT, P0 ;  /* 0x000000ff0200720c */ /* 0x000fda0003f04300 */
[----:B-1-3--:R-:W-:Y:S05]  /*4ba0*/  @!P0 BRA `(.L_x_823) ;  /* 0x0000000800948947 */ /* 0x00afea0003800000 */
[----:B------:R-:W-:Y:S01]  /*4bb0*/  ISETP.NE.U32.AND P1, PT, R56, RZ, PT ;  /* 0x000000ff3800720c */ /* 0x000fe20003f25070 */
[----:B------:R-:W-:Y:S01]  /*4bc0*/  BSSY B1, `(.L_x_824) ;  /* 0x0000024000017945 */ /* 0x000fe20003800000 */
[----:B------:R-:W-:Y:S01]  /*4bd0*/  ISETP.GE.U32.AND P0, PT, R37, 0x1e, PT ;  /* 0x0000001e2500780c */ /* 0x000fe20003f06070 */
[----:B------:R-:W-:Y:S01]  /*4be0*/  IMAD.MOV.U32 R61, RZ, RZ, RZ ;  /* 0x000000ffff3d7224 */ /* 0x000fe200078e00ff */
[----:B------:R-:W-:Y:S02]  /*4bf0*/  ISETP.NE.AND.EX P1, PT, RZ, RZ, PT, P1 ;  /* 0x000000ffff00720c */ /* 0x000fe40003f25310 */
[----:B------:R-:W-:Y:S02]  /*4c00*/  ISETP.GE.U32.AND.EX P0, PT, R38, RZ, PT, P0 ;  /* 0x000000ff2600720c */ /* 0x000fe40003f06100 */
[----:B------:R-:W-:Y:S02]  /*4c10*/  SHF.R.S32.HI R9, RZ, 0x1f, R48 ;  /* 0x0000001fff097819 */ /* 0x000fe40000011430 */
[----:B------:R-:W-:-:S02]  /*4c20*/  MOV R62, RZ ;  /* 0x000000ff003e7202 */ /* 0x000fc40000000f00 */
[----:B------:R-:W-:Y:S02]  /*4c30*/  MOV R58, R36 ;  /* 0x00000024003a7202 */ /* 0x000fe40000000f00 */
[----:B------:R-:W-:-:S03]  /*4c40*/  MOV R57, RZ ;  /* 0x000000ff00397202 */ /* 0x000fc60000000f00 */
[----:B------:R-:W-:Y:S05]  /*4c50*/  @!P1 BRA `(.L_x_825) ;  /* 0x0000000000689947 */ /* 0x000fea0003800000 */
[----:B------:R-:W-:Y:S01]  /*4c60*/  IADD3 R2, P1, R49, R48, RZ ;  /* 0x0000003031027210 */ /* 0x000fe20007f3e0ff */
[----:B------:R-:W-:-:S03]  /*4c70*/  ULDC.64 UR12, c[0x0][0x260] ;  /* 0x00009800000c7ab9 */ /* 0x000fc60000000a00 */
[----:B------:R-:W-:-:S03]  /*4c80*/  IADD3.X R3, RZ, R9, RZ, P1, !PT ;  /* 0x00000009ff037210 */ /* 0x000fc60000ffe4ff */
        /* <DEDUP_REMOVED lines=16> */
[----:B------:R-:W-:Y:S02]  /*4d90*/  MOV R57, R54 ;  /* 0x0000003600397202 */ /* 0x000fe40000000f00 */
[----:B------:R-:W-:Y:S02]  /*4da0*/  @P1 MOV R58, R64 ;  /* 0x00000040003a1202 */ /* 0x000fe40000000f00 */
[----:B------:R-:W-:Y:S01]  /*4db0*/  @P1 MOV R57, R65 ;  /* 0x0000004100391202 */ /* 0x000fe20000000f00 */
[----:B--2---:R-:W-:Y:S01]  /*4dc0*/  FADD.FTZ R61, R61, R2 ;  /* 0x000000023d3d7221 */ /* 0x004fe20000010000 */
[----:B------:R-:W-:-:S03]  /*4dd0*/  FADD.FTZ R62, R62, R3 ;  /* 0x000000033e3e7221 */ /* 0x000fc60000010000 */
[----:B---3--:R-:W-:Y:S01]  /*4de0*/  @P1 FADD.FTZ R61, R61, R6 ;  /* 0x000000063d3d1221 */ /* 0x008fe20000010000 */
[----:B------:R-:W-:-:S07]  /*4df0*/  @P1 FADD.FTZ R62, R62, R7 ;  /* 0x000000073e3e1221 */ /* 0x000fce0000010000 */
.L_x_825:
[----:B------:R-:W-:Y:S05]  /*4e00*/  BSYNC B1 ;  /* 0x0000000000017941 */ /* 0x000fea0003800000 */
.L_x_824:
[----:B------:R-:W-:Y:S05]  /*4e10*/  @!P0 BRA `(.L_x_823) ;  /* 0x0000000400f88947 */ /* 0x000fea0003800000 */
[C---:B------:R-:W-:Y:S01]  /*4e20*/  IMAD.WIDE.U32 R2, R58.reuse, 0x140, RZ ;  /* 0x000001403a027825 */ /* 0x040fe200078e00ff */
[----:B------:R-:W-:Y:S01]  /*4e30*/  IADD3 R6, P2, -R58, UR6, RZ ;  /* 0x000000063a067c10 */ /* 0x000fe2000ff5e1ff */
[----:B------:R-:W-:Y:S01]  /*4e40*/  BSSY B1, `(.L_x_826) ;  /* 0x0000048000017945 */ /* 0x000fe20003800000 */
[----:B------:R-:W-:Y:S01]  /*4e50*/  LOP3.LUT R5, R2, 0x1f, R0, 0xf8, !PT ;  /* 0x0000001f02057812 */ /* 0x000fe200078ef800 */
[C---:B------:R-:W-:Y:S01]  /*4e60*/  IMAD R2, R57.reuse, 0x140, RZ ;  /* 0x0000014039027824 */ /* 0x040fe200078e02ff */
        /* <DEDUP_REMOVED lines=9> */
[----:B------:R-:W-:Y:S01]  /*4f00*/  IMAD.U32 R59, RZ, RZ, UR6 ;  /* 0x00000006ff3b7e24 */ /* 0x000fe2000f8e00ff */
[----:B------:R-:W-:Y:S02]  /*4f10*/  MOV R60, UR7 ;  /* 0x00000007003c7c02 */ /* 0x000fe40008000f00 */
[----:B------:R-:W-:Y:S02]  /*4f20*/  PLOP3.LUT P0, PT, PT, PT, PT, 0x8, 0x0 ;  /* 0x000000000000781c */ /* 0x000fe40003f0e170 */
[----:B------:R-:W-:-:S04]  /*4f30*/  IADD3 R59, P1, R59, -0x78, RZ ;  /* 0xffffff883b3b7810 */ /* 0x000fc80007f3e0ff */
[----:B------:R-:W-:-:S09]  /*4f40*/  IADD3.X R60, R60, -0x1, RZ, P1, !PT ;  /* 0xffffffff3c3c7810 */ /* 0x000fd20000ffe4ff */
.L_x_828:
        /* <DEDUP_REMOVED lines=55> */
.L_x_827:
[----:B------:R-:W-:Y:S05]  /*52c0*/  BSYNC B1 ;  /* 0x0000000000017941 */ /* 0x000fea0003800000 */
.L_x_826:
        /* <DEDUP_REMOVED lines=35> */
.L_x_830:
[----:B------:R-:W-:Y:S05]  /*5500*/  BSYNC B1 ;  /* 0x0000000000017941 */ /* 0x000fea0003800000 */
.L_x_829:
        /* <DEDUP_REMOVED lines=15> */
.L_x_823:
[----:B------:R-:W-:Y:S05]  /*5600*/  BSYNC B0 ;  /* 0x0000000000007941 */ /* 0x000fea0003800000 */
.L_x_822:
        /* <DEDUP_REMOVED lines=17> */
[----:B------:R-:W-:Y:S02]  /*5720*/  MOV R8, 0xffff ;  /* 0x0000ffff00087802 */ /* 0x000fe40000000f00 */
[----:B------:R-:W-:Y:S01]  /*5730*/  MOV R9, 0xffff ;  /* 0x0000ffff00097802 */ /* 0x000fe20000000f00 */
[----:B--2---:R-:W2:Y:S01]  /*5740*/  SHFL.BFLY PT, R5, R2, 0x8, 0x101f ;  /* 0x0d101f0002057f89 */ /* 0x004ea200000e0000 */
[----:B------:R-:W-:-:S03]  /*5750*/  MOV R11, 0xffff ;  /* 0x0000ffff000b7802 */ /* 0x000fc60000000f00 */
[----:B---3--:R-:W3:Y:S01]  /*5760*/  SHFL.BFLY PT, R4, R3, 0x8, 0x101f ;  /* 0x0d101f0003047f89 */ /* 0x008ee200000e0000 */
[----:B--2---:R-:W-:Y:S01]  /*5770*/  FADD.FTZ R5, R5, R2 ;  /* 0x0000000205057221 */ /* 0x004fe20000010000 */
[----:B------:R-:W-:Y:S02]  /*5780*/  IMAD.MOV.U32 R2, RZ, RZ, 0xffff ;  /* 0x0000ffffff027424 */ /* 0x000fe400078e00ff */
[----:B---3--:R-:W-:Y:S02]  /*5790*/  FADD.FTZ R4, R4, R3 ;  /* 0x0000000304047221 */ /* 0x008fe40000010000 */
        /* <DEDUP_REMOVED lines=12> */
.L_x_847:
        /* <DEDUP_REMOVED lines=17> */
[----:B------:R3:W4:Y:S04]  /*5970*/  @!P0 LDS R10, [R46] ;  /* 0x000000002e0a8984 */ /* 0x0007280000000800 */
[----:B------:R3:W0:Y:S01]  /*5980*/  @!P0 LDS R12, [R46+0x500] ;  /* 0x000500002e0c8984 */ /* 0x0006220000000800 */
[----:B------:R-:W-:Y:S05]  /*5990*/  BRA.DIV UR9, `(.L_x_835) ;  /* 0x0000001209507947 */ /* 0x000fea000b800000 */
[----:B------:R-:W-:Y:S01]  /*59a0*/  MOV R7, 0xffff ;  /* 0x0000ffff00077802 */ /* 0x000fe20000000f00 */
[----:B--2---:R-:W-:Y:S01]  /*59b0*/  IMAD.MOV.U32 R6, RZ, RZ, 0xffff ;  /* 0x0000ffffff067424 */ /* 0x004fe200078e00ff */
[----:B------:R-:W-:Y:S02]  /*59c0*/  MOV R9, 0xffff ;  /* 0x0000ffff00097802 */ /* 0x000fe40000000f00 */
[----:B------:R-:W-:Y:S01]  /*59d0*/  MOV R8, 0xffff ;  /* 0x0000ffff00087802 */ /* 0x000fe20000000f00 */
[----:B----4-:R-:W2:Y:S01]  /*59e0*/  SHFL.BFLY PT, R13, R10, 0x8, 0x101f ;  /* 0x0d101f000a0d7f89 */ /* 0x010ea200000e0000 */
[----:B------:R-:W-:-:S03]  /*59f0*/  MOV R11, 0xffff ;  /* 0x0000ffff000b7802 */ /* 0x000fc60000000f00 */
[----:B0-----:R-:W0:Y:S01]  /*5a00*/  SHFL.BFLY PT, R15, R12, 0x8, 0x101f ;  /* 0x0d101f000c0f7f89 */ /* 0x001e2200000e0000 */
[----:B--2---:R-:W-:Y:S01]  /*5a10*/  FADD.FTZ R13, R13, R10 ;  /* 0x0000000a0d0d7221 */ /* 0x004fe20000010000 */
[----:B0-----:R-:W-:-:S04]  /*5a20*/  FADD.FTZ R15, R15, R12 ;  /* 0x0000000c0f0f7221 */ /* 0x001fc80000010000 */
        /* <DEDUP_REMOVED lines=12> */
.L_x_857:
[----:B----4-:R-:W-:Y:S01]  /*5af0*/  FADD.FTZ R7, R19, R9 ;  /* 0x0000000913077221 */ /* 0x010fe20000010000 */
[----:B------:R-:W-:Y:S01]  /*5b00*/  @!P1 F2FP.BF16.F32.PACK_AB R6, RZ, R10 ;  /* 0x0000000aff06923e */ /* 0x000fe200000010ff */
[----:B------:R-:W-:Y:S01]  /*5b10*/  IMAD.MOV.U32 R13, RZ, RZ, R44 ;  /* 0x000000ffff0d7224 */ /* 0x000fe200078e002c */
[----:B------:R-:W-:Y:S02]  /*5b20*/  ISETP.NE.AND P2, PT, R55, 0x2, PT ;  /* 0x000000023700780c */ /* 0x000fe40003f45270 */
[----:B------:R-:W-:Y:S01]  /*5b30*/  @!P1 F2FP.BF16.F32.PACK_AB R7, RZ, R7 ;  /* 0x00000007ff07923e */ /* 0x000fe200000010ff */
[----:B------:R4:W-:Y:S04]  /*5b40*/  @!P1 STG.E.U16 desc[UR10][R2.64+0x28], R6 ;  /* 0x0000280602009986 */ /* 0x0009e8000c10150a */
        /* <DEDUP_REMOVED lines=8> */
[----:B----4-:R-:W-:Y:S01]  /*5bd0*/  MOV R7, 0xffff ;  /* 0x0000ffff00077802 */ /* 0x010fe20000000f00 */
[----:B------:R-:W-:Y:S01]  /*5be0*/  IMAD.MOV.U32 R9, RZ, RZ, 0xffff ;  /* 0x0000ffffff097424 */ /* 0x000fe200078e00ff */
[----:B------:R-:W-:Y:S02]  /*5bf0*/  MOV R6, 0xffff ;  /* 0x0000ffff00067802 */ /* 0x000fe40000000f00 */
[----:B------:R-:W-:Y:S01]  /*5c00*/  MOV R8, 0xffff ;  /* 0x0000ffff00087802 */ /* 0x000fe20000000f00 */
[----:B0-----:R-:W0:Y:S01]  /*5c10*/  SHFL.BFLY PT, R13, R10, 0x8, 0x101f ;  /* 0x0d101f000a0d7f89 */ /* 0x001e2200000e0000 */
[----:B------:R-:W-:-:S03]  /*5c20*/  MOV R11, 0xffff ;  /* 0x0000ffff000b7802 */ /* 0x000fc60000000f00 */
[----:B--2---:R-:W2:Y:S01]  /*5c30*/  SHFL.BFLY PT, R15, R12, 0x8, 0x101f ;  /* 0x0d101f000c0f7f89 */ /* 0x004ea200000e0000 */
        /* <DEDUP_REMOVED lines=14> */
.L_x_867:
[----:B----4-:R-:W-:Y:S01]  /*5d20*/  FADD.FTZ R7, R19, R9 ;  /* 0x0000000913077221 */ /* 0x010fe20000010000 */
[----:B------:R-:W-:Y:S02]  /*5d30*/  @!P1 F2FP.BF16.F32.PACK_AB R6, RZ, R10 ;  /* 0x0000000aff06923e */ /* 0x000fe400000010ff */
[----:B------:R-:W-:Y:S02]  /*5d40*/  MOV R13, R52 ;  /* 0x00000034000d7202 */ /* 0x000fe40000000f00 */
[----:B------:R-:W-:Y:S01]  /*5d50*/  @!P1 F2FP.BF16.F32.PACK_AB R7, RZ, R7 ;  /* 0x00000007ff07923e */ /* 0x000fe200000010ff */
[----:B------:R0:W-:Y:S04]  /*5d60*/  @!P1 STG.E.U16 desc[UR10][R2.64+0x50], R6 ;  /* 0x0000500602009986 */ /* 0x0001e8000c10150a */
[----:B------:R0:W-:Y:S02]  /*5d70*/  @!P1 STG.E.U16 desc[UR10][R4.64+0x50], R7 ;  /* 0x0000500704009986 */ /* 0x0001e4000c10150a */
.L_x_833:
[----:B------:R-:W-:Y:S05]  /*5d80*/  BSYNC B0 ;  /* 0x0000000000007941 */ /* 0x000fea0003800000 */
.L_x_832:
        /* <DEDUP_REMOVED lines=12> */
[----:B0-----:R-:W-:Y:S01]  /*5e50*/  @!P0 VIADD R4, R13, 0x28 ;  /* 0x000000280d048836 */ /* 0x001fe20000000000 */
[C---:B------:R-:W-:Y:S01]  /*5e60*/  @!P0 LEA R15, R63.reuse, UR8, 0x7 ;  /* 0x000000083f0f8c11 */ /* 0x040fe2000f8e38ff */
[----:B------:R-:W-:Y:S01]  /*5e70*/  HFMA2.MMA R14, -RZ, RZ, 0, 0 ;  /* 0x00000000ff0e7435 */ /* 0x000fe200000001ff */
[-C--:B------:R-:W-:Y:S01]  /*5e80*/  @!P0 LOP3.LUT R10, R10, R43.reuse, RZ, 0x3c, !PT ;  /* 0x0000002b0a0a8212 */ /* 0x080fe200078e3cff */
[----:B------:R-:W-:Y:S01]  /*5e90*/  HFMA2.MMA R20, -RZ, RZ, 0, 0 ;  /* 0x00000000ff147435 */ /* 0x000fe200000001ff */
[----:B------:R-:W-:Y:S01]  /*5ea0*/  @!P0 LEA R5, R63, UR8, 0x7 ;  /* 0x000000083f058c11 */ /* 0x000fe2000f8e38ff */
[----:B------:R-:W-:Y:S01]  /*5eb0*/  IMAD.MOV.U32 R22, RZ, RZ, RZ ;  /* 0x000000ffff167224 */ /* 0x000fe200078e00ff */
[----:B------:R-:W-:Y:S01]  /*5ec0*/  @!P0 LOP3.LUT R4, R4, R43, RZ, 0x3c, !PT ;  /* 0x0000002b04048212 */ /* 0x000fe200078e3cff */
[----:B------:R-:W-:Y:S01]  /*5ed0*/  HFMA2.MMA R24, -RZ, RZ, 0, 0 ;  /* 0x00000000ff187435 */ /* 0x000fe200000001ff */
[----:B------:R-:W-:Y:S01]  /*5ee0*/  @!P0 LEA R10, R10, R15, 0x2 ;  /* 0x0000000f0a0a8211 */ /* 0x000fe200078e10ff */
[----:B------:R-:W-:Y:S01]  /*5ef0*/  IMAD.MOV.U32 R26, RZ, RZ, RZ ;  /* 0x000000ffff1a7224 */ /* 0x000fe200078e00ff */
[----:B------:R-:W-:-:S02]  /*5f00*/  @!P0 LEA R4, R4, R5, 0x2 ;  /* 0x0000000504048211 */ /* 0x000fc400078e10ff */
[----:B------:R-:W-:Y:S01]  /*5f10*/  @!P0 IADD3 R18, R13, 0x3c, RZ ;  /* 0x0000003c0d128810 */ /* 0x000fe20007ffe0ff */
[----:B------:R-:W0:Y:S01]  /*5f20*/  @!P0 LDS R15, [R10] ;  /* 0x000000000a0f8984 */ /* 0x000e220000000800 */
[----:B------:R-:W-:Y:S02]  /*5f30*/  @!P0 LEA R9, R63, UR8, 0x7 ;  /* 0x000000083f098c11 */ /* 0x000fe4000f8e38ff */
[----:B------:R-:W-:Y:S01]  /*5f40*/  @!P0 LOP3.LUT R18, R18, R43, RZ, 0x3c, !PT ;  /* 0x0000002b12128212 */ /* 0x000fe200078e3cff */
[----:B------:R-:W5:Y:S01]  /*5f50*/  @!P0 LDS R5, [R4] ;  /* 0x0000000004058984 */ /* 0x000f620000000800 */
[----:B------:R-:W-:Y:S02]  /*5f60*/  MOV R7, 0xffff ;  /* 0x0000ffff00077802 */ /* 0x000fe40000000f00 */
[----:B------:R-:W-:Y:S01]  /*5f70*/  MOV R6, 0xffff ;  /* 0x0000ffff00067802 */ /* 0x000fe20000000f00 */
[----:B------:R1:W3:Y:S01]  /*5f80*/  @!P0 LDS R17, [R10+0x500] ;  /* 0x000500000a118984 */ /* 0x0002e20000000800 */
[----:B------:R-:W-:Y:S01]  /*5f90*/  @!P0 IMAD R18, R18, 0x4, R9 ;  /* 0x0000000412128824 */ /* 0x000fe200078e0209 */
[----:B------:R-:W-:-:S02]  /*5fa0*/  MOV R11, 0xffff ;  /* 0x0000ffff000b7802 */ /* 0x000fc40000000f00 */
[----:B------:R-:W-:Y:S01]  /*5fb0*/  @!P0 LDS R23, [R4+0x500] ;  /* 0x0005000004178984 */ /* 0x000fe20000000800 */
[----:B------:R-:W-:Y:S02]  /*5fc0*/  MOV R16, RZ ;  /* 0x000000ff00107202 */ /* 0x000fe40000000f00 */
[----:B------:R-:W-:Y:S01]  /*5fd0*/  MOV R29, 0xffff ;  /* 0x0000ffff001d7802 */ /* 0x000fe20000000f00 */
[----:B------:R-:W-:Y:S01]  /*5fe0*/  @!P0 LDS R27, [R18] ;  /* 0x00000000121b8984 */ /* 0x000fe20000000800 */
[----:B------:R-:W-:Y:S02]  /*5ff0*/  MOV R8, 0xffff ;  /* 0x0000ffff00087802 */ /* 0x000fe40000000f00 */
[----:B------:R-:W-:Y:S01]  /*6000*/  MOV R12, 0xffff ;  /* 0x0000ffff000c7802 */ /* 0x000fe20000000f00 */
[----:B------:R-:W-:Y:S01]  /*6010*/  @!P0 LDS R28, [R18+0x500] ;  /* 0x00050000121c8984 */ /* 0x000fe20000000800 */
[----:B-1----:R-:W-:-:S03]  /*6020*/  MOV R10, 0xffff ;  /* 0x0000ffff000a7802 */ /* 0x002fc60000000f00 */
[----:B----4-:R-:W1:Y:S01]  /*6030*/  SHFL.BFLY PT, R9, R3, 0x8, 0x101f ;  /* 0x0d101f0003097f89 */ /* 0x010e6200000e0000 */
[----:B0-----:R-:W-:Y:S01]  /*6040*/  @!P0 MOV R14, R15 ;  /* 0x0000000f000e8202 */ /* 0x001fe20000000f00 */
[----:B------:R-:W-:Y:S01]  /*6050*/  IMAD.MOV.U32 R15, RZ, RZ, 0xffff ;  /* 0x0000ffffff0f7424 */ /* 0x000fe200078e00ff */
[----:B-----5:R-:W-:-:S03]  /*6060*/  @!P0 MOV R20, R5 ;  /* 0x0000000500148202 */ /* 0x020fc60000000f00 */
[----:B------:R-:W0:Y:S01]  /*6070*/  SHFL.BFLY PT, R19, R14, 0x8, 0x101f ;  /* 0x0d101f000e137f89 */ /* 0x000e2200000e0000 */
[----:B---3--:R-:W-:-:S03]  /*6080*/  @!P0 MOV R16, R17 ;  /* 0x0000001100108202 */ /* 0x008fc60000000f00 */
[----:B--2---:R-:W2:Y:S01]  /*6090*/  SHFL.BFLY PT, R5, R2, 0x8, 0x101f ;  /* 0x0d101f0002057f89 */ /* 0x004ea200000e0000 */
[----:B------:R-:W-:Y:S01]  /*60a0*/  MOV R17, 0xffff ;  /* 0x0000ffff00117802 */ /* 0x000fe20000000f00 */
[----:B-1----:R-:W-:Y:S01]  /*60b0*/  FADD.FTZ R4, R9, R3 ;  /* 0x0000000309047221 */ /* 0x002fe20000010000 */
[----:B------:R-:W-:Y:S01]  /*60c0*/  @!P0 IMAD.MOV.U32 R22, RZ, RZ, R23 ;  /* 0x000000ffff168224 */ /* 0x000fe200078e0017 */
[----:B------:R-:W1:Y:S01]  /*60d0*/  SHFL.BFLY PT, R21, R16, 0x8, 0x101f ;  /* 0x0d101f0010157f89 */ /* 0x000e6200000e0000 */
[----:B------:R-:W-:Y:S02]  /*60e0*/  MOV R9, 0xffff ;  /* 0x0000ffff00097802 */ /* 0x000fe40000000f00 */
[----:B------:R-:W-:Y:S01]  /*60f0*/  @!P0 MOV R24, R27 ;  /* 0x0000001b00188202 */ /* 0x000fe20000000f00 */
[----:B------:R-:W3:Y:S01]  /*6100*/  SHFL.BFLY PT, R25, R22, 0x8, 0x101f ;  /* 0x0d101f0016197f89 */ /* 0x000ee200000e0000 */
[----:B------:R-:W-:-:S03]  /*6110*/  @!P0 MOV R26, R28 ;  /* 0x0000001c001a8202 */ /* 0x000fc60000000f00 */
[----:B------:R-:W4:Y:S01]  /*6120*/  SHFL.BFLY PT, R23, R20, 0x8, 0x101f ;  /* 0x0d101f0014177f89 */ /* 0x000f2200000e0000 */
[----:B------:R-:W-:-:S03]  /*6130*/  ISETP.NE.AND P0, PT, R63, RZ, PT ;  /* 0x000000ff3f00720c */ /* 0x000fc60003f05270 */
[----:B------:R-:W5:Y:S01]  /*6140*/  SHFL.BFLY PT, R9, R4, 0x4, 0x101f ;  /* 0x0c901f0004097f89 */ /* 0x000f6200000e0000 */
[----:B0-----:R-:W-:Y:S01]  /*6150*/  FADD.FTZ R19, R19, R14 ;  /* 0x0000000e13137221 */ /* 0x001fe20000010000 */
[----:B------:R-:W-:Y:S02]  /*6160*/  IMAD.MOV.U32 R14, RZ, RZ, 0xffff ;  /* 0x0000ffffff0e7424 */ /* 0x000fe400078e00ff */
[----:B------:R-:W0:Y:S01]  /*6170*/  SHFL.BFLY PT, R27, R24, 0x8, 0x101f ;  /* 0x0d101f00181b7f89 */ /* 0x000e2200000e0000 */
[----:B--2---:R-:W-:-:S03]  /*6180*/  FADD.FTZ R5, R5, R2 ;  /* 0x0000000205057221 */ /* 0x004fc60000010000 */
[----:B------:R-:W2:Y:S01]  /*6190*/  SHFL.BFLY PT, R29, R26, 0x8, 0x101f ;  /* 0x0d101f001a1d7f89 */ /* 0x000ea200000e0000 */
[----:B-1----:R-:W-:-:S03]  /*61a0*/  FADD.FTZ R21, R21, R16 ;  /* 0x0000001015157221 */ /* 0x002fc60000010000 */
[----:B------:R-:W1:Y:S01]  /*61b0*/  SHFL.BFLY PT, R2, R5, 0x4, 0x101f ;  /* 0x0c901f0005027f89 */ /* 0x000e6200000e0000 */
[----:B---3--:R-:W-:-:S03]  /*61c0*/  FADD.FTZ R25, R25, R22 ;  /* 0x0000001619197221 */ /* 0x008fc60000010000 */
[----:B------:R-:W3:Y:S01]  /*61d0*/  SHFL.BFLY PT, R14, R19, 0x4, 0x101f ;  /* 0x0c901f00130e7f89 */ /* 0x000ee200000e0000 */
[----:B----4-:R-:W-:-:S03]  /*61e0*/  FADD.FTZ R23, R23, R20 ;  /* 0x0000001417177221 */ /* 0x010fc60000010000 */
[----:B------:R-:W4:Y:S01]  /*61f0*/  SHFL.BFLY PT, R18, R21, 0x4, 0x101f ;  /* 0x0c901f0015127f89 */ /* 0x000f2200000e0000 */
[----:B-----5:R-:W-:Y:S01]  /*6200*/  FADD.FTZ R3, R4, R9 ;  /* 0x0000000904037221 */ /* 0x020fe20000010000 */
[----:B------:R-:W-:Y:S02]  /*6210*/  MOV R4, 0xffff ;  /* 0x0000ffff00047802 */ /* 0x000fe40000000f00 */
[----:B------:R-:W5:Y:S04]  /*6220*/  SHFL.BFLY PT, R22, R25, 0x4, 0x101f ;  /* 0x0c901f0019167f89 */ /* 0x000f6800000e0000 */
[----:B------:R-:W5:Y:S01]  /*6230*/  SHFL.BFLY PT, R20, R23, 0x4, 0x101f ;  /* 0x0c901f0017147f89 */ /* 0x000f6200000e0000 */
[----:B0-----:R-:W-:Y:S01]  /*6240*/  FADD.FTZ R27, R27, R24 ;  /* 0x000000181b1b7221 */ /* 0x001fe20000010000 */
[----:B------:R-:W-:-:S02]  /*6250*/  MOV R24, 0xffff ;  /* 0x0000ffff00187802 */ /* 0x000fc40000000f00 */
[----:B------:R-:W0:Y:S01]  /*6260*/  SHFL.BFLY PT, R9, R3, 0x2, 0x101f ;  /* 0x0c501f0003097f89 */ /* 0x000e2200000e0000 */
[----:B--2---:R-:W-:Y:S01]  /*6270*/  FADD.FTZ R29, R29, R26 ;  /* 0x0000001a1d1d7221 */ /* 0x004fe20000010000 */
[----:B------:R-:W-:Y:S01]  /*6280*/  MOV R26, 0xffff ;  /* 0x0000ffff001a7802 */ /* 0x000fe20000000f00 */
[----:B-1----:R-:W-:Y:S01]  /*6290*/  FADD.FTZ R2, R5, R2 ;  /* 0x0000000205027221 */ /* 0x002fe20000010000 */
[----:B------:R-:W-:Y:S01]  /*62a0*/  IMAD.MOV.U32 R5, RZ, RZ, 0xffff ;  /* 0x0000ffffff057424 */ /* 0x000fe200078e00ff */
[----:B------:R-:W1:Y:S01]  /*62b0*/  SHFL.BFLY PT, R24, R27, 0x4, 0x101f ;  /* 0x0c901f001b187f89 */ /* 0x000e6200000e0000 */
[----:B---3--:R-:W-:Y:S01]  /*62c0*/  FADD.FTZ R16, R19, R14 ;  /* 0x0000000e13107221 */ /* 0x008fe20000010000 */
[----:B------:R-:W-:Y:S02]  /*62d0*/  MOV R19, 0xffff ;  /* 0x0000ffff00137802 */ /* 0x000fe40000000f00 */
[----:B------:R-:W2:Y:S01]  /*62e0*/  SHFL.BFLY PT, R26, R29, 0x4, 0x101f ;  /* 0x0c901f001d1a7f89 */ /* 0x000ea200000e0000 */
[----:B----4-:R-:W-:Y:S01]  /*62f0*/  FADD.FTZ R18, R21, R18 ;  /* 0x0000001215127221 */ /* 0x010fe20000010000 */
[----:B------:R-:W-:-:S02]  /*6300*/  MOV R21, 0xffff ;  /* 0x0000ffff00157802 */ /* 0x000fc40000000f00 */
[----:B------:R-:W3:Y:S01]  /*6310*/  SHFL.BFLY PT, R5, R2, 0x2, 0x101f ;  /* 0x0c501f0002057f89 */ /* 0x000ee200000e0000 */
[----:B-----5:R-:W-:Y:S01]  /*6320*/  FADD.FTZ R22, R25, R22 ;  /* 0x0000001619167221 */ /* 0x020fe20000010000 */
[----:B------:R-:W-:Y:S02]  /*6330*/  IMAD.MOV.U32 R25, RZ, RZ, 0xffff ;  /* 0x0000ffffff197424 */ /* 0x000fe400078e00ff */
[----:B------:R-:W4:Y:S01]  /*6340*/  SHFL.BFLY PT, R19, R16, 0x2, 0x101f ;  /* 0x0c501f0010137f89 */ /* 0x000f2200000e0000 */
[----:B------:R-:W-:-:S03]  /*6350*/  FADD.FTZ R20, R23, R20 ;  /* 0x0000001417147221 */ /* 0x000fc60000010000 */
        /* <DEDUP_REMOVED lines=8> */
[----:B------:R-:W-:-:S02]  /*63e0*/  IMAD.MOV.U32 R29, RZ, RZ, 0xffff ;  /* 0x0000ffffff1d7424 */ /* 0x000fc400078e00ff */
[----:B---3--:R-:W-:Y:S01]  /*63f0*/  FADD.FTZ R10, R2, R5 ;  /* 0x00000005020a7221 */ /* 0x008fe20000010000 */
[----:B------:R-:W2:Y:S01]  /*6400*/  SHFL.BFLY PT, R27, R24, 0x2, 0x101f ;  /* 0x0c501f00181b7f89 */ /* 0x000ea200000e0000 */
[----:B------:R-:W3:Y:S01]  /*6410*/  LDC.64 R4, c[0x0][0x218] ;  /* 0x00008600ff047b82 */ /* 0x000ee20000000a00 */
[----:B------:R-:W-:Y:S01]  /*6420*/  IADD3 R7, R13, R48, RZ ;  /* 0x000000300d077210 */ /* 0x000fe20007ffe0ff */
[----:B----4-:R-:W-:Y:S01]  /*6430*/  FADD.FTZ R14, R16, R19 ;  /* 0x00000013100e7221 */ /* 0x010fe20000010000 */
[----:B------:R-:W4:Y:S01]  /*6440*/  SHFL.BFLY PT, R17, R10, 0x1, 0x101f ;  /* 0x0c301f000a117f89 */ /* 0x000f2200000e0000 */
[----:B------:R-:W-:Y:S01]  /*6450*/  IMAD.MOV.U32 R19, RZ, RZ, 0xffff ;  /* 0x0000ffffff137424 */ /* 0x000fe200078e00ff */
[----:B------:R-:W-:Y:S01]  /*6460*/  MOV R13, 0xffff ;  /* 0x0000ffff000d7802 */ /* 0x000fe20000000f00 */
[----:B-----5:R-:W-:Y:S01]  /*6470*/  FADD.FTZ R16, R18, R21 ;  /* 0x0000001512107221 */ /* 0x020fe20000010000 */
[----:B------:R-:W-:Y:S01]  /*6480*/  MOV R21, 0xffff ;  /* 0x0000ffff00157802 */ /* 0x000fe20000000f00 */
[----:B------:R-:W5:Y:S01]  /*6490*/  LDC.64 R2, c[0x0][0x220] ;  /* 0x00008800ff027b82 */ /* 0x000f620000000a00 */
[----:B------:R-:W-:Y:S01]  /*64a0*/  MOV R18, 0xffff ;  /* 0x0000ffff00127802 */ /* 0x000fe20000000f00 */
[----:B0-----:R-:W-:Y:S01]  /*64b0*/  FADD.FTZ R22, R22, R25 ;  /* 0x0000001916167221 */ /* 0x001fe20000010000 */
[----:B------:R-:W-:Y:S01]  /*64c0*/  MOV R25, 0xffff ;  /* 0x0000ffff00197802 */ /* 0x000fe20000000f00 */
[----:B------:R-:W0:Y:S01]  /*64d0*/  SHFL.BFLY PT, R19, R16, 0x1, 0x101f ;  /* 0x0c301f0010137f89 */ /* 0x000e2200000e0000 */
[----:B------:R-:W-:-:S03]  /*64e0*/  FADD.FTZ R23, R20, R23 ;  /* 0x0000001714177221 */ /* 0x000fc60000010000 */
[----:B------:R-:W0:Y:S01]  /*64f0*/  SHFL.BFLY PT, R21, R14, 0x1, 0x101f ;  /* 0x0c301f000e157f89 */ /* 0x000e2200000e0000 */
[----:B-1----:R-:W-:-:S03]  /*6500*/  FADD.FTZ R12, R12, R15 ;  /* 0x0000000f0c0c7221 */ /* 0x002fc60000010000 */
[----:B------:R-:W1:Y:S01]  /*6510*/  SHFL.BFLY PT, R18, R23, 0x1, 0x101f ;  /* 0x0c301f0017127f89 */ /* 0x000e6200000e0000 */
[----:B--2---:R-:W-:-:S03]  /*6520*/  FADD.FTZ R24, R24, R27 ;  /* 0x0000001b18187221 */ /* 0x004fc60000010000 */
[----:B------:R-:W2:Y:S01]  /*6530*/  SHFL.BFLY PT, R25, R22, 0x1, 0x101f ;  /* 0x0c301f0016197f89 */ /* 0x000ea200000e0000 */
[----:B---3--:R-:W-:-:S04]  /*6540*/  IMAD.WIDE R4, R7, 0x2, R4 ;  /* 0x0000000207047825 */ /* 0x008fc800078e0204 */
[----:B----4-:R-:W-:Y:S01]  /*6550*/  FADD.FTZ R10, R10, R17 ;  /* 0x000000110a0a7221 */ /* 0x010fe20000010000 */
[----:B------:R-:W3:Y:S04]  /*6560*/  SHFL.BFLY PT, R29, R26, 0x2, 0x101f ;  /* 0x0c501f001a1d7f89 */ /* 0x000ee800000e0000 */
[----:B------:R-:W-:Y:S01]  /*6570*/  @!P0 F2FP.BF16.F32.PACK_AB R9, RZ, R10 ;  /* 0x0000000aff09823e */ /* 0x000fe200000010ff */
[----:B-----5:R-:W-:Y:S01]  /*6580*/  IMAD.WIDE R2, R7, 0x2, R2 ;  /* 0x0000000207027825 */ /* 0x020fe200078e0202 */
[----:B------:R-:W-:Y:S01]  /*6590*/  @!P0 F2FP.BF16.F32.PACK_AB R10, RZ, R12 ;  /* 0x0000000cff0a823e */ /* 0x000fe200000010ff */
[----:B------:R-:W4:Y:S02]  /*65a0*/  SHFL.BFLY PT, R13, R24, 0x1, 0x101f ;  /* 0x0c301f00180d7f89 */ /* 0x000f2400000e0000 */
[----:B0-----:R-:W-:Y:S01]  /*65b0*/  FADD.FTZ R7, R16, R19 ;  /* 0x0000001310077221 */ /* 0x001fe20000010000 */
[----:B------:R-:W-:Y:S01]  /*65c0*/  PRMT R11, R10, 0x7610, R11 ;  /* 0x000076100a0b7816 */ /* 0x000fe2000000000b */
[----:B------:R0:W-:Y:S01]  /*65d0*/  @!P0 STG.E.U16 desc[UR10][R4.64], R9 ;  /* 0x0000000904008986 */ /* 0x0001e2000c10150a */
[----:B------:R-:W-:-:S02]  /*65e0*/  FADD.FTZ R14, R14, R21 ;  /* 0x000000150e0e7221 */ /* 0x000fc40000010000 */
[----:B------:R-:W-:Y:S01]  /*65f0*/  @!P0 F2FP.BF16.F32.PACK_AB R7, RZ, R7 ;  /* 0x00000007ff07823e */ /* 0x000fe200000010ff */
[----:B------:R4:W-:Y:S01]  /*6600*/  @!P0 STG.E.U16 desc[UR10][R2.64], R11 ;  /* 0x0000000b02008986 */ /* 0x0009e2000c10150a */
[----:B-1----:R-:W-:Y:S01]  /*6610*/  FADD.FTZ R8, R23, R18 ;  /* 0x0000001217087221 */ /* 0x002fe20000010000 */
[----:B------:R-:W-:Y:S01]  /*6620*/  @!P0 F2FP.BF16.F32.PACK_AB R6, RZ, R14 ;  /* 0x0000000eff06823e */ /* 0x000fe200000010ff */
[----:B--2---:R-:W-:-:S03]  /*6630*/  FADD.FTZ R10, R22, R25 ;  /* 0x00000019160a7221 */ /* 0x004fc60000010000 */
[----:B------:R-:W-:Y:S01]  /*6640*/  @!P0 F2FP.BF16.F32.PACK_AB R8, RZ, R8 ;  /* 0x00000008ff08823e */ /* 0x000fe200000010ff */
[----:B------:R1:W-:Y:S01]  /*6650*/  @!P0 STG.E.U16 desc[UR10][R4.64+0x28], R6 ;  /* 0x0000280604008986 */ /* 0x0003e2000c10150a */
[----:B0-----:R-:W-:Y:S01]  /*6660*/  MOV R9, 0xffff ;  /* 0x0000ffff00097802 */ /* 0x001fe20000000f00 */
[----:B---3--:R-:W-:Y:S01]  /*6670*/  FADD.FTZ R26, R26, R29 ;  /* 0x0000001d1a1a7221 */ /* 0x008fe20000010000 */
[----:B------:R-:W-:Y:S01]  /*6680*/  @!P0 F2FP.BF16.F32.PACK_AB R10, RZ, R10 ;  /* 0x0000000aff0a823e */ /* 0x000fe200000010ff */
[----:B------:R1:W-:Y:S04]  /*6690*/  @!P0 STG.E.U16 desc[UR10][R2.64+0x28], R7 ;  /* 0x0000280702008986 */ /* 0x0003e8000c10150a */
[----:B------:R1:W-:Y:S01]  /*66a0*/  @!P0 STG.E.U16 desc[UR10][R4.64+0x50], R8 ;  /* 0x0000500804008986 */ /* 0x0003e2000c10150a */
[----:B----4-:R-:W-:-:S03]  /*66b0*/  FADD.FTZ R13, R24, R13 ;  /* 0x0000000d180d7221 */ /* 0x010fc60000010000 */
[----:B------:R1:W0:Y:S04]  /*66c0*/  SHFL.BFLY PT, R9, R26, 0x1, 0x101f ;  /* 0x0c301f001a097f89 */ /* 0x00022800000e0000 */
[----:B------:R1:W-:Y:S02]  /*66d0*/  @!P0 STG.E.U16 desc[UR10][R2.64+0x50], R10 ;  /* 0x0000500a02008986 */ /* 0x0003e4000c10150a */
.L_x_901:
[----:B01----:R-:W-:Y:S01]  /*66e0*/  FADD.FTZ R7, R26, R9 ;  /* 0x000000091a077221 */ /* 0x003fe20000010000 */
[----:B------:R-:W-:-:S04]  /*66f0*/  @!P0 F2FP.BF16.F32.PACK_AB R6, RZ, R13 ;  /* 0x0000000dff06823e */ /* 0x000fc800000010ff */
[----:B------:R-:W-:Y:S01]  /*6700*/  @!P0 F2FP.BF16.F32.PACK_AB R7, RZ, R7 ;  /* 0x00000007ff07823e */ /* 0x000fe200000010ff */
[----:B------:R0:W-:Y:S04]  /*6710*/  @!P0 STG.E.U16 desc[UR10][R4.64+0x78], R6 ;  /* 0x0000780604008986 */ /* 0x0001e8000c10150a */
[----:B------:R0:W-:Y:S02]  /*6720*/  @!P0 STG.E.U16 desc[UR10][R2.64+0x78], R7 ;  /* 0x0000780702008986 */ /* 0x0001e4000c10150a */
.L_x_831:
[----:B------:R-:W-:Y:S05]  /*6730*/  WARPSYNC.ALL ;  /* 0x0000000000007948 */ /* 0x000fea0003800000 */
[----:B------:R-:W-:Y:S01]  /*6740*/  BAR.SYNC.DEFER_BLOCKING 0x0 ;  /* 0x0000000000007b1d */ /* 0x000fe20000010000 */
[C---:B------:R-:W-:Y:S01]  /*6750*/  ISETP.GE.AND P0, PT, R48.reuse, -0x22c0, PT ;  /* 0xffffdd403000780c */ /* 0x040fe20003f06270 */
[----:B------:R-:W-:-:S12]  /*6760*/  VIADD R48, R48, 0x2400 ;  /* 0x0000240030307836 */ /* 0x000fd80000000000 */
[----:B------:R-:W-:Y:S05]  /*6770*/  @!P0 BRA `(.L_x_838) ;  /* 0xffffffe000f08947 */ /* 0x000fea000383ffff */
[----:B------:R-:W-:Y:S05]  /*6780*/  EXIT ;  /* 0x000000000000794d */ /* 0x000fea0003800000 */
.L_x_834:
[----:B------:R-:W-:Y:S01]  /*6790*/  HFMA2.MMA R8, -RZ, RZ, 0, 4.76837158203125e-07 ;  /* 0x00000008ff087435 */ /* 0x000fe200000001ff */
[----:B--2---:R-:W-:Y:S01]  /*67a0*/  MOV R11, R2 ;  /* 0x00000002000b7202 */ /* 0x004fe20000000f00 */
[----:B------:R-:W-:Y:S01]  /*67b0*/  IMAD.MOV.U32 R6, RZ, RZ, 0xffff ;  /* 0x0000ffffff067424 */ /* 0x000fe200078e00ff */
[----:B------:R-:W-:-:S08]  /*67c0*/  MOV R7, 0x101f ;  /* 0x0000101f00077802 */ /* 0x000fd00000000f00 */
[----:B01-3--:R-:W-:Y:S05]  /*67d0*/  WARPSYNC.COLLECTIVE R6, `(.L_x_839) ;  /* 0x0000000006087348 */ /* 0x00bfea0003c00000 */
[----:B------:R2:W4:Y:S02]  /*67e0*/  SHFL.BFLY P2, R9, R11, R8, R7 ;  /* 0x0c0000080b097389 */ /* 0x0005240000040007 */
[----:B01234-:R-:W-:Y:S01]  /*67f0*/  ENDCOLLECTIVE ;  /* 0x000000000000791b */ /* 0x01ffe20003800000 */
.L_x_839:
[----:B------:R-:W-:Y:S02]  /*6800*/  MOV R11, R3 ;  /* 0x00000003000b7202 */ /* 0x000fe40000000f00 */
[----:B------:R-:W-:-:S07]  /*6810*/  MOV R5, R9 ;  /* 0x0000000900057202 */ /* 0x000fce0000000f00 */
[----:B------:R-:W-:Y:S05]  /*6820*/  WARPSYNC.COLLECTIVE R6, `(.L_x_840) ;  /* 0x0000000006087348 */ /* 0x000fea0003c00000 */
[----:B------:R0:W1:Y:S02]  /*6830*/  SHFL.BFLY P2, R9, R11, R8, R7 ;  /* 0x0c0000080b097389 */ /* 0x0000640000040007 */
[----:B01----:R-:W-:Y:S01]  /*6840*/  ENDCOLLECTIVE ;  /* 0x000000000000791b */ /* 0x003fe20003800000 */
.L_x_840:
[----:B------:R-:W-:Y:S01]  /*6850*/  FADD.FTZ R5, R5, R2 ;  /* 0x0000000205057221 */ /* 0x000fe20000010000 */
[----:B------:R-:W-:-:S03]  /*6860*/  HFMA2.MMA R8, -RZ, RZ, 0, 2.384185791015625e-07 ;  /* 0x00000004ff087435 */ /* 0x000fc600000001ff */
[----:B------:R-:W-:Y:S01]  /*6870*/  IMAD.MOV.U32 R11, RZ, RZ, R5 ;  /* 0x000000ffff0b7224 */ /* 0x000fe200078e0005 */
[----:B------:R-:W-:-:S07]  /*6880*/  MOV R4, R9 ;  /* 0x0000000900047202 */ /* 0x000fce0000000f00 */
[----:B------:R-:W-:Y:S05]  /*6890*/  WARPSYNC.COLLECTIVE R6, `(.L_x_841) ;  /* 0x0000000006087348 */ /* 0x000fea0003c00000 */
[----:B------:R0:W1:Y:S02]  /*68a0*/  SHFL.BFLY P2, R9, R11, R8, R7 ;  /* 0x0c0000080b097389 */ /* 0x0000640000040007 */
[----:B01----:R-:W-:Y:S01]  /*68b0*/  ENDCOLLECTIVE ;  /* 0x000000000000791b */ /* 0x003fe20003800000 */
.L_x_841:
[----:B------:R-:W-:-:S05]  /*68c0*/  FADD.FTZ R4, R4, R3 ;  /* 0x0000000304047221 */ /* 0x000fca0000010000 */
[----:B------:R-:W-:Y:S02]  /*68d0*/  MOV R11, R4 ;  /* 0x00000004000b7202 */ /* 0x000fe40000000f00 */
[----:B------:R-:W-:-:S07]  /*68e0*/  MOV R10, R9 ;  /* 0x00000009000a7202 */ /* 0x000fce0000000f00 */
[----:B------:R-:W-:Y:S05]  /*68f0*/  WARPSYNC.COLLECTIVE R6, `(.L_x_842) ;  /* 0x0000000006087348 */ /* 0x000fea0003c00000 */
[----:B------:R0:W1:Y:S02]  /*6900*/  SHFL.BFLY P2, R9, R11, R8, R7 ;  /* 0x0c0000080b097389 */ /* 0x0000640000040007 */
[----:B01----:R-:W-:Y:S01]  /*6910*/  ENDCOLLECTIVE ;  /* 0x000000000000791b */ /* 0x003fe20003800000 */
.L_x_842:
[----:B------:R-:W-:Y:S01]  /*6920*/  FADD.FTZ R10, R5, R10 ;  /* 0x0000000a050a7221 */ /* 0x000fe20000010000 */
[----:B------:R-:W-:-:S04]  /*6930*/  HFMA2.MMA R8, -RZ, RZ, 0, 1.1920928955078125e-07 ;  /* 0x00000002ff087435 */ /* 0x000fc800000001ff */
[----:B------:R-:W-:Y:S01]  /*6940*/  MOV R11, R10 ;  /* 0x0000000a000b7202 */ /* 0x000fe20000000f00 */
[----:B------:R-:W-:-:S07]  /*6950*/  IMAD.MOV.U32 R13, RZ, RZ, R9 ;  /* 0x000000ffff0d7224 */ /* 0x000fce00078e0009 */
[----:B------:R-:W-:Y:S05]  /*6960*/  WARPSYNC.COLLECTIVE R6, `(.L_x_843) ;  /* 0x0000000006087348 */ /* 0x000fea0003c00000 */
[----:B------:R0:W1:Y:S02]  /*6970*/  SHFL.BFLY P2, R9, R11, R8, R7 ;  /* 0x0c0000080b097389 */ /* 0x0000640000040007 */
[----:B01----:R-:W-:Y:S01]  /*6980*/  ENDCOLLECTIVE ;  /* 0x000000000000791b */ /* 0x003fe20003800000 */
.L_x_843:
[----:B------:R-:W-:-:S04]  /*6990*/  FADD.FTZ R13, R4, R13 ;  /* 0x0000000d040d7221 */ /* 0x000fc80000010000 */
[----:B------:R-:W-:Y:S01]  /*69a0*/  IMAD.MOV.U32 R11, RZ, RZ, R13 ;  /* 0x000000ffff0b7224 */ /* 0x000fe200078e000d */
[----:B------:R-:W-:-:S07]  /*69b0*/  MOV R15, R9 ;  /* 0x00000009000f7202 */ /* 0x000fce0000000f00 */
[----:B------:R-:W-:Y:S05]  /*69c0*/  WARPSYNC.COLLECTIVE R6, `(.L_x_844) ;  /* 0x0000000006087348 */ /* 0x000fea0003c00000 */
[----:B------:R0:W1:Y:S02]  /*69d0*/  SHFL.BFLY P2, R9, R11, R8, R7 ;  /* 0x0c0000080b097389 */ /* 0x0000640000040007 */
[----:B01----:R-:W-:Y:S01]  /*69e0*/  ENDCOLLECTIVE ;  /* 0x000000000000791b */ /* 0x003fe20003800000 */
.L_x_844:
[----:B------:R-:W-:Y:S01]  /*69f0*/  FADD.FTZ R15, R10, R15 ;  /* 0x0000000f0a0f7221 */ /* 0x000fe20000010000 */
[----:B------:R-:W-:-:S04]  /*6a00*/  HFMA2.MMA R8, -RZ, RZ, 0, 5.9604644775390625e-08 ;  /* 0x00000001ff087435 */ /* 0x000fc800000001ff */
[----:B------:R-:W-:Y:S02]  /*6a10*/  MOV R11, R15 ;  /* 0x0000000f000b7202 */ /* 0x000fe40000000f00 */
[----:B------:R-:W-:-:S07]  /*6a20*/  MOV R2, R9 ;  /* 0x0000000900027202 */ /* 0x000fce0000000f00 */
[----:B------:R-:W-:Y:S05]  /*6a30*/  WARPSYNC.COLLECTIVE R6, `(.L_x_845) ;  /* 0x0000000006087348 */ /* 0x000fea0003c00000 */
[----:B------:R0:W1:Y:S02]  /*6a40*/  SHFL.BFLY P2, R9, R11, R8, R7 ;  /* 0x0c0000080b097389 */ /* 0x0000640000040007 */
[----:B01----:R-:W-:Y:S01]  /*6a50*/  ENDCOLLECTIVE ;  /* 0x000000000000791b */ /* 0x003fe20003800000 */
.L_x_845:
[----:B------:R-:W-:-:S05]  /*6a60*/  FADD.FTZ R12, R13, R2 ;  /* 0x000000020d0c7221 */ /* 0x000fca0000010000 */
[----:B------:R-:W-:Y:S01]  /*6a70*/  MOV R11, R12 ;  /* 0x0000000c000b7202 */ /* 0x000fe20000000f00 */
[----:B------:R-:W-:-:S07]  /*6a80*/  IMAD.MOV.U32 R14, RZ, RZ, R9 ;  /* 0x000000ffff0e7224 */ /* 0x000fce00078e0009 */
[----:B------:R-:W-:Y:S05]  /*6a90*/  WARPSYNC.COLLECTIVE R6, `(.L_x_846) ;  /* 0x0000000006087348 */ /* 0x000fea0003c00000 */
[----:B------:R0:W1:Y:S02]  /*6aa0*/  SHFL.BFLY P2, R9, R11, R8, R7 ;  /* 0x0c0000080b097389 */ /* 0x0000640000040007 */
[----:B01----:R-:W-:Y:S01]  /*6ab0*/  ENDCOLLECTIVE ;  /* 0x000000000000791b */ /* 0x003fe20003800000 */
.L_x_846:
[----:B------:R-:W-:Y:S01]  /*6ac0*/  FADD.FTZ R14, R15, R14 ;  /* 0x0000000e0f0e7221 */ /* 0x000fe20000010000 */
[----:B------:R-:W-:Y:S06]  /*6ad0*/  BRA `(.L_x_847) ;  /* 0xffffffec00607947 */ /* 0x000fec000383ffff */
.L_x_835:
[----:B------:R-:W-:Y:S01]  /*6ae0*/  BSSY B1, `(.L_x_848) ;  /* 0x0000008000017945 */ /* 0x000fe20003800000 */
[----:B----4-:R-:W-:Y:S01]  /*6af0*/  MOV R11, R10 ;  /* 0x0000000a000b7202 */ /* 0x010fe20000000f00 */
[----:B------:R-:W-:Y:S01]  /*6b00*/  IMAD.MOV.U32 R7, RZ, RZ, 0x101f ;  /* 0x0000101fff077424 */ /* 0x000fe200078e00ff */
[----:B--2---:R-:W-:Y:S02]  /*6b10*/  MOV R8, 0x8 ;  /* 0x0000000800087802 */ /* 0x004fe40000000f00 */
[----:B------:R-:W-:-:S07]  /*6b20*/  MOV R6, 0xffff ;  /* 0x0000ffff00067802 */ /* 0x000fce0000000f00 */
[----:B01-3--:R-:W-:Y:S05]  /*6b30*/  WARPSYNC.COLLECTIVE R6, `(.L_x_849) ;  /* 0x0000000006087348 */ /* 0x00bfea0003c00000 */
[----:B------:R2:W4:Y:S02]  /*6b40*/  SHFL.BFLY P2, R9, R11, R8, R7 ;  /* 0x0c0000080b097389 */ /* 0x0005240000040007 */
[----:B01234-:R-:W-:Y:S01]  /*6b50*/  ENDCOLLECTIVE ;  /* 0x000000000000791b */ /* 0x01ffe20003800000 */
.L_x_849:
[----:B------:R-:W-:Y:S05]  /*6b60*/  BSYNC B1 ;  /* 0x0000000000017941 */ /* 0x000fea0003800000 */
.L_x_848:
        /* <DEDUP_REMOVED lines=8> */
.L_x_850:
[----:B------:R-:W-:Y:S01]  /*6bf0*/  FADD.FTZ R13, R13, R10 ;  /* 0x0000000a0d0d7221 */ /* 0x000fe20000010000 */
[----:B------:R-:W-:-:S03]  /*6c00*/  HFMA2.MMA R8, -RZ, RZ, 0, 2.384185791015625e-07 ;  /* 0x00000004ff087435 */ /* 0x000fc600000001ff */
[----:B------:R-:W-:Y:S01]  /*6c10*/  IMAD.MOV.U32 R11, RZ, RZ, R13 ;  /* 0x000000ffff0b7224 */ /* 0x000fe200078e000d */
[----:B------:R-:W-:-:S07]  /*6c20*/  MOV R15, R9 ;  /* 0x00000009000f7202 */ /* 0x000fce0000000f00 */
[----:B------:R-:W-:Y:S05]  /*6c30*/  WARPSYNC.COLLECTIVE R6, `(.L_x_851) ;  /* 0x0000000006087348 */ /* 0x000fea0003c00000 */
[----:B------:R0:W1:Y:S02]  /*6c40*/  SHFL.BFLY P2, R9, R11, R8, R7 ;  /* 0x0c0000080b097389 */ /* 0x0000640000040007 */
[----:B01----:R-:W-:Y:S01]  /*6c50*/  ENDCOLLECTIVE ;  /* 0x000000000000791b */ /* 0x003fe20003800000 */
.L_x_851:
[----:B------:R-:W-:-:S05]  /*6c60*/  FADD.FTZ R15, R15, R12 ;  /* 0x0000000c0f0f7221 */ /* 0x000fca0000010000 */
[----:B------:R-:W-:Y:S02]  /*6c70*/  MOV R11, R15 ;  /* 0x0000000f000b7202 */ /* 0x000fe40000000f00 */
[----:B------:R-:W-:-:S07]  /*6c80*/  MOV R14, R9 ;  /* 0x00000009000e7202 */ /* 0x000fce0000000f00 */
[----:B------:R-:W-:Y:S05]  /*6c90*/  WARPSYNC.COLLECTIVE R6, `(.L_x_852) ;  /* 0x0000000006087348 */ /* 0x000fea0003c00000 */
[----:B------:R0:W1:Y:S02]  /*6ca0*/  SHFL.BFLY P2, R9, R11, R8, R7 ;  /* 0x0c0000080b097389 */ /* 0x0000640000040007 */
[----:B01----:R-:W-:Y:S01]  /*6cb0*/  ENDCOLLECTIVE ;  /* 0x000000000000791b */ /* 0x003fe20003800000 */
.L_x_852:
[----:B------:R-:W-:Y:S01]  /*6cc0*/  FADD.FTZ R14, R13, R14 ;  /* 0x0000000e0d0e7221 */ /* 0x000fe20000010000 */
[----:B------:R-:W-:-:S04]  /*6cd0*/  HFMA2.MMA R8, -RZ, RZ, 0, 1.1920928955078125e-07 ;  /* 0x00000002ff087435 */ /* 0x000fc800000001ff */
[----:B------:R-:W-:Y:S01]  /*6ce0*/  MOV R11, R14 ;  /* 0x0000000e000b7202 */ /* 0x000fe20000000f00 */
[----:B------:R-:W-:-:S07]  /*6cf0*/  IMAD.MOV.U32 R16, RZ, RZ, R9 ;  /* 0x000000ffff107224 */ /* 0x000fce00078e0009 */
[----:B------:R-:W-:Y:S05]  /*6d00*/  WARPSYNC.COLLECTIVE R6, `(.L_x_853) ;  /* 0x0000000006087348 */ /* 0x000fea0003c00000 */
[----:B------:R0:W1:Y:S02]  /*6d10*/  SHFL.BFLY P2, R9, R11, R8, R7 ;  /* 0x0c0000080b097389 */ /* 0x0000640000040007 */
[----:B01----:R-:W-:Y:S01]  /*6d20*/  ENDCOLLECTIVE ;  /* 0x000000000000791b */ /* 0x003fe20003800000 */
.L_x_853:
[----:B------:R-:W-:-:S04]  /*6d30*/  FADD.FTZ R16, R15, R16 ;  /* 0x000000100f107221 */ /* 0x000fc80000010000 */
[----:B------:R-:W-:Y:S01]  /*6d40*/  IMAD.MOV.U32 R11, RZ, RZ, R16 ;  /* 0x000000ffff0b7224 */ /* 0x000fe200078e0010 */
[----:B------:R-:W-:-:S07]  /*6d50*/  MOV R17, R9 ;  /* 0x0000000900117202 */ /* 0x000fce0000000f00 */
[----:B------:R-:W-:Y:S05]  /*6d60*/  WARPSYNC.COLLECTIVE R6, `(.L_x_854) ;  /* 0x0000000006087348 */ /* 0x000fea0003c00000 */
[----:B------:R0:W1:Y:S02]  /*6d70*/  SHFL.BFLY P2, R9, R11, R8, R7 ;  /* 0x0c0000080b097389 */ /* 0x0000640000040007 */
[----:B01----:R-:W-:Y:S01]  /*6d80*/  ENDCOLLECTIVE ;  /* 0x000000000000791b */ /* 0x003fe20003800000 */
.L_x_854:
[----:B------:R-:W-:Y:S01]  /*6d90*/  FADD.FTZ R17, R14, R17 ;  /* 0x000000110e117221 */ /* 0x000fe20000010000 */
[----:B------:R-:W-:-:S04]  /*6da0*/  HFMA2.MMA R8, -RZ, RZ, 0, 5.9604644775390625e-08 ;  /* 0x00000001ff087435 */ /* 0x000fc800000001ff */
[----:B------:R-:W-:Y:S02]  /*6db0*/  MOV R11, R17 ;  /* 0x00000011000b7202 */ /* 0x000fe40000000f00 */
[----:B------:R-:W-:-:S07]  /*6dc0*/  MOV R19, R9 ;  /* 0x0000000900137202 */ /* 0x000fce0000000f00 */
[----:B------:R-:W-:Y:S05]  /*6dd0*/  WARPSYNC.COLLECTIVE R6, `(.L_x_855) ;  /* 0x0000000006087348 */ /* 0x000fea0003c00000 */
[----:B------:R0:W1:Y:S02]  /*6de0*/  SHFL.BFLY P2, R9, R11, R8, R7 ;  /* 0x0c0000080b097389 */ /* 0x0000640000040007 */
[----:B01----:R-:W-:Y:S01]  /*6df0*/  ENDCOLLECTIVE ;  /* 0x000000000000791b */ /* 0x003fe20003800000 */
.L_x_855:
[----:B------:R-:W-:-:S05]  /*6e00*/  FADD.FTZ R19, R16, R19 ;  /* 0x0000001310137221 */ /* 0x000fca0000010000 */
[----:B------:R-:W-:Y:S01]  /*6e10*/  MOV R11, R19 ;  /* 0x00000013000b7202 */ /* 0x000fe20000000f00 */
[----:B------:R-:W-:-:S07]  /*6e20*/  IMAD.MOV.U32 R10, RZ, RZ, R9 ;  /* 0x000000ffff0a7224 */ /* 0x000fce00078e0009 */
[----:B------:R-:W-:Y:S05]  /*6e30*/  WARPSYNC.COLLECTIVE R6, `(.L_x_856) ;  /* 0x0000000006087348 */ /* 0x000fea0003c00000 */
[----:B------:R0:W1:Y:S02]  /*6e40*/  SHFL.BFLY P2, R9, R11, R8, R7 ;  /* 0x0c0000080b097389 */ /* 0x0000640000040007 */
[----:B01----:R-:W-:Y:S01]  /*6e50*/  ENDCOLLECTIVE ;  /* 0x000000000000791b */ /* 0x003fe20003800000 */
.L_x_856:
[----:B------:R-:W-:Y:S01]  /*6e60*/  FADD.FTZ R10, R17, R10 ;  /* 0x0000000a110a7221 */ /* 0x000fe20000010000 */
[----:B------:R-:W-:Y:S06]  /*6e70*/  BRA `(.L_x_857) ;  /* 0xffffffec001c7947 */ /* 0x000fec000383ffff */
.L_x_836:
[----:B------:R-:W-:Y:S01]  /*6e80*/  BSSY B1, `(.L_x_858) ;  /* 0x0000008000017945 */ /* 0x000fe20003800000 */
[----:B0-----:R-:W-:Y:S01]  /*6e90*/  MOV R11, R10 ;  /* 0x0000000a000b7202 */ /* 0x001fe20000000f00 */
[----:B----4-:R-:W-:Y:S01]  /*6ea0*/  IMAD.MOV.U32 R7, RZ, RZ, 0x101f ;  /* 0x0000101fff077424 */ /* 0x010fe200078e00ff */
[----:B------:R-:W-:Y:S02]  /*6eb0*/  MOV R8, 0x8 ;  /* 0x0000000800087802 */ /* 0x000fe40000000f00 */
[----:B------:R-:W-:-:S07]  /*6ec0*/  MOV R6, 0xffff ;  /* 0x0000ffff00067802 */ /* 0x000fce0000000f00 */
[----:B-123--:R-:W-:Y:S05]  /*6ed0*/  WARPSYNC.COLLECTIVE R6, `(.L_x_859) ;  /* 0x0000000006087348 */ /* 0x00efea0003c00000 */
[----:B------:R0:W4:Y:S02]  /*6ee0*/  SHFL.BFLY P2, R9, R11, R8, R7 ;  /* 0x0c0000080b097389 */ /* 0x0001240000040007 */
[----:B01234-:R-:W-:Y:S01]  /*6ef0*/  ENDCOLLECTIVE ;  /* 0x000000000000791b */ /* 0x01ffe20003800000 */
.L_x_859:
[----:B------:R-:W-:Y:S05]  /*6f00*/  BSYNC B1 ;  /* 0x0000000000017941 */ /* 0x000fea0003800000 */
.L_x_858:
        /* <DEDUP_REMOVED lines=8> */
.L_x_860:
[----:B------:R-:W-:Y:S01]  /*6f90*/  FADD.FTZ R13, R13, R10 ;  /* 0x0000000a0d0d7221 */ /* 0x000fe20000010000 */
[----:B------:R-:W-:-:S03]  /*6fa0*/  HFMA2.MMA R8, -RZ, RZ, 0, 2.384185791015625e-07 ;  /* 0x00000004ff087435 */ /* 0x000fc600000001ff */
[----:B------:R-:W-:Y:S01]  /*6fb0*/  IMAD.MOV.U32 R11, RZ, RZ, R13 ;  /* 0x000000ffff0b7224 */ /* 0x000fe200078e000d */
[----:B------:R-:W-:-:S07]  /*6fc0*/  MOV R15, R9 ;  /* 0x00000009000f7202 */ /* 0x000fce0000000f00 */
[----:B------:R-:W-:Y:S05]  /*6fd0*/  WARPSYNC.COLLECTIVE R6, `(.L_x_861) ;  /* 0x0000000006087348 */ /* 0x000fea0003c00000 */
[----:B------:R0:W1:Y:S02]  /*6fe0*/  SHFL.BFLY P2, R9, R11, R8, R7 ;  /* 0x0c0000080b097389 */ /* 0x0000640000040007 */
[----:B01----:R-:W-:Y:S01]  /*6ff0*/  ENDCOLLECTIVE ;  /* 0x000000000000791b */ /* 0x003fe20003800000 */
.L_x_861:
[----:B------:R-:W-:-:S05]  /*7000*/  FADD.FTZ R15, R15, R12 ;  /* 0x0000000c0f0f7221 */ /* 0x000fca0000010000 */
[----:B------:R-:W-:Y:S02]  /*7010*/  MOV R11, R15 ;  /* 0x0000000f000b7202 */ /* 0x000fe40000000f00 */
[----:B------:R-:W-:-:S07]  /*7020*/  MOV R14, R9 ;  /* 0x00000009000e7202 */ /* 0x000fce0000000f00 */
[----:B------:R-:W-:Y:S05]  /*7030*/  WARPSYNC.COLLECTIVE R6, `(.L_x_862) ;  /* 0x0000000006087348 */ /* 0x000fea0003c00000 */
[----:B------:R0:W1:Y:S02]  /*7040*/  SHFL.BFLY P2, R9, R11, R8, R7 ;  /* 0x0c0000080b097389 */ /* 0x0000640000040007 */
[----:B01----:R-:W-:Y:S01]  /*7050*/  ENDCOLLECTIVE ;  /* 0x000000000000791b */ /* 0x003fe20003800000 */
.L_x_862:
[----:B------:R-:W-:Y:S01]  /*7060*/  FADD.FTZ R14, R13, R14 ;  /* 0x0000000e0d0e7221 */ /* 0x000fe20000010000 */
[----:B------:R-:W-:-:S04]  /*7070*/  HFMA2.MMA R8, -RZ, RZ, 0, 1.1920928955078125e-07 ;  /* 0x00000002ff087435 */ /* 0x000fc800000001ff */
[----:B------:R-:W-:Y:S01]  /*7080*/  MOV R11, R14 ;  /* 0x0000000e000b7202 */ /* 0x000fe20000000f00 */
[----:B------:R-:W-:-:S07]  /*7090*/  IMAD.MOV.U32 R16, RZ, RZ, R9 ;  /* 0x000000ffff107224 */ /* 0x000fce00078e0009 */
[----:B------:R-:W-:Y:S05]  /*70a0*/  WARPSYNC.COLLECTIVE R6, `(.L_x_863) ;  /* 0x0000000006087348 */ /* 0x000fea0003c00000 */
[----:B------:R0:W1:Y:S02]  /*70b0*/  SHFL.BFLY P2, R9, R11, R8, R7 ;  /* 0x0c0000080b097389 */ /* 0x0000640000040007 */
[----:B01----:R-:W-:Y:S01]  /*70c0*/  ENDCOLLECTIVE ;  /* 0x000000000000791b */ /* 0x003fe20003800000 */
.L_x_863:
[----:B------:R-:W-:-:S04]  /*70d0*/  FADD.FTZ R16, R15, R16 ;  /* 0x000000100f107221 */ /* 0x000fc80000010000 */
[----:B------:R-:W-:Y:S01]  /*70e0*/  IMAD.MOV.U32 R11, RZ, RZ, R16 ;  /* 0x000000ffff0b7224 */ /* 0x000fe200078e0010 */
[----:B------:R-:W-:-:S07]  /*70f0*/  MOV R17, R9 ;  /* 0x0000000900117202 */ /* 0x000fce0000000f00 */
[----:B------:R-:W-:Y:S05]  /*7100*/  WARPSYNC.COLLECTIVE R6, `(.L_x_864) ;  /* 0x0000000006087348 */ /* 0x000fea0003c00000 */
[----:B------:R0:W1:Y:S02]  /*7110*/  SHFL.BFLY P2, R9, R11, R8, R7 ;  /* 0x0c0000080b097389 */ /* 0x0000640000040007 */
[----:B01----:R-:W-:Y:S01]  /*7120*/  ENDCOLLECTIVE ;  /* 0x000000000000791b */ /* 0x003fe20003800000 */
.L_x_864:
[----:B------:R-:W-:Y:S01]  /*7130*/  FADD.FTZ R17, R14, R17 ;  /* 0x000000110e117221 */ /* 0x000fe20000010000 */
[----:B------:R-:W-:-:S04]  /*7140*/  HFMA2.MMA R8, -RZ, RZ, 0, 5.9604644775390625e-08 ;  /* 0x00000001ff087435 */ /* 0x000fc800000001ff */
[----:B------:R-:W-:Y:S02]  /*7150*/  MOV R11, R17 ;  /* 0x00000011000b7202 */ /* 0x000fe40000000f00 */
[----:B------:R-:W-:-:S07]  /*7160*/  MOV R19, R9 ;  /* 0x0000000900137202 */ /* 0x000fce0000000f00 */
[----:B------:R-:W-:Y:S05]  /*7170*/  WARPSYNC.COLLECTIVE R6, `(.L_x_865) ;  /* 0x0000000006087348 */ /* 0x000fea0003c00000 */
[----:B------:R0:W1:Y:S02]  /*7180*/  SHFL.BFLY P2, R9, R11, R8, R7 ;  /* 0x0c0000080b097389 */ /* 0x0000640000040007 */
[----:B01----:R-:W-:Y:S01]  /*7190*/  ENDCOLLECTIVE ;  /* 0x000000000000791b */ /* 0x003fe20003800000 */
.L_x_865:
[----:B------:R-:W-:-:S05]  /*71a0*/  FADD.FTZ R19, R16, R19 ;  /* 0x0000001310137221 */ /* 0x000fca0000010000 */
[----:B------:R-:W-:Y:S01]  /*71b0*/  MOV R11, R19 ;  /* 0x00000013000b7202 */ /* 0x000fe20000000f00 */
[----:B------:R-:W-:-:S07]  /*71c0*/  IMAD.MOV.U32 R10, RZ, RZ, R9 ;  /* 0x000000ffff0a7224 */ /* 0x000fce00078e0009 */
[----:B------:R-:W-:Y:S05]  /*71d0*/  WARPSYNC.COLLECTIVE R6, `(.L_x_866) ;  /* 0x0000000006087348 */ /* 0x000fea0003c00000 */
[----:B------:R0:W1:Y:S02]  /*71e0*/  SHFL.BFLY P2, R9, R11, R8, R7 ;  /* 0x0c0000080b097389 */ /* 0x0000640000040007 */
[----:B01----:R-:W-:Y:S01]  /*71f0*/  ENDCOLLECTIVE ;  /* 0x000000000000791b */ /* 0x003fe20003800000 */
.L_x_866:
[----:B------:R-:W-:Y:S01]  /*7200*/  FADD.FTZ R10, R17, R10 ;  /* 0x0000000a110a7221 */ /* 0x000fe20000010000 */
[----:B------:R-:W-:Y:S06]  /*7210*/  BRA `(.L_x_867) ;  /* 0xffffffe800c07947 */ /* 0x000fec000383ffff */
.L_x_837:
[----:B------:R-:W-:Y:S01]  /*7220*/  HFMA2.MMA R8, -RZ, RZ, 0, 4.76837158203125e-07 ;  /* 0x00000008ff087435 */ /* 0x000fe200000001ff */
[----:B------:R-:W-:Y:S01]  /*7230*/  BSSY B0, `(.L_x_868) ;  /* 0x0000007000007945 */ /* 0x000fe20003800000 */
[----:B--2---:R-:W-:Y:S01]  /*7240*/  MOV R11, R2 ;  /* 0x00000002000b7202 */ /* 0x004fe20000000f00 */
[----:B------:R-:W-:Y:S01]  /*7250*/  IMAD.MOV.U32 R7, RZ, RZ, 0x101f ;  /* 0x0000101fff077424 */ /* 0x000fe200078e00ff */
[----:B------:R-:W-:-:S07]  /*7260*/  MOV R6, 0xffff ;  /* 0x0000ffff00067802 */ /* 0x000fce0000000f00 */
[----:B01-34-:R-:W-:Y:S05]  /*7270*/  WARPSYNC.COLLECTIVE R6, `(.L_x_869) ;  /* 0x0000000006087348 */ /* 0x01bfea0003c00000 */
[----:B------:R2:W0:Y:S02]  /*7280*/  SHFL.BFLY P2, R9, R11, R8, R7 ;  /* 0x0c0000080b097389 */ /* 0x0004240000040007 */
[----:B01234-:R-:W-:Y:S01]  /*7290*/  ENDCOLLECTIVE ;  /* 0x000000000000791b */ /* 0x01ffe20003800000 */
.L_x_869:
[----:B------:R-:W-:Y:S05]  /*72a0*/  BSYNC B0 ;  /* 0x0000000000007941 */ /* 0x000fea0003800000 */
.L_x_868:
[----:B------:R-:W-:Y:S01]  /*72b0*/  HFMA2.MMA R7, -RZ, RZ, 0, 0.000503063201904296875 ;  /* 0x0000101fff077435 */ /* 0x000fe200000001ff */
[----:B------:R-:W-:Y:S01]  /*72c0*/  MOV R11, R3 ;  /* 0x00000003000b7202 */ /* 0x000fe20000000f00 */
[----:B------:R-:W-:Y:S01]  /*72d0*/  IMAD.MOV.U32 R8, RZ, RZ, 0x8 ;  /* 0x00000008ff087424 */ /* 0x000fe200078e00ff */
[----:B------:R-:W-:Y:S01]  /*72e0*/  MOV R6, 0xffff ;  /* 0x0000ffff00067802 */ /* 0x000fe20000000f00 */
[----:B------:R-:W-:Y:S01]  /*72f0*/  HFMA2.MMA R14, -RZ, RZ, 0, 0 ;  /* 0x00000000ff0e7435 */ /* 0x000fe200000001ff */
[----:B------:R-:W-:Y:S01]  /*7300*/  MOV R5, R9 ;  /* 0x0000000900057202 */ /* 0x000fe20000000f00 */
[----:B------:R-:W-:Y:S01]  /*7310*/  HFMA2.MMA R20, -RZ, RZ, 0, 0 ;  /* 0x00000000ff147435 */ /* 0x000fe200000001ff */
[----:B------:R-:W-:-:S10]  /*7320*/  @!P0 IADD3 R10, R13, 0x14, RZ ;  /* 0x000000140d0a8810 */ /* 0x000fd40007ffe0ff */
[----:B------:R-:W-:Y:S05]  /*7330*/  WARPSYNC.COLLECTIVE R6, `(.L_x_870) ;  /* 0x0000000006087348 */ /* 0x000fea0003c00000 */
[----:B------:R0:W1:Y:S02]  /*7340*/  SHFL.BFLY P2, R9, R11, R8, R7 ;  /* 0x0c0000080b097389 */ /* 0x0000640000040007 */
[----:B01----:R-:W-:Y:S01]  /*7350*/  ENDCOLLECTIVE ;  /* 0x000000000000791b */ /* 0x003fe20003800000 */
.L_x_870:
[----:B------:R-:W-:Y:S01]  /*7360*/  @!P0 LEA R15, R63, UR8, 0x7 ;  /* 0x000000083f0f8c11 */ /* 0x000fe2000f8e38ff */
[----:B------:R-:W-:Y:S01]  /*7370*/  FADD.FTZ R5, R5, R2 ;  /* 0x0000000205057221 */ /* 0x000fe20000010000 */
[----:B------:R-:W-:Y:S01]  /*7380*/  @!P0 LOP3.LUT R10, R10, R43, RZ, 0x3c, !PT ;  /* 0x0000002b0a0a8212 */ /* 0x000fe200078e3cff */
[----:B------:R-:W-:Y:S01]  /*7390*/  IMAD.MOV.U32 R22, RZ, RZ, RZ ;  /* 0x000000ffff167224 */ /* 0x000fe200078e00ff */
[----:B------:R-:W-:Y:S01]  /*73a0*/  MOV R16, RZ ;  /* 0x000000ff00107202 */ /* 0x000fe20000000f00 */
[----:B------:R-:W-:Y:S02]  /*73b0*/  HFMA2.MMA R24, -RZ, RZ, 0, 0 ;  /* 0x00000000ff187435 */ /* 0x000fe400000001ff */
[----:B------:R-:W-:Y:S01]  /*73c0*/  @!P0 IMAD R10, R10, 0x4, R15 ;  /* 0x000000040a0a8824 */ /* 0x000fe200078e020f */
[----:B------:R-:W-:-:S04]  /*73d0*/  HFMA2.MMA R26, -RZ, RZ, 0, 0 ;  /* 0x00000000ff1a7435 */ /* 0x000fc800000001ff */
[----:B------:R0:W1:Y:S01]  /*73e0*/  @!P0 LDS R17, [R10+0x500] ;  /* 0x000500000a118984 */ /* 0x0000620000000800 */
[----:B------:R-:W-:Y:S01]  /*73f0*/  MOV R11, R5 ;  /* 0x00000005000b7202 */ /* 0x000fe20000000f00 */
[----:B------:R-:W-:Y:S02]  /*7400*/  IMAD.MOV.U32 R8, RZ, RZ, 0x4 ;  /* 0x00000004ff087424 */ /* 0x000fe400078e00ff */
[----:B------:R0:W2:Y:S01]  /*7410*/  @!P0 LDS R15, [R10] ;  /* 0x000000000a0f8984 */ /* 0x0000a20000000800 */
[----:B------:R-:W-:-:S07]  /*7420*/  FADD.FTZ R4, R9, R3 ;  /* 0x0000000309047221 */ /* 0x000fce0000010000 */
[----:B012---:R-:W-:Y:S05]  /*7430*/  WARPSYNC.COLLECTIVE R6, `(.L_x_871) ;  /* 0x0000000006087348 */ /* 0x007fea0003c00000 */
[----:B------:R3:W4:Y:S02]  /*7440*/  SHFL.BFLY P2, R9, R11, R8, R7 ;  /* 0x0c0000080b097389 */ /* 0x0007240000040007 */
[----:B01234-:R-:W-:Y:S01]  /*7450*/  ENDCOLLECTIVE ;  /* 0x000000000000791b */ /* 0x01ffe20003800000 */
.L_x_871:
[----:B------:R-:W-:Y:S02]  /*7460*/  MOV R11, R4 ;  /* 0x00000004000b7202 */ /* 0x000fe40000000f00 */
[----:B------:R-:W-:-:S07]  /*7470*/  MOV R2, R9 ;  /* 0x0000000900027202 */ /* 0x000fce0000000f00 */
[----:B------:R-:W-:Y:S05]  /*7480*/  WARPSYNC.COLLECTIVE R6, `(.L_x_872) ;  /* 0x0000000006087348 */ /* 0x000fea0003c00000 */
[----:B------:R0:W1:Y:S02]  /*7490*/  SHFL.BFLY P2, R9, R11, R8, R7 ;  /* 0x0c0000080b097389 */ /* 0x0000640000040007 */
[----:B01----:R-:W-:Y:S01]  /*74a0*/  ENDCOLLECTIVE ;  /* 0x000000000000791b */ /* 0x003fe20003800000 */
.L_x_872:
[----:B------:R-:W-:Y:S02]  /*74b0*/  @!P0 IMAD.MOV.U32 R16, RZ, RZ, R17 ;  /* 0x000000ffff108224 */ /* 0x000fe400078e0011 */
[----:B------:R-:W-:Y:S01]  /*74c0*/  FADD.FTZ R2, R5, R2 ;  /* 0x0000000205027221 */ /* 0x000fe20000010000 */
[----:B------:R-:W-:Y:S01]  /*74d0*/  @!P0 MOV R14, R15 ;  /* 0x0000000f000e8202 */ /* 0x000fe20000000f00 */
[----:B------:R-:W-:-:S03]  /*74e0*/  HFMA2.MMA R8, -RZ, RZ, 0, 1.1920928955078125e-07 ;  /* 0x00000002ff087435 */ /* 0x000fc600000001ff */
[----:B------:R-:W-:Y:S01]  /*74f0*/  MOV R11, R2 ;  /* 0x00000002000b7202 */ /* 0x000fe20000000f00 */
[----:B------:R-:W-:Y:S01]  /*7500*/  FADD.FTZ R3, R4, R9 ;  /* 0x0000000904037221 */ /* 0x000fe20000010000 */
[----:B------:R-:W-:-:S07]  /*7510*/  @!P0 VIADD R4, R13, 0x28 ;  /* 0x000000280d048836 */ /* 0x000fce0000000000 */
[----:B------:R-:W-:Y:S05]  /*7520*/  WARPSYNC.COLLECTIVE R6, `(.L_x_873) ;  /* 0x0000000006087348 */ /* 0x000fea0003c00000 */
[----:B------:R0:W1:Y:S02]  /*7530*/  SHFL.BFLY P2, R9, R11, R8, R7 ;  /* 0x0c0000080b097389 */ /* 0x0000640000040007 */
[----:B01----:R-:W-:Y:S01]  /*7540*/  ENDCOLLECTIVE ;  /* 0x000000000000791b */ /* 0x003fe20003800000 */
.L_x_873:
[----:B------:R-:W-:Y:S01]  /*7550*/  @!P0 LOP3.LUT R4, R4, R43, RZ, 0x3c, !PT ;  /* 0x0000002b04048212 */ /* 0x000fe200078e3cff */
[----:B------:R-:W-:Y:S01]  /*7560*/  IMAD.MOV.U32 R11, RZ, RZ, R3 ;  /* 0x000000ffff0b7224 */ /* 0x000fe200078e0003 */
[----:B------:R-:W-:-:S07]  /*7570*/  MOV R5, R9 ;  /* 0x0000000900057202 */ /* 0x000fce0000000f00 */
[----:B------:R-:W-:Y:S05]  /*7580*/  WARPSYNC.COLLECTIVE R6, `(.L_x_874) ;  /* 0x0000000006087348 */ /* 0x000fea0003c00000 */
[----:B------:R0:W1:Y:S02]  /*7590*/  SHFL.BFLY P2, R9, R11, R8, R7 ;  /* 0x0c0000080b097389 */ /* 0x0000640000040007 */
[----:B01----:R-:W-:Y:S01]  /*75a0*/  ENDCOLLECTIVE ;  /* 0x000000000000791b */ /* 0x003fe20003800000 */
.L_x_874:
[----:B------:R-:W-:Y:S01]  /*75b0*/  FADD.FTZ R10, R2, R5 ;  /* 0x00000005020a7221 */ /* 0x000fe20000010000 */
[----:B------:R-:W-:-:S04]  /*75c0*/  @!P0 LEA R5, R63, UR8, 0x7 ;  /* 0x000000083f058c11 */ /* 0x000fc8000f8e38ff */
[----:B------:R-:W-:-:S05]  /*75d0*/  @!P0 LEA R4, R4, R5, 0x2 ;  /* 0x0000000504048211 */ /* 0x000fca00078e10ff */
[----:B------:R0:W1:Y:S01]  /*75e0*/  @!P0 LDS R5, [R4] ;  /* 0x0000000004058984 */ /* 0x0000620000000800 */
[----:B------:R-:W-:Y:S01]  /*75f0*/  HFMA2.MMA R8, -RZ, RZ, 0, 5.9604644775390625e-08 ;  /* 0x00000001ff087435 */ /* 0x000fe200000001ff */
[----:B------:R-:W-:Y:S02]  /*7600*/  MOV R11, R10 ;  /* 0x0000000a000b7202 */ /* 0x000fe40000000f00 */
[----:B------:R0:W2:Y:S01]  /*7610*/  @!P0 LDS R23, [R4+0x500] ;  /* 0x0005000004178984 */ /* 0x0000a20000000800 */
[----:B------:R-:W-:-:S07]  /*7620*/  FADD.FTZ R12, R3, R9 ;  /* 0x00000009030c7221 */ /* 0x000fce0000010000 */
[----:B012---:R-:W-:Y:S05]  /*7630*/  WARPSYNC.COLLECTIVE R6, `(.L_x_875) ;  /* 0x0000000006087348 */ /* 0x007fea0003c00000 */
[----:B------:R3:W4:Y:S02]  /*7640*/  SHFL.BFLY P2, R9, R11, R8, R7 ;  /* 0x0c0000080b097389 */ /* 0x0007240000040007 */
[----:B01234-:R-:W-:Y:S01]  /*7650*/  ENDCOLLECTIVE ;  /* 0x000000000000791b */ /* 0x01ffe20003800000 */
.L_x_875:
[----:B------:R-:W0:Y:S01]  /*7660*/  LDC.64 R2, c[0x0][0x220] ;  /* 0x00008800ff027b82 */ /* 0x000e220000000a00 */
[----:B------:R-:W-:Y:S01]  /*7670*/  IMAD.MOV.U32 R11, RZ, RZ, R12 ;  /* 0x000000ffff0b7224 */ /* 0x000fe200078e000c */
[----:B------:R-:W-:-:S07]  /*7680*/  MOV R17, R9 ;  /* 0x0000000900117202 */ /* 0x000fce0000000f00 */
[----:B0-----:R-:W-:Y:S05]  /*7690*/  WARPSYNC.COLLECTIVE R6, `(.L_x_876) ;  /* 0x0000000006087348 */ /* 0x001fea0003c00000 */
[----:B------:R1:W2:Y:S02]  /*76a0*/  SHFL.BFLY P2, R9, R11, R8, R7 ;  /* 0x0c0000080b097389 */ /* 0x0002a40000040007 */
[----:B012---:R-:W-:Y:S01]  /*76b0*/  ENDCOLLECTIVE ;  /* 0x000000000000791b */ /* 0x007fe20003800000 */
.L_x_876:
[----:B------:R-:W-:Y:S02]  /*76c0*/  @!P0 MOV R20, R5 ;  /* 0x0000000500148202 */ /* 0x000fe40000000f00 */
[----:B------:R-:W0:Y:S01]  /*76d0*/  LDC.64 R4, c[0x0][0x218] ;  /* 0x00008600ff047b82 */ /* 0x000e220000000a00 */
[----:B------:R-:W-:Y:S01]  /*76e0*/  FADD.FTZ R10, R10, R17 ;  /* 0x000000110a0a7221 */ /* 0x000fe20000010000 */
[----:B------:R-:W-:Y:S01]  /*76f0*/  @!P0 MOV R22, R23 ;  /* 0x0000001700168202 */ /* 0x000fe20000000f00 */
[----:B------:R-:W-:Y:S01]  /*7700*/  HFMA2.MMA R8, -RZ, RZ, 0, 4.76837158203125e-07 ;  /* 0x00000008ff087435 */ /* 0x000fe200000001ff */
[----:B------:R-:W-:Y:S02]  /*7710*/  MOV R11, R14 ;  /* 0x0000000e000b7202 */ /* 0x000fe40000000f00 */
[----:B------:R-:W-:-:S08]  /*7720*/  MOV R15, R9 ;  /* 0x00000009000f7202 */ /* 0x000fd00000000f00 */
[----:B0-----:R-:W-:Y:S05]  /*7730*/  WARPSYNC.COLLECTIVE R6, `(.L_x_877) ;  /* 0x0000000006087348 */ /* 0x001fea0003c00000 */
[----:B------:R1:W2:Y:S02]  /*7740*/  SHFL.BFLY P2, R9, R11, R8, R7 ;  /* 0x0c0000080b097389 */ /* 0x0002a40000040007 */
[----:B012---:R-:W-:Y:S01]  /*7750*/  ENDCOLLECTIVE ;  /* 0x000000000000791b */ /* 0x007fe20003800000 */
.L_x_877:
[----:B------:R-:W-:Y:S01]  /*7760*/  FADD.FTZ R12, R12, R15 ;  /* 0x0000000f0c0c7221 */ /* 0x000fe20000010000 */
[----:B------:R-:W-:Y:S01]  /*7770*/  MOV R11, R16 ;  /* 0x00000010000b7202 */ /* 0x000fe20000000f00 */
[----:B------:R-:W-:-:S07]  /*7780*/  IMAD.MOV.U32 R19, RZ, RZ, R9 ;  /* 0x000000ffff137224 */ /* 0x000fce00078e0009 */
[----:B------:R-:W-:Y:S05]  /*7790*/  WARPSYNC.COLLECTIVE R6, `(.L_x_878) ;  /* 0x0000000006087348 */ /* 0x000fea0003c00000 */
[----:B------:R0:W1:Y:S02]  /*77a0*/  SHFL.BFLY P2, R9, R11, R8, R7 ;  /* 0x0c0000080b097389 */ /* 0x0000640000040007 */
[----:B01----:R-:W-:Y:S01]  /*77b0*/  ENDCOLLECTIVE ;  /* 0x000000000000791b */ /* 0x003fe20003800000 */
.L_x_878:
[----:B------:R-:W-:-:S05]  /*77c0*/  FADD.FTZ R19, R19, R14 ;  /* 0x0000000e13137221 */ /* 0x000fca0000010000 */
[----:B------:R-:W-:Y:S01]  /*77d0*/  MOV R11, R19 ;  /* 0x00000013000b7202 */ /* 0x000fe20000000f00 */
[----:B------:R-:W-:Y:S01]  /*77e0*/  IMAD.MOV.U32 R8, RZ, RZ, 0x4 ;  /* 0x00000004ff087424 */ /* 0x000fe200078e00ff */
[----:B------:R-:W-:-:S07]  /*77f0*/  MOV R21, R9 ;  /* 0x0000000900157202 */ /* 0x000fce0000000f00 */
[----:B------:R-:W-:Y:S05]  /*7800*/  WARPSYNC.COLLECTIVE R6, `(.L_x_879) ;  /* 0x0000000006087348 */ /* 0x000fea0003c00000 */
[----:B------:R0:W1:Y:S02]  /*7810*/  SHFL.BFLY P2, R9, R11, R8, R7 ;  /* 0x0c0000080b097389 */ /* 0x0000640000040007 */
[----:B01----:R-:W-:Y:S01]  /*7820*/  ENDCOLLECTIVE ;  /* 0x000000000000791b */ /* 0x003fe20003800000 */
.L_x_879:
[----:B------:R-:W-:-:S05]  /*7830*/  FADD.FTZ R21, R21, R16 ;  /* 0x0000001015157221 */ /* 0x000fca0000010000 */
[----:B------:R-:W-:Y:S02]  /*7840*/  MOV R11, R21 ;  /* 0x00000015000b7202 */ /* 0x000fe40000000f00 */
[----:B------:R-:W-:-:S07]  /*7850*/  MOV R14, R9 ;  /* 0x00000009000e7202 */ /* 0x000fce0000000f00 */
[----:B------:R-:W-:Y:S05]  /*7860*/  WARPSYNC.COLLECTIVE R6, `(.L_x_880) ;  /* 0x0000000006087348 */ /* 0x000fea0003c00000 */
[----:B------:R0:W1:Y:S02]  /*7870*/  SHFL.BFLY P2, R9, R11, R8, R7 ;  /* 0x0c0000080b097389 */ /* 0x0000640000040007 */
[----:B01----:R-:W-:Y:S01]  /*7880*/  ENDCOLLECTIVE ;  /* 0x000000000000791b */ /* 0x003fe20003800000 */
.L_x_880:
[----:B------:R-:W-:Y:S01]  /*7890*/  FADD.FTZ R16, R19, R14 ;  /* 0x0000000e13107221 */ /* 0x000fe20000010000 */
[----:B------:R-:W-:-:S04]  /*78a0*/  HFMA2.MMA R8, -RZ, RZ, 0, 1.1920928955078125e-07 ;  /* 0x00000002ff087435 */ /* 0x000fc800000001ff */
[----:B------:R-:W-:Y:S02]  /*78b0*/  MOV R11, R16 ;  /* 0x00000010000b7202 */ /* 0x000fe40000000f00 */
[----:B------:R-:W-:-:S07]  /*78c0*/  MOV R18, R9 ;  /* 0x0000000900127202 */ /* 0x000fce0000000f00 */
[----:B------:R-:W-:Y:S05]  /*78d0*/  WARPSYNC.COLLECTIVE R6, `(.L_x_881) ;  /* 0x0000000006087348 */ /* 0x000fea0003c00000 */
[----:B------:R0:W1:Y:S02]  /*78e0*/  SHFL.BFLY P2, R9, R11, R8, R7 ;  /* 0x0c0000080b097389 */ /* 0x0000640000040007 */
[----:B01----:R-:W-:Y:S01]  /*78f0*/  ENDCOLLECTIVE ;  /* 0x000000000000791b */ /* 0x003fe20003800000 */
.L_x_881:
[----:B------:R-:W-:-:S05]  /*7900*/  FADD.FTZ R18, R21, R18 ;  /* 0x0000001215127221 */ /* 0x000fca0000010000 */
[----:B------:R-:W-:Y:S01]  /*7910*/  MOV R11, R18 ;  /* 0x00000012000b7202 */ /* 0x000fe20000000f00 */
[----:B------:R-:W-:-:S07]  /*7920*/  IMAD.MOV.U32 R19, RZ, RZ, R9 ;  /* 0x000000ffff137224 */ /* 0x000fce00078e0009 */
[----:B------:R-:W-:Y:S05]  /*7930*/  WARPSYNC.COLLECTIVE R6, `(.L_x_882) ;  /* 0x0000000006087348 */ /* 0x000fea0003c00000 */
[----:B------:R0:W1:Y:S02]  /*7940*/  SHFL.BFLY P2, R9, R11, R8, R7 ;  /* 0x0c0000080b097389 */ /* 0x0000640000040007 */
[----:B01----:R-:W-:Y:S01]  /*7950*/  ENDCOLLECTIVE ;  /* 0x000000000000791b */ /* 0x003fe20003800000 */
.L_x_882:
[----:B------:R-:W-:-:S05]  /*7960*/  FADD.FTZ R14, R16, R19 ;  /* 0x00000013100e7221 */ /* 0x000fca0000010000 */
[----:B------:R-:W-:Y:S01]  /*7970*/  MOV R11, R14 ;  /* 0x0000000e000b7202 */ /* 0x000fe20000000f00 */
[----:B------:R-:W-:Y:S01]  /*7980*/  IMAD.MOV.U32 R8, RZ, RZ, 0x1 ;  /* 0x00000001ff087424 */ /* 0x000fe200078e00ff */
[----:B------:R-:W-:-:S07]  /*7990*/  MOV R21, R9 ;  /* 0x0000000900157202 */ /* 0x000fce0000000f00 */
[----:B------:R-:W-:Y:S05]  /*79a0*/  WARPSYNC.COLLECTIVE R6, `(.L_x_883) ;  /* 0x0000000006087348 */ /* 0x000fea0003c00000 */
[----:B------:R0:W1:Y:S02]  /*79b0*/  SHFL.BFLY P2, R9, R11, R8, R7 ;  /* 0x0c0000080b097389 */ /* 0x0000640000040007 */
[----:B01----:R-:W-:Y:S01]  /*79c0*/  ENDCOLLECTIVE ;  /* 0x000000000000791b */ /* 0x003fe20003800000 */
.L_x_883:
[----:B------:R-:W-:Y:S01]  /*79d0*/  FADD.FTZ R16, R18, R21 ;  /* 0x0000001512107221 */ /* 0x000fe20000010000 */
[C---:B------:R-:W-:Y:S02]  /*79e0*/  @!P0 IADD3 R18, R13.reuse, 0x3c, RZ ;  /* 0x0000003c0d128810 */ /* 0x040fe40007ffe0ff */
[----:B------:R-:W-:Y:S02]  /*79f0*/  IADD3 R13, R13, R48, RZ ;  /* 0x000000300d0d7210 */ /* 0x000fe40007ffe0ff */
[----:B------:R-:W-:-:S03]  /*7a00*/  @!P0 LOP3.LUT R18, R18, R43, RZ, 0x3c, !PT ;  /* 0x0000002b12128212 */ /* 0x000fc600078e3cff */
[----:B------:R-:W-:Y:S01]  /*7a10*/  IMAD.WIDE R4, R13, 0x2, R4 ;  /* 0x000000020d047825 */ /* 0x000fe200078e0204 */
[----:B------:R-:W-:-:S03]  /*7a20*/  MOV R11, R16 ;  /* 0x00000010000b7202 */ /* 0x000fc60000000f00 */
[----:B------:R-:W-:Y:S01]  /*7a30*/  IMAD.WIDE R2, R13, 0x2, R2 ;  /* 0x000000020d027825 */ /* 0x000fe200078e0202 */
[----:B------:R-:W-:-:S07]  /*7a40*/  MOV R21, R9 ;  /* 0x0000000900157202 */ /* 0x000fce0000000f00 */
[----:B------:R-:W-:Y:S05]  /*7a50*/  WARPSYNC.COLLECTIVE R6, `(.L_x_884) ;  /* 0x0000000006087348 */ /* 0x000fea0003c00000 */
[----:B------:R0:W1:Y:S02]  /*7a60*/  SHFL.BFLY P2, R9, R11, R8, R7 ;  /* 0x0c0000080b097389 */ /* 0x0000640000040007 */
[----:B01----:R-:W-:Y:S01]  /*7a70*/  ENDCOLLECTIVE ;  /* 0x000000000000791b */ /* 0x003fe20003800000 */
.L_x_884:
[----:B------:R-:W-:Y:S01]  /*7a80*/  FADD.FTZ R14, R14, R21 ;  /* 0x000000150e0e7221 */ /* 0x000fe20000010000 */
[----:B------:R-:W-:Y:S01]  /*7a90*/  HFMA2.MMA R8, -RZ, RZ, 0, 4.76837158203125e-07 ;  /* 0x00000008ff087435 */ /* 0x000fe200000001ff */
[----:B------:R-:W-:Y:S01]  /*7aa0*/  IMAD.MOV.U32 R11, RZ, RZ, R20 ;  /* 0x000000ffff0b7224 */ /* 0x000fe200078e0014 */
[----:B------:R-:W-:-:S09]  /*7ab0*/  MOV R19, R9 ;  /* 0x0000000900137202 */ /* 0x000fd20000000f00 */
[----:B------:R-:W-:Y:S05]  /*7ac0*/  WARPSYNC.COLLECTIVE R6, `(.L_x_885) ;  /* 0x0000000006087348 */ /* 0x000fea0003c00000 */
[----:B------:R0:W1:Y:S02]  /*7ad0*/  SHFL.BFLY P2, R9, R11, R8, R7 ;  /* 0x0c0000080b097389 */ /* 0x0000640000040007 */
[----:B01----:R-:W-:Y:S01]  /*7ae0*/  ENDCOLLECTIVE ;  /* 0x000000000000791b */ /* 0x003fe20003800000 */
.L_x_885:
[----:B------:R-:W-:Y:S01]  /*7af0*/  FADD.FTZ R16, R16, R19 ;  /* 0x0000001310107221 */ /* 0x000fe20000010000 */
[----:B------:R-:W-:Y:S02]  /*7b00*/  MOV R11, R22 ;  /* 0x00000016000b7202 */ /* 0x000fe40000000f00 */
[----:B------:R-:W-:-:S07]  /*7b10*/  MOV R23, R9 ;  /* 0x0000000900177202 */ /* 0x000fce0000000f00 */
[----:B------:R-:W-:Y:S05]  /*7b20*/  WARPSYNC.COLLECTIVE R6, `(.L_x_886) ;  /* 0x0000000006087348 */ /* 0x000fea0003c00000 */
[----:B------:R0:W1:Y:S02]  /*7b30*/  SHFL.BFLY P2, R9, R11, R8, R7 ;  /* 0x0c0000080b097389 */ /* 0x0000640000040007 */
[----:B01----:R-:W-:Y:S01]  /*7b40*/  ENDCOLLECTIVE ;  /* 0x000000000000791b */ /* 0x003fe20003800000 */
.L_x_886:
[----:B------:R-:W-:Y:S01]  /*7b50*/  FADD.FTZ R23, R23, R20 ;  /* 0x0000001417177221 */ /* 0x000fe20000010000 */
[----:B------:R-:W-:-:S04]  /*7b60*/  HFMA2.MMA R8, -RZ, RZ, 0, 2.384185791015625e-07 ;  /* 0x00000004ff087435 */ /* 0x000fc800000001ff */
[----:B------:R-:W-:Y:S01]  /*7b70*/  MOV R11, R23 ;  /* 0x00000017000b7202 */ /* 0x000fe20000000f00 */
[----:B------:R-:W-:-:S07]  /*7b80*/  IMAD.MOV.U32 R25, RZ, RZ, R9 ;  /* 0x000000ffff197224 */ /* 0x000fce00078e0009 */
[----:B------:R-:W-:Y:S05]  /*7b90*/  WARPSYNC.COLLECTIVE R6, `(.L_x_887) ;  /* 0x0000000006087348 */ /* 0x000fea0003c00000 */
[----:B------:R0:W1:Y:S02]  /*7ba0*/  SHFL.BFLY P2, R9, R11, R8, R7 ;  /* 0x0c0000080b097389 */ /* 0x0000640000040007 */
[----:B01----:R-:W-:Y:S01]  /*7bb0*/  ENDCOLLECTIVE ;  /* 0x000000000000791b */ /* 0x003fe20003800000 */
.L_x_887:
[----:B------:R-:W-:-:S04]  /*7bc0*/  FADD.FTZ R25, R25, R22 ;  /* 0x0000001619197221 */ /* 0x000fc80000010000 */
[----:B------:R-:W-:Y:S01]  /*7bd0*/  IMAD.MOV.U32 R11, RZ, RZ, R25 ;  /* 0x000000ffff0b7224 */ /* 0x000fe200078e0019 */
[----:B------:R-:W-:-:S07]  /*7be0*/  MOV R20, R9 ;  /* 0x0000000900147202 */ /* 0x000fce0000000f00 */
[----:B------:R-:W-:Y:S05]  /*7bf0*/  WARPSYNC.COLLECTIVE R6, `(.L_x_888) ;  /* 0x0000000006087348 */ /* 0x000fea0003c00000 */
[----:B------:R0:W1:Y:S02]  /*7c00*/  SHFL.BFLY P2, R9, R11, R8, R7 ;  /* 0x0c0000080b097389 */ /* 0x0000640000040007 */
[----:B01----:R-:W-:Y:S01]  /*7c10*/  ENDCOLLECTIVE ;  /* 0x000000000000791b */ /* 0x003fe20003800000 */
.L_x_888:
        /* <DEDUP_REMOVED lines=10> */
.L_x_889:
[----:B------:R0:W1:Y:S04]  /*7cc0*/  @!P0 LDS R27, [R18] ;  /* 0x00000000121b8984 */ /* 0x0000680000000800 */
[----:B------:R0:W2:Y:S01]  /*7cd0*/  @!P0 LDS R28, [R18+0x500] ;  /* 0x00050000121c8984 */ /* 0x0000a20000000800 */
[----:B------:R-:W-:Y:S02]  /*7ce0*/  MOV R11, R22 ;  /* 0x00000016000b7202 */ /* 0x000fe40000000f00 */
[----:B------:R-:W-:-:S07]  /*7cf0*/  MOV R23, R9 ;  /* 0x0000000900177202 */ /* 0x000fce0000000f00 */
[----:B012---:R-:W-:Y:S05]  /*7d00*/  WARPSYNC.COLLECTIVE R6, `(.L_x_890) ;  /* 0x0000000006087348 */ /* 0x007fea0003c00000 */
[----:B------:R3:W4:Y:S02]  /*7d10*/  SHFL.BFLY P2, R9, R11, R8, R7 ;  /* 0x0c0000080b097389 */ /* 0x0007240000040007 */
[----:B01234-:R-:W-:Y:S01]  /*7d20*/  ENDCOLLECTIVE ;  /* 0x000000000000791b */ /* 0x01ffe20003800000 */
.L_x_890:
[----:B------:R-:W-:-:S05]  /*7d30*/  FADD.FTZ R23, R20, R23 ;  /* 0x0000001714177221 */ /* 0x000fca0000010000 */
[----:B------:R-:W-:Y:S01]  /*7d40*/  MOV R11, R23 ;  /* 0x00000017000b7202 */ /* 0x000fe20000000f00 */
[----:B------:R-:W-:Y:S01]  /*7d50*/  IMAD.MOV.U32 R8, RZ, RZ, 0x1 ;  /* 0x00000001ff087424 */ /* 0x000fe200078e00ff */
[----:B------:R-:W-:Y:S01]  /*7d60*/  @!P0 MOV R24, R27 ;  /* 0x0000001b00188202 */ /* 0x000fe20000000f00 */
[----:B------:R-:W-:Y:S01]  /*7d70*/  @!P0 IMAD.MOV.U32 R26, RZ, RZ, R28 ;  /* 0x000000ffff1a8224 */ /* 0x000fe200078e001c */
[----:B------:R-:W-:Y:S01]  /*7d80*/  ISETP.NE.AND P0, PT, R63, RZ, PT ;  /* 0x000000ff3f00720c */ /* 0x000fe20003f05270 */
[----:B------:R-:W-:-:S12]  /*7d90*/  IMAD.MOV.U32 R25, RZ, RZ, R9 ;  /* 0x000000ffff197224 */ /* 0x000fd800078e0009 */
[----:B------:R-:W-:Y:S05]  /*7da0*/  WARPSYNC.COLLECTIVE R6, `(.L_x_891) ;  /* 0x0000000006087348 */ /* 0x000fea0003c00000 */
[----:B------:R0:W1:Y:S02]  /*7db0*/  SHFL.BFLY P2, R9, R11, R8, R7 ;  /* 0x0c0000080b097389 */ /* 0x0000640000040007 */
[----:B01----:R-:W-:Y:S01]  /*7dc0*/  ENDCOLLECTIVE ;  /* 0x000000000000791b */ /* 0x003fe20003800000 */
.L_x_891:
[----:B------:R-:W-:-:S05]  /*7dd0*/  FADD.FTZ R22, R22, R25 ;  /* 0x0000001916167221 */ /* 0x000fca0000010000 */
[----:B------:R-:W-:Y:S02]  /*7de0*/  MOV R11, R22 ;  /* 0x00000016000b7202 */ /* 0x000fe40000000f00 */
[----:B------:R-:W-:-:S07]  /*7df0*/  MOV R18, R9 ;  /* 0x0000000900127202 */ /* 0x000fce0000000f00 */
[----:B------:R-:W-:Y:S05]  /*7e00*/  WARPSYNC.COLLECTIVE R6, `(.L_x_892) ;  /* 0x0000000006087348 */ /* 0x000fea0003c00000 */
[----:B------:R0:W1:Y:S02]  /*7e10*/  SHFL.BFLY P2, R9, R11, R8, R7 ;  /* 0x0c0000080b097389 */ /* 0x0000640000040007 */
[----:B01----:R-:W-:Y:S01]  /*7e20*/  ENDCOLLECTIVE ;  /* 0x000000000000791b */ /* 0x003fe20003800000 */
.L_x_892:
[----:B------:R-:W-:Y:S01]  /*7e30*/  HFMA2.MMA R8, -RZ, RZ, 0, 4.76837158203125e-07 ;  /* 0x00000008ff087435 */ /* 0x000fe200000001ff */
[----:B------:R-:W-:Y:S01]  /*7e40*/  IMAD.MOV.U32 R11, RZ, RZ, R24 ;  /* 0x000000ffff0b7224 */ /* 0x000fe200078e0018 */
[----:B------:R-:W-:-:S09]  /*7e50*/  MOV R25, R9 ;  /* 0x0000000900197202 */ /* 0x000fd20000000f00 */
[----:B------:R-:W-:Y:S05]  /*7e60*/  WARPSYNC.COLLECTIVE R6, `(.L_x_893) ;  /* 0x0000000006087348 */ /* 0x000fea0003c00000 */
[----:B------:R0:W1:Y:S02]  /*7e70*/  SHFL.BFLY P2, R9, R11, R8, R7 ;  /* 0x0c0000080b097389 */ /* 0x0000640000040007 */
[----:B01----:R-:W-:Y:S01]  /*7e80*/  ENDCOLLECTIVE ;  /* 0x000000000000791b */ /* 0x003fe20003800000 */
.L_x_893:
[----:B------:R-:W-:Y:S02]  /*7e90*/  MOV R11, R26 ;  /* 0x0000001a000b7202 */ /* 0x000fe40000000f00 */
[----:B------:R-:W-:-:S07]  /*7ea0*/  MOV R27, R9 ;  /* 0x00000009001b7202 */ /* 0x000fce0000000f00 */
[----:B------:R-:W-:Y:S05]  /*7eb0*/  WARPSYNC.COLLECTIVE R6, `(.L_x_894) ;  /* 0x0000000006087348 */ /* 0x000fea0003c00000 */
[----:B------:R0:W1:Y:S02]  /*7ec0*/  SHFL.BFLY P2, R9, R11, R8, R7 ;  /* 0x0c0000080b097389 */ /* 0x0000640000040007 */
[----:B01----:R-:W-:Y:S01]  /*7ed0*/  ENDCOLLECTIVE ;  /* 0x000000000000791b */ /* 0x003fe20003800000 */
.L_x_894:
[----:B------:R-:W-:-:S05]  /*7ee0*/  FADD.FTZ R27, R27, R24 ;  /* 0x000000181b1b7221 */ /* 0x000fca0000010000 */
[----:B------:R-:W-:Y:S01]  /*7ef0*/  MOV R11, R27 ;  /* 0x0000001b000b7202 */ /* 0x000fe20000000f00 */
[----:B------:R-:W-:Y:S01]  /*7f00*/  IMAD.MOV.U32 R8, RZ, RZ, 0x4 ;  /* 0x00000004ff087424 */ /* 0x000fe200078e00ff */
[----:B------:R-:W-:-:S07]  /*7f10*/  MOV R29, R9 ;  /* 0x00000009001d7202 */ /* 0x000fce0000000f00 */
[----:B------:R-:W-:Y:S05]  /*7f20*/  WARPSYNC.COLLECTIVE R6, `(.L_x_895) ;  /* 0x0000000006087348 */ /* 0x000fea0003c00000 */
[----:B------:R0:W1:Y:S02]  /*7f30*/  SHFL.BFLY P2, R9, R11, R8, R7 ;  /* 0x0c0000080b097389 */ /* 0x0000640000040007 */
[----:B01----:R-:W-:Y:S01]  /*7f40*/  ENDCOLLECTIVE ;  /* 0x000000000000791b */ /* 0x003fe20003800000 */
.L_x_895:
[----:B------:R-:W-:-:S05]  /*7f50*/  FADD.FTZ R29, R29, R26 ;  /* 0x0000001a1d1d7221 */ /* 0x000fca0000010000 */
[----:B------:R-:W-:Y:S02]  /*7f60*/  MOV R11, R29 ;  /* 0x0000001d000b7202 */ /* 0x000fe40000000f00 */
[----:B------:R-:W-:-:S07]  /*7f70*/  MOV R24, R9 ;  /* 0x0000000900187202 */ /* 0x000fce0000000f00 */
[----:B------:R-:W-:Y:S05]  /*7f80*/  WARPSYNC.COLLECTIVE R6, `(.L_x_896) ;  /* 0x0000000006087348 */ /* 0x000fea0003c00000 */
[----:B------:R0:W1:Y:S02]  /*7f90*/  SHFL.BFLY P2, R9, R11, R8, R7 ;  /* 0x0c0000080b097389 */ /* 0x0000640000040007 */
[----:B01----:R-:W-:Y:S01]  /*7fa0*/  ENDCOLLECTIVE ;  /* 0x000000000000791b */ /* 0x003fe20003800000 */
.L_x_896:
[----:B------:R-:W-:Y:S01]  /*7fb0*/  FADD.FTZ R24, R27, R24 ;  /* 0x000000181b187221 */ /* 0x000fe20000010000 */
[----:B------:R-:W-:-:S03]  /*7fc0*/  HFMA2.MMA R8, -RZ, RZ, 0, 1.1920928955078125e-07 ;  /* 0x00000002ff087435 */ /* 0x000fc600000001ff */
[----:B------:R-:W-:Y:S01]  /*7fd0*/  IMAD.MOV.U32 R11, RZ, RZ, R24 ;  /* 0x000000ffff0b7224 */ /* 0x000fe200078e0018 */
[----:B------:R-:W-:-:S07]  /*7fe0*/  MOV R26, R9 ;  /* 0x00000009001a7202 */ /* 0x000fce0000000f00 */
[----:B------:R-:W-:Y:S05]  /*7ff0*/  WARPSYNC.COLLECTIVE R6, `(.L_x_897) ;  /* 0x0000000006087348 */ /* 0x000fea0003c00000 */
[----:B------:R0:W1:Y:S02]  /*8000*/  SHFL.BFLY P2, R9, R11, R8, R7 ;  /* 0x0c0000080b097389 */ /* 0x0000640000040007 */
[----:B01----:R-:W-:Y:S01]  /*8010*/  ENDCOLLECTIVE ;  /* 0x000000000000791b */ /* 0x003fe20003800000 */
.L_x_897:
[----:B------:R-:W-:-:S04]  /*8020*/  FADD.FTZ R26, R29, R26 ;  /* 0x0000001a1d1a7221 */ /* 0x000fc80000010000 */
[----:B------:R-:W-:Y:S01]  /*8030*/  IMAD.MOV.U32 R11, RZ, RZ, R26 ;  /* 0x000000ffff0b7224 */ /* 0x000fe200078e001a */
[----:B------:R-:W-:-:S07]  /*8040*/  MOV R27, R9 ;  /* 0x00000009001b7202 */ /* 0x000fce0000000f00 */
[----:B------:R-:W-:Y:S05]  /*8050*/  WARPSYNC.COLLECTIVE R6, `(.L_x_898) ;  /* 0x0000000006087348 */ /* 0x000fea0003c00000 */
[----:B------:R0:W1:Y:S02]  /*8060*/  SHFL.BFLY P2, R9, R11, R8, R7 ;  /* 0x0c0000080b097389 */ /* 0x0000640000040007 */
[----:B01----:R-:W-:Y:S01]  /*8070*/  ENDCOLLECTIVE ;  /* 0x000000000000791b */ /* 0x003fe20003800000 */
.L_x_898:
[----:B------:R-:W-:Y:S01]  /*8080*/  FADD.FTZ R24, R24, R27 ;  /* 0x0000001b18187221 */ /* 0x000fe20000010000 */
[----:B------:R-:W-:Y:S01]  /*8090*/  FADD.FTZ R8, R23, R18 ;  /* 0x0000001217087221 */ /* 0x000fe20000010000 */
[----:B------:R-:W-:Y:S02]  /*80a0*/  @!P0 F2FP.BF16.F32.PACK_AB R6, RZ, R14 ;  /* 0x0000000eff06823e */ /* 0x000fe400000010ff */
[----:B------:R-:W-:Y:S02]  /*80b0*/  @!P0 F2FP.BF16.F32.PACK_AB R7, RZ, R16 ;  /* 0x00000010ff07823e */ /* 0x000fe400000010ff */
[----:B------:R-:W-:Y:S02]  /*80c0*/  @!P0 F2FP.BF16.F32.PACK_AB R8, RZ, R8 ;  /* 0x00000008ff08823e */ /* 0x000fe400000010ff */
[----:B------:R-:W-:Y:S02]  /*80d0*/  PRMT R14, R6, 0x7610, R14 ;  /* 0x00007610060e7816 */ /* 0x000fe4000000000e */
[----:B------:R-:W-:Y:S01]  /*80e0*/  PRMT R16, R8, 0x7610, R16 ;  /* 0x0000761008107816 */ /* 0x000fe20000000010 */
[----:B------:R-:W-:Y:S01]  /*80f0*/  HFMA2.MMA R8, -RZ, RZ, 0, 5.9604644775390625e-08 ;  /* 0x00000001ff087435 */ /* 0x000fe200000001ff */
[----:B------:R-:W-:-:S02]  /*8100*/  MOV R29, R9 ;  /* 0x00000009001d7202 */ /* 0x000fc40000000f00 */
[----:B------:R-:W-:Y:S02]  /*8110*/  @!P0 F2FP.BF16.F32.PACK_AB R9, RZ, R10 ;  /* 0x0000000aff09823e */ /* 0x000fe400000010ff */
[----:B------:R-:W-:Y:S01]  /*8120*/  PRMT R15, R7, 0x7610, R15 ;  /* 0x00007610070f7816 */ /* 0x000fe2000000000f */
[----:B------:R-:W-:Y:S01]  /*8130*/  IMAD.MOV.U32 R7, RZ, RZ, 0x101f ;  /* 0x0000101fff077424 */ /* 0x000fe200078e00ff */
[----:B------:R-:W-:Y:S01]  /*8140*/  MOV R11, R24 ;  /* 0x00000018000b7202 */ /* 0x000fe20000000f00 */
[----:B------:R0:W-:Y:S01]  /*8150*/  @!P0 STG.E.U16 desc[UR10][R4.64], R9 ;  /* 0x0000000904008986 */ /* 0x0001e2000c10150a */
[----:B------:R-:W-:Y:S01]  /*8160*/  MOV R6, 0xffff ;  /* 0x0000ffff00067802 */ /* 0x000fe20000000f00 */
[----:B------:R-:W-:Y:S01]  /*8170*/  FADD.FTZ R26, R26, R29 ;  /* 0x0000001d1a1a7221 */ /* 0x000fe20000010000 */
[----:B------:R-:W-:-:S07]  /*8180*/  @!P0 F2FP.BF16.F32.PACK_AB R10, RZ, R12 ;  /* 0x0000000cff0a823e */ /* 0x000fce00000010ff */
[----:B0-----:R-:W-:Y:S05]  /*8190*/  WARPSYNC.COLLECTIVE R6, `(.L_x_899) ;  /* 0x0000000006087348 */ /* 0x001fea0003c00000 */
[----:B0-----:R0:W1:Y:S02]  /*81a0*/  SHFL.BFLY P2, R9, R11, R8, R7 ;  /* 0x0c0000080b097389 */ /* 0x0010640000040007 */
[----:B01----:R-:W-:Y:S01]  /*81b0*/  ENDCOLLECTIVE ;  /* 0x000000000000791b */ /* 0x003fe20003800000 */
.L_x_899:
        /* <DEDUP_REMOVED lines=13> */
.L_x_900:
[----:B------:R-:W-:Y:S01]  /*8290*/  FADD.FTZ R13, R24, R13 ;  /* 0x0000000d180d7221 */ /* 0x000fe20000010000 */
[----:B------:R-:W-:Y:S06]  /*82a0*/  BRA `(.L_x_901) ;  /* 0xffffffe4000c7947 */ /* 0x000fec000383ffff */
.L_x_902:
        /* <DEDUP_REMOVED lines=13> */
.L_x_3838:


//--------------------- .text._ZN13group_norm_v218gn_bwd_cuda_kernelI13__nv_bfloat16Li320ELi3ELi16ELi20ELi1024ELb1ELb1ELi4ELi320ELi320ELi4ELb1ELi1ELb0ELb0ELNS_15WgradSyncMethodE3ENS_16CompileConditionILi900EEEEEvPT_S6_S6_PKS5_S8_S8_S8_PKfflPfPj --------------------------
	.section	.text._ZN13group_norm_v218gn_bwd_cuda_kernelI13__nv_bfloat16Li320ELi3ELi16ELi20ELi1024ELb1ELb1ELi4ELi320ELi320ELi4ELb1ELi1ELb0ELb0ELNS_15WgradSyncMethodE3ENS_16CompileConditionILi900EEEEEvPT_S6_S6_PKS5_S8_S8_S8_PKfflPfPj,"ax",@progbits
	.align	128
        .global         _ZN13group_norm_v218gn_bwd_cuda_kernelI13__nv_bfloat16Li320ELi3ELi16ELi20ELi1024ELb1ELb1ELi4ELi320ELi320ELi4ELb1ELi1ELb0ELb0ELNS_15WgradSyncMethodE3ENS_16CompileConditionILi900EEEEEvPT_S6_S6_PKS5_S8_S8_S8_PKfflPfPj
        .type           _ZN13group_norm_v218gn_bwd_cuda_kernelI13__nv_bfloat16Li320ELi3ELi16ELi20ELi1024ELb1ELb1ELi4ELi320ELi320ELi4ELb1ELi1ELb0ELb0ELNS_15WgradSyncMethodE3ENS_16CompileConditionILi900EEEEEvPT_S6_S6_PKS5_S8_S8_S8_PKfflPfPj,@function
        .size           _ZN13group_norm_v218gn_bwd_cuda_kernelI13__nv_bfloat16Li320ELi3ELi16ELi20ELi1024ELb1ELb1ELi4ELi320ELi320ELi4ELb1ELi1ELb0ELb0ELNS_15WgradSyncMethodE3ENS_16CompileConditionILi900EEEEEvPT_S6_S6_PKS5_S8_S8_S8_PKfflPfPj,(.L_x_3839 - _ZN13group_norm_v218gn_bwd_cuda_kernelI13__nv_bfloat16Li320ELi3ELi16ELi20ELi1024ELb1ELb1ELi4ELi320ELi320ELi4ELb1ELi1ELb0ELb0ELNS_15WgradSyncMethodE3ENS_16CompileConditionILi900EEEEEvPT_S6_S6_PKS5_S8_S8_S8_PKfflPfPj)
        .other          _ZN13group_norm_v218gn_bwd_cuda_kernelI13__nv_bfloat16Li320ELi3ELi16ELi20ELi1024ELb1ELb1ELi4ELi320ELi320ELi4ELb1ELi1ELb0ELb0ELNS_15WgradSyncMethodE3ENS_16CompileConditionILi900EEEEEvPT_S6_S6_PKS5_S8_S8_S8_PKfflPfPj,@"STO_CUDA_ENTRY STV_DEFAULT"
_ZN13group_norm_v218gn_bwd_cuda_kernelI13__nv_bfloat16Li320ELi3ELi16ELi20ELi1024ELb1ELb1ELi4ELi320ELi320ELi4ELb1ELi1ELb0ELb0ELNS_15WgradSyncMethodE3ENS_16CompileConditionILi900EEEEEvPT_S6_S6_PKS5_S8_S8_S8_PKfflPfPj:
.text._ZN13group_norm_v218gn_bwd_cuda_kernelI13__nv_bfloat16Li320ELi3ELi16ELi20ELi1024ELb1ELb1ELi4ELi320ELi320ELi4ELb1ELi1ELb0ELb0ELNS_15WgradSyncMethodE3ENS_16CompileConditionILi900EEEEEvPT_S6_S6_PKS5_S8_S8_S8_PKfflPfPj:
        /* <DEDUP_REMOVED lines=28> */
.L_x_905:
[----:B------:R-:W2:Y:S04]  /*01c0*/  LD.E.STRONG.GPU R0, desc[UR14][R2.64] ;  /* 0x0000000e02007980 */ /* 0x000ea8000c10f900 */
[----:B--2---:R-:W-:Y:S01]  /*01d0*/  CCTL.IVALL ;  /* 0x00000000ff00798f */ /* 0x004fe20002000000 */
[----:B------:R-:W-:Y:S05]  /*01e0*/  YIELD ;  /* 0x0000000000007946 */ /* 0x000fea0003800000 */
[----:B-----5:R-:W-:-:S04]  /*01f0*/  LOP3.LUT R0, R0, R5, RZ, 0x3c, !PT ;  /* 0x0000000500007212 */ /* 0x020fc800078e3cff */
[----:B------:R-:W-:-:S13]  /*0200*/  ISETP.GT.AND P0, PT, R0, -0x1, PT ;  /* 0xffffffff0000780c */ /* 0x000fda0003f04270 */
[----:B------:R-:W-:Y:S05]  /*0210*/  @P0 BRA `(.L_x_905) ;  /* 0xfffffffc00e80947 */ /* 0x000fea000383ffff */
.L_x_904:
[----:B------:R-:W-:Y:S05]  /*0220*/  WARPSYNC.ALL ;  /* 0x0000000000007948 */ /* 0x000fea0003800000 */
[----:B------:R-:W-:Y:S06]  /*0230*/  BAR.SYNC.DEFER_BLOCKING 0x0 ;  /* 0x0000000000007b1d */ /* 0x000fec0000010000 */
[----:B------:R-:W-:Y:S05]  /*0240*/  BRA `(.L_x_906) ;  /* 0x0000002000507947 */ /* 0x000fea0003800000 */
.L_x_903:
[----:B------:R-:W0:Y:S01]  /*0250*/  S2R R7, SR_TID.X ;  /* 0x0000000000077919 */ /* 0x000e220000002100 */
[----:B------:R-:W1:Y:S08]  /*0260*/  LDC.64 R4, c[0x0][0x238] ;  /* 0x00008e00ff047b82 */ /* 0x000e700000000a00 */
[----:B------:R-:W2:Y:S01]  /*0270*/  LDC.64 R8, c[0x0][0x240] ;  /* 0x00009000ff087b82 */ /* 0x000ea20000000a00 */
[----:B0-----:R-:W-:-:S05]  /*0280*/  IMAD.WIDE.U32 R2, R7, -0x33333333, RZ ;  /* 0xcccccccd07027825 */ /* 0x001fca00078e00ff */
[----:B------:R-:W-:-:S05]  /*0290*/  SHF.R.U32.HI R0, RZ, 0x6, R3 ;  /* 0x00000006ff007819 */ /* 0x000fca0000011603 */
[----:B------:R-:W-:-:S05]  /*02a0*/  IMAD R0, R0, -0x50, R7 ;  /* 0xffffffb000007824 */ /* 0x000fca00078e0207 */
[----:B------:R-:W-:-:S05]  /*02b0*/  SHF.L.U32 R3, R0, 0x2, RZ ;  /* 0x0000000200037819 */ /* 0x000fca00000006ff */
[----:B-1----:R-:W-:-:S04]  /*02c0*/  IMAD.WIDE R4, R3, 0x2, R4 ;  /* 0x0000000203047825 */ /* 0x002fc800078e0204 */
[----:B--2---:R-:W-:Y:S02]  /*02d0*/  IMAD.WIDE R8, R3, 0x2, R8 ;  /* 0x0000000203087825 */ /* 0x004fe400078e0208 */
[----:B------:R-:W2:Y:S04]  /*02e0*/  LDG.E.64.CONSTANT R4, desc[UR14][R4.64] ;  /* 0x0000000e04047981 */ /* 0x000ea8000c1e9b00 */
[----:B------:R-:W3:Y:S01]  /*02f0*/  LDG.E.64.CONSTANT R8, desc[UR14][R8.64] ;  /* 0x0000000e08087981 */ /* 0x000ee2000c1e9b00 */
[----:B------:R-:W-:Y:S02]  /*0300*/  CS2R R20, SRZ ;  /* 0x0000000000147805 */ /* 0x000fe4000001ff00 */
[----:B------:R-:W-:Y:S02]  /*0310*/  CS2R R18, SRZ ;  /* 0x0000000000127805 */ /* 0x000fe4000001ff00 */
[----:B------:R-:W-:-:S02]  /*0320*/  CS2R R16, SRZ ;  /* 0x0000000000107805 */ /* 0x000fc4000001ff00 */
[----:B------:R-:W-:Y:S01]  /*0330*/  CS2R R14, SRZ ;  /* 0x00000000000e7805 */ /* 0x000fe2000001ff00 */
[----:B------:R-:W-:Y:S01]  /*0340*/  UMOV UR4, URZ ;  /* 0x0000003f00047c82 */ /* 0x000fe20008000000 */
[C---:B--2---:R-:W-:Y:S01]  /*0350*/  PRMT R6, R4.reuse, 0x7632, R6 ;  /* 0x0000763204067816 */ /* 0x044fe20000000006 */
[----:B------:R-:W-:Y:S01]  /*0360*/  IMAD.U32 R3, R4, 0x10000, RZ ;  /* 0x0001000004037824 */ /* 0x000fe200078e00ff */
[----:B------:R-:W-:Y:S02]  /*0370*/  PRMT R11, R5, 0x7632, R11 ;  /* 0x00007632050b7816 */ /* 0x000fe4000000000b */
[----:B---3--:R-:W-:Y:S01]  /*0380*/  PRMT R10, R8, 0x7632, R10 ;  /* 0x00007632080a7816 */ /* 0x008fe2000000000a */
[C---:B------:R-:W-:Y:S01]  /*0390*/  IMAD.U32 R2, R9.reuse, 0x10000, RZ ;  /* 0x0001000009027824 */ /* 0x040fe200078e00ff */
[----:B------:R-:W-:Y:S02]  /*03a0*/  PRMT R12, R9, 0x7632, R12 ;  /* 0x00007632090c7816 */ /* 0x000fe4000000000c */
[----:B------:R-:W-:Y:S01]  /*03b0*/  SHF.L.U32 R9, R6, 0x10, RZ ;  /* 0x0000001006097819 */ /* 0x000fe200000006ff */
[----:B------:R-:W-:Y:S01]  /*03c0*/  IMAD.U32 R4, R10, 0x10000, RZ ;  /* 0x000100000a047824 */ /* 0x000fe200078e00ff */
[----:B------:R-:W-:-:S02]  /*03d0*/  SHF.L.U32 R7, R5, 0x10, RZ ;  /* 0x0000001005077819 */ /* 0x000fc400000006ff */
[----:B------:R-:W-:Y:S02]  /*03e0*/  SHF.L.U32 R0, R8, 0x10, RZ ;  /* 0x0000001008007819 */ /* 0x000fe400000006ff */
[----:B------:R-:W-:Y:S02]  /*03f0*/  SHF.L.U32 R11, R11, 0x10, RZ ;  /* 0x000000100b0b7819 */ /* 0x000fe400000006ff */
[----:B------:R-:W-:-:S07]  /*0400*/  SHF.L.U32 R6, R12, 0x10, RZ ;  /* 0x000000100c067819 */ /* 0x000fce00000006ff */
.L_x_922:
[----:B------:R-:W0:Y:S01]  /*0410*/  S2R R36, SR_TID.X ;  /* 0x0000000000247919 */ /* 0x000e220000002100 */
[----:B------:R-:W-:Y:S01]  /*0420*/  USHF.L.U32 UR6, UR16, 0x2, URZ ;  /* 0x0000000210067899 */ /* 0x000fe2000800063f */
[----:B-1----:R-:W-:Y:S01]  /*0430*/  MOV R8, UR8 ;  /* 0x0000000800087c02 */ /* 0x002fe20008000f00 */
[----:B------:R-:W-:Y:S01]  /*0440*/  ULDC.64 UR10, c[0x0][0x248] ;  /* 0x00009200000a7ab9 */ /* 0x000fe20000000a00 */
[----:B------:R-:W-:Y:S01]  /*0450*/  MOV R10, UR8 ;  /* 0x00000008000a7c02 */ /* 0x000fe20008000f00 */
[----:B------:R-:W-:Y:S01]  /*0460*/  ULOP3.LUT UR6, UR6, 0x3fc, URZ, 0xc0, !UPT ;  /* 0x000003fc06067892 */ /* 0x000fe2000f8ec03f */
[----:B------:R-:W-:Y:S01]  /*0470*/  MOV R25, UR8 ;  /* 0x0000000800197c02 */ /* 0x000fe20008000f00 */
[----:B------:R-:W1:Y:S01]  /*0480*/  S2R R41, SR_CgaCtaId ;  /* 0x0000000000297919 */ /* 0x000e620000008800 */
[----:B------:R-:W-:Y:S01]  /*0490*/  ULDC.64 UR12, c[0x0][0x258] ;  /* 0x00009600000c7ab9 */ /* 0x000fe20000000a00 */
[----:B0-----:R-:W-:-:S05]  /*04a0*/  IMAD.WIDE.U32 R12, R36, -0x33333333, RZ ;  /* 0xcccccccd240c7825 */ /* 0x001fca00078e00ff */
[----:B------:R-:W-:-:S04]  /*04b0*/  SHF.R.U32.HI R27, RZ, 0x6, R13 ;  /* 0x00000006ff1b7819 */ /* 0x000fc8000001160d */
[C---:B------:R-:W-:Y:S01]  /*04c0*/  IADD3 R5, R27.reuse, UR6, RZ ;  /* 0x000000061b057c10 */ /* 0x040fe2000fffe0ff */
[----:B------:R-:W-:Y:S01]  /*04d0*/  IMAD R26, R27, -0x50, R36 ;  /* 0xffffffb01b1a7824 */ /* 0x000fe200078e0224 */
[----:B------:R-:W-:-:S03]  /*04e0*/  UIMAD UR6, UR5, 0x50000, URZ ;  /* 0x00050000050678a4 */ /* 0x000fc6000f8e023f */
[----:B------:R-:W-:-:S04]  /*04f0*/  IMAD.WIDE.U32 R12, R26, -0x33333333, RZ ;  /* 0xcccccccd1a0c7825 */ /* 0x000fc800078e00ff */
[----:B------:R-:W-:Y:S01]  /*0500*/  IMAD R23, R5, 0x140, RZ ;  /* 0x0000014005177824 */ /* 0x000fe200078e02ff */
[----:B------:R-:W-:Y:S01]  /*0510*/  SHF.R.U32.HI R5, RZ, 0x2, R13 ;  /* 0x00000002ff057819 */ /* 0x000fe2000001160d */
[----:B------:R-:W-:Y:S02]  /*0520*/  IMAD.SHL.U32 R22, R26, 0x4, RZ ;  /* 0x000000041a167824 */ /* 0x000fe400078e00ff */
[----:B------:R-:W-:Y:S01]  /*0530*/  IMAD.U32 R13, RZ, RZ, UR5 ;  /* 0x00000005ff0d7e24 */ /* 0x000fe2000f8e00ff */
[----:B------:R-:W-:Y:S02]  /*0540*/  LEA R5, P0, R8, R5, 0x4 ;  /* 0x0000000508057211 */ /* 0x000fe400078020ff */
[----:B------:R-:W-:Y:S02]  /*0550*/  IADD3 R22, P1, R23, R22, RZ ;  /* 0x0000001617167210 */ /* 0x000fe40007f3e0ff */
[----:B------:R-:W-:Y:S02]  /*0560*/  LEA.HI.X R8, R10, RZ, R13, 0x4, P0 ;  /* 0x000000ff0a087211 */ /* 0x000fe400000f240d */
[----:B------:R-:W-:-:S02]  /*0570*/  IADD3.X R23, RZ, RZ, RZ, P1, !PT ;  /* 0x000000ffff177210 */ /* 0x000fc40000ffe4ff */
[----:B------:R-:W-:Y:S01]  /*0580*/  LEA R12, P0, R5, UR10, 0x3 ;  /* 0x0000000a050c7c11 */ /* 0x000fe2000f8018ff */
[----:B------:R-:W-:-:S03]  /*0590*/  IMAD.WIDE.U32 R22, R25, 0x50000, R22 ;  /* 0x0005000019167825 */ /* 0x000fc600078e0016 */
[----:B------:R-:W-:Y:S01]  /*05a0*/  LEA.HI.X R13, R5, UR11, R8, 0x3, P0 ;  /* 0x0000000b050d7c11 */ /* 0x000fe200080f1c08 */
[----:B------:R-:W-:Y:S01]  /*05b0*/  ULDC.64 UR10, c[0x0][0x230] ;  /* 0x00008c00000a7ab9 */ /* 0x000fe20000000a00 */
[----:B------:R-:W-:Y:S01]  /*05c0*/  VIADD R5, R23, UR6 ;  /* 0x0000000617057c36 */ /* 0x000fe20008000000 */
[C---:B------:R-:W-:Y:S01]  /*05d0*/  SHF.L.U32 R8, R22.reuse, 0x1, RZ ;  /* 0x0000000116087819 */ /* 0x040fe200000006ff */
[----:B------:R-:W-:Y:S02]  /*05e0*/  ULDC UR6, c[0x0][0x250] ;  /* 0x0000940000067ab9 */ /* 0x000fe40000000800 */
[----:B------:R-:W2:Y:S01]  /*05f0*/  LDG.E.64.CONSTANT R12, desc[UR14][R12.64] ;  /* 0x0000000e0c0c7981 */ /* 0x000ea2000c1e9b00 */
[----:B------:R-:W-:Y:S02]  /*0600*/  SHF.L.U64.HI R10, R22, 0x1, R5 ;  /* 0x00000001160a7819 */ /* 0x000fe40000010205 */
[----:B------:R-:W-:-:S04]  /*0610*/  IADD3 R24, P0, R8, UR10, RZ ;  /* 0x0000000a08187c10 */ /* 0x000fc8000ff1e0ff */
[----:B------:R-:W-:Y:S01]  /*0620*/  IADD3.X R25, R10, UR11, RZ, P0, !PT ;  /* 0x0000000b0a197c10 */ /* 0x000fe200087fe4ff */
[----:B------:R-:W-:-:S05]  /*0630*/  ULDC.64 UR10, c[0x0][0x228] ;  /* 0x00008a00000a7ab9 */ /* 0x000fca0000000a00 */
[----:B------:R-:W3:Y:S01]  /*0640*/  LDG.E.64.CONSTANT R24, desc[UR14][R24.64] ;  /* 0x0000000e18187981 */ /* 0x000ee2000c1e9b00 */
[----:B------:R-:W-:-:S04]  /*0650*/  IADD3 R22, P0, R8, UR10, RZ ;  /* 0x0000000a08167c10 */ /* 0x000fc8000ff1e0ff */
[----:B------:R-:W-:-:S06]  /*0660*/  IADD3.X R23, R10, UR11, RZ, P0, !PT ;  /* 0x0000000b0a177c10 */ /* 0x000fcc00087fe4ff */
[----:B------:R-:W4:Y:S01]  /*0670*/  LDG.E.64.CONSTANT R22, desc[UR14][R22.64] ;  /* 0x0000000e16167981 */ /* 0x000f22000c1e9b00 */
[----:B------:R-:W-:Y:S01]  /*0680*/  UIADD3 UR8, UP0, UR8, 0x1, URZ ;  /* 0x0000000108087890 */ /* 0x000fe2000ff1e03f */
[----:B------:R-:W-:-:S03]  /*0690*/  ISETP.GT.U32.AND P1, PT, R36, 0x3f, PT ;  /* 0x0000003f2400780c */ /* 0x000fc60003f24070 */
[----:B------:R-:W-:Y:S02]  /*06a0*/  UIADD3.X UR5, URZ, UR5, URZ, UP0, !UPT ;  /* 0x000000053f057290 */ /* 0x000fe400087fe43f */
[----:B------:R-:W-:-:S04]  /*06b0*/  UISETP.GE.U32.AND UP0, UPT, UR8, UR12, UPT ;  /* 0x0000000c0800728c */ /* 0x000fc8000bf06070 */
[----:B------:R-:W-:-:S06]  /*06c0*/  UISETP.GE.AND.EX UP0, UPT, UR5, UR13, UPT, UP0 ;  /* 0x0000000d0500728c */ /* 0x000fcc000bf06300 */
[----:B------:R-:W-:Y:S01]  /*06d0*/  PLOP3.LUT P0, PT, PT, PT, UP0, 0x80, 0x0 ;  /* 0x000000000000781c */ /* 0x000fe20003f0f008 */
[----:B--2---:R-:W-:-:S04]  /*06e0*/  FADD.FTZ R31, R13, UR6 ;  /* 0x000000060d1f7e21 */ /* 0x004fc80008010000 */
[----:B------:R-:W0:Y:S01]  /*06f0*/  MUFU.RSQ R13, R31 ;  /* 0x0000001f000d7308 */ /* 0x000e220000001400 */
[C---:B---3--:R-:W-:Y:S01]  /*0700*/  PRMT R28, R24.reuse, 0x7632, R28 ;  /* 0x00007632181c7816 */ /* 0x048fe2000000001c */
[C---:B------:R-:W-:Y:S01]  /*0710*/  IMAD.U32 R33, R25.reuse, 0x10000, RZ ;  /* 0x0001000019217824 */ /* 0x040fe200078e00ff */
[----:B------:R-:W-:Y:S02]  /*0720*/  SHF.L.U32 R5, R24, 0x10, RZ ;  /* 0x0000001018057819 */ /* 0x000fe400000006ff */
[----:B------:R-:W-:Y:S01]  /*0730*/  SHF.L.U32 R35, R28, 0x10, RZ ;  /* 0x000000101c237819 */ /* 0x000fe200000006ff */
[C---:B------:R-:W-:Y:S01]  /*0740*/  FADD.FTZ R32, -R12.reuse, R33 ;  /* 0x000000210c207221 */ /* 0x040fe20000010100 */
[----:B------:R-:W-:Y:S01]  /*0750*/  PRMT R29, R25, 0x7632, R29 ;  /* 0x00007632191d7816 */ /* 0x000fe2000000001d */
[C---:B------:R-:W-:Y:S02]  /*0760*/  FADD.FTZ R30, -R12.reuse, R5 ;  /* 0x000000050c1e7221 */ /* 0x040fe40000010100 */
[----:B------:R-:W-:Y:S01]  /*0770*/  FADD.FTZ R28, -R12, R35 ;  /* 0x000000230c1c7221 */ /* 0x000fe20000010100 */
[----:B------:R-:W-:Y:S01]  /*0780*/  SHF.L.U32 R29, R29, 0x10, RZ ;  /* 0x000000101d1d7819 */ /* 0x000fe200000006ff */
[C---:B0-----:R-:W-:Y:S01]  /*0790*/  FMUL.FTZ R5, R13.reuse, R30 ;  /* 0x0000001e0d057220 */ /* 0x041fe20000410000 */
[C---:B------:R-:W-:Y:S01]  /*07a0*/  FMUL.FTZ R51, R13.reuse, R32 ;  /* 0x000000200d337220 */ /* 0x040fe20000410000 */
[----:B------:R-:W-:Y:S01]  /*07b0*/  FMUL.FTZ R31, R13, R28 ;  /* 0x0000001c0d1f7220 */ /* 0x000fe20000410000 */
[----:B----4-:R-:W-:Y:S01]  /*07c0*/  SHF.L.U32 R50, R22, 0x10, RZ ;  /* 0x0000001016327819 */ /* 0x010fe200000006ff */
[----:B------:R-:W-:Y:S01]  /*07d0*/  FFMA.FTZ R30, R3, R5, R0 ;  /* 0x00000005031e7223 */ /* 0x000fe20000010000 */
[----:B------:R-:W-:Y:S01]  /*07e0*/  FADD.FTZ R28, -R12, R29 ;  /* 0x0000001d0c1c7221 */ /* 0x000fe20000010100 */
[----:B------:R-:W-:Y:S01]  /*07f0*/  FFMA.FTZ R38, R9, R31, R4 ;  /* 0x0000001f09267223 */ /* 0x000fe20000010004 */
[----:B------:R-:W-:Y:S01]  /*0800*/  FFMA.FTZ R32, R7, R51, R2 ;  /* 0x0000003307207223 */ /* 0x000fe20000010002 */
[----:B------:R-:W-:Y:S01]  /*0810*/  FMUL.FTZ R33, R30, -1.4426950216293334961 ;  /* 0xbfb8aa3b1e217820 */ /* 0x000fe20000410000 */
[----:B------:R-:W-:Y:S01]  /*0820*/  FMUL.FTZ R29, R13, R28 ;  /* 0x0000001c0d1d7220 */ /* 0x000fe20000410000 */
[----:B------:R-:W-:Y:S01]  /*0830*/  FMUL.FTZ R34, R38, -1.4426950216293334961 ;  /* 0xbfb8aa3b26227820 */ /* 0x000fe20000410000 */
[----:B------:R-:W-:Y:S01]  /*0840*/  FMUL.FTZ R35, R32, -1.4426950216293334961 ;  /* 0xbfb8aa3b20237820 */ /* 0x000fe20000410000 */
[----:B------:R-:W-:-:S02]  /*0850*/  IMAD.U32 R52, R23, 0x10000, RZ ;  /* 0x0001000017347824 */ /* 0x000fc400078e00ff */
[----:B------:R-:W-:Y:S01]  /*0860*/  FFMA.FTZ R28, R11, R29, R6 ;  /* 0x0000001d0b1c7223 */ /* 0x000fe20000010006 */
[----:B------:R-:W0:Y:S03]  /*0870*/  MUFU.EX2 R33, R33 ;  /* 0x0000002100217308 */ /* 0x000e260000000800 */
[----:B------:R-:W-:-:S05]  /*0880*/  FMUL.FTZ R37, R28, -1.4426950216293334961 ;  /* 0xbfb8aa3b1c257820 */ /* 0x000fca0000410000 */
[----:B------:R-:W2:Y:S08]  /*0890*/  MUFU.EX2 R34, R34 ;  /* 0x0000002200227308 */ /* 0x000eb00000000800 */
[----:B------:R-:W3:Y:S01]  /*08a0*/  MUFU.EX2 R35, R35 ;  /* 0x0000002300237308 */ /* 0x000ee20000000800 */
[----:B0-----:R-:W-:-:S07]  /*08b0*/  FADD.FTZ R33, R33, 1 ;  /* 0x3f80000021217421 */ /* 0x001fce0000010000 */
[----:B------:R-:W0:Y:S01]  /*08c0*/  MUFU.EX2 R37, R37 ;  /* 0x0000002500257308 */ /* 0x000e220000000800 */
[----:B--2---:R-:W-:Y:S01]  /*08d0*/  FADD.FTZ R39, R34, 1 ;  /* 0x3f80000022277421 */ /* 0x004fe20000010000 */
[----:B------:R-:W-:-:S05]  /*08e0*/  MOV R34, 0x400 ;  /* 0x0000040000227802 */ /* 0x000fca0000000f00 */
[----:B------:R-:W-:Y:S01]  /*08f0*/  VIADD R34, R34, 0x2800 ;  /* 0x0000280022227836 */ /* 0x000fe20000000000 */
[----:B------:R-:W2:Y:S01]  /*0900*/  MUFU.RCP R33, R33 ;  /* 0x0000002100217308 */ /* 0x000ea20000001000 */
[----:B---3--:R-:W-:-:S07]  /*0910*/  FADD.FTZ R40, R35, 1 ;  /* 0x3f80000023287421 */ /* 0x008fce0000010000 */
[----:B------:R-:W3:Y:S01]  /*0920*/  MUFU.RCP R39, R39 ;  /* 0x0000002700277308 */ /* 0x000ee20000001000 */
[----:B0-----:R-:W-:Y:S01]  /*0930*/  FADD.FTZ R42, R37, 1 ;  /* 0x3f800000252a7421 */ /* 0x001fe20000010000 */
[----:B-1----:R-:W-:-:S06]  /*0940*/  LEA R37, R41, R34, 0x18 ;  /* 0x0000002229257211 */ /* 0x002fcc00078ec0ff */
[----:B------:R-:W0:Y:S01]  /*0950*/  MUFU.RCP R40, R40 ;  /* 0x0000002800287308 */ /* 0x000e220000001000 */
[----:B--2---:R-:W-:-:S04]  /*0960*/  FADD.FTZ R35, -R33, 1 ;  /* 0x3f80000021237421 */ /* 0x004fc80000010100 */
[----:B------:R-:W-:Y:S01]  /*0970*/  FFMA.FTZ R34, R30, R35, 1 ;  /* 0x3f8000001e227423 */ /* 0x000fe20000010023 */
[----:B------:R-:W-:Y:S02]  /*0980*/  PRMT R30, R22, 0x7632, R30 ;  /* 0x00007632161e7816 */ /* 0x000fe4000000001e */
[----:B------:R-:W1:Y:S01]  /*0990*/  MUFU.RCP R42, R42 ;  /* 0x0000002a002a7308 */ /* 0x000e620000001000 */
[----:B---3--:R-:W-:Y:S01]  /*09a0*/  FADD.FTZ R41, -R39, 1 ;  /* 0x3f80000027297421 */ /* 0x008fe20000010100 */
[----:B------:R-:W-:Y:S01]  /*09b0*/  FMUL.FTZ R33, R33, R34 ;  /* 0x0000002221217220 */ /* 0x000fe20000410000 */
[----:B------:R-:W-:Y:S02]  /*09c0*/  SHF.L.U32 R30, R30, 0x10, RZ ;  /* 0x000000101e1e7819 */ /* 0x000fe400000006ff */
[----:B------:R-:W-:Y:S01]  /*09d0*/  FFMA.FTZ R38, R38, R41, 1 ;  /* 0x3f80000026267423 */ /* 0x000fe20000010029 */
[----:B------:R-:W-:Y:S01]  /*09e0*/  FMUL.FTZ R50, R50, R33 ;  /* 0x0000002132327220 */ /* 0x000fe20000410000 */
[----:B0-----:R-:W-:-:S02]  /*09f0*/  FADD.FTZ R43, -R40, 1 ;  /* 0x3f800000282b7421 */ /* 0x001fc40000010100 */
[----:B------:R-:W-:Y:S01]  /*0a00*/  FMUL.FTZ R39, R39, R38 ;  /* 0x0000002627277220 */ /* 0x000fe20000410000 */
[----:B------:R-:W-:Y:S02]  /*0a10*/  IMAD R38, R26, 0x28, R37 ;  /* 0x000000281a267824 */ /* 0x000fe400078e0225 */
[CC--:B------:R-:W-:Y:S01]  /*0a20*/  FFMA.FTZ R26, R3.reuse, R50.reuse, RZ ;  /* 0x00000032031a7223 */ /* 0x0c0fe200000100ff */
[----:B------:R-:W-:Y:S01]  /*0a30*/  FFMA.FTZ R43, R32, R43, 1 ;  /* 0x3f800000202b7423 */ /* 0x000fe2000001002b */
[----:B------:R-:W-:Y:S01]  /*0a40*/  FMUL.FTZ R32, R30, R39 ;  /* 0x000000271e207220 */ /* 0x000fe20000410000 */
[-C--:B------:R-:W-:Y:S01]  /*0a50*/  FMUL.FTZ R30, R3, R50.reuse ;  /* 0x00000032031e7220 */ /* 0x080fe20000410000 */
[C---:B------:R-:W-:Y:S01]  /*0a60*/  FFMA.FTZ R20, R5.reuse, R50, R20 ;  /* 0x0000003205147223 */ /* 0x040fe20000010014 */
[----:B-1----:R-:W-:Y:S01]  /*0a70*/  FADD.FTZ R35, -R42, 1 ;  /* 0x3f8000002a237421 */ /* 0x002fe20000010100 */
[----:B------:R-:W-:Y:S01]  /*0a80*/  FMUL.FTZ R43, R40, R43 ;  /* 0x0000002b282b7220 */ /* 0x000fe20000410000 */
[----:B------:R-:W-:Y:S01]  /*0a90*/  FFMA.FTZ R30, R5, R30, RZ ;  /* 0x0000001e051e7223 */ /* 0x000fe200000100ff */
[----:B------:R-:W-:Y:S01]  /*0aa0*/  FMUL.FTZ R33, R9, R32 ;  /* 0x0000002009217220 */ /* 0x000fe20000410000 */
[----:B------:R-:W-:Y:S01]  /*0ab0*/  FFMA.FTZ R35, R28, R35, 1 ;  /* 0x3f8000001c237423 */ /* 0x000fe20000010023 */
[----:B------:R-:W-:Y:S01]  /*0ac0*/  PRMT R28, R23, 0x7632, R28 ;  /* 0x00007632171c7816 */ /* 0x000fe2000000001c */
[----:B------:R-:W-:Y:S01]  /*0ad0*/  FMUL.FTZ R52, R52, R43 ;  /* 0x0000002b34347220 */ /* 0x000fe20000410000 */
[----:B------:R-:W-:Y:S01]  /*0ae0*/  FFMA.FTZ R30, R31, R33, R30 ;  /* 0x000000211f1e7223 */ /* 0x000fe2000001001e */
[----:B------:R-:W-:Y:S01]  /*0af0*/  FMUL.FTZ R35, R42, R35 ;  /* 0x000000232a237220 */ /* 0x000fe20000410000 */
[----:B------:R-:W-:Y:S01]  /*0b00*/  SHF.L.U32 R34, R28, 0x10, RZ ;  /* 0x000000101c227819 */ /* 0x000fe200000006ff */
[----:B------:R-:W-:Y:S01]  /*0b10*/  FMUL.FTZ R28, R7, R52 ;  /* 0x00000034071c7220 */ /* 0x000fe20000410000 */
[----:B------:R-:W-:Y:S01]  /*0b20*/  FFMA.FTZ R26, R9, R32, R26 ;  /* 0x00000020091a7223 */ /* 0x000fe2000001001a */
[----:B------:R-:W-:Y:S01]  /*0b30*/  LEA R33, R27, R38, 0x3 ;  /* 0x000000261b217211 */ /* 0x000fe200078e18ff */
[----:B------:R-:W-:Y:S01]  /*0b40*/  FFMA.FTZ R18, R31, R32, R18 ;  /* 0x000000201f127223 */ /* 0x000fe20000010012 */
[----:B------:R-:W-:Y:S01]  /*0b50*/  FMUL.FTZ R34, R34, R35 ;  /* 0x0000002322227220 */ /* 0x000fe20000410000 */
[----:B------:R-:W-:Y:S01]  /*0b60*/  FFMA.FTZ R28, R51, R28, R30 ;  /* 0x0000001c331c7223 */ /* 0x000fe2000001001e */
[----:B------:R-:W-:Y:S01]  /*0b70*/  FFMA.FTZ R26, R7, R52, R26 ;  /* 0x00000034071a7223 */ /* 0x000fe2000001001a */
[----:B------:R-:W-:Y:S01]  /*0b80*/  FADD.FTZ R19, R32, R19 ;  /* 0x0000001320137221 */ /* 0x000fe20000010000 */
[-C--:B------:R-:W-:Y:S01]  /*0b90*/  FMUL.FTZ R27, R11, R34.reuse ;  /* 0x000000220b1b7220 */ /* 0x080fe20000410000 */
[-C--:B------:R-:W-:Y:S01]  /*0ba0*/  FFMA.FTZ R14, R29, R34.reuse, R14 ;  /* 0x000000221d0e7223 */ /* 0x080fe2000001000e */
[----:B------:R-:W-:Y:S01]  /*0bb0*/  FFMA.FTZ R26, R11, R34, R26 ;  /* 0x000000220b1a7223 */ /* 0x000fe2000001001a */
[----:B------:R-:W-:Y:S01]  /*0bc0*/  FADD.FTZ R15, R34, R15 ;  /* 0x0000000f220f7221 */ /* 0x000fe20000010000 */
[----:B------:R-:W-:Y:S01]  /*0bd0*/  FFMA.FTZ R27, R29, R27, R28 ;  /* 0x0000001b1d1b7223 */ /* 0x000fe2000001001c */
[----:B------:R-:W-:Y:S01]  /*0be0*/  CS2R R38, SRZ ;  /* 0x0000000000267805 */ /* 0x000fe2000001ff00 */
[----:B------:R-:W-:Y:S01]  /*0bf0*/  FADD.FTZ R21, R50, R21 ;  /* 0x0000001532157221 */ /* 0x000fe20000010000 */
[----:B------:R-:W-:Y:S01]  /*0c00*/  FFMA.FTZ R16, R51, R52, R16 ;  /* 0x0000003433107223 */ /* 0x000fe20000010010 */
[----:B------:R-:W-:Y:S01]  /*0c10*/  FADD.FTZ R17, R52, R17 ;  /* 0x0000001134117221 */ /* 0x000fe20000010000 */
[----:B------:R0:W-:Y:S01]  /*0c20*/  STS.64 [R33], R26 ;  /* 0x0000001a21007388 */ /* 0x0001e20000000a00 */
[----:B------:R-:W-:Y:S06]  /*0c30*/  BAR.SYNC.DEFER_BLOCKING 0x0 ;  /* 0x0000000000007b1d */ /* 0x000fec0000010000 */
[----:B------:R-:W-:Y:S05]  /*0c40*/  @!P0 BRA `(.L_x_907) ;  /* 0x0000000400088947 */ /* 0x000fea0003800000 */
[----:B------:R-:W1:Y:S01]  /*0c50*/  S2UR UR9, SR_CgaCtaId ;  /* 0x00000000000979c3 */ /* 0x000e620000008800 */
[----:B0-----:R-:W-:Y:S01]  /*0c60*/  IMAD.SHL.U32 R26, R36, 0x2, RZ ;  /* 0x00000002241a7824 */ /* 0x001fe200078e00ff */
[----:B------:R-:W-:Y:S01]  /*0c70*/  UMOV UR6, 0x400 ;  /* 0x0000040000067882 */ /* 0x000fe20000000000 */
[----:B------:R-:W-:-:S03]  /*0c80*/  SHF.R.S32.HI R35, RZ, 0x1f, R36 ;  /* 0x0000001fff237819 */ /* 0x000fc60000011424 */
[----:B------:R-:W-:Y:S02]  /*0c90*/  LOP3.LUT R27, R26, 0x18, RZ, 0xc0, !PT ;  /* 0x000000181a1b7812 */ /* 0x000fe400078ec0ff */
[----:B------:R-:W-:Y:S02]  /*0ca0*/  LEA.HI R28, R35, R36, RZ, 0x2 ;  /* 0x00000024231c7211 */ /* 0x000fe400078f10ff */
[C---:B------:R-:W-:Y:S02]  /*0cb0*/  LOP3.LUT R29, R27.reuse, 0x8, RZ, 0x3c, !PT ;  /* 0x000000081b1d7812 */ /* 0x040fe400078e3cff */
[C---:B------:R-:W-:Y:S02]  /*0cc0*/  LOP3.LUT R31, R27.reuse, 0x10, RZ, 0x3c, !PT ;  /* 0x000000101b1f7812 */ /* 0x040fe400078e3cff */
[----:B------:R-:W-:Y:S02]  /*0cd0*/  LOP3.LUT R33, R27, 0x18, RZ, 0x3c, !PT ;  /* 0x000000181b217812 */ /* 0x000fe400078e3cff */
[----:B------:R-:W-:-:S04]  /*0ce0*/  SHF.R.S32.HI R30, RZ, 0x2, R28 ;  /* 0x00000002ff1e7819 */ /* 0x000fc8000001141c */
[C---:B------:R-:W-:Y:S01]  /*0cf0*/  IADD3 R32, R30.reuse, 0xf0, RZ ;  /* 0x000000f01e207810 */ /* 0x040fe20007ffe0ff */
[----:B------:R-:W-:Y:S01]  /*0d00*/  VIADD R34, R30, 0x50 ;  /* 0x000000501e227836 */ /* 0x000fe20000000000 */
[----:B-1----:R-:W-:Y:S02]  /*0d10*/  ULEA UR6, UR9, UR6, 0x18 ;  /* 0x0000000609067291 */ /* 0x002fe4000f8ec03f */
[----:B------:R-:W-:Y:S02]  /*0d20*/  SHF.R.S32.HI R41, RZ, 0x1f, R32 ;  /* 0x0000001fff297819 */ /* 0x000fe40000011420 */
[----:B------:R-:W-:Y:S02]  /*0d30*/  SHF.R.S32.HI R43, RZ, 0x1f, R34 ;  /* 0x0000001fff2b7819 */ /* 0x000fe40000011422 */
[----:B------:R-:W-:Y:S02]  /*0d40*/  LEA.HI R41, R41, R32, RZ, 0x2 ;  /* 0x0000002029297211 */ /* 0x000fe400078f10ff */
[----:B------:R-:W-:-:S02]  /*0d50*/  LEA R26, R36, UR6, 0x5 ;  /* 0x00000006241a7c11 */ /* 0x000fc4000f8e28ff */
[----:B------:R-:W-:Y:S02]  /*0d60*/  IADD3 R32, R30, 0xa0, RZ ;  /* 0x000000a01e207810 */ /* 0x000fe40007ffe0ff */
[C---:B------:R-:W-:Y:S01]  /*0d70*/  IADD3 R27, R26.reuse, R27, RZ ;  /* 0x0000001b1a1b7210 */ /* 0x040fe20007ffe0ff */
[C---:B------:R-:W-:Y:S01]  /*0d80*/  IMAD.IADD R29, R26.reuse, 0x1, R29 ;  /* 0x000000011a1d7824 */ /* 0x040fe200078e021d */
[C---:B------:R-:W-:Y:S02]  /*0d90*/  IADD3 R31, R26.reuse, R31, RZ ;  /* 0x0000001f1a1f7210 */ /* 0x040fe40007ffe0ff */
[----:B------:R-:W-:Y:S01]  /*0da0*/  IADD3 R33, R26, R33, RZ ;  /* 0x000000211a217210 */ /* 0x000fe20007ffe0ff */
[----:B------:R0:W-:Y:S01]  /*0db0*/  STS.64 [R27], R20 ;  /* 0x000000141b007388 */ /* 0x0001e20000000a00 */
[----:B------:R-:W-:Y:S02]  /*0dc0*/  LEA.HI R26, R35, R36, RZ, 0x4 ;  /* 0x00000024231a7211 */ /* 0x000fe400078f20ff */
[----:B------:R-:W-:Y:S01]  /*0dd0*/  LOP3.LUT R35, R28, 0xfffffffc, RZ, 0xc0, !PT ;  /* 0xfffffffc1c237812 */ /* 0x000fe200078ec0ff */
[----:B------:R1:W-:Y:S01]  /*0de0*/  STS.64 [R29], R18 ;  /* 0x000000121d007388 */ /* 0x0003e20000000a00 */
[----:B------:R-:W-:-:S02]  /*0df0*/  SHF.R.U32.HI R26, RZ, 0x4, R26 ;  /* 0x00000004ff1a7819 */ /* 0x000fc4000001161a */
[----:B------:R-:W-:Y:S01]  /*0e00*/  IADD3 R35, -R35, R36, RZ ;  /* 0x0000002423237210 */ /* 0x000fe20007ffe1ff */
[----:B------:R2:W-:Y:S01]  /*0e10*/  STS.64 [R31], R16 ;  /* 0x000000101f007388 */ /* 0x0005e20000000a00 */
[----:B------:R-:W-:Y:S02]  /*0e20*/  LEA.HI R43, R43, R34, RZ, 0x2 ;  /* 0x000000222b2b7211 */ /* 0x000fe400078f10ff */
[----:B------:R-:W-:Y:S01]  /*0e30*/  SHF.R.S32.HI R45, RZ, 0x1f, R32 ;  /* 0x0000001fff2d7819 */ /* 0x000fe20000011420 */
[----:B------:R-:W-:Y:S01]  /*0e40*/  STS.64 [R33], R14 ;  /* 0x0000000e21007388 */ /* 0x000fe20000000a00 */
[----:B------:R-:W-:Y:S01]  /*0e50*/  LEA R30, R30, UR6, 0x5 ;  /* 0x000000061e1e7c11 */ /* 0x000fe2000f8e28ff */
[----:B------:R-:W-:Y:S01]  /*0e60*/  ULOP3.LUT UR6, UR16, 0xff, URZ, 0xc0, !UPT ;  /* 0x000000ff10067892 */ /* 0x000fe2000f8ec03f */
[----:B0-----:R-:W-:Y:S02]  /*0e70*/  LOP3.LUT R27, R35, 0x3, R26, 0x78, !PT ;  /* 0x00000003231b7812 */ /* 0x001fe400078e781a */
[----:B------:R-:W-:Y:S01]  /*0e80*/  SHF.R.U32.HI R28, RZ, 0x2, R43 ;  /* 0x00000002ff1c7819 */ /* 0x000fe2000001162b */
[----:B------:R-:W-:Y:S01]  /*0e90*/  UPRMT UR6, UR7, 0x2104, UR6 ;  /* 0x0000210407067896 */ /* 0x000fe20008000006 */
[----:B------:R-:W-:Y:S01]  /*0ea0*/  LEA.HI R45, R45, R32, RZ, 0x2 ;  /* 0x000000202d2d7211 */ /* 0x000fe200078f10ff */
[----:B------:R-:W-:Y:S01]  /*0eb0*/  IMAD R26, R27, 0x8, R30 ;  /* 0x000000081b1a7824 */ /* 0x000fe200078e021e */
[----:B------:R-:W-:-:S02]  /*0ec0*/  LOP3.LUT R27, R35, 0x3, R28, 0x78, !PT ;  /* 0x00000003231b7812 */ /* 0x000fc400078e781c */
[----:B------:R-:W-:Y:S02]  /*0ed0*/  SHF.R.U32.HI R34, RZ, 0x2, R45 ;  /* 0x00000002ff227819 */ /* 0x000fe4000001162d */
[----:B------:R-:W-:Y:S02]  /*0ee0*/  SHF.R.U32.HI R32, RZ, 0x2, R41 ;  /* 0x00000002ff207819 */ /* 0x000fe40000011629 */
[----:B-1----:R-:W-:Y:S02]  /*0ef0*/  LOP3.LUT R29, R35, 0x3, R34, 0x78, !PT ;  /* 0x00000003231d7812 */ /* 0x002fe400078e7822 */
[-C--:B------:R-:W-:Y:S01]  /*0f00*/  LEA R28, R27, R30.reuse, 0x3 ;  /* 0x0000001e1b1c7211 */ /* 0x080fe200078e18ff */
[----:B------:R-:W-:Y:S01]  /*0f10*/  BAR.SYNC.DEFER_BLOCKING 0x0 ;  /* 0x0000000000007b1d */ /* 0x000fe20000010000 */
[----:B------:R-:W-:Y:S02]  /*0f20*/  LOP3.LUT R35, R35, 0x3, R32, 0x78, !PT ;  /* 0x0000000323237812 */ /* 0x000fe400078e7820 */
[----:B--2---:R-:W-:-:S02]  /*0f30*/  LEA R31, R29, R30, 0x3 ;  /* 0x0000001e1d1f7211 */ /* 0x004fc400078e18ff */
[----:B------:R-:W-:Y:S01]  /*0f40*/  MOV R43, UR6 ;  /* 0x00000006002b7c02 */ /* 0x000fe20008000f00 */
[----:B------:R-:W-:Y:S02]  /*0f50*/  IMAD R32, R35, 0x8, R30 ;  /* 0x0000000823207824 */ /* 0x000fe400078e021e */
[----:B------:R-:W0:Y:S01]  /*0f60*/  LDC.64 R34, c[0x0][0x260] ;  /* 0x00009800ff227b82 */ /* 0x000e220000000a00 */
        /* <DEDUP_REMOVED lines=16> */
.L_x_907:
[----:B------:R-:W-:Y:S04]  /*1070*/  BSSY B0, `(.L_x_908) ;  /* 0x0000028000007945 */ /* 0x000fe80003800000 */
[----:B------:R-:W-:Y:S05]  /*1080*/  @P1 BRA `(.L_x_909) ;  /* 0x0000000000981947 */ /* 0x000fea0003800000 */
[----:B0-----:R-:W-:Y:S02]  /*1090*/  SHF.R.U32.HI R26, RZ, 0x2, R36 ;  /* 0x00000002ff1a7819 */ /* 0x001fe40000011624 */
[----:B------:R-:W-:-:S03]  /*10a0*/  SHF.L.U32 R27, R36, 0x3, RZ ;  /* 0x00000003241b7819 */ /* 0x000fc600000006ff */
[----:B------:R-:W-:Y:S01]  /*10b0*/  IMAD R26, R26, 0x14, RZ ;  /* 0x000000141a1a7824 */ /* 0x000fe200078e02ff */
[----:B-1----:R-:W-:-:S03]  /*10c0*/  LOP3.LUT R33, R27, 0x18, RZ, 0xc0, !PT ;  /* 0x000000181b217812 */ /* 0x002fc600078ec0ff */
[C---:B------:R-:W-:Y:S01]  /*10d0*/  VIADD R29, R26.reuse, 0x4 ;  /* 0x000000041a1d7836 */ /* 0x040fe20000000000 */
[----:B------:R-:W-:Y:S01]  /*10e0*/  SHF.R.U32.HI R28, RZ, 0x2, R26 ;  /* 0x00000002ff1c7819 */ /* 0x000fe2000001161a */
[C---:B------:R-:W-:Y:S01]  /*10f0*/  VIADD R27, R26.reuse, 0xc ;  /* 0x0000000c1a1b7836 */ /* 0x040fe20000000000 */
[----:B------:R-:W-:Y:S02]  /*1100*/  IADD3 R31, R26, 0x8, RZ ;  /* 0x000000081a1f7810 */ /* 0x000fe40007ffe0ff */
[----:B------:R-:W-:Y:S01]  /*1110*/  SHF.R.U32.HI R30, RZ, 0x2, R29 ;  /* 0x00000002ff1e7819 */ /* 0x000fe2000001161d */
[----:B------:R-:W-:Y:S01]  /*1120*/  IMAD R28, R28, 0x28, R37 ;  /* 0x000000281c1c7824 */ /* 0x000fe200078e0225 */
[----:B------:R-:W-:Y:S02]  /*1130*/  SHF.R.U32.HI R34, RZ, 0x2, R31 ;  /* 0x00000002ff227819 */ /* 0x000fe4000001161f */
[----:B------:R-:W-:Y:S01]  /*1140*/  IADD3 R29, R26, 0x10, RZ ;  /* 0x000000101a1d7810 */ /* 0x000fe20007ffe0ff */
[--C-:B------:R-:W-:Y:S01]  /*1150*/  IMAD R32, R30, 0x28, R37.reuse ;  /* 0x000000281e207824 */ /* 0x100fe200078e0225 */
[----:B------:R-:W-:Y:S01]  /*1160*/  IADD3 R30, R28, R33, RZ ;  /* 0x000000211c1e7210 */ /* 0x000fe20007ffe0ff */
[----:B------:R-:W-:Y:S01]  /*1170*/  IMAD R34, R34, 0x28, R37 ;  /* 0x0000002822227824 */ /* 0x000fe200078e0225 */
[----:B------:R-:W-:Y:S01]  /*1180*/  SHF.R.U32.HI R28, RZ, 0x2, R27 ;  /* 0x00000002ff1c7819 */ /* 0x000fe2000001161b */
[----:B------:R-:W-:Y:S01]  /*1190*/  IMAD.IADD R26, R33, 0x1, R32 ;  /* 0x00000001211a7824 */ /* 0x000fe200078e0220 */
[----:B------:R-:W-:-:S02]  /*11a0*/  SHF.R.U32.HI R38, RZ, 0x2, R29 ;  /* 0x00000002ff267819 */ /* 0x000fc4000001161d */
[----:B------:R-:W0:Y:S01]  /*11b0*/  LDS.64 R30, [R30] ;  /* 0x000000001e1e7984 */ /* 0x000e220000000a00 */
[--C-:B------:R-:W-:Y:S01]  /*11c0*/  IMAD R32, R28, 0x28, R37.reuse ;  /* 0x000000281c207824 */ /* 0x100fe200078e0225 */
[C---:B------:R-:W-:Y:S01]  /*11d0*/  IADD3 R28, R33.reuse, R34, RZ ;  /* 0x00000022211c7210 */ /* 0x040fe20007ffe0ff */
[----:B------:R-:W-:Y:S01]  /*11e0*/  IMAD R38, R38, 0x28, R37 ;  /* 0x0000002826267824 */ /* 0x000fe200078e0225 */
[----:B------:R-:W1:Y:S02]  /*11f0*/  LDS.64 R26, [R26] ;  /* 0x000000001a1a7984 */ /* 0x000e640000000a00 */
[C---:B------:R-:W-:Y:S01]  /*1200*/  IADD3 R32, R33.reuse, R32, RZ ;  /* 0x0000002021207210 */ /* 0x040fe20007ffe0ff */
[----:B------:R-:W-:Y:S01]  /*1210*/  IMAD.IADD R34, R33, 0x1, R38 ;  /* 0x0000000121227824 */ /* 0x000fe200078e0226 */
[----:B------:R-:W2:Y:S04]  /*1220*/  LDS.64 R28, [R28] ;  /* 0x000000001c1c7984 */ /* 0x000ea80000000a00 */
        /* <DEDUP_REMOVED lines=12> */
.L_x_909:
[----:B------:R-:W-:Y:S05]  /*12f0*/  BSYNC B0 ;  /* 0x0000000000007941 */ /* 0x000fea0003800000 */
.L_x_908:
[----:B0-----:R-:W0:Y:S01]  /*1300*/  SHFL.BFLY PT, R27, R38, 0x2, 0x1f ;  /* 0x0c401f00261b7f89 */ /* 0x001e2200000e0000 */
[----:B------:R-:W-:Y:S01]  /*1310*/  LOP3.LUT P1, RZ, R36, 0xffffffc3, RZ, 0xc0, !PT ;  /* 0xffffffc324ff7812 */ /* 0x000fe2000782c0ff */
[----:B------:R-:W-:Y:S02]  /*1320*/  BSSY B0, `(.L_x_910) ;  /* 0x0000015000007945 */ /* 0x000fe40003800000 */
[----:B------:R-:W2:Y:S01]  /*1330*/  SHFL.BFLY PT, R26, R39, 0x2, 0x1f ;  /* 0x0c401f00271a7f89 */ /* 0x000ea200000e0000 */
[----:B0-----:R-:W-:Y:S01]  /*1340*/  FADD.FTZ R28, R27, R38 ;  /* 0x000000261b1c7221 */ /* 0x001fe20000010000 */
[----:B--2---:R-:W-:-:S04]  /*1350*/  FADD.FTZ R29, R26, R39 ;  /* 0x000000271a1d7221 */ /* 0x004fc80000010000 */
[----:B------:R-:W0:Y:S04]  /*1360*/  SHFL.BFLY PT, R27, R28, 0x1, 0x1f ;  /* 0x0c201f001c1b7f89 */ /* 0x000e2800000e0000 */
[----:B------:R-:W2:Y:S01]  /*1370*/  SHFL.BFLY PT, R30, R29, 0x1, 0x1f ;  /* 0x0c201f001d1e7f89 */ /* 0x000ea200000e0000 */
[----:B0-----:R-:W-:Y:S01]  /*1380*/  FADD.FTZ R26, R28, R27 ;  /* 0x0000001b1c1a7221 */ /* 0x001fe20000010000 */
[----:B--2---:R-:W-:Y:S01]  /*1390*/  FADD.FTZ R27, R29, R30 ;  /* 0x0000001e1d1b7221 */ /* 0x004fe20000010000 */
[----:B------:R-:W-:Y:S06]  /*13a0*/  @P1 BRA `(.L_x_911) ;  /* 0x0000000000301947 */ /* 0x000fec0003800000 */
[----:B------:R-:W-:Y:S01]  /*13b0*/  ULOP3.LUT UR9, UR16, 0xff, URZ, 0xc0, !UPT ;  /* 0x000000ff10097892 */ /* 0x000fe2000f8ec03f */
[----:B------:R-:W0:Y:S01]  /*13c0*/  LDC.64 R28, c[0x0][0x260] ;  /* 0x00009800ff1c7b82 */ /* 0x000e220000000a00 */
[----:B------:R-:W-:Y:S01]  /*13d0*/  ULDC UR6, c[0x0][0x10] ;  /* 0x0000040000067ab9 */ /* 0x000fe20000000800 */
[----:B------:R-:W-:Y:S01]  /*13e0*/  SHF.R.U32.HI R30, RZ, 0x2, R36 ;  /* 0x00000002ff1e7819 */ /* 0x000fe20000011624 */
[----:B------:R-:W-:Y:S02]  /*13f0*/  UIMAD UR6, UR6, UR4, UR7 ;  /* 0x00000004060672a4 */ /* 0x000fe4000f8e0207 */
[----:B------:R-:W-:-:S04]  /*1400*/  MOV R31, UR9 ;  /* 0x00000009001f7c02 */ /* 0x000fc80008000f00 */
[----:B------:R-:W-:Y:S02]  /*1410*/  PRMT R30, R30, 0x2104, R31 ;  /* 0x000021041e1e7816 */ /* 0x000fe4000000001f */
[----:B------:R-:W-:-:S05]  /*1420*/  MOV R31, UR6 ;  /* 0x00000006001f7c02 */ /* 0x000fca0008000f00 */
[----:B------:R-:W-:-:S05]  /*1430*/  IMAD R30, R31, 0x1000, R30 ;  /* 0x000010001f1e7824 */ /* 0x000fca00078e021e */
[----:B------:R-:W-:-:S05]  /*1440*/  SHF.L.U32 R31, R30, 0x1, RZ ;  /* 0x000000011e1f7819 */ /* 0x000fca00000006ff */
[----:B0-----:R-:W-:-:S05]  /*1450*/  IMAD.WIDE.U32 R28, R31, 0x4, R28 ;  /* 0x000000041f1c7825 */ /* 0x001fca00078e001c */
[----:B------:R0:W-:Y:S02]  /*1460*/  STG.E.64 desc[UR14][R28.64], R26 ;  /* 0x0000001a1c007986 */ /* 0x0001e4000c101b0e */
.L_x_911:
[----:B------:R-:W-:Y:S05]  /*1470*/  BSYNC B0 ;  /* 0x0000000000007941 */ /* 0x000fea0003800000 */
.L_x_910:
        /* <DEDUP_REMOVED lines=11> */
[----:B------:R-:W2:Y:S01]  /*1530*/  LDC.64 R22, c[0x0][0x268] ;  /* 0x00009a00ff167b82 */ /* 0x000ea20000000a00 */
[----:B------:R-:W-:Y:S01]  /*1540*/  IMAD.MOV.U32 R25, RZ, RZ, 0x7fffff01 ;  /* 0x7fffff01ff197424 */ /* 0x000fe200078e00ff */
[----:B0-----:R-:W-:Y:S02]  /*1550*/  MOV R27, UR7 ;  /* 0x00000007001b7c02 */ /* 0x001fe40008000f00 */
[----:B------:R-:W-:-:S04]  /*1560*/  ISETP.NE.AND P1, PT, RZ, UR16, PT ;  /* 0x00000010ff007c0c */ /* 0x000fc8000bf25270 */
[----:B------:R-:W-:Y:S01]  /*1570*/  SEL R25, R25, 0x1, !P1 ;  /* 0x0000000119197807 */ /* 0x000fe20004800000 */
[----:B--2---:R-:W-:Y:S01]  /*1580*/  IMAD.WIDE.U32 R22, R27, 0x4, R22 ;  /* 0x000000041b167825 */ /* 0x004fe200078e0016 */
[----:B------:R-:W-:Y:S06]  /*1590*/  MEMBAR.ALL.GPU ;  /* 0x0000000000007992 */ /* 0x000fec000000a000 */
[----:B------:R-:W-:-:S00]  /*15a0*/  ERRBAR ;  /* 0x00000000000079ab */ /* 0x000fc00000000000 */
[----:B------:R-:W-:Y:S06]  /*15b0*/  CGAERRBAR ;  /* 0x00000000000075ab */ /* 0x000fec0000000000 */
[----:B------:R0:W5:Y:S02]  /*15c0*/  ATOM.E.ADD.STRONG.GPU PT, R25, desc[UR14][R22.64], R25 ;  /* 0x000000191619798a */ /* 0x00016400081ee1ce */
.L_x_914:
[----:B------:R-:W2:Y:S04]  /*15d0*/  LD.E.STRONG.GPU R24, desc[UR14][R22.64] ;  /* 0x0000000e16187980 */ /* 0x000ea8000c10f900 */
[----:B--2---:R-:W-:Y:S01]  /*15e0*/  CCTL.IVALL ;  /* 0x00000000ff00798f */ /* 0x004fe20002000000 */
[----:B------:R-:W-:Y:S05]  /*15f0*/  YIELD ;  /* 0x0000000000007946 */ /* 0x000fea0003800000 */
[----:B-----5:R-:W-:-:S04]  /*1600*/  LOP3.LUT R24, R24, R25, RZ, 0x3c, !PT ;  /* 0x0000001918187212 */ /* 0x020fc800078e3cff */
[----:B------:R-:W-:-:S13]  /*1610*/  ISETP.GT.AND P1, PT, R24, -0x1, PT ;  /* 0xffffffff1800780c */ /* 0x000fda0003f24270 */
[----:B------:R-:W-:Y:S05]  /*1620*/  @P1 BRA `(.L_x_914) ;  /* 0xfffffffc00e81947 */ /* 0x000fea000383ffff */
.L_x_913:
[----:B------:R-:W-:Y:S05]  /*1630*/  WARPSYNC.ALL ;  /* 0x0000000000007948 */ /* 0x000fea0003800000 */
[----:B------:R-:W-:Y:S06]  /*1640*/  BAR.SYNC.DEFER_BLOCKING 0x0 ;  /* 0x0000000000007b1d */ /* 0x000fec0000010000 */
[----:B------:R-:W-:Y:S05]  /*1650*/  BRA `(.L_x_915) ;  /* 0x0000000000607947 */ /* 0x000fea0003800000 */
.L_x_912:
[----:B------:R-:W-:Y:S01]  /*1660*/  BAR.SYNC.DEFER_BLOCKING 0x0 ;  /* 0x0000000000007b1d */ /* 0x000fe20000010000 */
[----:B------:R-:W-:-:S13]  /*1670*/  ISETP.NE.AND P1, PT, R36, RZ, PT ;  /* 0x000000ff2400720c */ /* 0x000fda0003f25270 */
        /* <DEDUP_REMOVED lines=14> */
.L_x_917:
[----:B------:R-:W3:Y:S04]  /*1760*/  LD.E.STRONG.GPU R24, desc[UR14][R22.64] ;  /* 0x0000000e16187980 */ /* 0x000ee8000c10f900 */
[----:B---3--:R-:W-:Y:S01]  /*1770*/  CCTL.IVALL ;  /* 0x00000000ff00798f */ /* 0x008fe20002000000 */
[----:B------:R-:W-:Y:S05]  /*1780*/  YIELD ;  /* 0x0000000000007946 */ /* 0x000fea0003800000 */
[----:B-----5:R-:W-:-:S04]  /*1790*/  LOP3.LUT R24, R24, R25, RZ, 0x3c, !PT ;  /* 0x0000001918187212 */ /* 0x020fc800078e3cff */
[----:B------:R-:W-:-:S13]  /*17a0*/  ISETP.GT.AND P1, PT, R24, -0x1, PT ;  /* 0xffffffff1800780c */ /* 0x000fda0003f24270 */
[----:B------:R-:W-:Y:S05]  /*17b0*/  @P1 BRA `(.L_x_917) ;  /* 0xfffffffc00e81947 */ /* 0x000fea000383ffff */
.L_x_916:
[----:B------:R-:W-:Y:S05]  /*17c0*/  WARPSYNC.ALL ;  /* 0x0000000000007948 */ /* 0x000fea0003800000 */
[----:B------:R-:W-:Y:S06]  /*17d0*/  BAR.SYNC.DEFER_BLOCKING 0x0 ;  /* 0x0000000000007b1d */ /* 0x000fec0000010000 */
.L_x_915:
[----:B------:R-:W-:Y:S01]  /*17e0*/  ISETP.GT.U32.AND P1, PT, R36, 0xff, PT ;  /* 0x000000ff2400780c */ /* 0x000fe20003f24070 */
[----:B------:R-:W-:Y:S01]  /*17f0*/  BSSY B0, `(.L_x_918) ;  /* 0x000005c000007945 */ /* 0x000fe20003800000 */
[----:B------:R-:W-:-:S11]  /*1800*/  CS2R R48, SRZ ;  /* 0x0000000000307805 */ /* 0x000fd6000001ff00 */
[----:B------:R-:W-:Y:S05]  /*1810*/  @P1 BRA `(.L_x_919) ;  /* 0x0000000400641947 */ /* 0x000fea0003800000 */
[----:B------:R-:W-:Y:S01]  /*1820*/  ULDC UR6, c[0x0][0x10] ;  /* 0x0000040000067ab9 */ /* 0x000fe20000000800 */
[----:B------:R-:W1:Y:S01]  /*1830*/  LDC.64 R46, c[0x0][0x260] ;  /* 0x00009800ff2e7b82 */ /* 0x000e620000000a00 */
[----:B------:R-:W-:Y:S01]  /*1840*/  UIMAD UR6, UR6, UR4, UR7 ;  /* 0x00000004060672a4 */ /* 0x000fe2000f8e0207 */
[C---:B0-2---:R-:W-:Y:S02]  /*1850*/  SHF.L.U32 R22, R36.reuse, 0x4, RZ ;  /* 0x0000000424167819 */ /* 0x045fe400000006ff */
[----:B------:R-:W-:Y:S02]  /*1860*/  LOP3.LUT R23, R36, 0xf, RZ, 0xc0, !PT ;  /* 0x0000000f24177812 */ /* 0x000fe400078ec0ff */
[----:B------:R-:W-:Y:S01]  /*1870*/  LOP3.LUT R22, R22, 0x7fffff00, RZ, 0xc0, !PT ;  /* 0x7fffff0016167812 */ /* 0x000fe200078ec0ff */
[----:B------:R-:W-:-:S05]  /*1880*/  IMAD.U32 R25, RZ, RZ, UR6 ;  /* 0x00000006ff197e24 */ /* 0x000fca000f8e00ff */
[----:B------:R-:W-:-:S04]  /*1890*/  LEA R22, R25, R22, 0xc ;  /* 0x0000001619167211 */ /* 0x000fc800078e60ff */
[----:B------:R-:W-:-:S05]  /*18a0*/  IADD3 R22, R22, R23, RZ ;  /* 0x0000001716167210 */ /* 0x000fca0007ffe0ff */
[----:B------:R-:W-:-:S04]  /*18b0*/  IMAD.SHL.U32 R49, R22, 0x2, RZ ;  /* 0x0000000216317824 */ /* 0x000fc800078e00ff */
[C---:B-1----:R-:W-:Y:S01]  /*18c0*/  IMAD.WIDE.U32 R34, R49.reuse, 0x4, R46 ;  /* 0x0000000431227825 */ /* 0x042fe200078e002e */
[----:B------:R-:W-:-:S05]  /*18d0*/  IADD3 R37, R49, 0x20, RZ ;  /* 0x0000002031257810 */ /* 0x000fca0007ffe0ff */
[----:B------:R-:W-:Y:S01]  /*18e0*/  IMAD.WIDE.U32 R36, R37, 0x4, R46 ;  /* 0x0000000425247825 */ /* 0x000fe200078e002e */
[----:B------:R-:W2:Y:S05]  /*18f0*/  LDG.E.64 R34, desc[UR14][R34.64] ;  /* 0x0000000e22227981 */ /* 0x000eaa000c1e1b00 */
[----:B------:R-:W3:Y:S01]  /*1900*/  LDG.E.64 R36, desc[UR14][R36.64] ;  /* 0x0000000e24247981 */ /* 0x000ee2000c1e1b00 */
[C---:B------:R-:W-:Y:S01]  /*1910*/  IADD3 R23, R49.reuse, 0x40, RZ ;  /* 0x0000004031177810 */ /* 0x040fe20007ffe0ff */
[C---:B------:R-:W-:Y:S01]  /*1920*/  VIADD R25, R49.reuse, 0x60 ;  /* 0x0000006031197836 */ /* 0x040fe20000000000 */
[----:B------:R-:W-:-:S03]  /*1930*/  IADD3 R27, R49, 0x80, RZ ;  /* 0x00000080311b7810 */ /* 0x000fc60007ffe0ff */
[----:B------:R-:W-:Y:S01]  /*1940*/  IMAD.WIDE.U32 R22, R23, 0x4, R46 ;  /* 0x0000000417167825 */ /* 0x000fe200078e002e */
[----:B------:R-:W-:-:S03]  /*1950*/  IADD3 R29, R49, 0xa0, RZ ;  /* 0x000000a0311d7810 */ /* 0x000fc60007ffe0ff */
[--C-:B------:R-:W-:Y:S02]  /*1960*/  IMAD.WIDE.U32 R24, R25, 0x4, R46.reuse ;  /* 0x0000000419187825 */ /* 0x100fe400078e002e */
[----:B------:R-:W4:Y:S02]  /*1970*/  LDG.E.64 R22, desc[UR14][R22.64] ;  /* 0x0000000e16167981 */ /* 0x000f24000c1e1b00 */
[--C-:B------:R-:W-:Y:S02]  /*1980*/  IMAD.WIDE.U32 R26, R27, 0x4, R46.reuse ;  /* 0x000000041b1a7825 */ /* 0x100fe400078e002e */
[----:B------:R-:W5:Y:S02]  /*1990*/  LDG.E.64 R24, desc[UR14][R24.64] ;  /* 0x0000000e18187981 */ /* 0x000f64000c1e1b00 */
[----:B------:R-:W-:Y:S02]  /*19a0*/  VIADD R31, R49, 0xc0 ;  /* 0x000000c0311f7836 */ /* 0x000fe40000000000 */
[----:B------:R-:W-:Y:S01]  /*19b0*/  IMAD.WIDE.U32 R28, R29, 0x4, R46 ;  /* 0x000000041d1c7825 */ /* 0x000fe200078e002e */
[----:B------:R-:W5:Y:S01]  /*19c0*/  LDG.E.64 R26, desc[UR14][R26.64] ;  /* 0x0000000e1a1a7981 */ /* 0x000f62000c1e1b00 */
[----:B------:R-:W-:-:S02]  /*19d0*/  IADD3 R33, R49, 0xe0, RZ ;  /* 0x000000e031217810 */ /* 0x000fc40007ffe0ff */
[--C-:B------:R-:W-:Y:S02]  /*19e0*/  IMAD.WIDE.U32 R30, R31, 0x4, R46.reuse ;  /* 0x000000041f1e7825 */ /* 0x100fe400078e002e */
[----:B------:R-:W5:Y:S01]  /*19f0*/  LDG.E.64 R28, desc[UR14][R28.64] ;  /* 0x0000000e1c1c7981 */ /* 0x000f62000c1e1b00 */
[----:B------:R-:W-:Y:S01]  /*1a00*/  IADD3 R45, R49, 0x100, RZ ;  /* 0x00000100312d7810 */ /* 0x000fe20007ffe0ff */
[--C-:B------:R-:W-:Y:S02]  /*1a10*/  IMAD.WIDE.U32 R32, R33, 0x4, R46.reuse ;  /* 0x0000000421207825 */ /* 0x100fe400078e002e */
[----:B------:R-:W5:Y:S02]  /*1a20*/  LDG.E.64 R30, desc[UR14][R30.64] ;  /* 0x0000000e1e1e7981 */ /* 0x000f64000c1e1b00 */
[----:B------:R-:W-:Y:S02]  /*1a30*/  VIADD R61, R49, 0x120 ;  /* 0x00000120313d7836 */ /* 0x000fe40000000000 */
[----:B------:R-:W-:Y:S01]  /*1a40*/  IMAD.WIDE.U32 R44, R45, 0x4, R46 ;  /* 0x000000042d2c7825 */ /* 0x000fe200078e002e */
[----:B------:R-:W5:Y:S01]  /*1a50*/  LDG.E.64 R32, desc[UR14][R32.64] ;  /* 0x0000000e20207981 */ /* 0x000f62000c1e1b00 */
[----:B------:R-:W-:-:S02]  /*1a60*/  IADD3 R39, R49, 0x140, RZ ;  /* 0x0000014031277810 */ /* 0x000fc40007ffe0ff */
[----:B------:R-:W-:Y:S01]  /*1a70*/  IMAD.WIDE.U32 R60, R61, 0x4, R46 ;  /* 0x000000043d3c7825 */ /* 0x000fe200078e002e */
[----:B------:R-:W-:-:S03]  /*1a80*/  IADD3 R41, R49, 0x160, RZ ;  /* 0x0000016031297810 */ /* 0x000fc60007ffe0ff */
[----:B------:R-:W-:Y:S01]  /*1a90*/  IMAD.WIDE.U32 R38, R39, 0x4, R46 ;  /* 0x0000000427267825 */ /* 0x000fe200078e002e */
[----:B------:R-:W-:-:S03]  /*1aa0*/  IADD3 R59, R49, 0x1a0, RZ ;  /* 0x000001a0313b7810 */ /* 0x000fc60007ffe0ff */
[----:B------:R-:W-:Y:S02]  /*1ab0*/  VIADD R43, R49, 0x180 ;  /* 0x00000180312b7836 */ /* 0x000fe40000000000 */
[--C-:B------:R-:W-:Y:S01]  /*1ac0*/  IMAD.WIDE.U32 R40, R41, 0x4, R46.reuse ;  /* 0x0000000429287825 */ /* 0x100fe200078e002e */
[----:B------:R-:W5:Y:S03]  /*1ad0*/  LDG.E.64 R38, desc[UR14][R38.64] ;  /* 0x0000000e26267981 */ /* 0x000f66000c1e1b00 */
[----:B------:R-:W-:Y:S02]  /*1ae0*/  IMAD.WIDE.U32 R42, R43, 0x4, R46 ;  /* 0x000000042b2a7825 */ /* 0x000fe400078e002e */
[----:B------:R-:W5:Y:S04]  /*1af0*/  LDG.E.64 R40, desc[UR14][R40.64] ;  /* 0x0000000e28287981 */ /* 0x000f68000c1e1b00 */
[----:B------:R-:W5:Y:S01]  /*1b00*/  LDG.E.64 R42, desc[UR14][R42.64] ;  /* 0x0000000e2a2a7981 */ /* 0x000f62000c1e1b00 */
[----:B--2---:R-:W-:Y:S01]  /*1b10*/  FADD.FTZ R57, RZ, R34 ;  /* 0x00000022ff397221 */ /* 0x004fe20000010000 */
[----:B------:R-:W-:-:S02]  /*1b20*/  FADD.FTZ R58, RZ, R35 ;  /* 0x00000023ff3a7221 */ /* 0x000fc40000010000 */
[----:B------:R0:W2:Y:S01]  /*1b30*/  LDG.E.64 R34, desc[UR14][R44.64] ;  /* 0x0000000e2c227981 */ /* 0x0000a2000c1e1b00 */
[----:B---3--:R-:W-:Y:S01]  /*1b40*/  FADD.FTZ R57, R36, R57 ;  /* 0x0000003924397221 */ /* 0x008fe20000010000 */
[----:B------:R-:W-:Y:S02]  /*1b50*/  FADD.FTZ R58, R37, R58 ;  /* 0x0000003a253a7221 */ /* 0x000fe40000010000 */
[----:B------:R1:W3:Y:S01]  /*1b60*/  LDG.E.64 R36, desc[UR14][R60.64] ;  /* 0x0000000e3c247981 */ /* 0x0002e2000c1e1b00 */
[----:B0-----:R-:W-:Y:S01]  /*1b70*/  IMAD.WIDE.U32 R44, R59, 0x4, R46 ;  /* 0x000000043b2c7825 */ /* 0x001fe200078e002e */
[----:B------:R-:W-:-:S03]  /*1b80*/  IADD3 R59, R49, 0x1c0, RZ ;  /* 0x000001c0313b7810 */ /* 0x000fc60007ffe0ff */
[----:B------:R-:W-:Y:S02]  /*1b90*/  VIADD R49, R49, 0x1e0 ;  /* 0x000001e031317836 */ /* 0x000fe40000000000 */
[--C-:B-1----:R-:W-:Y:S01]  /*1ba0*/  IMAD.WIDE.U32 R60, R59, 0x4, R46.reuse ;  /* 0x000000043b3c7825 */ /* 0x102fe200078e002e */
[----:B------:R-:W3:Y:S03]  /*1bb0*/  LDG.E.64 R44, desc[UR14][R44.64] ;  /* 0x0000000e2c2c7981 */ /* 0x000ee6000c1e1b00 */
[----:B------:R-:W-:Y:S02]  /*1bc0*/  IMAD.WIDE.U32 R48, R49, 0x4, R46 ;  /* 0x0000000431307825 */ /* 0x000fe400078e002e */
[----:B------:R-:W3:Y:S04]  /*1bd0*/  LDG.E.64 R46, desc[UR14][R60.64] ;  /* 0x0000000e3c2e7981 */ /* 0x000ee8000c1e1b00 */
[----:B------:R-:W3:Y:S01]  /*1be0*/  LDG.E.64 R48, desc[UR14][R48.64] ;  /* 0x0000000e30307981 */ /* 0x000ee2000c1e1b00 */
        /* <DEDUP_REMOVED lines=12> */
[----:B--2---:R-:W-:Y:S01]  /*1cb0*/  FADD.FTZ R57, R34, R57 ;  /* 0x0000003922397221 */ /* 0x004fe20000010000 */
[----:B------:R-:W-:-:S03]  /*1cc0*/  FADD.FTZ R58, R35, R58 ;  /* 0x0000003a233a7221 */ /* 0x000fc60000010000 */
[----:B---3--:R-:W-:Y:S01]  /*1cd0*/  FADD.FTZ R57, R36, R57 ;  /* 0x0000003924397221 */ /* 0x008fe20000010000 */
        /* <DEDUP_REMOVED lines=13> */
.L_x_919:
[----:B------:R-:W-:Y:S05]  /*1db0*/  BSYNC B0 ;  /* 0x0000000000007941 */ /* 0x000fea0003800000 */
.L_x_918:
[----:B0-2---:R-:W0:Y:S01]  /*1dc0*/  SHFL.BFLY PT, R23, R48, 0x8, 0x1f ;  /* 0x0d001f0030177f89 */ /* 0x005e2200000e0000 */
[----:B------:R-:W-:Y:S03]  /*1dd0*/  BSSY B0, `(.L_x_920) ;  /* 0x000001c000007945 */ /* 0x000fe60003800000 */
[----:B------:R-:W2:Y:S01]  /*1de0*/  SHFL.BFLY PT, R22, R49, 0x8, 0x1f ;  /* 0x0d001f0031167f89 */ /* 0x000ea200000e0000 */
[----:B------:R-:W3:Y:S01]  /*1df0*/  S2R R30, SR_TID.X ;  /* 0x00000000001e7919 */ /* 0x000ee20000002100 */
[----:B0-----:R-:W-:Y:S01]  /*1e00*/  FADD.FTZ R23, R23, R48 ;  /* 0x0000003017177221 */ /* 0x001fe20000010000 */
[----:B--2---:R-:W-:-:S04]  /*1e10*/  FADD.FTZ R22, R22, R49 ;  /* 0x0000003116167221 */ /* 0x004fc80000010000 */
[----:B------:R-:W0:Y:S04]  /*1e20*/  SHFL.BFLY PT, R24, R23, 0x4, 0x1f ;  /* 0x0c801f0017187f89 */ /* 0x000e2800000e0000 */
[----:B------:R-:W2:Y:S01]  /*1e30*/  SHFL.BFLY PT, R25, R22, 0x4, 0x1f ;  /* 0x0c801f0016197f89 */ /* 0x000ea200000e0000 */
[----:B---3--:R-:W-:Y:S01]  /*1e40*/  LOP3.LUT P1, RZ, R30, 0xffffff0f, RZ, 0xc0, !PT ;  /* 0xffffff0f1eff7812 */ /* 0x008fe2000782c0ff */
[----:B0-----:R-:W-:Y:S01]  /*1e50*/  FADD.FTZ R24, R23, R24 ;  /* 0x0000001817187221 */ /* 0x001fe20000010000 */
[----:B--2---:R-:W-:-:S04]  /*1e60*/  FADD.FTZ R25, R22, R25 ;  /* 0x0000001916197221 */ /* 0x004fc80000010000 */
[----:B------:R-:W0:Y:S04]  /*1e70*/  SHFL.BFLY PT, R27, R24, 0x2, 0x1f ;  /* 0x0c401f00181b7f89 */ /* 0x000e2800000e0000 */
        /* <DEDUP_REMOVED lines=8> */
[----:B------:R-:W0:Y:S01]  /*1f00*/  S2UR UR9, SR_CgaCtaId ;  /* 0x00000000000979c3 */ /* 0x000e220000008800 */
[----:B------:R-:W-:Y:S01]  /*1f10*/  UMOV UR6, 0x400 ;  /* 0x0000040000067882 */ /* 0x000fe20000000000 */
[----:B------:R-:W-:Y:S01]  /*1f20*/  SHF.R.U32.HI R24, RZ, 0x1, R30 ;  /* 0x00000001ff187819 */ /* 0x000fe2000001161e */
[----:B------:R-:W-:Y:S01]  /*1f30*/  UIADD3 UR6, UR6, 0x3480, URZ ;  /* 0x0000348006067890 */ /* 0x000fe2000fffe03f */
[----:B------:R-:W-:Y:S01]  /*1f40*/  FMUL.FTZ R23, R23, 4.8828125727595761418e-05 ;  /* 0x384ccccd17177820 */ /* 0x000fe20000410000 */
[----:B------:R-:W-:Y:S01]  /*1f50*/  FMUL.FTZ R22, R22, 4.8828125727595761418e-05 ;  /* 0x384ccccd16167820 */ /* 0x000fe20000410000 */
[----:B------:R-:W-:Y:S01]  /*1f60*/  LOP3.LUT R24, R24, 0x7ffffff8, RZ, 0xc0, !PT ;  /* 0x7ffffff818187812 */ /* 0x000fe200078ec0ff */
[----:B0-----:R-:W-:-:S09]  /*1f70*/  ULEA UR6, UR9, UR6, 0x18 ;  /* 0x0000000609067291 */ /* 0x001fd2000f8ec03f */
[----:B------:R0:W-:Y:S03]  /*1f80*/  STS.64 [R24+UR6], R22 ;  /* 0x0000001618007988 */ /* 0x0001e60008000a06 */
.L_x_921:
[----:B------:R-:W-:Y:S05]  /*1f90*/  BSYNC B0 ;  /* 0x0000000000007941 */ /* 0x000fea0003800000 */
.L_x_920:
[----:B------:R-:W-:Y:S01]  /*1fa0*/  SHF.L.U32 R53, R53, 0x10, RZ ;  /* 0x0000001035357819 */ /* 0x000fe200000006ff */
[----:B------:R-:W2:Y:S01]  /*1fb0*/  S2UR UR9, SR_CgaCtaId ;  /* 0x00000000000979c3 */ /* 0x000ea20000008800 */
[----:B------:R-:W-:Y:S01]  /*1fc0*/  SHF.L.U32 R25, R54, 0x10, RZ ;  /* 0x0000001036197819 */ /* 0x000fe200000006ff */
[----:B0-----:R-:W-:-:S06]  /*1fd0*/  IMAD.WIDE.U32 R22, R30, -0x33333333, RZ ;  /* 0xcccccccd1e167825 */ /* 0x001fcc00078e00ff */
[----:B------:R-:W-:Y:S01]  /*1fe0*/  BAR.SYNC.DEFER_BLOCKING 0x0 ;  /* 0x0000000000007b1d */ /* 0x000fe20000010000 */
[----:B------:R-:W-:Y:S01]  /*1ff0*/  FADD.FTZ R24, -R12, R53 ;  /* 0x000000350c187221 */ /* 0x000fe20000010100 */
[----:B------:R-:W-:Y:S01]  /*2000*/  SHF.L.U32 R56, R56, 0x10, RZ ;  /* 0x0000001038387819 */ /* 0x000fe200000006ff */
[----:B------:R-:W-:Y:S01]  /*2010*/  FADD.FTZ R12, -R12, R25 ;  /* 0x000000190c0c7221 */ /* 0x000fe20000010100 */
[----:B------:R-:W-:Y:S01]  /*2020*/  SHF.R.U32.HI R23, RZ, 0x6, R23 ;  /* 0x00000006ff177819 */ /* 0x000fe20000011617 */
[C---:B------:R-:W-:Y:S01]  /*2030*/  FMUL.FTZ R24, R13.reuse, R24 ;  /* 0x000000180d187220 */ /* 0x040fe20000410000 */
[----:B------:R-:W-:Y:S01]  /*2040*/  UMOV UR6, 0x400 ;  /* 0x0000040000067882 */ /* 0x000fe20000000000 */
[----:B------:R-:W-:Y:S01]  /*2050*/  FMUL.FTZ R12, R13, R12 ;  /* 0x0000000c0d0c7220 */ /* 0x000fe20000410000 */
[----:B------:R-:W-:Y:S01]  /*2060*/  UIADD3 UR6, UR6, 0x3480, URZ ;  /* 0x0000348006067890 */ /* 0x000fe2000fffe03f */
[----:B------:R-:W-:Y:S01]  /*2070*/  FFMA.FTZ R25, R9, R24, R4 ;  /* 0x0000001809197223 */ /* 0x000fe20000010004 */
[----:B------:R-:W-:-:S02]  /*2080*/  IMAD R23, R23, -0x50, R30 ;  /* 0xffffffb017177824 */ /* 0x000fc400078e021e */
[----:B------:R-:W-:Y:S01]  /*2090*/  FFMA.FTZ R27, R11, R12, R6 ;  /* 0x0000000c0b1b7223 */ /* 0x000fe20000010006 */
[----:B------:R-:W-:Y:S02]  /*20a0*/  IMAD.U32 R55, R55, 0x10000, RZ ;  /* 0x0001000037377824 */ /* 0x000fe400078e00ff */
[----:B------:R-:W-:Y:S01]  /*20b0*/  FMUL.FTZ R26, R25, -1.4426950216293334961 ;  /* 0xbfb8aa3b191a7820 */ /* 0x000fe20000410000 */
[----:B------:R-:W-:-:S04]  /*20c0*/  IMAD.WIDE.U32 R22, R23, -0x33333333, RZ ;  /* 0xcccccccd17167825 */ /* 0x000fc800078e00ff */
[----:B------:R-:W-:Y:S01]  /*20d0*/  FMUL.FTZ R29, R27, -1.4426950216293334961 ;  /* 0xbfb8aa3b1b1d7820 */ /* 0x000fe20000410000 */
[----:B------:R-:W-:Y:S01]  /*20e0*/  ULDC.64 UR10, c[0x0][0x210] ;  /* 0x00008400000a7ab9 */ /* 0x000fe20000000a00 */
[----:B------:R-:W-:Y:S01]  /*20f0*/  ULOP3.LUT UR4, UR4, 0x1, URZ, 0x3c, !UPT ;  /* 0x0000000104047892 */ /* 0x000fe2000f8e3c3f */
[----:B------:R-:W0:Y:S01]  /*2100*/  MUFU.EX2 R26, R26 ;  /* 0x0000001a001a7308 */ /* 0x000e220000000800 */
[----:B------:R-:W-:Y:S01]  /*2110*/  SHF.R.U32.HI R22, RZ, 0x2, R23 ;  /* 0x00000002ff167819 */ /* 0x000fe20000011617 */
[----:B--2---:R-:W-:-:S06]  /*2120*/  ULEA UR6, UR9, UR6, 0x18 ;  /* 0x0000000609067291 */ /* 0x004fcc000f8ec03f */
[----:B------:R-:W2:Y:S01]  /*2130*/  MUFU.EX2 R29, R29 ;  /* 0x0000001d001d7308 */ /* 0x000ea20000000800 */
[----:B------:R-:W-:-:S06]  /*2140*/  LEA R22, R22, UR6, 0x3 ;  /* 0x0000000616167c11 */ /* 0x000fcc000f8e18ff */
[----:B------:R-:W3:Y:S01]  /*2150*/  LDS.64 R22, [R22] ;  /* 0x0000000016167984 */ /* 0x000ee20000000a00 */
[----:B0-----:R-:W-:-:S06]  /*2160*/  FADD.FTZ R26, R26, 1 ;  /* 0x3f8000001a1a7421 */ /* 0x001fcc0000010000 */
[----:B------:R-:W0:Y:S01]  /*2170*/  MUFU.RCP R26, R26 ;  /* 0x0000001a001a7308 */ /* 0x000e220000001000 */
[----:B--2---:R-:W-:-:S07]  /*2180*/  FADD.FTZ R30, R29, 1 ;  /* 0x3f8000001d1e7421 */ /* 0x004fce0000010000 */
[----:B------:R-:W1:Y:S01]  /*2190*/  MUFU.RCP R30, R30 ;  /* 0x0000001e001e7308 */ /* 0x000e620000001000 */
[----:B0-----:R-:W-:-:S04]  /*21a0*/  FADD.FTZ R28, -R26, 1 ;  /* 0x3f8000001a1c7421 */ /* 0x001fc80000010100 */
[----:B------:R-:W-:Y:S01]  /*21b0*/  FFMA.FTZ R25, R25, R28, 1 ;  /* 0x3f80000019197423 */ /* 0x000fe2000001001c */
[----:B-1----:R-:W-:-:S03]  /*21c0*/  FADD.FTZ R32, -R30, 1 ;  /* 0x3f8000001e207421 */ /* 0x002fc60000010100 */
[----:B------:R-:W-:Y:S01]  /*21d0*/  FMUL.FTZ R28, R26, R25 ;  /* 0x000000191a1c7220 */ /* 0x000fe20000410000 */
[----:B------:R-:W-:-:S03]  /*21e0*/  FFMA.FTZ R27, R27, R32, 1 ;  /* 0x3f8000001b1b7423 */ /* 0x000fc60000010020 */
[----:B------:R-:W-:Y:S01]  /*21f0*/  FMUL.FTZ R28, R55, R28 ;  /* 0x0000001c371c7220 */ /* 0x000fe20000410000 */
[--C-:B---3--:R-:W-:Y:S01]  /*2200*/  FFMA.FTZ R50, R3, R50, -R22.reuse ;  /* 0x0000003203327223 */ /* 0x108fe20000010816 */
[----:B------:R-:W-:Y:S01]  /*2210*/  FMUL.FTZ R27, R30, R27 ;  /* 0x0000001b1e1b7220 */ /* 0x000fe20000410000 */
[--C-:B------:R-:W-:Y:S01]  /*2220*/  FFMA.FTZ R52, R7, R52, -R22.reuse ;  /* 0x0000003407347223 */ /* 0x100fe20000010816 */
[----:B------:R-:W-:Y:S01]  /*2230*/  FFMA.FTZ R28, R9, R28, -R22 ;  /* 0x0000001c091c7223 */ /* 0x000fe20000010816 */
[----:B------:R-:W-:Y:S01]  /*2240*/  FFMA.FTZ R50, R5, -R23, R50 ;  /* 0x8000001705327223 */ /* 0x000fe20000010032 */
[----:B------:R-:W-:Y:S01]  /*2250*/  FMUL.FTZ R27, R56, R27 ;  /* 0x0000001b381b7220 */ /* 0x000fe20000410000 */
[----:B------:R-:W-:Y:S01]  /*2260*/  FFMA.FTZ R52, R51, -R23, R52 ;  /* 0x8000001733347223 */ /* 0x000fe20000010034 */
[----:B------:R-:W-:Y:S01]  /*2270*/  FFMA.FTZ R28, -R23, R24, R28 ;  /* 0x00000018171c7223 */ /* 0x000fe2000001011c */
[----:B------:R-:W-:Y:S01]  /*2280*/  FMUL.FTZ R50, R13, R50 ;  /* 0x000000320d327220 */ /* 0x000fe20000410000 */
[----:B------:R-:W-:Y:S01]  /*2290*/  FFMA.FTZ R27, R11, R27, -R22 ;  /* 0x0000001b0b1b7223 */ /* 0x000fe20000010816 */
[C---:B------:R-:W-:Y:S01]  /*22a0*/  FMUL.FTZ R52, R13.reuse, R52 ;  /* 0x000000340d347220 */ /* 0x040fe20000410000 */
[----:B------:R-:W-:-:S02]  /*22b0*/  FMUL.FTZ R5, R13, R28 ;  /* 0x0000001c0d057220 */ /* 0x000fc40000410000 */
[----:B------:R-:W-:-:S03]  /*22c0*/  FFMA.FTZ R12, -R23, R12, R27 ;  /* 0x0000000c170c7223 */ /* 0x000fc6000001011b */
[----:B------:R-:W-:Y:S01]  /*22d0*/  F2FP.BF16.F32.PACK_AB R50, R5, R50 ;  /* 0x000000320532723e */ /* 0x000fe200000010ff */
[----:B------:R-:W-:Y:S01]  /*22e0*/  FMUL.FTZ R13, R13, R12 ;  /* 0x0000000c0d0d7220 */ /* 0x000fe20000410000 */
[----:B------:R-:W-:Y:S02]  /*22f0*/  IADD3 R12, P1, R8, UR10, RZ ;  /* 0x0000000a080c7c10 */ /* 0x000fe4000ff3e0ff */
[----:B------:R-:W-:Y:S02]  /*2300*/  PRMT R5, R50, 0x7632, R5 ;  /* 0x0000763232057816 */ /* 0x000fe40000000005 */
[----:B------:R-:W-:Y:S02]  /*2310*/  F2FP.BF16.F32.PACK_AB R52, R13, R52 ;  /* 0x000000340d34723e */ /* 0x000fe400000010ff */
[----:B------:R-:W-:Y:S02]  /*2320*/  IADD3.X R13, R10, UR11, RZ, P1, !PT ;  /* 0x0000000b0a0d7c10 */ /* 0x000fe40008ffe4ff */
[----:B------:R-:W-:-:S03]  /*2330*/  PRMT R8, R52, 0x7632, R8 ;  /* 0x0000763234087816 */ /* 0x000fc60000000008 */
[----:B------:R1:W-:Y:S04]  /*2340*/  STG.E.U16 desc[UR14][R12.64], R50 ;  /* 0x000000320c007986 */ /* 0x0003e8000c10150e */
[----:B------:R1:W-:Y:S04]  /*2350*/  STG.E.U16 desc[UR14][R12.64+0x2], R5 ;  /* 0x000002050c007986 */ /* 0x0003e8000c10150e */
[----:B------:R1:W-:Y:S04]  /*2360*/  STG.E.U16 desc[UR14][R12.64+0x4], R52 ;  /* 0x000004340c007986 */ /* 0x0003e8000c10150e */
[----:B------:R1:W-:Y:S01]  /*2370*/  STG.E.U16 desc[UR14][R12.64+0x6], R8 ;  /* 0x000006080c007986 */ /* 0x0003e2000c10150e */
[----:B------:R-:W-:Y:S05]  /*2380*/  @!P0 BRA `(.L_x_922) ;  /* 0xffffffe000208947 */ /* 0x000fea000383ffff */
.L_x_906:
[----:B------:R-:W-:-:S04]  /*2390*/  ULEA UR6, UR7, UR16, 0x8 ;  /* 0x0000001007067291 */ /* 0x000fc8000f8e403f */
[----:B------:R-:W-:-:S04]  /*23a0*/  USHF.L.U32 UR6, UR6, 0x5, URZ ;  /* 0x0000000506067899 */ /* 0x000fc8000800063f */
[----:B------:R-:W-:-:S06]  /*23b0*/  UISETP.GT.AND UP0, UPT, UR6, 0x13f, UPT ;  /* 0x0000013f0600788c */ /* 0x000fcc000bf04270 */
[----:B------:R-:W-:-:S13]  /*23c0*/  PLOP3.LUT P0, PT, PT, PT, UP0, 0x80, 0x0 ;  /* 0x000000000000781c */ /* 0x000fda0003f0f008 */
[----:B------:R-:W-:Y:S05]  /*23d0*/  @P0 EXIT ;  /* 0x000000000000094d */ /* 0x000fea0003800000 */
[----:B------:R-:W2:Y:S01]  /*23e0*/  S2R R48, SR_TID.X ;  /* 0x0000000000307919 */ /* 0x000ea20000002100 */
[----:B------:R-:W-:Y:S01]  /*23f0*/  LOP3.LUT R44, RZ, UR12, RZ, 0x33, !PT ;  /* 0x0000000cff2c7c12 */ /* 0x000fe2000f8e33ff */
[----:B------:R-:W-:Y:S01]  /*2400*/  IMAD.MOV.U32 R11, RZ, RZ, -0x1 ;  /* 0xffffffffff0b7424 */ /* 0x000fe200078e00ff */
        /* <DEDUP_REMOVED lines=24> */
[----:B-1----:R-:W-:Y:S01]  /*2590*/  LOP3.LUT R50, R48, 0xf, RZ, 0xc0, !PT ;  /* 0x0000000f30327812 */ /* 0x002fe200078ec0ff */
        /* <DEDUP_REMOVED lines=17> */
.L_x_939:
        /* <DEDUP_REMOVED lines=16> */
[----:B------:R-:W-:-:S02]  /*27b0*/  LOP3.LUT R2, R48, 0x1f, RZ, 0xc0, !PT ;  /* 0x0000001f30027812 */ /* 0x000fc400078ec0ff */
[----:B------:R-:W-:Y:S02]  /*27c0*/  IADD3.X R3, ~R44, -0x1, R3, P2, P3 ;  /* 0xffffffff2c037810 */ /* 0x000fe400017e6503 */
[----:B------:R-:W-:Y:S02]  /*27d0*/  IADD3 R2, P2, R2, R41, RZ ;  /* 0x0000002902027210 */ /* 0x000fe40007f5e0ff */
[----:B------:R-:W-:Y:S02]  /*27e0*/  ISETP.GE.U32.AND.EX P0, PT, R3, RZ, PT, P0 ;  /* 0x000000ff0300720c */ /* 0x000fe40003f06100 */
[----:B------:R-:W-:Y:S02]  /*27f0*/  MOV R52, RZ ;  /* 0x000000ff00347202 */ /* 0x000fe40000000f00 */
        /* <DEDUP_REMOVED lines=26> */
.L_x_926:
[----:B------:R-:W-:Y:S05]  /*29a0*/  BSYNC B1 ;  /* 0x0000000000017941 */ /* 0x000fea0003800000 */
.L_x_925:
[----:B------:R-:W-:Y:S05]  /*29b0*/  @!P0 BRA `(.L_x_924) ;  /* 0x0000000800048947 */ /* 0x000fea0003800000 */
[C---:B------:R-:W-:Y:S01]  /*29c0*/  IADD3 R4, P2, -R53.reuse, UR4, RZ ;  /* 0x0000000435047c10 */ /* 0x040fe2000ff5e1ff */
[----:B------:R-:W-:Y:S01]  /*29d0*/  IMAD R5, R52, 0x280, RZ ;  /* 0x0000028034057824 */ /* 0x000fe200078e02ff */
[C---:B------:R-:W-:Y:S01]  /*29e0*/  SHF.L.U64.HI R3, R2.reuse, 0x1, R3 ;  /* 0x0000000102037819 */ /* 0x040fe20000010203 */
[----:B------:R-:W-:Y:S01]  /*29f0*/  IMAD.SHL.U32 R2, R2, 0x2, RZ ;  /* 0x0000000202027824 */ /* 0x000fe200078e00ff */
[----:B------:R-:W-:Y:S01]  /*2a00*/  ISETP.GT.U32.AND P1, PT, R4, 0x78, PT ;  /* 0x000000780400780c */ /* 0x000fe20003f24070 */
[----:B------:R-:W-:Y:S01]  /*2a10*/  ULDC.64 UR6, c[0x0][0x260] ;  /* 0x0000980000067ab9 */ /* 0x000fe20000000a00 */
[----:B------:R-:W-:Y:S01]  /*2a20*/  IADD3.X R6, ~R52, UR5, RZ, P2, !PT ;  /* 0x0000000534067c10 */ /* 0x000fe200097fe5ff */
[----:B------:R-:W-:Y:S01]  /*2a30*/  IMAD.WIDE.U32 R2, R53, 0x280, R2 ;  /* 0x0000028035027825 */ /* 0x000fe200078e0002 */
[----:B------:R-:W-:Y:S02]  /*2a40*/  BSSY B1, `(.L_x_927) ;  /* 0x0000045000017945 */ /* 0x000fe40003800000 */
[----:B------:R-:W-:-:S02]  /*2a50*/  ISETP.GT.AND.EX P1, PT, R6, RZ, PT, P1 ;  /* 0x000000ff0600720c */ /* 0x000fc40003f24310 */
[----:B------:R-:W-:Y:S02]  /*2a60*/  IADD3 R5, R3, R5, RZ ;  /* 0x0000000503057210 */ /* 0x000fe40007ffe0ff */
        /* <DEDUP_REMOVED lines=11> */
.L_x_929:
        /* <DEDUP_REMOVED lines=55> */
.L_x_928:
[----:B------:R-:W-:Y:S05]  /*2e90*/  BSYNC B1 ;  /* 0x0000000000017941 */ /* 0x000fea0003800000 */
.L_x_927:
        /* <DEDUP_REMOVED lines=35> */
.L_x_931:
[----:B------:R-:W-:Y:S05]  /*30d0*/  BSYNC B1 ;  /* 0x0000000000017941 */ /* 0x000fea0003800000 */
.L_x_930:
        /* <DEDUP_REMOVED lines=15> */
.L_x_924:
[----:B------:R-:W-:Y:S05]  /*31d0*/  BSYNC B0 ;  /* 0x0000000000007941 */ /* 0x000fea0003800000 */
.L_x_923:
        /* <DEDUP_REMOVED lines=50> */
.L_x_948:
        /* <DEDUP_REMOVED lines=47> */
.L_x_958:
        /* <DEDUP_REMOVED lines=41> */
.L_x_968:
[----:B--2---:R-:W-:Y:S01]  /*3a80*/  FADD.FTZ R3, R2, R18 ;  /* 0x0000001202037221 */ /* 0x004fe20000010000 */
[----:B------:R-:W-:-:S04]  /*3a90*/  @!P1 F2FP.BF16.F32.PACK_AB R2, RZ, R12 ;  /* 0x0000000cff02923e */ /* 0x000fc800000010ff */
[----:B------:R-:W-:Y:S01]  /*3aa0*/  @!P1 F2FP.BF16.F32.PACK_AB R3, RZ, R3 ;  /* 0x00000003ff03923e */ /* 0x000fe200000010ff */
[----:B------:R0:W-:Y:S04]  /*3ab0*/  @!P1 STG.E.U16 desc[UR14][R4.64+0x50], R2 ;  /* 0x0000500204009986 */ /* 0x0001e8000c10150e */
[----:B------:R2:W-:Y:S01]  /*3ac0*/  @!P1 STG.E.U16 desc[UR14][R6.64+0x50], R3 ;  /* 0x0000500306009986 */ /* 0x0005e2000c10150e */
[----:B0-----:R-:W-:-:S07]  /*3ad0*/  LEA.HI R2, R48, 0x3c, RZ, 0x1c ;  /* 0x0000003c30027811 */ /* 0x001fce00078fe0ff */
.L_x_934:
[----:B------:R-:W-:Y:S05]  /*3ae0*/  BSYNC B0 ;  /* 0x0000000000007941 */ /* 0x000fea0003800000 */
.L_x_933:
        /* <DEDUP_REMOVED lines=164> */
.L_x_1002:
        /* <DEDUP_REMOVED lines=9> */
.L_x_932:
[----:B------:R-:W-:Y:S05]  /*45c0*/  WARPSYNC.ALL ;  /* 0x0000000000007948 */ /* 0x000fea0003800000 */
[----:B------:R-:W-:Y:S01]  /*45d0*/  BAR.SYNC.DEFER_BLOCKING 0x0 ;  /* 0x0000000000007b1d */ /* 0x000fe20000010000 */
[C---:B------:R-:W-:Y:S01]  /*45e0*/  ISETP.GE.AND P0, PT, R41.reuse, -0x1ec0, PT ;  /* 0xffffe1402900780c */ /* 0x040fe20003f06270 */
[----:B------:R-:W-:-:S12]  /*45f0*/  VIADD R41, R41, 0x2000 ;  /* 0x0000200029297836 */ /* 0x000fd80000000000 */
[----:B------:R-:W-:Y:S05]  /*4600*/  @!P0 BRA `(.L_x_939) ;  /* 0xffffffe000288947 */ /* 0x000fea000383ffff */
[----:B------:R-:W-:Y:S05]  /*4610*/  EXIT ;  /* 0x000000000000794d */ /* 0x000fea0003800000 */
.L_x_935:
[----:B------:R-:W-:Y:S01]  /*4620*/  HFMA2.MMA R16, -RZ, RZ, 0, 4.76837158203125e-07 ;  /* 0x00000008ff107435 */ /* 0x000fe200000001ff */
[----:B-1----:R-:W-:Y:S01]  /*4630*/  MOV R17, R2 ;  /* 0x0000000200117202 */ /* 0x002fe20000000f00 */
[----:B------:R-:W-:Y:S01]  /*4640*/  IMAD.MOV.U32 R15, RZ, RZ, 0x101f ;  /* 0x0000101fff0f7424 */ /* 0x000fe200078e00ff */
[----:B------:R-:W-:-:S08]  /*4650*/  MOV R14, 0xffff ;  /* 0x0000ffff000e7802 */ /* 0x000fd00000000f00 */
[----:B0-2---:R-:W-:Y:S05]  /*4660*/  WARPSYNC.COLLECTIVE R14, `(.L_x_940) ;  /* 0x000000000e087348 */ /* 0x005fea0003c00000 */
[----:B------:R1:W3:Y:S02]  /*4670*/  SHFL.BFLY P2, R18, R17, R16, R15 ;  /* 0x0c00001011127389 */ /* 0x0002e4000004000f */
[----:B0123--:R-:W-:Y:S01]  /*4680*/  ENDCOLLECTIVE ;  /* 0x000000000000791b */ /* 0x00ffe20003800000 */
.L_x_940:
[----:B------:R-:W-:Y:S01]  /*4690*/  IMAD.MOV.U32 R17, RZ, RZ, R3 ;  /* 0x000000ffff117224 */ /* 0x000fe200078e0003 */
[----:B------:R-:W-:-:S07]  /*46a0*/  MOV R5, R18 ;  /* 0x0000001200057202 */ /* 0x000fce0000000f00 */
[----:B------:R-:W-:Y:S05]  /*46b0*/  WARPSYNC.COLLECTIVE R14, `(.L_x_941) ;  /* 0x000000000e087348 */ /* 0x000fea0003c00000 */
[----:B------:R0:W1:Y:S02]  /*46c0*/  SHFL.BFLY P2, R18, R17, R16, R15 ;  /* 0x0c00001011127389 */ /* 0x000064000004000f */
[----:B01----:R-:W-:Y:S01]  /*46d0*/  ENDCOLLECTIVE ;  /* 0x000000000000791b */ /* 0x003fe20003800000 */
.L_x_941:
[----:B------:R-:W-:-:S05]  /*46e0*/  FADD.FTZ R5, R5, R2 ;  /* 0x0000000205057221 */ /* 0x000fca0000010000 */
[----:B------:R-:W-:Y:S01]  /*46f0*/  MOV R17, R5 ;  /* 0x0000000500117202 */ /* 0x000fe20000000f00 */
[----:B------:R-:W-:Y:S01]  /*4700*/  IMAD.MOV.U32 R16, RZ, RZ, 0x4 ;  /* 0x00000004ff107424 */ /* 0x000fe200078e00ff */
[----:B------:R-:W-:-:S07]  /*4710*/  MOV R4, R18 ;  /* 0x0000001200047202 */ /* 0x000fce0000000f00 */
[----:B------:R-:W-:Y:S05]  /*4720*/  WARPSYNC.COLLECTIVE R14, `(.L_x_942) ;  /* 0x000000000e087348 */ /* 0x000fea0003c00000 */
[----:B------:R0:W1:Y:S02]  /*4730*/  SHFL.BFLY P2, R18, R17, R16, R15 ;  /* 0x0c00001011127389 */ /* 0x000064000004000f */
[----:B01----:R-:W-:Y:S01]  /*4740*/  ENDCOLLECTIVE ;  /* 0x000000000000791b */ /* 0x003fe20003800000 */
.L_x_942:
[----:B------:R-:W-:-:S05]  /*4750*/  FADD.FTZ R4, R4, R3 ;  /* 0x0000000304047221 */ /* 0x000fca0000010000 */
[----:B------:R-:W-:Y:S02]  /*4760*/  MOV R17, R4 ;  /* 0x0000000400117202 */ /* 0x000fe40000000f00 */
[----:B------:R-:W-:-:S07]  /*4770*/  MOV R6, R18 ;  /* 0x0000001200067202 */ /* 0x000fce0000000f00 */
[----:B------:R-:W-:Y:S05]  /*4780*/  WARPSYNC.COLLECTIVE R14, `(.L_x_943) ;  /* 0x000000000e087348 */ /* 0x000fea0003c00000 */
[----:B------:R0:W1:Y:S02]  /*4790*/  SHFL.BFLY P2, R18, R17, R16, R15 ;  /* 0x0c00001011127389 */ /* 0x000064000004000f */
[----:B01----:R-:W-:Y:S01]  /*47a0*/  ENDCOLLECTIVE ;  /* 0x000000000000791b */ /* 0x003fe20003800000 */
.L_x_943:
[----:B------:R-:W-:Y:S01]  /*47b0*/  FADD.FTZ R6, R5, R6 ;  /* 0x0000000605067221 */ /* 0x000fe20000010000 */
[----:B------:R-:W-:-:S04]  /*47c0*/  HFMA2.MMA R16, -RZ, RZ, 0, 1.1920928955078125e-07 ;  /* 0x00000002ff107435 */ /* 0x000fc800000001ff */
[----:B------:R-:W-:Y:S01]  /*47d0*/  MOV R17, R6 ;  /* 0x0000000600117202 */ /* 0x000fe20000000f00 */
[----:B------:R-:W-:-:S07]  /*47e0*/  IMAD.MOV.U32 R7, RZ, RZ, R18 ;  /* 0x000000ffff077224 */ /* 0x000fce00078e0012 */
[----:B------:R-:W-:Y:S05]  /*47f0*/  WARPSYNC.COLLECTIVE R14, `(.L_x_944) ;  /* 0x000000000e087348 */ /* 0x000fea0003c00000 */
[----:B------:R0:W1:Y:S02]  /*4800*/  SHFL.BFLY P2, R18, R17, R16, R15 ;  /* 0x0c00001011127389 */ /* 0x000064000004000f */
[----:B01----:R-:W-:Y:S01]  /*4810*/  ENDCOLLECTIVE ;  /* 0x000000000000791b */ /* 0x003fe20003800000 */
.L_x_944:
[----:B------:R-:W-:-:S05]  /*4820*/  FADD.FTZ R7, R4, R7 ;  /* 0x0000000704077221 */ /* 0x000fca0000010000 */
[----:B------:R-:W-:Y:S01]  /*4830*/  MOV R17, R7 ;  /* 0x0000000700117202 */ /* 0x000fe20000000f00 */
[----:B------:R-:W-:-:S07]  /*4840*/  IMAD.MOV.U32 R9, RZ, RZ, R18 ;  /* 0x000000ffff097224 */ /* 0x000fce00078e0012 */
[----:B------:R-:W-:Y:S05]  /*4850*/  WARPSYNC.COLLECTIVE R14, `(.L_x_945) ;  /* 0x000000000e087348 */ /* 0x000fea0003c00000 */
[----:B------:R0:W1:Y:S02]  /*4860*/  SHFL.BFLY P2, R18, R17, R16, R15 ;  /* 0x0c00001011127389 */ /* 0x000064000004000f */
[----:B01----:R-:W-:Y:S01]  /*4870*/  ENDCOLLECTIVE ;  /* 0x000000000000791b */ /* 0x003fe20003800000 */
.L_x_945:
[----:B------:R-:W-:Y:S01]  /*4880*/  FADD.FTZ R9, R6, R9 ;  /* 0x0000000906097221 */ /* 0x000fe20000010000 */
[----:B------:R-:W-:-:S03]  /*4890*/  HFMA2.MMA R16, -RZ, RZ, 0, 5.9604644775390625e-08 ;  /* 0x00000001ff107435 */ /* 0x000fc600000001ff */
[----:B------:R-:W-:Y:S01]  /*48a0*/  IMAD.MOV.U32 R17, RZ, RZ, R9 ;  /* 0x000000ffff117224 */ /* 0x000fe200078e0009 */
[----:B------:R-:W-:-:S07]  /*48b0*/  MOV R2, R18 ;  /* 0x0000001200027202 */ /* 0x000fce0000000f00 */
[----:B------:R-:W-:Y:S05]  /*48c0*/  WARPSYNC.COLLECTIVE R14, `(.L_x_946) ;  /* 0x000000000e087348 */ /* 0x000fea0003c00000 */
[----:B------:R0:W1:Y:S02]  /*48d0*/  SHFL.BFLY P2, R18, R17, R16, R15 ;  /* 0x0c00001011127389 */ /* 0x000064000004000f */
[----:B01----:R-:W-:Y:S01]  /*48e0*/  ENDCOLLECTIVE ;  /* 0x000000000000791b */ /* 0x003fe20003800000 */
.L_x_946:
[----:B------:R-:W-:-:S04]  /*48f0*/  FADD.FTZ R2, R7, R2 ;  /* 0x0000000207027221 */ /* 0x000fc80000010000 */
[----:B------:R-:W-:Y:S01]  /*4900*/  IMAD.MOV.U32 R17, RZ, RZ, R2 ;  /* 0x000000ffff117224 */ /* 0x000fe200078e0002 */
[----:B------:R-:W-:-:S07]  /*4910*/  MOV R8, R18 ;  /* 0x0000001200087202 */ /* 0x000fce0000000f00 */
[----:B------:R-:W-:Y:S05]  /*4920*/  WARPSYNC.COLLECTIVE R14, `(.L_x_947) ;  /* 0x000000000e087348 */ /* 0x000fea0003c00000 */
[----:B------:R0:W1:Y:S02]  /*4930*/  SHFL.BFLY P2, R18, R17, R16, R15 ;  /* 0x0c00001011127389 */ /* 0x000064000004000f */
[----:B01----:R-:W-:Y:S01]  /*4940*/  ENDCOLLECTIVE ;  /* 0x000000000000791b */ /* 0x003fe20003800000 */
.L_x_947:
[----:B------:R-:W-:Y:S01]  /*4950*/  FADD.FTZ R8, R9, R8 ;  /* 0x0000000809087221 */ /* 0x000fe20000010000 */
[----:B------:R-:W-:Y:S06]  /*4960*/  BRA `(.L_x_948) ;  /* 0xffffffe800e47947 */ /* 0x000fec000383ffff */
.L_x_936:
        /* <DEDUP_REMOVED lines=8> */
.L_x_950:
[----:B------:R-:W-:Y:S05]  /*49f0*/  BSYNC B1 ;  /* 0x0000000000017941 */ /* 0x000fea0003800000 */
.L_x_949:
        /* <DEDUP_REMOVED lines=8> */
.L_x_951:
[----:B------:R-:W-:-:S05]  /*4a80*/  FADD.FTZ R9, R9, R2 ;  /* 0x0000000209097221 */ /* 0x000fca0000010000 */
[----:B------:R-:W-:Y:S01]  /*4a90*/  MOV R17, R9 ;  /* 0x0000000900117202 */ /* 0x000fe20000000f00 */
[----:B------:R-:W-:Y:S01]  /*4aa0*/  IMAD.MOV.U32 R16, RZ, RZ, 0x4 ;  /* 0x00000004ff107424 */ /* 0x000fe200078e00ff */
[----:B------:R-:W-:-:S07]  /*4ab0*/  MOV R8, R18 ;  /* 0x0000001200087202 */ /* 0x000fce0000000f00 */
[----:B------:R-:W-:Y:S05]  /*4ac0*/  WARPSYNC.COLLECTIVE R14, `(.L_x_952) ;  /* 0x000000000e087348 */ /* 0x000fea0003c00000 */
[----:B------:R0:W1:Y:S02]  /*4ad0*/  SHFL.BFLY P2, R18, R17, R16, R15 ;  /* 0x0c00001011127389 */ /* 0x000064000004000f */
[----:B01----:R-:W-:Y:S01]  /*4ae0*/  ENDCOLLECTIVE ;  /* 0x000000000000791b */ /* 0x003fe20003800000 */
.L_x_952:
[----:B------:R-:W-:-:S05]  /*4af0*/  FADD.FTZ R8, R8, R3 ;  /* 0x0000000308087221 */ /* 0x000fca0000010000 */
[----:B------:R-:W-:Y:S02]  /*4b00*/  MOV R17, R8 ;  /* 0x0000000800117202 */ /* 0x000fe40000000f00 */
[----:B------:R-:W-:-:S07]  /*4b10*/  MOV R10, R18 ;  /* 0x00000012000a7202 */ /* 0x000fce0000000f00 */
[----:B------:R-:W-:Y:S05]  /*4b20*/  WARPSYNC.COLLECTIVE R14, `(.L_x_953) ;  /* 0x000000000e087348 */ /* 0x000fea0003c00000 */
[----:B------:R0:W1:Y:S02]  /*4b30*/  SHFL.BFLY P2, R18, R17, R16, R15 ;  /* 0x0c00001011127389 */ /* 0x000064000004000f */
[----:B01----:R-:W-:Y:S01]  /*4b40*/  ENDCOLLECTIVE ;  /* 0x000000000000791b */ /* 0x003fe20003800000 */
.L_x_953:
[----:B------:R-:W-:Y:S01]  /*4b50*/  FADD.FTZ R10, R9, R10 ;  /* 0x0000000a090a7221 */ /* 0x000fe20000010000 */
[----:B------:R-:W-:-:S04]  /*4b60*/  HFMA2.MMA R16, -RZ, RZ, 0, 1.1920928955078125e-07 ;  /* 0x00000002ff107435 */ /* 0x000fc800000001ff */
[----:B------:R-:W-:Y:S01]  /*4b70*/  MOV R17, R10 ;  /* 0x0000000a00117202 */ /* 0x000fe20000000f00 */
[----:B------:R-:W-:-:S07]  /*4b80*/  IMAD.MOV.U32 R11, RZ, RZ, R18 ;  /* 0x000000ffff0b7224 */ /* 0x000fce00078e0012 */
[----:B------:R-:W-:Y:S05]  /*4b90*/  WARPSYNC.COLLECTIVE R14, `(.L_x_954) ;  /* 0x000000000e087348 */ /* 0x000fea0003c00000 */
[----:B------:R0:W1:Y:S02]  /*4ba0*/  SHFL.BFLY P2, R18, R17, R16, R15 ;  /* 0x0c00001011127389 */ /* 0x000064000004000f */
[----:B01----:R-:W-:Y:S01]  /*4bb0*/  ENDCOLLECTIVE ;  /* 0x000000000000791b */ /* 0x003fe20003800000 */
.L_x_954:
[----:B------:R-:W-:-:S05]  /*4bc0*/  FADD.FTZ R11, R8, R11 ;  /* 0x0000000b080b7221 */ /* 0x000fca0000010000 */
[----:B------:R-:W-:Y:S01]  /*4bd0*/  MOV R17, R11 ;  /* 0x0000000b00117202 */ /* 0x000fe20000000f00 */
[----:B------:R-:W-:-:S07]  /*4be0*/  IMAD.MOV.U32 R13, RZ, RZ, R18 ;  /* 0x000000ffff0d7224 */ /* 0x000fce00078e0012 */
[----:B------:R-:W-:Y:S05]  /*4bf0*/  WARPSYNC.COLLECTIVE R14, `(.L_x_955) ;  /* 0x000000000e087348 */ /* 0x000fea0003c00000 */
[----:B------:R0:W1:Y:S02]  /*4c00*/  SHFL.BFLY P2, R18, R17, R16, R15 ;  /* 0x0c00001011127389 */ /* 0x000064000004000f */
[----:B01----:R-:W-:Y:S01]  /*4c10*/  ENDCOLLECTIVE ;  /* 0x000000000000791b */ /* 0x003fe20003800000 */
.L_x_955:
[----:B------:R-:W-:Y:S01]  /*4c20*/  FADD.FTZ R13, R10, R13 ;  /* 0x0000000d0a0d7221 */ /* 0x000fe20000010000 */
[----:B------:R-:W-:-:S03]  /*4c30*/  HFMA2.MMA R16, -RZ, RZ, 0, 5.9604644775390625e-08 ;  /* 0x00000001ff107435 */ /* 0x000fc600000001ff */
[----:B------:R-:W-:Y:S01]  /*4c40*/  IMAD.MOV.U32 R17, RZ, RZ, R13 ;  /* 0x000000ffff117224 */ /* 0x000fe200078e000d */
[----:B------:R-:W-:-:S07]  /*4c50*/  MOV R2, R18 ;  /* 0x0000001200027202 */ /* 0x000fce0000000f00 */
[----:B------:R-:W-:Y:S05]  /*4c60*/  WARPSYNC.COLLECTIVE R14, `(.L_x_956) ;  /* 0x000000000e087348 */ /* 0x000fea0003c00000 */
[----:B------:R0:W1:Y:S02]  /*4c70*/  SHFL.BFLY P2, R18, R17, R16, R15 ;  /* 0x0c00001011127389 */ /* 0x000064000004000f */
[----:B01----:R-:W-:Y:S01]  /*4c80*/  ENDCOLLECTIVE ;  /* 0x000000000000791b */ /* 0x003fe20003800000 */
.L_x_956:
[----:B------:R-:W-:-:S04]  /*4c90*/  FADD.FTZ R2, R11, R2 ;  /* 0x000000020b027221 */ /* 0x000fc80000010000 */
[----:B------:R-:W-:Y:S01]  /*4ca0*/  IMAD.MOV.U32 R17, RZ, RZ, R2 ;  /* 0x000000ffff117224 */ /* 0x000fe200078e0002 */
[----:B------:R-:W-:-:S07]  /*4cb0*/  MOV R12, R18 ;  /* 0x00000012000c7202 */ /* 0x000fce0000000f00 */
[----:B------:R-:W-:Y:S05]  /*4cc0*/  WARPSYNC.COLLECTIVE R14, `(.L_x_957) ;  /* 0x000000000e087348 */ /* 0x000fea0003c00000 */
[----:B------:R0:W1:Y:S02]  /*4cd0*/  SHFL.BFLY P2, R18, R17, R16, R15 ;  /* 0x0c00001011127389 */ /* 0x000064000004000f */
[----:B01----:R-:W-:Y:S01]  /*4ce0*/  ENDCOLLECTIVE ;  /* 0x000000000000791b */ /* 0x003fe20003800000 */
.L_x_957:
[----:B------:R-:W-:Y:S01]  /*4cf0*/  FADD.FTZ R12, R13, R12 ;  /* 0x0000000c0d0c7221 */ /* 0x000fe20000010000 */
[----:B------:R-:W-:Y:S06]  /*4d00*/  BRA `(.L_x_958) ;  /* 0xffffffe800b87947 */ /* 0x000fec000383ffff */
.L_x_937:
        /* <DEDUP_REMOVED lines=8> */
.L_x_960:
[----:B------:R-:W-:Y:S05]  /*4d90*/  BSYNC B1 ;  /* 0x0000000000017941 */ /* 0x000fea0003800000 */
.L_x_959:
        /* <DEDUP_REMOVED lines=8> */
.L_x_961:
[----:B------:R-:W-:Y:S01]  /*4e20*/  FADD.FTZ R9, R9, R2 ;  /* 0x0000000209097221 */ /* 0x000fe20000010000 */
[----:B------:R-:W-:-:S03]  /*4e30*/  HFMA2.MMA R16, -RZ, RZ, 0, 2.384185791015625e-07 ;  /* 0x00000004ff107435 */ /* 0x000fc600000001ff */
[----:B------:R-:W-:Y:S01]  /*4e40*/  IMAD.MOV.U32 R17, RZ, RZ, R9 ;  /* 0x000000ffff117224 */ /* 0x000fe200078e0009 */
[----:B------:R-:W-:-:S07]  /*4e50*/  MOV R8, R18 ;  /* 0x0000001200087202 */ /* 0x000fce0000000f00 */
[----:B------:R-:W-:Y:S05]  /*4e60*/  WARPSYNC.COLLECTIVE R14, `(.L_x_962) ;  /* 0x000000000e087348 */ /* 0x000fea0003c00000 */
[----:B------:R0:W1:Y:S02]  /*4e70*/  SHFL.BFLY P2, R18, R17, R16, R15 ;  /* 0x0c00001011127389 */ /* 0x000064000004000f */
[----:B01----:R-:W-:Y:S01]  /*4e80*/  ENDCOLLECTIVE ;  /* 0x000000000000791b */ /* 0x003fe20003800000 */
.L_x_962:
[----:B------:R-:W-:-:S05]  /*4e90*/  FADD.FTZ R8, R8, R3 ;  /* 0x0000000308087221 */ /* 0x000fca0000010000 */
[----:B------:R-:W-:Y:S02]  /*4ea0*/  MOV R17, R8 ;  /* 0x0000000800117202 */ /* 0x000fe40000000f00 */
[----:B------:R-:W-:-:S07]  /*4eb0*/  MOV R10, R18 ;  /* 0x00000012000a7202 */ /* 0x000fce0000000f00 */
[----:B------:R-:W-:Y:S05]  /*4ec0*/  WARPSYNC.COLLECTIVE R14, `(.L_x_963) ;  /* 0x000000000e087348 */ /* 0x000fea0003c00000 */
[----:B------:R0:W1:Y:S02]  /*4ed0*/  SHFL.BFLY P2, R18, R17, R16, R15 ;  /* 0x0c00001011127389 */ /* 0x000064000004000f */
[----:B01----:R-:W-:Y:S01]  /*4ee0*/  ENDCOLLECTIVE ;  /* 0x000000000000791b */ /* 0x003fe20003800000 */
.L_x_963:
[----:B------:R-:W-:Y:S01]  /*4ef0*/  FADD.FTZ R10, R9, R10 ;  /* 0x0000000a090a7221 */ /* 0x000fe20000010000 */
[----:B------:R-:W-:-:S04]  /*4f00*/  HFMA2.MMA R16, -RZ, RZ, 0, 1.1920928955078125e-07 ;  /* 0x00000002ff107435 */ /* 0x000fc800000001ff */
[----:B------:R-:W-:Y:S01]  /*4f10*/  MOV R17, R10 ;  /* 0x0000000a00117202 */ /* 0x000fe20000000f00 */
[----:B------:R-:W-:-:S07]  /*4f20*/  IMAD.MOV.U32 R11, RZ, RZ, R18 ;  /* 0x000000ffff0b7224 */ /* 0x000fce00078e0012 */
[----:B------:R-:W-:Y:S05]  /*4f30*/  WARPSYNC.COLLECTIVE R14, `(.L_x_964) ;  /* 0x000000000e087348 */ /* 0x000fea0003c00000 */
[----:B------:R0:W1:Y:S02]  /*4f40*/  SHFL.BFLY P2, R18, R17, R16, R15 ;  /* 0x0c00001011127389 */ /* 0x000064000004000f */
[----:B01----:R-:W-:Y:S01]  /*4f50*/  ENDCOLLECTIVE ;  /* 0x000000000000791b */ /* 0x003fe20003800000 */
.L_x_964:
[----:B------:R-:W-:-:S04]  /*4f60*/  FADD.FTZ R11, R8, R11 ;  /* 0x0000000b080b7221 */ /* 0x000fc80000010000 */
[----:B------:R-:W-:Y:S01]  /*4f70*/  IMAD.MOV.U32 R17, RZ, RZ, R11 ;  /* 0x000000ffff117224 */ /* 0x000fe200078e000b */
[----:B------:R-:W-:-:S07]  /*4f80*/  MOV R13, R18 ;  /* 0x00000012000d7202 */ /* 0x000fce0000000f00 */
[----:B------:R-:W-:Y:S05]  /*4f90*/  WARPSYNC.COLLECTIVE R14, `(.L_x_965) ;  /* 0x000000000e087348 */ /* 0x000fea0003c00000 */
[----:B------:R0:W1:Y:S02]  /*4fa0*/  SHFL.BFLY P2, R18, R17, R16, R15 ;  /* 0x0c00001011127389 */ /* 0x000064000004000f */
[----:B01----:R-:W-:Y:S01]  /*4fb0*/  ENDCOLLECTIVE ;  /* 0x000000000000791b */ /* 0x003fe20003800000 */
.L_x_965:
[----:B------:R-:W-:Y:S01]  /*4fc0*/  FADD.FTZ R13, R10, R13 ;  /* 0x0000000d0a0d7221 */ /* 0x000fe20000010000 */
[----:B------:R-:W-:-:S04]  /*4fd0*/  HFMA2.MMA R16, -RZ, RZ, 0, 5.9604644775390625e-08 ;  /* 0x00000001ff107435 */ /* 0x000fc800000001ff */
[----:B------:R-:W-:Y:S02]  /*4fe0*/  MOV R17, R13 ;  /* 0x0000000d00117202 */ /* 0x000fe40000000f00 */
[----:B------:R-:W-:-:S07]  /*4ff0*/  MOV R2, R18 ;  /* 0x0000001200027202 */ /* 0x000fce0000000f00 */
[----:B------:R-:W-:Y:S05]  /*5000*/  WARPSYNC.COLLECTIVE R14, `(.L_x_966) ;  /* 0x000000000e087348 */ /* 0x000fea0003c00000 */
[----:B------:R0:W1:Y:S02]  /*5010*/  SHFL.BFLY P2, R18, R17, R16, R15 ;  /* 0x0c00001011127389 */ /* 0x000064000004000f */
[----:B01----:R-:W-:Y:S01]  /*5020*/  ENDCOLLECTIVE ;  /* 0x000000000000791b */ /* 0x003fe20003800000 */
.L_x_966:
[----:B------:R-:W-:-:S05]  /*5030*/  FADD.FTZ R2, R11, R2 ;  /* 0x000000020b027221 */ /* 0x000fca0000010000 */
[----:B------:R-:W-:Y:S01]  /*5040*/  MOV R17, R2 ;  /* 0x0000000200117202 */ /* 0x000fe20000000f00 */
[----:B------:R-:W-:-:S07]  /*5050*/  IMAD.MOV.U32 R12, RZ, RZ, R18 ;  /* 0x000000ffff0c7224 */ /* 0x000fce00078e0012 */
[----:B------:R-:W-:Y:S05]  /*5060*/  WARPSYNC.COLLECTIVE R14, `(.L_x_967) ;  /* 0x000000000e087348 */ /* 0x000fea0003c00000 */
[----:B------:R0:W1:Y:S02]  /*5070*/  SHFL.BFLY P2, R18, R17, R16, R15 ;  /* 0x0c00001011127389 */ /* 0x000064000004000f */
[----:B01----:R-:W-:Y:S01]  /*5080*/  ENDCOLLECTIVE ;  /* 0x000000000000791b */ /* 0x003fe20003800000 */
.L_x_967:
[----:B------:R-:W-:Y:S01]  /*5090*/  FADD.FTZ R12, R13, R12 ;  /* 0x0000000c0d0c7221 */ /* 0x000fe20000010000 */
[----:B------:R-:W-:Y:S06]  /*50a0*/  BRA `(.L_x_968) ;  /* 0xffffffe800747947 */ /* 0x000fec000383ffff */
.L_x_938:
        /* <DEDUP_REMOVED lines=8> */
.L_x_970:
[----:B------:R-:W-:Y:S05]  /*5130*/  BSYNC B0 ;  /* 0x0000000000007941 */ /* 0x000fea0003800000 */
.L_x_969:
[----:B------:R-:W-:Y:S01]  /*5140*/  HFMA2.MMA R15, -RZ, RZ, 0, 0.000503063201904296875 ;  /* 0x0000101fff0f7435 */ /* 0x000fe200000001ff */
[----:B------:R-:W-:Y:S01]  /*5150*/  MOV R17, R3 ;  /* 0x0000000300117202 */ /* 0x000fe20000000f00 */
[----:B------:R-:W-:Y:S01]  /*5160*/  IMAD.MOV.U32 R16, RZ, RZ, 0x8 ;  /* 0x00000008ff107424 */ /* 0x000fe200078e00ff */
[----:B------:R-:W-:Y:S01]  /*5170*/  MOV R14, 0xffff ;  /* 0x0000ffff000e7802 */ /* 0x000fe20000000f00 */
[----:B------:R-:W-:Y:S01]  /*5180*/  @!P0 VIADD R7, R2, 0x14 ;  /* 0x0000001402078836 */ /* 0x000fe20000000000 */
[----:B------:R-:W-:Y:S01]  /*5190*/  MOV R5, R18 ;  /* 0x0000001200057202 */ /* 0x000fe20000000f00 */
[----:B------:R-:W-:Y:S01]  /*51a0*/  HFMA2.MMA R21, -RZ, RZ, 0, 0 ;  /* 0x00000000ff157435 */ /* 0x000fe200000001ff */
[----:B------:R-:W-:-:S10]  /*51b0*/  @!P0 SHF.L.U32 R10, R50, 0x1, RZ ;  /* 0x00000001320a8819 */ /* 0x000fd400000006ff */
[----:B------:R-:W-:Y:S05]  /*51c0*/  WARPSYNC.COLLECTIVE R14, `(.L_x_971) ;  /* 0x000000000e087348 */ /* 0x000fea0003c00000 */
[----:B------:R0:W1:Y:S02]  /*51d0*/  SHFL.BFLY P2, R18, R17, R16, R15 ;  /* 0x0c00001011127389 */ /* 0x000064000004000f */
[----:B01----:R-:W-:Y:S01]  /*51e0*/  ENDCOLLECTIVE ;  /* 0x000000000000791b */ /* 0x003fe20003800000 */
.L_x_971:
[C---:B------:R-:W-:Y:S01]  /*51f0*/  @!P0 LEA R12, R50.reuse, UR6, 0x7 ;  /* 0x00000006320c8c11 */ /* 0x040fe2000f8e38ff */
[----:B------:R-:W-:Y:S01]  /*5200*/  FADD.FTZ R6, R5, R4 ;  /* 0x0000000405067221 */ /* 0x000fe20000010000 */
[----:B------:R-:W-:Y:S02]  /*5210*/  @!P0 LOP3.LUT R7, R7, R10, RZ, 0x3c, !PT ;  /* 0x0000000a07078212 */ /* 0x000fe400078e3cff */
[----:B------:R-:W-:Y:S02]  /*5220*/  MOV R24, RZ ;  /* 0x000000ff00187202 */ /* 0x000fe40000000f00 */
[----:B------:R-:W-:Y:S01]  /*5230*/  @!P0 LEA R8, R7, R12, 0x2 ;  /* 0x0000000c07088211 */ /* 0x000fe200078e10ff */
[----:B------:R-:W-:Y:S01]  /*5240*/  HFMA2.MMA R12, -RZ, RZ, 0, 0 ;  /* 0x00000000ff0c7435 */ /* 0x000fe200000001ff */
[----:B------:R-:W-:Y:S02]  /*5250*/  MOV R11, RZ ;  /* 0x000000ff000b7202 */ /* 0x000fe40000000f00 */
[----:B------:R-:W-:Y:S01]  /*5260*/  @!P0 LEA R28, R50, UR6, 0x7 ;  /* 0x00000006321c8c11 */ /* 0x000fe2000f8e38ff */
[----:B------:R-:W0:Y:S01]  /*5270*/  @!P0 LDS R10, [R8] ;  /* 0x00000000080a8984 */ /* 0x000e220000000800 */
[----:B------:R-:W-:Y:S01]  /*5280*/  HFMA2.MMA R16, -RZ, RZ, 0, 2.384185791015625e-07 ;  /* 0x00000004ff107435 */ /* 0x000fe200000001ff */
[----:B------:R-:W-:-:S02]  /*5290*/  IMAD.MOV.U32 R17, RZ, RZ, R6 ;  /* 0x000000ffff117224 */ /* 0x000fc400078e0006 */
[----:B------:R1:W2:Y:S01]  /*52a0*/  @!P0 LDS R13, [R8+0x500] ;  /* 0x00050000080d8984 */ /* 0x0002a20000000800 */
[----:B------:R-:W-:Y:S01]  /*52b0*/  FADD.FTZ R5, R18, R3 ;  /* 0x0000000312057221 */ /* 0x000fe20000010000 */
[----:B-1----:R-:W-:-:S07]  /*52c0*/  @!P0 IADD3 R8, R2, 0x28, RZ ;  /* 0x0000002802088810 */ /* 0x002fce0007ffe0ff */
[----:B0-2---:R-:W-:Y:S05]  /*52d0*/  WARPSYNC.COLLECTIVE R14, `(.L_x_972) ;  /* 0x000000000e087348 */ /* 0x005fea0003c00000 */
[----:B------:R1:W3:Y:S02]  /*52e0*/  SHFL.BFLY P2, R18, R17, R16, R15 ;  /* 0x0c00001011127389 */ /* 0x0002e4000004000f */
[----:B0123--:R-:W-:Y:S01]  /*52f0*/  ENDCOLLECTIVE ;  /* 0x000000000000791b */ /* 0x00ffe20003800000 */
.L_x_972:
[----:B------:R-:W-:Y:S02]  /*5300*/  MOV R17, R5 ;  /* 0x0000000500117202 */ /* 0x000fe40000000f00 */
[----:B------:R-:W-:-:S07]  /*5310*/  MOV R9, R18 ;  /* 0x0000001200097202 */ /* 0x000fce0000000f00 */
[----:B------:R-:W-:Y:S05]  /*5320*/  WARPSYNC.COLLECTIVE R14, `(.L_x_973) ;  /* 0x000000000e087348 */ /* 0x000fea0003c00000 */
[----:B------:R0:W1:Y:S02]  /*5330*/  SHFL.BFLY P2, R18, R17, R16, R15 ;  /* 0x0c00001011127389 */ /* 0x000064000004000f */
[----:B01----:R-:W-:Y:S01]  /*5340*/  ENDCOLLECTIVE ;  /* 0x000000000000791b */ /* 0x003fe20003800000 */
.L_x_973:
[----:B------:R-:W-:Y:S02]  /*5350*/  @!P0 IMAD.MOV.U32 R21, RZ, RZ, R10 ;  /* 0x000000ffff158224 */ /* 0x000fe400078e000a */
[----:B------:R-:W-:Y:S01]  /*5360*/  FADD.FTZ R22, R6, R9 ;  /* 0x0000000906167221 */ /* 0x000fe20000010000 */
[----:B------:R-:W-:Y:S01]  /*5370*/  @!P0 MOV R24, R13 ;  /* 0x0000000d00188202 */ /* 0x000fe20000000f00 */
[----:B------:R-:W-:-:S05]  /*5380*/  @!P0 IMAD.SHL.U32 R9, R50, 0x2, RZ ;  /* 0x0000000232098824 */ /* 0x000fca00078e00ff */
[----:B------:R-:W-:Y:S01]  /*5390*/  @!P0 LOP3.LUT R9, R8, R9, RZ, 0x3c, !PT ;  /* 0x0000000908098212 */ /* 0x000fe200078e3cff */
[----:B------:R-:W-:Y:S01]  /*53a0*/  HFMA2.MMA R16, -RZ, RZ, 0, 1.1920928955078125e-07 ;  /* 0x00000002ff107435 */ /* 0x000fe200000001ff */
[----:B------:R-:W-:Y:S01]  /*53b0*/  MOV R17, R22 ;  /* 0x0000001600117202 */ /* 0x000fe20000000f00 */
[----:B------:R-:W-:-:S09]  /*53c0*/  FADD.FTZ R3, R5, R18 ;  /* 0x0000001205037221 */ /* 0x000fd20000010000 */
[----:B------:R-:W-:Y:S05]  /*53d0*/  WARPSYNC.COLLECTIVE R14, `(.L_x_974) ;  /* 0x000000000e087348 */ /* 0x000fea0003c00000 */
[----:B------:R0:W1:Y:S02]  /*53e0*/  SHFL.BFLY P2, R18, R17, R16, R15 ;  /* 0x0c00001011127389 */ /* 0x000064000004000f */
[----:B01----:R-:W-:Y:S01]  /*53f0*/  ENDCOLLECTIVE ;  /* 0x000000000000791b */ /* 0x003fe20003800000 */
.L_x_974:
[----:B------:R-:W-:Y:S01]  /*5400*/  MOV R17, R3 ;  /* 0x0000000300117202 */ /* 0x000fe20000000f00 */
[----:B------:R-:W-:-:S07]  /*5410*/  IMAD.MOV.U32 R7, RZ, RZ, R18 ;  /* 0x000000ffff077224 */ /* 0x000fce00078e0012 */
[----:B------:R-:W-:Y:S05]  /*5420*/  WARPSYNC.COLLECTIVE R14, `(.L_x_975) ;  /* 0x000000000e087348 */ /* 0x000fea0003c00000 */
[----:B------:R0:W1:Y:S02]  /*5430*/  SHFL.BFLY P2, R18, R17, R16, R15 ;  /* 0x0c00001011127389 */ /* 0x000064000004000f */
[----:B01----:R-:W-:Y:S01]  /*5440*/  ENDCOLLECTIVE ;  /* 0x000000000000791b */ /* 0x003fe20003800000 */
.L_x_975:
[----:B------:R-:W-:Y:S01]  /*5450*/  FADD.FTZ R4, R22, R7 ;  /* 0x0000000716047221 */ /* 0x000fe20000010000 */
[----:B------:R-:W-:-:S04]  /*5460*/  HFMA2.MMA R16, -RZ, RZ, 0, 5.9604644775390625e-08 ;  /* 0x00000001ff107435 */ /* 0x000fc800000001ff */
[----:B------:R-:W-:Y:S01]  /*5470*/  MOV R17, R4 ;  /* 0x0000000400117202 */ /* 0x000fe20000000f00 */
[----:B------:R-:W-:-:S07]  /*5480*/  FADD.FTZ R3, R3, R18 ;  /* 0x0000001203037221 */ /* 0x000fce0000010000 */
[----:B------:R-:W-:Y:S05]  /*5490*/  WARPSYNC.COLLECTIVE R14, `(.L_x_976) ;  /* 0x000000000e087348 */ /* 0x000fea0003c00000 */
[----:B------:R0:W1:Y:S02]  /*54a0*/  SHFL.BFLY P2, R18, R17, R16, R15 ;  /* 0x0c00001011127389 */ /* 0x000064000004000f */
[----:B01----:R-:W-:Y:S01]  /*54b0*/  ENDCOLLECTIVE ;  /* 0x000000000000791b */ /* 0x003fe20003800000 */
.L_x_976:
[----:B------:R-:W-:Y:S01]  /*54c0*/  MOV R17, R3 ;  /* 0x0000000300117202 */ /* 0x000fe20000000f00 */
[----:B------:R-:W-:-:S07]  /*54d0*/  IMAD.MOV.U32 R5, RZ, RZ, R18 ;  /* 0x000000ffff057224 */ /* 0x000fce00078e0012 */
[----:B------:R-:W-:Y:S05]  /*54e0*/  WARPSYNC.COLLECTIVE R14, `(.L_x_977) ;  /* 0x000000000e087348 */ /* 0x000fea0003c00000 */
[----:B------:R0:W1:Y:S02]  /*54f0*/  SHFL.BFLY P2, R18, R17, R16, R15 ;  /* 0x0c00001011127389 */ /* 0x000064000004000f */
[----:B01----:R-:W-:Y:S01]  /*5500*/  ENDCOLLECTIVE ;  /* 0x000000000000791b */ /* 0x003fe20003800000 */
.L_x_977:
[----:B------:R-:W-:Y:S01]  /*5510*/  FADD.FTZ R4, R4, R5 ;  /* 0x0000000504047221 */ /* 0x000fe20000010000 */
[----:B------:R-:W-:Y:S01]  /*5520*/  MOV R17, R21 ;  /* 0x0000001500117202 */ /* 0x000fe20000000f00 */
[----:B------:R-:W-:Y:S01]  /*5530*/  IMAD.MOV.U32 R16, RZ, RZ, 0x8 ;  /* 0x00000008ff107424 */ /* 0x000fe200078e00ff */
[----:B------:R-:W-:-:S07]  /*5540*/  MOV R6, R18 ;  /* 0x0000001200067202 */ /* 0x000fce0000000f00 */
[----:B------:R-:W-:Y:S05]  /*5550*/  WARPSYNC.COLLECTIVE R14, `(.L_x_978) ;  /* 0x000000000e087348 */ /* 0x000fea0003c00000 */
[----:B------:R0:W1:Y:S02]  /*5560*/  SHFL.BFLY P2, R18, R17, R16, R15 ;  /* 0x0c00001011127389 */ /* 0x000064000004000f */
[----:B01----:R-:W-:Y:S01]  /*5570*/  ENDCOLLECTIVE ;  /* 0x000000000000791b */ /* 0x003fe20003800000 */
.L_x_978:
[----:B------:R-:W-:Y:S01]  /*5580*/  FADD.FTZ R32, R3, R6 ;  /* 0x0000000603207221 */ /* 0x000fe20000010000 */
[----:B------:R-:W-:Y:S02]  /*5590*/  MOV R17, R24 ;  /* 0x0000001800117202 */ /* 0x000fe40000000f00 */
[----:B------:R-:W-:-:S07]  /*55a0*/  MOV R20, R18 ;  /* 0x0000001200147202 */ /* 0x000fce0000000f00 */
[----:B------:R-:W-:Y:S05]  /*55b0*/  WARPSYNC.COLLECTIVE R14, `(.L_x_979) ;  /* 0x000000000e087348 */ /* 0x000fea0003c00000 */
[----:B------:R0:W1:Y:S02]  /*55c0*/  SHFL.BFLY P2, R18, R17, R16, R15 ;  /* 0x0c00001011127389 */ /* 0x000064000004000f */
[----:B01----:R-:W-:Y:S01]  /*55d0*/  ENDCOLLECTIVE ;  /* 0x000000000000791b */ /* 0x003fe20003800000 */
.L_x_979:
[----:B------:R-:W-:Y:S01]  /*55e0*/  FADD.FTZ R20, R20, R21 ;  /* 0x0000001514147221 */ /* 0x000fe20000010000 */
[----:B------:R-:W-:-:S04]  /*55f0*/  HFMA2.MMA R16, -RZ, RZ, 0, 2.384185791015625e-07 ;  /* 0x00000004ff107435 */ /* 0x000fc800000001ff */
[----:B------:R-:W-:Y:S02]  /*5600*/  MOV R17, R20 ;  /* 0x0000001400117202 */ /* 0x000fe40000000f00 */
[----:B------:R-:W-:-:S07]  /*5610*/  MOV R19, R18 ;  /* 0x0000001200137202 */ /* 0x000fce0000000f00 */
[----:B------:R-:W-:Y:S05]  /*5620*/  WARPSYNC.COLLECTIVE R14, `(.L_x_980) ;  /* 0x000000000e087348 */ /* 0x000fea0003c00000 */
[----:B------:R0:W1:Y:S02]  /*5630*/  SHFL.BFLY P2, R18, R17, R16, R15 ;  /* 0x0c00001011127389 */ /* 0x000064000004000f */
[----:B01----:R-:W-:Y:S01]  /*5640*/  ENDCOLLECTIVE ;  /* 0x000000000000791b */ /* 0x003fe20003800000 */
.L_x_980:
[----:B------:R-:W-:-:S04]  /*5650*/  FADD.FTZ R19, R19, R24 ;  /* 0x0000001813137221 */ /* 0x000fc80000010000 */
[----:B------:R-:W-:Y:S01]  /*5660*/  IMAD.MOV.U32 R17, RZ, RZ, R19 ;  /* 0x000000ffff117224 */ /* 0x000fe200078e0013 */
[----:B------:R-:W-:-:S07]  /*5670*/  MOV R21, R18 ;  /* 0x0000001200157202 */ /* 0x000fce0000000f00 */
[----:B------:R-:W-:Y:S05]  /*5680*/  WARPSYNC.COLLECTIVE R14, `(.L_x_981) ;  /* 0x000000000e087348 */ /* 0x000fea0003c00000 */
[----:B------:R0:W1:Y:S02]  /*5690*/  SHFL.BFLY P2, R18, R17, R16, R15 ;  /* 0x0c00001011127389 */ /* 0x000064000004000f */
[----:B01----:R-:W-:Y:S01]  /*56a0*/  ENDCOLLECTIVE ;  /* 0x000000000000791b */ /* 0x003fe20003800000 */
.L_x_981:
        /* <DEDUP_REMOVED lines=10> */
.L_x_982:
[----:B------:R0:W1:Y:S04]  /*5750*/  @!P0 LDS R23, [R9] ;  /* 0x0000000009178984 */ /* 0x0000680000000800 */
[----:B------:R0:W2:Y:S01]  /*5760*/  @!P0 LDS R25, [R9+0x500] ;  /* 0x0005000009198984 */ /* 0x0000a20000000800 */
[----:B------:R-:W-:Y:S02]  /*5770*/  MOV R17, R22 ;  /* 0x0000001600117202 */ /* 0x000fe40000000f00 */
[----:B------:R-:W-:-:S07]  /*5780*/  MOV R8, R18 ;  /* 0x0000001200087202 */ /* 0x000fce0000000f00 */
[----:B012---:R-:W-:Y:S05]  /*5790*/  WARPSYNC.COLLECTIVE R14, `(.L_x_983) ;  /* 0x000000000e087348 */ /* 0x007fea0003c00000 */
[----:B------:R3:W4:Y:S02]  /*57a0*/  SHFL.BFLY P2, R18, R17, R16, R15 ;  /* 0x0c00001011127389 */ /* 0x000724000004000f */
[----:B01234-:R-:W-:Y:S01]  /*57b0*/  ENDCOLLECTIVE ;  /* 0x000000000000791b */ /* 0x01ffe20003800000 */
.L_x_983:
        /* <DEDUP_REMOVED lines=10> */
.L_x_984:
        /* <DEDUP_REMOVED lines=8> */
.L_x_985:
[----:B------:R-:W-:Y:S01]  /*58e0*/  FADD.FTZ R20, R21, R20 ;  /* 0x0000001415147221 */ /* 0x000fe20000010000 */
[----:B------:R-:W-:Y:S01]  /*58f0*/  HFMA2.MMA R16, -RZ, RZ, 0, 4.76837158203125e-07 ;  /* 0x00000008ff107435 */ /* 0x000fe200000001ff */
[----:B------:R-:W-:Y:S02]  /*5900*/  MOV R17, R12 ;  /* 0x0000000c00117202 */ /* 0x000fe40000000f00 */
[----:B------:R-:W-:-:S08]  /*5910*/  MOV R19, R18 ;  /* 0x0000001200137202 */ /* 0x000fd00000000f00 */
[----:B------:R-:W-:Y:S05]  /*5920*/  WARPSYNC.COLLECTIVE R14, `(.L_x_986) ;  /* 0x000000000e087348 */ /* 0x000fea0003c00000 */
[----:B------:R0:W1:Y:S02]  /*5930*/  SHFL.BFLY P2, R18, R17, R16, R15 ;  /* 0x0c00001011127389 */ /* 0x000064000004000f */
[----:B01----:R-:W-:Y:S01]  /*5940*/  ENDCOLLECTIVE ;  /* 0x000000000000791b */ /* 0x003fe20003800000 */
.L_x_986:
[----:B------:R-:W-:Y:S01]  /*5950*/  FADD.FTZ R19, R22, R19 ;  /* 0x0000001316137221 */ /* 0x000fe20000010000 */
[----:B------:R-:W-:Y:S01]  /*5960*/  MOV R17, R11 ;  /* 0x0000000b00117202 */ /* 0x000fe20000000f00 */
[----:B------:R-:W-:-:S07]  /*5970*/  IMAD.MOV.U32 R13, RZ, RZ, R18 ;  /* 0x000000ffff0d7224 */ /* 0x000fce00078e0012 */
[----:B------:R-:W-:Y:S05]  /*5980*/  WARPSYNC.COLLECTIVE R14, `(.L_x_987) ;  /* 0x000000000e087348 */ /* 0x000fea0003c00000 */
[----:B------:R0:W1:Y:S02]  /*5990*/  SHFL.BFLY P2, R18, R17, R16, R15 ;  /* 0x0c00001011127389 */ /* 0x000064000004000f */
[----:B01----:R-:W-:Y:S01]  /*59a0*/  ENDCOLLECTIVE ;  /* 0x000000000000791b */ /* 0x003fe20003800000 */
.L_x_987:
[----:B------:R-:W-:Y:S01]  /*59b0*/  FADD.FTZ R13, R13, R12 ;  /* 0x0000000c0d0d7221 */ /* 0x000fe20000010000 */
[----:B------:R-:W-:-:S03]  /*59c0*/  HFMA2.MMA R16, -RZ, RZ, 0, 2.384185791015625e-07 ;  /* 0x00000004ff107435 */ /* 0x000fc600000001ff */
[----:B------:R-:W-:Y:S01]  /*59d0*/  IMAD.MOV.U32 R17, RZ, RZ, R13 ;  /* 0x000000ffff117224 */ /* 0x000fe200078e000d */
[----:B------:R-:W-:-:S07]  /*59e0*/  MOV R26, R18 ;  /* 0x00000012001a7202 */ /* 0x000fce0000000f00 */
[----:B------:R-:W-:Y:S05]  /*59f0*/  WARPSYNC.COLLECTIVE R14, `(.L_x_988) ;  /* 0x000000000e087348 */ /* 0x000fea0003c00000 */
[----:B------:R0:W1:Y:S02]  /*5a00*/  SHFL.BFLY P2, R18, R17, R16, R15 ;  /* 0x0c00001011127389 */ /* 0x000064000004000f */
[----:B01----:R-:W-:Y:S01]  /*5a10*/  ENDCOLLECTIVE ;  /* 0x000000000000791b */ /* 0x003fe20003800000 */
.L_x_988:
[----:B------:R-:W-:-:S05]  /*5a20*/  FADD.FTZ R23, R26, R11 ;  /* 0x0000000b1a177221 */ /* 0x000fca0000010000 */
[----:B------:R-:W-:Y:S02]  /*5a30*/  MOV R17, R23 ;  /* 0x0000001700117202 */ /* 0x000fe40000000f00 */
[----:B------:R-:W-:-:S07]  /*5a40*/  MOV R12, R18 ;  /* 0x00000012000c7202 */ /* 0x000fce0000000f00 */
[----:B------:R-:W-:Y:S05]  /*5a50*/  WARPSYNC.COLLECTIVE R14, `(.L_x_989) ;  /* 0x000000000e087348 */ /* 0x000fea0003c00000 */
[----:B------:R0:W1:Y:S02]  /*5a60*/  SHFL.BFLY P2, R18, R17, R16, R15 ;  /* 0x0c00001011127389 */ /* 0x000064000004000f */
[----:B01----:R-:W-:Y:S01]  /*5a70*/  ENDCOLLECTIVE ;  /* 0x000000000000791b */ /* 0x003fe20003800000 */
.L_x_989:
        /* <DEDUP_REMOVED lines=10> */
.L_x_990:
        /* <DEDUP_REMOVED lines=8> */
.L_x_991:
        /* <DEDUP_REMOVED lines=8> */
.L_x_992:
        /* <DEDUP_REMOVED lines=11> */
.L_x_993:
        /* <DEDUP_REMOVED lines=10> */
.L_x_994:
[----:B------:R-:W-:Y:S01]  /*5d70*/  FADD.FTZ R26, R26, R29 ;  /* 0x0000001d1a1a7221 */ /* 0x000fe20000010000 */
[----:B------:R-:W-:Y:S01]  /*5d80*/  @!P0 IMAD.WIDE R6, R25, 0x2, R6 ;  /* 0x0000000219068825 */ /* 0x000fe200078e0206 */
[----:B------:R-:W-:-:S03]  /*5d90*/  MOV R17, R8 ;  /* 0x0000000800117202 */ /* 0x000fc60000000f00 */
[----:B------:R-:W-:-:S07]  /*5da0*/  IMAD.MOV.U32 R30, RZ, RZ, R18 ;  /* 0x000000ffff1e7224 */ /* 0x000fce00078e0012 */
[----:B------:R-:W-:Y:S05]  /*5db0*/  WARPSYNC.COLLECTIVE R14, `(.L_x_995) ;  /* 0x000000000e087348 */ /* 0x000fea0003c00000 */
[----:B------:R0:W1:Y:S02]  /*5dc0*/  SHFL.BFLY P2, R18, R17, R16, R15 ;  /* 0x0c00001011127389 */ /* 0x000064000004000f */
[----:B01----:R-:W-:Y:S01]  /*5dd0*/  ENDCOLLECTIVE ;  /* 0x000000000000791b */ /* 0x003fe20003800000 */
.L_x_995:
[----:B------:R-:W-:Y:S01]  /*5de0*/  FADD.FTZ R30, R30, R9 ;  /* 0x000000091e1e7221 */ /* 0x000fe20000010000 */
[----:B------:R-:W-:-:S03]  /*5df0*/  HFMA2.MMA R16, -RZ, RZ, 0, 2.384185791015625e-07 ;  /* 0x00000004ff107435 */ /* 0x000fc600000001ff */
[----:B------:R-:W-:Y:S01]  /*5e00*/  IMAD.MOV.U32 R17, RZ, RZ, R30 ;  /* 0x000000ffff117224 */ /* 0x000fe200078e001e */
[----:B------:R-:W-:-:S07]  /*5e10*/  MOV R11, R18 ;  /* 0x00000012000b7202 */ /* 0x000fce0000000f00 */
[----:B------:R-:W-:Y:S05]  /*5e20*/  WARPSYNC.COLLECTIVE R14, `(.L_x_996) ;  /* 0x000000000e087348 */ /* 0x000fea0003c00000 */
[----:B------:R0:W1:Y:S02]  /*5e30*/  SHFL.BFLY P2, R18, R17, R16, R15 ;  /* 0x0c00001011127389 */ /* 0x000064000004000f */
[----:B01----:R-:W-:Y:S01]  /*5e40*/  ENDCOLLECTIVE ;  /* 0x000000000000791b */ /* 0x003fe20003800000 */
.L_x_996:
[----:B------:R-:W-:Y:S02]  /*5e50*/  FADD.FTZ R24, R11, R8 ;  /* 0x000000080b187221 */ /* 0x000fe40000010000 */
[----:B------:R-:W0:Y:S03]  /*5e60*/  @!P0 LDC.64 R10, c[0x0][0x220] ;  /* 0x00008800ff0a8b82 */ /* 0x000e260000000a00 */
[----:B------:R-:W-:Y:S02]  /*5e70*/  MOV R17, R24 ;  /* 0x0000001800117202 */ /* 0x000fe40000000f00 */
[----:B------:R-:W-:-:S07]  /*5e80*/  MOV R9, R18 ;  /* 0x0000001200097202 */ /* 0x000fce0000000f00 */
[----:B0-----:R-:W-:Y:S05]  /*5e90*/  WARPSYNC.COLLECTIVE R14, `(.L_x_997) ;  /* 0x000000000e087348 */ /* 0x001fea0003c00000 */
[----:B------:R1:W2:Y:S02]  /*5ea0*/  SHFL.BFLY P2, R18, R17, R16, R15 ;  /* 0x0c00001011127389 */ /* 0x0002a4000004000f */
[----:B012---:R-:W-:Y:S01]  /*5eb0*/  ENDCOLLECTIVE ;  /* 0x000000000000791b */ /* 0x007fe20003800000 */
.L_x_997:
        /* <DEDUP_REMOVED lines=9> */
.L_x_998:
        /* <DEDUP_REMOVED lines=11> */
.L_x_999:
        /* <DEDUP_REMOVED lines=14> */
.L_x_1000:
        /* <DEDUP_REMOVED lines=11> */
.L_x_1001:
[----:B------:R-:W-:Y:S01]  /*6190*/  FADD.FTZ R21, R30, R21 ;  /* 0x000000151e157221 */ /* 0x000fe20000010000 */
[----:B------:R-:W-:Y:S06]  /*61a0*/  BRA `(.L_x_1002) ;  /* 0xffffffe000e07947 */ /* 0x000fec000383ffff */
.L_x_1003:
        /* <DEDUP_REMOVED lines=13> */
.L_x_3839:


//--------------------- .text._ZN13group_norm_v218gn_bwd_cuda_kernelI13__nv_bfloat16Li320ELi1ELi16ELi20ELi1024ELb1ELb1ELi8ELi320ELi320ELi4ELb1ELi1ELb0ELb0ELNS_15WgradSyncMethodE3ENS_16CompileConditionILi900EEEEEvPT_S6_S6_PKS5_S8_S8_S8_PKfflPfPj --------------------------
	.section	.text._ZN13group_norm_v218gn_bwd_cuda_kernelI13__nv_bfloat16Li320ELi1ELi16ELi20ELi1024ELb1ELb1ELi8ELi320ELi320ELi4ELb1ELi1ELb0ELb0ELNS_15WgradSyncMethodE3ENS_16CompileConditionILi900EEEEEvPT_S6_S6_PKS5_S8_S8_S8_PKfflPfPj,"ax",@progbits
	.align	128
        .global         _ZN13group_norm_v218gn_bwd_cuda_kernelI13__nv_bfloat16Li320ELi1ELi16ELi20ELi1024ELb1ELb1ELi8ELi320ELi320ELi4ELb1ELi1ELb0ELb0ELNS_15WgradSyncMethodE3ENS_16CompileConditionILi900EEEEEvPT_S6_S6_PKS5_S8_S8_S8_PKfflPfPj
        .type           _ZN13group_norm_v218gn_bwd_cuda_kernelI13__nv_bfloat16Li320ELi1ELi16ELi20ELi1024ELb1ELb1ELi8ELi320ELi320ELi4ELb1ELi1ELb0ELb0ELNS_15WgradSyncMethodE3ENS_16CompileConditionILi900EEEEEvPT_S6_S6_PKS5_S8_S8_S8_PKfflPfPj,@function
        .size           _ZN13group_norm_v218gn_bwd_cuda_kernelI13__nv_bfloat16Li320ELi1ELi16ELi20ELi1024ELb1ELb1ELi8ELi320ELi320ELi4ELb1ELi1ELb0ELb0ELNS_15WgradSyncMethodE3ENS_16CompileConditionILi900EEEEEvPT_S6_S6_PKS5_S8_S8_S8_PKfflPfPj,(.L_x_3840 - _ZN13group_norm_v218gn_bwd_cuda_kernelI13__nv_bfloat16Li320ELi1ELi16ELi20ELi1024ELb1ELb1ELi8ELi320ELi320ELi4ELb1ELi1ELb0ELb0ELNS_15WgradSyncMethodE3ENS_16CompileConditionILi900EEEEEvPT_S6_S6_PKS5_S8_S8_S8_PKfflPfPj)
        .other          _ZN13group_norm_v218gn_bwd_cuda_kernelI13__nv_bfloat16Li320ELi1ELi16ELi20ELi1024ELb1ELb1ELi8ELi320ELi320ELi4ELb1ELi1ELb0ELb0ELNS_15WgradSyncMethodE3ENS_16CompileConditionILi900EEEEEvPT_S6_S6_PKS5_S8_S8_S8_PKfflPfPj,@"STO_CUDA_ENTRY STV_DEFAULT"
_ZN13group_norm_v218gn_bwd_cuda_kernelI13__nv_bfloat16Li320ELi1ELi16ELi20ELi1024ELb1ELb1ELi8ELi320ELi320ELi4ELb1ELi1ELb0ELb0ELNS_15WgradSyncMethodE3ENS_16CompileConditionILi900EEEEEvPT_S6_S6_PKS5_S8_S8_S8_PKfflPfPj:
.text._ZN13group_norm_v218gn_bwd_cuda_kernelI13__nv_bfloat16Li320ELi1ELi16ELi20ELi1024ELb1ELb1ELi8ELi320ELi320ELi4ELb1ELi1ELb0ELb0ELNS_15WgradSyncMethodE3ENS_16CompileConditionILi900EEEEEvPT_S6_S6_PKS5_S8_S8_S8_PKfflPfPj:
        /* <DEDUP_REMOVED lines=29> */
.L_x_1006:
[----:B------:R-:W2:Y:S04]  /*01d0*/  LD.E.STRONG.GPU R4, desc[UR8][R2.64] ;  /* 0x0000000802047980 */ /* 0x000ea8000c10f900 */
[----:B--2---:R-:W-:Y:S01]  /*01e0*/  CCTL.IVALL ;  /* 0x00000000ff00798f */ /* 0x004fe20002000000 */
[----:B------:R-:W-:Y:S05]  /*01f0*/  YIELD ;  /* 0x0000000000007946 */ /* 0x000fea0003800000 */
[----:B-----5:R-:W-:-:S04]  /*0200*/  LOP3.LUT R4, R4, R7, RZ, 0x3c, !PT ;  /* 0x0000000704047212 */ /* 0x020fc800078e3cff */
[----:B------:R-:W-:-:S13]  /*0210*/  ISETP.GT.AND P0, PT, R4, -0x1, PT ;  /* 0xffffffff0400780c */ /* 0x000fda0003f04270 */
[----:B------:R-:W-:Y:S05]  /*0220*/  @P0 BRA `(.L_x_1006) ;  /* 0xfffffffc00e80947 */ /* 0x000fea000383ffff */
.L_x_1005:
[----:B------:R-:W-:Y:S05]  /*0230*/  WARPSYNC.ALL ;  /* 0x0000000000007948 */ /* 0x000fea0003800000 */
[----:B------:R-:W-:Y:S06]  /*0240*/  BAR.SYNC.DEFER_BLOCKING 0x0 ;  /* 0x0000000000007b1d */ /* 0x000fec0000010000 */
[----:B------:R-:W-:Y:S05]  /*0250*/  BRA `(.L_x_1007) ;  /* 0x00000024008c7947 */ /* 0x000fea0003800000 */
.L_x_1004:
[----:B------:R-:W0:Y:S01]  /*0260*/  S2R R2, SR_TID.X ;  /* 0x0000000000027919 */ /* 0x000e220000002100 */
[----:B------:R-:W1:Y:S08]  /*0270*/  LDC.64 R16, c[0x0][0x238] ;  /* 0x00008e00ff107b82 */ /* 0x000e700000000a00 */
[----:B------:R-:W2:Y:S01]  /*0280*/  LDC.64 R14, c[0x0][0x240] ;  /* 0x00009000ff0e7b82 */ /* 0x000ea20000000a00 */
[----:B0-----:R-:W-:-:S05]  /*0290*/  IMAD.WIDE.U32 R6, R2, -0x33333333, RZ ;  /* 0xcccccccd02067825 */ /* 0x001fca00078e00ff */
[----:B------:R-:W-:-:S05]  /*02a0*/  SHF.R.U32.HI R21, RZ, 0x6, R7 ;  /* 0x00000006ff157819 */ /* 0x000fca0000011607 */
[----:B------:R-:W-:-:S04]  /*02b0*/  IMAD R3, R21, -0x50, R2 ;  /* 0xffffffb015037824 */ /* 0x000fc800078e0202 */
[----:B------:R-:W-:-:S04]  /*02c0*/  IMAD.SHL.U32 R56, R3, 0x4, RZ ;  /* 0x0000000403387824 */ /* 0x000fc800078e00ff */
[----:B-1----:R-:W-:-:S04]  /*02d0*/  IMAD.WIDE R16, R56, 0x2, R16 ;  /* 0x0000000238107825 */ /* 0x002fc800078e0210 */
[----:B--2---:R-:W-:Y:S02]  /*02e0*/  IMAD.WIDE R14, R56, 0x2, R14 ;  /* 0x00000002380e7825 */ /* 0x004fe400078e020e */
[----:B------:R-:W2:Y:S04]  /*02f0*/  LDG.E.64.CONSTANT R16, desc[UR8][R16.64] ;  /* 0x0000000810107981 */ /* 0x000ea8000c1e9b00 */
[----:B------:R-:W3:Y:S01]  /*0300*/  LDG.E.64.CONSTANT R14, desc[UR8][R14.64] ;  /* 0x000000080e0e7981 */ /* 0x000ee2000c1e9b00 */
[----:B------:R-:W-:Y:S01]  /*0310*/  SHF.R.S32.HI R11, RZ, 0x1f, R2 ;  /* 0x0000001fff0b7819 */ /* 0x000fe20000011402 */
[----:B------:R-:W-:Y:S01]  /*0320*/  IMAD.WIDE.U32 R6, R3, -0x33333333, RZ ;  /* 0xcccccccd03067825 */ /* 0x000fe200078e00ff */
[----:B------:R-:W-:Y:S01]  /*0330*/  MOV R4, 0x400 ;  /* 0x0000040000047802 */ /* 0x000fe20000000f00 */
[----:B------:R-:W0:Y:S01]  /*0340*/  S2R R12, SR_CgaCtaId ;  /* 0x00000000000c7919 */ /* 0x000e220000008800 */
[----:B------:R-:W-:-:S02]  /*0350*/  LEA.HI R10, R11, R2, RZ, 0x2 ;  /* 0x000000020b0a7211 */ /* 0x000fc400078f10ff */
[----:B------:R-:W-:Y:S02]  /*0360*/  CS2R R32, SRZ ;  /* 0x0000000000207805 */ /* 0x000fe4000001ff00 */
[----:B------:R-:W-:Y:S02]  /*0370*/  IADD3 R9, R4, 0x2800, RZ ;  /* 0x0000280004097810 */ /* 0x000fe40007ffe0ff */
[----:B------:R-:W-:Y:S02]  /*0380*/  CS2R R30, SRZ ;  /* 0x00000000001e7805 */ /* 0x000fe4000001ff00 */
[----:B------:R-:W-:Y:S02]  /*0390*/  SHF.R.S32.HI R4, RZ, 0x2, R10 ;  /* 0x00000002ff047819 */ /* 0x000fe4000001140a */
[----:B------:R-:W-:Y:S02]  /*03a0*/  CS2R R28, SRZ ;  /* 0x00000000001c7805 */ /* 0x000fe4000001ff00 */
[----:B------:R-:W-:-:S02]  /*03b0*/  SHF.L.U32 R8, R0, 0x3, RZ ;  /* 0x0000000300087819 */ /* 0x000fc400000006ff */
[----:B------:R-:W-:Y:S02]  /*03c0*/  CS2R R26, SRZ ;  /* 0x00000000001a7805 */ /* 0x000fe4000001ff00 */
[C---:B------:R-:W-:Y:S01]  /*03d0*/  IADD3 R13, R4.reuse, 0xa0, RZ ;  /* 0x000000a0040d7810 */ /* 0x040fe20007ffe0ff */
[----:B------:R-:W-:Y:S01]  /*03e0*/  VIADD R19, R4, 0xf0 ;  /* 0x000000f004137836 */ /* 0x000fe20000000000 */
[----:B------:R-:W-:Y:S01]  /*03f0*/  LOP3.LUT R8, R8, 0x3f8, RZ, 0xc0, !PT ;  /* 0x000003f808087812 */ /* 0x000fe200078ec0ff */
[----:B------:R-:W-:Y:S01]  /*0400*/  UMOV UR4, URZ ;  /* 0x0000003f00047c82 */ /* 0x000fe20008000000 */
[----:B------:R-:W-:Y:S02]  /*0410*/  SHF.R.S32.HI R18, RZ, 0x1f, R13 ;  /* 0x0000001fff127819 */ /* 0x000fe4000001140d */
[----:B------:R-:W-:Y:S02]  /*0420*/  IADD3 R22, R8, R21, RZ ;  /* 0x0000001508167210 */ /* 0x000fe40007ffe0ff */
[----:B------:R-:W-:-:S02]  /*0430*/  SHF.R.S32.HI R20, RZ, 0x1f, R19 ;  /* 0x0000001fff147819 */ /* 0x000fc40000011413 */
[----:B------:R-:W-:Y:S02]  /*0440*/  LEA.HI R11, R11, R2, RZ, 0x4 ;  /* 0x000000020b0b7211 */ /* 0x000fe400078f20ff */
[----:B------:R-:W-:Y:S02]  /*0450*/  LEA.HI R18, R18, R13, RZ, 0x2 ;  /* 0x0000000d12127211 */ /* 0x000fe400078f10ff */
[----:B------:R-:W-:Y:S02]  /*0460*/  LEA.HI R20, R20, R19, RZ, 0x2 ;  /* 0x0000001314147211 */ /* 0x000fe400078f10ff */
[----:B------:R-:W-:Y:S02]  /*0470*/  SHF.R.U32.HI R18, RZ, 0x2, R18 ;  /* 0x00000002ff127819 */ /* 0x000fe40000011612 */
[----:B------:R-:W-:Y:S02]  /*0480*/  SHF.R.U32.HI R20, RZ, 0x2, R20 ;  /* 0x00000002ff147819 */ /* 0x000fe40000011614 */
[----:B------:R-:W-:-:S02]  /*0490*/  SHF.R.U32.HI R7, RZ, 0x2, R7 ;  /* 0x00000002ff077819 */ /* 0x000fc40000011607 */
[----:B0-----:R-:W-:Y:S01]  /*04a0*/  LEA R6, R12, R9, 0x18 ;  /* 0x000000090c067211 */ /* 0x001fe200078ec0ff */
[----:B------:R-:W-:-:S04]  /*04b0*/  VIADD R9, R4, 0x50 ;  /* 0x0000005004097836 */ /* 0x000fc80000000000 */
[----:B------:R-:W-:Y:S01]  /*04c0*/  IMAD R3, R3, 0x28, R6 ;  /* 0x0000002803037824 */ /* 0x000fe200078e0206 */
[----:B------:R-:W-:-:S04]  /*04d0*/  SHF.R.S32.HI R12, RZ, 0x1f, R9 ;  /* 0x0000001fff0c7819 */ /* 0x000fc80000011409 */
[----:B------:R-:W-:Y:S02]  /*04e0*/  LEA R8, R21, R3, 0x3 ;  /* 0x0000000315087211 */ /* 0x000fe400078e18ff */
[----:B------:R-:W-:Y:S02]  /*04f0*/  LOP3.LUT R3, R10, 0xfffffffc, RZ, 0xc0, !PT ;  /* 0xfffffffc0a037812 */ /* 0x000fe400078ec0ff */
[----:B------:R-:W-:Y:S02]  /*0500*/  LEA.HI R12, R12, R9, RZ, 0x2 ;  /* 0x000000090c0c7211 */ /* 0x000fe400078f10ff */
[----:B------:R-:W-:Y:S02]  /*0510*/  SHF.R.U32.HI R10, RZ, 0x4, R11 ;  /* 0x00000004ff0a7819 */ /* 0x000fe4000001160b */
[----:B------:R-:W-:Y:S02]  /*0520*/  IADD3 R3, -R3, R2, RZ ;  /* 0x0000000203037210 */ /* 0x000fe40007ffe1ff */
[----:B------:R-:W-:-:S02]  /*0530*/  SHF.R.U32.HI R12, RZ, 0x2, R12 ;  /* 0x00000002ff0c7819 */ /* 0x000fc4000001160c */
[C---:B------:R-:W-:Y:S02]  /*0540*/  LOP3.LUT R9, R3.reuse, 0x3, R10, 0x78, !PT ;  /* 0x0000000303097812 */ /* 0x040fe400078e780a */
[C---:B------:R-:W-:Y:S02]  /*0550*/  LOP3.LUT R10, R3.reuse, 0x3, R12, 0x78, !PT ;  /* 0x00000003030a7812 */ /* 0x040fe400078e780c */
[C---:B------:R-:W-:Y:S02]  /*0560*/  LOP3.LUT R11, R3.reuse, 0x3, R18, 0x78, !PT ;  /* 0x00000003030b7812 */ /* 0x040fe400078e7812 */
[----:B------:R-:W-:Y:S02]  /*0570*/  LOP3.LUT R12, R3, 0x3, R20, 0x78, !PT ;  /* 0x00000003030c7812 */ /* 0x000fe400078e7814 */
[C---:B--2---:R-:W-:Y:S01]  /*0580*/  PRMT R18, R16.reuse, 0x7632, R18 ;  /* 0x0000763210127816 */ /* 0x044fe20000000012 */
[----:B------:R-:W-:Y:S01]  /*0590*/  IMAD.U32 R3, R16, 0x10000, RZ ;  /* 0x0001000010037824 */ /* 0x000fe200078e00ff */
[----:B------:R-:W-:-:S02]  /*05a0*/  PRMT R19, R17, 0x7632, R19 ;  /* 0x0000763211137816 */ /* 0x000fc40000000013 */
[----:B---3--:R-:W-:Y:S01]  /*05b0*/  PRMT R20, R14, 0x7632, R20 ;  /* 0x000076320e147816 */ /* 0x008fe20000000014 */
[C---:B------:R-:W-:Y:S01]  /*05c0*/  IMAD.U32 R16, R15.reuse, 0x10000, RZ ;  /* 0x000100000f107824 */ /* 0x040fe200078e00ff */
[----:B------:R-:W-:Y:S01]  /*05d0*/  PRMT R21, R15, 0x7632, R21 ;  /* 0x000076320f157816 */ /* 0x000fe20000000015 */
[----:B------:R-:W-:Y:S01]  /*05e0*/  IMAD R15, R22, 0x140, RZ ;  /* 0x00000140160f7824 */ /* 0x000fe200078e02ff */
[----:B------:R-:W-:Y:S02]  /*05f0*/  SHF.L.U32 R13, R17, 0x10, RZ ;  /* 0x00000010110d7819 */ /* 0x000fe400000006ff */
[----:B------:R-:W-:Y:S01]  /*0600*/  SHF.L.U32 R17, R18, 0x10, RZ ;  /* 0x0000001012117819 */ /* 0x000fe200000006ff */
[----:B------:R-:W-:Y:S01]  /*0610*/  IMAD.U32 R18, R20, 0x10000, RZ ;  /* 0x0001000014127824 */ /* 0x000fe200078e00ff */
[----:B------:R-:W-:Y:S02]  /*0620*/  SHF.L.U32 R14, R14, 0x10, RZ ;  /* 0x000000100e0e7819 */ /* 0x000fe400000006ff */
[----:B------:R-:W-:-:S02]  /*0630*/  SHF.L.U32 R19, R19, 0x10, RZ ;  /* 0x0000001013137819 */ /* 0x000fc400000006ff */
[----:B------:R-:W-:-:S07]  /*0640*/  SHF.L.U32 R20, R21, 0x10, RZ ;  /* 0x0000001015147819 */ /* 0x000fce00000006ff */
.L_x_1023:
[----:B------:R-:W-:Y:S01]  /*0650*/  HFMA2.MMA R57, -RZ, RZ, 0, 0 ;  /* 0x00000000ff397435 */ /* 0x000fe200000001ff */
[C---:B-1----:R-:W-:Y:S01]  /*0660*/  LEA R23, P0, R63.reuse, R7, 0x4 ;  /* 0x000000073f177211 */ /* 0x042fe200078020ff */
[----:B------:R-:W-:Y:S01]  /*0670*/  IMAD R37, R66, 0x50000, RZ ;  /* 0x0005000042257824 */ /* 0x000fe200078e02ff */
[----:B------:R-:W-:Y:S01]  /*0680*/  ULDC.64 UR6, c[0x0][0x248] ;  /* 0x0000920000067ab9 */ /* 0x000fe20000000a00 */
[----:B------:R-:W-:Y:S01]  /*0690*/  ULDC UR5, c[0x0][0x250] ;  /* 0x0000940000057ab9 */ /* 0x000fe20000000800 */
[----:B------:R-:W-:Y:S02]  /*06a0*/  LEA.HI.X R34, R63, RZ, R66, 0x4, P0 ;  /* 0x000000ff3f227211 */ /* 0x000fe400000f2442 */
[----:B------:R-:W-:Y:S01]  /*06b0*/  LEA R42, P0, R23, UR6, 0x3 ;  /* 0x00000006172a7c11 */ /* 0x000fe2000f8018ff */
[----:B------:R-:W-:-:S03]  /*06c0*/  IMAD.WIDE.U32 R24, R63, 0x50000, R56 ;  /* 0x000500003f187825 */ /* 0x000fc600078e0038 */
[----:B------:R-:W-:Y:S01]  /*06d0*/  LEA.HI.X R43, R23, UR7, R34, 0x3, P0 ;  /* 0x00000007172b7c11 */ /* 0x000fe200080f1c22 */
[----:B------:R-:W-:Y:S01]  /*06e0*/  ULDC.64 UR6, c[0x0][0x230] ;  /* 0x00008c0000067ab9 */ /* 0x000fe20000000a00 */
[----:B------:R-:W-:Y:S01]  /*06f0*/  IMAD.IADD R37, R25, 0x1, R37 ;  /* 0x0000000119257824 */ /* 0x000fe200078e0225 */
[----:B------:R-:W-:-:S03]  /*0700*/  IADD3 R22, P1, R15, R24, RZ ;  /* 0x000000180f167210 */ /* 0x000fc60007f3e0ff */
[----:B------:R-:W2:Y:S01]  /*0710*/  LDG.E.64.CONSTANT R42, desc[UR8][R42.64] ;  /* 0x000000082a2a7981 */ /* 0x000ea2000c1e9b00 */
[----:B------:R-:W-:-:S04]  /*0720*/  IADD3.X R21, RZ, R37, RZ, P1, !PT ;  /* 0x00000025ff157210 */ /* 0x000fc80000ffe4ff */
[C---:B------:R-:W-:Y:S02]  /*0730*/  SHF.L.U64.HI R21, R22.reuse, 0x1, R21 ;  /* 0x0000000116157819 */ /* 0x040fe40000010215 */
[----:B------:R-:W-:Y:S01]  /*0740*/  SHF.L.U32 R22, R22, 0x1, RZ ;  /* 0x0000000116167819 */ /* 0x000fe200000006ff */
[----:B------:R-:W-:-:S03]  /*0750*/  VIADD R23, R15, 0x500 ;  /* 0x000005000f177836 */ /* 0x000fc60000000000 */
[----:B------:R-:W-:-:S04]  /*0760*/  IADD3 R34, P0, R22, UR6, RZ ;  /* 0x0000000616227c10 */ /* 0x000fc8000ff1e0ff */
[----:B------:R-:W-:Y:S02]  /*0770*/  IADD3.X R35, R21, UR7, RZ, P0, !PT ;  /* 0x0000000715237c10 */ /* 0x000fe400087fe4ff */
[----:B------:R-:W-:-:S03]  /*0780*/  IADD3 R54, P1, R23, R24, RZ ;  /* 0x0000001817367210 */ /* 0x000fc60007f3e0ff */
[----:B------:R-:W3:Y:S01]  /*0790*/  LDG.E.64.CONSTANT R24, desc[UR8][R34.64] ;  /* 0x0000000822187981 */ /* 0x000ee2000c1e9b00 */
[----:B------:R-:W-:Y:S02]  /*07a0*/  IADD3.X R37, RZ, R37, RZ, P1, !PT ;  /* 0x00000025ff257210 */ /* 0x000fe40000ffe4ff */
[C---:B------:R-:W-:Y:S02]  /*07b0*/  SHF.L.U32 R23, R54.reuse, 0x1, RZ ;  /* 0x0000000136177819 */ /* 0x040fe400000006ff */
[----:B------:R-:W-:Y:S02]  /*07c0*/  SHF.L.U64.HI R54, R54, 0x1, R37 ;  /* 0x0000000136367819 */ /* 0x000fe40000010225 */
[----:B------:R-:W-:-:S04]  /*07d0*/  IADD3 R36, P0, R23, UR6, RZ ;  /* 0x0000000617247c10 */ /* 0x000fc8000ff1e0ff */
[----:B------:R-:W-:Y:S01]  /*07e0*/  IADD3.X R37, R54, UR7, RZ, P0, !PT ;  /* 0x0000000736257c10 */ /* 0x000fe200087fe4ff */
[----:B------:R-:W-:-:S05]  /*07f0*/  ULDC.64 UR6, c[0x0][0x228] ;  /* 0x00008a0000067ab9 */ /* 0x000fca0000000a00 */
[----:B------:R-:W4:Y:S01]  /*0800*/  LDG.E.64.CONSTANT R36, desc[UR8][R36.64] ;  /* 0x0000000824247981 */ /* 0x000f22000c1e9b00 */
[----:B------:R-:W-:-:S04]  /*0810*/  IADD3 R38, P0, R22, UR6, RZ ;  /* 0x0000000616267c10 */ /* 0x000fc8000ff1e0ff */
[----:B------:R-:W-:-:S06]  /*0820*/  IADD3.X R39, R21, UR7, RZ, P0, !PT ;  /* 0x0000000715277c10 */ /* 0x000fcc00087fe4ff */
[----:B------:R-:W5:Y:S01]  /*0830*/  LDG.E.64.CONSTANT R38, desc[UR8][R38.64] ;  /* 0x0000000826267981 */ /* 0x000f62000c1e9b00 */
[----:B------:R-:W-:-:S04]  /*0840*/  IADD3 R40, P0, R23, UR6, RZ ;  /* 0x0000000617287c10 */ /* 0x000fc8000ff1e0ff */
[----:B------:R-:W-:-:S06]  /*0850*/  IADD3.X R41, R54, UR7, RZ, P0, !PT ;  /* 0x0000000736297c10 */ /* 0x000fcc00087fe4ff */
[----:B------:R-:W5:Y:S01]  /*0860*/  LDG.E.64.CONSTANT R40, desc[UR8][R40.64] ;  /* 0x0000000828287981 */ /* 0x000f62000c1e9b00 */
[----:B------:R-:W-:-:S04]  /*0870*/  IADD3 R63, P0, R63, 0x1, RZ ;  /* 0x000000013f3f7810 */ /* 0x000fc80007f1e0ff */
[----:B------:R-:W-:Y:S02]  /*0880*/  IADD3.X R66, RZ, R66, RZ, P0, !PT ;  /* 0x00000042ff427210 */ /* 0x000fe400007fe4ff */
[----:B------:R-:W-:Y:S01]  /*0890*/  ISETP.GT.U32.AND P1, PT, R2, 0x3f, PT ;  /* 0x0000003f0200780c */ /* 0x000fe20003f24070 */
[----:B--2---:R-:W-:-:S06]  /*08a0*/  FADD.FTZ R43, R43, UR5 ;  /* 0x000000052b2b7e21 */ /* 0x004fcc0008010000 */
[----:B------:R-:W0:Y:S01]  /*08b0*/  MUFU.RSQ R43, R43 ;  /* 0x0000002b002b7308 */ /* 0x000e220000001400 */
[----:B---3--:R-:W-:-:S04]  /*08c0*/  IMAD.U32 R35, R24, 0x10000, RZ ;  /* 0x0001000018237824 */ /* 0x008fc800078e00ff */
[----:B------:R-:W-:Y:S01]  /*08d0*/  FADD.FTZ R34, -R42, R35 ;  /* 0x000000232a227221 */ /* 0x000fe20000010100 */
[----:B------:R-:W-:-:S03]  /*08e0*/  SHF.L.U32 R35, R25, 0x10, RZ ;  /* 0x0000001019237819 */ /* 0x000fc600000006ff */
[----:B0-----:R-:W-:Y:S02]  /*08f0*/  FMUL.FTZ R61, R43, R34 ;  /* 0x000000222b3d7220 */ /* 0x001fe40000410000 */
[--C-:B------:R-:W-:Y:S01]  /*0900*/  FADD.FTZ R34, -R42, R35.reuse ;  /* 0x000000232a227221 */ /* 0x100fe20000010100 */
[----:B------:R-:W-:Y:S02]  /*0910*/  PRMT R35, R24, 0x7632, R35 ;  /* 0x0000763218237816 */ /* 0x000fe40000000023 */
[----:B------:R-:W-:Y:S02]  /*0920*/  PRMT R44, R25, 0x7632, R44 ;  /* 0x00007632192c7816 */ /* 0x000fe4000000002c */
[----:B------:R-:W-:Y:S01]  /*0930*/  SHF.L.U32 R47, R35, 0x10, RZ ;  /* 0x00000010232f7819 */ /* 0x000fe200000006ff */
[----:B------:R-:W-:Y:S01]  /*0940*/  FFMA.FTZ R55, R3, R61, R14 ;  /* 0x0000003d03377223 */ /* 0x000fe2000001000e */
[----:B------:R-:W-:-:S03]  /*0950*/  FMUL.FTZ R59, R43, R34 ;  /* 0x000000222b3b7220 */ /* 0x000fc60000410000 */
[----:B------:R-:W-:Y:S01]  /*0960*/  FADD.FTZ R48, -R42, R47 ;  /* 0x0000002f2a307221 */ /* 0x000fe20000010100 */
[----:B------:R-:W-:Y:S01]  /*0970*/  SHF.L.U32 R47, R44, 0x10, RZ ;  /* 0x000000102c2f7819 */ /* 0x000fe200000006ff */
[----:B------:R-:W-:Y:S02]  /*0980*/  FMUL.FTZ R34, R55, -1.4426950216293334961 ;  /* 0xbfb8aa3b37227820 */ /* 0x000fe40000410000 */
[----:B------:R-:W-:Y:S02]  /*0990*/  FMUL.FTZ R49, R43, R48 ;  /* 0x000000302b317220 */ /* 0x000fe40000410000 */
[----:B------:R-:W-:Y:S01]  /*09a0*/  FADD.FTZ R48, -R42, R47 ;  /* 0x0000002f2a307221 */ /* 0x000fe20000010100 */
[----:B------:R-:W-:Y:S01]  /*09b0*/  FFMA.FTZ R53, R13, R59, R16 ;  /* 0x0000003b0d357223 */ /* 0x000fe20000010010 */
[----:B------:R-:W0:Y:S01]  /*09c0*/  MUFU.EX2 R34, R34 ;  /* 0x0000002200227308 */ /* 0x000e220000000800 */
[----:B------:R-:W-:Y:S01]  /*09d0*/  FFMA.FTZ R57, R17, R49, R18 ;  /* 0x0000003111397223 */ /* 0x000fe20000010012 */
[----:B------:R-:W-:Y:S01]  /*09e0*/  FMUL.FTZ R51, R43, R48 ;  /* 0x000000302b337220 */ /* 0x000fe20000410000 */
[----:B------:R-:W-:Y:S01]  /*09f0*/  FMUL.FTZ R46, R53, -1.4426950216293334961 ;  /* 0xbfb8aa3b352e7820 */ /* 0x000fe20000410000 */
[----:B----4-:R-:W-:Y:S01]  /*0a00*/  SHF.L.U32 R45, R36, 0x10, RZ ;  /* 0x00000010242d7819 */ /* 0x010fe200000006ff */
[----:B------:R-:W-:Y:S01]  /*0a10*/  FMUL.FTZ R48, R57, -1.4426950216293334961 ;  /* 0xbfb8aa3b39307820 */ /* 0x000fe20000410000 */
[----:B------:R-:W-:-:S03]  /*0a20*/  FFMA.FTZ R64, R19, R51, R20 ;  /* 0x0000003313407223 */ /* 0x000fc60000010014 */
[----:B------:R-:W-:Y:S01]  /*0a30*/  FADD.FTZ R60, -R42, R45 ;  /* 0x0000002d2a3c7221 */ /* 0x000fe20000010100 */
[----:B------:R-:W-:Y:S01]  /*0a40*/  FMUL.FTZ R52, R64, -1.4426950216293334961 ;  /* 0xbfb8aa3b40347820 */ /* 0x000fe20000410000 */
[----:B------:R-:W1:Y:S01]  /*0a50*/  MUFU.EX2 R46, R46 ;  /* 0x0000002e002e7308 */ /* 0x000e620000000800 */
[----:B------:R-:W-:-:S07]  /*0a60*/  IMAD.U32 R45, R37, 0x10000, RZ ;  /* 0x00010000252d7824 */ /* 0x000fce00078e00ff */
[----:B------:R-:W2:Y:S01]  /*0a70*/  MUFU.EX2 R48, R48 ;  /* 0x0000003000307308 */ /* 0x000ea20000000800 */
[--C-:B------:R-:W-:Y:S01]  /*0a80*/  FADD.FTZ R58, -R42, R45.reuse ;  /* 0x0000002d2a3a7221 */ /* 0x100fe20000010100 */
[----:B------:R-:W-:Y:S01]  /*0a90*/  PRMT R45, R36, 0x7632, R45 ;  /* 0x00007632242d7816 */ /* 0x000fe2000000002d */
[----:B0-----:R-:W-:Y:S01]  /*0aa0*/  FADD.FTZ R68, R34, 1 ;  /* 0x3f80000022447421 */ /* 0x001fe20000010000 */
[----:B------:R-:W-:-:S04]  /*0ab0*/  PRMT R34, R37, 0x7632, R34 ;  /* 0x0000763225227816 */ /* 0x000fc80000000022 */
[----:B------:R-:W0:Y:S01]  /*0ac0*/  MUFU.EX2 R52, R52 ;  /* 0x0000003400347308 */ /* 0x000e220000000800 */
[----:B------:R-:W-:Y:S01]  /*0ad0*/  IMAD.U32 R45, R45, 0x10000, RZ ;  /* 0x000100002d2d7824 */ /* 0x000fe200078e00ff */
[----:B------:R-:W-:Y:S01]  /*0ae0*/  SHF.L.U32 R71, R34, 0x10, RZ ;  /* 0x0000001022477819 */ /* 0x000fe200000006ff */
[C---:B------:R-:W-:Y:S01]  /*0af0*/  FMUL.FTZ R60, R43.reuse, R60 ;  /* 0x0000003c2b3c7220 */ /* 0x040fe20000410000 */
[C---:B------:R-:W-:Y:S01]  /*0b00*/  FMUL.FTZ R58, R43.reuse, R58 ;  /* 0x0000003a2b3a7220 */ /* 0x040fe20000410000 */
[----:B------:R-:W-:Y:S01]  /*0b10*/  FADD.FTZ R50, -R42, R45 ;  /* 0x0000002d2a327221 */ /* 0x000fe20000010100 */
[----:B-1----:R-:W-:Y:S01]  /*0b20*/  FADD.FTZ R69, R46, 1 ;  /* 0x3f8000002e457421 */ /* 0x002fe20000010000 */
[----:B------:R-:W-:Y:S01]  /*0b30*/  FADD.FTZ R46, -R42, R71 ;  /* 0x000000472a2e7221 */ /* 0x000fe20000010100 */
[----:B------:R-:W1:Y:S01]  /*0b40*/  MUFU.RCP R68, R68 ;  /* 0x0000004400447308 */ /* 0x000e620000001000 */
[----:B--2---:R-:W-:Y:S01]  /*0b50*/  FADD.FTZ R67, R48, 1 ;  /* 0x3f80000030437421 */ /* 0x004fe20000010000 */
[----:B------:R-:W-:Y:S01]  /*0b60*/  FMUL.FTZ R47, R43, R50 ;  /* 0x000000322b2f7220 */ /* 0x000fe20000410000 */
[----:B------:R-:W-:Y:S01]  /*0b70*/  FFMA.FTZ R35, R3, R60, R14 ;  /* 0x0000003c03237223 */ /* 0x000fe2000001000e */
[----:B------:R-:W-:Y:S01]  /*0b80*/  FFMA.FTZ R44, R13, R58, R16 ;  /* 0x0000003a0d2c7223 */ /* 0x000fe20000010010 */
[----:B------:R-:W-:Y:S01]  /*0b90*/  FMUL.FTZ R46, R43, R46 ;  /* 0x0000002e2b2e7220 */ /* 0x000fe20000410000 */
[----:B------:R-:W-:Y:S01]  /*0ba0*/  FFMA.FTZ R45, R17, R47, R18 ;  /* 0x0000002f112d7223 */ /* 0x000fe20000010012 */
[----:B------:R-:W-:Y:S01]  /*0bb0*/  FMUL.FTZ R65, R35, -1.4426950216293334961 ;  /* 0xbfb8aa3b23417820 */ /* 0x000fe20000410000 */
[----:B------:R-:W2:Y:S01]  /*0bc0*/  MUFU.RCP R69, R69 ;  /* 0x0000004500457308 */ /* 0x000ea20000001000 */
[----:B0-----:R-:W-:Y:S01]  /*0bd0*/  FADD.FTZ R48, R52, 1 ;  /* 0x3f80000034307421 */ /* 0x001fe20000010000 */
[----:B------:R-:W-:Y:S01]  /*0be0*/  FMUL.FTZ R62, R44, -1.4426950216293334961 ;  /* 0xbfb8aa3b2c3e7820 */ /* 0x000fe20000410000 */
[----:B------:R-:W-:Y:S01]  /*0bf0*/  FFMA.FTZ R34, R19, R46, R20 ;  /* 0x0000002e13227223 */ /* 0x000fe20000010014 */
[----:B------:R-:W-:-:S04]  /*0c00*/  FMUL.FTZ R50, R45, -1.4426950216293334961 ;  /* 0xbfb8aa3b2d327820 */ /* 0x000fc80000410000 */
[----:B------:R-:W0:Y:S01]  /*0c10*/  MUFU.RCP R67, R67 ;  /* 0x0000004300437308 */ /* 0x000e220000001000 */
[----:B------:R-:W-:-:S07]  /*0c20*/  FMUL.FTZ R52, R34, -1.4426950216293334961 ;  /* 0xbfb8aa3b22347820 */ /* 0x000fce0000410000 */
[----:B------:R-:W3:Y:S01]  /*0c30*/  MUFU.RCP R48, R48 ;  /* 0x0000003000307308 */ /* 0x000ee20000001000 */
[----:B-1----:R-:W-:-:S07]  /*0c40*/  FADD.FTZ R70, -R68, 1 ;  /* 0x3f80000044467421 */ /* 0x002fce0000010100 */
[----:B------:R-:W1:Y:S08]  /*0c50*/  MUFU.EX2 R65, R65 ;  /* 0x0000004100417308 */ /* 0x000e700000000800 */
[----:B------:R-:W4:Y:S01]  /*0c60*/  MUFU.EX2 R62, R62 ;  /* 0x0000003e003e7308 */ /* 0x000f220000000800 */
[----:B--2---:R-:W-:-:S07]  /*0c70*/  FADD.FTZ R72, -R69, 1 ;  /* 0x3f80000045487421 */ /* 0x004fce0000010100 */
[----:B------:R-:W2:Y:S01]  /*0c80*/  MUFU.EX2 R50, R50 ;  /* 0x0000003200327308 */ /* 0x000ea20000000800 */
[----:B------:R-:W-:Y:S01]  /*0c90*/  FFMA.FTZ R55, R55, R70, 1 ;  /* 0x3f80000037377423 */ /* 0x000fe20000010046 */
[----:B0-----:R-:W-:-:S06]  /*0ca0*/  FADD.FTZ R70, -R67, 1 ;  /* 0x3f80000043467421 */ /* 0x001fcc0000010100 */
[----:B------:R-:W0:Y:S01]  /*0cb0*/  MUFU.EX2 R52, R52 ;  /* 0x0000003400347308 */ /* 0x000e220000000800 */
[----:B------:R-:W-:Y:S01]  /*0cc0*/  FFMA.FTZ R72, R53, R72, 1 ;  /* 0x3f80000035487423 */ /* 0x000fe20000010048 */
[----:B------:R-:W-:Y:S01]  /*0cd0*/  FMUL.FTZ R68, R68, R55 ;  /* 0x0000003744447220 */ /* 0x000fe20000410000 */
[----:B---3--:R-:W-:Y:S01]  /*0ce0*/  FADD.FTZ R55, -R48, 1 ;  /* 0x3f80000030377421 */ /* 0x008fe20000010100 */
[----:B------:R-:W-:Y:S01]  /*0cf0*/  FFMA.FTZ R70, R57, R70, 1 ;  /* 0x3f80000039467423 */ /* 0x000fe20000010046 */
[----:B-1----:R-:W-:Y:S01]  /*0d00*/  FADD.FTZ R73, R65, 1 ;  /* 0x3f80000041497421 */ /* 0x002fe20000010000 */
[----:B----4-:R-:W-:Y:S01]  /*0d10*/  FADD.FTZ R74, R62, 1 ;  /* 0x3f8000003e4a7421 */ /* 0x010fe20000010000 */
[----:B------:R-:W-:Y:S01]  /*0d20*/  FMUL.FTZ R72, R69, R72 ;  /* 0x0000004845487220 */ /* 0x000fe20000410000 */
[----:B-----5:R-:W-:Y:S01]  /*0d30*/  SHF.L.U32 R65, R38, 0x10, RZ ;  /* 0x0000001026417819 */ /* 0x020fe200000006ff */
[----:B------:R-:W-:Y:S01]  /*0d40*/  FMUL.FTZ R69, R67, R70 ;  /* 0x0000004643457220 */ /* 0x000fe20000410000 */
[----:B------:R-:W-:Y:S01]  /*0d50*/  FFMA.FTZ R57, R64, R55, 1 ;  /* 0x3f80000040397423 */ /* 0x000fe20000010037 */
[----:B------:R-:W-:Y:S01]  /*0d60*/  PRMT R62, R38, 0x7632, R62 ;  /* 0x00007632263e7816 */ /* 0x000fe2000000003e */
[----:B--2---:R-:W-:Y:S01]  /*0d70*/  FADD.FTZ R70, R50, 1 ;  /* 0x3f80000032467421 */ /* 0x004fe20000010000 */
[----:B------:R-:W1:Y:S01]  /*0d80*/  MUFU.RCP R55, R74 ;  /* 0x0000004a00377308 */ /* 0x000e620000001000 */
[----:B------:R-:W-:Y:S01]  /*0d90*/  FMUL.FTZ R64, R65, R68 ;  /* 0x0000004441407220 */ /* 0x000fe20000410000 */
[----:B------:R-:W-:Y:S01]  /*0da0*/  SHF.L.U32 R50, R62, 0x10, RZ ;  /* 0x000000103e327819 */ /* 0x000fe200000006ff */
[----:B0-----:R-:W-:-:S05]  /*0db0*/  FADD.FTZ R52, R52, 1 ;  /* 0x3f80000034347421 */ /* 0x001fca0000010000 */
[----:B------:R-:W0:Y:S01]  /*0dc0*/  MUFU.RCP R53, R73 ;  /* 0x0000004900357308 */ /* 0x000e220000001000 */
[C---:B------:R-:W-:Y:S01]  /*0dd0*/  PRMT R67, R39.reuse, 0x7632, R67 ;  /* 0x0000763227437816 */ /* 0x040fe20000000043 */
[----:B------:R-:W-:Y:S02]  /*0de0*/  IMAD.U32 R71, R39, 0x10000, RZ ;  /* 0x0001000027477824 */ /* 0x000fe400078e00ff */
[----:B------:R-:W-:-:S04]  /*0df0*/  FMUL.FTZ R68, R3, R64 ;  /* 0x0000004003447220 */ /* 0x000fc80000410000 */
[----:B------:R0:W2:Y:S01]  /*0e00*/  MUFU.RCP R65, R70 ;  /* 0x0000004600417308 */ /* 0x0000a20000001000 */
[----:B------:R-:W-:Y:S01]  /*0e10*/  FMUL.FTZ R50, R50, R69 ;  /* 0x0000004532327220 */ /* 0x000fe20000410000 */
[----:B------:R-:W-:Y:S01]  /*0e20*/  SHF.L.U32 R69, R67, 0x10, RZ ;  /* 0x0000001043457819 */ /* 0x000fe200000006ff */
[----:B------:R-:W-:Y:S01]  /*0e30*/  FMUL.FTZ R62, R71, R72 ;  /* 0x00000048473e7220 */ /* 0x000fe20000410000 */
[----:B------:R-:W-:-:S04]  /*0e40*/  FFMA.FTZ R68, R61, R68, RZ ;  /* 0x000000443d447223 */ /* 0x000fc800000100ff */
[----:B------:R-:W3:Y:S01]  /*0e50*/  MUFU.RCP R52, R52 ;  /* 0x0000003400347308 */ /* 0x000ee20000001000 */
[----:B------:R-:W-:Y:S01]  /*0e60*/  FMUL.FTZ R67, R17, R50 ;  /* 0x0000003211437220 */ /* 0x000fe20000410000 */
[----:B------:R-:W-:Y:S01]  /*0e70*/  FMUL.FTZ R48, R48, R57 ;  /* 0x0000003930307220 */ /* 0x000fe20000410000 */
[----:B------:R-:W-:Y:S02]  /*0e80*/  FMUL.FTZ R57, R13, R62 ;  /* 0x0000003e0d397220 */ /* 0x000fe40000410000 */
[----:B------:R-:W-:Y:S01]  /*0e90*/  FFMA.FTZ R68, R49, R67, R68 ;  /* 0x0000004331447223 */ /* 0x000fe20000010044 */
[----:B------:R-:W-:Y:S01]  /*0ea0*/  FMUL.FTZ R48, R69, R48 ;  /* 0x0000003045307220 */ /* 0x000fe20000410000 */
[----:B-1----:R-:W-:Y:S01]  /*0eb0*/  FADD.FTZ R67, -R55, 1 ;  /* 0x3f80000037437421 */ /* 0x002fe20000010100 */
[----:B0-----:R-:W-:Y:S01]  /*0ec0*/  FADD.FTZ R70, -R53, 1 ;  /* 0x3f80000035467421 */ /* 0x001fe20000010100 */
[----:B------:R-:W-:Y:S01]  /*0ed0*/  FFMA.FTZ R68, R59, R57, R68 ;  /* 0x000000393b447223 */ /* 0x000fe20000010044 */
[----:B--2---:R-:W-:Y:S01]  /*0ee0*/  FADD.FTZ R72, -R65, 1 ;  /* 0x3f80000041487421 */ /* 0x004fe20000010100 */
[----:B------:R-:W-:Y:S01]  /*0ef0*/  FMUL.FTZ R57, R19, R48 ;  /* 0x0000003013397220 */ /* 0x000fe20000410000 */
[----:B------:R-:W-:Y:S01]  /*0f00*/  FFMA.FTZ R44, R44, R67, 1 ;  /* 0x3f8000002c2c7423 */ /* 0x000fe20000010043 */
[----:B------:R-:W-:Y:S01]  /*0f10*/  FFMA.FTZ R70, R35, R70, 1 ;  /* 0x3f80000023467423 */ /* 0x000fe20000010046 */
[----:B------:R-:W-:Y:S01]  /*0f20*/  FFMA.FTZ R72, R45, R72, 1 ;  /* 0x3f8000002d487423 */ /* 0x000fe20000010048 */
[----:B------:R-:W-:Y:S01]  /*0f30*/  FFMA.FTZ R35, R51, R57, R68 ;  /* 0x0000003933237223 */ /* 0x000fe20000010044 */
[----:B------:R-:W-:Y:S01]  /*0f40*/  FMUL.FTZ R55, R55, R44 ;  /* 0x0000002c37377220 */ /* 0x000fe20000410000 */
[----:B---3--:R-:W-:Y:S01]  /*0f50*/  FADD.FTZ R45, -R52, 1 ;  /* 0x3f800000342d7421 */ /* 0x008fe20000010100 */
[----:B------:R-:W-:Y:S01]  /*0f60*/  FMUL.FTZ R70, R53, R70 ;  /* 0x0000004635467220 */ /* 0x000fe20000410000 */
[C---:B------:R-:W-:Y:S01]  /*0f70*/  IMAD.U32 R57, R40.reuse, 0x10000, RZ ;  /* 0x0001000028397824 */ /* 0x040fe200078e00ff */
[----:B------:R-:W-:Y:S01]  /*0f80*/  PRMT R44, R40, 0x7632, R44 ;  /* 0x00007632282c7816 */ /* 0x000fe2000000002c */
[----:B------:R-:W-:Y:S01]  /*0f90*/  FFMA.FTZ R45, R34, R45, 1 ;  /* 0x3f800000222d7423 */ /* 0x000fe2000001002d */
[----:B------:R-:W-:Y:S01]  /*0fa0*/  FFMA.FTZ R34, R3, R64, RZ ;  /* 0x0000004003227223 */ /* 0x000fe200000100ff */
[----:B------:R-:W-:Y:S01]  /*0fb0*/  FMUL.FTZ R57, R57, R70 ;  /* 0x0000004639397220 */ /* 0x000fe20000410000 */
[----:B------:R-:W-:Y:S01]  /*0fc0*/  SHF.L.U32 R53, R44, 0x10, RZ ;  /* 0x000000102c357819 */ /* 0x000fe200000006ff */
[----:B------:R-:W-:Y:S01]  /*0fd0*/  FMUL.FTZ R72, R65, R72 ;  /* 0x0000004841487220 */ /* 0x000fe20000410000 */
[----:B------:R-:W-:Y:S01]  /*0fe0*/  FMUL.FTZ R44, R52, R45 ;  /* 0x0000002d342c7220 */ /* 0x000fe20000410000 */
[----:B------:R-:W-:Y:S01]  /*0ff0*/  FFMA.FTZ R34, R17, R50, R34 ;  /* 0x0000003211227223 */ /* 0x000fe20000010022 */
[----:B------:R-:W-:Y:S01]  /*1000*/  FMUL.FTZ R45, R3, R57 ;  /* 0x00000039032d7220 */ /* 0x000fe20000410000 */
[----:B------:R-:W-:-:S02]  /*1010*/  FMUL.FTZ R52, R53, R72 ;  /* 0x0000004835347220 */ /* 0x000fc40000410000 */
[--C-:B------:R-:W-:Y:S01]  /*1020*/  FFMA.FTZ R68, R13, R62, R34.reuse ;  /* 0x0000003e0d447223 */ /* 0x100fe20000010022 */
[----:B------:R-:W-:Y:S01]  /*1030*/  FFMA.FTZ R70, R60, R45, R35 ;  /* 0x0000002d3c467223 */ /* 0x000fe20000010023 */
[----:B------:R-:W-:Y:S01]  /*1040*/  PRMT R34, R41, 0x7632, R34 ;  /* 0x0000763229227816 */ /* 0x000fe20000000022 */
[----:B------:R-:W-:-:S04]  /*1050*/  FMUL.FTZ R35, R17, R52 ;  /* 0x0000003411237220 */ /* 0x000fc80000410000 */
[----:B------:R-:W-:Y:S02]  /*1060*/  IMAD.U32 R65, R34, 0x10000, RZ ;  /* 0x0001000022417824 */ /* 0x000fe400078e00ff */
[----:B------:R-:W-:Y:S02]  /*1070*/  FFMA.FTZ R45, R47, R35, R70 ;  /* 0x000000232f2d7223 */ /* 0x000fe40000010046 */
[----:B------:R-:W0:Y:S01]  /*1080*/  LDC.64 R34, c[0x0][0x258] ;  /* 0x00009600ff227b82 */ /* 0x000e220000000a00 */
[----:B------:R-:W-:Y:S01]  /*1090*/  SHF.L.U32 R72, R41, 0x10, RZ ;  /* 0x0000001029487819 */ /* 0x000fe200000006ff */
[----:B------:R-:W-:-:S04]  /*10a0*/  FFMA.FTZ R68, R19, R48, R68 ;  /* 0x0000003013447223 */ /* 0x000fc80000010044 */
[----:B------:R-:W-:Y:S01]  /*10b0*/  FMUL.FTZ R55, R72, R55 ;  /* 0x0000003748377220 */ /* 0x000fe20000410000 */
[----:B------:R-:W-:-:S03]  /*10c0*/  FFMA.FTZ R68, R3, R57, R68 ;  /* 0x0000003903447223 */ /* 0x000fc60000010044 */
[----:B------:R-:W-:Y:S01]  /*10d0*/  FMUL.FTZ R53, R13, R55 ;  /* 0x000000370d357220 */ /* 0x000fe20000410000 */
[----:B------:R-:W-:Y:S01]  /*10e0*/  FFMA.FTZ R70, R17, R52, R68 ;  /* 0x0000003411467223 */ /* 0x000fe20000010044 */
[----:B------:R-:W-:Y:S02]  /*10f0*/  FMUL.FTZ R68, R65, R44 ;  /* 0x0000002c41447220 */ /* 0x000fe40000410000 */
[----:B------:R-:W-:Y:S01]  /*1100*/  FFMA.FTZ R45, R58, R53, R45 ;  /* 0x000000353a2d7223 */ /* 0x000fe2000001002d */
[----:B------:R-:W-:Y:S01]  /*1110*/  FFMA.FTZ R44, R13, R55, R70 ;  /* 0x000000370d2c7223 */ /* 0x000fe20000010046 */
[----:B------:R-:W-:Y:S01]  /*1120*/  FMUL.FTZ R53, R19, R68 ;  /* 0x0000004413357220 */ /* 0x000fe20000410000 */
[----:B0-----:R-:W-:-:S04]  /*1130*/  ISETP.GE.U32.AND P0, PT, R63, R34, PT ;  /* 0x000000223f00720c */ /* 0x001fc80003f06070 */
[----:B------:R-:W-:Y:S01]  /*1140*/  ISETP.GE.AND.EX P0, PT, R66, R35, PT, P0 ;  /* 0x000000234200720c */ /* 0x000fe20003f06300 */
[----:B------:R-:W-:Y:S01]  /*1150*/  FFMA.FTZ R44, R19, R68, R44 ;  /* 0x00000044132c7223 */ /* 0x000fe2000001002c */
[----:B------:R-:W-:Y:S01]  /*1160*/  FFMA.FTZ R45, R46, R53, R45 ;  /* 0x000000352e2d7223 */ /* 0x000fe2000001002d */
[----:B------:R-:W-:Y:S01]  /*1170*/  FFMA.FTZ R30, R49, R50, R30 ;  /* 0x00000032311e7223 */ /* 0x000fe2000001001e */
[----:B------:R-:W-:Y:S01]  /*1180*/  FFMA.FTZ R53, R51, R48, R26 ;  /* 0x0000003033357223 */ /* 0x000fe2000001001a */
[----:B------:R-:W-:Y:S01]  /*1190*/  FADD.FTZ R31, R50, R31 ;  /* 0x0000001f321f7221 */ /* 0x000fe20000010000 */
[----:B------:R-:W-:Y:S01]  /*11a0*/  FADD.FTZ R27, R48, R27 ;  /* 0x0000001b301b7221 */ /* 0x000fe20000010000 */
[----:B------:R0:W-:Y:S01]  /*11b0*/  STS.64 [R8], R44 ;  /* 0x0000002c08007388 */ /* 0x0001e20000000a00 */
[----:B------:R-:W-:Y:S01]  /*11c0*/  FFMA.FTZ R49, R61, R64, R32 ;  /* 0x000000403d317223 */ /* 0x000fe20000010020 */
[----:B------:R-:W-:Y:S01]  /*11d0*/  FADD.FTZ R48, R64, R33 ;  /* 0x0000002140307221 */ /* 0x000fe20000010000 */
[----:B------:R-:W-:Y:S01]  /*11e0*/  FFMA.FTZ R51, R59, R62, R28 ;  /* 0x0000003e3b337223 */ /* 0x000fe2000001001c */
[----:B------:R-:W-:Y:S01]  /*11f0*/  FADD.FTZ R50, R62, R29 ;  /* 0x0000001d3e327221 */ /* 0x000fe20000010000 */
[----:B------:R-:W-:Y:S01]  /*1200*/  FFMA.FTZ R30, R47, R52, R30 ;  /* 0x000000342f1e7223 */ /* 0x000fe2000001001e */
[----:B------:R-:W-:Y:S01]  /*1210*/  FADD.FTZ R31, R31, R52 ;  /* 0x000000341f1f7221 */ /* 0x000fe20000010000 */
[----:B------:R-:W-:Y:S01]  /*1220*/  FFMA.FTZ R26, R46, R68, R53 ;  /* 0x000000442e1a7223 */ /* 0x000fe20000010035 */
[----:B------:R-:W-:Y:S01]  /*1230*/  FADD.FTZ R27, R27, R68 ;  /* 0x000000441b1b7221 */ /* 0x000fe20000010000 */
[----:B------:R-:W-:Y:S01]  /*1240*/  MOV R65, RZ ;  /* 0x000000ff00417202 */ /* 0x000fe20000000f00 */
[----:B------:R-:W-:-:S02]  /*1250*/  IMAD.MOV.U32 R67, RZ, RZ, RZ ;  /* 0x000000ffff437224 */ /* 0x000fc400078e00ff */
[----:B------:R-:W-:Y:S01]  /*1260*/  FFMA.FTZ R32, R60, R57, R49 ;  /* 0x000000393c207223 */ /* 0x000fe20000010031 */
[----:B------:R-:W-:Y:S01]  /*1270*/  FADD.FTZ R33, R48, R57 ;  /* 0x0000003930217221 */ /* 0x000fe20000010000 */
[----:B------:R-:W-:Y:S01]  /*1280*/  FFMA.FTZ R28, R58, R55, R51 ;  /* 0x000000373a1c7223 */ /* 0x000fe20000010033 */
[----:B------:R-:W-:Y:S01]  /*1290*/  FADD.FTZ R29, R50, R55 ;  /* 0x00000037321d7221 */ /* 0x000fe20000010000 */
        /* <DEDUP_REMOVED lines=21> */
[--C-:B------:R-:W-:Y:S01]  /*13f0*/  IMAD R44, R9, 0x8, R52.reuse ;  /* 0x00000008092c7824 */ /* 0x100fe200078e0234 */
[-C--:B------:R-:W-:Y:S01]  /*1400*/  LEA R46, R10, R52.reuse, 0x3 ;  /* 0x000000340a2e7211 */ /* 0x080fe200078e18ff */
[----:B------:R-:W-:Y:S01]  /*1410*/  IMAD R51, R12, 0x8, R52 ;  /* 0x000000080c337824 */ /* 0x000fe200078e0234 */
[----:B------:R-:W-:Y:S01]  /*1420*/  STS.64 [R50], R30 ;  /* 0x0000001e32007388 */ /* 0x000fe20000000a00 */
[----:B------:R-:W-:-:S02]  /*1430*/  LEA R49, R11, R52, 0x3 ;  /* 0x000000340b317211 */ /* 0x000fc400078e18ff */
        /* <DEDUP_REMOVED lines=18> */
.L_x_1008:
[----:B------:R-:W-:Y:S04]  /*1560*/  BSSY B0, `(.L_x_1009) ;  /* 0x0000028000007945 */ /* 0x000fe80003800000 */
[----:B------:R-:W-:Y:S05]  /*1570*/  @P1 BRA `(.L_x_1010) ;  /* 0x0000000000981947 */ /* 0x000fea0003800000 */
[----:B------:R-:W-:Y:S02]  /*1580*/  SHF.R.U32.HI R44, RZ, 0x2, R2 ;  /* 0x00000002ff2c7819 */ /* 0x000fe40000011602 */
[----:B0-----:R-:W-:-:S03]  /*1590*/  SHF.L.U32 R50, R2, 0x3, RZ ;  /* 0x0000000302327819 */ /* 0x001fc600000006ff */
[----:B------:R-:W-:Y:S01]  /*15a0*/  IMAD R44, R44, 0x14, RZ ;  /* 0x000000142c2c7824 */ /* 0x000fe200078e02ff */
[----:B------:R-:W-:-:S03]  /*15b0*/  LOP3.LUT R50, R50, 0x18, RZ, 0xc0, !PT ;  /* 0x0000001832327812 */ /* 0x000fc600078ec0ff */
[C---:B------:R-:W-:Y:S01]  /*15c0*/  VIADD R46, R44.reuse, 0x4 ;  /* 0x000000042c2e7836 */ /* 0x040fe20000000000 */
[----:B------:R-:W-:Y:S02]  /*15d0*/  SHF.R.U32.HI R45, RZ, 0x2, R44 ;  /* 0x00000002ff2d7819 */ /* 0x000fe4000001162c */
[C---:B------:R-:W-:Y:S02]  /*15e0*/  IADD3 R48, R44.reuse, 0x8, RZ ;  /* 0x000000082c307810 */ /* 0x040fe40007ffe0ff */
[----:B------:R-:W-:Y:S01]  /*15f0*/  SHF.R.U32.HI R47, RZ, 0x2, R46 ;  /* 0x00000002ff2f7819 */ /* 0x000fe2000001162e */
[----:B------:R-:W-:Y:S01]  /*1600*/  IMAD R45, R45, 0x28, R6 ;  /* 0x000000282d2d7824 */ /* 0x000fe200078e0206 */
[----:B------:R-:W-:Y:S01]  /*1610*/  SHF.R.U32.HI R49, RZ, 0x2, R48 ;  /* 0x00000002ff317819 */ /* 0x000fe20000011630 */
[C---:B------:R-:W-:Y:S01]  /*1620*/  VIADD R46, R44.reuse, 0xc ;  /* 0x0000000c2c2e7836 */ /* 0x040fe20000000000 */
        /* <DEDUP_REMOVED lines=12> */
[C---:B------:R-:W-:Y:S02]  /*16f0*/  IADD3 R51, R50.reuse, R51, RZ ;  /* 0x0000003332337210 */ /* 0x040fe40007ffe0ff */
[----:B------:R-:W2:Y:S01]  /*1700*/  LDS.64 R48, [R49] ;  /* 0x0000000031307984 */ /* 0x000ea20000000a00 */
        /* <DEDUP_REMOVED lines=13> */
.L_x_1010:
[----:B------:R-:W-:Y:S05]  /*17e0*/  BSYNC B0 ;  /* 0x0000000000007941 */ /* 0x000fea0003800000 */
.L_x_1009:
[----:B------:R-:W1:Y:S01]  /*17f0*/  SHFL.BFLY PT, R44, R65, 0x2, 0x1f ;  /* 0x0c401f00412c7f89 */ /* 0x000e6200000e0000 */
[----:B------:R-:W-:Y:S01]  /*1800*/  LOP3.LUT P2, RZ, R2, 0xffffffc3, RZ, 0xc0, !PT ;  /* 0xffffffc302ff7812 */ /* 0x000fe2000784c0ff */
[----:B------:R-:W-:Y:S01]  /*1810*/  BSSY B0, `(.L_x_1011) ;  /* 0x0000015000007945 */ /* 0x000fe20003800000 */
[----:B------:R-:W-:Y:S01]  /*1820*/  ISETP.GE.U32.AND P1, PT, R63, R34, PT ;  /* 0x000000223f00720c */ /* 0x000fe20003f26070 */
[----:B------:R-:W2:Y:S01]  /*1830*/  SHFL.BFLY PT, R48, R67, 0x2, 0x1f ;  /* 0x0c401f0043307f89 */ /* 0x000ea200000e0000 */
[----:B0-----:R-:W-:Y:S01]  /*1840*/  PRMT R52, R24, 0x7632, R52 ;  /* 0x0000763218347816 */ /* 0x001fe20000000034 */
[----:B-1----:R-:W-:Y:S01]  /*1850*/  FADD.FTZ R46, R44, R65 ;  /* 0x000000412c2e7221 */ /* 0x002fe20000010000 */
[----:B--2---:R-:W-:-:S04]  /*1860*/  FADD.FTZ R48, R48, R67 ;  /* 0x0000004330307221 */ /* 0x004fc80000010000 */
[----:B------:R-:W0:Y:S04]  /*1870*/  SHFL.BFLY PT, R45, R46, 0x1, 0x1f ;  /* 0x0c201f002e2d7f89 */ /* 0x000e2800000e0000 */
[----:B------:R-:W1:Y:S01]  /*1880*/  SHFL.BFLY PT, R47, R48, 0x1, 0x1f ;  /* 0x0c201f00302f7f89 */ /* 0x000e6200000e0000 */
[----:B0-----:R-:W-:Y:S01]  /*1890*/  FADD.FTZ R44, R46, R45 ;  /* 0x0000002d2e2c7221 */ /* 0x001fe20000010000 */
[----:B-1----:R-:W-:Y:S01]  /*18a0*/  FADD.FTZ R45, R48, R47 ;  /* 0x0000002f302d7221 */ /* 0x002fe20000010000 */
[----:B------:R-:W-:Y:S06]  /*18b0*/  @P2 BRA `(.L_x_1012) ;  /* 0x0000000000282947 */ /* 0x000fec0003800000 */
[----:B------:R-:W0:Y:S01]  /*18c0*/  LDC R24, c[0x0][0x10] ;  /* 0x00000400ff187b82 */ /* 0x000e220000000800 */
[----:B------:R-:W-:-:S05]  /*18d0*/  SHF.R.U32.HI R48, RZ, 0x2, R2 ;  /* 0x00000002ff307819 */ /* 0x000fca0000011602 */
[----:B------:R-:W-:Y:S02]  /*18e0*/  IMAD.SHL.U32 R49, R48, 0x80, RZ ;  /* 0x0000008030317824 */ /* 0x000fe400078e00ff */
[----:B------:R-:W1:Y:S03]  /*18f0*/  LDC.64 R46, c[0x0][0x260] ;  /* 0x00009800ff2e7b82 */ /* 0x000e660000000a00 */
[----:B------:R-:W-:Y:S01]  /*1900*/  LOP3.LUT R49, R49, 0xffffff80, R0, 0xe2, !PT ;  /* 0xffffff8031317812 */ /* 0x000fe200078ee200 */
[----:B0-----:R-:W-:-:S05]  /*1910*/  IMAD R24, R24, UR4, R5 ;  /* 0x0000000418187c24 */ /* 0x001fca000f8e0205 */
[----:B------:R-:W-:-:S04]  /*1920*/  LEA R24, R24, R49, 0xb ;  /* 0x0000003118187211 */ /* 0x000fc800078e58ff */
[----:B------:R-:W-:-:S05]  /*1930*/  SHF.L.U32 R49, R24, 0x1, RZ ;  /* 0x0000000118317819 */ /* 0x000fca00000006ff */
[----:B-1----:R-:W-:-:S05]  /*1940*/  IMAD.WIDE.U32 R46, R49, 0x4, R46 ;  /* 0x00000004312e7825 */ /* 0x002fca00078e002e */
[----:B------:R0:W-:Y:S02]  /*1950*/  STG.E.64 desc[UR8][R46.64], R44 ;  /* 0x0000002c2e007986 */ /* 0x0001e4000c101b08 */
.L_x_1012:
[----:B------:R-:W-:Y:S05]  /*1960*/  BSYNC B0 ;  /* 0x0000000000007941 */ /* 0x000fea0003800000 */
.L_x_1011:
        /* <DEDUP_REMOVED lines=12> */
[----:B------:R-:W1:Y:S01]  /*1a30*/  LDC.64 R24, c[0x0][0x268] ;  /* 0x00009a00ff187b82 */ /* 0x000e620000000a00 */
[----:B------:R-:W-:Y:S02]  /*1a40*/  ISETP.NE.AND P1, PT, R0, RZ, PT ;  /* 0x000000ff0000720c */ /* 0x000fe40003f25270 */
[----:B------:R-:W-:-:S04]  /*1a50*/  MOV R37, 0x7fffff81 ;  /* 0x7fffff8100257802 */ /* 0x000fc80000000f00 */
[----:B------:R-:W-:Y:S01]  /*1a60*/  SEL R37, R37, 0x1, !P1 ;  /* 0x0000000125257807 */ /* 0x000fe20004800000 */
[----:B-1----:R-:W-:Y:S01]  /*1a70*/  IMAD.WIDE.U32 R24, R5, 0x4, R24 ;  /* 0x0000000405187825 */ /* 0x002fe200078e0018 */
[----:B------:R-:W-:Y:S06]  /*1a80*/  MEMBAR.ALL.GPU ;  /* 0x0000000000007992 */ /* 0x000fec000000a000 */
[----:B------:R-:W-:-:S00]  /*1a90*/  ERRBAR ;  /* 0x00000000000079ab */ /* 0x000fc00000000000 */
[----:B------:R-:W-:Y:S06]  /*1aa0*/  CGAERRBAR ;  /* 0x00000000000075ab */ /* 0x000fec0000000000 */
[----:B------:R1:W5:Y:S02]  /*1ab0*/  ATOM.E.ADD.STRONG.GPU PT, R37, desc[UR8][R24.64], R37 ;  /* 0x000000251825798a */ /* 0x00036400081ee1c8 */
.L_x_1015:
[----:B------:R-:W2:Y:S04]  /*1ac0*/  LD.E.STRONG.GPU R36, desc[UR8][R24.64] ;  /* 0x0000000818247980 */ /* 0x000ea8000c10f900 */
[----:B--2---:R-:W-:Y:S01]  /*1ad0*/  CCTL.IVALL ;  /* 0x00000000ff00798f */ /* 0x004fe20002000000 */
[----:B------:R-:W-:Y:S05]  /*1ae0*/  YIELD ;  /* 0x0000000000007946 */ /* 0x000fea0003800000 */
[----:B-----5:R-:W-:-:S04]  /*1af0*/  LOP3.LUT R36, R36, R37, RZ, 0x3c, !PT ;  /* 0x0000002524247212 */ /* 0x020fc800078e3cff */
[----:B------:R-:W-:-:S13]  /*1b00*/  ISETP.GT.AND P1, PT, R36, -0x1, PT ;  /* 0xffffffff2400780c */ /* 0x000fda0003f24270 */
[----:B------:R-:W-:Y:S05]  /*1b10*/  @P1 BRA `(.L_x_1015) ;  /* 0xfffffffc00e81947 */ /* 0x000fea000383ffff */
.L_x_1014:
[----:B------:R-:W-:Y:S05]  /*1b20*/  WARPSYNC.ALL ;  /* 0x0000000000007948 */ /* 0x000fea0003800000 */
[----:B------:R-:W-:Y:S06]  /*1b30*/  BAR.SYNC.DEFER_BLOCKING 0x0 ;  /* 0x0000000000007b1d */ /* 0x000fec0000010000 */
[----:B------:R-:W-:Y:S05]  /*1b40*/  BRA `(.L_x_1016) ;  /* 0x0000000000607947 */ /* 0x000fea0003800000 */
.L_x_1013:
[----:B------:R-:W-:Y:S01]  /*1b50*/  BAR.SYNC.DEFER_BLOCKING 0x0 ;  /* 0x0000000000007b1d */ /* 0x000fe20000010000 */
[----:B------:R-:W-:-:S13]  /*1b60*/  ISETP.NE.AND P1, PT, R2, RZ, PT ;  /* 0x000000ff0200720c */ /* 0x000fda0003f25270 */
[----:B------:R-:W-:Y:S05]  /*1b70*/  @P1 BRA `(.L_x_1017) ;  /* 0x00000000004c1947 */ /* 0x000fea0003800000 */
[----:B------:R-:W-:Y:S01]  /*1b80*/  ULDC.64 UR6, c[0x0][0x268] ;  /* 0x00009a0000067ab9 */ /* 0x000fe20000000a00 */
[----:B------:R-:W-:Y:S01]  /*1b90*/  IMAD.MOV R25, RZ, RZ, -R5 ;  /* 0x000000ffff197224 */ /* 0x000fe200078e0a05 */
[----:B------:R-:W-:Y:S01]  /*1ba0*/  UIADD3 UR6, UP0, UR6, 0x4, URZ ;  /* 0x0000000406067890 */ /* 0x000fe2000ff1e03f */
[----:B------:R-:W-:-:S03]  /*1bb0*/  MOV R37, 0x7fffff81 ;  /* 0x7fffff8100257802 */ /* 0x000fc60000000f00 */
[----:B------:R-:W-:Y:S01]  /*1bc0*/  UIADD3.X UR7, URZ, UR7, URZ, UP0, !UPT ;  /* 0x000000073f077290 */ /* 0x000fe200087fe43f */
[----:B------:R-:W-:Y:S02]  /*1bd0*/  ISETP.NE.AND P1, PT, R0, R25, PT ;  /* 0x000000190000720c */ /* 0x000fe40003f25270 */
[----:B------:R-:W-:Y:S02]  /*1be0*/  MOV R24, UR6 ;  /* 0x0000000600187c02 */ /* 0x000fe40008000f00 */
[----:B------:R-:W-:Y:S02]  /*1bf0*/  SEL R37, R37, 0x1, !P1 ;  /* 0x0000000125257807 */ /* 0x000fe40004800000 */
[----:B------:R-:W-:Y:S01]  /*1c00*/  MOV R25, UR7 ;  /* 0x0000000700197c02 */ /* 0x000fe20008000f00 */
[----:B------:R-:W-:Y:S06]  /*1c10*/  MEMBAR.ALL.GPU ;  /* 0x0000000000007992 */ /* 0x000fec000000a000 */
[----:B------:R-:W-:-:S00]  /*1c20*/  ERRBAR ;  /* 0x00000000000079ab */ /* 0x000fc00000000000 */
[----:B------:R-:W-:Y:S06]  /*1c30*/  CGAERRBAR ;  /* 0x00000000000075ab */ /* 0x000fec0000000000 */
[----:B------:R1:W5:Y:S02]  /*1c40*/  ATOM.E.ADD.STRONG.GPU PT, R37, desc[UR8][R24.64], R37 ;  /* 0x000000251825798a */ /* 0x00036400081ee1c8 */
.L_x_1018:
[----:B------:R-:W2:Y:S04]  /*1c50*/  LD.E.STRONG.GPU R36, desc[UR8][R24.64] ;  /* 0x0000000818247980 */ /* 0x000ea8000c10f900 */
[----:B--2---:R-:W-:Y:S01]  /*1c60*/  CCTL.IVALL ;  /* 0x00000000ff00798f */ /* 0x004fe20002000000 */
[----:B------:R-:W-:Y:S05]  /*1c70*/  YIELD ;  /* 0x0000000000007946 */ /* 0x000fea0003800000 */
[----:B-----5:R-:W-:-:S04]  /*1c80*/  LOP3.LUT R36, R36, R37, RZ, 0x3c, !PT ;  /* 0x0000002524247212 */ /* 0x020fc800078e3cff */
[----:B------:R-:W-:-:S13]  /*1c90*/  ISETP.GT.AND P1, PT, R36, -0x1, PT ;  /* 0xffffffff2400780c */ /* 0x000fda0003f24270 */
[----:B------:R-:W-:Y:S05]  /*1ca0*/  @P1 BRA `(.L_x_1018) ;  /* 0xfffffffc00e81947 */ /* 0x000fea000383ffff */
.L_x_1017:
[----:B------:R-:W-:Y:S05]  /*1cb0*/  WARPSYNC.ALL ;  /* 0x0000000000007948 */ /* 0x000fea0003800000 */
[----:B------:R-:W-:Y:S06]  /*1cc0*/  BAR.SYNC.DEFER_BLOCKING 0x0 ;  /* 0x0000000000007b1d */ /* 0x000fec0000010000 */
.L_x_1016:
[----:B------:R-:W-:Y:S01]  /*1cd0*/  ISETP.GT.U32.AND P1, PT, R2, 0xff, PT ;  /* 0x000000ff0200780c */ /* 0x000fe20003f24070 */
[----:B------:R-:W-:Y:S01]  /*1ce0*/  BSSY B0, `(.L_x_1019) ;  /* 0x0000033000007945 */ /* 0x000fe20003800000 */
[----:B------:R-:W-:-:S11]  /*1cf0*/  CS2R R50, SRZ ;  /* 0x0000000000327805 */ /* 0x000fd6000001ff00 */
[----:B------:R-:W-:Y:S05]  /*1d00*/  @P1 BRA `(.L_x_1020) ;  /* 0x0000000000c01947 */ /* 0x000fea0003800000 */
[----:B-1----:R-:W1:Y:S01]  /*1d10*/  LDC R24, c[0x0][0x10] ;  /* 0x00000400ff187b82 */ /* 0x002e620000000800 */
[C---:B------:R-:W-:Y:S01]  /*1d20*/  IMAD.SHL.U32 R25, R2.reuse, 0x8, RZ ;  /* 0x0000000802197824 */ /* 0x040fe200078e00ff */
[----:B------:R-:W-:-:S04]  /*1d30*/  LOP3.LUT R37, R2, 0xf, RZ, 0xc0, !PT ;  /* 0x0000000f02257812 */ /* 0x000fc800078ec0ff */
[----:B------:R-:W-:Y:S02]  /*1d40*/  LOP3.LUT R25, R25, 0x7fffff80, RZ, 0xc0, !PT ;  /* 0x7fffff8019197812 */ /* 0x000fe400078ec0ff */
[----:B------:R-:W2:Y:S01]  /*1d50*/  LDC.64 R50, c[0x0][0x260] ;  /* 0x00009800ff327b82 */ /* 0x000ea20000000a00 */
[----:B-1----:R-:W-:-:S05]  /*1d60*/  IMAD R24, R24, UR4, R5 ;  /* 0x0000000418187c24 */ /* 0x002fca000f8e0205 */
[----:B------:R-:W-:-:S04]  /*1d70*/  LEA R24, R24, R25, 0xb ;  /* 0x0000001918187211 */ /* 0x000fc800078e58ff */
[----:B------:R-:W-:-:S04]  /*1d80*/  IADD3 R24, R24, R37, RZ ;  /* 0x0000002518187210 */ /* 0x000fc80007ffe0ff */
[----:B------:R-:W-:-:S04]  /*1d90*/  SHF.L.U32 R49, R24, 0x1, RZ ;  /* 0x0000000118317819 */ /* 0x000fc800000006ff */
[C---:B------:R-:W-:Y:S01]  /*1da0*/  IADD3 R39, R49.reuse, 0x40, RZ ;  /* 0x0000004031277810 */ /* 0x040fe20007ffe0ff */
[----:B--2---:R-:W-:-:S04]  /*1db0*/  IMAD.WIDE.U32 R24, R49, 0x4, R50 ;  /* 0x0000000431187825 */ /* 0x004fc800078e0032 */
[----:B------:R-:W-:Y:S02]  /*1dc0*/  VIADD R37, R49, 0x20 ;  /* 0x0000002031257836 */ /* 0x000fe40000000000 */
[----:B------:R-:W2:Y:S02]  /*1dd0*/  LDG.E.64 R24, desc[UR8][R24.64] ;  /* 0x0000000818187981 */ /* 0x000ea4000c1e1b00 */
[----:B------:R-:W-:Y:S01]  /*1de0*/  IMAD.WIDE.U32 R36, R37, 0x4, R50 ;  /* 0x0000000425247825 */ /* 0x000fe200078e0032 */
[----:B------:R-:W-:-:S03]  /*1df0*/  IADD3 R41, R49, 0x60, RZ ;  /* 0x0000006031297810 */ /* 0x000fc60007ffe0ff */
[--C-:B------:R-:W-:Y:S01]  /*1e00*/  IMAD.WIDE.U32 R38, R39, 0x4, R50.reuse ;  /* 0x0000000427267825 */ /* 0x100fe200078e0032 */
[----:B0-----:R-:W-:Y:S01]  /*1e10*/  IADD3 R45, R49, 0x80, RZ ;  /* 0x00000080312d7810 */ /* 0x001fe20007ffe0ff */
[----:B------:R-:W3:Y:S02]  /*1e20*/  LDG.E.64 R36, desc[UR8][R36.64] ;  /* 0x0000000824247981 */ /* 0x000ee4000c1e1b00 */
[--C-:B------:R-:W-:Y:S02]  /*1e30*/  IMAD.WIDE.U32 R40, R41, 0x4, R50.reuse ;  /* 0x0000000429287825 */ /* 0x100fe400078e0032 */
[----:B------:R-:W4:Y:S02]  /*1e40*/  LDG.E.64 R38, desc[UR8][R38.64] ;  /* 0x0000000826267981 */ /* 0x000f24000c1e1b00 */
[----:B------:R-:W-:Y:S02]  /*1e50*/  VIADD R47, R49, 0xa0 ;  /* 0x000000a0312f7836 */ /* 0x000fe40000000000 */
[----:B------:R-:W-:Y:S01]  /*1e60*/  IMAD.WIDE.U32 R44, R45, 0x4, R50 ;  /* 0x000000042d2c7825 */ /* 0x000fe200078e0032 */
[----:B------:R-:W5:Y:S01]  /*1e70*/  LDG.E.64 R40, desc[UR8][R40.64] ;  /* 0x0000000828287981 */ /* 0x000f62000c1e1b00 */
[----:B------:R-:W-:-:S02]  /*1e80*/  IADD3 R73, R49, 0xc0, RZ ;  /* 0x000000c031497810 */ /* 0x000fc40007ffe0ff */
[--C-:B------:R-:W-:Y:S01]  /*1e90*/  IMAD.WIDE.U32 R46, R47, 0x4, R50.reuse ;  /* 0x000000042f2e7825 */ /* 0x100fe200078e0032 */
[----:B------:R-:W-:Y:S01]  /*1ea0*/  IADD3 R75, R49, 0xe0, RZ ;  /* 0x000000e0314b7810 */ /* 0x000fe20007ffe0ff */
[----:B------:R-:W5:Y:S02]  /*1eb0*/  LDG.E.64 R44, desc[UR8][R44.64] ;  /* 0x000000082c2c7981 */ /* 0x000f64000c1e1b00 */
        /* <DEDUP_REMOVED lines=21> */
.L_x_1020:
[----:B------:R-:W-:Y:S05]  /*2010*/  BSYNC B0 ;  /* 0x0000000000007941 */ /* 0x000fea0003800000 */
.L_x_1019:
[----:B-1----:R-:W1:Y:S01]  /*2020*/  SHFL.BFLY PT, R25, R50, 0x8, 0x1f ;  /* 0x0d001f0032197f89 */ /* 0x002e6200000e0000 */
        /* <DEDUP_REMOVED lines=18> */
[----:B------:R-:W1:Y:S01]  /*2150*/  S2UR UR6, SR_CgaCtaId ;  /* 0x00000000000679c3 */ /* 0x000e620000008800 */
[----:B------:R-:W-:Y:S01]  /*2160*/  UMOV UR5, 0x400 ;  /* 0x0000040000057882 */ /* 0x000fe20000000000 */
[----:B------:R-:W-:Y:S01]  /*2170*/  SHF.R.U32.HI R36, RZ, 0x1, R2 ;  /* 0x00000001ff247819 */ /* 0x000fe20000011602 */
[----:B------:R-:W-:Y:S01]  /*2180*/  UIADD3 UR5, UR5, 0x3480, URZ ;  /* 0x0000348005057890 */ /* 0x000fe2000fffe03f */
[----:B------:R-:W-:Y:S01]  /*2190*/  FMUL.FTZ R25, R25, 4.8828125727595761418e-05 ;  /* 0x384ccccd19197820 */ /* 0x000fe20000410000 */
[----:B------:R-:W-:Y:S01]  /*21a0*/  FMUL.FTZ R24, R40, 4.8828125727595761418e-05 ;  /* 0x384ccccd28187820 */ /* 0x000fe20000410000 */
[----:B------:R-:W-:Y:S01]  /*21b0*/  LOP3.LUT R36, R36, 0x7ffffff8, RZ, 0xc0, !PT ;  /* 0x7ffffff824247812 */ /* 0x000fe200078ec0ff */
[----:B-1----:R-:W-:-:S09]  /*21c0*/  ULEA UR5, UR6, UR5, 0x18 ;  /* 0x0000000506057291 */ /* 0x002fd2000f8ec03f */
[----:B------:R1:W-:Y:S03]  /*21d0*/  STS.64 [R36+UR5], R24 ;  /* 0x0000001824007988 */ /* 0x0003e60008000a05 */
.L_x_1022:
[----:B------:R-:W-:Y:S05]  /*21e0*/  BSYNC B0 ;  /* 0x0000000000007941 */ /* 0x000fea0003800000 */
.L_x_1021:
[----:B-1----:R-:W-:Y:S01]  /*21f0*/  SHF.L.U32 R25, R52, 0x10, RZ ;  /* 0x0000001034197819 */ /* 0x002fe200000006ff */
[----:B------:R-:W-:Y:S01]  /*2200*/  IMAD.U32 R69, R69, 0x10000, RZ ;  /* 0x0001000045457824 */ /* 0x000fe200078e00ff */
[----:B------:R-:W1:Y:S01]  /*2210*/  S2UR UR6, SR_CgaCtaId ;  /* 0x00000000000679c3 */ /* 0x000e620000008800 */
[----:B------:R-:W-:-:S07]  /*2220*/  SHF.L.U32 R71, R71, 0x10, RZ ;  /* 0x0000001047477819 */ /* 0x000fce00000006ff */
[----:B------:R-:W-:Y:S01]  /*2230*/  BAR.SYNC.DEFER_BLOCKING 0x0 ;  /* 0x0000000000007b1d */ /* 0x000fe20000010000 */
[C---:B------:R-:W-:Y:S01]  /*2240*/  FADD.FTZ R36, -R42.reuse, R25 ;  /* 0x000000192a247221 */ /* 0x040fe20000010100 */
[----:B------:R-:W-:Y:S01]  /*2250*/  FADD.FTZ R40, -R42, R69 ;  /* 0x000000452a287221 */ /* 0x000fe20000010100 */
[----:B------:R-:W-:Y:S01]  /*2260*/  SHF.L.U32 R25, R70, 0x10, RZ ;  /* 0x0000001046197819 */ /* 0x000fe200000006ff */
[C---:B------:R-:W-:Y:S01]  /*2270*/  FADD.FTZ R38, -R42.reuse, R71 ;  /* 0x000000472a267221 */ /* 0x040fe20000010100 */
[C---:B------:R-:W-:Y:S01]  /*2280*/  FMUL.FTZ R36, R43.reuse, R36 ;  /* 0x000000242b247220 */ /* 0x040fe20000410000 */
[----:B------:R-:W-:Y:S01]  /*2290*/  FMUL.FTZ R40, R43, R40 ;  /* 0x000000282b287220 */ /* 0x000fe20000410000 */
[----:B------:R-:W-:Y:S01]  /*22a0*/  UMOV UR5, 0x400 ;  /* 0x0000040000057882 */ /* 0x000fe20000000000 */
[----:B0-----:R-:W-:Y:S01]  /*22b0*/  FADD.FTZ R44, -R42, R25 ;  /* 0x000000192a2c7221 */ /* 0x001fe20000010100 */
[----:B------:R-:W-:Y:S01]  /*22c0*/  FFMA.FTZ R37, R17, R36, R18 ;  /* 0x0000002411257223 */ /* 0x000fe20000010012 */
[--C-:B------:R-:W-:Y:S01]  /*22d0*/  FFMA.FTZ R39, R19, R40, R20.reuse ;  /* 0x0000002813277223 */ /* 0x100fe20000010014 */
[C---:B------:R-:W-:Y:S01]  /*22e0*/  FMUL.FTZ R38, R43.reuse, R38 ;  /* 0x000000262b267220 */ /* 0x040fe20000410000 */
[----:B------:R-:W-:Y:S01]  /*22f0*/  FMUL.FTZ R44, R43, R44 ;  /* 0x0000002c2b2c7220 */ /* 0x000fe20000410000 */
[----:B------:R-:W-:Y:S01]  /*2300*/  FMUL.FTZ R24, R37, -1.4426950216293334961 ;  /* 0xbfb8aa3b25187820 */ /* 0x000fe20000410000 */
[----:B------:R-:W-:Y:S01]  /*2310*/  FMUL.FTZ R25, R39, -1.4426950216293334961 ;  /* 0xbfb8aa3b27197820 */ /* 0x000fe20000410000 */
[----:B------:R-:W-:Y:S01]  /*2320*/  FFMA.FTZ R42, R19, R38, R20 ;  /* 0x00000026132a7223 */ /* 0x000fe20000010014 */
[----:B------:R-:W-:Y:S01]  /*2330*/  FFMA.FTZ R41, R17, R44, R18 ;  /* 0x0000002c11297223 */ /* 0x000fe20000010012 */
[----:B------:R-:W-:Y:S01]  /*2340*/  UIADD3 UR5, UR5, 0x3480, URZ ;  /* 0x0000348005057890 */ /* 0x000fe2000fffe03f */
[----:B------:R-:W-:Y:S01]  /*2350*/  SHF.L.U32 R53, R53, 0x10, RZ ;  /* 0x0000001035357819 */ /* 0x000fe200000006ff */
[----:B------:R-:W0:Y:S01]  /*2360*/  MUFU.EX2 R24, R24 ;  /* 0x0000001800187308 */ /* 0x000e220000000800 */
[----:B------:R-:W-:Y:S01]  /*2370*/  FMUL.FTZ R45, R41, -1.4426950216293334961 ;  /* 0xbfb8aa3b292d7820 */ /* 0x000fe20000410000 */
[----:B------:R-:W-:Y:S01]  /*2380*/  FMUL.FTZ R48, R42, -1.4426950216293334961 ;  /* 0xbfb8aa3b2a307820 */ /* 0x000fe20000410000 */
[----:B-1----:R-:W-:Y:S01]  /*2390*/  ULEA UR5, UR6, UR5, 0x18 ;  /* 0x0000000506057291 */ /* 0x002fe2000f8ec03f */
[----:B------:R-:W-:Y:S01]  /*23a0*/  IMAD.U32 R65, R65, 0x10000, RZ ;  /* 0x0001000041417824 */ /* 0x000fe200078e00ff */
[----:B------:R-:W-:Y:S01]  /*23b0*/  SHF.L.U32 R67, R67, 0x10, RZ ;  /* 0x0000001043437819 */ /* 0x000fe200000006ff */
[----:B------:R-:W-:Y:S01]  /*23c0*/  ULDC.64 UR6, c[0x0][0x210] ;  /* 0x0000840000067ab9 */ /* 0x000fe20000000a00 */
[----:B------:R-:W-:Y:S01]  /*23d0*/  SHF.L.U32 R68, R68, 0x10, RZ ;  /* 0x0000001044447819 */ /* 0x000fe200000006ff */
[----:B------:R-:W1:Y:S01]  /*23e0*/  MUFU.EX2 R25, R25 ;  /* 0x0000001900197308 */ /* 0x000e620000000800 */
[----:B------:R-:W-:-:S07]  /*23f0*/  ULOP3.LUT UR4, UR4, 0x1, URZ, 0x3c, !UPT ;  /* 0x0000000104047892 */ /* 0x000fce000f8e3c3f */
[----:B------:R-:W2:Y:S01]  /*2400*/  MUFU.EX2 R45, R45 ;  /* 0x0000002d002d7308 */ /* 0x000ea20000000800 */
[----:B0-----:R-:W-:Y:S01]  /*2410*/  FADD.FTZ R46, R24, 1 ;  /* 0x3f800000182e7421 */ /* 0x001fe20000010000 */
[----:B------:R-:W-:-:S06]  /*2420*/  LEA R24, R7, UR5, 0x3 ;  /* 0x0000000507187c11 */ /* 0x000fcc000f8e18ff */
[----:B------:R-:W0:Y:S01]  /*2430*/  MUFU.EX2 R48, R48 ;  /* 0x0000003000307308 */ /* 0x000e220000000800 */
[----:B-1----:R-:W-:Y:S02]  /*2440*/  FADD.FTZ R47, R25, 1 ;  /* 0x3f800000192f7421 */ /* 0x002fe40000010000 */
[----:B------:R-:W1:Y:S05]  /*2450*/  LDS.64 R24, [R24] ;  /* 0x0000000018187984 */ /* 0x000e6a0000000a00 */
[----:B------:R-:W3:Y:S01]  /*2460*/  MUFU.RCP R46, R46 ;  /* 0x0000002e002e7308 */ /* 0x000ee20000001000 */
[----:B--2---:R-:W-:-:S07]  /*2470*/  FADD.FTZ R49, R45, 1 ;  /* 0x3f8000002d317421 */ /* 0x004fce0000010000 */
[----:B------:R-:W2:Y:S01]  /*2480*/  MUFU.RCP R47, R47 ;  /* 0x0000002f002f7308 */ /* 0x000ea20000001000 */
[----:B0-----:R-:W-:-:S07]  /*2490*/  FADD.FTZ R45, R48, 1 ;  /* 0x3f800000302d7421 */ /* 0x001fce0000010000 */
[----:B------:R-:W0:Y:S01]  /*24a0*/  MUFU.RCP R49, R49 ;  /* 0x0000003100317308 */ /* 0x000e220000001000 */
[----:B---3--:R-:W-:-:S04]  /*24b0*/  FADD.FTZ R48, -R46, 1 ;  /* 0x3f8000002e307421 */ /* 0x008fc80000010100 */
[----:B------:R-:W-:-:S03]  /*24c0*/  FFMA.FTZ R37, R37, R48, 1 ;  /* 0x3f80000025257423 */ /* 0x000fc60000010030 */
[----:B------:R-:W3:Y:S01]  /*24d0*/  MUFU.RCP R45, R45 ;  /* 0x0000002d002d7308 */ /* 0x000ee20000001000 */
[----:B--2---:R-:W-:Y:S01]  /*24e0*/  FADD.FTZ R50, -R47, 1 ;  /* 0x3f8000002f327421 */ /* 0x004fe20000010100 */
[----:B------:R-:W-:-:S03]  /*24f0*/  FMUL.FTZ R46, R46, R37 ;  /* 0x000000252e2e7220 */ /* 0x000fc60000410000 */
[----:B------:R-:W-:Y:S01]  /*2500*/  FFMA.FTZ R50, R39, R50, 1 ;  /* 0x3f80000027327423 */ /* 0x000fe20000010032 */
[----:B------:R-:W-:Y:S01]  /*2510*/  FMUL.FTZ R46, R53, R46 ;  /* 0x0000002e352e7220 */ /* 0x000fe20000410000 */
[----:B0-----:R-:W-:Y:S02]  /*2520*/  FADD.FTZ R52, -R49, 1 ;  /* 0x3f80000031347421 */ /* 0x001fe40000010100 */
[----:B------:R-:W-:Y:S01]  /*2530*/  FMUL.FTZ R50, R47, R50 ;  /* 0x000000322f327220 */ /* 0x000fe20000410000 */
[--C-:B-1----:R-:W-:Y:S01]  /*2540*/  FFMA.FTZ R64, R3, R64, -R24.reuse ;  /* 0x0000004003407223 */ /* 0x102fe20000010818 */
[--C-:B------:R-:W-:Y:S01]  /*2550*/  FFMA.FTZ R62, R13, R62, -R24.reuse ;  /* 0x0000003e0d3e7223 */ /* 0x100fe20000010818 */
[----:B------:R-:W-:Y:S01]  /*2560*/  FFMA.FTZ R52, R41, R52, 1 ;  /* 0x3f80000029347423 */ /* 0x000fe20000010034 */
[----:B------:R-:W-:Y:S01]  /*2570*/  FMUL.FTZ R50, R65, R50 ;  /* 0x0000003241327220 */ /* 0x000fe20000410000 */
[----:B------:R-:W-:Y:S01]  /*2580*/  FFMA.FTZ R46, R17, R46, -R24 ;  /* 0x0000002e112e7223 */ /* 0x000fe20000010818 */
[-C--:B------:R-:W-:Y:S01]  /*2590*/  FFMA.FTZ R64, R61, -R25.reuse, R64 ;  /* 0x800000193d407223 */ /* 0x080fe20000010040 */
[----:B---3--:R-:W-:Y:S01]  /*25a0*/  FADD.FTZ R51, -R45, 1 ;  /* 0x3f8000002d337421 */ /* 0x008fe20000010100 */
[----:B------:R-:W-:Y:S01]  /*25b0*/  FMUL.FTZ R52, R49, R52 ;  /* 0x0000003431347220 */ /* 0x000fe20000410000 */
[----:B------:R-:W-:Y:S01]  /*25c0*/  FFMA.FTZ R37, R19, R50, -R24 ;  /* 0x0000003213257223 */ /* 0x000fe20000010818 */
[----:B------:R-:W-:Y:S01]  /*25d0*/  FFMA.FTZ R62, R59, -R25, R62 ;  /* 0x800000193b3e7223 */ /* 0x000fe2000001003e */
[----:B------:R-:W-:Y:S01]  /*25e0*/  FFMA.FTZ R42, R42, R51, 1 ;  /* 0x3f8000002a2a7423 */ /* 0x000fe20000010033 */
[----:B------:R-:W-:Y:S01]  /*25f0*/  FMUL.FTZ R67, R67, R52 ;  /* 0x0000003443437220 */ /* 0x000fe20000410000 */
[C---:B------:R-:W-:Y:S01]  /*2600*/  FFMA.FTZ R46, -R25.reuse, R36, R46 ;  /* 0x00000024192e7223 */ /* 0x040fe2000001012e */
[----:B------:R-:W-:Y:S01]  /*2610*/  FFMA.FTZ R40, -R25, R40, R37 ;  /* 0x0000002819287223 */ /* 0x000fe20000010125 */
[----:B------:R-:W-:Y:S01]  /*2620*/  FMUL.FTZ R45, R45, R42 ;  /* 0x0000002a2d2d7220 */ /* 0x000fe20000410000 */
[--C-:B------:R-:W-:Y:S01]  /*2630*/  FFMA.FTZ R57, R3, R57, -R24.reuse ;  /* 0x0000003903397223 */ /* 0x100fe20000010818 */
[--C-:B------:R-:W-:Y:S01]  /*2640*/  FFMA.FTZ R55, R13, R55, -R24.reuse ;  /* 0x000000370d377223 */ /* 0x100fe20000010818 */
[--C-:B------:R-:W-:Y:S01]  /*2650*/  FFMA.FTZ R42, R17, R67, -R24.reuse ;  /* 0x00000043112a7223 */ /* 0x100fe20000010818 */
[----:B------:R-:W-:Y:S01]  /*2660*/  FMUL.FTZ R45, R68, R45 ;  /* 0x0000002d442d7220 */ /* 0x000fe20000410000 */
[C---:B------:R-:W-:Y:S01]  /*2670*/  FMUL.FTZ R64, R43.reuse, R64 ;  /* 0x000000402b407220 */ /* 0x040fe20000410000 */
[C---:B------:R-:W-:Y:S01]  /*2680*/  FMUL.FTZ R62, R43.reuse, R62 ;  /* 0x0000003e2b3e7220 */ /* 0x040fe20000410000 */
[----:B------:R-:W-:Y:S01]  /*2690*/  FMUL.FTZ R37, R43, R46 ;  /* 0x0000002e2b257220 */ /* 0x000fe20000410000 */
[----:B------:R-:W-:Y:S01]  /*26a0*/  FFMA.FTZ R45, R19, R45, -R24 ;  /* 0x0000002d132d7223 */ /* 0x000fe20000010818 */
[----:B------:R-:W-:Y:S01]  /*26b0*/  FMUL.FTZ R39, R43, R40 ;  /* 0x000000282b277220 */ /* 0x000fe20000410000 */
[----:B------:R-:W-:Y:S01]  /*26c0*/  IADD3 R24, P1, R22, UR6, RZ ;  /* 0x0000000616187c10 */ /* 0x000fe2000ff3e0ff */
[-C--:B------:R-:W-:Y:S01]  /*26d0*/  FFMA.FTZ R60, R60, -R25.reuse, R57 ;  /* 0x800000193c3c7223 */ /* 0x080fe20000010039 */
[----:B------:R-:W-:Y:S01]  /*26e0*/  FFMA.FTZ R58, R58, -R25, R55 ;  /* 0x800000193a3a7223 */ /* 0x000fe20000010037 */
[C---:B------:R-:W-:Y:S01]  /*26f0*/  FFMA.FTZ R42, -R25.reuse, R44, R42 ;  /* 0x0000002c192a7223 */ /* 0x040fe2000001012a */
[----:B------:R-:W-:Y:S01]  /*2700*/  FFMA.FTZ R38, -R25, R38, R45 ;  /* 0x0000002619267223 */ /* 0x000fe2000001012d */
[----:B------:R-:W-:Y:S01]  /*2710*/  IADD3.X R25, R21, UR7, RZ, P1, !PT ;  /* 0x0000000715197c10 */ /* 0x000fe20008ffe4ff */
[----:B------:R-:W-:Y:S01]  /*2720*/  FMUL.FTZ R60, R43, R60 ;  /* 0x0000003c2b3c7220 */ /* 0x000fe20000410000 */
[----:B------:R-:W-:Y:S01]  /*2730*/  F2FP.BF16.F32.PACK_AB R64, R37, R64 ;  /* 0x000000402540723e */ /* 0x000fe200000010ff */
[----:B------:R-:W-:Y:S01]  /*2740*/  FMUL.FTZ R58, R43, R58 ;  /* 0x0000003a2b3a7220 */ /* 0x000fe20000410000 */
[----:B------:R-:W-:Y:S01]  /*2750*/  F2FP.BF16.F32.PACK_AB R62, R39, R62 ;  /* 0x0000003e273e723e */ /* 0x000fe200000010ff */
[C---:B------:R-:W-:Y:S01]  /*2760*/  FMUL.FTZ R21, R43.reuse, R42 ;  /* 0x0000002a2b157220 */ /* 0x040fe20000410000 */
[----:B------:R-:W-:Y:S01]  /*2770*/  FMUL.FTZ R43, R43, R38 ;  /* 0x000000262b2b7220 */ /* 0x000fe20000410000 */
[----:B------:R-:W-:Y:S01]  /*2780*/  PRMT R36, R64, 0x7632, R36 ;  /* 0x0000763240247816 */ /* 0x000fe20000000024 */
[----:B------:R-:W-:Y:S01]  /*2790*/  STG.E.U16 desc[UR8][R24.64], R64 ;  /* 0x0000004018007986 */ /* 0x000fe2000c101508 */
[----:B------:R-:W-:-:S02]  /*27a0*/  PRMT R37, R62, 0x7632, R37 ;  /* 0x000076323e257816 */ /* 0x000fc40000000025 */
[----:B------:R-:W-:Y:S01]  /*27b0*/  IADD3 R22, P1, R23, UR6, RZ ;  /* 0x0000000617167c10 */ /* 0x000fe2000ff3e0ff */
[----:B------:R-:W-:Y:S01]  /*27c0*/  STG.E.U16 desc[UR8][R24.64+0x2], R36 ;  /* 0x0000022418007986 */ /* 0x000fe2000c101508 */
[----:B------:R-:W-:Y:S02]  /*27d0*/  F2FP.BF16.F32.PACK_AB R60, R21, R60 ;  /* 0x0000003c153c723e */ /* 0x000fe400000010ff */
[----:B------:R-:W-:Y:S01]  /*27e0*/  F2FP.BF16.F32.PACK_AB R58, R43, R58 ;  /* 0x0000003a2b3a723e */ /* 0x000fe200000010ff */
        /* <DEDUP_REMOVED lines=10> */
.L_x_1007:
[----:B------:R-:W-:-:S05]  /*2890*/  LEA R0, R5, R0, 0x7 ;  /* 0x0000000005007211 */ /* 0x000fca00078e38ff */
[----:B------:R-:W-:-:S05]  /*28a0*/  IMAD.SHL.U32 R56, R0, 0x20, RZ ;  /* 0x0000002000387824 */ /* 0x000fca00078e00ff */
[----:B------:R-:W-:-:S13]  /*28b0*/  ISETP.GT.AND P0, PT, R56, 0x13f, PT ;  /* 0x0000013f3800780c */ /* 0x000fda0003f04270 */
[----:B------:R-:W-:Y:S05]  /*28c0*/  @P0 EXIT ;  /* 0x000000000000094d */ /* 0x000fea0003800000 */
[----:B------:R-:W2:Y:S01]  /*28d0*/  S2R R45, SR_TID.X ;  /* 0x00000000002d7919 */ /* 0x000ea20000002100 */
        /* <DEDUP_REMOVED lines=11> */
[----:B---3--:R-:W-:Y:S01]  /*2990*/  ULEA UR4, UR5, UR4, 0x18 ;  /* 0x0000000405047291 */ /* 0x008fe2000f8ec03f */
[--C-:B--2---:R-:W-:Y:S01]  /*29a0*/  SHF.R.U32.HI R44, RZ, 0x5, R45.reuse ;  /* 0x00000005ff2c7819 */ /* 0x104fe2000001162d */
[----:B------:R-:W-:Y:S01]  /*29b0*/  IMAD.SHL.U32 R38, R45, 0x2, RZ ;  /* 0x000000022d267824 */ /* 0x000fe200078e00ff */
[----:B------:R-:W-:-:S02]  /*29c0*/  SHF.R.U32.HI R41, RZ, 0x4, R45 ;  /* 0x00000004ff297819 */ /* 0x000fc4000001162d */
[----:B------:R-:W-:Y:S02]  /*29d0*/  IADD3 R43, P0, P1, -R43, -0x81, -R44 ;  /* 0xffffff7f2b2b7810 */ /* 0x000fe4000791e92c */
[----:B------:R-:W-:Y:S01]  /*29e0*/  SHF.L.U32 R0, R44, 0x1, RZ ;  /* 0x000000012c007819 */ /* 0x000fe200000006ff */
[C---:B------:R-:W-:Y:S01]  /*29f0*/  VIADD R9, R41.reuse, 0x14 ;  /* 0x0000001429097836 */ /* 0x040fe20000000000 */
[----:B------:R-:W-:Y:S01]  /*2a00*/  IADD3.X R42, ~R42, -0x1, R3, P0, P1 ;  /* 0xffffffff2a2a7810 */ /* 0x000fe200007e2503 */
[----:B------:R-:W-:Y:S01]  /*2a10*/  VIADD R52, R41, 0x3c ;  /* 0x0000003c29347836 */ /* 0x000fe20000000000 */
[----:B------:R-:W-:Y:S02]  /*2a20*/  LEA R7, R44, UR4, 0x7 ;  /* 0x000000042c077c11 */ /* 0x000fe4000f8e38ff */
[----:B------:R-:W-:Y:S01]  /*2a30*/  LOP3.LUT R0, R0, 0x1f, R45, 0x78, !PT ;  /* 0x0000001f00007812 */ /* 0x000fe200078e782d */
[----:B------:R-:W-:Y:S01]  /*2a40*/  IMAD.WIDE.U32 R2, R42, -0x33333333, RZ ;  /* 0xcccccccd2a027825 */ /* 0x000fe200078e00ff */
[----:B------:R-:W-:-:S02]  /*2a50*/  LOP3.LUT R6, RZ, R41, RZ, 0x33, !PT ;  /* 0x00000029ff067212 */ /* 0x000fc400078e33ff */
[----:B------:R-:W-:Y:S02]  /*2a60*/  VIMNMX.U32 R39, R9, 0x20, !PT ;  /* 0x0000002009277848 */ /* 0x000fe40007fe0000 */
[----:B------:R-:W-:Y:S01]  /*2a70*/  LEA R40, R0, R7, 0x2 ;  /* 0x0000000700287211 */ /* 0x000fe200078e10ff */
[----:B------:R-:W-:Y:S01]  /*2a80*/  IMAD.WIDE.U32 R4, P0, R43, -0x33333334, R2 ;  /* 0xcccccccc2b047825 */ /* 0x000fe20007800002 */
[----:B------:R-:W-:Y:S02]  /*2a90*/  SHF.L.U32 R0, R45, 0x7, RZ ;  /* 0x000000072d007819 */ /* 0x000fe400000006ff */
[----:B------:R-:W-:Y:S01]  /*2aa0*/  IADD3 R39, R39, R6, RZ ;  /* 0x0000000627277210 */ /* 0x000fe20007ffe0ff */
[----:B------:R-:W-:Y:S01]  /*2ab0*/  IMAD.WIDE.U32 R2, R43, -0x33333333, RZ ;  /* 0xcccccccd2b027825 */ /* 0x000fe200078e00ff */
[----:B------:R-:W-:Y:S02]  /*2ac0*/  IADD3.X R7, RZ, RZ, RZ, P0, !PT ;  /* 0x000000ffff077210 */ /* 0x000fe400007fe4ff */
[----:B------:R-:W-:-:S02]  /*2ad0*/  MOV R6, R5 ;  /* 0x0000000500067202 */ /* 0x000fc40000000f00 */
[----:B------:R-:W-:Y:S02]  /*2ae0*/  IADD3 RZ, P1, R3, R4, RZ ;  /* 0x0000000403ff7210 */ /* 0x000fe40007f3e0ff */
[----:B------:R-:W-:Y:S02]  /*2af0*/  LOP3.LUT R38, R38, 0x1e, RZ, 0xc0, !PT ;  /* 0x0000001e26267812 */ /* 0x000fe400078ec0ff */
[----:B------:R-:W-:Y:S01]  /*2b00*/  LOP3.LUT R0, R0, 0x780, RZ, 0xc0, !PT ;  /* 0x0000078000007812 */ /* 0x000fe200078ec0ff */
[----:B------:R-:W-:Y:S01]  /*2b10*/  IMAD.WIDE.U32.X R4, R42, -0x33333334, R6, P1 ;  /* 0xcccccccc2a047825 */ /* 0x000fe200008e0406 */
[----:B------:R-:W-:Y:S02]  /*2b20*/  IADD3 R3, R41, 0x28, RZ ;  /* 0x0000002829037810 */ /* 0x000fe40007ffe0ff */
[----:B------:R-:W-:Y:S02]  /*2b30*/  ISETP.LT.U32.AND P0, PT, R34, 0x1, PT ;  /* 0x000000012200780c */ /* 0x000fe40003f01070 */
[-C--:B------:R-:W-:Y:S01]  /*2b40*/  LOP3.LUT R8, R9, R38.reuse, RZ, 0x3c, !PT ;  /* 0x0000002609087212 */ /* 0x080fe200078e3cff */
[----:B------:R-:W-:Y:S01]  /*2b50*/  VIADD R9, R0, UR4 ;  /* 0x0000000400097c36 */ /* 0x000fe20008000000 */
[----:B------:R-:W-:Y:S01]  /*2b60*/  LOP3.LUT R0, R3, R38, RZ, 0x3c, !PT ;  /* 0x0000002603007212 */ /* 0x000fe200078e3cff */
[----:B------:R-:W-:Y:S01]  /*2b70*/  IMAD.WIDE.U32 R2, R39, -0x33333333, RZ ;  /* 0xcccccccd27027825 */ /* 0x000fe200078e00ff */
[----:B------:R-:W-:-:S02]  /*2b80*/  ISETP.LT.AND.EX P0, PT, R35, RZ, PT, P0 ;  /* 0x000000ff2300720c */ /* 0x000fc40003f01300 */
[----:B------:R-:W-:Y:S02]  /*2b90*/  SHF.R.U64 R46, R4, 0x3, R5 ;  /* 0x00000003042e7819 */ /* 0x000fe40000001205 */
[----:B------:R-:W-:Y:S02]  /*2ba0*/  SEL R34, R34, 0x1, P0 ;  /* 0x0000000122227807 */ /* 0x000fe40000000000 */
[----:B------:R-:W-:Y:S02]  /*2bb0*/  SEL R35, R35, RZ, P0 ;  /* 0x000000ff23237207 */ /* 0x000fe40000000000 */
[C---:B------:R-:W-:Y:S02]  /*2bc0*/  IADD3 R53, P1, R44.reuse, 0x14, RZ ;  /* 0x000000142c357810 */ /* 0x040fe40007f3e0ff */
[----:B------:R-:W-:Y:S02]  /*2bd0*/  LOP3.LUT R36, R41, R38, RZ, 0x3c, !PT ;  /* 0x0000002629247212 */ /* 0x000fe400078e3cff */
[----:B------:R-:W-:Y:S01]  /*2be0*/  LEA.HI R2, R3, 0x1, RZ, 0x1c ;  /* 0x0000000103027811 */ /* 0x000fe200078fe0ff */
[----:B------:R-:W-:Y:S01]  /*2bf0*/  IMAD.X R48, RZ, RZ, RZ, P1 ;  /* 0x000000ffff307224 */ /* 0x000fe200008e06ff */
[----:B------:R-:W-:-:S02]  /*2c00*/  IADD3 R54, P0, R44, 0xa, RZ ;  /* 0x0000000a2c367810 */ /* 0x000fc40007f1e0ff */
[----:B------:R-:W-:Y:S02]  /*2c10*/  IADD3 R62, P2, R44, 0x1e, RZ ;  /* 0x0000001e2c3e7810 */ /* 0x000fe40007f5e0ff */
[----:B------:R-:W-:Y:S02]  /*2c20*/  IADD3 R46, R46, 0x1, RZ ;  /* 0x000000012e2e7810 */ /* 0x000fe40007ffe0ff */
[-C--:B------:R-:W-:Y:S02]  /*2c30*/  LEA R37, R8, R9.reuse, 0x2 ;  /* 0x0000000908257211 */ /* 0x080fe400078e10ff */
[-C--:B------:R-:W-:Y:S02]  /*2c40*/  LEA R36, R36, R9.reuse, 0x2 ;  /* 0x0000000924247211 */ /* 0x080fe400078e10ff */
[----:B------:R-:W-:Y:S02]  /*2c50*/  LEA R0, R0, R9, 0x2 ;  /* 0x0000000900007211 */ /* 0x000fe400078e10ff */
[----:B------:R-:W-:-:S02]  /*2c60*/  LOP3.LUT R55, R45, 0x1f, RZ, 0xc0, !PT ;  /* 0x0000001f2d377812 */ /* 0x000fc400078ec0ff */
[----:B------:R-:W-:Y:S02]  /*2c70*/  LOP3.LUT R63, R45, 0xf, RZ, 0xc0, !PT ;  /* 0x0000000f2d3f7812 */ /* 0x000fe400078ec0ff */
[C---:B------:R-:W-:Y:S02]  /*2c80*/  SHF.L.U64.HI R50, R34.reuse, 0x7, R35 ;  /* 0x0000000722327819 */ /* 0x040fe40000010223 */
[----:B------:R-:W-:Y:S02]  /*2c90*/  SHF.L.U32 R51, R34, 0x7, RZ ;  /* 0x0000000722337819 */ /* 0x000fe400000006ff */
[----:B------:R-:W-:Y:S02]  /*2ca0*/  IADD3.X R49, RZ, RZ, RZ, P0, !PT ;  /* 0x000000ffff317210 */ /* 0x000fe400007fe4ff */
[----:B------:R-:W-:Y:S02]  /*2cb0*/  IADD3.X R61, RZ, RZ, RZ, P2, !PT ;  /* 0x000000ffff3d7210 */ /* 0x000fe400017fe4ff */
[----:B------:R-:W-:-:S02]  /*2cc0*/  LOP3.LUT R47, R2, 0x3, RZ, 0xc0, !PT ;  /* 0x00000003022f7812 */ /* 0x000fc400078ec0ff */
[----:B------:R-:W-:-:S07]  /*2cd0*/  LOP3.LUT R46, R46, 0x3, RZ, 0xc0, !PT ;  /* 0x000000032e2e7812 */ /* 0x000fce00078ec0ff */
.L_x_1040:
[----:B------:R-:W-:Y:S01]  /*2ce0*/  ISETP.GT.U32.AND P0, PT, R51, R44, PT ;  /* 0x0000002c3300720c */ /* 0x000fe20003f04070 */
[----:B------:R-:W-:Y:S01]  /*2cf0*/  BSSY B0, `(.L_x_1024) ;  /* 0x00000aa000007945 */ /* 0x000fe20003800000 */
[----:B0-----:R-:W-:Y:S01]  /*2d00*/  HFMA2.MMA R57, -RZ, RZ, 0, 0 ;  /* 0x00000000ff397435 */ /* 0x001fe200000001ff */
[----:B-1----:R-:W-:Y:S02]  /*2d10*/  MOV R60, RZ ;  /* 0x000000ff003c7202 */ /* 0x002fe40000000f00 */
[----:B------:R-:W-:-:S13]  /*2d20*/  ISETP.GT.AND.EX P0, PT, R50, RZ, PT, P0 ;  /* 0x000000ff3200720c */ /* 0x000fda0003f04300 */
[----:B--234-:R-:W-:Y:S05]  /*2d30*/  @!P0 BRA `(.L_x_1025) ;  /* 0x0000000800948947 */ /* 0x01cfea0003800000 */
[----:B------:R-:W-:Y:S01]  /*2d40*/  ISETP.NE.U32.AND P1, PT, R46, RZ, PT ;  /* 0x000000ff2e00720c */ /* 0x000fe20003f25070 */
[----:B------:R-:W-:Y:S01]  /*2d50*/  BSSY B1, `(.L_x_1026) ;  /* 0x0000023000017945 */ /* 0x000fe20003800000 */
[----:B------:R-:W-:Y:S01]  /*2d60*/  ISETP.GE.U32.AND P0, PT, R43, 0x1e, PT ;  /* 0x0000001e2b00780c */ /* 0x000fe20003f06070 */
[----:B------:R-:W-:Y:S01]  /*2d70*/  IMAD.MOV.U32 R60, RZ, RZ, RZ ;  /* 0x000000ffff3c7224 */ /* 0x000fe200078e00ff */
[----:B------:R-:W-:Y:S02]  /*2d80*/  ISETP.NE.AND.EX P1, PT, RZ, RZ, PT, P1 ;  /* 0x000000ffff00720c */ /* 0x000fe40003f25310 */
[----:B------:R-:W-:Y:S02]  /*2d90*/  IADD3 R2, P2, R55, R56, RZ ;  /* 0x0000003837027210 */ /* 0x000fe40007f5e0ff */
[----:B------:R-:W-:Y:S02]  /*2da0*/  ISETP.GE.U32.AND.EX P0, PT, R42, RZ, PT, P0 ;  /* 0x000000ff2a00720c */ /* 0x000fe40003f06100 */
[----:B------:R-:W-:-:S02]  /*2db0*/  MOV R58, R44 ;  /* 0x0000002c003a7202 */ /* 0x000fc40000000f00 */
        /* <DEDUP_REMOVED lines=28> */
.L_x_1027:
[----:B------:R-:W-:Y:S05]  /*2f80*/  BSYNC B1 ;  /* 0x0000000000017941 */ /* 0x000fea0003800000 */
.L_x_1026:
[----:B------:R-:W-:Y:S05]  /*2f90*/  @!P0 BRA `(.L_x_1025) ;  /* 0x0000000400fc8947 */ /* 0x000fea0003800000 */
[C---:B------:R-:W-:Y:S01]  /*2fa0*/  SHF.L.U64.HI R3, R2.reuse, 0x1, R3 ;  /* 0x0000000102037819 */ /* 0x040fe20000010203 */
[----:B------:R-:W-:Y:S01]  /*2fb0*/  IMAD R5, R59, 0x280, RZ ;  /* 0x000002803b057824 */ /* 0x000fe200078e02ff */
[----:B------:R-:W-:Y:S01]  /*2fc0*/  SHF.L.U32 R2, R2, 0x1, RZ ;  /* 0x0000000102027819 */ /* 0x000fe200000006ff */
[----:B------:R-:W-:Y:S01]  /*2fd0*/  ULDC.64 UR6, c[0x0][0x260] ;  /* 0x0000980000067ab9 */ /* 0x000fe20000000a00 */
[C---:B------:R-:W-:Y:S01]  /*2fe0*/  IADD3 R4, P2, -R58.reuse, R51, RZ ;  /* 0x000000333a047210 */ /* 0x040fe20007f5e1ff */
[----:B------:R-:W-:Y:S02]  /*2ff0*/  BSSY B1, `(.L_x_1028) ;  /* 0x0000046000017945 */ /* 0x000fe40003800000 */
[----:B------:R-:W-:Y:S01]  /*3000*/  IMAD.WIDE.U32 R2, R58, 0x280, R2 ;  /* 0x000002803a027825 */ /* 0x000fe200078e0002 */
[----:B------:R-:W-:-:S03]  /*3010*/  ISETP.GT.U32.AND P0, PT, R4, 0x78, PT ;  /* 0x000000780400780c */ /* 0x000fc60003f04070 */
[----:B------:R-:W-:Y:S01]  /*3020*/  IMAD.X R6, R50, 0x1, ~R59, P2 ;  /* 0x0000000132067824 */ /* 0x000fe200010e0e3b */
[----:B------:R-:W-:Y:S02]  /*3030*/  IADD3 R5, R3, R5, RZ ;  /* 0x0000000503057210 */ /* 0x000fe40007ffe0ff */
        /* <DEDUP_REMOVED lines=10> */
.L_x_1030:
        /* <DEDUP_REMOVED lines=55> */
.L_x_1029:
[----:B------:R-:W-:Y:S05]  /*3450*/  BSYNC B1 ;  /* 0x0000000000017941 */ /* 0x000fea0003800000 */
.L_x_1028:
        /* <DEDUP_REMOVED lines=35> */
.L_x_1032:
[----:B------:R-:W-:Y:S05]  /*3690*/  BSYNC B1 ;  /* 0x0000000000017941 */ /* 0x000fea0003800000 */
.L_x_1031:
        /* <DEDUP_REMOVED lines=15> */
.L_x_1025:
[----:B------:R-:W-:Y:S05]  /*3790*/  BSYNC B0 ;  /* 0x0000000000007941 */ /* 0x000fea0003800000 */
.L_x_1024:
        /* <DEDUP_REMOVED lines=37> */
.L_x_1049:
        /* <DEDUP_REMOVED lines=20> */
[----:B--2---:R-:W-:Y:S01]  /*3b30*/  MOV R6, 0xffff ;  /* 0x0000ffff00067802 */ /* 0x004fe20000000f00 */
[----:B------:R-:W-:Y:S01]  /*3b40*/  IMAD.MOV.U32 R9, RZ, RZ, 0xffff ;  /* 0x0000ffffff097424 */ /* 0x000fe200078e00ff */
[----:B------:R-:W-:Y:S01]  /*3b50*/  MOV R7, 0xffff ;  /* 0x0000ffff00077802 */ /* 0x000fe20000000f00 */
[----:B------:R-:W-:Y:S01]  /*3b60*/  IMAD.MOV.U32 R10, RZ, RZ, 0xffff ;  /* 0x0000ffffff0a7424 */ /* 0x000fe200078e00ff */
[----:B------:R-:W-:Y:S01]  /*3b70*/  MOV R8, 0xffff ;  /* 0x0000ffff00087802 */ /* 0x000fe20000000f00 */
[----:B----4-:R-:W2:Y:S01]  /*3b80*/  SHFL.BFLY PT, R14, R11, 0x8, 0x101f ;  /* 0x0d101f000b0e7f89 */ /* 0x010ea200000e0000 */
[----:B------:R-:W-:Y:S02]  /*3b90*/  MOV R20, 0xffff ;  /* 0x0000ffff00147802 */ /* 0x000fe40000000f00 */
[----:B------:R-:W-:Y:S01]  /*3ba0*/  MOV R19, 0xffff ;  /* 0x0000ffff00137802 */ /* 0x000fe20000000f00 */
[----:B0-----:R-:W0:Y:S01]  /*3bb0*/  SHFL.BFLY PT, R13, R12, 0x8, 0x101f ;  /* 0x0d101f000c0d7f89 */ /* 0x001e2200000e0000 */
[----:B--2---:R-:W-:Y:S01]  /*3bc0*/  FADD.FTZ R14, R14, R11 ;  /* 0x0000000b0e0e7221 */ /* 0x004fe20000010000 */
[----:B0-----:R-:W-:-:S04]  /*3bd0*/  FADD.FTZ R13, R13, R12 ;  /* 0x0000000c0d0d7221 */ /* 0x001fc80000010000 */
[----:B------:R-:W0:Y:S04]  /*3be0*/  SHFL.BFLY PT, R15, R14, 0x4, 0x101f ;  /* 0x0c901f000e0f7f89 */ /* 0x000e2800000e0000 */
        /* <DEDUP_REMOVED lines=10> */
.L_x_1059:
        /* <DEDUP_REMOVED lines=16> */
[----:B------:R-:W-:Y:S01]  /*3d90*/  MOV R9, 0xffff ;  /* 0x0000ffff00097802 */ /* 0x000fe20000000f00 */
[----:B------:R-:W-:Y:S01]  /*3da0*/  IMAD.MOV.U32 R19, RZ, RZ, 0xffff ;  /* 0x0000ffffff137424 */ /* 0x000fe200078e00ff */
[----:B------:R-:W-:Y:S01]  /*3db0*/  MOV R8, 0xffff ;  /* 0x0000ffff00087802 */ /* 0x000fe20000000f00 */
[----:B0-----:R-:W0:Y:S01]  /*3dc0*/  SHFL.BFLY PT, R14, R11, 0x8, 0x101f ;  /* 0x0d101f000b0e7f89 */ /* 0x001e2200000e0000 */
[----:B------:R-:W-:Y:S02]  /*3dd0*/  MOV R20, 0xffff ;  /* 0x0000ffff00147802 */ /* 0x000fe40000000f00 */
[----:B------:R-:W-:Y:S01]  /*3de0*/  MOV R10, 0xffff ;  /* 0x0000ffff000a7802 */ /* 0x000fe20000000f00 */
[----:B--2---:R-:W2:Y:S01]  /*3df0*/  SHFL.BFLY PT, R13, R12, 0x8, 0x101f ;  /* 0x0d101f000c0d7f89 */ /* 0x004ea200000e0000 */
        /* <DEDUP_REMOVED lines=13> */
.L_x_1069:
[----:B----4-:R-:W-:Y:S01]  /*3ed0*/  FADD.FTZ R7, R11, R10 ;  /* 0x0000000a0b077221 */ /* 0x010fe20000010000 */
[----:B------:R-:W-:Y:S02]  /*3ee0*/  @!P1 F2FP.BF16.F32.PACK_AB R6, RZ, R17 ;  /* 0x00000011ff06923e */ /* 0x000fe400000010ff */
[----:B------:R-:W-:Y:S02]  /*3ef0*/  MOV R11, R52 ;  /* 0x00000034000b7202 */ /* 0x000fe40000000f00 */
[----:B------:R-:W-:Y:S01]  /*3f00*/  @!P1 F2FP.BF16.F32.PACK_AB R7, RZ, R7 ;  /* 0x00000007ff07923e */ /* 0x000fe200000010ff */
[----:B------:R0:W-:Y:S04]  /*3f10*/  @!P1 STG.E.U16 desc[UR8][R2.64+0x50], R6 ;  /* 0x0000500602009986 */ /* 0x0001e8000c101508 */
[----:B------:R0:W-:Y:S02]  /*3f20*/  @!P1 STG.E.U16 desc[UR8][R4.64+0x50], R7 ;  /* 0x0000500704009986 */ /* 0x0001e4000c101508 */
.L_x_1035:
[----:B------:R-:W-:Y:S05]  /*3f30*/  BSYNC B0 ;  /* 0x0000000000007941 */ /* 0x000fea0003800000 */
.L_x_1034:
[----:B------:R-:W-:-:S13]  /*3f40*/  ISETP.GE.U32.AND P0, PT, R39, 0x3c, PT ;  /* 0x0000003c2700780c */ /* 0x000fda0003f06070 */
[----:B------:R-:W-:Y:S05]  /*3f50*/  @!P0 BRA `(.L_x_1033) ;  /* 0x0000000800508947 */ /* 0x000fea0003800000 */
[----:B------:R-:W-:Y:S01]  /*3f60*/  ISETP.GT.U32.AND P0, PT, R63, 0x9, PT ;  /* 0x000000093f00780c */ /* 0x000fe20003f04070 */
[----:B0-2-4-:R-:W-:Y:S01]  /*3f70*/  HFMA2.MMA R3, -RZ, RZ, 0, 0 ;  /* 0x00000000ff037435 */ /* 0x015fe200000001ff */
[----:B------:R-:W-:Y:S01]  /*3f80*/  MOV R4, RZ ;  /* 0x000000ff00047202 */ /* 0x000fe20000000f00 */
[----:B------:R-:W-:-:S10]  /*3f90*/  UMOV UR5, 0xffff ;  /* 0x0000ffff00057882 */ /* 0x000fd40000000000 */
[----:B------:R-:W-:Y:S02]  /*3fa0*/  @!P0 LOP3.LUT R2, R11, R38, RZ, 0x3c, !PT ;  /* 0x000000260b028212 */ /* 0x000fe400078e3cff */
[----:B------:R-:W-:-:S05]  /*3fb0*/  @!P0 LEA R5, R63, UR4, 0x7 ;  /* 0x000000043f058c11 */ /* 0x000fca000f8e38ff */
[----:B------:R-:W-:-:S05]  /*3fc0*/  @!P0 IMAD R2, R2, 0x4, R5 ;  /* 0x0000000402028824 */ /* 0x000fca00078e0205 */
[----:B------:R0:W2:Y:S04]  /*3fd0*/  @!P0 LDS R3, [R2] ;  /* 0x0000000002038984 */ /* 0x0000a80000000800 */
[----:B------:R0:W4:Y:S01]  /*3fe0*/  @!P0 LDS R4, [R2+0x500] ;  /* 0x0005000002048984 */ /* 0x0001220000000800 */
[----:B------:R-:W-:Y:S05]  /*3ff0*/  BRA.DIV UR5, `(.L_x_1039) ;  /* 0x0000001205e47947 */ /* 0x000fea000b800000 */
[----:B------:R-:W-:Y:S02]  /*4000*/  @!P0 IADD3 R5, R11, 0x28, RZ ;  /* 0x000000280b058810 */ /* 0x000fe40007ffe0ff */
[----:B------:R-:W-:Y:S02]  /*4010*/  CS2R R16, SRZ ;  /* 0x0000000000107805 */ /* 0x000fe4000001ff00 */
[----:B------:R-:W-:Y:S01]  /*4020*/  @!P0 LEA R10, R63, UR4, 0x7 ;  /* 0x000000043f0a8c11 */ /* 0x000fe2000f8e38ff */
[----:B------:R-:W-:Y:S01]  /*4030*/  IMAD.MOV.U32 R9, RZ, RZ, 0xffff ;  /* 0x0000ffffff097424 */ /* 0x000fe200078e00ff */
[----:B------:R-:W-:Y:S01]  /*4040*/  @!P0 LOP3.LUT R5, R5, R38, RZ, 0x3c, !PT ;  /* 0x0000002605058212 */ /* 0x000fe200078e3cff */
[----:B------:R-:W-:Y:S01]  /*4050*/  IMAD.MOV.U32 R20, RZ, RZ, RZ ;  /* 0x000000ffff147224 */ /* 0x000fe200078e00ff */
[----:B------:R-:W-:Y:S01]  /*4060*/  @!P0 IADD3 R13, R11, 0x14, RZ ;  /* 0x000000140b0d8810 */ /* 0x000fe20007ffe0ff */
[----:B------:R-:W-:Y:S01]  /*4070*/  IMAD.MOV.U32 R27, RZ, RZ, 0xffff ;  /* 0x0000ffffff1b7424 */ /* 0x000fe200078e00ff */
[----:B------:R-:W-:-:S02]  /*4080*/  @!P0 LEA R5, R5, R10, 0x2 ;  /* 0x0000000a05058211 */ /* 0x000fc400078e10ff */
[----:B0-----:R-:W-:Y:S02]  /*4090*/  @!P0 LEA R2, R63, UR4, 0x7 ;  /* 0x000000043f028c11 */ /* 0x001fe4000f8e38ff */
[-C--:B------:R-:W-:Y:S01]  /*40a0*/  @!P0 LOP3.LUT R13, R13, R38.reuse, RZ, 0x3c, !PT ;  /* 0x000000260d0d8212 */ /* 0x080fe200078e3cff */
[----:B------:R-:W0:Y:S01]  /*40b0*/  @!P0 LDS R24, [R5+0x500] ;  /* 0x0005000005188984 */ /* 0x000e220000000800 */
[----:B------:R-:W-:Y:S02]  /*40c0*/  @!P0 IADD3 R21, R11, 0x3c, RZ ;  /* 0x0000003c0b158810 */ /* 0x000fe40007ffe0ff */
[----:B------:R-:W-:Y:S01]  /*40d0*/  MOV R22, RZ ;  /* 0x000000ff00167202 */ /* 0x000fe20000000f00 */
[----:B------:R-:W-:Y:S01]  /*40e0*/  @!P0 IMAD R13, R13, 0x4, R2 ;  /* 0x000000040d0d8824 */ /* 0x000fe200078e0202 */
[----:B------:R-:W5:Y:S01]  /*40f0*/  @!P0 LDS R23, [R5] ;  /* 0x0000000005178984 */ /* 0x000f620000000800 */
[----:B------:R-:W-:Y:S02]  /*4100*/  @!P0 LOP3.LUT R21, R21, R38, RZ, 0x3c, !PT ;  /* 0x0000002615158212 */ /* 0x000fe400078e3cff */
[----:B------:R-:W-:Y:S01]  /*4110*/  MOV R7, 0xffff ;  /* 0x0000ffff00077802 */ /* 0x000fe20000000f00 */
[----:B------:R-:W-:Y:S01]  /*4120*/  @!P0 LDS R2, [R13] ;  /* 0x000000000d028984 */ /* 0x000fe20000000800 */
[----:B------:R-:W-:-:S02]  /*4130*/  @!P0 LEA R21, R21, R10, 0x2 ;  /* 0x0000000a15158211 */ /* 0x000fc400078e10ff */
[----:B------:R-:W-:Y:S01]  /*4140*/  MOV R6, 0xffff ;  /* 0x0000ffff00067802 */ /* 0x000fe20000000f00 */
[----:B------:R1:W-:Y:S01]  /*4150*/  @!P0 LDS R15, [R13+0x500] ;  /* 0x000500000d0f8984 */ /* 0x0003e20000000800 */
[----:B------:R-:W-:Y:S02]  /*4160*/  MOV R8, 0xffff ;  /* 0x0000ffff00087802 */ /* 0x000fe40000000f00 */
[----:B------:R-:W-:Y:S01]  /*4170*/  MOV R28, 0xffff ;  /* 0x0000ffff001c7802 */ /* 0x000fe20000000f00 */
[----:B------:R-:W-:Y:S01]  /*4180*/  @!P0 LDS R26, [R21+0x500] ;  /* 0x00050000151a8984 */ /* 0x000fe20000000800 */
[----:B------:R-:W-:-:S03]  /*4190*/  MOV R29, 0xffff ;  /* 0x0000ffff001d7802 */ /* 0x000fc60000000f00 */
[----:B----4-:R-:W4:Y:S01]  /*41a0*/  SHFL.BFLY PT, R10, R4, 0x8, 0x101f ;  /* 0x0d101f00040a7f89 */ /* 0x010f2200000e0000 */
[----:B-1----:R-:W-:Y:S02]  /*41b0*/  MOV R13, 0xffff ;  /* 0x0000ffff000d7802 */ /* 0x002fe40000000f00 */
[----:B0-----:R-:W-:Y:S02]  /*41c0*/  @!P0 MOV R22, R24 ;  /* 0x0000001800168202 */ /* 0x001fe40000000f00 */
[----:B------:R-:W-:Y:S01]  /*41d0*/  @!P0 LDS R24, [R21] ;  /* 0x0000000015188984 */ /* 0x000fe20000000800 */
[----:B-----5:R-:W-:Y:S02]  /*41e0*/  @!P0 IMAD.MOV.U32 R20, RZ, RZ, R23 ;  /* 0x000000ffff148224 */ /* 0x020fe400078e0017 */
[----:B----4-:R-:W-:Y:S01]  /*41f0*/  FADD.FTZ R12, R10, R4 ;  /* 0x000000040a0c7221 */ /* 0x010fe20000010000 */
[----:B------:R-:W-:Y:S02]  /*4200*/  @!P0 MOV R16, R2 ;  /* 0x0000000200108202 */ /* 0x000fe40000000f00 */
[----:B------:R-:W0:Y:S01]  /*4210*/  SHFL.BFLY PT, R21, R20, 0x8, 0x101f ;  /* 0x0d101f0014157f89 */ /* 0x000e2200000e0000 */
[----:B------:R-:W-:-:S03]  /*4220*/  @!P0 MOV R17, R15 ;  /* 0x0000000f00118202 */ /* 0x000fc60000000f00 */
[----:B--2---:R-:W1:Y:S01]  /*4230*/  SHFL.BFLY PT, R2, R3, 0x8, 0x101f ;  /* 0x0d101f0003027f89 */ /* 0x004e6200000e0000 */
[----:B------:R-:W-:-:S03]  /*4240*/  MOV R15, 0xffff ;  /* 0x0000ffff000f7802 */ /* 0x000fc60000000f00 */
[----:B------:R-:W2:Y:S04]  /*4250*/  SHFL.BFLY PT, R19, R16, 0x8, 0x101f ;  /* 0x0d101f0010137f89 */ /* 0x000ea800000e0000 */
[----:B------:R-:W4:Y:S04]  /*4260*/  SHFL.BFLY PT, R18, R17, 0x8, 0x101f ;  /* 0x0d101f0011127f89 */ /* 0x000f2800000e0000 */
[----:B------:R-:W5:Y:S04]  /*4270*/  SHFL.BFLY PT, R25, R22, 0x8, 0x101f ;  /* 0x0d101f0016197f89 */ /* 0x000f6800000e0000 */
[----:B------:R-:W3:Y:S01]  /*4280*/  SHFL.BFLY PT, R10, R12, 0x4, 0x101f ;  /* 0x0c901f000c0a7f89 */ /* 0x000ee200000e0000 */
[----:B0-----:R-:W-:Y:S01]  /*4290*/  FADD.FTZ R23, R21, R20 ;  /* 0x0000001415177221 */ /* 0x001fe20000010000 */
[----:B------:R-:W-:Y:S01]  /*42a0*/  MOV R20, 0xffff ;  /* 0x0000ffff00147802 */ /* 0x000fe20000000f00 */
[----:B-1----:R-:W-:Y:S01]  /*42b0*/  FADD.FTZ R5, R2, R3 ;  /* 0x0000000302057221 */ /* 0x002fe20000010000 */
[----:B------:R-:W-:-:S02]  /*42c0*/  CS2R R2, SRZ ;  /* 0x0000000000027805 */ /* 0x000fc4000001ff00 */
[----:B------:R-:W-:Y:S01]  /*42d0*/  @!P0 MOV R3, R26 ;  /* 0x0000001a00038202 */ /* 0x000fe20000000f00 */
[----:B--2---:R-:W-:Y:S01]  /*42e0*/  FADD.FTZ R19, R19, R16 ;  /* 0x0000001013137221 */ /* 0x004fe20000010000 */
[----:B------:R-:W-:Y:S01]  /*42f0*/  @!P0 IMAD.MOV.U32 R2, RZ, RZ, R24 ;  /* 0x000000ffff028224 */ /* 0x000fe200078e0018 */
[----:B------:R-:W-:Y:S01]  /*4300*/  MOV R16, 0xffff ;  /* 0x0000ffff00107802 */ /* 0x000fe20000000f00 */
[----:B------:R-:W0:Y:S01]  /*4310*/  SHFL.BFLY PT, R4, R5, 0x4, 0x101f ;  /* 0x0c901f0005047f89 */ /* 0x000e2200000e0000 */
[----:B----4-:R-:W-:Y:S01]  /*4320*/  FADD.FTZ R18, R18, R17 ;  /* 0x0000001112127221 */ /* 0x010fe20000010000 */
[----:B------:R-:W-:Y:S02]  /*4330*/  ISETP.NE.AND P0, PT, R63, RZ, PT ;  /* 0x000000ff3f00720c */ /* 0x000fe40003f05270 */
[----:B------:R-:W1:Y:S01]  /*4340*/  SHFL.BFLY PT, R27, R2, 0x8, 0x101f ;  /* 0x0d101f00021b7f89 */ /* 0x000e6200000e0000 */
[----:B-----5:R-:W-:-:S03]  /*4350*/  FADD.FTZ R25, R25, R22 ;  /* 0x0000001619197221 */ /* 0x020fc60000010000 */
[----:B------:R-:W2:Y:S01]  /*4360*/  SHFL.BFLY PT, R16, R19, 0x4, 0x101f ;  /* 0x0c901f0013107f89 */ /* 0x000ea200000e0000 */
[----:B---3--:R-:W-:-:S03]  /*4370*/  FADD.FTZ R14, R12, R10 ;  /* 0x0000000a0c0e7221 */ /* 0x008fc60000010000 */
[----:B------:R-:W3:Y:S04]  /*4380*/  SHFL.BFLY PT, R21, R18, 0x4, 0x101f ;  /* 0x0c901f0012157f89 */ /* 0x000ee800000e0000 */
[----:B------:R-:W4:Y:S04]  /*4390*/  SHFL.BFLY PT, R20, R23, 0x4, 0x101f ;  /* 0x0c901f0017147f89 */ /* 0x000f2800000e0000 */
[----:B------:R-:W5:Y:S04]  /*43a0*/  SHFL.BFLY PT, R24, R3, 0x8, 0x101f ;  /* 0x0d101f0003187f89 */ /* 0x000f6800000e0000 */
[----:B------:R-:W5:Y:S01]  /*43b0*/  SHFL.BFLY PT, R22, R25, 0x4, 0x101f ;  /* 0x0c901f0019167f89 */ /* 0x000f6200000e0000 */
[----:B0-----:R-:W-:-:S03]  /*43c0*/  FADD.FTZ R4, R5, R4 ;  /* 0x0000000405047221 */ /* 0x001fc60000010000 */
[----:B------:R-:W0:Y:S01]  /*43d0*/  SHFL.BFLY PT, R10, R14, 0x2, 0x101f ;  /* 0x0c501f000e0a7f89 */ /* 0x000e2200000e0000 */
[----:B-1----:R-:W-:Y:S01]  /*43e0*/  FADD.FTZ R26, R27, R2 ;  /* 0x000000021b1a7221 */ /* 0x002fe20000010000 */
[----:B------:R-:W-:Y:S01]  /*43f0*/  MOV R2, 0xffff ;  /* 0x0000ffff00027802 */ /* 0x000fe20000000f00 */
[----:B--2---:R-:W-:Y:S01]  /*4400*/  FADD.FTZ R17, R19, R16 ;  /* 0x0000001013117221 */ /* 0x004fe20000010000 */
[----:B------:R-:W-:Y:S02]  /*4410*/  MOV R19, 0xffff ;  /* 0x0000ffff00137802 */ /* 0x000fe40000000f00 */
[----:B------:R-:W-:Y:S01]  /*4420*/  MOV R27, 0xffff ;  /* 0x0000ffff001b7802 */ /* 0x000fe20000000f00 */
[----:B---3--:R-:W-:Y:S01]  /*4430*/  FADD.FTZ R21, R18, R21 ;  /* 0x0000001512157221 */ /* 0x008fe20000010000 */
[----:B------:R-:W1:Y:S01]  /*4440*/  SHFL.BFLY PT, R16, R17, 0x2, 0x101f ;  /* 0x0c501f0011107f89 */ /* 0x000e6200000e0000 */
[----:B------:R-:W-:Y:S02]  /*4450*/  IMAD.MOV.U32 R18, RZ, RZ, 0xffff ;  /* 0x0000ffffff127424 */ /* 0x000fe400078e00ff */
[----:B----4-:R-:W-:Y:S01]  /*4460*/  FADD.FTZ R5, R23, R20 ;  /* 0x0000001417057221 */ /* 0x010fe20000010000 */
[----:B------:R-:W-:Y:S01]  /*4470*/  MOV R23, 0xffff ;  /* 0x0000ffff00177802 */ /* 0x000fe20000000f00 */
[----:B------:R-:W2:Y:S01]  /*4480*/  SHFL.BFLY PT, R2, R21, 0x2, 0x101f ;  /* 0x0c501f0015027f89 */ /* 0x000ea200000e0000 */
[----:B-----5:R-:W-:-:S03]  /*4490*/  FADD.FTZ R24, R24, R3 ;  /* 0x0000000318187221 */ /* 0x020fc60000010000 */
[----:B------:R-:W3:Y:S01]  /*44a0*/  SHFL.BFLY PT, R3, R4, 0x2, 0x101f ;  /* 0x0c501f0004037f89 */ /* 0x000ee200000e0000 */
[----:B------:R-:W-:Y:S01]  /*44b0*/  FADD.FTZ R22, R25, R22 ;  /* 0x0000001619167221 */ /* 0x000fe20000010000 */
[----:B------:R-:W-:Y:S02]  /*44c0*/  IMAD.MOV.U32 R25, RZ, RZ, 0xffff ;  /* 0x0000ffffff197424 */ /* 0x000fe400078e00ff */
[----:B------:R-:W4:Y:S01]  /*44d0*/  SHFL.BFLY PT, R20, R5, 0x2, 0x101f ;  /* 0x0c501f0005147f89 */ /* 0x000f2200000e0000 */
[----:B0-----:R-:W-:Y:S01]  /*44e0*/  FADD.FTZ R13, R14, R10 ;  /* 0x0000000a0e0d7221 */ /* 0x001fe20000010000 */
[----:B------:R-:W-:Y:S02]  /*44f0*/  MOV R14, 0xffff ;  /* 0x0000ffff000e7802 */ /* 0x000fe40000000f00 */
[----:B------:R-:W0:Y:S01]  /*4500*/  SHFL.BFLY PT, R23, R22, 0x2, 0x101f ;  /* 0x0c501f0016177f89 */ /* 0x000e2200000e0000 */
[----:B------:R-:W-:-:S03]  /*4510*/  IADD3 R7, R11, R56, RZ ;  /* 0x000000380b077210 */ /* 0x000fc60007ffe0ff */
[----:B------:R-:W5:Y:S01]  /*4520*/  SHFL.BFLY PT, R25, R26, 0x4, 0x101f ;  /* 0x0c901f001a197f89 */ /* 0x000f6200000e0000 */
[----:B-1----:R-:W-:-:S03]  /*4530*/  FADD.FTZ R16, R17, R16 ;  /* 0x0000001011107221 */ /* 0x002fc60000010000 */
[----:B------:R-:W1:Y:S04]  /*4540*/  SHFL.BFLY PT, R29, R24, 0x4, 0x101f ;  /* 0x0c901f00181d7f89 */ /* 0x000e6800000e0000 */
[----:B------:R-:W1:Y:S01]  /*4550*/  SHFL.BFLY PT, R14, R13, 0x1, 0x101f ;  /* 0x0c301f000d0e7f89 */ /* 0x000e6200000e0000 */
[----:B--2---:R-:W-:Y:S01]  /*4560*/  FADD.FTZ R17, R21, R2 ;  /* 0x0000000215117221 */ /* 0x004fe20000010000 */
[----:B---3--:R-:W-:Y:S02]  /*4570*/  FADD.FTZ R12, R4, R3 ;  /* 0x00000003040c7221 */ /* 0x008fe40000010000 */
[----:B------:R-:W2:Y:S01]  /*4580*/  SHFL.BFLY PT, R19, R16, 0x1, 0x101f ;  /* 0x0c301f0010137f89 */ /* 0x000ea200000e0000 */
[----:B------:R-:W3:Y:S01]  /*4590*/  LDC.64 R2, c[0x0][0x220] ;  /* 0x00008800ff027b82 */ /* 0x000ee20000000a00 */
[----:B----4-:R-:W-:-:S02]  /*45a0*/  FADD.FTZ R20, R5, R20 ;  /* 0x0000001405147221 */ /* 0x010fc40000010000 */
[----:B------:R-:W4:Y:S01]  /*45b0*/  SHFL.BFLY PT, R15, R12, 0x1, 0x101f ;  /* 0x0c301f000c0f7f89 */ /* 0x000f2200000e0000 */
[----:B0-----:R-:W-:Y:S01]  /*45c0*/  FADD.FTZ R21, R22, R23 ;  /* 0x0000001716157221 */ /* 0x001fe20000010000 */
[----:B------:R-:W-:-:S03]  /*45d0*/  MOV R23, 0xffff ;  /* 0x0000ffff00177802 */ /* 0x000fc60000000f00 */
[----:B------:R-:W0:Y:S01]  /*45e0*/  LDC.64 R4, c[0x0][0x218] ;  /* 0x00008600ff047b82 */ /* 0x000e220000000a00 */
[----:B------:R-:W-:Y:S01]  /*45f0*/  MOV R22, 0xffff ;  /* 0x0000ffff00167802 */ /* 0x000fe20000000f00 */
[----:B------:R-:W0:Y:S01]  /*4600*/  SHFL.BFLY PT, R18, R17, 0x1, 0x101f ;  /* 0x0c301f0011127f89 */ /* 0x000e2200000e0000 */
[----:B-----5:R-:W-:Y:S01]  /*4610*/  FADD.FTZ R26, R26, R25 ;  /* 0x000000191a1a7221 */ /* 0x020fe20000010000 */
[----:B-1----:R-:W-:Y:S01]  /*4620*/  FADD.FTZ R25, R24, R29 ;  /* 0x0000001d18197221 */ /* 0x002fe20000010000 */
[----:B------:R-:W-:Y:S01]  /*4630*/  IMAD.MOV.U32 R24, RZ, RZ, 0xffff ;  /* 0x0000ffffff187424 */ /* 0x000fe200078e00ff */
[----:B------:R-:W1:Y:S01]  /*4640*/  SHFL.BFLY PT, R23, R20, 0x1, 0x101f ;  /* 0x0c301f0014177f89 */ /* 0x000e6200000e0000 */
[----:B------:R-:W-:-:S03]  /*4650*/  FADD.FTZ R13, R13, R14 ;  /* 0x0000000e0d0d7221 */ /* 0x000fc60000010000 */
[----:B------:R-:W5:Y:S02]  /*4660*/  SHFL.BFLY PT, R22, R21, 0x1, 0x101f ;  /* 0x0c301f0015167f89 */ /* 0x000f6400000e0000 */
[----:B------:R-:W-:Y:S02]  /*4670*/  @!P0 F2FP.BF16.F32.PACK_AB R11, RZ, R13 ;  /* 0x0000000dff0b823e */ /* 0x000fe400000010ff */
[----:B------:R-:W5:Y:S01]  /*4680*/  SHFL.BFLY PT, R27, R26, 0x2, 0x101f ;  /* 0x0c501f001a1b7f89 */ /* 0x000f6200000e0000 */
[----:B---3--:R-:W-:-:S04]  /*4690*/  IMAD.WIDE R2, R7, 0x2, R2 ;  /* 0x0000000207027825 */ /* 0x008fc800078e0202 */
[----:B--2---:R-:W-:Y:S01]  /*46a0*/  FADD.FTZ R16, R16, R19 ;  /* 0x0000001310107221 */ /* 0x004fe20000010000 */
[----:B----4-:R-:W-:Y:S01]  /*46b0*/  FADD.FTZ R12, R12, R15 ;  /* 0x0000000f0c0c7221 */ /* 0x010fe20000010000 */
[----:B------:R-:W2:Y:S01]  /*46c0*/  SHFL.BFLY PT, R24, R25, 0x2, 0x101f ;  /* 0x0c501f0019187f89 */ /* 0x000ea200000e0000 */
[----:B------:R-:W-:Y:S02]  /*46d0*/  PRMT R9, R11, 0x7610, R9 ;  /* 0x000076100b097816 */ /* 0x000fe40000000009 */
[----:B------:R-:W-:Y:S01]  /*46e0*/  MOV R13, 0xffff ;  /* 0x0000ffff000d7802 */ /* 0x000fe20000000f00 */
[----:B0-----:R-:W-:Y:S01]  /*46f0*/  IMAD.WIDE R4, R7, 0x2, R4 ;  /* 0x0000000207047825 */ /* 0x001fe200078e0204 */
[----:B------:R-:W-:-:S03]  /*4700*/  @!P0 F2FP.BF16.F32.PACK_AB R10, RZ, R12 ;  /* 0x0000000cff0a823e */ /* 0x000fc600000010ff */
[----:B------:R-:W-:Y:S01]  /*4710*/  FADD.FTZ R7, R17, R18 ;  /* 0x0000001211077221 */ /* 0x000fe20000010000 */
[----:B------:R-:W-:Y:S01]  /*4720*/  @!P0 F2FP.BF16.F32.PACK_AB R6, RZ, R16 ;  /* 0x00000010ff06823e */ /* 0x000fe200000010ff */
[----:B------:R-:W-:Y:S03]  /*4730*/  @!P0 STG.E.U16 desc[UR8][R4.64], R10 ;  /* 0x0000000a04008986 */ /* 0x000fe6000c101508 */
[----:B------:R-:W-:Y:S01]  /*4740*/  @!P0 F2FP.BF16.F32.PACK_AB R7, RZ, R7 ;  /* 0x00000007ff07823e */ /* 0x000fe200000010ff */
[----:B-1----:R-:W-:Y:S01]  /*4750*/  FADD.FTZ R8, R20, R23 ;  /* 0x0000001714087221 */ /* 0x002fe20000010000 */
[----:B------:R0:W-:Y:S01]  /*4760*/  @!P0 STG.E.U16 desc[UR8][R2.64], R9 ;  /* 0x0000000902008986 */ /* 0x0001e2000c101508 */
[----:B-----5:R-:W-:-:S03]  /*4770*/  FADD.FTZ R11, R21, R22 ;  /* 0x00000016150b7221 */ /* 0x020fc60000010000 */
[----:B------:R-:W-:Y:S01]  /*4780*/  @!P0 F2FP.BF16.F32.PACK_AB R8, RZ, R8 ;  /* 0x00000008ff08823e */ /* 0x000fe200000010ff */
[----:B------:R-:W-:Y:S01]  /*4790*/  @!P0 STG.E.U16 desc[UR8][R4.64+0x28], R6 ;  /* 0x0000280604008986 */ /* 0x000fe2000c101508 */
[----:B------:R-:W-:Y:S01]  /*47a0*/  FADD.FTZ R26, R26, R27 ;  /* 0x0000001b1a1a7221 */ /* 0x000fe20000010000 */
[----:B------:R-:W-:Y:S01]  /*47b0*/  @!P0 F2FP.BF16.F32.PACK_AB R11, RZ, R11 ;  /* 0x0000000bff0b823e */ /* 0x000fe200000010ff */
[----:B--2---:R-:W-:-:S03]  /*47c0*/  FADD.FTZ R24, R25, R24 ;  /* 0x0000001819187221 */ /* 0x004fc60000010000 */
[----:B------:R-:W1:Y:S01]  /*47d0*/  SHFL.BFLY PT, R13, R26, 0x1, 0x101f ;  /* 0x0c301f001a0d7f89 */ /* 0x000e6200000e0000 */
[----:B0-----:R-:W-:Y:S02]  /*47e0*/  PRMT R9, R7, 0x7610, R9 ;  /* 0x0000761007097816 */ /* 0x001fe40000000009 */
[----:B------:R-:W-:-:S03]  /*47f0*/  MOV R7, 0xffff ;  /* 0x0000ffff00077802 */ /* 0x000fc60000000f00 */
[----:B------:R0:W-:Y:S04]  /*4800*/  @!P0 STG.E.U16 desc[UR8][R2.64+0x28], R9 ;  /* 0x0000280902008986 */ /* 0x0001e8000c101508 */
[----:B------:R0:W-:Y:S04]  /*4810*/  @!P0 STG.E.U16 desc[UR8][R4.64+0x50], R8 ;  /* 0x0000500804008986 */ /* 0x0001e8000c101508 */
[----:B------:R0:W2:Y:S04]  /*4820*/  SHFL.BFLY PT, R10, R24, 0x1, 0x101f ;  /* 0x0c301f00180a7f89 */ /* 0x0000a800000e0000 */
[----:B------:R0:W-:Y:S01]  /*4830*/  @!P0 STG.E.U16 desc[UR8][R2.64+0x50], R11 ;  /* 0x0000500b02008986 */ /* 0x0001e2000c101508 */
[----:B-1----:R-:W-:-:S07]  /*4840*/  FADD.FTZ R13, R26, R13 ;  /* 0x0000000d1a0d7221 */ /* 0x002fce0000010000 */
.L_x_1103:
[----:B--2---:R-:W-:Y:S01]  /*4850*/  FADD.FTZ R7, R24, R10 ;  /* 0x0000000a18077221 */ /* 0x004fe20000010000 */
[----:B------:R-:W-:-:S04]  /*4860*/  @!P0 F2FP.BF16.F32.PACK_AB R6, RZ, R13 ;  /* 0x0000000dff06823e */ /* 0x000fc800000010ff */
[----:B------:R-:W-:Y:S01]  /*4870*/  @!P0 F2FP.BF16.F32.PACK_AB R7, RZ, R7 ;  /* 0x00000007ff07823e */ /* 0x000fe200000010ff */
[----:B------:R1:W-:Y:S04]  /*4880*/  @!P0 STG.E.U16 desc[UR8][R4.64+0x78], R6 ;  /* 0x0000780604008986 */ /* 0x0003e8000c101508 */
[----:B------:R1:W-:Y:S02]  /*4890*/  @!P0 STG.E.U16 desc[UR8][R2.64+0x78], R7 ;  /* 0x0000780702008986 */ /* 0x0003e4000c101508 */
.L_x_1033:
[----:B------:R-:W-:Y:S05]  /*48a0*/  WARPSYNC.ALL ;  /* 0x0000000000007948 */ /* 0x000fea0003800000 */
[----:B------:R-:W-:Y:S01]  /*48b0*/  BAR.SYNC.DEFER_BLOCKING 0x0 ;  /* 0x0000000000007b1d */ /* 0x000fe20000010000 */
[C---:B------:R-:W-:Y:S01]  /*48c0*/  ISETP.GE.AND P0, PT, R56.reuse, -0xec0, PT ;  /* 0xfffff1403800780c */ /* 0x040fe20003f06270 */
[----:B------:R-:W-:-:S12]  /*48d0*/  VIADD R56, R56, 0x1000 ;  /* 0x0000100038387836 */ /* 0x000fd80000000000 */
[----:B------:R-:W-:Y:S05]  /*48e0*/  @!P0 BRA `(.L_x_1040) ;  /* 0xffffffe000fc8947 */ /* 0x000fea000383ffff */
[----:B------:R-:W-:Y:S05]  /*48f0*/  EXIT ;  /* 0x000000000000794d */ /* 0x000fea0003800000 */
.L_x_1036:
[----:B------:R-:W-:Y:S01]  /*4900*/  HFMA2.MMA R8, -RZ, RZ, 0, 4.76837158203125e-07 ;  /* 0x00000008ff087435 */ /* 0x000fe200000001ff */
[----:B--2---:R-:W-:Y:S01]  /*4910*/  MOV R9, R2 ;  /* 0x0000000200097202 */ /* 0x004fe20000000f00 */
[----:B------:R-:W-:Y:S01]  /*4920*/  IMAD.MOV.U32 R6, RZ, RZ, 0xffff ;  /* 0x0000ffffff067424 */ /* 0x000fe200078e00ff */
[----:B------:R-:W-:-:S08]  /*4930*/  MOV R7, 0x101f ;  /* 0x0000101f00077802 */ /* 0x000fd00000000f00 */
[----:B01-3--:R-:W-:Y:S05]  /*4940*/  WARPSYNC.COLLECTIVE R6, `(.L_x_1041) ;  /* 0x0000000006087348 */ /* 0x00bfea0003c00000 */
[----:B------:R2:W4:Y:S02]  /*4950*/  SHFL.BFLY P2, R10, R9, R8, R7 ;  /* 0x0c000008090a7389 */ /* 0x0005240000040007 */
[----:B01234-:R-:W-:Y:S01]  /*4960*/  ENDCOLLECTIVE ;  /* 0x000000000000791b */ /* 0x01ffe20003800000 */
.L_x_1041:
[----:B------:R-:W-:Y:S02]  /*4970*/  MOV R9, R3 ;  /* 0x0000000300097202 */ /* 0x000fe40000000f00 */
[----:B------:R-:W-:-:S07]  /*4980*/  MOV R5, R10 ;  /* 0x0000000a00057202 */ /* 0x000fce0000000f00 */
[----:B------:R-:W-:Y:S05]  /*4990*/  WARPSYNC.COLLECTIVE R6, `(.L_x_1042) ;  /* 0x0000000006087348 */ /* 0x000fea0003c00000 */
[----:B------:R0:W1:Y:S02]  /*49a0*/  SHFL.BFLY P2, R10, R9, R8, R7 ;  /* 0x0c000008090a7389 */ /* 0x0000640000040007 */
[----:B01----:R-:W-:Y:S01]  /*49b0*/  ENDCOLLECTIVE ;  /* 0x000000000000791b */ /* 0x003fe20003800000 */
.L_x_1042:
[----:B------:R-:W-:Y:S01]  /*49c0*/  FADD.FTZ R5, R5, R2 ;  /* 0x0000000205057221 */ /* 0x000fe20000010000 */
[----:B------:R-:W-:-:S03]  /*49d0*/  HFMA2.MMA R8, -RZ, RZ, 0, 2.384185791015625e-07 ;  /* 0x00000004ff087435 */ /* 0x000fc600000001ff */
[----:B------:R-:W-:Y:S01]  /*49e0*/  IMAD.MOV.U32 R9, RZ, RZ, R5 ;  /* 0x000000ffff097224 */ /* 0x000fe200078e0005 */
[----:B------:R-:W-:-:S07]  /*49f0*/  MOV R4, R10 ;  /* 0x0000000a00047202 */ /* 0x000fce0000000f00 */
[----:B------:R-:W-:Y:S05]  /*4a00*/  WARPSYNC.COLLECTIVE R6, `(.L_x_1043) ;  /* 0x0000000006087348 */ /* 0x000fea0003c00000 */
[----:B------:R0:W1:Y:S02]  /*4a10*/  SHFL.BFLY P2, R10, R9, R8, R7 ;  /* 0x0c000008090a7389 */ /* 0x0000640000040007 */
[----:B01----:R-:W-:Y:S01]  /*4a20*/  ENDCOLLECTIVE ;  /* 0x000000000000791b */ /* 0x003fe20003800000 */
.L_x_1043:
[----:B------:R-:W-:-:S05]  /*4a30*/  FADD.FTZ R4, R4, R3 ;  /* 0x0000000304047221 */ /* 0x000fca0000010000 */
[----:B------:R-:W-:Y:S02]  /*4a40*/  MOV R9, R4 ;  /* 0x0000000400097202 */ /* 0x000fe40000000f00 */
[----:B------:R-:W-:-:S07]  /*4a50*/  MOV R12, R10 ;  /* 0x0000000a000c7202 */ /* 0x000fce0000000f00 */
[----:B------:R-:W-:Y:S05]  /*4a60*/  WARPSYNC.COLLECTIVE R6, `(.L_x_1044) ;  /* 0x0000000006087348 */ /* 0x000fea0003c00000 */
[----:B------:R0:W1:Y:S02]  /*4a70*/  SHFL.BFLY P2, R10, R9, R8, R7 ;  /* 0x0c000008090a7389 */ /* 0x0000640000040007 */
[----:B01----:R-:W-:Y:S01]  /*4a80*/  ENDCOLLECTIVE ;  /* 0x000000000000791b */ /* 0x003fe20003800000 */
.L_x_1044:
[----:B------:R-:W-:Y:S01]  /*4a90*/  FADD.FTZ R12, R5, R12 ;  /* 0x0000000c050c7221 */ /* 0x000fe20000010000 */
[----:B------:R-:W-:-:S04]  /*4aa0*/  HFMA2.MMA R8, -RZ, RZ, 0, 1.1920928955078125e-07 ;  /* 0x00000002ff087435 */ /* 0x000fc800000001ff */
[----:B------:R-:W-:Y:S01]  /*4ab0*/  MOV R9, R12 ;  /* 0x0000000c00097202 */ /* 0x000fe20000000f00 */
[----:B------:R-:W-:-:S07]  /*4ac0*/  IMAD.MOV.U32 R11, RZ, RZ, R10 ;  /* 0x000000ffff0b7224 */ /* 0x000fce00078e000a */
[----:B------:R-:W-:Y:S05]  /*4ad0*/  WARPSYNC.COLLECTIVE R6, `(.L_x_1045) ;  /* 0x0000000006087348 */ /* 0x000fea0003c00000 */
[----:B------:R0:W1:Y:S02]  /*4ae0*/  SHFL.BFLY P2, R10, R9, R8, R7 ;  /* 0x0c000008090a7389 */ /* 0x0000640000040007 */
[----:B01----:R-:W-:Y:S01]  /*4af0*/  ENDCOLLECTIVE ;  /* 0x000000000000791b */ /* 0x003fe20003800000 */
.L_x_1045:
[----:B------:R-:W-:-:S04]  /*4b00*/  FADD.FTZ R11, R4, R11 ;  /* 0x0000000b040b7221 */ /* 0x000fc80000010000 */
[----:B------:R-:W-:Y:S01]  /*4b10*/  IMAD.MOV.U32 R9, RZ, RZ, R11 ;  /* 0x000000ffff097224 */ /* 0x000fe200078e000b */
[----:B------:R-:W-:-:S07]  /*4b20*/  MOV R13, R10 ;  /* 0x0000000a000d7202 */ /* 0x000fce0000000f00 */
[----:B------:R-:W-:Y:S05]  /*4b30*/  WARPSYNC.COLLECTIVE R6, `(.L_x_1046) ;  /* 0x0000000006087348 */ /* 0x000fea0003c00000 */
[----:B------:R0:W1:Y:S02]  /*4b40*/  SHFL.BFLY P2, R10, R9, R8, R7 ;  /* 0x0c000008090a7389 */ /* 0x0000640000040007 */
[----:B01----:R-:W-:Y:S01]  /*4b50*/  ENDCOLLECTIVE ;  /* 0x000000000000791b */ /* 0x003fe20003800000 */
.L_x_1046:
[----:B------:R-:W-:Y:S01]  /*4b60*/  FADD.FTZ R13, R12, R13 ;  /* 0x0000000d0c0d7221 */ /* 0x000fe20000010000 */
[----:B------:R-:W-:-:S04]  /*4b70*/  HFMA2.MMA R8, -RZ, RZ, 0, 5.9604644775390625e-08 ;  /* 0x00000001ff087435 */ /* 0x000fc800000001ff */
[----:B------:R-:W-:Y:S02]  /*4b80*/  MOV R9, R13 ;  /* 0x0000000d00097202 */ /* 0x000fe40000000f00 */
[----:B------:R-:W-:-:S07]  /*4b90*/  MOV R2, R10 ;  /* 0x0000000a00027202 */ /* 0x000fce0000000f00 */
[----:B------:R-:W-:Y:S05]  /*4ba0*/  WARPSYNC.COLLECTIVE R6, `(.L_x_1047) ;  /* 0x0000000006087348 */ /* 0x000fea0003c00000 */
[----:B------:R0:W1:Y:S02]  /*4bb0*/  SHFL.BFLY P2, R10, R9, R8, R7 ;  /* 0x0c000008090a7389 */ /* 0x0000640000040007 */
[----:B01----:R-:W-:Y:S01]  /*4bc0*/  ENDCOLLECTIVE ;  /* 0x000000000000791b */ /* 0x003fe20003800000 */
.L_x_1047:
[----:B------:R-:W-:-:S05]  /*4bd0*/  FADD.FTZ R14, R11, R2 ;  /* 0x000000020b0e7221 */ /* 0x000fca0000010000 */
[----:B------:R-:W-:Y:S01]  /*4be0*/  MOV R9, R14 ;  /* 0x0000000e00097202 */ /* 0x000fe20000000f00 */
[----:B------:R-:W-:-:S07]  /*4bf0*/  IMAD.MOV.U32 R16, RZ, RZ, R10 ;  /* 0x000000ffff107224 */ /* 0x000fce00078e000a */
[----:B------:R-:W-:Y:S05]  /*4c00*/  WARPSYNC.COLLECTIVE R6, `(.L_x_1048) ;  /* 0x0000000006087348 */ /* 0x000fea0003c00000 */
[----:B------:R0:W1:Y:S02]  /*4c10*/  SHFL.BFLY P2, R10, R9, R8, R7 ;  /* 0x0c000008090a7389 */ /* 0x0000640000040007 */
[----:B01----:R-:W-:Y:S01]  /*4c20*/  ENDCOLLECTIVE ;  /* 0x000000000000791b */ /* 0x003fe20003800000 */
.L_x_1048:
[----:B------:R-:W-:Y:S01]  /*4c30*/  FADD.FTZ R16, R13, R16 ;  /* 0x000000100d107221 */ /* 0x000fe20000010000 */
[----:B------:R-:W-:Y:S06]  /*4c40*/  BRA `(.L_x_1049) ;  /* 0xffffffec00687947 */ /* 0x000fec000383ffff */
.L_x_1037:
        /* <DEDUP_REMOVED lines=8> */
.L_x_1051:
[----:B------:R-:W-:Y:S05]  /*4cd0*/  BSYNC B1 ;  /* 0x0000000000017941 */ /* 0x000fea0003800000 */
.L_x_1050:
        /* <DEDUP_REMOVED lines=8> */
.L_x_1052:
[----:B------:R-:W-:Y:S01]  /*4d60*/  FADD.FTZ R14, R14, R11 ;  /* 0x0000000b0e0e7221 */ /* 0x000fe20000010000 */
[----:B------:R-:W-:-:S03]  /*4d70*/  HFMA2.MMA R8, -RZ, RZ, 0, 2.384185791015625e-07 ;  /* 0x00000004ff087435 */ /* 0x000fc600000001ff */
[----:B------:R-:W-:Y:S01]  /*4d80*/  IMAD.MOV.U32 R9, RZ, RZ, R14 ;  /* 0x000000ffff097224 */ /* 0x000fe200078e000e */
[----:B------:R-:W-:-:S07]  /*4d90*/  MOV R13, R10 ;  /* 0x0000000a000d7202 */ /* 0x000fce0000000f00 */
[----:B------:R-:W-:Y:S05]  /*4da0*/  WARPSYNC.COLLECTIVE R6, `(.L_x_1053) ;  /* 0x0000000006087348 */ /* 0x000fea0003c00000 */
[----:B------:R0:W1:Y:S02]  /*4db0*/  SHFL.BFLY P2, R10, R9, R8, R7 ;  /* 0x0c000008090a7389 */ /* 0x0000640000040007 */
[----:B01----:R-:W-:Y:S01]  /*4dc0*/  ENDCOLLECTIVE ;  /* 0x000000000000791b */ /* 0x003fe20003800000 */
.L_x_1053:
[----:B------:R-:W-:-:S05]  /*4dd0*/  FADD.FTZ R13, R13, R12 ;  /* 0x0000000c0d0d7221 */ /* 0x000fca0000010000 */
[----:B------:R-:W-:Y:S02]  /*4de0*/  MOV R9, R13 ;  /* 0x0000000d00097202 */ /* 0x000fe40000000f00 */
[----:B------:R-:W-:-:S07]  /*4df0*/  MOV R15, R10 ;  /* 0x0000000a000f7202 */ /* 0x000fce0000000f00 */
[----:B------:R-:W-:Y:S05]  /*4e00*/  WARPSYNC.COLLECTIVE R6, `(.L_x_1054) ;  /* 0x0000000006087348 */ /* 0x000fea0003c00000 */
[----:B------:R0:W1:Y:S02]  /*4e10*/  SHFL.BFLY P2, R10, R9, R8, R7 ;  /* 0x0c000008090a7389 */ /* 0x0000640000040007 */
[----:B01----:R-:W-:Y:S01]  /*4e20*/  ENDCOLLECTIVE ;  /* 0x000000000000791b */ /* 0x003fe20003800000 */
.L_x_1054:
[----:B------:R-:W-:Y:S01]  /*4e30*/  FADD.FTZ R15, R14, R15 ;  /* 0x0000000f0e0f7221 */ /* 0x000fe20000010000 */
[----:B------:R-:W-:-:S04]  /*4e40*/  HFMA2.MMA R8, -RZ, RZ, 0, 1.1920928955078125e-07 ;  /* 0x00000002ff087435 */ /* 0x000fc800000001ff */
[----:B------:R-:W-:Y:S01]  /*4e50*/  MOV R9, R15 ;  /* 0x0000000f00097202 */ /* 0x000fe20000000f00 */
[----:B------:R-:W-:-:S07]  /*4e60*/  IMAD.MOV.U32 R16, RZ, RZ, R10 ;  /* 0x000000ffff107224 */ /* 0x000fce00078e000a */
[----:B------:R-:W-:Y:S05]  /*4e70*/  WARPSYNC.COLLECTIVE R6, `(.L_x_1055) ;  /* 0x0000000006087348 */ /* 0x000fea0003c00000 */
[----:B------:R0:W1:Y:S02]  /*4e80*/  SHFL.BFLY P2, R10, R9, R8, R7 ;  /* 0x0c000008090a7389 */ /* 0x0000640000040007 */
[----:B01----:R-:W-:Y:S01]  /*4e90*/  ENDCOLLECTIVE ;  /* 0x000000000000791b */ /* 0x003fe20003800000 */
.L_x_1055:
[----:B------:R-:W-:-:S04]  /*4ea0*/  FADD.FTZ R16, R13, R16 ;  /* 0x000000100d107221 */ /* 0x000fc80000010000 */
[----:B------:R-:W-:Y:S01]  /*4eb0*/  IMAD.MOV.U32 R9, RZ, RZ, R16 ;  /* 0x000000ffff097224 */ /* 0x000fe200078e0010 */
[----:B------:R-:W-:-:S07]  /*4ec0*/  MOV R18, R10 ;  /* 0x0000000a00127202 */ /* 0x000fce0000000f00 */
[----:B------:R-:W-:Y:S05]  /*4ed0*/  WARPSYNC.COLLECTIVE R6, `(.L_x_1056) ;  /* 0x0000000006087348 */ /* 0x000fea0003c00000 */
[----:B------:R0:W1:Y:S02]  /*4ee0*/  SHFL.BFLY P2, R10, R9, R8, R7 ;  /* 0x0c000008090a7389 */ /* 0x0000640000040007 */
[----:B01----:R-:W-:Y:S01]  /*4ef0*/  ENDCOLLECTIVE ;  /* 0x000000000000791b */ /* 0x003fe20003800000 */
.L_x_1056:
[----:B------:R-:W-:Y:S01]  /*4f00*/  FADD.FTZ R18, R15, R18 ;  /* 0x000000120f127221 */ /* 0x000fe20000010000 */
[----:B------:R-:W-:-:S04]  /*4f10*/  HFMA2.MMA R8, -RZ, RZ, 0, 5.9604644775390625e-08 ;  /* 0x00000001ff087435 */ /* 0x000fc800000001ff */
[----:B------:R-:W-:Y:S02]  /*4f20*/  MOV R9, R18 ;  /* 0x0000001200097202 */ /* 0x000fe40000000f00 */
[----:B------:R-:W-:-:S07]  /*4f30*/  MOV R11, R10 ;  /* 0x0000000a000b7202 */ /* 0x000fce0000000f00 */
[----:B------:R-:W-:Y:S05]  /*4f40*/  WARPSYNC.COLLECTIVE R6, `(.L_x_1057) ;  /* 0x0000000006087348 */ /* 0x000fea0003c00000 */
[----:B------:R0:W1:Y:S02]  /*4f50*/  SHFL.BFLY P2, R10, R9, R8, R7 ;  /* 0x0c000008090a7389 */ /* 0x0000640000040007 */
[----:B01----:R-:W-:Y:S01]  /*4f60*/  ENDCOLLECTIVE ;  /* 0x000000000000791b */ /* 0x003fe20003800000 */
.L_x_1057:
[----:B------:R-:W-:-:S05]  /*4f70*/  FADD.FTZ R11, R16, R11 ;  /* 0x0000000b100b7221 */ /* 0x000fca0000010000 */
[----:B------:R-:W-:Y:S01]  /*4f80*/  MOV R9, R11 ;  /* 0x0000000b00097202 */ /* 0x000fe20000000f00 */
[----:B------:R-:W-:-:S07]  /*4f90*/  IMAD.MOV.U32 R17, RZ, RZ, R10 ;  /* 0x000000ffff117224 */ /* 0x000fce00078e000a */
[----:B------:R-:W-:Y:S05]  /*4fa0*/  WARPSYNC.COLLECTIVE R6, `(.L_x_1058) ;  /* 0x0000000006087348 */ /* 0x000fea0003c00000 */
[----:B------:R0:W1:Y:S02]  /*4fb0*/  SHFL.BFLY P2, R10, R9, R8, R7 ;  /* 0x0c000008090a7389 */ /* 0x0000640000040007 */
[----:B01----:R-:W-:Y:S01]  /*4fc0*/  ENDCOLLECTIVE ;  /* 0x000000000000791b */ /* 0x003fe20003800000 */
.L_x_1058:
[----:B------:R-:W-:Y:S01]  /*4fd0*/  FADD.FTZ R17, R18, R17 ;  /* 0x0000001112117221 */ /* 0x000fe20000010000 */
[----:B------:R-:W-:Y:S06]  /*4fe0*/  BRA `(.L_x_1059) ;  /* 0xffffffec00287947 */ /* 0x000fec000383ffff */
.L_x_1038:
        /* <DEDUP_REMOVED lines=8> */
.L_x_1061:
[----:B------:R-:W-:Y:S05]  /*5070*/  BSYNC B1 ;  /* 0x0000000000017941 */ /* 0x000fea0003800000 */
.L_x_1060:
        /* <DEDUP_REMOVED lines=8> */
.L_x_1062:
[----:B------:R-:W-:Y:S01]  /*5100*/  FADD.FTZ R14, R14, R11 ;  /* 0x0000000b0e0e7221 */ /* 0x000fe20000010000 */
[----:B------:R-:W-:-:S03]  /*5110*/  HFMA2.MMA R8, -RZ, RZ, 0, 2.384185791015625e-07 ;  /* 0x00000004ff087435 */ /* 0x000fc600000001ff */
[----:B------:R-:W-:Y:S01]  /*5120*/  IMAD.MOV.U32 R9, RZ, RZ, R14 ;  /* 0x000000ffff097224 */ /* 0x000fe200078e000e */
[----:B------:R-:W-:-:S07]  /*5130*/  MOV R13, R10 ;  /* 0x0000000a000d7202 */ /* 0x000fce0000000f00 */
[----:B------:R-:W-:Y:S05]  /*5140*/  WARPSYNC.COLLECTIVE R6, `(.L_x_1063) ;  /* 0x0000000006087348 */ /* 0x000fea0003c00000 */
[----:B------:R0:W1:Y:S02]  /*5150*/  SHFL.BFLY P2, R10, R9, R8, R7 ;  /* 0x0c000008090a7389 */ /* 0x0000640000040007 */
[----:B01----:R-:W-:Y:S01]  /*5160*/  ENDCOLLECTIVE ;  /* 0x000000000000791b */ /* 0x003fe20003800000 */
.L_x_1063:
[----:B------:R-:W-:-:S05]  /*5170*/  FADD.FTZ R13, R13, R12 ;  /* 0x0000000c0d0d7221 */ /* 0x000fca0000010000 */
[----:B------:R-:W-:Y:S02]  /*5180*/  MOV R9, R13 ;  /* 0x0000000d00097202 */ /* 0x000fe40000000f00 */
[----:B------:R-:W-:-:S07]  /*5190*/  MOV R15, R10 ;  /* 0x0000000a000f7202 */ /* 0x000fce0000000f00 */
[----:B------:R-:W-:Y:S05]  /*51a0*/  WARPSYNC.COLLECTIVE R6, `(.L_x_1064) ;  /* 0x0000000006087348 */ /* 0x000fea0003c00000 */
[----:B------:R0:W1:Y:S02]  /*51b0*/  SHFL.BFLY P2, R10, R9, R8, R7 ;  /* 0x0c000008090a7389 */ /* 0x0000640000040007 */
[----:B01----:R-:W-:Y:S01]  /*51c0*/  ENDCOLLECTIVE ;  /* 0x000000000000791b */ /* 0x003fe20003800000 */
.L_x_1064:
[----:B------:R-:W-:Y:S01]  /*51d0*/  FADD.FTZ R15, R14, R15 ;  /* 0x0000000f0e0f7221 */ /* 0x000fe20000010000 */
[----:B------:R-:W-:-:S04]  /*51e0*/  HFMA2.MMA R8, -RZ, RZ, 0, 1.1920928955078125e-07 ;  /* 0x00000002ff087435 */ /* 0x000fc800000001ff */
[----:B------:R-:W-:Y:S01]  /*51f0*/  MOV R9, R15 ;  /* 0x0000000f00097202 */ /* 0x000fe20000000f00 */
[----:B------:R-:W-:-:S07]  /*5200*/  IMAD.MOV.U32 R16, RZ, RZ, R10 ;  /* 0x000000ffff107224 */ /* 0x000fce00078e000a */
[----:B------:R-:W-:Y:S05]  /*5210*/  WARPSYNC.COLLECTIVE R6, `(.L_x_1065) ;  /* 0x0000000006087348 */ /* 0x000fea0003c00000 */
[----:B------:R0:W1:Y:S02]  /*5220*/  SHFL.BFLY P2, R10, R9, R8, R7 ;  /* 0x0c000008090a7389 */ /* 0x0000640000040007 */
[----:B01----:R-:W-:Y:S01]  /*5230*/  ENDCOLLECTIVE ;  /* 0x000000000000791b */ /* 0x003fe20003800000 */
.L_x_1065:
[----:B------:R-:W-:-:S04]  /*5240*/  FADD.FTZ R16, R13, R16 ;  /* 0x000000100d107221 */ /* 0x000fc80000010000 */
[----:B------:R-:W-:Y:S01]  /*5250*/  IMAD.MOV.U32 R9, RZ, RZ, R16 ;  /* 0x000000ffff097224 */ /* 0x000fe200078e0010 */
[----:B------:R-:W-:-:S07]  /*5260*/  MOV R18, R10 ;  /* 0x0000000a00127202 */ /* 0x000fce0000000f00 */
[----:B------:R-:W-:Y:S05]  /*5270*/  WARPSYNC.COLLECTIVE R6, `(.L_x_1066) ;  /* 0x0000000006087348 */ /* 0x000fea0003c00000 */
[----:B------:R0:W1:Y:S02]  /*5280*/  SHFL.BFLY P2, R10, R9, R8, R7 ;  /* 0x0c000008090a7389 */ /* 0x0000640000040007 */
[----:B01----:R-:W-:Y:S01]  /*5290*/  ENDCOLLECTIVE ;  /* 0x000000000000791b */ /* 0x003fe20003800000 */
.L_x_1066:
[----:B------:R-:W-:Y:S01]  /*52a0*/  FADD.FTZ R18, R15, R18 ;  /* 0x000000120f127221 */ /* 0x000fe20000010000 */
[----:B------:R-:W-:-:S04]  /*52b0*/  HFMA2.MMA R8, -RZ, RZ, 0, 5.9604644775390625e-08 ;  /* 0x00000001ff087435 */ /* 0x000fc800000001ff */
[----:B------:R-:W-:Y:S02]  /*52c0*/  MOV R9, R18 ;  /* 0x0000001200097202 */ /* 0x000fe40000000f00 */
[----:B------:R-:W-:-:S07]  /*52d0*/  MOV R11, R10 ;  /* 0x0000000a000b7202 */ /* 0x000fce0000000f00 */
[----:B------:R-:W-:Y:S05]  /*52e0*/  WARPSYNC.COLLECTIVE R6, `(.L_x_1067) ;  /* 0x0000000006087348 */ /* 0x000fea0003c00000 */
[----:B------:R0:W1:Y:S02]  /*52f0*/  SHFL.BFLY P2, R10, R9, R8, R7 ;  /* 0x0c000008090a7389 */ /* 0x0000640000040007 */
[----:B01----:R-:W-:Y:S01]  /*5300*/  ENDCOLLECTIVE ;  /* 0x000000000000791b */ /* 0x003fe20003800000 */
.L_x_1067:
[----:B------:R-:W-:-:S05]  /*5310*/  FADD.FTZ R11, R16, R11 ;  /* 0x0000000b100b7221 */ /* 0x000fca0000010000 */
[----:B------:R-:W-:Y:S01]  /*5320*/  MOV R9, R11 ;  /* 0x0000000b00097202 */ /* 0x000fe20000000f00 */
[----:B------:R-:W-:-:S07]  /*5330*/  IMAD.MOV.U32 R17, RZ, RZ, R10 ;  /* 0x000000ffff117224 */ /* 0x000fce00078e000a */
[----:B------:R-:W-:Y:S05]  /*5340*/  WARPSYNC.COLLECTIVE R6, `(.L_x_1068) ;  /* 0x0000000006087348 */ /* 0x000fea0003c00000 */
[----:B------:R0:W1:Y:S02]  /*5350*/  SHFL.BFLY P2, R10, R9, R8, R7 ;  /* 0x0c000008090a7389 */ /* 0x0000640000040007 */
[----:B01----:R-:W-:Y:S01]  /*5360*/  ENDCOLLECTIVE ;  /* 0x000000000000791b */ /* 0x003fe20003800000 */
.L_x_1068:
[----:B------:R-:W-:Y:S01]  /*5370*/  FADD.FTZ R17, R18, R17 ;  /* 0x0000001112117221 */ /* 0x000fe20000010000 */
[----:B------:R-:W-:Y:S06]  /*5380*/  BRA `(.L_x_1069) ;  /* 0xffffffe800d07947 */ /* 0x000fec000383ffff */
.L_x_1039:
[----:B------:R-:W-:Y:S01]  /*5390*/  BSSY B0, `(.L_x_1070) ;  /* 0x0000008000007945 */ /* 0x000fe20003800000 */
[----:B--2---:R-:W-:Y:S01]  /*53a0*/  MOV R9, R3 ;  /* 0x0000000300097202 */ /* 0x004fe20000000f00 */
[----:B------:R-:W-:Y:S01]  /*53b0*/  IMAD.MOV.U32 R7, RZ, RZ, 0x101f ;  /* 0x0000101fff077424 */ /* 0x000fe200078e00ff */
[----:B------:R-:W-:Y:S02]  /*53c0*/  MOV R8, 0x8 ;  /* 0x0000000800087802 */ /* 0x000fe40000000f00 */
[----:B------:R-:W-:-:S07]  /*53d0*/  MOV R6, 0xffff ;  /* 0x0000ffff00067802 */ /* 0x000fce0000000f00 */
[----:B01-34-:R-:W-:Y:S05]  /*53e0*/  WARPSYNC.COLLECTIVE R6, `(.L_x_1071) ;  /* 0x0000000006087348 */ /* 0x01bfea0003c00000 */
[----:B------:R2:W0:Y:S02]  /*53f0*/  SHFL.BFLY P2, R10, R9, R8, R7 ;  /* 0x0c000008090a7389 */ /* 0x0004240000040007 */
[----:B01234-:R-:W-:Y:S01]  /*5400*/  ENDCOLLECTIVE ;  /* 0x000000000000791b */ /* 0x01ffe20003800000 */
.L_x_1071:
[----:B------:R-:W-:Y:S05]  /*5410*/  BSYNC B0 ;  /* 0x0000000000007941 */ /* 0x000fea0003800000 */
.L_x_1070:
[----:B------:R-:W-:Y:S01]  /*5420*/  HFMA2.MMA R7, -RZ, RZ, 0, 0.000503063201904296875 ;  /* 0x0000101fff077435 */ /* 0x000fe200000001ff */
[----:B------:R-:W-:Y:S01]  /*5430*/  MOV R9, R4 ;  /* 0x0000000400097202 */ /* 0x000fe20000000f00 */
[----:B------:R-:W-:Y:S01]  /*5440*/  IMAD.MOV.U32 R8, RZ, RZ, 0x8 ;  /* 0x00000008ff087424 */ /* 0x000fe200078e00ff */
[----:B------:R-:W-:Y:S02]  /*5450*/  MOV R6, 0xffff ;  /* 0x0000ffff00067802 */ /* 0x000fe40000000f00 */
[----:B------:R-:W-:Y:S02]  /*5460*/  CS2R R16, SRZ ;  /* 0x0000000000107805 */ /* 0x000fe4000001ff00 */
[----:B------:R-:W-:Y:S01]  /*5470*/  MOV R2, R10 ;  /* 0x0000000a00027202 */ /* 0x000fe20000000f00 */
[----:B------:R-:W-:Y:S01]  /*5480*/  HFMA2.MMA R20, -RZ, RZ, 0, 0 ;  /* 0x00000000ff147435 */ /* 0x000fe200000001ff */
[----:B------:R-:W-:-:S10]  /*5490*/  @!P0 IADD3 R13, R11, 0x14, RZ ;  /* 0x000000140b0d8810 */ /* 0x000fd40007ffe0ff */
[----:B------:R-:W-:Y:S05]  /*54a0*/  WARPSYNC.COLLECTIVE R6, `(.L_x_1072) ;  /* 0x0000000006087348 */ /* 0x000fea0003c00000 */
[----:B------:R0:W1:Y:S02]  /*54b0*/  SHFL.BFLY P2, R10, R9, R8, R7 ;  /* 0x0c000008090a7389 */ /* 0x0000640000040007 */
[----:B01----:R-:W-:Y:S01]  /*54c0*/  ENDCOLLECTIVE ;  /* 0x000000000000791b */ /* 0x003fe20003800000 */
.L_x_1072:
[----:B------:R-:W-:Y:S01]  /*54d0*/  MOV R22, RZ ;  /* 0x000000ff00167202 */ /* 0x000fe20000000f00 */
[----:B------:R-:W-:Y:S01]  /*54e0*/  FADD.FTZ R5, R2, R3 ;  /* 0x0000000302057221 */ /* 0x000fe20000010000 */
[----:B------:R-:W-:Y:S02]  /*54f0*/  @!P0 LEA R2, R63, UR4, 0x7 ;  /* 0x000000043f028c11 */ /* 0x000fe4000f8e38ff */
[----:B------:R-:W-:-:S05]  /*5500*/  @!P0 LOP3.LUT R13, R13, R38, RZ, 0x3c, !PT ;  /* 0x000000260d0d8212 */ /* 0x000fca00078e3cff */
[----:B------:R-:W-:Y:S01]  /*5510*/  @!P0 IMAD R13, R13, 0x4, R2 ;  /* 0x000000040d0d8824 */ /* 0x000fe200078e0202 */
[----:B------:R-:W-:Y:S01]  /*5520*/  MOV R9, R5 ;  /* 0x0000000500097202 */ /* 0x000fe20000000f00 */
[----:B------:R-:W-:-:S03]  /*5530*/  IMAD.MOV.U32 R8, RZ, RZ, 0x4 ;  /* 0x00000004ff087424 */ /* 0x000fc600078e00ff */
[----:B------:R0:W1:Y:S04]  /*5540*/  @!P0 LDS R15, [R13+0x500] ;  /* 0x000500000d0f8984 */ /* 0x0000680000000800 */
[----:B------:R0:W2:Y:S01]  /*5550*/  @!P0 LDS R2, [R13] ;  /* 0x000000000d028984 */ /* 0x0000a20000000800 */
[----:B------:R-:W-:-:S07]  /*5560*/  FADD.FTZ R12, R10, R4 ;  /* 0x000000040a0c7221 */ /* 0x000fce0000010000 */
[----:B012---:R-:W-:Y:S05]  /*5570*/  WARPSYNC.COLLECTIVE R6, `(.L_x_1073) ;  /* 0x0000000006087348 */ /* 0x007fea0003c00000 */
[----:B------:R3:W4:Y:S02]  /*5580*/  SHFL.BFLY P2, R10, R9, R8, R7 ;  /* 0x0c000008090a7389 */ /* 0x0007240000040007 */
[----:B01234-:R-:W-:Y:S01]  /*5590*/  ENDCOLLECTIVE ;  /* 0x000000000000791b */ /* 0x01ffe20003800000 */
.L_x_1073:
[----:B------:R-:W-:Y:S02]  /*55a0*/  MOV R9, R12 ;  /* 0x0000000c00097202 */ /* 0x000fe40000000f00 */
[----:B------:R-:W-:-:S07]  /*55b0*/  MOV R4, R10 ;  /* 0x0000000a00047202 */ /* 0x000fce0000000f00 */
[----:B------:R-:W-:Y:S05]  /*55c0*/  WARPSYNC.COLLECTIVE R6, `(.L_x_1074) ;  /* 0x0000000006087348 */ /* 0x000fea0003c00000 */
[----:B------:R0:W1:Y:S02]  /*55d0*/  SHFL.BFLY P2, R10, R9, R8, R7 ;  /* 0x0c000008090a7389 */ /* 0x0000640000040007 */
[----:B01----:R-:W-:Y:S01]  /*55e0*/  ENDCOLLECTIVE ;  /* 0x000000000000791b */ /* 0x003fe20003800000 */
.L_x_1074:
[----:B------:R-:W-:Y:S01]  /*55f0*/  FADD.FTZ R4, R5, R4 ;  /* 0x0000000405047221 */ /* 0x000fe20000010000 */
[----:B------:R-:W-:Y:S02]  /*5600*/  @!P0 MOV R17, R15 ;  /* 0x0000000f00118202 */ /* 0x000fe40000000f00 */
[----:B------:R-:W-:Y:S02]  /*5610*/  @!P0 IADD3 R5, R11, 0x28, RZ ;  /* 0x000000280b058810 */ /* 0x000fe40007ffe0ff */
        /* <DEDUP_REMOVED lines=8> */
.L_x_1075:
[----:B------:R-:W-:Y:S01]  /*56a0*/  IMAD.MOV.U32 R9, RZ, RZ, R14 ;  /* 0x000000ffff097224 */ /* 0x000fe200078e000e */
[----:B------:R-:W-:-:S07]  /*56b0*/  MOV R3, R10 ;  /* 0x0000000a00037202 */ /* 0x000fce0000000f00 */
[----:B------:R-:W-:Y:S05]  /*56c0*/  WARPSYNC.COLLECTIVE R6, `(.L_x_1076) ;  /* 0x0000000006087348 */ /* 0x000fea0003c00000 */
[----:B------:R0:W1:Y:S02]  /*56d0*/  SHFL.BFLY P2, R10, R9, R8, R7 ;  /* 0x0c000008090a7389 */ /* 0x0000640000040007 */
[----:B01----:R-:W-:Y:S01]  /*56e0*/  ENDCOLLECTIVE ;  /* 0x000000000000791b */ /* 0x003fe20003800000 */
.L_x_1076:
[----:B------:R-:W-:-:S05]  /*56f0*/  FADD.FTZ R12, R4, R3 ;  /* 0x00000003040c7221 */ /* 0x000fca0000010000 */
[----:B------:R-:W-:Y:S01]  /*5700*/  MOV R9, R12 ;  /* 0x0000000c00097202 */ /* 0x000fe20000000f00 */
[----:B------:R-:W-:Y:S02]  /*5710*/  IMAD.MOV.U32 R8, RZ, RZ, 0x1 ;  /* 0x00000001ff087424 */ /* 0x000fe400078e00ff */
[----:B------:R-:W-:-:S07]  /*5720*/  FADD.FTZ R13, R14, R10 ;  /* 0x0000000a0e0d7221 */ /* 0x000fce0000010000 */
[----:B------:R-:W-:Y:S05]  /*5730*/  WARPSYNC.COLLECTIVE R6, `(.L_x_1077) ;  /* 0x0000000006087348 */ /* 0x000fea0003c00000 */
[----:B------:R0:W1:Y:S02]  /*5740*/  SHFL.BFLY P2, R10, R9, R8, R7 ;  /* 0x0c000008090a7389 */ /* 0x0000640000040007 */
[----:B01----:R-:W-:Y:S01]  /*5750*/  ENDCOLLECTIVE ;  /* 0x000000000000791b */ /* 0x003fe20003800000 */
.L_x_1077:
[----:B------:R-:W-:Y:S02]  /*5760*/  MOV R9, R13 ;  /* 0x0000000d00097202 */ /* 0x000fe40000000f00 */
[----:B------:R-:W-:-:S07]  /*5770*/  MOV R15, R10 ;  /* 0x0000000a000f7202 */ /* 0x000fce0000000f00 */
[----:B------:R-:W-:Y:S05]  /*5780*/  WARPSYNC.COLLECTIVE R6, `(.L_x_1078) ;  /* 0x0000000006087348 */ /* 0x000fea0003c00000 */
[----:B------:R0:W1:Y:S02]  /*5790*/  SHFL.BFLY P2, R10, R9, R8, R7 ;  /* 0x0c000008090a7389 */ /* 0x0000640000040007 */
[----:B01----:R-:W-:Y:S01]  /*57a0*/  ENDCOLLECTIVE ;  /* 0x000000000000791b */ /* 0x003fe20003800000 */
.L_x_1078:
[----:B------:R-:W-:Y:S01]  /*57b0*/  FADD.FTZ R12, R12, R15 ;  /* 0x0000000f0c0c7221 */ /* 0x000fe20000010000 */
[----:B------:R-:W-:Y:S01]  /*57c0*/  IADD3 R15, R11, R56, RZ ;  /* 0x000000380b0f7210 */ /* 0x000fe20007ffe0ff */
[----:B------:R-:W-:Y:S01]  /*57d0*/  HFMA2.MMA R8, -RZ, RZ, 0, 4.76837158203125e-07 ;  /* 0x00000008ff087435 */ /* 0x000fe200000001ff */
[----:B------:R-:W-:Y:S01]  /*57e0*/  IMAD.MOV.U32 R9, RZ, RZ, R16 ;  /* 0x000000ffff097224 */ /* 0x000fe200078e0010 */
[----:B------:R-:W-:-:S09]  /*57f0*/  MOV R14, R10 ;  /* 0x0000000a000e7202 */ /* 0x000fd20000000f00 */
[----:B------:R-:W-:Y:S05]  /*5800*/  WARPSYNC.COLLECTIVE R6, `(.L_x_1079) ;  /* 0x0000000006087348 */ /* 0x000fea0003c00000 */
[----:B------:R0:W1:Y:S02]  /*5810*/  SHFL.BFLY P2, R10, R9, R8, R7 ;  /* 0x0c000008090a7389 */ /* 0x0000640000040007 */
[----:B01----:R-:W-:Y:S01]  /*5820*/  ENDCOLLECTIVE ;  /* 0x000000000000791b */ /* 0x003fe20003800000 */
.L_x_1079:
[----:B------:R-:W-:Y:S01]  /*5830*/  FADD.FTZ R13, R13, R14 ;  /* 0x0000000e0d0d7221 */ /* 0x000fe20000010000 */
[----:B------:R-:W-:Y:S02]  /*5840*/  MOV R9, R17 ;  /* 0x0000001100097202 */ /* 0x000fe40000000f00 */
[----:B------:R-:W-:-:S07]  /*5850*/  MOV R19, R10 ;  /* 0x0000000a00137202 */ /* 0x000fce0000000f00 */
[----:B------:R-:W-:Y:S05]  /*5860*/  WARPSYNC.COLLECTIVE R6, `(.L_x_1080) ;  /* 0x0000000006087348 */ /* 0x000fea0003c00000 */
[----:B------:R0:W1:Y:S02]  /*5870*/  SHFL.BFLY P2, R10, R9, R8, R7 ;  /* 0x0c000008090a7389 */ /* 0x0000640000040007 */
[----:B01----:R-:W-:Y:S01]  /*5880*/  ENDCOLLECTIVE ;  /* 0x000000000000791b */ /* 0x003fe20003800000 */
.L_x_1080:
[----:B------:R-:W-:Y:S01]  /*5890*/  FADD.FTZ R19, R19, R16 ;  /* 0x0000001013137221 */ /* 0x000fe20000010000 */
[----:B------:R-:W-:-:S04]  /*58a0*/  HFMA2.MMA R8, -RZ, RZ, 0, 2.384185791015625e-07 ;  /* 0x00000004ff087435 */ /* 0x000fc800000001ff */
[----:B------:R-:W-:Y:S01]  /*58b0*/  MOV R9, R19 ;  /* 0x0000001300097202 */ /* 0x000fe20000000f00 */
[----:B------:R-:W-:-:S07]  /*58c0*/  IMAD.MOV.U32 R18, RZ, RZ, R10 ;  /* 0x000000ffff127224 */ /* 0x000fce00078e000a */
[----:B------:R-:W-:Y:S05]  /*58d0*/  WARPSYNC.COLLECTIVE R6, `(.L_x_1081) ;  /* 0x0000000006087348 */ /* 0x000fea0003c00000 */
[----:B------:R0:W1:Y:S02]  /*58e0*/  SHFL.BFLY P2, R10, R9, R8, R7 ;  /* 0x0c000008090a7389 */ /* 0x0000640000040007 */
[----:B01----:R-:W-:Y:S01]  /*58f0*/  ENDCOLLECTIVE ;  /* 0x000000000000791b */ /* 0x003fe20003800000 */
.L_x_1081:
[----:B------:R-:W-:-:S04]  /*5900*/  FADD.FTZ R18, R18, R17 ;  /* 0x0000001112127221 */ /* 0x000fc80000010000 */
[----:B------:R-:W-:Y:S01]  /*5910*/  IMAD.MOV.U32 R9, RZ, RZ, R18 ;  /* 0x000000ffff097224 */ /* 0x000fe200078e0012 */
[----:B------:R-:W-:-:S07]  /*5920*/  MOV R16, R10 ;  /* 0x0000000a00107202 */ /* 0x000fce0000000f00 */
[----:B------:R-:W-:Y:S05]  /*5930*/  WARPSYNC.COLLECTIVE R6, `(.L_x_1082) ;  /* 0x0000000006087348 */ /* 0x000fea0003c00000 */
[----:B------:R0:W1:Y:S02]  /*5940*/  SHFL.BFLY P2, R10, R9, R8, R7 ;  /* 0x0c000008090a7389 */ /* 0x0000640000040007 */
[----:B01----:R-:W-:Y:S01]  /*5950*/  ENDCOLLECTIVE ;  /* 0x000000000000791b */ /* 0x003fe20003800000 */
.L_x_1082:
        /* <DEDUP_REMOVED lines=10> */
.L_x_1083:
[----:B------:R0:W1:Y:S04]  /*5a00*/  @!P0 LDS R23, [R5] ;  /* 0x0000000005178984 */ /* 0x0000680000000800 */
[----:B------:R0:W2:Y:S01]  /*5a10*/  @!P0 LDS R24, [R5+0x500] ;  /* 0x0005000005188984 */ /* 0x0000a20000000800 */
[----:B------:R-:W-:Y:S02]  /*5a20*/  MOV R9, R21 ;  /* 0x0000001500097202 */ /* 0x000fe40000000f00 */
[----:B------:R-:W-:-:S07]  /*5a30*/  MOV R16, R10 ;  /* 0x0000000a00107202 */ /* 0x000fce0000000f00 */
[----:B012---:R-:W-:Y:S05]  /*5a40*/  WARPSYNC.COLLECTIVE R6, `(.L_x_1084) ;  /* 0x0000000006087348 */ /* 0x007fea0003c00000 */
[----:B------:R3:W4:Y:S02]  /*5a50*/  SHFL.BFLY P2, R10, R9, R8, R7 ;  /* 0x0c000008090a7389 */ /* 0x0007240000040007 */
[----:B01234-:R-:W-:Y:S01]  /*5a60*/  ENDCOLLECTIVE ;  /* 0x000000000000791b */ /* 0x01ffe20003800000 */
.L_x_1084:
[----:B------:R-:W-:Y:S01]  /*5a70*/  FADD.FTZ R16, R17, R16 ;  /* 0x0000001011107221 */ /* 0x000fe20000010000 */
[----:B------:R-:W-:-:S04]  /*5a80*/  HFMA2.MMA R8, -RZ, RZ, 0, 5.9604644775390625e-08 ;  /* 0x00000001ff087435 */ /* 0x000fc800000001ff */
[----:B------:R-:W-:Y:S02]  /*5a90*/  MOV R9, R16 ;  /* 0x0000001000097202 */ /* 0x000fe40000000f00 */
[----:B------:R-:W-:Y:S01]  /*5aa0*/  @!P0 MOV R20, R23 ;  /* 0x0000001700148202 */ /* 0x000fe20000000f00 */
[----:B------:R-:W-:Y:S02]  /*5ab0*/  @!P0 IMAD.MOV.U32 R22, RZ, RZ, R24 ;  /* 0x000000ffff168224 */ /* 0x000fe400078e0018 */
[----:B------:R-:W-:-:S07]  /*5ac0*/  IMAD.MOV.U32 R2, RZ, RZ, R10 ;  /* 0x000000ffff027224 */ /* 0x000fce00078e000a */
[----:B------:R-:W-:Y:S05]  /*5ad0*/  WARPSYNC.COLLECTIVE R6, `(.L_x_1085) ;  /* 0x0000000006087348 */ /* 0x000fea0003c00000 */
[----:B------:R0:W1:Y:S02]  /*5ae0*/  SHFL.BFLY P2, R10, R9, R8, R7 ;  /* 0x0c000008090a7389 */ /* 0x0000640000040007 */
[----:B01----:R-:W-:Y:S01]  /*5af0*/  ENDCOLLECTIVE ;  /* 0x000000000000791b */ /* 0x003fe20003800000 */
.L_x_1085:
[----:B------:R-:W-:Y:S01]  /*5b00*/  FADD.FTZ R17, R21, R2 ;  /* 0x0000000215117221 */ /* 0x000fe20000010000 */
[----:B------:R-:W-:-:S03]  /*5b10*/  CS2R R2, SRZ ;  /* 0x0000000000027805 */ /* 0x000fc6000001ff00 */
[----:B------:R-:W-:Y:S01]  /*5b20*/  IMAD.MOV.U32 R9, RZ, RZ, R17 ;  /* 0x000000ffff097224 */ /* 0x000fe200078e0011 */
[----:B------:R-:W-:-:S07]  /*5b30*/  MOV R19, R10 ;  /* 0x0000000a00137202 */ /* 0x000fce0000000f00 */
[----:B------:R-:W-:Y:S05]  /*5b40*/  WARPSYNC.COLLECTIVE R6, `(.L_x_1086) ;  /* 0x0000000006087348 */ /* 0x000fea0003c00000 */
[----:B------:R0:W1:Y:S02]  /*5b50*/  SHFL.BFLY P2, R10, R9, R8, R7 ;  /* 0x0c000008090a7389 */ /* 0x0000640000040007 */
[----:B01----:R-:W-:Y:S01]  /*5b60*/  ENDCOLLECTIVE ;  /* 0x000000000000791b */ /* 0x003fe20003800000 */
.L_x_1086:
[----:B------:R-:W-:Y:S01]  /*5b70*/  FADD.FTZ R16, R16, R19 ;  /* 0x0000001310107221 */ /* 0x000fe20000010000 */
[----:B------:R-:W-:Y:S01]  /*5b80*/  HFMA2.MMA R8, -RZ, RZ, 0, 4.76837158203125e-07 ;  /* 0x00000008ff087435 */ /* 0x000fe200000001ff */
[----:B------:R-:W-:Y:S02]  /*5b90*/  MOV R9, R20 ;  /* 0x0000001400097202 */ /* 0x000fe40000000f00 */
[----:B------:R-:W-:-:S08]  /*5ba0*/  MOV R18, R10 ;  /* 0x0000000a00127202 */ /* 0x000fd00000000f00 */
[----:B------:R-:W-:Y:S05]  /*5bb0*/  WARPSYNC.COLLECTIVE R6, `(.L_x_1087) ;  /* 0x0000000006087348 */ /* 0x000fea0003c00000 */
[----:B------:R0:W1:Y:S02]  /*5bc0*/  SHFL.BFLY P2, R10, R9, R8, R7 ;  /* 0x0c000008090a7389 */ /* 0x0000640000040007 */
[----:B01----:R-:W-:Y:S01]  /*5bd0*/  ENDCOLLECTIVE ;  /* 0x000000000000791b */ /* 0x003fe20003800000 */
.L_x_1087:
[----:B------:R-:W-:Y:S01]  /*5be0*/  FADD.FTZ R17, R17, R18 ;  /* 0x0000001211117221 */ /* 0x000fe20000010000 */
[----:B------:R-:W-:Y:S01]  /*5bf0*/  MOV R9, R22 ;  /* 0x0000001600097202 */ /* 0x000fe20000000f00 */
[----:B------:R-:W-:-:S07]  /*5c00*/  IMAD.MOV.U32 R21, RZ, RZ, R10 ;  /* 0x000000ffff157224 */ /* 0x000fce00078e000a */
[----:B------:R-:W-:Y:S05]  /*5c10*/  WARPSYNC.COLLECTIVE R6, `(.L_x_1088) ;  /* 0x0000000006087348 */ /* 0x000fea0003c00000 */
[----:B------:R0:W1:Y:S02]  /*5c20*/  SHFL.BFLY P2, R10, R9, R8, R7 ;  /* 0x0c000008090a7389 */ /* 0x0000640000040007 */
[----:B01----:R-:W-:Y:S01]  /*5c30*/  ENDCOLLECTIVE ;  /* 0x000000000000791b */ /* 0x003fe20003800000 */
.L_x_1088:
[----:B------:R-:W-:Y:S01]  /*5c40*/  FADD.FTZ R23, R21, R20 ;  /* 0x0000001415177221 */ /* 0x000fe20000010000 */
[----:B------:R-:W-:-:S05]  /*5c50*/  @!P0 VIADD R21, R11, 0x3c ;  /* 0x0000003c0b158836 */ /* 0x000fca0000000000 */
[----:B------:R-:W-:Y:S02]  /*5c60*/  @!P0 LOP3.LUT R21, R21, R38, RZ, 0x3c, !PT ;  /* 0x0000002615158212 */ /* 0x000fe400078e3cff */
[----:B------:R-:W-:Y:S01]  /*5c70*/  MOV R9, R23 ;  /* 0x0000001700097202 */ /* 0x000fe20000000f00 */
[----:B------:R-:W-:Y:S01]  /*5c80*/  IMAD.MOV.U32 R8, RZ, RZ, 0x4 ;  /* 0x00000004ff087424 */ /* 0x000fe200078e00ff */
[----:B------:R-:W-:-:S07]  /*5c90*/  MOV R25, R10 ;  /* 0x0000000a00197202 */ /* 0x000fce0000000f00 */
[----:B------:R-:W-:Y:S05]  /*5ca0*/  WARPSYNC.COLLECTIVE R6, `(.L_x_1089) ;  /* 0x0000000006087348 */ /* 0x000fea0003c00000 */
[----:B------:R0:W1:Y:S02]  /*5cb0*/  SHFL.BFLY P2, R10, R9, R8, R7 ;  /* 0x0c000008090a7389 */ /* 0x0000640000040007 */
[----:B01----:R-:W-:Y:S01]  /*5cc0*/  ENDCOLLECTIVE ;  /* 0x000000000000791b */ /* 0x003fe20003800000 */
.L_x_1089:
[----:B------:R-:W-:-:S05]  /*5cd0*/  FADD.FTZ R25, R25, R22 ;  /* 0x0000001619197221 */ /* 0x000fca0000010000 */
[----:B------:R-:W-:Y:S02]  /*5ce0*/  MOV R9, R25 ;  /* 0x0000001900097202 */ /* 0x000fe40000000f00 */
[----:B------:R-:W-:-:S07]  /*5cf0*/  MOV R20, R10 ;  /* 0x0000000a00147202 */ /* 0x000fce0000000f00 */
[----:B------:R-:W-:Y:S05]  /*5d00*/  WARPSYNC.COLLECTIVE R6, `(.L_x_1090) ;  /* 0x0000000006087348 */ /* 0x000fea0003c00000 */
[----:B------:R0:W1:Y:S02]  /*5d10*/  SHFL.BFLY P2, R10, R9, R8, R7 ;  /* 0x0c000008090a7389 */ /* 0x0000640000040007 */
[----:B01----:R-:W-:Y:S01]  /*5d20*/  ENDCOLLECTIVE ;  /* 0x000000000000791b */ /* 0x003fe20003800000 */
.L_x_1090:
[----:B------:R-:W-:Y:S01]  /*5d30*/  FADD.FTZ R5, R23, R20 ;  /* 0x0000001417057221 */ /* 0x000fe20000010000 */
[----:B------:R-:W-:-:S04]  /*5d40*/  HFMA2.MMA R8, -RZ, RZ, 0, 1.1920928955078125e-07 ;  /* 0x00000002ff087435 */ /* 0x000fc800000001ff */
[----:B------:R-:W-:Y:S02]  /*5d50*/  MOV R9, R5 ;  /* 0x0000000500097202 */ /* 0x000fe40000000f00 */
[----:B------:R-:W-:Y:S02]  /*5d60*/  MOV R22, R10 ;  /* 0x0000000a00167202 */ /* 0x000fe40000000f00 */
[----:B------:R-:W-:-:S03]  /*5d70*/  @!P0 LEA R10, R63, UR4, 0x7 ;  /* 0x000000043f0a8c11 */ /* 0x000fc6000f8e38ff */
[----:B------:R-:W-:Y:S01]  /*5d80*/  FADD.FTZ R22, R25, R22 ;  /* 0x0000001619167221 */ /* 0x000fe20000010000 */
[----:B------:R-:W-:-:S07]  /*5d90*/  @!P0 LEA R21, R21, R10, 0x2 ;  /* 0x0000000a15158211 */ /* 0x000fce00078e10ff */
[----:B------:R-:W-:Y:S05]  /*5da0*/  WARPSYNC.COLLECTIVE R6, `(.L_x_1091) ;  /* 0x0000000006087348 */ /* 0x000fea0003c00000 */
[----:B------:R0:W1:Y:S02]  /*5db0*/  SHFL.BFLY P2, R10, R9, R8, R7 ;  /* 0x0c000008090a7389 */ /* 0x0000640000040007 */
[----:B01----:R-:W-:Y:S01]  /*5dc0*/  ENDCOLLECTIVE ;  /* 0x000000000000791b */ /* 0x003fe20003800000 */
.L_x_1091:
[----:B------:R0:W1:Y:S04]  /*5dd0*/  @!P0 LDS R24, [R21] ;  /* 0x0000000015188984 */ /* 0x0000680000000800 */
[----:B------:R0:W2:Y:S01]  /*5de0*/  @!P0 LDS R26, [R21+0x500] ;  /* 0x00050000151a8984 */ /* 0x0000a20000000800 */
[----:B------:R-:W-:Y:S01]  /*5df0*/  MOV R9, R22 ;  /* 0x0000001600097202 */ /* 0x000fe20000000f00 */
[----:B------:R-:W-:-:S07]  /*5e00*/  IMAD.MOV.U32 R20, RZ, RZ, R10 ;  /* 0x000000ffff147224 */ /* 0x000fce00078e000a */
[----:B012---:R-:W-:Y:S05]  /*5e10*/  WARPSYNC.COLLECTIVE R6, `(.L_x_1092) ;  /* 0x0000000006087348 */ /* 0x007fea0003c00000 */
[----:B------:R3:W4:Y:S02]  /*5e20*/  SHFL.BFLY P2, R10, R9, R8, R7 ;  /* 0x0c000008090a7389 */ /* 0x0007240000040007 */
[----:B01234-:R-:W-:Y:S01]  /*5e30*/  ENDCOLLECTIVE ;  /* 0x000000000000791b */ /* 0x01ffe20003800000 */
.L_x_1092:
[----:B------:R-:W-:Y:S02]  /*5e40*/  FADD.FTZ R20, R5, R20 ;  /* 0x0000001405147221 */ /* 0x000fe40000010000 */
[----:B------:R-:W0:Y:S01]  /*5e50*/  LDC.64 R4, c[0x0][0x218] ;  /* 0x00008600ff047b82 */ /* 0x000e220000000a00 */
[----:B------:R-:W-:Y:S01]  /*5e60*/  HFMA2.MMA R8, -RZ, RZ, 0, 5.9604644775390625e-08 ;  /* 0x00000001ff087435 */ /* 0x000fe200000001ff */
[----:B------:R-:W-:Y:S01]  /*5e70*/  IMAD.MOV.U32 R9, RZ, RZ, R20 ;  /* 0x000000ffff097224 */ /* 0x000fe200078e0014 */
[----:B------:R-:W-:Y:S01]  /*5e80*/  @!P0 MOV R2, R24 ;  /* 0x0000001800028202 */ /* 0x000fe20000000f00 */
[----:B------:R-:W-:Y:S01]  /*5e90*/  @!P0 IMAD.MOV.U32 R3, RZ, RZ, R26 ;  /* 0x000000ffff038224 */ /* 0x000fe200078e001a */
[----:B------:R-:W-:Y:S02]  /*5ea0*/  ISETP.NE.AND P0, PT, R63, RZ, PT ;  /* 0x000000ff3f00720c */ /* 0x000fe40003f05270 */
[----:B------:R-:W-:-:S11]  /*5eb0*/  MOV R23, R10 ;  /* 0x0000000a00177202 */ /* 0x000fd60000000f00 */
[----:B0-----:R-:W-:Y:S05]  /*5ec0*/  WARPSYNC.COLLECTIVE R6, `(.L_x_1093) ;  /* 0x0000000006087348 */ /* 0x001fea0003c00000 */
[----:B------:R1:W2:Y:S02]  /*5ed0*/  SHFL.BFLY P2, R10, R9, R8, R7 ;  /* 0x0c000008090a7389 */ /* 0x0002a40000040007 */
[----:B012---:R-:W-:Y:S01]  /*5ee0*/  ENDCOLLECTIVE ;  /* 0x000000000000791b */ /* 0x007fe20003800000 */
.L_x_1093:
[----:B------:R-:W-:-:S04]  /*5ef0*/  IMAD.WIDE R4, R15, 0x2, R4 ;  /* 0x000000020f047825 */ /* 0x000fc800078e0204 */
[----:B------:R-:W-:Y:S01]  /*5f00*/  FADD.FTZ R21, R22, R23 ;  /* 0x0000001716157221 */ /* 0x000fe20000010000 */
[----:B------:R-:W-:-:S04]  /*5f10*/  @!P0 F2FP.BF16.F32.PACK_AB R11, RZ, R13 ;  /* 0x0000000dff0b823e */ /* 0x000fc800000010ff */
[----:B------:R-:W-:Y:S02]  /*5f20*/  MOV R9, R21 ;  /* 0x0000001500097202 */ /* 0x000fe40000000f00 */
[----:B------:R-:W-:-:S07]  /*5f30*/  MOV R23, R10 ;  /* 0x0000000a00177202 */ /* 0x000fce0000000f00 */
[----:B------:R-:W-:Y:S05]  /*5f40*/  WARPSYNC.COLLECTIVE R6, `(.L_x_1094) ;  /* 0x0000000006087348 */ /* 0x000fea0003c00000 */
[----:B------:R0:W1:Y:S02]  /*5f50*/  SHFL.BFLY P2, R10, R9, R8, R7 ;  /* 0x0c000008090a7389 */ /* 0x0000640000040007 */
[----:B01----:R-:W-:Y:S01]  /*5f60*/  ENDCOLLECTIVE ;  /* 0x000000000000791b */ /* 0x003fe20003800000 */
.L_x_1094:
[----:B------:R-:W-:Y:S01]  /*5f70*/  HFMA2.MMA R8, -RZ, RZ, 0, 4.76837158203125e-07 ;  /* 0x00000008ff087435 */ /* 0x000fe200000001ff */
[----:B------:R-:W-:Y:S01]  /*5f80*/  MOV R9, R2 ;  /* 0x0000000200097202 */ /* 0x000fe20000000f00 */
[----:B------:R-:W-:-:S09]  /*5f90*/  IMAD.MOV.U32 R22, RZ, RZ, R10 ;  /* 0x000000ffff167224 */ /* 0x000fd200078e000a */
[----:B------:R-:W-:Y:S05]  /*5fa0*/  WARPSYNC.COLLECTIVE R6, `(.L_x_1095) ;  /* 0x0000000006087348 */ /* 0x000fea0003c00000 */
[----:B------:R0:W1:Y:S02]  /*5fb0*/  SHFL.BFLY P2, R10, R9, R8, R7 ;  /* 0x0c000008090a7389 */ /* 0x0000640000040007 */
[----:B01----:R-:W-:Y:S01]  /*5fc0*/  ENDCOLLECTIVE ;  /* 0x000000000000791b */ /* 0x003fe20003800000 */
.L_x_1095:
[----:B------:R-:W-:Y:S02]  /*5fd0*/  MOV R9, R3 ;  /* 0x0000000300097202 */ /* 0x000fe40000000f00 */
[----:B------:R-:W-:-:S07]  /*5fe0*/  MOV R27, R10 ;  /* 0x0000000a001b7202 */ /* 0x000fce0000000f00 */
[----:B------:R-:W-:Y:S05]  /*5ff0*/  WARPSYNC.COLLECTIVE R6, `(.L_x_1096) ;  /* 0x0000000006087348 */ /* 0x000fea0003c00000 */
[----:B------:R0:W1:Y:S02]  /*6000*/  SHFL.BFLY P2, R10, R9, R8, R7 ;  /* 0x0c000008090a7389 */ /* 0x0000640000040007 */
[----:B01----:R-:W-:Y:S01]  /*6010*/  ENDCOLLECTIVE ;  /* 0x000000000000791b */ /* 0x003fe20003800000 */
.L_x_1096:
[----:B------:R-:W-:-:S05]  /*6020*/  FADD.FTZ R26, R27, R2 ;  /* 0x000000021b1a7221 */ /* 0x000fca0000010000 */
[----:B------:R-:W-:Y:S01]  /*6030*/  MOV R9, R26 ;  /* 0x0000001a00097202 */ /* 0x000fe20000000f00 */
[----:B------:R-:W-:Y:S01]  /*6040*/  IMAD.MOV.U32 R8, RZ, RZ, 0x4 ;  /* 0x00000004ff087424 */ /* 0x000fe200078e00ff */
[----:B------:R-:W-:-:S07]  /*6050*/  MOV R24, R10 ;  /* 0x0000000a00187202 */ /* 0x000fce0000000f00 */
[----:B------:R-:W-:Y:S05]  /*6060*/  WARPSYNC.COLLECTIVE R6, `(.L_x_1097) ;  /* 0x0000000006087348 */ /* 0x000fea0003c00000 */
[----:B------:R0:W1:Y:S02]  /*6070*/  SHFL.BFLY P2, R10, R9, R8, R7 ;  /* 0x0c000008090a7389 */ /* 0x0000640000040007 */
[----:B01----:R-:W-:Y:S01]  /*6080*/  ENDCOLLECTIVE ;  /* 0x000000000000791b */ /* 0x003fe20003800000 */
.L_x_1097:
[----:B------:R-:W-:Y:S02]  /*6090*/  FADD.FTZ R24, R24, R3 ;  /* 0x0000000318187221 */ /* 0x000fe40000010000 */
[----:B------:R-:W0:Y:S03]  /*60a0*/  LDC.64 R2, c[0x0][0x220] ;  /* 0x00008800ff027b82 */ /* 0x000e260000000a00 */
[----:B------:R-:W-:Y:S02]  /*60b0*/  MOV R9, R24 ;  /* 0x0000001800097202 */ /* 0x000fe40000000f00 */
[----:B------:R-:W-:-:S07]  /*60c0*/  MOV R25, R10 ;  /* 0x0000000a00197202 */ /* 0x000fce0000000f00 */
[----:B0-----:R-:W-:Y:S05]  /*60d0*/  WARPSYNC.COLLECTIVE R6, `(.L_x_1098) ;  /* 0x0000000006087348 */ /* 0x001fea0003c00000 */
[----:B------:R1:W2:Y:S02]  /*60e0*/  SHFL.BFLY P2, R10, R9, R8, R7 ;  /* 0x0c000008090a7389 */ /* 0x0002a40000040007 */
[----:B012---:R-:W-:Y:S01]  /*60f0*/  ENDCOLLECTIVE ;  /* 0x000000000000791b */ /* 0x007fe20003800000 */
.L_x_1098:
[----:B------:R-:W-:Y:S01]  /*6100*/  FADD.FTZ R26, R26, R25 ;  /* 0x000000191a1a7221 */ /* 0x000fe20000010000 */
[----:B------:R-:W-:Y:S01]  /*6110*/  IMAD.WIDE R2, R15, 0x2, R2 ;  /* 0x000000020f027825 */ /* 0x000fe200078e0202 */
[----:B------:R-:W-:-:S03]  /*6120*/  HFMA2.MMA R8, -RZ, RZ, 0, 1.1920928955078125e-07 ;  /* 0x00000002ff087435 */ /* 0x000fc600000001ff */
[----:B------:R-:W-:Y:S01]  /*6130*/  IMAD.MOV.U32 R9, RZ, RZ, R26 ;  /* 0x000000ffff097224 */ /* 0x000fe200078e001a */
[----:B------:R-:W-:-:S07]  /*6140*/  MOV R29, R10 ;  /* 0x0000000a001d7202 */ /* 0x000fce0000000f00 */
[----:B------:R-:W-:Y:S05]  /*6150*/  WARPSYNC.COLLECTIVE R6, `(.L_x_1099) ;  /* 0x0000000006087348 */ /* 0x000fea0003c00000 */
[----:B------:R0:W1:Y:S02]  /*6160*/  SHFL.BFLY P2, R10, R9, R8, R7 ;  /* 0x0c000008090a7389 */ /* 0x0000640000040007 */
[----:B01----:R-:W-:Y:S01]  /*6170*/  ENDCOLLECTIVE ;  /* 0x000000000000791b */ /* 0x003fe20003800000 */
.L_x_1099:
[----:B------:R-:W-:-:S04]  /*6180*/  FADD.FTZ R25, R24, R29 ;  /* 0x0000001d18197221 */ /* 0x000fc80000010000 */
[----:B------:R-:W-:Y:S01]  /*6190*/  IMAD.MOV.U32 R9, RZ, RZ, R25 ;  /* 0x000000ffff097224 */ /* 0x000fe200078e0019 */
[----:B------:R-:W-:-:S07]  /*61a0*/  MOV R27, R10 ;  /* 0x0000000a001b7202 */ /* 0x000fce0000000f00 */
[----:B------:R-:W-:Y:S05]  /*61b0*/  WARPSYNC.COLLECTIVE R6, `(.L_x_1100) ;  /* 0x0000000006087348 */ /* 0x000fea0003c00000 */
[----:B------:R0:W1:Y:S02]  /*61c0*/  SHFL.BFLY P2, R10, R9, R8, R7 ;  /* 0x0c000008090a7389 */ /* 0x0000640000040007 */
[----:B01----:R-:W-:Y:S01]  /*61d0*/  ENDCOLLECTIVE ;  /* 0x000000000000791b */ /* 0x003fe20003800000 */
.L_x_1100:
        /* <DEDUP_REMOVED lines=16> */
[----:B------:R-:W-:Y:S01]  /*62e0*/  PRMT R12, R11, 0x7610, R12 ;  /* 0x000076100b0c7816 */ /* 0x000fe2000000000c */
[----:B------:R-:W-:-:S07]  /*62f0*/  FADD.FTZ R11, R21, R22 ;  /* 0x00000016150b7221 */ /* 0x000fce0000010000 */
[----:B0-----:R-:W-:Y:S05]  /*6300*/  WARPSYNC.COLLECTIVE R6, `(.L_x_1101) ;  /* 0x0000000006087348 */ /* 0x001fea0003c00000 */
[----:B0-----:R0:W1:Y:S02]  /*6310*/  SHFL.BFLY P2, R10, R9, R8, R7 ;  /* 0x0c000008090a7389 */ /* 0x0010640000040007 */
[----:B01----:R-:W-:Y:S01]  /*6320*/  ENDCOLLECTIVE ;  /* 0x000000000000791b */ /* 0x003fe20003800000 */
.L_x_1101:
[----:B------:R-:W-:Y:S01]  /*6330*/  @!P0 F2FP.BF16.F32.PACK_AB R11, RZ, R11 ;  /* 0x0000000bff0b823e */ /* 0x000fe200000010ff */
[----:B------:R0:W-:Y:S04]  /*6340*/  @!P0 STG.E.U16 desc[UR8][R2.64], R12 ;  /* 0x0000000c02008986 */ /* 0x0001e8000c101508 */
[----:B------:R0:W-:Y:S04]  /*6350*/  @!P0 STG.E.U16 desc[UR8][R4.64+0x28], R14 ;  /* 0x0000280e04008986 */ /* 0x0001e8000c101508 */
[----:B------:R0:W-:Y:S01]  /*6360*/  @!P0 STG.E.U16 desc[UR8][R2.64+0x28], R15 ;  /* 0x0000280f02008986 */ /* 0x0001e2000c101508 */
[----:B------:R-:W-:-:S03]  /*6370*/  MOV R9, R24 ;  /* 0x0000001800097202 */ /* 0x000fc60000000f00 */
[----:B------:R0:W-:Y:S04]  /*6380*/  @!P0 STG.E.U16 desc[UR8][R4.64+0x50], R16 ;  /* 0x0000501004008986 */ /* 0x0001e8000c101508 */
[----:B------:R0:W-:Y:S01]  /*6390*/  @!P0 STG.E.U16 desc[UR8][R2.64+0x50], R11 ;  /* 0x0000500b02008986 */ /* 0x0001e2000c101508 */
[----:B------:R-:W-:-:S07]  /*63a0*/  MOV R13, R10 ;  /* 0x0000000a000d7202 */ /* 0x000fce0000000f00 */
[----:B0-----:R-:W-:Y:S05]  /*63b0*/  WARPSYNC.COLLECTIVE R6, `(.L_x_1102) ;  /* 0x0000000006087348 */ /* 0x001fea0003c00000 */
[----:B------:R1:W2:Y:S02]  /*63c0*/  SHFL.BFLY P2, R10, R9, R8, R7 ;  /* 0x0c000008090a7389 */ /* 0x0002a40000040007 */
[----:B012---:R-:W-:Y:S01]  /*63d0*/  ENDCOLLECTIVE ;  /* 0x000000000000791b */ /* 0x007fe20003800000 */
.L_x_1102:
[----:B------:R-:W-:Y:S01]  /*63e0*/  FADD.FTZ R13, R26, R13 ;  /* 0x0000000d1a0d7221 */ /* 0x000fe20000010000 */
[----:B------:R-:W-:Y:S06]  /*63f0*/  BRA `(.L_x_1103) ;  /* 0xffffffe400147947 */ /* 0x000fec000383ffff */
.L_x_1104:
        /* <DEDUP_REMOVED lines=16> */
.L_x_3840:


//--------------------- .text._ZN13group_norm_v218gn_bwd_cuda_kernelI13__nv_bfloat16Li320ELi3ELi16ELi20ELi1024ELb1ELb1ELi8ELi320ELi320ELi4ELb1ELi2ELb0ELb0ELNS_15WgradSyncMethodE3ENS_16CompileConditionILi900EEEEEvPT_S6_S6_PKS5_S8_S8_S8_PKfflPfPj --------------------------
	.section	.text._ZN13group_norm_v218gn_bwd_cuda_kernelI13__nv_bfloat16Li320ELi3ELi16ELi20ELi1024ELb1ELb1ELi8ELi320ELi320ELi4ELb1ELi2ELb0ELb0ELNS_15WgradSyncMethodE3ENS_16CompileConditionILi900EEEEEvPT_S6_S6_PKS5_S8_S8_S8_PKfflPfPj,"ax",@progbits
	.align	128
        .global         _ZN13group_norm_v218gn_bwd_cuda_kernelI13__nv_bfloat16Li320ELi3ELi16ELi20ELi1024ELb1ELb1ELi8ELi320ELi320ELi4ELb1ELi2ELb0ELb0ELNS_15WgradSyncMethodE3ENS_16CompileConditionILi900EEEEEvPT_S6_S6_PKS5_S8_S8_S8_PKfflPfPj
        .type           _ZN13group_norm_v218gn_bwd_cuda_kernelI13__nv_bfloat16Li320ELi3ELi16ELi20ELi1024ELb1ELb1ELi8ELi320ELi320ELi4ELb1ELi2ELb0ELb0ELNS_15WgradSyncMethodE3ENS_16CompileConditionILi900EEEEEvPT_S6_S6_PKS5_S8_S8_S8_PKfflPfPj,@function
        .size           _ZN13group_norm_v218gn_bwd_cuda_kernelI13__nv_bfloat16Li320ELi3ELi16ELi20ELi1024ELb1ELb1ELi8ELi320ELi320ELi4ELb1ELi2ELb0ELb0ELNS_15WgradSyncMethodE3ENS_16CompileConditionILi900EEEEEvPT_S6_S6_PKS5_S8_S8_S8_PKfflPfPj,(.L_x_3841 - _ZN13group_norm_v218gn_bwd_cuda_kernelI13__nv_bfloat16Li320ELi3ELi16ELi20ELi1024ELb1ELb1ELi8ELi320ELi320ELi4ELb1ELi2ELb0ELb0ELNS_15WgradSyncMethodE3ENS_16CompileConditionILi900EEEEEvPT_S6_S6_PKS5_S8_S8_S8_PKfflPfPj)
        .other          _ZN13group_norm_v218gn_bwd_cuda_kernelI13__nv_bfloat16Li320ELi3ELi16ELi20ELi1024ELb1ELb1ELi8ELi320ELi320ELi4ELb1ELi2ELb0ELb0ELNS_15WgradSyncMethodE3ENS_16CompileConditionILi900EEEEEvPT_S6_S6_PKS5_S8_S8_S8_PKfflPfPj,@"STO_CUDA_ENTRY STV_DEFAULT"
_ZN13group_norm_v218gn_bwd_cuda_kernelI13__nv_bfloat16Li320ELi3ELi16ELi20ELi1024ELb1ELb1ELi8ELi320ELi320ELi4ELb1ELi2ELb0ELb0ELNS_15WgradSyncMethodE3ENS_16CompileConditionILi900EEEEEvPT_S6_S6_PKS5_S8_S8_S8_PKfflPfPj:
.text._ZN13group_norm_v218gn_bwd_cuda_kernelI13__nv_bfloat16Li320ELi3ELi16ELi20ELi1024ELb1ELb1ELi8ELi320ELi320ELi4ELb1ELi2ELb0ELb0ELNS_15WgradSyncMethodE3ENS_16CompileConditionILi900EEEEEvPT_S6_S6_PKS5_S8_S8_S8_PKfflPfPj:
        /* <DEDUP_REMOVED lines=28> */
.L_x_1107:
[----:B------:R-:W2:Y:S04]  /*01c0*/  LD.E.STRONG.GPU R0, desc[UR14][R2.64] ;  /* 0x0000000e02007980 */ /* 0x000ea8000c10f900 */
[----:B--2---:R-:W-:Y:S01]  /*01d0*/  CCTL.IVALL ;  /* 0x00000000ff00798f */ /* 0x004fe20002000000 */
[----:B------:R-:W-:Y:S05]  /*01e0*/  YIELD ;  /* 0x0000000000007946 */ /* 0x000fea0003800000 */
[----:B-----5:R-:W-:-:S04]  /*01f0*/  LOP3.LUT R0, R0, R5, RZ, 0x3c, !PT ;  /* 0x0000000500007212 */ /* 0x020fc800078e3cff */
[----:B------:R-:W-:-:S13]  /*0200*/  ISETP.GT.AND P0, PT, R0, -0x1, PT ;  /* 0xffffffff0000780c */ /* 0x000fda0003f04270 */
[----:B------:R-:W-:Y:S05]  /*0210*/  @P0 BRA `(.L_x_1107) ;  /* 0xfffffffc00e80947 */ /* 0x000fea000383ffff */
.L_x_1106:
[----:B------:R-:W-:Y:S05]  /*0220*/  WARPSYNC.ALL ;  /* 0x0000000000007948 */ /* 0x000fea0003800000 */
[----:B------:R-:W-:Y:S06]  /*0230*/  BAR.SYNC.DEFER_BLOCKING 0x0 ;  /* 0x0000000000007b1d */ /* 0x000fec0000010000 */
[----:B------:R-:W-:Y:S05]  /*0240*/  BRA `(.L_x_1108) ;  /* 0x0000002400e47947 */ /* 0x000fea0003800000 */
.L_x_1105:
        /* <DEDUP_REMOVED lines=16> */
[----:B--2---:R-:W-:Y:S02]  /*0350*/  PRMT R12, R8, 0x7632, R12 ;  /* 0x00007632080c7816 */ /* 0x004fe4000000000c */
[----:B------:R-:W-:Y:S02]  /*0360*/  PRMT R13, R9, 0x7632, R13 ;  /* 0x00007632090d7816 */ /* 0x000fe4000000000d */
[C---:B---3--:R-:W-:Y:S02]  /*0370*/  PRMT R10, R6.reuse, 0x7632, R10 ;  /* 0x00007632060a7816 */ /* 0x048fe4000000000a */
[C---:B------:R-:W-:Y:S01]  /*0380*/  PRMT R11, R7.reuse, 0x7632, R11 ;  /* 0x00007632070b7816 */ /* 0x040fe2000000000b */
[----:B------:R-:W-:Y:S01]  /*0390*/  IMAD.U32 R3, R6, 0x10000, RZ ;  /* 0x0001000006037824 */ /* 0x000fe200078e00ff */
[----:B------:R-:W-:Y:S01]  /*03a0*/  SHF.L.U32 R5, R7, 0x10, RZ ;  /* 0x0000001007057819 */ /* 0x000fe200000006ff */
[----:B------:R-:W-:Y:S01]  /*03b0*/  IMAD.U32 R4, R9, 0x10000, RZ ;  /* 0x0001000009047824 */ /* 0x000fe200078e00ff */
[----:B------:R-:W-:Y:S01]  /*03c0*/  SHF.L.U32 R2, R8, 0x10, RZ ;  /* 0x0000001008027819 */ /* 0x000fe200000006ff */
[----:B------:R-:W-:Y:S01]  /*03d0*/  IMAD.U32 R6, R12, 0x10000, RZ ;  /* 0x000100000c067824 */ /* 0x000fe200078e00ff */
[----:B------:R-:W-:-:S02]  /*03e0*/  SHF.L.U32 R7, R10, 0x10, RZ ;  /* 0x000000100a077819 */ /* 0x000fc400000006ff */
[----:B------:R-:W-:Y:S02]  /*03f0*/  SHF.L.U32 R9, R11, 0x10, RZ ;  /* 0x000000100b097819 */ /* 0x000fe400000006ff */
[----:B------:R-:W-:-:S07]  /*0400*/  SHF.L.U32 R8, R13, 0x10, RZ ;  /* 0x000000100d087819 */ /* 0x000fce00000006ff */
.L_x_1124:
[----:B-1----:R-:W-:Y:S01]  /*0410*/  IMAD.WIDE.U32 R10, R0, -0x33333333, RZ ;  /* 0xcccccccd000a7825 */ /* 0x002fe200078e00ff */
[----:B------:R-:W-:Y:S01]  /*0420*/  USHF.L.U32 UR6, UR16, 0x3, URZ ;  /* 0x0000000310067899 */ /* 0x000fe2000800063f */
[----:B------:R-:W-:Y:S01]  /*0430*/  MOV R13, UR9 ;  /* 0x00000009000d7c02 */ /* 0x000fe20008000f00 */
[----:B------:R-:W-:Y:S01]  /*0440*/  ULDC.64 UR10, c[0x0][0x248] ;  /* 0x00009200000a7ab9 */ /* 0x000fe20000000a00 */
[----:B------:R-:W-:Y:S01]  /*0450*/  MOV R17, UR9 ;  /* 0x0000000900117c02 */ /* 0x000fe20008000f00 */
[----:B------:R-:W-:Y:S01]  /*0460*/  ULOP3.LUT UR6, UR6, 0x3f8, URZ, 0xc0, !UPT ;  /* 0x000003f806067892 */ /* 0x000fe2000f8ec03f */
[----:B------:R-:W-:Y:S01]  /*0470*/  SHF.R.U32.HI R37, RZ, 0x6, R11 ;  /* 0x00000006ff257819 */ /* 0x000fe2000001160b */
[----:B------:R-:W-:Y:S01]  /*0480*/  ULDC.64 UR12, c[0x0][0x258] ;  /* 0x00009600000c7ab9 */ /* 0x000fe20000000a00 */
[----:B------:R-:W-:Y:S02]  /*0490*/  MOV R14, UR5 ;  /* 0x00000005000e7c02 */ /* 0x000fe40008000f00 */
[----:B------:R-:W-:Y:S01]  /*04a0*/  MOV R15, UR9 ;  /* 0x00000009000f7c02 */ /* 0x000fe20008000f00 */
[----:B------:R-:W-:-:S04]  /*04b0*/  IMAD R36, R37, -0x50, R0 ;  /* 0xffffffb025247824 */ /* 0x000fc800078e0200 */
[----:B------:R-:W-:-:S04]  /*04c0*/  IMAD.WIDE.U32 R10, R36, -0x33333333, RZ ;  /* 0xcccccccd240a7825 */ /* 0x000fc800078e00ff */
[----:B------:R-:W-:Y:S01]  /*04d0*/  IMAD.SHL.U32 R12, R36, 0x4, RZ ;  /* 0x00000004240c7824 */ /* 0x000fe200078e00ff */
[----:B------:R-:W-:Y:S02]  /*04e0*/  SHF.R.U32.HI R10, RZ, 0x2, R11 ;  /* 0x00000002ff0a7819 */ /* 0x000fe4000001160b */
[----:B------:R-:W-:Y:S01]  /*04f0*/  IADD3 R11, R37, UR6, RZ ;  /* 0x00000006250b7c10 */ /* 0x000fe2000fffe0ff */
[----:B------:R-:W-:Y:S01]  /*0500*/  UIMAD UR6, UR5, 0x50000, URZ ;  /* 0x00050000050678a4 */ /* 0x000fe2000f8e023f */
[----:B------:R-:W-:Y:S01]  /*0510*/  LEA R10, P0, R13, R10, 0x4 ;  /* 0x0000000a0d0a7211 */ /* 0x000fe200078020ff */
[----:B------:R-:W-:Y:S02]  /*0520*/  IMAD.MOV.U32 R13, RZ, RZ, RZ ;  /* 0x000000ffff0d7224 */ /* 0x000fe400078e00ff */
[----:B------:R-:W-:Y:S01]  /*0530*/  IMAD R19, R11, 0x140, RZ ;  /* 0x000001400b137824 */ /* 0x000fe200078e02ff */
[----:B------:R-:W-:Y:S01]  /*0540*/  LEA.HI.X R17, R17, RZ, R14, 0x4, P0 ;  /* 0x000000ff11117211 */ /* 0x000fe200000f240e */
[----:B------:R-:W-:Y:S01]  /*0550*/  IMAD.WIDE.U32 R12, R15, 0x50000, R12 ;  /* 0x000500000f0c7825 */ /* 0x000fe200078e000c */
[----:B------:R-:W-:-:S03]  /*0560*/  LEA R26, P0, R10, UR10, 0x3 ;  /* 0x0000000a0a1a7c11 */ /* 0x000fc6000f8018ff */
[----:B------:R-:W-:Y:S01]  /*0570*/  VIADD R15, R13, UR6 ;  /* 0x000000060d0f7c36 */ /* 0x000fe20008000000 */
[----:B------:R-:W-:Y:S01]  /*0580*/  LEA.HI.X R27, R10, UR11, R17, 0x3, P0 ;  /* 0x0000000b0a1b7c11 */ /* 0x000fe200080f1c11 */
[----:B------:R-:W-:Y:S01]  /*0590*/  ULDC.64 UR10, c[0x0][0x230] ;  /* 0x00008c00000a7ab9 */ /* 0x000fe20000000a00 */
[C---:B------:R-:W-:Y:S01]  /*05a0*/  IADD3 R11, P1, R19.reuse, R12, RZ ;  /* 0x0000000c130b7210 */ /* 0x040fe20007f3e0ff */
[----:B------:R-:W-:Y:S01]  /*05b0*/  VIADD R13, R19, 0x500 ;  /* 0x00000500130d7836 */ /* 0x000fe20000000000 */
[----:B------:R-:W-:Y:S02]  /*05c0*/  ULDC UR6, c[0x0][0x250] ;  /* 0x0000940000067ab9 */ /* 0x000fe40000000800 */
[----:B------:R-:W-:Y:S01]  /*05d0*/  IADD3.X R14, RZ, R15, RZ, P1, !PT ;  /* 0x0000000fff0e7210 */ /* 0x000fe20000ffe4ff */
[----:B------:R-:W2:Y:S01]  /*05e0*/  LDG.E.64.CONSTANT R26, desc[UR14][R26.64] ;  /* 0x0000000e1a1a7981 */ /* 0x000ea2000c1e9b00 */
[C---:B------:R-:W-:Y:S02]  /*05f0*/  SHF.L.U32 R10, R11.reuse, 0x1, RZ ;  /* 0x000000010b0a7819 */ /* 0x040fe400000006ff */
[----:B------:R-:W-:-:S02]  /*0600*/  SHF.L.U64.HI R11, R11, 0x1, R14 ;  /* 0x000000010b0b7819 */ /* 0x000fc4000001020e */
[----:B------:R-:W-:-:S04]  /*0610*/  IADD3 R24, P0, R10, UR10, RZ ;  /* 0x0000000a0a187c10 */ /* 0x000fc8000ff1e0ff */
[----:B------:R-:W-:-:S06]  /*0620*/  IADD3.X R25, R11, UR11, RZ, P0, !PT ;  /* 0x0000000b0b197c10 */ /* 0x000fcc00087fe4ff */
[----:B------:R-:W3:Y:S01]  /*0630*/  LDG.E.64.CONSTANT R24, desc[UR14][R24.64] ;  /* 0x0000000e18187981 */ /* 0x000ee2000c1e9b00 */
[----:B------:R-:W-:-:S04]  /*0640*/  IADD3 R13, P0, R13, R12, RZ ;  /* 0x0000000c0d0d7210 */ /* 0x000fc80007f1e0ff */
        /* <DEDUP_REMOVED lines=13> */
[----:B------:R-:W-:Y:S01]  /*0720*/  ISETP.GT.U32.AND P1, PT, R0, 0x3f, PT ;  /* 0x0000003f0000780c */ /* 0x000fe20003f24070 */
[----:B--2---:R-:W-:-:S06]  /*0730*/  FADD.FTZ R14, R27, UR6 ;  /* 0x000000061b0e7e21 */ /* 0x004fcc0008010000 */
[----:B------:R-:W0:Y:S01]  /*0740*/  MUFU.RSQ R14, R14 ;  /* 0x0000000e000e7308 */ /* 0x000e220000001400 */
[----:B---3--:R-:W-:Y:S01]  /*0750*/  SHF.L.U32 R17, R25, 0x10, RZ ;  /* 0x0000001019117819 */ /* 0x008fe200000006ff */
[----:B------:R-:W-:-:S04]  /*0760*/  IMAD.U32 R15, R24, 0x10000, RZ ;  /* 0x00010000180f7824 */ /* 0x000fc800078e00ff */
[C---:B------:R-:W-:Y:S01]  /*0770*/  FADD.FTZ R27, -R26.reuse, R17 ;  /* 0x000000111a1b7221 */ /* 0x040fe20000010100 */
[--C-:B------:R-:W-:Y:S01]  /*0780*/  FADD.FTZ R47, -R26, R15.reuse ;  /* 0x0000000f1a2f7221 */ /* 0x100fe20000010100 */
[----:B------:R-:W-:Y:S02]  /*0790*/  PRMT R15, R24, 0x7632, R15 ;  /* 0x00007632180f7816 */ /* 0x000fe4000000000f */
[C---:B0-----:R-:W-:Y:S01]  /*07a0*/  FMUL.FTZ R27, R14.reuse, R27 ;  /* 0x0000001b0e1b7220 */ /* 0x041fe20000410000 */
[----:B------:R-:W-:Y:S01]  /*07b0*/  FMUL.FTZ R47, R14, R47 ;  /* 0x0000002f0e2f7220 */ /* 0x000fe20000410000 */
[----:B------:R-:W-:Y:S02]  /*07c0*/  PRMT R43, R25, 0x7632, R43 ;  /* 0x00007632192b7816 */ /* 0x000fe4000000002b */
[----:B------:R-:W-:Y:S01]  /*07d0*/  SHF.L.U32 R17, R15, 0x10, RZ ;  /* 0x000000100f117819 */ /* 0x000fe200000006ff */
[----:B------:R-:W-:Y:S01]  /*07e0*/  FFMA.FTZ R39, R5, R27, R4 ;  /* 0x0000001b05277223 */ /* 0x000fe20000010004 */
[----:B------:R-:W-:Y:S01]  /*07f0*/  FFMA.FTZ R15, R3, R47, R2 ;  /* 0x0000002f030f7223 */ /* 0x000fe20000010002 */
[----:B------:R-:W-:-:S02]  /*0800*/  IMAD.U32 R43, R43, 0x10000, RZ ;  /* 0x000100002b2b7824 */ /* 0x000fc400078e00ff */
[----:B------:R-:W-:Y:S01]  /*0810*/  FMUL.FTZ R42, R39, -1.4426950216293334961 ;  /* 0xbfb8aa3b272a7820 */ /* 0x000fe20000410000 */
[----:B------:R-:W-:Y:S01]  /*0820*/  FMUL.FTZ R16, R15, -1.4426950216293334961 ;  /* 0xbfb8aa3b0f107820 */ /* 0x000fe20000410000 */
[C---:B------:R-:W-:Y:S01]  /*0830*/  FADD.FTZ R17, -R26.reuse, R17 ;  /* 0x000000111a117221 */ /* 0x040fe20000010100 */
[----:B------:R-:W-:-:S03]  /*0840*/  FADD.FTZ R43, -R26, R43 ;  /* 0x0000002b1a2b7221 */ /* 0x000fc60000010100 */
[C---:B------:R-:W-:Y:S01]  /*0850*/  FMUL.FTZ R41, R14.reuse, R17 ;  /* 0x000000110e297220 */ /* 0x040fe20000410000 */
[----:B------:R-:W0:Y:S01]  /*0860*/  MUFU.EX2 R42, R42 ;  /* 0x0000002a002a7308 */ /* 0x000e220000000800 */
[----:B------:R-:W-:Y:S02]  /*0870*/  FMUL.FTZ R43, R14, R43 ;  /* 0x0000002b0e2b7220 */ /* 0x000fe40000410000 */
[----:B------:R-:W-:-:S05]  /*0880*/  FFMA.FTZ R17, R7, R41, R6 ;  /* 0x0000002907117223 */ /* 0x000fca0000010006 */
[----:B------:R-:W1:Y:S01]  /*0890*/  MUFU.EX2 R16, R16 ;  /* 0x0000001000107308 */ /* 0x000e620000000800 */
[----:B------:R-:W-:Y:S01]  /*08a0*/  FFMA.FTZ R38, R9, R43, R8 ;  /* 0x0000002b09267223 */ /* 0x000fe20000010008 */
[----:B------:R-:W-:-:S03]  /*08b0*/  FMUL.FTZ R40, R17, -1.4426950216293334961 ;  /* 0xbfb8aa3b11287820 */ /* 0x000fc60000410000 */
[----:B------:R-:W-:-:S03]  /*08c0*/  FMUL.FTZ R44, R38, -1.4426950216293334961 ;  /* 0xbfb8aa3b262c7820 */ /* 0x000fc60000410000 */
[----:B------:R-:W2:Y:S01]  /*08d0*/  MUFU.EX2 R40, R40 ;  /* 0x0000002800287308 */ /* 0x000ea20000000800 */
[----:B0-----:R-:W-:-:S07]  /*08e0*/  FADD.FTZ R48, R42, 1 ;  /* 0x3f8000002a307421 */ /* 0x001fce0000010000 */
[----:B------:R-:W0:Y:S01]  /*08f0*/  MUFU.EX2 R44, R44 ;  /* 0x0000002c002c7308 */ /* 0x000e220000000800 */
[----:B-1----:R-:W-:Y:S01]  /*0900*/  FADD.FTZ R16, R16, 1 ;  /* 0x3f80000010107421 */ /* 0x002fe20000010000 */
[----:B----4-:R-:W-:-:S06]  /*0910*/  SHF.L.U32 R49, R22, 0x10, RZ ;  /* 0x0000001016317819 */ /* 0x010fcc00000006ff */
[----:B------:R-:W1:Y:S01]  /*0920*/  MUFU.RCP R50, R16 ;  /* 0x0000001000327308 */ /* 0x000e620000001000 */
[----:B------:R-:W-:-:S07]  /*0930*/  FADD.FTZ R49, -R26, R49 ;  /* 0x000000311a317221 */ /* 0x000fce0000010100 */
[----:B------:R-:W3:Y:S01]  /*0940*/  MUFU.RCP R48, R48 ;  /* 0x0000003000307308 */ /* 0x000ee20000001000 */
[----:B--2---:R-:W-:Y:S01]  /*0950*/  FADD.FTZ R45, R40, 1 ;  /* 0x3f800000282d7421 */ /* 0x004fe20000010000 */
[----:B0-----:R-:W-:Y:S01]  /*0960*/  FADD.FTZ R42, R44, 1 ;  /* 0x3f8000002c2a7421 */ /* 0x001fe20000010000 */
[----:B------:R-:W-:Y:S01]  /*0970*/  FMUL.FTZ R46, R14, R49 ;  /* 0x000000310e2e7220 */ /* 0x000fe20000410000 */
[----:B------:R-:W-:-:S03]  /*0980*/  SHF.L.U32 R51, R23, 0x10, RZ ;  /* 0x0000001017337819 */ /* 0x000fc600000006ff */
[----:B------:R-:W-:Y:S01]  /*0990*/  FFMA.FTZ R44, R3, R46, R2 ;  /* 0x0000002e032c7223 */ /* 0x000fe20000010002 */
[----:B------:R-:W0:Y:S01]  /*09a0*/  MUFU.RCP R45, R45 ;  /* 0x0000002d002d7308 */ /* 0x000e220000001000 */
[----:B-1----:R-:W-:Y:S01]  /*09b0*/  FADD.FTZ R16, -R50, 1 ;  /* 0x3f80000032107421 */ /* 0x002fe20000010100 */
[----:B------:R-:W-:Y:S01]  /*09c0*/  FADD.FTZ R51, -R26, R51 ;  /* 0x000000331a337221 */ /* 0x000fe20000010100 */
[----:B------:R-:W-:Y:S01]  /*09d0*/  PRMT R53, R22, 0x7632, R53 ;  /* 0x0000763216357816 */ /* 0x000fe20000000035 */
[----:B------:R-:W-:-:S04]  /*09e0*/  FMUL.FTZ R54, R44, -1.4426950216293334961 ;  /* 0xbfb8aa3b2c367820 */ /* 0x000fc80000410000 */
[----:B------:R-:W1:Y:S01]  /*09f0*/  MUFU.RCP R42, R42 ;  /* 0x0000002a002a7308 */ /* 0x000e620000001000 */
[----:B---3--:R-:W-:Y:S01]  /*0a00*/  FADD.FTZ R40, -R48, 1 ;  /* 0x3f80000030287421 */ /* 0x008fe20000010100 */
[----:B------:R-:W-:Y:S01]  /*0a10*/  FFMA.FTZ R49, R15, R16, 1 ;  /* 0x3f8000000f317423 */ /* 0x000fe20000010010 */
[----:B------:R-:W-:Y:S02]  /*0a20*/  FMUL.FTZ R16, R14, R51 ;  /* 0x000000330e107220 */ /* 0x000fe40000410000 */
[----:B------:R-:W-:Y:S01]  /*0a30*/  FFMA.FTZ R51, R39, R40, 1 ;  /* 0x3f80000027337423 */ /* 0x000fe20000010028 */
[----:B------:R-:W-:Y:S01]  /*0a40*/  IMAD.U32 R53, R53, 0x10000, RZ ;  /* 0x0001000035357824 */ /* 0x000fe200078e00ff */
[----:B------:R-:W-:Y:S01]  /*0a50*/  PRMT R57, R23, 0x7632, R57 ;  /* 0x0000763217397816 */ /* 0x000fe20000000039 */
[----:B------:R-:W2:Y:S01]  /*0a60*/  MUFU.EX2 R40, R54 ;  /* 0x0000003600287308 */ /* 0x000ea20000000800 */
[----:B------:R-:W-:Y:S01]  /*0a70*/  FFMA.FTZ R15, R5, R16, R4 ;  /* 0x00000010050f7223 */ /* 0x000fe20000010004 */
[----:B------:R-:W-:Y:S01]  /*0a80*/  FADD.FTZ R39, -R26, R53 ;  /* 0x000000351a277221 */ /* 0x000fe20000010100 */
[----:B------:R-:W-:Y:S01]  /*0a90*/  SHF.L.U32 R57, R57, 0x10, RZ ;  /* 0x0000001039397819 */ /* 0x000fe200000006ff */
[----:B0-----:R-:W-:Y:S01]  /*0aa0*/  FADD.FTZ R52, -R45, 1 ;  /* 0x3f8000002d347421 */ /* 0x001fe20000010100 */
[----:B------:R-:W-:Y:S01]  /*0ab0*/  FMUL.FTZ R50, R50, R49 ;  /* 0x0000003132327220 */ /* 0x000fe20000410000 */
[----:B------:R-:W-:Y:S01]  /*0ac0*/  FMUL.FTZ R39, R14, R39 ;  /* 0x000000270e277220 */ /* 0x000fe20000410000 */
[----:B------:R-:W-:Y:S01]  /*0ad0*/  FMUL.FTZ R49, R15, -1.4426950216293334961 ;  /* 0xbfb8aa3b0f317820 */ /* 0x000fe20000410000 */
[----:B------:R-:W-:Y:S01]  /*0ae0*/  FADD.FTZ R57, -R26, R57 ;  /* 0x000000391a397221 */ /* 0x000fe20000010100 */
[----:B-1----:R-:W-:Y:S01]  /*0af0*/  FADD.FTZ R53, -R42, 1 ;  /* 0x3f8000002a357421 */ /* 0x002fe20000010100 */
[----:B------:R-:W-:Y:S01]  /*0b00*/  FFMA.FTZ R52, R17, R52, 1 ;  /* 0x3f80000011347423 */ /* 0x000fe20000010034 */
[----:B------:R-:W-:Y:S01]  /*0b10*/  FMUL.FTZ R48, R48, R51 ;  /* 0x0000003330307220 */ /* 0x000fe20000410000 */
[----:B------:R-:W-:Y:S01]  /*0b20*/  FFMA.FTZ R17, R7, R39, R6 ;  /* 0x0000002707117223 */ /* 0x000fe20000010006 */
[----:B------:R-:W-:Y:S01]  /*0b30*/  FFMA.FTZ R51, R38, R53, 1 ;  /* 0x3f80000026337423 */ /* 0x000fe20000010035 */
[----:B------:R-:W-:Y:S01]  /*0b40*/  FMUL.FTZ R38, R14, R57 ;  /* 0x000000390e267220 */ /* 0x000fe20000410000 */
[----:B------:R-:W0:Y:S01]  /*0b50*/  MUFU.EX2 R49, R49 ;  /* 0x0000003100317308 */ /* 0x000e220000000800 */
[----:B------:R-:W-:Y:S01]  /*0b60*/  FMUL.FTZ R55, R17, -1.4426950216293334961 ;  /* 0xbfb8aa3b11377820 */ /* 0x000fe20000410000 */
[----:B------:R-:W-:Y:S01]  /*0b70*/  FMUL.FTZ R53, R45, R52 ;  /* 0x000000342d357220 */ /* 0x000fe20000410000 */
[----:B------:R-:W-:Y:S01]  /*0b80*/  FMUL.FTZ R56, R42, R51 ;  /* 0x000000332a387220 */ /* 0x000fe20000410000 */
[----:B--2---:R-:W-:Y:S01]  /*0b90*/  FADD.FTZ R54, R40, 1 ;  /* 0x3f80000028367421 */ /* 0x004fe20000010000 */
[----:B-----5:R-:W-:Y:S01]  /*0ba0*/  PRMT R42, R20, 0x7632, R42 ;  /* 0x00007632142a7816 */ /* 0x020fe2000000002a */
[----:B------:R-:W-:-:S02]  /*0bb0*/  FFMA.FTZ R45, R9, R38, R8 ;  /* 0x00000026092d7223 */ /* 0x000fc40000010008 */
[----:B------:R1:W2:Y:S01]  /*0bc0*/  MUFU.EX2 R52, R55 ;  /* 0x0000003700347308 */ /* 0x0002a20000000800 */
[----:B------:R-:W-:Y:S02]  /*0bd0*/  SHF.L.U32 R42, R42, 0x10, RZ ;  /* 0x000000102a2a7819 */ /* 0x000fe400000006ff */
[----:B------:R-:W-:Y:S01]  /*0be0*/  PRMT R40, R21, 0x7632, R40 ;  /* 0x0000763215287816 */ /* 0x000fe20000000028 */
[----:B------:R-:W3:Y:S04]  /*0bf0*/  S2R R51, SR_CgaCtaId ;  /* 0x0000000000337919 */ /* 0x000ee80000008800 */
[----:B------:R-:W4:Y:S01]  /*0c00*/  MUFU.RCP R54, R54 ;  /* 0x0000003600367308 */ /* 0x000f220000001000 */
[----:B-1----:R-:W-:Y:S01]  /*0c10*/  FMUL.FTZ R55, R45, -1.4426950216293334961 ;  /* 0xbfb8aa3b2d377820 */ /* 0x002fe20000410000 */
[----:B------:R-:W-:Y:S01]  /*0c20*/  FMUL.FTZ R42, R42, R53 ;  /* 0x000000352a2a7220 */ /* 0x000fe20000410000 */
[----:B------:R-:W-:-:S05]  /*0c30*/  IMAD.U32 R53, R40, 0x10000, RZ ;  /* 0x0001000028357824 */ /* 0x000fca00078e00ff */
[----:B------:R-:W1:Y:S01]  /*0c40*/  MUFU.EX2 R55, R55 ;  /* 0x0000003700377308 */ /* 0x000e620000000800 */
[----:B------:R-:W-:Y:S01]  /*0c50*/  FMUL.FTZ R40, R53, R56 ;  /* 0x0000003835287220 */ /* 0x000fe20000410000 */
[----:B0-----:R-:W-:Y:S01]  /*0c60*/  FADD.FTZ R53, R49, 1 ;  /* 0x3f80000031357421 */ /* 0x001fe20000010000 */
[----:B------:R-:W-:Y:S01]  /*0c70*/  SHF.L.U32 R49, R20, 0x10, RZ ;  /* 0x0000001014317819 */ /* 0x000fe200000006ff */
[----:B--2---:R-:W-:-:S04]  /*0c80*/  FADD.FTZ R52, R52, 1 ;  /* 0x3f80000034347421 */ /* 0x004fc80000010000 */
[----:B------:R-:W-:Y:S01]  /*0c90*/  FMUL.FTZ R50, R49, R50 ;  /* 0x0000003231327220 */ /* 0x000fe20000410000 */
[----:B----4-:R-:W-:Y:S01]  /*0ca0*/  FADD.FTZ R49, -R54, 1 ;  /* 0x3f80000036317421 */ /* 0x010fe20000010100 */
[----:B------:R-:W0:Y:S03]  /*0cb0*/  MUFU.RCP R53, R53 ;  /* 0x0000003500357308 */ /* 0x000e260000001000 */
[----:B------:R-:W-:Y:S01]  /*0cc0*/  FFMA.FTZ R49, R44, R49, 1 ;  /* 0x3f8000002c317423 */ /* 0x000fe20000010031 */
[----:B-1----:R-:W-:-:S04]  /*0cd0*/  FADD.FTZ R57, R55, 1 ;  /* 0x3f80000037397421 */ /* 0x002fc80000010000 */
[----:B------:R-:W1:Y:S01]  /*0ce0*/  MUFU.RCP R52, R52 ;  /* 0x0000003400347308 */ /* 0x000e620000001000 */
[----:B------:R-:W-:Y:S01]  /*0cf0*/  FMUL.FTZ R44, R54, R49 ;  /* 0x00000031362c7220 */ /* 0x000fe20000410000 */
[----:B------:R-:W-:-:S06]  /*0d00*/  MOV R56, 0x400 ;  /* 0x0000040000387802 */ /* 0x000fcc0000000f00 */
[----:B------:R-:W2:Y:S01]  /*0d10*/  MUFU.RCP R54, R57 ;  /* 0x0000003900367308 */ /* 0x000ea20000001000 */
[----:B------:R-:W-:Y:S01]  /*0d20*/  IADD3 R58, R56, 0x2800, RZ ;  /* 0x00002800383a7810 */ /* 0x000fe20007ffe0ff */
[----:B------:R-:W-:Y:S01]  /*0d30*/  FMUL.FTZ R56, R3, R50 ;  /* 0x0000003203387220 */ /* 0x000fe20000410000 */
[----:B------:R-:W-:Y:S01]  /*0d40*/  SHF.L.U32 R55, R21, 0x10, RZ ;  /* 0x0000001015377819 */ /* 0x000fe200000006ff */
[----:B0-----:R-:W-:Y:S01]  /*0d50*/  FADD.FTZ R60, -R53, 1 ;  /* 0x3f800000353c7421 */ /* 0x001fe20000010100 */
[----:B---3--:R-:W-:Y:S01]  /*0d60*/  LEA R49, R51, R58, 0x18 ;  /* 0x0000003a33317211 */ /* 0x008fe200078ec0ff */
[----:B------:R-:W-:Y:S01]  /*0d70*/  FFMA.FTZ R56, R47, R56, RZ ;  /* 0x000000382f387223 */ /* 0x000fe200000100ff */
[----:B------:R-:W-:Y:S01]  /*0d80*/  FMUL.FTZ R51, R7, R42 ;  /* 0x0000002a07337220 */ /* 0x000fe20000410000 */
[----:B------:R-:W-:Y:S01]  /*0d90*/  FMUL.FTZ R48, R55, R48 ;  /* 0x0000003037307220 */ /* 0x000fe20000410000 */
[----:B-1----:R-:W-:Y:S01]  /*0da0*/  FADD.FTZ R58, -R52, 1 ;  /* 0x3f800000343a7421 */ /* 0x002fe20000010100 */
[----:B------:R-:W-:Y:S01]  /*0db0*/  FFMA.FTZ R60, R15, R60, 1 ;  /* 0x3f8000000f3c7423 */ /* 0x000fe2000001003c */
[----:B------:R-:W-:Y:S01]  /*0dc0*/  FFMA.FTZ R56, R41, R51, R56 ;  /* 0x0000003329387223 */ /* 0x000fe20000010038 */
[----:B------:R-:W-:Y:S01]  /*0dd0*/  FMUL.FTZ R15, R5, R48 ;  /* 0x00000030050f7220 */ /* 0x000fe20000410000 */
[----:B------:R-:W-:Y:S01]  /*0de0*/  FFMA.FTZ R51, R17, R58, 1 ;  /* 0x3f80000011337423 */ /* 0x000fe2000001003a */
[----:B--2---:R-:W-:-:S02]  /*0df0*/  FADD.FTZ R58, -R54, 1 ;  /* 0x3f800000363a7421 */ /* 0x004fc40000010100 */
[----:B------:R-:W-:Y:S01]  /*0e00*/  FFMA.FTZ R56, R27, R15, R56 ;  /* 0x0000000f1b387223 */ /* 0x000fe20000010038 */
[----:B------:R-:W-:Y:S02]  /*0e10*/  IMAD.U32 R15, R18, 0x10000, RZ ;  /* 0x00010000120f7824 */ /* 0x000fe400078e00ff */
[----:B------:R-:W-:Y:S01]  /*0e20*/  FFMA.FTZ R45, R45, R58, 1 ;  /* 0x3f8000002d2d7423 */ /* 0x000fe2000001003a */
[----:B------:R-:W-:Y:S01]  /*0e30*/  FMUL.FTZ R52, R52, R51 ;  /* 0x0000003334347220 */ /* 0x000fe20000410000 */
[----:B------:R-:W-:Y:S01]  /*0e40*/  FMUL.FTZ R51, R9, R40 ;  /* 0x0000002809337220 */ /* 0x000fe20000410000 */
[----:B------:R-:W-:Y:S01]  /*0e50*/  FMUL.FTZ R15, R15, R44 ;  /* 0x0000002c0f0f7220 */ /* 0x000fe20000410000 */
[----:B------:R-:W-:Y:S01]  /*0e60*/  FMUL.FTZ R54, R54, R45 ;  /* 0x0000002d36367220 */ /* 0x000fe20000410000 */
[----:B------:R-:W-:Y:S01]  /*0e70*/  FFMA.FTZ R44, R3, R50, RZ ;  /* 0x00000032032c7223 */ /* 0x000fe200000100ff */
[----:B------:R-:W-:Y:S01]  /*0e80*/  PRMT R45, R18, 0x7632, R45 ;  /* 0x00007632122d7816 */ /* 0x000fe2000000002d */
[----:B------:R-:W-:-:S02]  /*0e90*/  FFMA.FTZ R51, R43, R51, R56 ;  /* 0x000000332b337223 */ /* 0x000fc40000010038 */
[----:B------:R-:W-:Y:S01]  /*0ea0*/  FFMA.FTZ R56, R7, R42, R44 ;  /* 0x0000002a07387223 */ /* 0x000fe2000001002c */
[----:B------:R-:W-:Y:S01]  /*0eb0*/  SHF.L.U32 R45, R45, 0x10, RZ ;  /* 0x000000102d2d7819 */ /* 0x000fe200000006ff */
[----:B------:R-:W-:Y:S01]  /*0ec0*/  UIADD3 UR6, UP0, UR9, 0x2, URZ ;  /* 0x0000000209067890 */ /* 0x000fe2000ff1e03f */
[----:B------:R-:W-:Y:S01]  /*0ed0*/  FMUL.FTZ R17, R53, R60 ;  /* 0x0000003c35117220 */ /* 0x000fe20000410000 */
[----:B------:R-:W-:Y:S01]  /*0ee0*/  FFMA.FTZ R56, R5, R48, R56 ;  /* 0x0000003005387223 */ /* 0x000fe20000010038 */
[----:B------:R-:W-:Y:S01]  /*0ef0*/  SHF.L.U32 R58, R19, 0x10, RZ ;  /* 0x00000010133a7819 */ /* 0x000fe200000006ff */
[----:B------:R-:W-:Y:S01]  /*0f00*/  FMUL.FTZ R53, R3, R15 ;  /* 0x0000000f03357220 */ /* 0x000fe20000410000 */
[----:B------:R-:W-:Y:S01]  /*0f10*/  FMUL.FTZ R44, R45, R52 ;  /* 0x000000342d2c7220 */ /* 0x000fe20000410000 */
[----:B------:R-:W-:Y:S01]  /*0f20*/  PRMT R45, R19, 0x7632, R45 ;  /* 0x00007632132d7816 */ /* 0x000fe2000000002d */
[----:B------:R-:W-:Y:S01]  /*0f30*/  UIADD3.X UR8, URZ, UR5, URZ, UP0, !UPT ;  /* 0x000000053f087290 */ /* 0x000fe200087fe43f */
[----:B------:R-:W-:Y:S01]  /*0f40*/  FFMA.FTZ R56, R9, R40, R56 ;  /* 0x0000002809387223 */ /* 0x000fe20000010038 */
[----:B------:R-:W-:Y:S01]  /*0f50*/  UISETP.GE.U32.AND UP0, UPT, UR6, UR12, UPT ;  /* 0x0000000c0600728c */ /* 0x000fe2000bf06070 */
[----:B------:R-:W-:Y:S01]  /*0f60*/  FFMA.FTZ R52, R46, R53, R51 ;  /* 0x000000352e347223 */ /* 0x000fe20000010033 */
[----:B------:R-:W-:Y:S01]  /*0f70*/  FMUL.FTZ R17, R58, R17 ;  /* 0x000000113a117220 */ /* 0x000fe20000410000 */
[----:B------:R-:W-:Y:S01]  /*0f80*/  FMUL.FTZ R51, R7, R44 ;  /* 0x0000002c07337220 */ /* 0x000fe20000410000 */
[----:B------:R-:W-:Y:S01]  /*0f90*/  SHF.L.U32 R45, R45, 0x10, RZ ;  /* 0x000000102d2d7819 */ /* 0x000fe200000006ff */
[----:B------:R-:W-:Y:S01]  /*0fa0*/  FFMA.FTZ R56, R3, R15, R56 ;  /* 0x0000000f03387223 */ /* 0x000fe20000010038 */
[----:B------:R-:W-:Y:S01]  /*0fb0*/  UISETP.GE.AND.EX UP0, UPT, UR8, UR13, UPT, UP0 ;  /* 0x0000000d0800728c */ /* 0x000fe2000bf06300 */
[----:B------:R-:W-:-:S02]  /*0fc0*/  IMAD R58, R36, 0x28, R49 ;  /* 0x00000028243a7824 */ /* 0x000fc400078e0231 */
[----:B------:R-:W-:Y:S01]  /*0fd0*/  FFMA.FTZ R51, R39, R51, R52 ;  /* 0x0000003327337223 */ /* 0x000fe20000010034 */
[-C--:B------:R-:W-:Y:S01]  /*0fe0*/  FMUL.FTZ R36, R5, R17.reuse ;  /* 0x0000001105247220 */ /* 0x080fe20000410000 */
[----:B------:R-:W-:Y:S01]  /*0ff0*/  FMUL.FTZ R54, R45, R54 ;  /* 0x000000362d367220 */ /* 0x000fe20000410000 */
[----:B------:R-:W-:Y:S01]  /*1000*/  FFMA.FTZ R56, R7, R44, R56 ;  /* 0x0000002c07387223 */ /* 0x000fe20000010038 */
[----:B------:R-:W-:Y:S01]  /*1010*/  IMAD R45, R37, 0x8, R58 ;  /* 0x00000008252d7824 */ /* 0x000fe200078e023a */
[----:B------:R-:W-:Y:S01]  /*1020*/  PLOP3.LUT P0, PT, PT, PT, UP0, 0x80, 0x0 ;  /* 0x000000000000781c */ /* 0x000fe20003f0f008 */
[----:B------:R-:W-:Y:S01]  /*1030*/  FFMA.FTZ R37, R16, R36, R51 ;  /* 0x0000002410257223 */ /* 0x000fe20000010033 */
[----:B------:R-:W-:Y:S01]  /*1040*/  FMUL.FTZ R52, R9, R54 ;  /* 0x0000003609347220 */ /* 0x000fe20000410000 */
[----:B------:R-:W-:Y:S01]  /*1050*/  FFMA.FTZ R36, R5, R17, R56 ;  /* 0x0000001105247223 */ /* 0x000fe20000010038 */
[----:B------:R-:W-:Y:S02]  /*1060*/  FFMA.FTZ R51, R43, R40, R28 ;  /* 0x000000282b337223 */ /* 0x000fe4000001001c */
[----:B------:R-:W-:Y:S01]  /*1070*/  FFMA.FTZ R37, R38, R52, R37 ;  /* 0x0000003426257223 */ /* 0x000fe20000010025 */
[----:B------:R-:W-:Y:S01]  /*1080*/  FFMA.FTZ R36, R9, R54, R36 ;  /* 0x0000003609247223 */ /* 0x000fe20000010024 */
[----:B------:R-:W-:Y:S01]  /*1090*/  FFMA.FTZ R32, R41, R42, R32 ;  /* 0x0000002a29207223 */ /* 0x000fe20000010020 */
[----:B------:R-:W-:Y:S01]  /*10a0*/  FADD.FTZ R33, R42, R33 ;  /* 0x000000212a217221 */ /* 0x000fe20000010000 */
[----:B------:R-:W-:Y:S01]  /*10b0*/  FADD.FTZ R29, R40, R29 ;  /* 0x0000001d281d7221 */ /* 0x000fe20000010000 */
[----:B------:R-:W-:Y:S01]  /*10c0*/  FFMA.FTZ R41, R47, R50, R34 ;  /* 0x000000322f297223 */ /* 0x000fe20000010022 */
[----:B------:R0:W-:Y:S01]  /*10d0*/  STS.64 [R45], R36 ;  /* 0x000000242d007388 */ /* 0x0001e20000000a00 */
[----:B------:R-:W-:Y:S01]  /*10e0*/  FADD.FTZ R40, R50, R35 ;  /* 0x0000002332287221 */ /* 0x000fe20000010000 */
[----:B------:R-:W-:Y:S01]  /*10f0*/  FFMA.FTZ R43, R27, R48, R30 ;  /* 0x000000301b2b7223 */ /* 0x000fe2000001001e */
[----:B------:R-:W-:Y:S01]  /*1100*/  FADD.FTZ R42, R48, R31 ;  /* 0x0000001f302a7221 */ /* 0x000fe20000010000 */
[----:B------:R-:W-:Y:S01]  /*1110*/  FFMA.FTZ R28, R38, R54, R51 ;  /* 0x00000036261c7223 */ /* 0x000fe20000010033 */
[----:B------:R-:W-:Y:S01]  /*1120*/  HFMA2.MMA R51, -RZ, RZ, 0, 0 ;  /* 0x00000000ff337435 */ /* 0x000fe200000001ff */
[----:B------:R-:W-:Y:S01]  /*1130*/  FFMA.FTZ R32, R39, R44, R32 ;  /* 0x0000002c27207223 */ /* 0x000fe20000010020 */
[----:B------:R-:W-:Y:S01]  /*1140*/  FADD.FTZ R33, R33, R44 ;  /* 0x0000002c21217221 */ /* 0x000fe20000010000 */
[----:B------:R-:W-:Y:S01]  /*1150*/  FADD.FTZ R29, R29, R54 ;  /* 0x000000361d1d7221 */ /* 0x000fe20000010000 */
        /* <DEDUP_REMOVED lines=9> */
[----:B------:R-:W-:Y:S02]  /*11f0*/  SHF.R.S32.HI R53, RZ, 0x1f, R0 ;  /* 0x0000001fff357819 */ /* 0x000fe40000011400 */
[----:B------:R-:W-:Y:S02]  /*1200*/  LOP3.LUT R37, R36, 0x18, RZ, 0xc0, !PT ;  /* 0x0000001824257812 */ /* 0x000fe400078ec0ff */
[----:B------:R-:W-:Y:S02]  /*1210*/  LEA.HI R40, R53, R0, RZ, 0x2 ;  /* 0x0000000035287211 */ /* 0x000fe400078f10ff */
[----:B------:R-:W-:-:S02]  /*1220*/  LOP3.LUT R41, R37, 0x8, RZ, 0x3c, !PT ;  /* 0x0000000825297812 */ /* 0x000fc400078e3cff */
[C---:B------:R-:W-:Y:S02]  /*1230*/  LOP3.LUT R43, R37.reuse, 0x10, RZ, 0x3c, !PT ;  /* 0x00000010252b7812 */ /* 0x040fe400078e3cff */
[----:B------:R-:W-:Y:S02]  /*1240*/  SHF.R.S32.HI R36, RZ, 0x2, R40 ;  /* 0x00000002ff247819 */ /* 0x000fe40000011428 */
[----:B------:R-:W-:Y:S02]  /*1250*/  LOP3.LUT R45, R37, 0x18, RZ, 0x3c, !PT ;  /* 0x00000018252d7812 */ /* 0x000fe400078e3cff */
[----:B------:R-:W-:Y:S01]  /*1260*/  LEA.HI R53, R53, R0, RZ, 0x4 ;  /* 0x0000000035357211 */ /* 0x000fe200078f20ff */
[C---:B------:R-:W-:Y:S01]  /*1270*/  VIADD R42, R36.reuse, 0xa0 ;  /* 0x000000a0242a7836 */ /* 0x040fe20000000000 */
[----:B------:R-:W-:Y:S01]  /*1280*/  IADD3 R52, R36, 0xf0, RZ ;  /* 0x000000f024347810 */ /* 0x000fe20007ffe0ff */
[----:B0-----:R-:W-:-:S03]  /*1290*/  ULEA UR5, UR9, UR5, 0x18 ;  /* 0x0000000509057291 */ /* 0x001fc6000f8ec03f */
[----:B------:R-:W-:-:S04]  /*12a0*/  SHF.R.S32.HI R55, RZ, 0x1f, R52 ;  /* 0x0000001fff377819 */ /* 0x000fc80000011434 */
[----:B------:R-:W-:Y:S02]  /*12b0*/  LEA.HI R55, R55, R52, RZ, 0x2 ;  /* 0x0000003437377211 */ /* 0x000fe400078f10ff */
[----:B------:R-:W-:-:S04]  /*12c0*/  LEA R38, R0, UR5, 0x5 ;  /* 0x0000000500267c11 */ /* 0x000fc8000f8e28ff */
[C---:B------:R-:W-:Y:S02]  /*12d0*/  IADD3 R39, R38.reuse, R37, RZ ;  /* 0x0000002526277210 */ /* 0x040fe40007ffe0ff */
[C---:B------:R-:W-:Y:S02]  /*12e0*/  IADD3 R41, R38.reuse, R41, RZ ;  /* 0x0000002926297210 */ /* 0x040fe40007ffe0ff */
[C---:B------:R-:W-:Y:S01]  /*12f0*/  IADD3 R37, R38.reuse, R43, RZ ;  /* 0x0000002b26257210 */ /* 0x040fe20007ffe0ff */
[----:B------:R0:W-:Y:S01]  /*1300*/  STS.64 [R39], R34 ;  /* 0x0000002227007388 */ /* 0x0001e20000000a00 */
[----:B------:R-:W-:Y:S01]  /*1310*/  IADD3 R38, R38, R45, RZ ;  /* 0x0000002d26267210 */ /* 0x000fe20007ffe0ff */
[----:B------:R-:W-:Y:S01]  /*1320*/  VIADD R45, R36, 0x50 ;  /* 0x00000050242d7836 */ /* 0x000fe20000000000 */
[----:B------:R-:W-:Y:S01]  /*1330*/  SHF.R.S32.HI R43, RZ, 0x1f, R42 ;  /* 0x0000001fff2b7819 */ /* 0x000fe2000001142a */
[----:B------:R1:W-:Y:S03]  /*1340*/  STS.64 [R41], R32 ;  /* 0x0000002029007388 */ /* 0x0003e60000000a00 */
[----:B------:R-:W-:Y:S01]  /*1350*/  LEA.HI R44, R43, R42, RZ, 0x2 ;  /* 0x0000002a2b2c7211 */ /* 0x000fe200078f10ff */
[----:B------:R-:W-:Y:S01]  /*1360*/  STS.64 [R37], R30 ;  /* 0x0000001e25007388 */ /* 0x000fe20000000a00 */
[----:B------:R-:W-:-:S02]  /*1370*/  SHF.R.S32.HI R42, RZ, 0x1f, R45 ;  /* 0x0000001fff2a7819 */ /* 0x000fc4000001142d */
[----:B------:R-:W-:Y:S01]  /*1380*/  LOP3.LUT R43, R40, 0xfffffffc, RZ, 0xc0, !PT ;  /* 0xfffffffc282b7812 */ /* 0x000fe200078ec0ff */
[----:B------:R-:W-:Y:S01]  /*1390*/  STS.64 [R38], R28 ;  /* 0x0000001c26007388 */ /* 0x000fe20000000a00 */
[----:B------:R-:W-:Y:S02]  /*13a0*/  LEA.HI R45, R42, R45, RZ, 0x2 ;  /* 0x0000002d2a2d7211 */ /* 0x000fe400078f10ff */
[----:B------:R-:W-:Y:S02]  /*13b0*/  SHF.R.U32.HI R42, RZ, 0x4, R53 ;  /* 0x00000004ff2a7819 */ /* 0x000fe40000011635 */
[----:B0-----:R-:W-:Y:S02]  /*13c0*/  IADD3 R39, -R43, R0, RZ ;  /* 0x000000002b277210 */ /* 0x001fe40007ffe1ff */
[----:B------:R-:W-:Y:S01]  /*13d0*/  LEA R40, R36, UR5, 0x5 ;  /* 0x0000000524287c11 */ /* 0x000fe2000f8e28ff */
[----:B------:R-:W-:Y:S01]  /*13e0*/  USHF.L.U32 UR5, UR7, 0x7, URZ ;  /* 0x0000000707057899 */ /* 0x000fe2000800063f */
[----:B-1----:R-:W-:-:S02]  /*13f0*/  LOP3.LUT R41, R39, 0x3, R42, 0x78, !PT ;  /* 0x0000000327297812 */ /* 0x002fc400078e782a */
[----:B------:R-:W-:Y:S01]  /*1400*/  SHF.R.U32.HI R42, RZ, 0x2, R45 ;  /* 0x00000002ff2a7819 */ /* 0x000fe2000001162d */
[----:B------:R-:W-:Y:S01]  /*1410*/  ULOP3.LUT UR5, UR5, 0xffffff80, UR16, 0xe2, !UPT ;  /* 0xffffff8005057892 */ /* 0x000fe2000f8ee210 */
[-C--:B------:R-:W-:Y:S01]  /*1420*/  LEA R36, R41, R40.reuse, 0x3 ;  /* 0x0000002829247211 */ /* 0x080fe200078e18ff */
[----:B------:R-:W-:Y:S01]  /*1430*/  BAR.SYNC.DEFER_BLOCKING 0x0 ;  /* 0x0000000000007b1d */ /* 0x000fe20000010000 */
[----:B------:R-:W-:Y:S02]  /*1440*/  SHF.R.U32.HI R44, RZ, 0x2, R44 ;  /* 0x00000002ff2c7819 */ /* 0x000fe4000001162c */
[C---:B------:R-:W-:Y:S02]  /*1450*/  LOP3.LUT R43, R39.reuse, 0x3, R42, 0x78, !PT ;  /* 0x00000003272b7812 */ /* 0x040fe400078e782a */
[----:B------:R-:W-:Y:S02]  /*1460*/  SHF.R.U32.HI R42, RZ, 0x2, R55 ;  /* 0x00000002ff2a7819 */ /* 0x000fe40000011637 */
[----:B------:R-:W-:Y:S01]  /*1470*/  LOP3.LUT R41, R39, 0x3, R44, 0x78, !PT ;  /* 0x0000000327297812 */ /* 0x000fe200078e782c */
[----:B------:R-:W-:Y:S01]  /*1480*/  IMAD R52, R43, 0x8, R40 ;  /* 0x000000082b347824 */ /* 0x000fe200078e0228 */
[----:B------:R-:W-:Y:S01]  /*1490*/  LOP3.LUT R43, R39, 0x3, R42, 0x78, !PT ;  /* 0x00000003272b7812 */ /* 0x000fe200078e782a */
[----:B------:R-:W0:Y:S01]  /*14a0*/  LDC.64 R44, c[0x0][0x260] ;  /* 0x00009800ff2c7b82 */ /* 0x000e220000000a00 */
[----:B------:R-:W-:-:S02]  /*14b0*/  LEA R41, R41, R40, 0x3 ;  /* 0x0000002829297211 */ /* 0x000fc400078e18ff */
[----:B------:R-:W-:Y:S02]  /*14c0*/  LEA R42, R43, R40, 0x3 ;  /* 0x000000282b2a7211 */ /* 0x000fe400078e18ff */
[----:B------:R-:W-:Y:S01]  /*14d0*/  MOV R55, UR5 ;  /* 0x0000000500377c02 */ /* 0x000fe20008000f00 */
        /* <DEDUP_REMOVED lines=16> */
.L_x_1109:
[----:B------:R-:W-:Y:S01]  /*15e0*/  BSSY B0, `(.L_x_1110) ;  /* 0x0000029000007945 */ /* 0x000fe20003800000 */
[----:B0-----:R-:W-:-:S03]  /*15f0*/  MOV R45, RZ ;  /* 0x000000ff002d7202 */ /* 0x001fc60000000f00 */
[----:B------:R-:W-:Y:S05]  /*1600*/  @P1 BRA `(.L_x_1111) ;  /* 0x0000000000981947 */ /* 0x000fea0003800000 */
[----:B------:R-:W-:Y:S02]  /*1610*/  SHF.R.U32.HI R36, RZ, 0x2, R0 ;  /* 0x00000002ff247819 */ /* 0x000fe40000011600 */
[----:B------:R-:W-:-:S03]  /*1620*/  SHF.L.U32 R42, R0, 0x3, RZ ;  /* 0x00000003002a7819 */ /* 0x000fc600000006ff */
[----:B------:R-:W-:Y:S01]  /*1630*/  IMAD R36, R36, 0x14, RZ ;  /* 0x0000001424247824 */ /* 0x000fe200078e02ff */
[----:B------:R-:W-:-:S03]  /*1640*/  LOP3.LUT R42, R42, 0x18, RZ, 0xc0, !PT ;  /* 0x000000182a2a7812 */ /* 0x000fc600078ec0ff */
[C---:B------:R-:W-:Y:S01]  /*1650*/  VIADD R39, R36.reuse, 0x8 ;  /* 0x0000000824277836 */ /* 0x040fe20000000000 */
[----:B------:R-:W-:Y:S02]  /*1660*/  SHF.R.U32.HI R38, RZ, 0x2, R36 ;  /* 0x00000002ff267819 */ /* 0x000fe40000011624 */
[C---:B------:R-:W-:Y:S02]  /*1670*/  IADD3 R37, R36.reuse, 0x4, RZ ;  /* 0x0000000424257810 */ /* 0x040fe40007ffe0ff */
[----:B------:R-:W-:Y:S02]  /*1680*/  IADD3 R41, R36, 0xc, RZ ;  /* 0x0000000c24297810 */ /* 0x000fe40007ffe0ff */
[----:B------:R-:W-:Y:S01]  /*1690*/  SHF.R.U32.HI R40, RZ, 0x2, R37 ;  /* 0x00000002ff287819 */ /* 0x000fe20000011625 */
[----:B------:R-:W-:Y:S01]  /*16a0*/  IMAD R37, R38, 0x28, R49 ;  /* 0x0000002826257824 */ /* 0x000fe200078e0231 */
[----:B------:R-:W-:Y:S02]  /*16b0*/  SHF.R.U32.HI R38, RZ, 0x2, R39 ;  /* 0x00000002ff267819 */ /* 0x000fe40000011627 */
[----:B------:R-:W-:Y:S01]  /*16c0*/  IADD3 R43, R36, 0x10, RZ ;  /* 0x00000010242b7810 */ /* 0x000fe20007ffe0ff */
[----:B------:R-:W-:Y:S01]  /*16d0*/  IMAD R39, R40, 0x28, R49 ;  /* 0x0000002828277824 */ /* 0x000fe200078e0231 */
[----:B------:R-:W-:-:S02]  /*16e0*/  IADD3 R37, R37, R42, RZ ;  /* 0x0000002a25257210 */ /* 0x000fc40007ffe0ff */
[----:B------:R-:W-:Y:S01]  /*16f0*/  SHF.R.U32.HI R40, RZ, 0x2, R41 ;  /* 0x00000002ff287819 */ /* 0x000fe20000011629 */
[----:B------:R-:W-:Y:S01]  /*1700*/  IMAD R41, R38, 0x28, R49 ;  /* 0x0000002826297824 */ /* 0x000fe200078e0231 */
[----:B------:R-:W-:Y:S01]  /*1710*/  SHF.R.U32.HI R44, RZ, 0x2, R43 ;  /* 0x00000002ff2c7819 */ /* 0x000fe2000001162b */
[----:B------:R-:W-:Y:S01]  /*1720*/  IMAD.IADD R39, R42, 0x1, R39 ;  /* 0x000000012a277824 */ /* 0x000fe200078e0227 */
[----:B------:R-:W0:Y:S01]  /*1730*/  LDS.64 R36, [R37] ;  /* 0x0000000025247984 */ /* 0x000e220000000a00 */
[--C-:B------:R-:W-:Y:S01]  /*1740*/  IMAD R43, R40, 0x28, R49.reuse ;  /* 0x00000028282b7824 */ /* 0x100fe200078e0231 */
[----:B------:R-:W-:Y:S01]  /*1750*/  IADD3 R41, R42, R41, RZ ;  /* 0x000000292a297210 */ /* 0x000fe20007ffe0ff */
[----:B------:R-:W-:Y:S02]  /*1760*/  IMAD R49, R44, 0x28, R49 ;  /* 0x000000282c317824 */ /* 0x000fe400078e0231 */
[----:B------:R-:W1:Y:S01]  /*1770*/  LDS.64 R38, [R39] ;  /* 0x0000000027267984 */ /* 0x000e620000000a00 */
[----:B------:R-:W-:-:S02]  /*1780*/  IADD3 R43, R42, R43, RZ ;  /* 0x0000002b2a2b7210 */ /* 0x000fc40007ffe0ff */
[----:B------:R-:W-:Y:S01]  /*1790*/  IADD3 R44, R42, R49, RZ ;  /* 0x000000312a2c7210 */ /* 0x000fe20007ffe0ff */
        /* <DEDUP_REMOVED lines=13> */
.L_x_1111:
[----:B------:R-:W-:Y:S05]  /*1870*/  BSYNC B0 ;  /* 0x0000000000007941 */ /* 0x000fea0003800000 */
.L_x_1110:
        /* <DEDUP_REMOVED lines=23> */
.L_x_1113:
[----:B------:R-:W-:Y:S05]  /*19f0*/  BSYNC B0 ;  /* 0x0000000000007941 */ /* 0x000fea0003800000 */
.L_x_1112:
        /* <DEDUP_REMOVED lines=15> */
[----:B------:R-:W1:Y:S01]  /*1af0*/  LDC.64 R18, c[0x0][0x268] ;  /* 0x00009a00ff127b82 */ /* 0x000e620000000a00 */
[----:B------:R-:W-:Y:S02]  /*1b00*/  MOV R23, UR7 ;  /* 0x0000000700177c02 */ /* 0x000fe40008000f00 */
[----:B------:R-:W-:Y:S02]  /*1b10*/  ISETP.NE.AND P1, PT, RZ, UR16, PT ;  /* 0x00000010ff007c0c */ /* 0x000fe4000bf25270 */
[----:B------:R-:W-:-:S04]  /*1b20*/  MOV R21, 0x7fffff81 ;  /* 0x7fffff8100157802 */ /* 0x000fc80000000f00 */
[----:B------:R-:W-:Y:S01]  /*1b30*/  SEL R21, R21, 0x1, !P1 ;  /* 0x0000000115157807 */ /* 0x000fe20004800000 */
[----:B-1----:R-:W-:Y:S01]  /*1b40*/  IMAD.WIDE.U32 R18, R23, 0x4, R18 ;  /* 0x0000000417127825 */ /* 0x002fe200078e0012 */
[----:B------:R-:W-:Y:S06]  /*1b50*/  MEMBAR.ALL.GPU ;  /* 0x0000000000007992 */ /* 0x000fec000000a000 */
[----:B------:R-:W-:-:S00]  /*1b60*/  ERRBAR ;  /* 0x00000000000079ab */ /* 0x000fc00000000000 */
[----:B------:R-:W-:Y:S06]  /*1b70*/  CGAERRBAR ;  /* 0x00000000000075ab */ /* 0x000fec0000000000 */
[----:B------:R1:W5:Y:S02]  /*1b80*/  ATOM.E.ADD.STRONG.GPU PT, R21, desc[UR14][R18.64], R21 ;  /* 0x000000151215798a */ /* 0x00036400081ee1ce */
.L_x_1116:
[----:B------:R-:W2:Y:S04]  /*1b90*/  LD.E.STRONG.GPU R20, desc[UR14][R18.64] ;  /* 0x0000000e12147980 */ /* 0x000ea8000c10f900 */
[----:B--2---:R-:W-:Y:S01]  /*1ba0*/  CCTL.IVALL ;  /* 0x00000000ff00798f */ /* 0x004fe20002000000 */
[----:B------:R-:W-:Y:S05]  /*1bb0*/  YIELD ;  /* 0x0000000000007946 */ /* 0x000fea0003800000 */
[----:B-----5:R-:W-:-:S04]  /*1bc0*/  LOP3.LUT R20, R20, R21, RZ, 0x3c, !PT ;  /* 0x0000001514147212 */ /* 0x020fc800078e3cff */
[----:B------:R-:W-:-:S13]  /*1bd0*/  ISETP.GT.AND P1, PT, R20, -0x1, PT ;  /* 0xffffffff1400780c */ /* 0x000fda0003f24270 */
[----:B------:R-:W-:Y:S05]  /*1be0*/  @P1 BRA `(.L_x_1116) ;  /* 0xfffffffc00e81947 */ /* 0x000fea000383ffff */
.L_x_1115:
[----:B------:R-:W-:Y:S05]  /*1bf0*/  WARPSYNC.ALL ;  /* 0x0000000000007948 */ /* 0x000fea0003800000 */
[----:B------:R-:W-:Y:S06]  /*1c00*/  BAR.SYNC.DEFER_BLOCKING 0x0 ;  /* 0x0000000000007b1d */ /* 0x000fec0000010000 */
[----:B------:R-:W-:Y:S05]  /*1c10*/  BRA `(.L_x_1117) ;  /* 0x0000000000607947 */ /* 0x000fea0003800000 */
.L_x_1114:
        /* <DEDUP_REMOVED lines=16> */
.L_x_1119:
[----:B------:R-:W2:Y:S04]  /*1d20*/  LD.E.STRONG.GPU R20, desc[UR14][R18.64] ;  /* 0x0000000e12147980 */ /* 0x000ea8000c10f900 */
[----:B--2---:R-:W-:Y:S01]  /*1d30*/  CCTL.IVALL ;  /* 0x00000000ff00798f */ /* 0x004fe20002000000 */
[----:B------:R-:W-:Y:S05]  /*1d40*/  YIELD ;  /* 0x0000000000007946 */ /* 0x000fea0003800000 */
[----:B-----5:R-:W-:-:S04]  /*1d50*/  LOP3.LUT R20, R20, R21, RZ, 0x3c, !PT ;  /* 0x0000001514147212 */ /* 0x020fc800078e3cff */
[----:B------:R-:W-:-:S13]  /*1d60*/  ISETP.GT.AND P1, PT, R20, -0x1, PT ;  /* 0xffffffff1400780c */ /* 0x000fda0003f24270 */
[----:B------:R-:W-:Y:S05]  /*1d70*/  @P1 BRA `(.L_x_1119) ;  /* 0xfffffffc00e81947 */ /* 0x000fea000383ffff */
.L_x_1118:
[----:B------:R-:W-:Y:S05]  /*1d80*/  WARPSYNC.ALL ;  /* 0x0000000000007948 */ /* 0x000fea0003800000 */
[----:B------:R-:W-:Y:S06]  /*1d90*/  BAR.SYNC.DEFER_BLOCKING 0x0 ;  /* 0x0000000000007b1d */ /* 0x000fec0000010000 */
.L_x_1117:
[----:B------:R-:W-:Y:S01]  /*1da0*/  ISETP.GT.U32.AND P1, PT, R0, 0xff, PT ;  /* 0x000000ff0000780c */ /* 0x000fe20003f24070 */
[----:B------:R-:W-:Y:S01]  /*1db0*/  BSSY B0, `(.L_x_1120) ;  /* 0x0000034000007945 */ /* 0x000fe20003800000 */
[----:B------:R-:W-:-:S11]  /*1dc0*/  CS2R R42, SRZ ;  /* 0x00000000002a7805 */ /* 0x000fd6000001ff00 */
[----:B------:R-:W-:Y:S05]  /*1dd0*/  @P1 BRA `(.L_x_1121) ;  /* 0x0000000000c41947 */ /* 0x000fea0003800000 */
[----:B------:R-:W-:Y:S01]  /*1de0*/  ULDC UR5, c[0x0][0x10] ;  /* 0x0000040000057ab9 */ /* 0x000fe20000000800 */
[----:B------:R-:W2:Y:S01]  /*1df0*/  LDC.64 R42, c[0x0][0x260] ;  /* 0x00009800ff2a7b82 */ /* 0x000ea20000000a00 */
[----:B------:R-:W-:Y:S01]  /*1e00*/  UIMAD UR5, UR5, UR4, UR7 ;  /* 0x00000004050572a4 */ /* 0x000fe2000f8e0207 */
[C---:B-1----:R-:W-:Y:S02]  /*1e10*/  SHF.L.U32 R18, R0.reuse, 0x3, RZ ;  /* 0x0000000300127819 */ /* 0x042fe400000006ff */
[----:B------:R-:W-:Y:S02]  /*1e20*/  LOP3.LUT R19, R0, 0xf, RZ, 0xc0, !PT ;  /* 0x0000000f00137812 */ /* 0x000fe400078ec0ff */
[----:B------:R-:W-:Y:S01]  /*1e30*/  LOP3.LUT R18, R18, 0x7fffff80, RZ, 0xc0, !PT ;  /* 0x7fffff8012127812 */ /* 0x000fe200078ec0ff */
[----:B------:R-:W-:-:S05]  /*1e40*/  IMAD.U32 R21, RZ, RZ, UR5 ;  /* 0x00000005ff157e24 */ /* 0x000fca000f8e00ff */
        /* <DEDUP_REMOVED lines=42> */
.L_x_1121:
[----:B------:R-:W-:Y:S05]  /*20f0*/  BSYNC B0 ;  /* 0x0000000000007941 */ /* 0x000fea0003800000 */
.L_x_1120:
        /* <DEDUP_REMOVED lines=28> */
.L_x_1123:
[----:B------:R-:W-:Y:S05]  /*22c0*/  BSYNC B0 ;  /* 0x0000000000007941 */ /* 0x000fea0003800000 */
.L_x_1122:
[----:B-1----:R-:W-:Y:S01]  /*22d0*/  SHF.L.U32 R19, R52, 0x10, RZ ;  /* 0x0000001034137819 */ /* 0x002fe200000006ff */
[----:B------:R-:W1:Y:S01]  /*22e0*/  S2UR UR9, SR_CgaCtaId ;  /* 0x00000000000979c3 */ /* 0x000e620000008800 */
[----:B------:R-:W-:Y:S01]  /*22f0*/  IMAD.U32 R53, R53, 0x10000, RZ ;  /* 0x0001000035357824 */ /* 0x000fe200078e00ff */
[----:B------:R-:W-:-:S06]  /*2300*/  SHF.L.U32 R55, R55, 0x10, RZ ;  /* 0x0000001037377819 */ /* 0x000fcc00000006ff */
[----:B------:R-:W-:Y:S01]  /*2310*/  BAR.SYNC.DEFER_BLOCKING 0x0 ;  /* 0x0000000000007b1d */ /* 0x000fe20000010000 */
[C---:B------:R-:W-:Y:S01]  /*2320*/  FADD.FTZ R19, -R26.reuse, R19 ;  /* 0x000000131a137221 */ /* 0x040fe20000010100 */
[----:B------:R-:W-:Y:S01]  /*2330*/  FADD.FTZ R53, -R26, R53 ;  /* 0x000000351a357221 */ /* 0x000fe20000010100 */
[----:B------:R-:W-:Y:S01]  /*2340*/  SHF.L.U32 R44, R44, 0x10, RZ ;  /* 0x000000102c2c7819 */ /* 0x000fe200000006ff */
[----:B------:R-:W-:Y:S01]  /*2350*/  FADD.FTZ R55, -R26, R55 ;  /* 0x000000371a377221 */ /* 0x000fe20000010100 */
[----:B------:R-:W-:Y:S01]  /*2360*/  FMUL.FTZ R20, R14, R19 ;  /* 0x000000130e147220 */ /* 0x000fe20000410000 */
[----:B------:R-:W-:Y:S01]  /*2370*/  SHF.L.U32 R19, R54, 0x10, RZ ;  /* 0x0000001036137819 */ /* 0x000fe200000006ff */
[C---:B------:R-:W-:Y:S01]  /*2380*/  FMUL.FTZ R24, R14.reuse, R53 ;  /* 0x000000350e187220 */ /* 0x040fe20000410000 */
[----:B------:R-:W-:Y:S01]  /*2390*/  FMUL.FTZ R22, R14, R55 ;  /* 0x000000370e167220 */ /* 0x000fe20000410000 */
[----:B------:R-:W-:Y:S01]  /*23a0*/  FFMA.FTZ R21, R7, R20, R6 ;  /* 0x0000001407157223 */ /* 0x000fe20000010006 */
[----:B------:R-:W-:Y:S01]  /*23b0*/  UMOV UR5, 0x400 ;  /* 0x0000040000057882 */ /* 0x000fe20000000000 */
[----:B------:R-:W-:Y:S01]  /*23c0*/  FADD.FTZ R19, -R26, R19 ;  /* 0x000000131a137221 */ /* 0x000fe20000010100 */
[--C-:B------:R-:W-:Y:S01]  /*23d0*/  FFMA.FTZ R23, R9, R24, R8.reuse ;  /* 0x0000001809177223 */ /* 0x100fe20000010008 */
[----:B------:R-:W-:Y:S01]  /*23e0*/  FMUL.FTZ R18, R21, -1.4426950216293334961 ;  /* 0xbfb8aa3b15127820 */ /* 0x000fe20000410000 */
[----:B------:R-:W-:Y:S01]  /*23f0*/  UIADD3 UR5, UR5, 0x3480, URZ ;  /* 0x0000348005057890 */ /* 0x000fe2000fffe03f */
[----:B0-----:R-:W-:Y:S01]  /*2400*/  FMUL.FTZ R36, R14, R19 ;  /* 0x000000130e247220 */ /* 0x001fe20000410000 */
[----:B------:R-:W-:Y:S01]  /*2410*/  FMUL.FTZ R38, R23, -1.4426950216293334961 ;  /* 0xbfb8aa3b17267820 */ /* 0x000fe20000410000 */
[----:B------:R0:W2:Y:S01]  /*2420*/  MUFU.EX2 R37, R18 ;  /* 0x0000001200257308 */ /* 0x0000a20000000800 */
[----:B------:R-:W-:Y:S01]  /*2430*/  FFMA.FTZ R26, R9, R22, R8 ;  /* 0x00000016091a7223 */ /* 0x000fe20000010008 */
[----:B------:R-:W-:Y:S01]  /*2440*/  FFMA.FTZ R25, R7, R36, R6 ;  /* 0x0000002407197223 */ /* 0x000fe20000010006 */
[----:B------:R-:W-:Y:S01]  /*2450*/  IMAD.U32 R45, R45, 0x10000, RZ ;  /* 0x000100002d2d7824 */ /* 0x000fe200078e00ff */
[----:B-1----:R-:W-:Y:S01]  /*2460*/  ULEA UR5, UR9, UR5, 0x18 ;  /* 0x0000000509057291 */ /* 0x002fe2000f8ec03f */
[----:B------:R-:W-:Y:S01]  /*2470*/  FMUL.FTZ R39, R26, -1.4426950216293334961 ;  /* 0xbfb8aa3b1a277820 */ /* 0x000fe20000410000 */
[----:B------:R-:W-:Y:S01]  /*2480*/  FMUL.FTZ R40, R25, -1.4426950216293334961 ;  /* 0xbfb8aa3b19287820 */ /* 0x000fe20000410000 */
[----:B------:R-:W-:Y:S01]  /*2490*/  SHF.L.U32 R49, R49, 0x10, RZ ;  /* 0x0000001031317819 */ /* 0x000fe200000006ff */
[----:B------:R-:W1:Y:S01]  /*24a0*/  MUFU.EX2 R38, R38 ;  /* 0x0000002600267308 */ /* 0x000e620000000800 */
[----:B0-----:R-:W-:Y:S01]  /*24b0*/  IMAD.WIDE.U32 R18, R0, -0x33333333, RZ ;  /* 0xcccccccd00127825 */ /* 0x001fe200078e00ff */
[----:B------:R-:W-:Y:S01]  /*24c0*/  SHF.L.U32 R51, R51, 0x10, RZ ;  /* 0x0000001033337819 */ /* 0x000fe200000006ff */
[----:B------:R-:W-:Y:S01]  /*24d0*/  ULDC.64 UR10, c[0x0][0x210] ;  /* 0x00008400000a7ab9 */ /* 0x000fe20000000a00 */
[----:B------:R-:W-:Y:S01]  /*24e0*/  ULOP3.LUT UR4, UR4, 0x1, URZ, 0x3c, !UPT ;  /* 0x0000000104047892 */ /* 0x000fe2000f8e3c3f */
[----:B------:R-:W-:Y:S01]  /*24f0*/  IADD3 R10, P1, R10, UR10, RZ ;  /* 0x0000000a0a0a7c10 */ /* 0x000fe2000ff3e0ff */
[----:B------:R-:W-:Y:S01]  /*2500*/  UMOV UR9, UR6 ;  /* 0x0000000600097c82 */ /* 0x000fe20008000000 */
[----:B------:R-:W-:Y:S01]  /*2510*/  SHF.R.U32.HI R19, RZ, 0x6, R19 ;  /* 0x00000006ff137819 */ /* 0x000fe20000011613 */
[----:B------:R-:W0:Y:S01]  /*2520*/  MUFU.EX2 R40, R40 ;  /* 0x0000002800287308 */ /* 0x000e220000000800 */
[----:B--2---:R-:W-:Y:S01]  /*2530*/  FADD.FTZ R37, R37, 1 ;  /* 0x3f80000025257421 */ /* 0x004fe20000010000 */
[----:B------:R-:W-:-:S02]  /*2540*/  IADD3.X R11, R11, UR11, RZ, P1, !PT ;  /* 0x0000000b0b0b7c10 */ /* 0x000fc40008ffe4ff */
[----:B------:R-:W-:Y:S01]  /*2550*/  IMAD R19, R19, -0x50, R0 ;  /* 0xffffffb013137824 */ /* 0x000fe200078e0200 */
[----:B------:R-:W-:-:S03]  /*2560*/  IADD3 R12, P1, R12, UR10, RZ ;  /* 0x0000000a0c0c7c10 */ /* 0x000fc6000ff3e0ff */
[----:B------:R-:W-:Y:S01]  /*2570*/  IMAD.WIDE.U32 R18, R19, -0x33333333, RZ ;  /* 0xcccccccd13127825 */ /* 0x000fe200078e00ff */
[----:B------:R-:W2:Y:S03]  /*2580*/  MUFU.EX2 R39, R39 ;  /* 0x0000002700277308 */ /* 0x000ea60000000800 */
[----:B-1----:R-:W-:Y:S01]  /*2590*/  FADD.FTZ R38, R38, 1 ;  /* 0x3f80000026267421 */ /* 0x002fe20000010000 */
[----:B------:R-:W-:Y:S02]  /*25a0*/  IADD3.X R13, R13, UR11, RZ, P1, !PT ;  /* 0x0000000b0d0d7c10 */ /* 0x000fe40008ffe4ff */
[----:B------:R-:W-:-:S04]  /*25b0*/  SHF.R.U32.HI R18, RZ, 0x2, R19 ;  /* 0x00000002ff127819 */ /* 0x000fc80000011613 */
[----:B------:R-:W-:Y:S01]  /*25c0*/  LEA R18, R18, UR5, 0x3 ;  /* 0x0000000512127c11 */ /* 0x000fe2000f8e18ff */
[----:B------:R-:W1:Y:S01]  /*25d0*/  MUFU.RCP R37, R37 ;  /* 0x0000002500257308 */ /* 0x000e620000001000 */
[----:B0-----:R-:W-:Y:S01]  /*25e0*/  FADD.FTZ R41, R40, 1 ;  /* 0x3f80000028297421 */ /* 0x001fe20000010000 */
[----:B------:R-:W-:-:S03]  /*25f0*/  UMOV UR5, UR8 ;  /* 0x0000000800057c82 */ /* 0x000fc60008000000 */
[----:B------:R-:W0:Y:S03]  /*2600*/  LDS.64 R18, [R18] ;  /* 0x0000000012127984 */ /* 0x000e260000000a00 */
[----:B------:R-:W3:Y:S01]  /*2610*/  MUFU.RCP R38, R38 ;  /* 0x0000002600267308 */ /* 0x000ee20000001000 */
[----:B--2---:R-:W-:-:S07]  /*2620*/  FADD.FTZ R39, R39, 1 ;  /* 0x3f80000027277421 */ /* 0x004fce0000010000 */
[----:B------:R-:W2:Y:S01]  /*2630*/  MUFU.RCP R41, R41 ;  /* 0x0000002900297308 */ /* 0x000ea20000001000 */
[----:B-1----:R-:W-:-:S04]  /*2640*/  FADD.FTZ R40, -R37, 1 ;  /* 0x3f80000025287421 */ /* 0x002fc80000010100 */
[----:B------:R-:W-:-:S03]  /*2650*/  FFMA.FTZ R40, R21, R40, 1 ;  /* 0x3f80000015287423 */ /* 0x000fc60000010028 */
[----:B------:R-:W1:Y:S01]  /*2660*/  MUFU.RCP R39, R39 ;  /* 0x0000002700277308 */ /* 0x000e620000001000 */
[----:B---3--:R-:W-:Y:S01]  /*2670*/  FADD.FTZ R42, -R38, 1 ;  /* 0x3f800000262a7421 */ /* 0x008fe20000010100 */
[----:B------:R-:W-:-:S03]  /*2680*/  FMUL.FTZ R37, R37, R40 ;  /* 0x0000002825257220 */ /* 0x000fc60000410000 */
[----:B------:R-:W-:Y:S01]  /*2690*/  FFMA.FTZ R23, R23, R42, 1 ;  /* 0x3f80000017177423 */ /* 0x000fe2000001002a */
[----:B------:R-:W-:Y:S01]  /*26a0*/  FMUL.FTZ R37, R44, R37 ;  /* 0x000000252c257220 */ /* 0x000fe20000410000 */
[----:B--2---:R-:W-:Y:S02]  /*26b0*/  FADD.FTZ R52, -R41, 1 ;  /* 0x3f80000029347421 */ /* 0x004fe40000010100 */
[----:B------:R-:W-:Y:S02]  /*26c0*/  FMUL.FTZ R38, R38, R23 ;  /* 0x0000001726267220 */ /* 0x000fe40000410000 */
[----:B------:R-:W-:Y:S02]  /*26d0*/  FFMA.FTZ R52, R25, R52, 1 ;  /* 0x3f80000019347423 */ /* 0x000fe40000010034 */
[----:B------:R-:W-:Y:S01]  /*26e0*/  FMUL.FTZ R38, R45, R38 ;  /* 0x000000262d267220 */ /* 0x000fe20000410000 */
[----:B-1----:R-:W-:Y:S01]  /*26f0*/  FADD.FTZ R43, -R39, 1 ;  /* 0x3f800000272b7421 */ /* 0x002fe20000010100 */
[----:B------:R-:W-:-:S03]  /*2700*/  FMUL.FTZ R52, R41, R52 ;  /* 0x0000003429347220 */ /* 0x000fc60000410000 */
[----:B------:R-:W-:Y:S01]  /*2710*/  FFMA.FTZ R26, R26, R43, 1 ;  /* 0x3f8000001a1a7423 */ /* 0x000fe2000001002b */
[--C-:B0-----:R-:W-:Y:S01]  /*2720*/  FFMA.FTZ R17, R5, R17, -R18.reuse ;  /* 0x0000001105117223 */ /* 0x101fe20000010812 */
[C-C-:B------:R-:W-:Y:S01]  /*2730*/  FFMA.FTZ R15, R3.reuse, R15, -R18.reuse ;  /* 0x0000000f030f7223 */ /* 0x140fe20000010812 */
[--C-:B------:R-:W-:Y:S01]  /*2740*/  FFMA.FTZ R50, R3, R50, -R18.reuse ;  /* 0x0000003203327223 */ /* 0x100fe20000010812 */
[----:B------:R-:W-:Y:S01]  /*2750*/  FMUL.FTZ R26, R39, R26 ;  /* 0x0000001a271a7220 */ /* 0x000fe20000410000 */
[----:B------:R-:W-:Y:S01]  /*2760*/  FFMA.FTZ R23, R16, -R19, R17 ;  /* 0x8000001310177223 */ /* 0x000fe20000010011 */
[--C-:B------:R-:W-:Y:S01]  /*2770*/  FFMA.FTZ R16, R7, R37, -R18.reuse ;  /* 0x0000002507107223 */ /* 0x100fe20000010812 */
[--C-:B------:R-:W-:Y:S01]  /*2780*/  FFMA.FTZ R48, R5, R48, -R18.reuse ;  /* 0x0000003005307223 */ /* 0x100fe20000010812 */
[----:B------:R-:W-:Y:S01]  /*2790*/  FFMA.FTZ R17, R9, R38, -R18 ;  /* 0x0000002609117223 */ /* 0x000fe20000010812 */
[----:B------:R-:W-:Y:S01]  /*27a0*/  FMUL.FTZ R49, R49, R52 ;  /* 0x0000003431317220 */ /* 0x000fe20000410000 */
[----:B------:R-:W-:Y:S01]  /*27b0*/  FMUL.FTZ R51, R51, R26 ;  /* 0x0000001a33337220 */ /* 0x000fe20000410000 */
[-C--:B------:R-:W-:Y:S01]  /*27c0*/  FFMA.FTZ R21, R46, -R19.reuse, R15 ;  /* 0x800000132e157223 */ /* 0x080fe2000001000f */
[-C--:B------:R-:W-:Y:S01]  /*27d0*/  FFMA.FTZ R47, R47, -R19.reuse, R50 ;  /* 0x800000132f2f7223 */ /* 0x080fe20000010032 */
[----:B------:R-:W-:Y:S01]  /*27e0*/  FFMA.FTZ R15, -R19, R20, R16 ;  /* 0x00000014130f7223 */ /* 0x000fe20000010110 */
[----:B------:R-:W-:Y:S01]  /*27f0*/  FFMA.FTZ R27, R27, -R19, R48 ;  /* 0x800000131b1b7223 */ /* 0x000fe20000010030 */
[----:B------:R-:W-:Y:S01]  /*2800*/  FFMA.FTZ R17, -R19, R24, R17 ;  /* 0x0000001813117223 */ /* 0x000fe20000010111 */
[--C-:B------:R-:W-:Y:S01]  /*2810*/  FFMA.FTZ R26, R7, R49, -R18.reuse ;  /* 0x00000031071a7223 */ /* 0x100fe20000010812 */
[----:B------:R-:W-:Y:S01]  /*2820*/  FFMA.FTZ R51, R9, R51, -R18 ;  /* 0x0000003309337223 */ /* 0x000fe20000010812 */
[C---:B------:R-:W-:Y:S01]  /*2830*/  FMUL.FTZ R47, R14.reuse, R47 ;  /* 0x0000002f0e2f7220 */ /* 0x040fe20000410000 */
[C---:B------:R-:W-:Y:S01]  /*2840*/  FMUL.FTZ R16, R14.reuse, R15 ;  /* 0x0000000f0e107220 */ /* 0x040fe20000410000 */
[C---:B------:R-:W-:Y:S01]  /*2850*/  FMUL.FTZ R27, R14.reuse, R27 ;  /* 0x0000001b0e1b7220 */ /* 0x040fe20000410000 */
[----:B------:R-:W-:Y:S01]  /*2860*/  FMUL.FTZ R18, R14, R17 ;  /* 0x000000110e127220 */ /* 0x000fe20000410000 */
[C---:B------:R-:W-:Y:S01]  /*2870*/  FFMA.FTZ R15, -R19.reuse, R36, R26 ;  /* 0x00000024130f7223 */ /* 0x040fe2000001011a */
[----:B------:R-:W-:Y:S01]  /*2880*/  FFMA.FTZ R51, -R19, R22, R51 ;  /* 0x0000001613337223 */ /* 0x000fe20000010133 */
[----:B------:R-:W-:Y:S01]  /*2890*/  F2FP.BF16.F32.PACK_AB R47, R16, R47 ;  /* 0x0000002f102f723e */ /* 0x000fe200000010ff */
[----:B------:R-:W-:Y:S01]  /*28a0*/  FMUL.FTZ R21, R14, R21 ;  /* 0x000000150e157220 */ /* 0x000fe20000410000 */
[----:B------:R-:W-:Y:S01]  /*28b0*/  F2FP.BF16.F32.PACK_AB R27, R18, R27 ;  /* 0x0000001b121b723e */ /* 0x000fe200000010ff */
[C---:B------:R-:W-:Y:S01]  /*28c0*/  FMUL.FTZ R23, R14.reuse, R23 ;  /* 0x000000170e177220 */ /* 0x040fe20000410000 */
[C---:B------:R-:W-:Y:S01]  /*28d0*/  FMUL.FTZ R16, R14.reuse, R15 ;  /* 0x0000000f0e107220 */ /* 0x040fe20000410000 */
[----:B------:R-:W-:Y:S01]  /*28e0*/  FMUL.FTZ R14, R14, R51 ;  /* 0x000000330e0e7220 */ /* 0x000fe20000410000 */
[----:B------:R-:W-:Y:S01]  /*28f0*/  PRMT R15, R47, 0x7632, R15 ;  /* 0x000076322f0f7816 */ /* 0x000fe2000000000f */
[----:B------:R-:W-:Y:S01]  /*2900*/  STG.E.U16 desc[UR14][R10.64], R47 ;  /* 0x0000002f0a007986 */ /* 0x000fe2000c10150e */
[----:B------:R-:W-:-:S02]  /*2910*/  PRMT R17, R27, 0x7632, R17 ;  /* 0x000076321b117816 */ /* 0x000fc40000000011 */
[----:B------:R-:W-:Y:S01]  /*2920*/  F2FP.BF16.F32.PACK_AB R21, R16, R21 ;  /* 0x000000151015723e */ /* 0x000fe200000010ff */
[----:B------:R-:W-:Y:S01]  /*2930*/  STG.E.U16 desc[UR14][R10.64+0x2], R15 ;  /* 0x0000020f0a007986 */ /* 0x000fe2000c10150e */
[----:B------:R-:W-:-:S03]  /*2940*/  F2FP.BF16.F32.PACK_AB R23, R14, R23 ;  /* 0x000000170e17723e */ /* 0x000fc600000010ff */
[----:B------:R-:W-:Y:S01]  /*2950*/  STG.E.U16 desc[UR14][R10.64+0x4], R27 ;  /* 0x0000041b0a007986 */ /* 0x000fe2000c10150e */
[----:B------:R-:W-:-:S03]  /*2960*/  PRMT R14, R23, 0x7632, R14 ;  /* 0x00007632170e7816 */ /* 0x000fc6000000000e */
[----:B------:R0:W-:Y:S04]  /*2970*/  STG.E.U16 desc[UR14][R10.64+0x6], R17 ;  /* 0x000006110a007986 */ /* 0x0001e8000c10150e */
[----:B------:R1:W-:Y:S04]  /*2980*/  STG.E.U16 desc[UR14][R12.64], R21 ;  /* 0x000000150c007986 */ /* 0x0003e8000c10150e */
[----:B------:R1:W-:Y:S01]  /*2990*/  STG.E.U16 desc[UR14][R12.64+0x4], R23 ;  /* 0x000004170c007986 */ /* 0x0003e2000c10150e */
[----:B0-----:R-:W-:-:S03]  /*29a0*/  PRMT R11, R21, 0x7632, R11 ;  /* 0x00007632150b7816 */ /* 0x001fc6000000000b */
[----:B------:R1:W-:Y:S04]  /*29b0*/  STG.E.U16 desc[UR14][R12.64+0x6], R14 ;  /* 0x0000060e0c007986 */ /* 0x0003e8000c10150e */
[----:B------:R1:W-:Y:S01]  /*29c0*/  STG.E.U16 desc[UR14][R12.64+0x2], R11 ;  /* 0x0000020b0c007986 */ /* 0x0003e2000c10150e */
[----:B------:R-:W-:Y:S05]  /*29d0*/  @!P0 BRA `(.L_x_1124) ;  /* 0xffffffd8008c8947 */ /* 0x000fea000383ffff */
.L_x_1108:
        /* <DEDUP_REMOVED lines=29> */
[----:B------:R-:W-:Y:S01]  /*2bb0*/  IADD3 R39, P1, R46, 0x14, RZ ;  /* 0x000000142e277810 */ /* 0x000fe20007f3e0ff */
[----:B------:R-:W-:Y:S01]  /*2bc0*/  IMAD.WIDE.U32 R2, R11, -0x33333333, RZ ;  /* 0xcccccccd0b027825 */ /* 0x000fe200078e00ff */
[----:B------:R-:W-:-:S02]  /*2bd0*/  IADD3 R42, R42, R9, RZ ;  /* 0x000000092a2a7210 */ /* 0x000fc40007ffe0ff */
[----:B------:R-:W-:Y:S01]  /*2be0*/  IADD3 R49, P2, R46, 0x1e, RZ ;  /* 0x0000001e2e317810 */ /* 0x000fe20007f5e0ff */
[----:B------:R-:W-:Y:S01]  /*2bf0*/  IMAD.X R37, RZ, RZ, RZ, P1 ;  /* 0x000000ffff257224 */ /* 0x000fe200008e06ff */
[----:B------:R-:W-:Y:S01]  /*2c00*/  LOP3.LUT R50, R48, 0xf, RZ, 0xc0, !PT ;  /* 0x0000000f30327812 */ /* 0x000fe200078ec0ff */
[----:B------:R-:W-:Y:S01]  /*2c10*/  IMAD.WIDE.U32 R4, P0, R7, -0x33333334, R2 ;  /* 0xcccccccc07047825 */ /* 0x000fe20007800002 */
[----:B------:R-:W-:-:S03]  /*2c20*/  IADD3.X R47, RZ, RZ, RZ, P2, !PT ;  /* 0x000000ffff2f7210 */ /* 0x000fc600017fe4ff */
[----:B------:R-:W-:Y:S01]  /*2c30*/  IMAD.WIDE.U32 R2, R7, -0x33333333, RZ ;  /* 0xcccccccd07027825 */ /* 0x000fe200078e00ff */
[----:B------:R-:W-:-:S03]  /*2c40*/  IADD3.X R7, RZ, RZ, RZ, P0, !PT ;  /* 0x000000ffff077210 */ /* 0x000fc600007fe4ff */
[----:B------:R-:W-:Y:S01]  /*2c50*/  IMAD.MOV.U32 R6, RZ, RZ, R5 ;  /* 0x000000ffff067224 */ /* 0x000fe200078e0005 */
        /* <DEDUP_REMOVED lines=10> */
.L_x_1141:
        /* <DEDUP_REMOVED lines=12> */
[----:B------:R-:W-:Y:S01]  /*2dc0*/  HFMA2.MMA R51, -RZ, RZ, 0, 0 ;  /* 0x00000000ff337435 */ /* 0x000fe200000001ff */
[----:B------:R-:W-:Y:S01]  /*2dd0*/  MOV R3, 0xffffffff ;  /* 0xffffffff00037802 */ /* 0x000fe20000000f00 */
[----:B------:R-:W-:Y:S01]  /*2de0*/  IMAD.MOV.U32 R52, RZ, RZ, RZ ;  /* 0x000000ffff347224 */ /* 0x000fe200078e00ff */
[----:B------:R-:W-:Y:S02]  /*2df0*/  ISETP.GE.U32.AND P0, PT, R2, 0x1e, PT ;  /* 0x0000001e0200780c */ /* 0x000fe40003f06070 */
[----:B------:R-:W-:-:S02]  /*2e00*/  LOP3.LUT R2, R48, 0x1f, RZ, 0xc0, !PT ;  /* 0x0000001f30027812 */ /* 0x000fc400078ec0ff */
[----:B------:R-:W-:Y:S02]  /*2e10*/  IADD3.X R3, ~R44, -0x1, R3, P2, P3 ;  /* 0xffffffff2c037810 */ /* 0x000fe400017e6503 */
[----:B------:R-:W-:Y:S02]  /*2e20*/  IADD3 R2, P2, R2, R41, RZ ;  /* 0x0000002902027210 */ /* 0x000fe40007f5e0ff */
[----:B------:R-:W-:Y:S02]  /*2e30*/  ISETP.GE.U32.AND.EX P0, PT, R3, RZ, PT, P0 ;  /* 0x000000ff0300720c */ /* 0x000fe40003f06100 */
        /* <DEDUP_REMOVED lines=27> */
.L_x_1128:
[----:B------:R-:W-:Y:S05]  /*2ff0*/  BSYNC B1 ;  /* 0x0000000000017941 */ /* 0x000fea0003800000 */
.L_x_1127:
        /* <DEDUP_REMOVED lines=23> */
.L_x_1131:
        /* <DEDUP_REMOVED lines=55> */
.L_x_1130:
[----:B------:R-:W-:Y:S05]  /*34e0*/  BSYNC B1 ;  /* 0x0000000000017941 */ /* 0x000fea0003800000 */
.L_x_1129:
        /* <DEDUP_REMOVED lines=35> */
.L_x_1133:
[----:B------:R-:W-:Y:S05]  /*3720*/  BSYNC B1 ;  /* 0x0000000000017941 */ /* 0x000fea0003800000 */
.L_x_1132:
        /* <DEDUP_REMOVED lines=15> */
.L_x_1126:
[----:B------:R-:W-:Y:S05]  /*3820*/  BSYNC B0 ;  /* 0x0000000000007941 */ /* 0x000fea0003800000 */
.L_x_1125:
[----:B------:R-:W0:Y:S01]  /*3830*/  S2UR UR7, SR_CgaCtaId ;  /* 0x00000000000779c3 */ /* 0x000e220000008800 */
[----:B------:R-:W-:Y:S01]  /*3840*/  UMOV UR6, 0x400 ;  /* 0x0000040000067882 */ /* 0x000fe20000000000 */
[----:B------:R-:W-:Y:S02]  /*3850*/  SHF.L.U32 R3, R46, 0x1, RZ ;  /* 0x000000012e037819 */ /* 0x000fe400000006ff */
[----:B------:R-:W-:Y:S02]  /*3860*/  ISETP.GT.U32.AND P0, PT, R48, 0x1ff, PT ;  /* 0x000001ff3000780c */ /* 0x000fe40003f04070 */
        /* <DEDUP_REMOVED lines=46> */
.L_x_1150:
        /* <DEDUP_REMOVED lines=32> */
[----:B------:R-:W-:Y:S01]  /*3d50*/  MOV R20, 0xffff ;  /* 0x0000ffff00147802 */ /* 0x000fe20000000f00 */
        /* <DEDUP_REMOVED lines=14> */
.L_x_1160:
        /* <DEDUP_REMOVED lines=9> */
[C---:B-1----:R-:W-:Y:S01]  /*3ed0*/  @!P0 IMAD.SHL.U32 R3, R50.reuse, 0x2, RZ ;  /* 0x0000000232038824 */ /* 0x042fe200078e00ff */
        /* <DEDUP_REMOVED lines=31> */
.L_x_1170:
[----:B--2---:R-:W-:Y:S01]  /*40d0*/  FADD.FTZ R3, R2, R18 ;  /* 0x0000001202037221 */ /* 0x004fe20000010000 */
[----:B------:R-:W-:-:S04]  /*40e0*/  @!P1 F2FP.BF16.F32.PACK_AB R2, RZ, R12 ;  /* 0x0000000cff02923e */ /* 0x000fc800000010ff */
[----:B------:R-:W-:Y:S01]  /*40f0*/  @!P1 F2FP.BF16.F32.PACK_AB R3, RZ, R3 ;  /* 0x00000003ff03923e */ /* 0x000fe200000010ff */
[----:B------:R0:W-:Y:S04]  /*4100*/  @!P1 STG.E.U16 desc[UR14][R4.64+0x50], R2 ;  /* 0x0000500204009986 */ /* 0x0001e8000c10150e */
[----:B------:R2:W-:Y:S01]  /*4110*/  @!P1 STG.E.U16 desc[UR14][R6.64+0x50], R3 ;  /* 0x0000500306009986 */ /* 0x0005e2000c10150e */
[----:B0-----:R-:W-:-:S07]  /*4120*/  LEA.HI R2, R48, 0x3c, RZ, 0x1c ;  /* 0x0000003c30027811 */ /* 0x001fce00078fe0ff */
.L_x_1136:
[----:B------:R-:W-:Y:S05]  /*4130*/  BSYNC B0 ;  /* 0x0000000000007941 */ /* 0x000fea0003800000 */
.L_x_1135:
[----:B------:R-:W-:-:S13]  /*4140*/  ISETP.GE.U32.AND P0, PT, R42, 0x3c, PT ;  /* 0x0000003c2a00780c */ /* 0x000fda0003f06070 */
[----:B------:R-:W-:Y:S05]  /*4150*/  @!P0 BRA `(.L_x_1134) ;  /* 0x0000000800ac8947 */ /* 0x000fea0003800000 */
[----:B------:R-:W-:Y:S01]  /*4160*/  ISETP.GT.U32.AND P0, PT, R50, 0x9, PT ;  /* 0x000000093200780c */ /* 0x000fe20003f04070 */
[----:B01----:R-:W-:Y:S01]  /*4170*/  HFMA2.MMA R4, -RZ, RZ, 0, 0 ;  /* 0x00000000ff047435 */ /* 0x003fe200000001ff */
[----:B------:R-:W-:-:S11]  /*4180*/  UMOV UR7, 0xffff ;  /* 0x0000ffff00077882 */ /* 0x000fd60000000000 */
[C---:B--2---:R-:W-:Y:S02]  /*4190*/  @!P0 SHF.L.U32 R3, R50.reuse, 0x1, RZ ;  /* 0x0000000132038819 */ /* 0x044fe400000006ff */
[----:B------:R-:W-:Y:S02]  /*41a0*/  @!P0 LEA R6, R50, UR6, 0x7 ;  /* 0x0000000632068c11 */ /* 0x000fe4000f8e38ff */
[----:B------:R-:W-:-:S05]  /*41b0*/  @!P0 LOP3.LUT R3, R2, R3, RZ, 0x3c, !PT ;  /* 0x0000000302038212 */ /* 0x000fca00078e3cff */
[----:B------:R-:W-:Y:S01]  /*41c0*/  @!P0 IMAD R5, R3, 0x4, R6 ;  /* 0x0000000403058824 */ /* 0x000fe200078e0206 */
[----:B------:R-:W-:-:S04]  /*41d0*/  MOV R3, RZ ;  /* 0x000000ff00037202 */ /* 0x000fc80000000f00 */
[----:B------:R0:W1:Y:S04]  /*41e0*/  @!P0 LDS R4, [R5] ;  /* 0x0000000005048984 */ /* 0x0000680000000800 */
[----:B------:R0:W2:Y:S01]  /*41f0*/  @!P0 LDS R3, [R5+0x500] ;  /* 0x0005000005038984 */ /* 0x0000a20000000800 */
[----:B------:R-:W-:Y:S05]  /*4200*/  BRA.DIV UR7, `(.L_x_1140) ;  /* 0x00000016073c7947 */ /* 0x000fea000b800000 */
[C---:B------:R-:W-:Y:S01]  /*4210*/  @!P0 SHF.L.U32 R10, R50.reuse, 0x1, RZ ;  /* 0x00000001320a8819 */ /* 0x040fe200000006ff */
[----:B------:R-:W-:Y:S01]  /*4220*/  @!P0 IMAD.SHL.U32 R9, R50, 0x2, RZ ;  /* 0x0000000232098824 */ /* 0x000fe200078e00ff */
[C---:B------:R-:W-:Y:S01]  /*4230*/  @!P0 IADD3 R7, R2.reuse, 0x14, RZ ;  /* 0x0000001402078810 */ /* 0x040fe20007ffe0ff */
[----:B0-----:R-:W-:Y:S01]  /*4240*/  IMAD.MOV.U32 R5, RZ, RZ, 0xffff ;  /* 0x0000ffffff057424 */ /* 0x001fe200078e00ff */
[----:B------:R-:W-:Y:S01]  /*4250*/  @!P0 IADD3 R8, R2, 0x28, RZ ;  /* 0x0000002802088810 */ /* 0x000fe20007ffe0ff */
[----:B------:R-:W-:Y:S01]  /*4260*/  IMAD.MOV.U32 R21, RZ, RZ, RZ ;  /* 0x000000ffff157224 */ /* 0x000fe200078e00ff */
[----:B------:R-:W-:Y:S01]  /*4270*/  @!P0 LOP3.LUT R7, R7, R10, RZ, 0x3c, !PT ;  /* 0x0000000a07078212 */ /* 0x000fe200078e3cff */
[----:B------:R-:W-:Y:S01]  /*4280*/  IMAD.MOV.U32 R15, RZ, RZ, 0xffff ;  /* 0x0000ffffff0f7424 */ /* 0x000fe200078e00ff */
[----:B------:R-:W-:Y:S01]  /*4290*/  @!P0 LEA R12, R50, UR6, 0x7 ;  /* 0x00000006320c8c11 */ /* 0x000fe2000f8e38ff */
[----:B-1----:R-:W0:Y:S01]  /*42a0*/  SHFL.BFLY PT, R5, R4, 0x8, 0x101f ;  /* 0x0d101f0004057f89 */ /* 0x002e2200000e0000 */
[----:B------:R-:W-:-:S02]  /*42b0*/  @!P0 LOP3.LUT R9, R8, R9, RZ, 0x3c, !PT ;  /* 0x0000000908098212 */ /* 0x000fc400078e3cff */
[----:B------:R-:W-:Y:S02]  /*42c0*/  @!P0 LEA R8, R7, R12, 0x2 ;  /* 0x0000000c07088211 */ /* 0x000fe400078e10ff */
[----:B------:R-:W-:Y:S02]  /*42d0*/  @!P0 LEA R18, R50, UR6, 0x7 ;  /* 0x0000000632128c11 */ /* 0x000fe4000f8e38ff */
[----:B------:R-:W-:Y:S01]  /*42e0*/  @!P0 IADD3 R7, R2, 0x3c, RZ ;  /* 0x0000003c02078810 */ /* 0x000fe20007ffe0ff */
[----:B------:R-:W1:Y:S01]  /*42f0*/  @!P0 LDS R10, [R8] ;  /* 0x00000000080a8984 */ /* 0x000e620000000800 */
[----:B------:R-:W-:Y:S02]  /*4300*/  @!P0 LEA R9, R9, R18, 0x2 ;  /* 0x0000001209098211 */ /* 0x000fe400078e10ff */
[C---:B------:R-:W-:Y:S01]  /*4310*/  @!P0 SHF.L.U32 R18, R50.reuse, 0x1, RZ ;  /* 0x0000000132128819 */ /* 0x040fe200000006ff */
[----:B------:R-:W-:Y:S01]  /*4320*/  @!P0 LDS R13, [R8+0x500] ;  /* 0x00050000080d8984 */ /* 0x000fe20000000800 */
[----:B------:R-:W-:-:S02]  /*4330*/  @!P0 LEA R28, R50, UR6, 0x7 ;  /* 0x00000006321c8c11 */ /* 0x000fc4000f8e38ff */
[----:B------:R-:W-:Y:S01]  /*4340*/  @!P0 LOP3.LUT R7, R7, R18, RZ, 0x3c, !PT ;  /* 0x0000001207078212 */ /* 0x000fe200078e3cff */
[----:B------:R-:W-:Y:S01]  /*4350*/  @!P0 LDS R25, [R9+0x500] ;  /* 0x0005000009198984 */ /* 0x000fe20000000800 */
[----:B------:R-:W-:Y:S02]  /*4360*/  MOV R18, 0xffff ;  /* 0x0000ffff00127802 */ /* 0x000fe40000000f00 */
[----:B------:R-:W-:Y:S01]  /*4370*/  @!P0 LEA R28, R7, R28, 0x2 ;  /* 0x0000001c071c8211 */ /* 0x000fe200078e10ff */
[----:B------:R-:W-:Y:S01]  /*4380*/  @!P0 LDS R23, [R9] ;  /* 0x0000000009178984 */ /* 0x000fe20000000800 */
[----:B------:R-:W-:Y:S02]  /*4390*/  MOV R24, RZ ;  /* 0x000000ff00187202 */ /* 0x000fe40000000f00 */
[----:B------:R-:W-:Y:S01]  /*43a0*/  MOV R11, RZ ;  /* 0x000000ff000b7202 */ /* 0x000fe20000000f00 */
[----:B--2---:R-:W2:Y:S01]  /*43b0*/  SHFL.BFLY PT, R18, R3, 0x8, 0x101f ;  /* 0x0d101f0003127f89 */ /* 0x004ea200000e0000 */
[----:B0-----:R-:W-:Y:S01]  /*43c0*/  FADD.FTZ R6, R5, R4 ;  /* 0x0000000405067221 */ /* 0x001fe20000010000 */
[----:B------:R-:W-:-:S02]  /*43d0*/  MOV R17, 0xffff ;  /* 0x0000ffff00117802 */ /* 0x000fc40000000f00 */
[----:B------:R-:W-:Y:S01]  /*43e0*/  @!P0 LDS R7, [R28+0x500] ;  /* 0x000500001c078984 */ /* 0x000fe20000000800 */
[----:B------:R-:W-:Y:S02]  /*43f0*/  MOV R26, 0xffff ;  /* 0x0000ffff001a7802 */ /* 0x000fe40000000f00 */
[----:B------:R-:W-:Y:S01]  /*4400*/  MOV R12, RZ ;  /* 0x000000ff000c7202 */ /* 0x000fe20000000f00 */
[----:B------:R-:W0:Y:S01]  /*4410*/  SHFL.BFLY PT, R9, R6, 0x4, 0x101f ;  /* 0x0c901f0006097f89 */ /* 0x000e2200000e0000 */
[----:B------:R-:W-:Y:S02]  /*4420*/  MOV R4, 0xffff ;  /* 0x0000ffff00047802 */ /* 0x000fe40000000f00 */
[----:B------:R-:W-:Y:S02]  /*4430*/  MOV R29, 0xffff ;  /* 0x0000ffff001d7802 */ /* 0x000fe40000000f00 */
[----:B------:R-:W-:Y:S01]  /*4440*/  MOV R31, 0xffff ;  /* 0x0000ffff001f7802 */ /* 0x000fe20000000f00 */
[----:B-1----:R-:W-:-:S02]  /*4450*/  @!P0 IMAD.MOV.U32 R21, RZ, RZ, R10 ;  /* 0x000000ffff158224 */ /* 0x002fc400078e000a */
[----:B--2---:R-:W-:Y:S01]  /*4460*/  FADD.FTZ R5, R18, R3 ;  /* 0x0000000312057221 */ /* 0x004fe20000010000 */
[----:B------:R1:W-:Y:S01]  /*4470*/  @!P0 LDS R10, [R28] ;  /* 0x000000001c0a8984 */ /* 0x0003e20000000800 */
[----:B------:R-:W-:Y:S02]  /*4480*/  MOV R18, 0xffff ;  /* 0x0000ffff00127802 */ /* 0x000fe40000000f00 */
[----:B------:R-:W-:Y:S01]  /*4490*/  @!P0 MOV R24, R13 ;  /* 0x0000000d00188202 */ /* 0x000fe20000000f00 */
[----:B------:R-:W2:Y:S01]  /*44a0*/  SHFL.BFLY PT, R20, R21, 0x8, 0x101f ;  /* 0x0d101f0015147f89 */ /* 0x000ea200000e0000 */
[----:B------:R-:W-:Y:S01]  /*44b0*/  @!P0 MOV R11, R25 ;  /* 0x00000019000b8202 */ /* 0x000fe20000000f00 */
[----:B------:R-:W-:Y:S02]  /*44c0*/  IMAD.MOV.U32 R25, RZ, RZ, 0xffff ;  /* 0x0000ffffff197424 */ /* 0x000fe400078e00ff */
[----:B------:R-:W3:Y:S01]  /*44d0*/  SHFL.BFLY PT, R19, R24, 0x8, 0x101f ;  /* 0x0d101f0018137f89 */ /* 0x000ee200000e0000 */
[----:B0-----:R-:W-:Y:S01]  /*44e0*/  FADD.FTZ R22, R6, R9 ;  /* 0x0000000906167221 */ /* 0x001fe20000010000 */
[----:B------:R-:W-:-:S02]  /*44f0*/  @!P0 MOV R12, R23 ;  /* 0x00000017000c8202 */ /* 0x000fc40000000f00 */
[----:B------:R-:W-:Y:S01]  /*4500*/  CS2R R8, SRZ ;  /* 0x0000000000087805 */ /* 0x000fe2000001ff00 */
[----:B------:R-:W0:Y:S01]  /*4510*/  SHFL.BFLY PT, R26, R11, 0x8, 0x101f ;  /* 0x0d101f000b1a7f89 */ /* 0x000e2200000e0000 */
[----:B------:R-:W-:Y:S02]  /*4520*/  MOV R6, 0xffff ;  /* 0x0000ffff00067802 */ /* 0x000fe40000000f00 */
[----:B-1----:R-:W-:Y:S01]  /*4530*/  MOV R28, 0xffff ;  /* 0x0000ffff001c7802 */ /* 0x002fe20000000f00 */
[----:B------:R-:W1:Y:S01]  /*4540*/  SHFL.BFLY PT, R13, R12, 0x8, 0x101f ;  /* 0x0d101f000c0d7f89 */ /* 0x000e6200000e0000 */
[----:B------:R-:W-:Y:S01]  /*4550*/  @!P0 MOV R8, R7 ;  /* 0x0000000700088202 */ /* 0x000fe20000000f00 */
[----:B------:R-:W-:Y:S02]  /*4560*/  IMAD.MOV.U32 R7, RZ, RZ, 0xffff ;  /* 0x0000ffffff077424 */ /* 0x000fe400078e00ff */
[----:B------:R-:W4:Y:S04]  /*4570*/  SHFL.BFLY PT, R18, R5, 0x4, 0x101f ;  /* 0x0c901f0005127f89 */ /* 0x000f2800000e0000 */
[----:B------:R-:W5:Y:S01]  /*4580*/  SHFL.BFLY PT, R7, R22, 0x2, 0x101f ;  /* 0x0c501f0016077f89 */ /* 0x000f6200000e0000 */
[----:B------:R-:W-:Y:S01]  /*4590*/  IADD3 R25, R2, R41, RZ ;  /* 0x0000002902197210 */ /* 0x000fe20007ffe0ff */
[----:B--2---:R-:W-:Y:S01]  /*45a0*/  FADD.FTZ R20, R20, R21 ;  /* 0x0000001514147221 */ /* 0x004fe20000010000 */
[----:B---3--:R-:W-:Y:S01]  /*45b0*/  FADD.FTZ R19, R19, R24 ;  /* 0x0000001813137221 */ /* 0x008fe20000010000 */
[----:B------:R-:W-:-:S03]  /*45c0*/  IMAD.MOV.U32 R24, RZ, RZ, 0xffff ;  /* 0x0000ffffff187424 */ /* 0x000fc600078e00ff */
[----:B------:R-:W2:Y:S01]  /*45d0*/  SHFL.BFLY PT, R21, R20, 0x4, 0x101f ;  /* 0x0c901f0014157f89 */ /* 0x000ea200000e0000 */
[----:B0-----:R-:W-:Y:S01]  /*45e0*/  FADD.FTZ R23, R26, R11 ;  /* 0x0000000b1a177221 */ /* 0x001fe20000010000 */
[----:B------:R-:W-:Y:S01]  /*45f0*/  MOV R11, 0xffff ;  /* 0x0000ffff000b7802 */ /* 0x000fe20000000f00 */
[----:B-1----:R-:W-:Y:S01]  /*4600*/  FADD.FTZ R13, R13, R12 ;  /* 0x0000000c0d0d7221 */ /* 0x002fe20000010000 */
[----:B------:R-:W-:Y:S02]  /*4610*/  @!P0 MOV R9, R10 ;  /* 0x0000000a00098202 */ /* 0x000fe40000000f00 */
[----:B------:R-:W0:Y:S01]  /*4620*/  SHFL.BFLY PT, R24, R23, 0x4, 0x101f ;  /* 0x0c901f0017187f89 */ /* 0x000e2200000e0000 */
[----:B------:R-:W-:Y:S01]  /*4630*/  MOV R12, 0xffff ;  /* 0x0000ffff000c7802 */ /* 0x000fe20000000f00 */
[----:B----4-:R-:W-:Y:S01]  /*4640*/  FADD.FTZ R3, R5, R18 ;  /* 0x0000001205037221 */ /* 0x010fe20000010000 */
[----:B------:R-:W-:Y:S01]  /*4650*/  MOV R10, 0xffff ;  /* 0x0000ffff000a7802 */ /* 0x000fe20000000f00 */
[----:B------:R-:W1:Y:S01]  /*4660*/  SHFL.BFLY PT, R11, R8, 0x8, 0x101f ;  /* 0x0d101f00080b7f89 */ /* 0x000e6200000e0000 */
[----:B------:R-:W-:Y:S01]  /*4670*/  MOV R18, 0xffff ;  /* 0x0000ffff00127802 */ /* 0x000fe20000000f00 */
[----:B------:R-:W-:-:S02]  /*4680*/  IMAD.MOV.U32 R5, RZ, RZ, 0xffff ;  /* 0x0000ffffff057424 */ /* 0x000fc400078e00ff */
[----:B-----5:R-:W-:Y:S01]  /*4690*/  FADD.FTZ R4, R22, R7 ;  /* 0x0000000716047221 */ /* 0x020fe20000010000 */
[----:B------:R-:W3:Y:S01]  /*46a0*/  SHFL.BFLY PT, R12, R13, 0x4, 0x101f ;  /* 0x0c901f000d0c7f89 */ /* 0x000ee200000e0000 */
[----:B------:R-:W-:Y:S02]  /*46b0*/  MOV R7, 0xffff ;  /* 0x0000ffff00077802 */ /* 0x000fe40000000f00 */
[----:B------:R-:W-:Y:S01]  /*46c0*/  ISETP.NE.AND P0, PT, R50, RZ, PT ;  /* 0x000000ff3200720c */ /* 0x000fe20003f05270 */
[----:B------:R-:W4:Y:S04]  /*46d0*/  SHFL.BFLY PT, R10, R19, 0x4, 0x101f ;  /* 0x0c901f00130a7f89 */ /* 0x000f2800000e0000 */
[----:B------:R-:W5:Y:S01]  /*46e0*/  SHFL.BFLY PT, R30, R9, 0x8, 0x101f ;  /* 0x0d101f00091e7f89 */ /* 0x000f6200000e0000 */
[----:B--2---:R-:W-:Y:S01]  /*46f0*/  FADD.FTZ R21, R20, R21 ;  /* 0x0000001514157221 */ /* 0x004fe20000010000 */
[----:B------:R-:W-:-:S02]  /*4700*/  MOV R20, 0xffff ;  /* 0x0000ffff00147802 */ /* 0x000fc40000000f00 */
[----:B------:R-:W2:Y:S01]  /*4710*/  SHFL.BFLY PT, R18, R3, 0x2, 0x101f ;  /* 0x0c501f0003127f89 */ /* 0x000ea200000e0000 */
[----:B0-----:R-:W-:Y:S01]  /*4720*/  FADD.FTZ R26, R23, R24 ;  /* 0x00000018171a7221 */ /* 0x001fe20000010000 */
[----:B------:R-:W-:Y:S02]  /*4730*/  MOV R23, 0xffff ;  /* 0x0000ffff00177802 */ /* 0x000fe40000000f00 */
[----:B------:R-:W0:Y:S01]  /*4740*/  SHFL.BFLY PT, R5, R4, 0x1, 0x101f ;  /* 0x0c301f0004057f89 */ /* 0x000e2200000e0000 */
[----:B-1----:R-:W-:Y:S01]  /*4750*/  FADD.FTZ R24, R11, R8 ;  /* 0x000000080b187221 */ /* 0x002fe20000010000 */
[----:B------:R-:W-:Y:S01]  /*4760*/  MOV R8, 0xffff ;  /* 0x0000ffff00087802 */ /* 0x000fe20000000f00 */
[----:B------:R-:W-:Y:S02]  /*4770*/  IMAD.MOV.U32 R11, RZ, RZ, 0xffff ;  /* 0x0000ffffff0b7424 */ /* 0x000fe400078e00ff */
[----:B---3--:R-:W-:Y:S01]  /*4780*/  FADD.FTZ R27, R13, R12 ;  /* 0x0000000c0d1b7221 */ /* 0x008fe20000010000 */
[----:B------:R-:W-:Y:S01]  /*4790*/  MOV R12, 0xffff ;  /* 0x0000ffff000c7802 */ /* 0x000fe20000000f00 */
[----:B------:R-:W1:Y:S01]  /*47a0*/  SHFL.BFLY PT, R23, R24, 0x4, 0x101f ;  /* 0x0c901f0018177f89 */ /* 0x000e6200000e0000 */
[----:B----4-:R-:W-:Y:S01]  /*47b0*/  FADD.FTZ R22, R19, R10 ;  /* 0x0000000a13167221 */ /* 0x010fe20000010000 */
[----:B------:R-:W-:-:S02]  /*47c0*/  IMAD.MOV.U32 R19, RZ, RZ, 0xffff ;  /* 0x0000ffffff137424 */ /* 0x000fc400078e00ff */
[----:B------:R-:W3:Y:S01]  /*47d0*/  SHFL.BFLY PT, R8, R21, 0x2, 0x101f ;  /* 0x0c501f0015087f89 */ /* 0x000ee200000e0000 */
[----:B-----5:R-:W-:Y:S01]  /*47e0*/  FADD.FTZ R30, R30, R9 ;  /* 0x000000091e1e7221 */ /* 0x020fe20000010000 */
[----:B------:R-:W-:Y:S02]  /*47f0*/  MOV R9, 0xffff ;  /* 0x0000ffff00097802 */ /* 0x000fe40000000f00 */
[----:B------:R-:W4:Y:S01]  /*4800*/  SHFL.BFLY PT, R7, R22, 0x2, 0x101f ;  /* 0x0c501f0016077f89 */ /* 0x000f2200000e0000 */
[----:B--2---:R-:W-:-:S03]  /*4810*/  FADD.FTZ R3, R3, R18 ;  /* 0x0000001203037221 */ /* 0x004fc60000010000 */
[----:B------:R-:W2:Y:S04]  /*4820*/  SHFL.BFLY PT, R12, R27, 0x2, 0x101f ;  /* 0x0c501f001b0c7f89 */ /* 0x000ea800000e0000 */
[----:B------:R-:W5:Y:S01]  /*4830*/  SHFL.BFLY PT, R11, R26, 0x2, 0x101f ;  /* 0x0c501f001a0b7f89 */ /* 0x000f6200000e0000 */
[----:B0-----:R-:W-:-:S03]  /*4840*/  FADD.FTZ R4, R4, R5 ;  /* 0x0000000504047221 */ /* 0x001fc60000010000 */
[----:B------:R-:W0:Y:S02]  /*4850*/  SHFL.BFLY PT, R9, R30, 0x4, 0x101f ;  /* 0x0c901f001e097f89 */ /* 0x000e2400000e0000 */
[----:B------:R-:W-:Y:S02]  /*4860*/  @!P0 F2FP.BF16.F32.PACK_AB R18, RZ, R4 ;  /* 0x00000004ff12823e */ /* 0x000fe400000010ff */
[----:B------:R-:W0:Y:S01]  /*4870*/  SHFL.BFLY PT, R6, R3, 0x1, 0x101f ;  /* 0x0c301f0003067f89 */ /* 0x000e2200000e0000 */
[----:B-1----:R-:W-:Y:S01]  /*4880*/  FADD.FTZ R24, R24, R23 ;  /* 0x0000001718187221 */ /* 0x002fe20000010000 */
[----:B------:R-:W-:Y:S01]  /*4890*/  IMAD.MOV.U32 R23, RZ, RZ, 0xffff ;  /* 0x0000ffffff177424 */ /* 0x000fe200078e00ff */
[----:B------:R-:W1:Y:S01]  /*48a0*/  @!P0 LDC.64 R4, c[0x0][0x218] ;  /* 0x00008600ff048b82 */ /* 0x000e620000000a00 */
[----:B---3--:R-:W-:Y:S01]  /*48b0*/  FADD.FTZ R21, R21, R8 ;  /* 0x0000000815157221 */ /* 0x008fe20000010000 */
[----:B----4-:R-:W-:-:S04]  /*48c0*/  FADD.FTZ R22, R22, R7 ;  /* 0x0000000716167221 */ /* 0x010fc80000010000 */
[----:B------:R-:W3:Y:S01]  /*48d0*/  SHFL.BFLY PT, R20, R21, 0x1, 0x101f ;  /* 0x0c301f0015147f89 */ /* 0x000ee200000e0000 */
[----:B--2---:R-:W-:-:S03]  /*48e0*/  FADD.FTZ R27, R27, R12 ;  /* 0x0000000c1b1b7221 */ /* 0x004fc60000010000 */
[----:B------:R-:W2:Y:S01]  /*48f0*/  SHFL.BFLY PT, R19, R22, 0x1, 0x101f ;  /* 0x0c301f0016137f89 */ /* 0x000ea200000e0000 */
        /* <DEDUP_REMOVED lines=8> */
[----:B-1----:R-:W-:-:S03]  /*4980*/  @!P0 IMAD.WIDE R4, R25, 0x2, R4 ;  /* 0x0000000219048825 */ /* 0x002fc600078e0204 */
[----:B------:R-:W1:Y:S01]  /*4990*/  SHFL.BFLY PT, R23, R24, 0x2, 0x101f ;  /* 0x0c501f0018177f89 */ /* 0x000e6200000e0000 */
[----:B------:R-:W1:Y:S01]  /*49a0*/  @!P0 LDC.64 R8, c[0x0][0x218] ;  /* 0x00008600ff088b82 */ /* 0x000e620000000a00 */
[----:B------:R-:W-:Y:S01]  /*49b0*/  @!P0 F2FP.BF16.F32.PACK_AB R32, RZ, R32 ;  /* 0x00000020ff20823e */ /* 0x000fe200000010ff */
[----:B---3--:R-:W-:Y:S01]  /*49c0*/  FADD.FTZ R20, R21, R20 ;  /* 0x0000001415147221 */ /* 0x008fe20000010000 */
[----:B------:R-:W-:Y:S01]  /*49d0*/  MOV R21, 0xffff ;  /* 0x0000ffff00157802 */ /* 0x000fe20000000f00 */
[----:B--2---:R-:W-:-:S04]  /*49e0*/  FADD.FTZ R19, R22, R19 ;  /* 0x0000001316137221 */ /* 0x004fc80000010000 */
[----:B------:R-:W2:Y:S01]  /*49f0*/  @!P0 LDC.64 R2, c[0x0][0x220] ;  /* 0x00008800ff028b82 */ /* 0x000ea20000000a00 */
[----:B----4-:R-:W-:-:S04]  /*4a00*/  @!P0 IMAD.WIDE R12, R25, 0x2, R12 ;  /* 0x00000002190c8825 */ /* 0x010fc800078e020c */
        /* <DEDUP_REMOVED lines=9> */
[C---:B------:R-:W-:Y:S01]  /*4aa0*/  @!P0 IMAD.WIDE R8, R25.reuse, 0x2, R8 ;  /* 0x0000000219088825 */ /* 0x040fe200078e0208 */
[----:B---3--:R-:W-:Y:S01]  /*4ab0*/  @!P0 F2FP.BF16.F32.PACK_AB R13, RZ, R19 ;  /* 0x00000013ff0d823e */ /* 0x008fe200000010ff */
[----:B------:R-:W1:Y:S01]  /*4ac0*/  SHFL.BFLY PT, R21, R30, 0x1, 0x101f ;  /* 0x0c301f001e157f89 */ /* 0x000e6200000e0000 */
[----:B------:R-:W-:Y:S02]  /*4ad0*/  MOV R18, 0xffff ;  /* 0x0000ffff00127802 */ /* 0x000fe40000000f00 */
[----:B------:R-:W-:Y:S01]  /*4ae0*/  @!P0 F2FP.BF16.F32.PACK_AB R19, RZ, R26 ;  /* 0x0000001aff13823e */ /* 0x000fe200000010ff */
[----:B--2---:R-:W-:Y:S01]  /*4af0*/  @!P0 IMAD.WIDE R2, R25, 0x2, R2 ;  /* 0x0000000219028825 */ /* 0x004fe200078e0202 */
[----:B----4-:R-:W-:-:S02]  /*4b00*/  @!P0 F2FP.BF16.F32.PACK_AB R11, RZ, R20 ;  /* 0x00000014ff0b823e */ /* 0x010fc400000010ff */
[----:B------:R2:W3:Y:S04]  /*4b10*/  SHFL.BFLY PT, R18, R23, 0x1, 0x101f ;  /* 0x0c301f0017127f89 */ /* 0x0004e800000e0000 */
[----:B------:R2:W-:Y:S01]  /*4b20*/  @!P0 STG.E.U16 desc[UR14][R8.64+0x28], R11 ;  /* 0x0000280b08008986 */ /* 0x0005e2000c10150e */
[----:B0-----:R-:W-:-:S03]  /*4b30*/  @!P0 IMAD.WIDE R6, R25, 0x2, R6 ;  /* 0x0000000219068825 */ /* 0x001fc600078e0206 */
[----:B------:R2:W-:Y:S04]  /*4b40*/  @!P0 STG.E.U16 desc[UR14][R2.64+0x28], R13 ;  /* 0x0000280d02008986 */ /* 0x0005e8000c10150e */
[----:B------:R2:W-:Y:S04]  /*4b50*/  @!P0 STG.E.U16 desc[UR14][R4.64+0x50], R14 ;  /* 0x0000500e04008986 */ /* 0x0005e8000c10150e */
[----:B------:R2:W-:Y:S01]  /*4b60*/  @!P0 STG.E.U16 desc[UR14][R6.64+0x50], R19 ;  /* 0x0000501306008986 */ /* 0x0005e2000c10150e */
[----:B-1----:R-:W-:-:S07]  /*4b70*/  FADD.FTZ R21, R30, R21 ;  /* 0x000000151e157221 */ /* 0x002fce0000010000 */
.L_x_1204:
[----:B--2---:R-:W0:Y:S01]  /*4b80*/  @!P0 LDC.64 R2, c[0x0][0x218] ;  /* 0x00008600ff028b82 */ /* 0x004e220000000a00 */
        /* <DEDUP_REMOVED lines=8> */
.L_x_1134:
[----:B------:R-:W-:Y:S05]  /*4c10*/  WARPSYNC.ALL ;  /* 0x0000000000007948 */ /* 0x000fea0003800000 */
[----:B------:R-:W-:Y:S01]  /*4c20*/  BAR.SYNC.DEFER_BLOCKING 0x0 ;  /* 0x0000000000007b1d */ /* 0x000fe20000010000 */
[C---:B------:R-:W-:Y:S01]  /*4c30*/  ISETP.GE.AND P0, PT, R41.reuse, -0x1ec0, PT ;  /* 0xffffe1402900780c */ /* 0x040fe20003f06270 */
[----:B------:R-:W-:-:S12]  /*4c40*/  VIADD R41, R41, 0x2000 ;  /* 0x0000200029297836 */ /* 0x000fd80000000000 */
[----:B------:R-:W-:Y:S05]  /*4c50*/  @!P0 BRA `(.L_x_1141) ;  /* 0xffffffe000288947 */ /* 0x000fea000383ffff */
[----:B------:R-:W-:Y:S05]  /*4c60*/  EXIT ;  /* 0x000000000000794d */ /* 0x000fea0003800000 */
.L_x_1137:
[----:B------:R-:W-:Y:S01]  /*4c70*/  HFMA2.MMA R16, -RZ, RZ, 0, 4.76837158203125e-07 ;  /* 0x00000008ff107435 */ /* 0x000fe200000001ff */
[----:B-1----:R-:W-:Y:S01]  /*4c80*/  MOV R17, R2 ;  /* 0x0000000200117202 */ /* 0x002fe20000000f00 */
[----:B------:R-:W-:Y:S01]  /*4c90*/  IMAD.MOV.U32 R14, RZ, RZ, 0xffff ;  /* 0x0000ffffff0e7424 */ /* 0x000fe200078e00ff */
[----:B------:R-:W-:-:S08]  /*4ca0*/  MOV R15, 0x101f ;  /* 0x0000101f000f7802 */ /* 0x000fd00000000f00 */
[----:B0-2---:R-:W-:Y:S05]  /*4cb0*/  WARPSYNC.COLLECTIVE R14, `(.L_x_1142) ;  /* 0x000000000e087348 */ /* 0x005fea0003c00000 */
[----:B------:R1:W3:Y:S02]  /*4cc0*/  SHFL.BFLY P2, R18, R17, R16, R15 ;  /* 0x0c00001011127389 */ /* 0x0002e4000004000f */
[----:B0123--:R-:W-:Y:S01]  /*4cd0*/  ENDCOLLECTIVE ;  /* 0x000000000000791b */ /* 0x00ffe20003800000 */
.L_x_1142:
[----:B------:R-:W-:Y:S02]  /*4ce0*/  MOV R17, R3 ;  /* 0x0000000300117202 */ /* 0x000fe40000000f00 */
[----:B------:R-:W-:-:S07]  /*4cf0*/  MOV R5, R18 ;  /* 0x0000001200057202 */ /* 0x000fce0000000f00 */
[----:B------:R-:W-:Y:S05]  /*4d00*/  WARPSYNC.COLLECTIVE R14, `(.L_x_1143) ;  /* 0x000000000e087348 */ /* 0x000fea0003c00000 */
[----:B------:R0:W1:Y:S02]  /*4d10*/  SHFL.BFLY P2, R18, R17, R16, R15 ;  /* 0x0c00001011127389 */ /* 0x000064000004000f */
[----:B01----:R-:W-:Y:S01]  /*4d20*/  ENDCOLLECTIVE ;  /* 0x000000000000791b */ /* 0x003fe20003800000 */
.L_x_1143:
[----:B------:R-:W-:Y:S01]  /*4d30*/  FADD.FTZ R5, R5, R2 ;  /* 0x0000000205057221 */ /* 0x000fe20000010000 */
[----:B------:R-:W-:-:S03]  /*4d40*/  HFMA2.MMA R16, -RZ, RZ, 0, 2.384185791015625e-07 ;  /* 0x00000004ff107435 */ /* 0x000fc600000001ff */
[----:B------:R-:W-:Y:S01]  /*4d50*/  IMAD.MOV.U32 R17, RZ, RZ, R5 ;  /* 0x000000ffff117224 */ /* 0x000fe200078e0005 */
[----:B------:R-:W-:-:S07]  /*4d60*/  MOV R4, R18 ;  /* 0x0000001200047202 */ /* 0x000fce0000000f00 */
[----:B------:R-:W-:Y:S05]  /*4d70*/  WARPSYNC.COLLECTIVE R14, `(.L_x_1144) ;  /* 0x000000000e087348 */ /* 0x000fea0003c00000 */
[----:B------:R0:W1:Y:S02]  /*4d80*/  SHFL.BFLY P2, R18, R17, R16, R15 ;  /* 0x0c00001011127389 */ /* 0x000064000004000f */
[----:B01----:R-:W-:Y:S01]  /*4d90*/  ENDCOLLECTIVE ;  /* 0x000000000000791b */ /* 0x003fe20003800000 */
.L_x_1144:
[----:B------:R-:W-:-:S05]  /*4da0*/  FADD.FTZ R4, R4, R3 ;  /* 0x0000000304047221 */ /* 0x000fca0000010000 */
[----:B------:R-:W-:Y:S02]  /*4db0*/  MOV R17, R4 ;  /* 0x0000000400117202 */ /* 0x000fe40000000f00 */
[----:B------:R-:W-:-:S07]  /*4dc0*/  MOV R6, R18 ;  /* 0x0000001200067202 */ /* 0x000fce0000000f00 */
[----:B------:R-:W-:Y:S05]  /*4dd0*/  WARPSYNC.COLLECTIVE R14, `(.L_x_1145) ;  /* 0x000000000e087348 */ /* 0x000fea0003c00000 */
[----:B------:R0:W1:Y:S02]  /*4de0*/  SHFL.BFLY P2, R18, R17, R16, R15 ;  /* 0x0c00001011127389 */ /* 0x000064000004000f */
[----:B01----:R-:W-:Y:S01]  /*4df0*/  ENDCOLLECTIVE ;  /* 0x000000000000791b */ /* 0x003fe20003800000 */
.L_x_1145:
[----:B------:R-:W-:Y:S01]  /*4e00*/  FADD.FTZ R6, R5, R6 ;  /* 0x0000000605067221 */ /* 0x000fe20000010000 */
[----:B------:R-:W-:-:S04]  /*4e10*/  HFMA2.MMA R16, -RZ, RZ, 0, 1.1920928955078125e-07 ;  /* 0x00000002ff107435 */ /* 0x000fc800000001ff */
[----:B------:R-:W-:Y:S01]  /*4e20*/  MOV R17, R6 ;  /* 0x0000000600117202 */ /* 0x000fe20000000f00 */
[----:B------:R-:W-:-:S07]  /*4e30*/  IMAD.MOV.U32 R7, RZ, RZ, R18 ;  /* 0x000000ffff077224 */ /* 0x000fce00078e0012 */
[----:B------:R-:W-:Y:S05]  /*4e40*/  WARPSYNC.COLLECTIVE R14, `(.L_x_1146) ;  /* 0x000000000e087348 */ /* 0x000fea0003c00000 */
[----:B------:R0:W1:Y:S02]  /*4e50*/  SHFL.BFLY P2, R18, R17, R16, R15 ;  /* 0x0c00001011127389 */ /* 0x000064000004000f */
[----:B01----:R-:W-:Y:S01]  /*4e60*/  ENDCOLLECTIVE ;  /* 0x000000000000791b */ /* 0x003fe20003800000 */
.L_x_1146:
[----:B------:R-:W-:-:S04]  /*4e70*/  FADD.FTZ R7, R4, R7 ;  /* 0x0000000704077221 */ /* 0x000fc80000010000 */
[----:B------:R-:W-:Y:S01]  /*4e80*/  IMAD.MOV.U32 R17, RZ, RZ, R7 ;  /* 0x000000ffff117224 */ /* 0x000fe200078e0007 */
[----:B------:R-:W-:-:S07]  /*4e90*/  MOV R9, R18 ;  /* 0x0000001200097202 */ /* 0x000fce0000000f00 */
[----:B------:R-:W-:Y:S05]  /*4ea0*/  WARPSYNC.COLLECTIVE R14, `(.L_x_1147) ;  /* 0x000000000e087348 */ /* 0x000fea0003c00000 */
[----:B------:R0:W1:Y:S02]  /*4eb0*/  SHFL.BFLY P2, R18, R17, R16, R15 ;  /* 0x0c00001011127389 */ /* 0x000064000004000f */
[----:B01----:R-:W-:Y:S01]  /*4ec0*/  ENDCOLLECTIVE ;  /* 0x000000000000791b */ /* 0x003fe20003800000 */
.L_x_1147:
[----:B------:R-:W-:Y:S01]  /*4ed0*/  FADD.FTZ R9, R6, R9 ;  /* 0x0000000906097221 */ /* 0x000fe20000010000 */
[----:B------:R-:W-:-:S04]  /*4ee0*/  HFMA2.MMA R16, -RZ, RZ, 0, 5.9604644775390625e-08 ;  /* 0x00000001ff107435 */ /* 0x000fc800000001ff */
[----:B------:R-:W-:Y:S02]  /*4ef0*/  MOV R17, R9 ;  /* 0x0000000900117202 */ /* 0x000fe40000000f00 */
[----:B------:R-:W-:-:S07]  /*4f00*/  MOV R2, R18 ;  /* 0x0000001200027202 */ /* 0x000fce0000000f00 */
[----:B------:R-:W-:Y:S05]  /*4f10*/  WARPSYNC.COLLECTIVE R14, `(.L_x_1148) ;  /* 0x000000000e087348 */ /* 0x000fea0003c00000 */
[----:B------:R0:W1:Y:S02]  /*4f20*/  SHFL.BFLY P2, R18, R17, R16, R15 ;  /* 0x0c00001011127389 */ /* 0x000064000004000f */
[----:B01----:R-:W-:Y:S01]  /*4f30*/  ENDCOLLECTIVE ;  /* 0x000000000000791b */ /* 0x003fe20003800000 */
.L_x_1148:
[----:B------:R-:W-:-:S05]  /*4f40*/  FADD.FTZ R2, R7, R2 ;  /* 0x0000000207027221 */ /* 0x000fca0000010000 */
[----:B------:R-:W-:Y:S01]  /*4f50*/  MOV R17, R2 ;  /* 0x0000000200117202 */ /* 0x000fe20000000f00 */
[----:B------:R-:W-:-:S07]  /*4f60*/  IMAD.MOV.U32 R8, RZ, RZ, R18 ;  /* 0x000000ffff087224 */ /* 0x000fce00078e0012 */
[----:B------:R-:W-:Y:S05]  /*4f70*/  WARPSYNC.COLLECTIVE R14, `(.L_x_1149) ;  /* 0x000000000e087348 */ /* 0x000fea0003c00000 */
[----:B------:R0:W1:Y:S02]  /*4f80*/  SHFL.BFLY P2, R18, R17, R16, R15 ;  /* 0x0c00001011127389 */ /* 0x000064000004000f */
[----:B01----:R-:W-:Y:S01]  /*4f90*/  ENDCOLLECTIVE ;  /* 0x000000000000791b */ /* 0x003fe20003800000 */
.L_x_1149:
[----:B------:R-:W-:Y:S01]  /*4fa0*/  FADD.FTZ R8, R9, R8 ;  /* 0x0000000809087221 */ /* 0x000fe20000010000 */
[----:B------:R-:W-:Y:S06]  /*4fb0*/  BRA `(.L_x_1150) ;  /* 0xffffffe800e47947 */ /* 0x000fec000383ffff */
.L_x_1138:
        /* <DEDUP_REMOVED lines=8> */
.L_x_1152:
[----:B------:R-:W-:Y:S05]  /*5040*/  BSYNC B1 ;  /* 0x0000000000017941 */ /* 0x000fea0003800000 */
.L_x_1151:
        /* <DEDUP_REMOVED lines=8> */
.L_x_1153:
[----:B------:R-:W-:Y:S01]  /*50d0*/  FADD.FTZ R9, R9, R2 ;  /* 0x0000000209097221 */ /* 0x000fe20000010000 */
[----:B------:R-:W-:-:S03]  /*50e0*/  HFMA2.MMA R16, -RZ, RZ, 0, 2.384185791015625e-07 ;  /* 0x00000004ff107435 */ /* 0x000fc600000001ff */
[----:B------:R-:W-:Y:S01]  /*50f0*/  IMAD.MOV.U32 R17, RZ, RZ, R9 ;  /* 0x000000ffff117224 */ /* 0x000fe200078e0009 */
[----:B------:R-:W-:-:S07]  /*5100*/  MOV R8, R18 ;  /* 0x0000001200087202 */ /* 0x000fce0000000f00 */
[----:B------:R-:W-:Y:S05]  /*5110*/  WARPSYNC.COLLECTIVE R14, `(.L_x_1154) ;  /* 0x000000000e087348 */ /* 0x000fea0003c00000 */
[----:B------:R0:W1:Y:S02]  /*5120*/  SHFL.BFLY P2, R18, R17, R16, R15 ;  /* 0x0c00001011127389 */ /* 0x000064000004000f */
[----:B01----:R-:W-:Y:S01]  /*5130*/  ENDCOLLECTIVE ;  /* 0x000000000000791b */ /* 0x003fe20003800000 */
.L_x_1154:
[----:B------:R-:W-:-:S05]  /*5140*/  FADD.FTZ R8, R8, R3 ;  /* 0x0000000308087221 */ /* 0x000fca0000010000 */
[----:B------:R-:W-:Y:S02]  /*5150*/  MOV R17, R8 ;  /* 0x0000000800117202 */ /* 0x000fe40000000f00 */
[----:B------:R-:W-:-:S07]  /*5160*/  MOV R10, R18 ;  /* 0x00000012000a7202 */ /* 0x000fce0000000f00 */
[----:B------:R-:W-:Y:S05]  /*5170*/  WARPSYNC.COLLECTIVE R14, `(.L_x_1155) ;  /* 0x000000000e087348 */ /* 0x000fea0003c00000 */
[----:B------:R0:W1:Y:S02]  /*5180*/  SHFL.BFLY P2, R18, R17, R16, R15 ;  /* 0x0c00001011127389 */ /* 0x000064000004000f */
[----:B01----:R-:W-:Y:S01]  /*5190*/  ENDCOLLECTIVE ;  /* 0x000000000000791b */ /* 0x003fe20003800000 */
.L_x_1155:
[----:B------:R-:W-:Y:S01]  /*51a0*/  FADD.FTZ R10, R9, R10 ;  /* 0x0000000a090a7221 */ /* 0x000fe20000010000 */
[----:B------:R-:W-:-:S04]  /*51b0*/  HFMA2.MMA R16, -RZ, RZ, 0, 1.1920928955078125e-07 ;  /* 0x00000002ff107435 */ /* 0x000fc800000001ff */
[----:B------:R-:W-:Y:S01]  /*51c0*/  MOV R17, R10 ;  /* 0x0000000a00117202 */ /* 0x000fe20000000f00 */
[----:B------:R-:W-:-:S07]  /*51d0*/  IMAD.MOV.U32 R11, RZ, RZ, R18 ;  /* 0x000000ffff0b7224 */ /* 0x000fce00078e0012 */
[----:B------:R-:W-:Y:S05]  /*51e0*/  WARPSYNC.COLLECTIVE R14, `(.L_x_1156) ;  /* 0x000000000e087348 */ /* 0x000fea0003c00000 */
[----:B------:R0:W1:Y:S02]  /*51f0*/  SHFL.BFLY P2, R18, R17, R16, R15 ;  /* 0x0c00001011127389 */ /* 0x000064000004000f */
[----:B01----:R-:W-:Y:S01]  /*5200*/  ENDCOLLECTIVE ;  /* 0x000000000000791b */ /* 0x003fe20003800000 */
.L_x_1156:
[----:B------:R-:W-:-:S04]  /*5210*/  FADD.FTZ R11, R8, R11 ;  /* 0x0000000b080b7221 */ /* 0x000fc80000010000 */
[----:B------:R-:W-:Y:S01]  /*5220*/  IMAD.MOV.U32 R17, RZ, RZ, R11 ;  /* 0x000000ffff117224 */ /* 0x000fe200078e000b */
[----:B------:R-:W-:-:S07]  /*5230*/  MOV R13, R18 ;  /* 0x00000012000d7202 */ /* 0x000fce0000000f00 */
[----:B------:R-:W-:Y:S05]  /*5240*/  WARPSYNC.COLLECTIVE R14, `(.L_x_1157) ;  /* 0x000000000e087348 */ /* 0x000fea0003c00000 */
[----:B------:R0:W1:Y:S02]  /*5250*/  SHFL.BFLY P2, R18, R17, R16, R15 ;  /* 0x0c00001011127389 */ /* 0x000064000004000f */
[----:B01----:R-:W-:Y:S01]  /*5260*/  ENDCOLLECTIVE ;  /* 0x000000000000791b */ /* 0x003fe20003800000 */
.L_x_1157:
[----:B------:R-:W-:Y:S01]  /*5270*/  FADD.FTZ R13, R10, R13 ;  /* 0x0000000d0a0d7221 */ /* 0x000fe20000010000 */
[----:B------:R-:W-:-:S04]  /*5280*/  HFMA2.MMA R16, -RZ, RZ, 0, 5.9604644775390625e-08 ;  /* 0x00000001ff107435 */ /* 0x000fc800000001ff */
[----:B------:R-:W-:Y:S02]  /*5290*/  MOV R17, R13 ;  /* 0x0000000d00117202 */ /* 0x000fe40000000f00 */
[----:B------:R-:W-:-:S07]  /*52a0*/  MOV R2, R18 ;  /* 0x0000001200027202 */ /* 0x000fce0000000f00 */
[----:B------:R-:W-:Y:S05]  /*52b0*/  WARPSYNC.COLLECTIVE R14, `(.L_x_1158) ;  /* 0x000000000e087348 */ /* 0x000fea0003c00000 */
[----:B------:R0:W1:Y:S02]  /*52c0*/  SHFL.BFLY P2, R18, R17, R16, R15 ;  /* 0x0c00001011127389 */ /* 0x000064000004000f */
[----:B01----:R-:W-:Y:S01]  /*52d0*/  ENDCOLLECTIVE ;  /* 0x000000000000791b */ /* 0x003fe20003800000 */
.L_x_1158:
[----:B------:R-:W-:-:S05]  /*52e0*/  FADD.FTZ R2, R11, R2 ;  /* 0x000000020b027221 */ /* 0x000fca0000010000 */
[----:B------:R-:W-:Y:S01]  /*52f0*/  MOV R17, R2 ;  /* 0x0000000200117202 */ /* 0x000fe20000000f00 */
[----:B------:R-:W-:-:S07]  /*5300*/  IMAD.MOV.U32 R12, RZ, RZ, R18 ;  /* 0x000000ffff0c7224 */ /* 0x000fce00078e0012 */
[----:B------:R-:W-:Y:S05]  /*5310*/  WARPSYNC.COLLECTIVE R14, `(.L_x_1159) ;  /* 0x000000000e087348 */ /* 0x000fea0003c00000 */
[----:B------:R0:W1:Y:S02]  /*5320*/  SHFL.BFLY P2, R18, R17, R16, R15 ;  /* 0x0c00001011127389 */ /* 0x000064000004000f */
[----:B01----:R-:W-:Y:S01]  /*5330*/  ENDCOLLECTIVE ;  /* 0x000000000000791b */ /* 0x003fe20003800000 */
.L_x_1159:
[----:B------:R-:W-:Y:S01]  /*5340*/  FADD.FTZ R12, R13, R12 ;  /* 0x0000000c0d0c7221 */ /* 0x000fe20000010000 */
[----:B------:R-:W-:Y:S06]  /*5350*/  BRA `(.L_x_1160) ;  /* 0xffffffe800b87947 */ /* 0x000fec000383ffff */
.L_x_1139:
        /* <DEDUP_REMOVED lines=8> */
.L_x_1162:
[----:B------:R-:W-:Y:S05]  /*53e0*/  BSYNC B1 ;  /* 0x0000000000017941 */ /* 0x000fea0003800000 */
.L_x_1161:
        /* <DEDUP_REMOVED lines=8> */
.L_x_1163:
[----:B------:R-:W-:Y:S01]  /*5470*/  FADD.FTZ R9, R9, R2 ;  /* 0x0000000209097221 */ /* 0x000fe20000010000 */
[----:B------:R-:W-:-:S03]  /*5480*/  HFMA2.MMA R16, -RZ, RZ, 0, 2.384185791015625e-07 ;  /* 0x00000004ff107435 */ /* 0x000fc600000001ff */
[----:B------:R-:W-:Y:S01]  /*5490*/  IMAD.MOV.U32 R17, RZ, RZ, R9 ;  /* 0x000000ffff117224 */ /* 0x000fe200078e0009 */
[----:B------:R-:W-:-:S07]  /*54a0*/  MOV R8, R18 ;  /* 0x0000001200087202 */ /* 0x000fce0000000f00 */
[----:B------:R-:W-:Y:S05]  /*54b0*/  WARPSYNC.COLLECTIVE R14, `(.L_x_1164) ;  /* 0x000000000e087348 */ /* 0x000fea0003c00000 */
[----:B------:R0:W1:Y:S02]  /*54c0*/  SHFL.BFLY P2, R18, R17, R16, R15 ;  /* 0x0c00001011127389 */ /* 0x000064000004000f */
[----:B01----:R-:W-:Y:S01]  /*54d0*/  ENDCOLLECTIVE ;  /* 0x000000000000791b */ /* 0x003fe20003800000 */
.L_x_1164:
[----:B------:R-:W-:-:S05]  /*54e0*/  FADD.FTZ R8, R8, R3 ;  /* 0x0000000308087221 */ /* 0x000fca0000010000 */
[----:B------:R-:W-:Y:S02]  /*54f0*/  MOV R17, R8 ;  /* 0x0000000800117202 */ /* 0x000fe40000000f00 */
[----:B------:R-:W-:-:S07]  /*5500*/  MOV R10, R18 ;  /* 0x00000012000a7202 */ /* 0x000fce0000000f00 */
[----:B------:R-:W-:Y:S05]  /*5510*/  WARPSYNC.COLLECTIVE R14, `(.L_x_1165) ;  /* 0x000000000e087348 */ /* 0x000fea0003c00000 */
[----:B------:R0:W1:Y:S02]  /*5520*/  SHFL.BFLY P2, R18, R17, R16, R15 ;  /* 0x0c00001011127389 */ /* 0x000064000004000f */
[----:B01----:R-:W-:Y:S01]  /*5530*/  ENDCOLLECTIVE ;  /* 0x000000000000791b */ /* 0x003fe20003800000 */
.L_x_1165:
[----:B------:R-:W-:Y:S01]  /*5540*/  FADD.FTZ R10, R9, R10 ;  /* 0x0000000a090a7221 */ /* 0x000fe20000010000 */
[----:B------:R-:W-:-:S04]  /*5550*/  HFMA2.MMA R16, -RZ, RZ, 0, 1.1920928955078125e-07 ;  /* 0x00000002ff107435 */ /* 0x000fc800000001ff */
[----:B------:R-:W-:Y:S01]  /*5560*/  MOV R17, R10 ;  /* 0x0000000a00117202 */ /* 0x000fe20000000f00 */
[----:B------:R-:W-:-:S07]  /*5570*/  IMAD.MOV.U32 R11, RZ, RZ, R18 ;  /* 0x000000ffff0b7224 */ /* 0x000fce00078e0012 */
[----:B------:R-:W-:Y:S05]  /*5580*/  WARPSYNC.COLLECTIVE R14, `(.L_x_1166) ;  /* 0x000000000e087348 */ /* 0x000fea0003c00000 */
[----:B------:R0:W1:Y:S02]  /*5590*/  SHFL.BFLY P2, R18, R17, R16, R15 ;  /* 0x0c00001011127389 */ /* 0x000064000004000f */
[----:B01----:R-:W-:Y:S01]  /*55a0*/  ENDCOLLECTIVE ;  /* 0x000000000000791b */ /* 0x003fe20003800000 */
.L_x_1166:
[----:B------:R-:W-:-:S04]  /*55b0*/  FADD.FTZ R11, R8, R11 ;  /* 0x0000000b080b7221 */ /* 0x000fc80000010000 */
[----:B------:R-:W-:Y:S01]  /*55c0*/  IMAD.MOV.U32 R17, RZ, RZ, R11 ;  /* 0x000000ffff117224 */ /* 0x000fe200078e000b */
[----:B------:R-:W-:-:S07]  /*55d0*/  MOV R13, R18 ;  /* 0x00000012000d7202 */ /* 0x000fce0000000f00 */
[----:B------:R-:W-:Y:S05]  /*55e0*/  WARPSYNC.COLLECTIVE R14, `(.L_x_1167) ;  /* 0x000000000e087348 */ /* 0x000fea0003c00000 */
[----:B------:R0:W1:Y:S02]  /*55f0*/  SHFL.BFLY P2, R18, R17, R16, R15 ;  /* 0x0c00001011127389 */ /* 0x000064000004000f */
[----:B01----:R-:W-:Y:S01]  /*5600*/  ENDCOLLECTIVE ;  /* 0x000000000000791b */ /* 0x003fe20003800000 */
.L_x_1167:
[----:B------:R-:W-:Y:S01]  /*5610*/  FADD.FTZ R13, R10, R13 ;  /* 0x0000000d0a0d7221 */ /* 0x000fe20000010000 */
[----:B------:R-:W-:-:S04]  /*5620*/  HFMA2.MMA R16, -RZ, RZ, 0, 5.9604644775390625e-08 ;  /* 0x00000001ff107435 */ /* 0x000fc800000001ff */
[----:B------:R-:W-:Y:S02]  /*5630*/  MOV R17, R13 ;  /* 0x0000000d00117202 */ /* 0x000fe40000000f00 */
[----:B------:R-:W-:-:S07]  /*5640*/  MOV R2, R18 ;  /* 0x0000001200027202 */ /* 0x000fce0000000f00 */
[----:B------:R-:W-:Y:S05]  /*5650*/  WARPSYNC.COLLECTIVE R14, `(.L_x_1168) ;  /* 0x000000000e087348 */ /* 0x000fea0003c00000 */
[----:B------:R0:W1:Y:S02]  /*5660*/  SHFL.BFLY P2, R18, R17, R16, R15 ;  /* 0x0c00001011127389 */ /* 0x000064000004000f */
[----:B01----:R-:W-:Y:S01]  /*5670*/  ENDCOLLECTIVE ;  /* 0x000000000000791b */ /* 0x003fe20003800000 */
.L_x_1168:
[----:B------:R-:W-:-:S05]  /*5680*/  FADD.FTZ R2, R11, R2 ;  /* 0x000000020b027221 */ /* 0x000fca0000010000 */
[----:B------:R-:W-:Y:S01]  /*5690*/  MOV R17, R2 ;  /* 0x0000000200117202 */ /* 0x000fe20000000f00 */
[----:B------:R-:W-:-:S07]  /*56a0*/  IMAD.MOV.U32 R12, RZ, RZ, R18 ;  /* 0x000000ffff0c7224 */ /* 0x000fce00078e0012 */
[----:B------:R-:W-:Y:S05]  /*56b0*/  WARPSYNC.COLLECTIVE R14, `(.L_x_1169) ;  /* 0x000000000e087348 */ /* 0x000fea0003c00000 */
[----:B------:R0:W1:Y:S02]  /*56c0*/  SHFL.BFLY P2, R18, R17, R16, R15 ;  /* 0x0c00001011127389 */ /* 0x000064000004000f */
[----:B01----:R-:W-:Y:S01]  /*56d0*/  ENDCOLLECTIVE ;  /* 0x000000000000791b */ /* 0x003fe20003800000 */
.L_x_1169:
[----:B------:R-:W-:Y:S01]  /*56e0*/  FADD.FTZ R12, R13, R12 ;  /* 0x0000000c0d0c7221 */ /* 0x000fe20000010000 */
[----:B------:R-:W-:Y:S06]  /*56f0*/  BRA `(.L_x_1170) ;  /* 0xffffffe800747947 */ /* 0x000fec000383ffff */
.L_x_1140:
        /* <DEDUP_REMOVED lines=8> */
.L_x_1172:
[----:B------:R-:W-:Y:S05]  /*5780*/  BSYNC B0 ;  /* 0x0000000000007941 */ /* 0x000fea0003800000 */
.L_x_1171:
        /* <DEDUP_REMOVED lines=11> */
.L_x_1173:
        /* <DEDUP_REMOVED lines=17> */
.L_x_1174:
[----:B------:R-:W-:Y:S02]  /*5950*/  MOV R17, R5 ;  /* 0x0000000500117202 */ /* 0x000fe40000000f00 */
[----:B------:R-:W-:-:S07]  /*5960*/  MOV R9, R18 ;  /* 0x0000001200097202 */ /* 0x000fce0000000f00 */
[----:B------:R-:W-:Y:S05]  /*5970*/  WARPSYNC.COLLECTIVE R14, `(.L_x_1175) ;  /* 0x000000000e087348 */ /* 0x000fea0003c00000 */
[----:B------:R0:W1:Y:S02]  /*5980*/  SHFL.BFLY P2, R18, R17, R16, R15 ;  /* 0x0c00001011127389 */ /* 0x000064000004000f */
[----:B01----:R-:W-:Y:S01]  /*5990*/  ENDCOLLECTIVE ;  /* 0x000000000000791b */ /* 0x003fe20003800000 */
.L_x_1175:
        /* <DEDUP_REMOVED lines=11> */
.L_x_1176:
[----:B------:R-:W-:Y:S01]  /*5a50*/  MOV R17, R3 ;  /* 0x0000000300117202 */ /* 0x000fe20000000f00 */
[----:B------:R-:W-:-:S07]  /*5a60*/  IMAD.MOV.U32 R7, RZ, RZ, R18 ;  /* 0x000000ffff077224 */ /* 0x000fce00078e0012 */
[----:B------:R-:W-:Y:S05]  /*5a70*/  WARPSYNC.COLLECTIVE R14, `(.L_x_1177) ;  /* 0x000000000e087348 */ /* 0x000fea0003c00000 */
[----:B------:R0:W1:Y:S02]  /*5a80*/  SHFL.BFLY P2, R18, R17, R16, R15 ;  /* 0x0c00001011127389 */ /* 0x000064000004000f */
[----:B01----:R-:W-:Y:S01]  /*5a90*/  ENDCOLLECTIVE ;  /* 0x000000000000791b */ /* 0x003fe20003800000 */
.L_x_1177:
[----:B------:R-:W-:Y:S01]  /*5aa0*/  FADD.FTZ R4, R22, R7 ;  /* 0x0000000716047221 */ /* 0x000fe20000010000 */
[----:B------:R-:W-:-:S04]  /*5ab0*/  HFMA2.MMA R16, -RZ, RZ, 0, 5.9604644775390625e-08 ;  /* 0x00000001ff107435 */ /* 0x000fc800000001ff */
[----:B------:R-:W-:Y:S01]  /*5ac0*/  MOV R17, R4 ;  /* 0x0000000400117202 */ /* 0x000fe20000000f00 */
[----:B------:R-:W-:-:S07]  /*5ad0*/  FADD.FTZ R3, R3, R18 ;  /* 0x0000001203037221 */ /* 0x000fce0000010000 */
[----:B------:R-:W-:Y:S05]  /*5ae0*/  WARPSYNC.COLLECTIVE R14, `(.L_x_1178) ;  /* 0x000000000e087348 */ /* 0x000fea0003c00000 */
[----:B------:R0:W1:Y:S02]  /*5af0*/  SHFL.BFLY P2, R18, R17, R16, R15 ;  /* 0x0c00001011127389 */ /* 0x000064000004000f */
[----:B01----:R-:W-:Y:S01]  /*5b00*/  ENDCOLLECTIVE ;  /* 0x000000000000791b */ /* 0x003fe20003800000 */
.L_x_1178:
[----:B------:R-:W-:Y:S01]  /*5b10*/  MOV R17, R3 ;  /* 0x0000000300117202 */ /* 0x000fe20000000f00 */
[----:B------:R-:W-:-:S07]  /*5b20*/  IMAD.MOV.U32 R5, RZ, RZ, R18 ;  /* 0x000000ffff057224 */ /* 0x000fce00078e0012 */
[----:B------:R-:W-:Y:S05]  /*5b30*/  WARPSYNC.COLLECTIVE R14, `(.L_x_1179) ;  /* 0x000000000e087348 */ /* 0x000fea0003c00000 */
[----:B------:R0:W1:Y:S02]  /*5b40*/  SHFL.BFLY P2, R18, R17, R16, R15 ;  /* 0x0c00001011127389 */ /* 0x000064000004000f */
[----:B01----:R-:W-:Y:S01]  /*5b50*/  ENDCOLLECTIVE ;  /* 0x000000000000791b */ /* 0x003fe20003800000 */
.L_x_1179:
[----:B------:R-:W-:Y:S01]  /*5b60*/  FADD.FTZ R4, R4, R5 ;  /* 0x0000000504047221 */ /* 0x000fe20000010000 */
[----:B------:R-:W-:Y:S01]  /*5b70*/  MOV R17, R21 ;  /* 0x0000001500117202 */ /* 0x000fe20000000f00 */
[----:B------:R-:W-:Y:S01]  /*5b80*/  IMAD.MOV.U32 R16, RZ, RZ, 0x8 ;  /* 0x00000008ff107424 */ /* 0x000fe200078e00ff */
[----:B------:R-:W-:-:S07]  /*5b90*/  MOV R6, R18 ;  /* 0x0000001200067202 */ /* 0x000fce0000000f00 */
[----:B------:R-:W-:Y:S05]  /*5ba0*/  WARPSYNC.COLLECTIVE R14, `(.L_x_1180) ;  /* 0x000000000e087348 */ /* 0x000fea0003c00000 */
[----:B------:R0:W1:Y:S02]  /*5bb0*/  SHFL.BFLY P2, R18, R17, R16, R15 ;  /* 0x0c00001011127389 */ /* 0x000064000004000f */
[----:B01----:R-:W-:Y:S01]  /*5bc0*/  ENDCOLLECTIVE ;  /* 0x000000000000791b */ /* 0x003fe20003800000 */
.L_x_1180:
[----:B------:R-:W-:Y:S01]  /*5bd0*/  FADD.FTZ R32, R3, R6 ;  /* 0x0000000603207221 */ /* 0x000fe20000010000 */
[----:B------:R-:W-:Y:S02]  /*5be0*/  MOV R17, R24 ;  /* 0x0000001800117202 */ /* 0x000fe40000000f00 */
[----:B------:R-:W-:-:S07]  /*5bf0*/  MOV R20, R18 ;  /* 0x0000001200147202 */ /* 0x000fce0000000f00 */
[----:B------:R-:W-:Y:S05]  /*5c00*/  WARPSYNC.COLLECTIVE R14, `(.L_x_1181) ;  /* 0x000000000e087348 */ /* 0x000fea0003c00000 */
[----:B------:R0:W1:Y:S02]  /*5c10*/  SHFL.BFLY P2, R18, R17, R16, R15 ;  /* 0x0c00001011127389 */ /* 0x000064000004000f */
[----:B01----:R-:W-:Y:S01]  /*5c20*/  ENDCOLLECTIVE ;  /* 0x000000000000791b */ /* 0x003fe20003800000 */
.L_x_1181:
[----:B------:R-:W-:Y:S01]  /*5c30*/  FADD.FTZ R20, R20, R21 ;  /* 0x0000001514147221 */ /* 0x000fe20000010000 */
[----:B------:R-:W-:-:S04]  /*5c40*/  HFMA2.MMA R16, -RZ, RZ, 0, 2.384185791015625e-07 ;  /* 0x00000004ff107435 */ /* 0x000fc800000001ff */
[----:B------:R-:W-:Y:S02]  /*5c50*/  MOV R17, R20 ;  /* 0x0000001400117202 */ /* 0x000fe40000000f00 */
[----:B------:R-:W-:-:S07]  /*5c60*/  MOV R19, R18 ;  /* 0x0000001200137202 */ /* 0x000fce0000000f00 */
[----:B------:R-:W-:Y:S05]  /*5c70*/  WARPSYNC.COLLECTIVE R14, `(.L_x_1182) ;  /* 0x000000000e087348 */ /* 0x000fea0003c00000 */
[----:B------:R0:W1:Y:S02]  /*5c80*/  SHFL.BFLY P2, R18, R17, R16, R15 ;  /* 0x0c00001011127389 */ /* 0x000064000004000f */
[----:B01----:R-:W-:Y:S01]  /*5c90*/  ENDCOLLECTIVE ;  /* 0x000000000000791b */ /* 0x003fe20003800000 */
.L_x_1182:
[----:B------:R-:W-:-:S04]  /*5ca0*/  FADD.FTZ R19, R19, R24 ;  /* 0x0000001813137221 */ /* 0x000fc80000010000 */
[----:B------:R-:W-:Y:S01]  /*5cb0*/  IMAD.MOV.U32 R17, RZ, RZ, R19 ;  /* 0x000000ffff117224 */ /* 0x000fe200078e0013 */
[----:B------:R-:W-:-:S07]  /*5cc0*/  MOV R21, R18 ;  /* 0x0000001200157202 */ /* 0x000fce0000000f00 */
[----:B------:R-:W-:Y:S05]  /*5cd0*/  WARPSYNC.COLLECTIVE R14, `(.L_x_1183) ;  /* 0x000000000e087348 */ /* 0x000fea0003c00000 */
[----:B------:R0:W1:Y:S02]  /*5ce0*/  SHFL.BFLY P2, R18, R17, R16, R15 ;  /* 0x0c00001011127389 */ /* 0x000064000004000f */
[----:B01----:R-:W-:Y:S01]  /*5cf0*/  ENDCOLLECTIVE ;  /* 0x000000000000791b */ /* 0x003fe20003800000 */
.L_x_1183:
        /* <DEDUP_REMOVED lines=10> */
.L_x_1184:
[----:B------:R0:W1:Y:S04]  /*5da0*/  @!P0 LDS R23, [R9] ;  /* 0x0000000009178984 */ /* 0x0000680000000800 */
[----:B------:R0:W2:Y:S01]  /*5db0*/  @!P0 LDS R25, [R9+0x500] ;  /* 0x0005000009198984 */ /* 0x0000a20000000800 */
[----:B------:R-:W-:Y:S02]  /*5dc0*/  MOV R17, R22 ;  /* 0x0000001600117202 */ /* 0x000fe40000000f00 */
[----:B------:R-:W-:-:S07]  /*5dd0*/  MOV R8, R18 ;  /* 0x0000001200087202 */ /* 0x000fce0000000f00 */
[----:B012---:R-:W-:Y:S05]  /*5de0*/  WARPSYNC.COLLECTIVE R14, `(.L_x_1185) ;  /* 0x000000000e087348 */ /* 0x007fea0003c00000 */
[----:B------:R3:W4:Y:S02]  /*5df0*/  SHFL.BFLY P2, R18, R17, R16, R15 ;  /* 0x0c00001011127389 */ /* 0x000724000004000f */
[----:B01234-:R-:W-:Y:S01]  /*5e00*/  ENDCOLLECTIVE ;  /* 0x000000000000791b */ /* 0x01ffe20003800000 */
.L_x_1185:
        /* <DEDUP_REMOVED lines=10> */
.L_x_1186:
        /* <DEDUP_REMOVED lines=8> */
.L_x_1187:
[----:B------:R-:W-:Y:S01]  /*5f30*/  FADD.FTZ R20, R21, R20 ;  /* 0x0000001415147221 */ /* 0x000fe20000010000 */
[----:B------:R-:W-:Y:S01]  /*5f40*/  HFMA2.MMA R16, -RZ, RZ, 0, 4.76837158203125e-07 ;  /* 0x00000008ff107435 */ /* 0x000fe200000001ff */
[----:B------:R-:W-:Y:S02]  /*5f50*/  MOV R17, R12 ;  /* 0x0000000c00117202 */ /* 0x000fe40000000f00 */
[----:B------:R-:W-:-:S08]  /*5f60*/  MOV R19, R18 ;  /* 0x0000001200137202 */ /* 0x000fd00000000f00 */
[----:B------:R-:W-:Y:S05]  /*5f70*/  WARPSYNC.COLLECTIVE R14, `(.L_x_1188) ;  /* 0x000000000e087348 */ /* 0x000fea0003c00000 */
[----:B------:R0:W1:Y:S02]  /*5f80*/  SHFL.BFLY P2, R18, R17, R16, R15 ;  /* 0x0c00001011127389 */ /* 0x000064000004000f */
[----:B01----:R-:W-:Y:S01]  /*5f90*/  ENDCOLLECTIVE ;  /* 0x000000000000791b */ /* 0x003fe20003800000 */
.L_x_1188:
[----:B------:R-:W-:Y:S01]  /*5fa0*/  FADD.FTZ R19, R22, R19 ;  /* 0x0000001316137221 */ /* 0x000fe20000010000 */
[----:B------:R-:W-:Y:S01]  /*5fb0*/  MOV R17, R11 ;  /* 0x0000000b00117202 */ /* 0x000fe20000000f00 */
[----:B------:R-:W-:-:S07]  /*5fc0*/  IMAD.MOV.U32 R13, RZ, RZ, R18 ;  /* 0x000000ffff0d7224 */ /* 0x000fce00078e0012 */
[----:B------:R-:W-:Y:S05]  /*5fd0*/  WARPSYNC.COLLECTIVE R14, `(.L_x_1189) ;  /* 0x000000000e087348 */ /* 0x000fea0003c00000 */
[----:B------:R0:W1:Y:S02]  /*5fe0*/  SHFL.BFLY P2, R18, R17, R16, R15 ;  /* 0x0c00001011127389 */ /* 0x000064000004000f */
[----:B01----:R-:W-:Y:S01]  /*5ff0*/  ENDCOLLECTIVE ;  /* 0x000000000000791b */ /* 0x003fe20003800000 */
.L_x_1189:
[----:B------:R-:W-:Y:S01]  /*6000*/  FADD.FTZ R13, R13, R12 ;  /* 0x0000000c0d0d7221 */ /* 0x000fe20000010000 */
[----:B------:R-:W-:-:S03]  /*6010*/  HFMA2.MMA R16, -RZ, RZ, 0, 2.384185791015625e-07 ;  /* 0x00000004ff107435 */ /* 0x000fc600000001ff */
[----:B------:R-:W-:Y:S01]  /*6020*/  IMAD.MOV.U32 R17, RZ, RZ, R13 ;  /* 0x000000ffff117224 */ /* 0x000fe200078e000d */
[----:B------:R-:W-:-:S07]  /*6030*/  MOV R26, R18 ;  /* 0x00000012001a7202 */ /* 0x000fce0000000f00 */
[----:B------:R-:W-:Y:S05]  /*6040*/  WARPSYNC.COLLECTIVE R14, `(.L_x_1190) ;  /* 0x000000000e087348 */ /* 0x000fea0003c00000 */
[----:B------:R0:W1:Y:S02]  /*6050*/  SHFL.BFLY P2, R18, R17, R16, R15 ;  /* 0x0c00001011127389 */ /* 0x000064000004000f */
[----:B01----:R-:W-:Y:S01]  /*6060*/  ENDCOLLECTIVE ;  /* 0x000000000000791b */ /* 0x003fe20003800000 */
.L_x_1190:
[----:B------:R-:W-:-:S05]  /*6070*/  FADD.FTZ R23, R26, R11 ;  /* 0x0000000b1a177221 */ /* 0x000fca0000010000 */
[----:B------:R-:W-:Y:S02]  /*6080*/  MOV R17, R23 ;  /* 0x0000001700117202 */ /* 0x000fe40000000f00 */
[----:B------:R-:W-:-:S07]  /*6090*/  MOV R12, R18 ;  /* 0x00000012000c7202 */ /* 0x000fce0000000f00 */
[----:B------:R-:W-:Y:S05]  /*60a0*/  WARPSYNC.COLLECTIVE R14, `(.L_x_1191) ;  /* 0x000000000e087348 */ /* 0x000fea0003c00000 */
[----:B------:R0:W1:Y:S02]  /*60b0*/  SHFL.BFLY P2, R18, R17, R16, R15 ;  /* 0x0c00001011127389 */ /* 0x000064000004000f */
[----:B01----:R-:W-:Y:S01]  /*60c0*/  ENDCOLLECTIVE ;  /* 0x000000000000791b */ /* 0x003fe20003800000 */
.L_x_1191:
        /* <DEDUP_REMOVED lines=10> */
.L_x_1192:
        /* <DEDUP_REMOVED lines=8> */
.L_x_1193:
        /* <DEDUP_REMOVED lines=8> */
.L_x_1194:
        /* <DEDUP_REMOVED lines=11> */
.L_x_1195:
        /* <DEDUP_REMOVED lines=10> */
.L_x_1196:
[----:B------:R-:W-:Y:S01]  /*63c0*/  FADD.FTZ R26, R26, R29 ;  /* 0x0000001d1a1a7221 */ /* 0x000fe20000010000 */
[----:B------:R-:W-:Y:S01]  /*63d0*/  @!P0 IMAD.WIDE R6, R25, 0x2, R6 ;  /* 0x0000000219068825 */ /* 0x000fe200078e0206 */
[----:B------:R-:W-:-:S03]  /*63e0*/  MOV R17, R8 ;  /* 0x0000000800117202 */ /* 0x000fc60000000f00 */
[----:B------:R-:W-:-:S07]  /*63f0*/  IMAD.MOV.U32 R30, RZ, RZ, R18 ;  /* 0x000000ffff1e7224 */ /* 0x000fce00078e0012 */
[----:B------:R-:W-:Y:S05]  /*6400*/  WARPSYNC.COLLECTIVE R14, `(.L_x_1197) ;  /* 0x000000000e087348 */ /* 0x000fea0003c00000 */
[----:B------:R0:W1:Y:S02]  /*6410*/  SHFL.BFLY P2, R18, R17, R16, R15 ;  /* 0x0c00001011127389 */ /* 0x000064000004000f */
[----:B01----:R-:W-:Y:S01]  /*6420*/  ENDCOLLECTIVE ;  /* 0x000000000000791b */ /* 0x003fe20003800000 */
.L_x_1197:
[----:B------:R-:W-:Y:S01]  /*6430*/  FADD.FTZ R30, R30, R9 ;  /* 0x000000091e1e7221 */ /* 0x000fe20000010000 */
[----:B------:R-:W-:-:S03]  /*6440*/  HFMA2.MMA R16, -RZ, RZ, 0, 2.384185791015625e-07 ;  /* 0x00000004ff107435 */ /* 0x000fc600000001ff */
[----:B------:R-:W-:Y:S01]  /*6450*/  IMAD.MOV.U32 R17, RZ, RZ, R30 ;  /* 0x000000ffff117224 */ /* 0x000fe200078e001e */
[----:B------:R-:W-:-:S07]  /*6460*/  MOV R11, R18 ;  /* 0x00000012000b7202 */ /* 0x000fce0000000f00 */
[----:B------:R-:W-:Y:S05]  /*6470*/  WARPSYNC.COLLECTIVE R14, `(.L_x_1198) ;  /* 0x000000000e087348 */ /* 0x000fea0003c00000 */
[----:B------:R0:W1:Y:S02]  /*6480*/  SHFL.BFLY P2, R18, R17, R16, R15 ;  /* 0x0c00001011127389 */ /* 0x000064000004000f */
[----:B01----:R-:W-:Y:S01]  /*6490*/  ENDCOLLECTIVE ;  /* 0x000000000000791b */ /* 0x003fe20003800000 */
.L_x_1198:
[----:B------:R-:W-:Y:S02]  /*64a0*/  FADD.FTZ R24, R11, R8 ;  /* 0x000000080b187221 */ /* 0x000fe40000010000 */
[----:B------:R-:W0:Y:S03]  /*64b0*/  @!P0 LDC.64 R10, c[0x0][0x220] ;  /* 0x00008800ff0a8b82 */ /* 0x000e260000000a00 */
[----:B------:R-:W-:Y:S02]  /*64c0*/  MOV R17, R24 ;  /* 0x0000001800117202 */ /* 0x000fe40000000f00 */
[----:B------:R-:W-:-:S07]  /*64d0*/  MOV R9, R18 ;  /* 0x0000001200097202 */ /* 0x000fce0000000f00 */
[----:B0-----:R-:W-:Y:S05]  /*64e0*/  WARPSYNC.COLLECTIVE R14, `(.L_x_1199) ;  /* 0x000000000e087348 */ /* 0x001fea0003c00000 */
[----:B------:R1:W2:Y:S02]  /*64f0*/  SHFL.BFLY P2, R18, R17, R16, R15 ;  /* 0x0c00001011127389 */ /* 0x0002a4000004000f */
[----:B012---:R-:W-:Y:S01]  /*6500*/  ENDCOLLECTIVE ;  /* 0x000000000000791b */ /* 0x007fe20003800000 */
.L_x_1199:
        /* <DEDUP_REMOVED lines=9> */
.L_x_1200:
        /* <DEDUP_REMOVED lines=11> */
.L_x_1201:
        /* <DEDUP_REMOVED lines=14> */
.L_x_1202:
        /* <DEDUP_REMOVED lines=11> */
.L_x_1203:
[----:B------:R-:W-:Y:S01]  /*67e0*/  FADD.FTZ R21, R30, R21 ;  /* 0x000000151e157221 */ /* 0x000fe20000010000 */
[----:B------:R-:W-:Y:S06]  /*67f0*/  BRA `(.L_x_1204) ;  /* 0xffffffe000e07947 */ /* 0x000fec000383ffff */
.L_x_1205:
        /* <DEDUP_REMOVED lines=16> */
.L_x_3841:


//--------------------- .text._ZN13group_norm_v218gn_bwd_cuda_kernelI13__nv_bfloat16Li320ELi1ELi16ELi20ELi1024ELb1ELb1ELi16ELi320ELi320ELi4ELb1ELi2ELb0ELb0ELNS_15WgradSyncMethodE3ENS_16CompileConditionILi900EEEEEvPT_S6_S6_PKS5_S8_S8_S8_PKfflPfPj --------------------------
	.section	.text._ZN13group_norm_v218gn_bwd_cuda_kernelI13__nv_bfloat16Li320ELi1ELi16ELi20ELi1024ELb1ELb1ELi16ELi320ELi320ELi4ELb1ELi2ELb0ELb0ELNS_15WgradSyncMethodE3ENS_16CompileConditionILi900EEEEEvPT_S6_S6_PKS5_S8_S8_S8_PKfflPfPj,"ax",@progbits
	.align	128
        .global         _ZN13group_norm_v218gn_bwd_cuda_kernelI13__nv_bfloat16Li320ELi1ELi16ELi20ELi1024ELb1ELb1ELi16ELi320ELi320ELi4ELb1ELi2ELb0ELb0ELNS_15WgradSyncMethodE3ENS_16CompileConditionILi900EEEEEvPT_S6_S6_PKS5_S8_S8_S8_PKfflPfPj
        .type           _ZN13group_norm_v218gn_bwd_cuda_kernelI13__nv_bfloat16Li320ELi1ELi16ELi20ELi1024ELb1ELb1ELi16ELi320ELi320ELi4ELb1ELi2ELb0ELb0ELNS_15WgradSyncMethodE3ENS_16CompileConditionILi900EEEEEvPT_S6_S6_PKS5_S8_S8_S8_PKfflPfPj,@function
        .size           _ZN13group_norm_v218gn_bwd_cuda_kernelI13__nv_bfloat16Li320ELi1ELi16ELi20ELi1024ELb1ELb1ELi16ELi320ELi320ELi4ELb1ELi2ELb0ELb0ELNS_15WgradSyncMethodE3ENS_16CompileConditionILi900EEEEEvPT_S6_S6_PKS5_S8_S8_S8_PKfflPfPj,(.L_x_3842 - _ZN13group_norm_v218gn_bwd_cuda_kernelI13__nv_bfloat16Li320ELi1ELi16ELi20ELi1024ELb1ELb1ELi16ELi320ELi320ELi4ELb1ELi2ELb0ELb0ELNS_15WgradSyncMethodE3ENS_16CompileConditionILi900EEEEEvPT_S6_S6_PKS5_S8_S8_S8_PKfflPfPj)
        .other          _ZN13group_norm_v218gn_bwd_cuda_kernelI13__nv_bfloat16Li320ELi1ELi16ELi20ELi1024ELb1ELb1ELi16ELi320ELi320ELi4ELb1ELi2ELb0ELb0ELNS_15WgradSyncMethodE3ENS_16CompileConditionILi900EEEEEvPT_S6_S6_PKS5_S8_S8_S8_PKfflPfPj,@"STO_CUDA_ENTRY STV_DEFAULT"
_ZN13group_norm_v218gn_bwd_cuda_kernelI13__nv_bfloat16Li320ELi1ELi16ELi20ELi1024ELb1ELb1ELi16ELi320ELi320ELi4ELb1ELi2ELb0ELb0ELNS_15WgradSyncMethodE3ENS_16CompileConditionILi900EEEEEvPT_S6_S6_PKS5_S8_S8_S8_PKfflPfPj:
.text._ZN13group_norm_v218gn_bwd_cuda_kernelI13__nv_bfloat16Li320ELi1ELi16ELi20ELi1024ELb1ELb1ELi16ELi320ELi320ELi4ELb1ELi2ELb0ELb0ELNS_15WgradSyncMethodE3ENS_16CompileConditionILi900EEEEEvPT_S6_S6_PKS5_S8_S8_S8_PKfflPfPj:
[----:B------:R-:W-:Y:S01]  /*0000*/  LDC R1, c[0x0][0x28] ;  /* 0x00000a00ff017b82 */ /* 0x000fe20000000800 */
[----:B------:R-:W0:Y:S01]  /*0010*/  S2R R43, SR_CTAID.Y ;  /* 0x00000000002b7919 */ /* 0x000e220000002600 */
[----:B------:R-:W-:Y:S01]  /*0020*/  ULDC.64 UR4, c[0x0][0x258] ;  /* 0x0000960000047ab9 */ /* 0x000fe20000000a00 */
[----:B------:R-:W-:Y:S01]  /*0030*/  ULDC.64 UR8, c[0x0][0x208] ;  /* 0x0000820000087ab9 */ /* 0x000fe20000000a00 */
[----:B------:R-:W-:Y:S01]  /*0040*/  MOV R28, UR4 ;  /* 0x00000004001c7c02 */ /* 0x000fe20008000f00 */
[----:B------:R-:W1:Y:S01]  /*0050*/  S2R R0, SR_CTAID.X ;  /* 0x0000000000007919 */ /* 0x000e620000002500 */
[----:B------:R-:W-:Y:S01]  /*0060*/  MOV R29, UR5 ;  /* 0x00000005001d7c02 */ /* 0x000fe20008000f00 */
[----:B------:R-:W-:Y:S01]  /*0070*/  HFMA2.MMA R90, -RZ, RZ, 0, 0 ;  /* 0x00000000ff5a7435 */ /* 0x000fe200000001ff */
        /* <DEDUP_REMOVED lines=21> */
.L_x_1208:
[----:B------:R-:W2:Y:S04]  /*01d0*/  LD.E.STRONG.GPU R4, desc[UR8][R2.64] ;  /* 0x0000000802047980 */ /* 0x000ea8000c10f900 */
[----:B--2---:R-:W-:Y:S01]  /*01e0*/  CCTL.IVALL ;  /* 0x00000000ff00798f */ /* 0x004fe20002000000 */
[----:B------:R-:W-:Y:S05]  /*01f0*/  YIELD ;  /* 0x0000000000007946 */ /* 0x000fea0003800000 */
[----:B-----5:R-:W-:-:S04]  /*0200*/  LOP3.LUT R4, R4, R5, RZ, 0x3c, !PT ;  /* 0x0000000504047212 */ /* 0x020fc800078e3cff */
[----:B------:R-:W-:-:S13]  /*0210*/  ISETP.GT.AND P0, PT, R4, -0x1, PT ;  /* 0xffffffff0400780c */ /* 0x000fda0003f04270 */
[----:B------:R-:W-:Y:S05]  /*0220*/  @P0 BRA `(.L_x_1208) ;  /* 0xfffffffc00e80947 */ /* 0x000fea000383ffff */
.L_x_1207:
[----:B------:R-:W-:Y:S05]  /*0230*/  WARPSYNC.ALL ;  /* 0x0000000000007948 */ /* 0x000fea0003800000 */
[----:B------:R-:W-:Y:S06]  /*0240*/  BAR.SYNC.DEFER_BLOCKING 0x0 ;  /* 0x0000000000007b1d */ /* 0x000fec0000010000 */
[----:B------:R-:W-:Y:S05]  /*0250*/  BRA `(.L_x_1209) ;  /* 0x0000003400987947 */ /* 0x000fea0003800000 */
.L_x_1206:
        /* <DEDUP_REMOVED lines=8> */
[----:B--2---:R-:W-:Y:S01]  /*02e0*/  IMAD.WIDE R6, R42, 0x2, R8 ;  /* 0x000000022a067825 */ /* 0x004fe200078e0208 */
[----:B------:R0:W2:Y:S04]  /*02f0*/  LDG.E.64.CONSTANT R52, desc[UR8][R4.64] ;  /* 0x0000000804347981 */ /* 0x0000a8000c1e9b00 */
[----:B------:R1:W3:Y:S01]  /*0300*/  LDG.E.64.CONSTANT R12, desc[UR8][R6.64] ;  /* 0x00000008060c7981 */ /* 0x0002e2000c1e9b00 */
[----:B------:R-:W-:Y:S01]  /*0310*/  SHF.R.S32.HI R9, RZ, 0x1f, R2 ;  /* 0x0000001fff097819 */ /* 0x000fe20000011402 */
[----:B------:R-:W-:Y:S01]  /*0320*/  IMAD.WIDE.U32 R46, R10, -0x33333333, RZ ;  /* 0xcccccccd0a2e7825 */ /* 0x000fe200078e00ff */
[----:B------:R-:W-:Y:S01]  /*0330*/  MOV R3, 0x400 ;  /* 0x0000040000037802 */ /* 0x000fe20000000f00 */
[----:B------:R-:W4:Y:S01]  /*0340*/  S2R R14, SR_CgaCtaId ;  /* 0x00000000000e7919 */ /* 0x000f220000008800 */
[----:B------:R-:W-:-:S02]  /*0350*/  LEA.HI R8, R9, R2, RZ, 0x2 ;  /* 0x0000000209087211 */ /* 0x000fc400078f10ff */
[----:B------:R-:W-:Y:S02]  /*0360*/  CS2R R26, SRZ ;  /* 0x00000000001a7805 */ /* 0x000fe4000001ff00 */
[----:B------:R-:W-:Y:S02]  /*0370*/  IADD3 R45, R3, 0x2800, RZ ;  /* 0x00002800032d7810 */ /* 0x000fe40007ffe0ff */
[----:B------:R-:W-:Y:S02]  /*0380*/  CS2R R24, SRZ ;  /* 0x0000000000187805 */ /* 0x000fe4000001ff00 */
[----:B------:R-:W-:Y:S02]  /*0390*/  SHF.L.U32 R3, R0, 0x4, RZ ;  /* 0x0000000400037819 */ /* 0x000fe400000006ff */
[----:B------:R-:W-:Y:S02]  /*03a0*/  CS2R R22, SRZ ;  /* 0x0000000000167805 */ /* 0x000fe4000001ff00 */
[----:B------:R-:W-:-:S02]  /*03b0*/  SHF.R.S32.HI R44, RZ, 0x2, R8 ;  /* 0x00000002ff2c7819 */ /* 0x000fc40000011408 */
[----:B------:R-:W-:Y:S02]  /*03c0*/  CS2R R20, SRZ ;  /* 0x0000000000147805 */ /* 0x000fe4000001ff00 */
[----:B------:R-:W-:Y:S01]  /*03d0*/  LOP3.LUT R3, R3, 0x3f0, RZ, 0xc0, !PT ;  /* 0x000003f003037812 */ /* 0x000fe200078ec0ff */
[----:B------:R-:W-:Y:S01]  /*03e0*/  UMOV UR4, URZ ;  /* 0x0000003f00047c82 */ /* 0x000fe20008000000 */
[C---:B0-----:R-:W-:Y:S01]  /*03f0*/  IADD3 R4, R44.reuse, 0x50, RZ ;  /* 0x000000502c047810 */ /* 0x041fe20007ffe0ff */
[C---:B------:R-:W-:Y:S01]  /*0400*/  VIADD R5, R44.reuse, 0xa0 ;  /* 0x000000a02c057836 */ /* 0x040fe20000000000 */
[----:B-1----:R-:W-:Y:S02]  /*0410*/  IADD3 R7, R44, 0xf0, RZ ;  /* 0x000000f02c077810 */ /* 0x002fe40007ffe0ff */
[----:B------:R-:W-:Y:S02]  /*0420*/  SHF.R.U32.HI R46, RZ, 0x2, R47 ;  /* 0x00000002ff2e7819 */ /* 0x000fe4000001162f */
[----:B------:R-:W-:-:S02]  /*0430*/  IADD3 R55, R3, R16, RZ ;  /* 0x0000001003377210 */ /* 0x000fc40007ffe0ff */
[----:B------:R-:W-:Y:S02]  /*0440*/  SHF.R.S32.HI R3, RZ, 0x1f, R4 ;  /* 0x0000001fff037819 */ /* 0x000fe40000011404 */
[----:B------:R-:W-:Y:S01]  /*0450*/  SHF.R.S32.HI R6, RZ, 0x1f, R5 ;  /* 0x0000001fff067819 */ /* 0x000fe20000011405 */
[----:B------:R-:W-:Y:S01]  /*0460*/  IMAD R55, R55, 0x140, RZ ;  /* 0x0000014037377824 */ /* 0x000fe200078e02ff */
[----:B------:R-:W-:Y:S02]  /*0470*/  LEA.HI R4, R3, R4, RZ, 0x2 ;  /* 0x0000000403047211 */ /* 0x000fe400078f10ff */
[----:B------:R-:W-:Y:S02]  /*0480*/  LEA.HI R9, R9, R2, RZ, 0x4 ;  /* 0x0000000209097211 */ /* 0x000fe400078f20ff */
[----:B------:R-:W-:Y:S02]  /*0490*/  LOP3.LUT R3, R8, 0xfffffffc, RZ, 0xc0, !PT ;  /* 0xfffffffc08037812 */ /* 0x000fe400078ec0ff */
[----:B------:R-:W-:-:S02]  /*04a0*/  LEA.HI R6, R6, R5, RZ, 0x2 ;  /* 0x0000000506067211 */ /* 0x000fc400078f10ff */
[----:B------:R-:W-:Y:S02]  /*04b0*/  SHF.R.U32.HI R48, RZ, 0x4, R9 ;  /* 0x00000004ff307819 */ /* 0x000fe40000011609 */
[----:B----4-:R-:W-:Y:S02]  /*04c0*/  LEA R45, R14, R45, 0x18 ;  /* 0x0000002d0e2d7211 */ /* 0x010fe400078ec0ff */
[----:B------:R-:W-:Y:S02]  /*04d0*/  IADD3 R3, -R3, R2, RZ ;  /* 0x0000000203037210 */ /* 0x000fe40007ffe1ff */
[----:B------:R-:W-:Y:S01]  /*04e0*/  SHF.R.U32.HI R4, RZ, 0x2, R4 ;  /* 0x00000002ff047819 */ /* 0x000fe20000011604 */
[----:B------:R-:W-:Y:S01]  /*04f0*/  IMAD R47, R10, 0x28, R45 ;  /* 0x000000280a2f7824 */ /* 0x000fe200078e022d */
[----:B------:R-:W-:Y:S02]  /*0500*/  SHF.R.S32.HI R10, RZ, 0x1f, R7 ;  /* 0x0000001fff0a7819 */ /* 0x000fe40000011407 */
[----:B------:R-:W-:-:S02]  /*0510*/  SHF.R.U32.HI R6, RZ, 0x2, R6 ;  /* 0x00000002ff067819 */ /* 0x000fc40000011606 */
[----:B------:R-:W-:Y:S02]  /*0520*/  LEA.HI R10, R10, R7, RZ, 0x2 ;  /* 0x000000070a0a7211 */ /* 0x000fe400078f10ff */
[C---:B------:R-:W-:Y:S02]  /*0530*/  LOP3.LUT R48, R3.reuse, 0x3, R48, 0x78, !PT ;  /* 0x0000000303307812 */ /* 0x040fe400078e7830 */
[----:B------:R-:W-:Y:S02]  /*0540*/  SHF.R.U32.HI R10, RZ, 0x2, R10 ;  /* 0x00000002ff0a7819 */ /* 0x000fe4000001160a */
[C---:B------:R-:W-:Y:S02]  /*0550*/  LOP3.LUT R49, R3.reuse, 0x3, R4, 0x78, !PT ;  /* 0x0000000303317812 */ /* 0x040fe400078e7804 */
[C---:B------:R-:W-:Y:S02]  /*0560*/  LOP3.LUT R50, R3.reuse, 0x3, R6, 0x78, !PT ;  /* 0x0000000303327812 */ /* 0x040fe400078e7806 */
[----:B------:R-:W-:-:S02]  /*0570*/  LOP3.LUT R51, R3, 0x3, R10, 0x78, !PT ;  /* 0x0000000303337812 */ /* 0x000fc400078e780a */
[----:B------:R-:W-:Y:S02]  /*0580*/  LEA R47, R16, R47, 0x3 ;  /* 0x0000002f102f7211 */ /* 0x000fe400078e18ff */
[----:B--2---:R-:W-:Y:S02]  /*0590*/  PRMT R57, R52, 0x7632, R57 ;  /* 0x0000763234397816 */ /* 0x004fe40000000039 */
[----:B------:R-:W-:Y:S02]  /*05a0*/  PRMT R59, R53, 0x7632, R59 ;  /* 0x00007632353b7816 */ /* 0x000fe4000000003b */
[----:B---3--:R-:W-:Y:S01]  /*05b0*/  PRMT R56, R12, 0x7632, R56 ;  /* 0x000076320c387816 */ /* 0x008fe20000000038 */
[C---:B------:R-:W-:Y:S01]  /*05c0*/  IMAD.U32 R54, R13.reuse, 0x10000, RZ ;  /* 0x000100000d367824 */ /* 0x040fe200078e00ff */
[----:B------:R-:W-:Y:S02]  /*05d0*/  PRMT R58, R13, 0x7632, R58 ;  /* 0x000076320d3a7816 */ /* 0x000fe4000000003a */
[----:B------:R-:W-:-:S02]  /*05e0*/  SHF.L.U32 R3, R52, 0x10, RZ ;  /* 0x0000001034037819 */ /* 0x000fc400000006ff */
[----:B------:R-:W-:Y:S02]  /*05f0*/  SHF.L.U32 R53, R53, 0x10, RZ ;  /* 0x0000001035357819 */ /* 0x000fe400000006ff */
[----:B------:R-:W-:Y:S02]  /*0600*/  SHF.L.U32 R52, R12, 0x10, RZ ;  /* 0x000000100c347819 */ /* 0x000fe400000006ff */
[----:B------:R-:W-:Y:S02]  /*0610*/  SHF.L.U32 R57, R57, 0x10, RZ ;  /* 0x0000001039397819 */ /* 0x000fe400000006ff */
[----:B------:R-:W-:Y:S02]  /*0620*/  SHF.L.U32 R59, R59, 0x10, RZ ;  /* 0x000000103b3b7819 */ /* 0x000fe400000006ff */
[----:B------:R-:W-:Y:S02]  /*0630*/  SHF.L.U32 R56, R56, 0x10, RZ ;  /* 0x0000001038387819 */ /* 0x000fe400000006ff */
[----:B------:R-:W-:-:S07]  /*0640*/  SHF.L.U32 R58, R58, 0x10, RZ ;  /* 0x000000103a3a7819 */ /* 0x000fce00000006ff */
.L_x_1225:
[----:B--2---:R-:W-:Y:S01]  /*0650*/  HFMA2.MMA R5, -RZ, RZ, 0, 0 ;  /* 0x00000000ff057435 */ /* 0x004fe200000001ff */
[----:B------:R-:W-:Y:S01]  /*0660*/  MOV R4, R42 ;  /* 0x0000002a00047202 */ /* 0x000fe20000000f00 */
[----:B------:R-:W-:Y:S01]  /*0670*/  IMAD R9, R90, 0x50000, RZ ;  /* 0x000500005a097824 */ /* 0x000fe200078e02ff */
[----:B------:R-:W-:Y:S01]  /*0680*/  LEA R8, P0, R79, R46, 0x4 ;  /* 0x0000002e4f087211 */ /* 0x000fe200078020ff */
[----:B------:R-:W-:Y:S01]  /*0690*/  ULDC.64 UR6, c[0x0][0x248] ;  /* 0x0000920000067ab9 */ /* 0x000fe20000000a00 */
[----:B------:R-:W-:-:S03]  /*06a0*/  ULDC UR5, c[0x0][0x250] ;  /* 0x0000940000057ab9 */ /* 0x000fc60000000800 */
[C---:B------:R-:W-:Y:S01]  /*06b0*/  IMAD.WIDE.U32 R6, R79.reuse, 0x50000, R4 ;  /* 0x000500004f067825 */ /* 0x040fe200078e0004 */
[----:B------:R-:W-:Y:S02]  /*06c0*/  LEA.HI.X R5, R79, RZ, R90, 0x4, P0 ;  /* 0x000000ff4f057211 */ /* 0x000fe400000f245a */
[C---:B------:R-:W-:Y:S01]  /*06d0*/  LEA R4, P0, R8.reuse, UR6, 0x3 ;  /* 0x0000000608047c11 */ /* 0x040fe2000f8018ff */
[----:B------:R-:W-:Y:S01]  /*06e0*/  IMAD.IADD R9, R7, 0x1, R9 ;  /* 0x0000000107097824 */ /* 0x000fe200078e0209 */
[----:B------:R-:W-:Y:S02]  /*06f0*/  IADD3 R61, P1, R55, R6, RZ ;  /* 0x00000006373d7210 */ /* 0x000fe40007f3e0ff */
[----:B------:R-:W-:Y:S01]  /*0700*/  LEA.HI.X R5, R8, UR7, R5, 0x3, P0 ;  /* 0x0000000708057c11 */ /* 0x000fe200080f1c05 */
[----:B------:R-:W-:Y:S01]  /*0710*/  ULDC.64 UR6, c[0x0][0x230] ;  /* 0x00008c0000067ab9 */ /* 0x000fe20000000a00 */
[----:B------:R-:W-:-:S04]  /*0720*/  IADD3.X R60, RZ, R9, RZ, P1, !PT ;  /* 0x00000009ff3c7210 */ /* 0x000fc80000ffe4ff */
[C---:B------:R-:W-:Y:S01]  /*0730*/  SHF.L.U64.HI R60, R61.reuse, 0x1, R60 ;  /* 0x000000013d3c7819 */ /* 0x040fe2000001023c */
[----:B------:R-:W2:Y:S01]  /*0740*/  LDG.E.64.CONSTANT R4, desc[UR8][R4.64] ;  /* 0x0000000804047981 */ /* 0x000ea2000c1e9b00 */
[----:B------:R-:W-:Y:S02]  /*0750*/  SHF.L.U32 R61, R61, 0x1, RZ ;  /* 0x000000013d3d7819 */ /* 0x000fe400000006ff */
[----:B------:R-:W-:Y:S02]  /*0760*/  IADD3 R7, R55, 0x500, RZ ;  /* 0x0000050037077810 */ /* 0x000fe40007ffe0ff */
[----:B------:R-:W-:Y:S02]  /*0770*/  IADD3 R30, P0, R61, UR6, RZ ;  /* 0x000000063d1e7c10 */ /* 0x000fe4000ff1e0ff */
[----:B------:R-:W-:Y:S02]  /*0780*/  IADD3 R7, P1, R7, R6, RZ ;  /* 0x0000000607077210 */ /* 0x000fe40007f3e0ff */
[----:B------:R-:W-:-:S02]  /*0790*/  IADD3.X R31, R60, UR7, RZ, P0, !PT ;  /* 0x000000073c1f7c10 */ /* 0x000fc400087fe4ff */
[----:B------:R-:W-:Y:S02]  /*07a0*/  IADD3.X R8, RZ, R9, RZ, P1, !PT ;  /* 0x00000009ff087210 */ /* 0x000fe40000ffe4ff */
[C---:B------:R-:W-:Y:S02]  /*07b0*/  SHF.L.U32 R62, R7.reuse, 0x1, RZ ;  /* 0x00000001073e7819 */ /* 0x040fe400000006ff */
[----:B------:R-:W3:Y:S01]  /*07c0*/  LDG.E.64.CONSTANT R30, desc[UR8][R30.64] ;  /* 0x000000081e1e7981 */ /* 0x000ee2000c1e9b00 */
[----:B------:R-:W-:Y:S02]  /*07d0*/  SHF.L.U64.HI R63, R7, 0x1, R8 ;  /* 0x00000001073f7819 */ /* 0x000fe40000010208 */
[----:B------:R-:W-:-:S04]  /*07e0*/  IADD3 R18, P0, R62, UR6, RZ ;  /* 0x000000063e127c10 */ /* 0x000fc8000ff1e0ff */
[----:B------:R-:W-:-:S06]  /*07f0*/  IADD3.X R19, R63, UR7, RZ, P0, !PT ;  /* 0x000000073f137c10 */ /* 0x000fcc00087fe4ff */
[----:B------:R-:W4:Y:S01]  /*0800*/  LDG.E.64.CONSTANT R18, desc[UR8][R18.64] ;  /* 0x0000000812127981 */ /* 0x000f22000c1e9b00 */
[----:B------:R-:W-:-:S04]  /*0810*/  IADD3 R7, R55, 0xa00, RZ ;  /* 0x00000a0037077810 */ /* 0x000fc80007ffe0ff */
[----:B------:R-:W-:-:S04]  /*0820*/  IADD3 R7, P0, R7, R6, RZ ;  /* 0x0000000607077210 */ /* 0x000fc80007f1e0ff */
[----:B------:R-:W-:Y:S01]  /*0830*/  SHF.L.U32 R64, R7, 0x1, RZ ;  /* 0x0000000107407819 */ /* 0x000fe200000006ff */
[----:B------:R-:W-:-:S03]  /*0840*/  IMAD.X R8, RZ, RZ, R9, P0 ;  /* 0x000000ffff087224 */ /* 0x000fc600000e0609 */
[----:B------:R-:W-:Y:S02]  /*0850*/  IADD3 R16, P0, R64, UR6, RZ ;  /* 0x0000000640107c10 */ /* 0x000fe4000ff1e0ff */
[----:B------:R-:W-:Y:S02]  /*0860*/  SHF.L.U64.HI R65, R7, 0x1, R8 ;  /* 0x0000000107417819 */ /* 0x000fe40000010208 */
[----:B------:R-:W-:Y:S02]  /*0870*/  IADD3 R7, R55, 0xf00, RZ ;  /* 0x00000f0037077810 */ /* 0x000fe40007ffe0ff */
[----:B------:R-:W-:Y:S02]  /*0880*/  IADD3.X R17, R65, UR7, RZ, P0, !PT ;  /* 0x0000000741117c10 */ /* 0x000fe400087fe4ff */
[----:B------:R-:W-:-:S04]  /*0890*/  IADD3 R7, P0, R7, R6, RZ ;  /* 0x0000000607077210 */ /* 0x000fc80007f1e0ff */
[----:B------:R-:W-:Y:S01]  /*08a0*/  IADD3.X R6, RZ, R9, RZ, P0, !PT ;  /* 0x00000009ff067210 */ /* 0x000fe200007fe4ff */
[----:B------:R-:W5:Y:S01]  /*08b0*/  LDG.E.64.CONSTANT R16, desc[UR8][R16.64] ;  /* 0x0000000810107981 */ /* 0x000f62000c1e9b00 */
[C---:B------:R-:W-:Y:S02]  /*08c0*/  SHF.L.U32 R66, R7.reuse, 0x1, RZ ;  /* 0x0000000107427819 */ /* 0x040fe400000006ff */
[----:B------:R-:W-:Y:S02]  /*08d0*/  SHF.L.U64.HI R67, R7, 0x1, R6 ;  /* 0x0000000107437819 */ /* 0x000fe40000010206 */
[----:B------:R-:W-:-:S04]  /*08e0*/  IADD3 R14, P0, R66, UR6, RZ ;  /* 0x00000006420e7c10 */ /* 0x000fc8000ff1e0ff */
[----:B------:R-:W-:Y:S01]  /*08f0*/  IADD3.X R15, R67, UR7, RZ, P0, !PT ;  /* 0x00000007430f7c10 */ /* 0x000fe200087fe4ff */
[----:B------:R-:W-:-:S05]  /*0900*/  ULDC.64 UR6, c[0x0][0x228] ;  /* 0x00008a0000067ab9 */ /* 0x000fca0000000a00 */
[----:B------:R-:W5:Y:S01]  /*0910*/  LDG.E.64.CONSTANT R14, desc[UR8][R14.64] ;  /* 0x000000080e0e7981 */ /* 0x000f62000c1e9b00 */
[----:B------:R-:W-:-:S04]  /*0920*/  IADD3 R12, P0, R61, UR6, RZ ;  /* 0x000000063d0c7c10 */ /* 0x000fc8000ff1e0ff */
[----:B------:R-:W-:-:S06]  /*0930*/  IADD3.X R13, R60, UR7, RZ, P0, !PT ;  /* 0x000000073c0d7c10 */ /* 0x000fcc00087fe4ff */
        /* <DEDUP_REMOVED lines=10> */
[----:B--2---:R-:W-:-:S06]  /*09e0*/  FADD.FTZ R68, R5, UR5 ;  /* 0x0000000505447e21 */ /* 0x004fcc0008010000 */
[----:B------:R-:W0:Y:S01]  /*09f0*/  MUFU.RSQ R68, R68 ;  /* 0x0000004400447308 */ /* 0x000e220000001400 */
[----:B---3--:R-:W-:Y:S02]  /*0a00*/  SHF.L.U32 R5, R30, 0x10, RZ ;  /* 0x000000101e057819 */ /* 0x008fe400000006ff */
[----:B------:R-:W-:-:S03]  /*0a10*/  SHF.L.U32 R29, R31, 0x10, RZ ;  /* 0x000000101f1d7819 */ /* 0x000fc600000006ff */
[C---:B------:R-:W-:Y:S02]  /*0a20*/  FADD.FTZ R5, -R4.reuse, R5 ;  /* 0x0000000504057221 */ /* 0x040fe40000010100 */
[----:B------:R-:W-:Y:S02]  /*0a30*/  FADD.FTZ R29, -R4, R29 ;  /* 0x0000001d041d7221 */ /* 0x000fe40000010100 */
[C---:B0-----:R-:W-:Y:S02]  /*0a40*/  FMUL.FTZ R5, R68.reuse, R5 ;  /* 0x0000000544057220 */ /* 0x041fe40000410000 */
[----:B------:R-:W-:Y:S01]  /*0a50*/  FMUL.FTZ R69, R68, R29 ;  /* 0x0000001d44457220 */ /* 0x000fe20000410000 */
[----:B----4-:R-:W-:Y:S02]  /*0a60*/  IMAD.U32 R33, R18, 0x10000, RZ ;  /* 0x0001000012217824 */ /* 0x010fe400078e00ff */
[----:B------:R-:W-:Y:S01]  /*0a70*/  FFMA.FTZ R80, R3, R5, R52 ;  /* 0x0000000503507223 */ /* 0x000fe20000010034 */
[----:B------:R-:W-:Y:S01]  /*0a80*/  SHF.L.U32 R29, R19, 0x10, RZ ;  /* 0x00000010131d7819 */ /* 0x000fe200000006ff */
[----:B------:R-:W-:Y:S01]  /*0a90*/  FFMA.FTZ R77, R53, R69, R54 ;  /* 0x00000045354d7223 */ /* 0x000fe20000010036 */
[----:B------:R-:W-:Y:S01]  /*0aa0*/  FADD.FTZ R33, -R4, R33 ;  /* 0x0000002104217221 */ /* 0x000fe20000010100 */
[----:B------:R-:W-:-:S02]  /*0ab0*/  FMUL.FTZ R28, R80, -1.4426950216293334961 ;  /* 0xbfb8aa3b501c7820 */ /* 0x000fc40000410000 */
[----:B------:R-:W-:Y:S01]  /*0ac0*/  FADD.FTZ R29, -R4, R29 ;  /* 0x0000001d041d7221 */ /* 0x000fe20000010100 */
[C---:B------:R-:W-:Y:S01]  /*0ad0*/  FMUL.FTZ R70, R68.reuse, R33 ;  /* 0x0000002144467220 */ /* 0x040fe20000410000 */
[----:B------:R0:W1:Y:S01]  /*0ae0*/  MUFU.EX2 R32, R28 ;  /* 0x0000001c00207308 */ /* 0x0000620000000800 */
[----:B------:R-:W-:Y:S01]  /*0af0*/  FMUL.FTZ R33, R77, -1.4426950216293334961 ;  /* 0xbfb8aa3b4d217820 */ /* 0x000fe20000410000 */
[----:B------:R-:W-:Y:S01]  /*0b00*/  FMUL.FTZ R72, R68, R29 ;  /* 0x0000001d44487220 */ /* 0x000fe20000410000 */
[----:B------:R-:W-:Y:S02]  /*0b10*/  PRMT R29, R31, 0x7632, R29 ;  /* 0x000076321f1d7816 */ /* 0x000fe4000000001d */
[----:B0-----:R-:W-:-:S03]  /*0b20*/  PRMT R28, R30, 0x7632, R28 ;  /* 0x000076321e1c7816 */ /* 0x001fc6000000001c */
[----:B------:R0:W2:Y:S01]  /*0b30*/  MUFU.EX2 R73, R33 ;  /* 0x0000002100497308 */ /* 0x0000a20000000800 */
[----:B------:R-:W-:Y:S02]  /*0b40*/  SHF.L.U32 R29, R29, 0x10, RZ ;  /* 0x000000101d1d7819 */ /* 0x000fe400000006ff */
[----:B0-----:R-:W-:-:S03]  /*0b50*/  SHF.L.U32 R33, R28, 0x10, RZ ;  /* 0x000000101c217819 */ /* 0x001fc600000006ff */
[C---:B------:R-:W-:Y:S02]  /*0b60*/  FADD.FTZ R29, -R4.reuse, R29 ;  /* 0x0000001d041d7221 */ /* 0x040fe40000010100 */
[----:B------:R-:W-:Y:S02]  /*0b70*/  FADD.FTZ R33, -R4, R33 ;  /* 0x0000002104217221 */ /* 0x000fe40000010100 */
[C---:B------:R-:W-:Y:S02]  /*0b80*/  FMUL.FTZ R71, R68.reuse, R29 ;  /* 0x0000001d44477220 */ /* 0x040fe40000410000 */
[----:B------:R-:W-:Y:S02]  /*0b90*/  FMUL.FTZ R33, R68, R33 ;  /* 0x0000002144217220 */ /* 0x000fe40000410000 */
[----:B------:R-:W-:Y:S02]  /*0ba0*/  FFMA.FTZ R88, R59, R71, R58 ;  /* 0x000000473b587223 */ /* 0x000fe4000001003a */
[----:B------:R-:W-:-:S02]  /*0bb0*/  FFMA.FTZ R84, R57, R33, R56 ;  /* 0x0000002139547223 */ /* 0x000fc40000010038 */
[----:B------:R-:W-:Y:S02]  /*0bc0*/  FMUL.FTZ R78, R88, -1.4426950216293334961 ;  /* 0xbfb8aa3b584e7820 */ /* 0x000fe40000410000 */
[----:B------:R-:W-:Y:S02]  /*0bd0*/  FMUL.FTZ R36, R84, -1.4426950216293334961 ;  /* 0xbfb8aa3b54247820 */ /* 0x000fe40000410000 */
[----:B------:R0:W3:Y:S08]  /*0be0*/  MUFU.EX2 R83, R78 ;  /* 0x0000004e00537308 */ /* 0x0000f00000000800 */
[----:B------:R-:W4:Y:S01]  /*0bf0*/  MUFU.EX2 R36, R36 ;  /* 0x0000002400247308 */ /* 0x000f220000000800 */
[----:B-----5:R-:W-:Y:S01]  /*0c00*/  SHF.L.U32 R85, R14, 0x10, RZ ;  /* 0x000000100e557819 */ /* 0x020fe200000006ff */
[----:B-1----:R-:W-:Y:S01]  /*0c10*/  FADD.FTZ R32, R32, 1 ;  /* 0x3f80000020207421 */ /* 0x002fe20000010000 */
[----:B------:R-:W-:Y:S01]  /*0c20*/  PRMT R28, R18, 0x7632, R28 ;  /* 0x00007632121c7816 */ /* 0x000fe2000000001c */
[----:B--2---:R-:W-:-:S02]  /*0c30*/  FADD.FTZ R82, R73, 1 ;  /* 0x3f80000049527421 */ /* 0x004fc40000010000 */
[----:B------:R-:W-:Y:S01]  /*0c40*/  FADD.FTZ R87, -R4, R85 ;  /* 0x0000005504577221 */ /* 0x000fe20000010100 */
[----:B------:R-:W-:Y:S01]  /*0c50*/  PRMT R29, R19, 0x7632, R29 ;  /* 0x00007632131d7816 */ /* 0x000fe2000000001d */
[----:B------:R-:W1:Y:S01]  /*0c60*/  MUFU.RCP R81, R32 ;  /* 0x0000002000517308 */ /* 0x000e620000001000 */
[----:B------:R-:W-:Y:S02]  /*0c70*/  IMAD.U32 R89, R28, 0x10000, RZ ;  /* 0x000100001c597824 */ /* 0x000fe400078e00ff */
[----:B0-----:R-:W-:Y:S01]  /*0c80*/  FMUL.FTZ R78, R68, R87 ;  /* 0x00000057444e7220 */ /* 0x001fe20000410000 */
[----:B---3--:R-:W-:Y:S01]  /*0c90*/  FADD.FTZ R87, R83, 1 ;  /* 0x3f80000053577421 */ /* 0x008fe20000010000 */
[----:B------:R-:W-:-:S03]  /*0ca0*/  FFMA.FTZ R40, R3, R70, R52 ;  /* 0x0000004603287223 */ /* 0x000fc60000010034 */
[----:B------:R-:W0:Y:S01]  /*0cb0*/  MUFU.RCP R86, R82 ;  /* 0x0000005200567308 */ /* 0x000e220000001000 */
[----:B----4-:R-:W-:Y:S01]  /*0cc0*/  FADD.FTZ R73, R36, 1 ;  /* 0x3f80000024497421 */ /* 0x010fe20000010000 */
[----:B------:R-:W-:Y:S01]  /*0cd0*/  SHF.L.U32 R83, R29, 0x10, RZ ;  /* 0x000000101d537819 */ /* 0x000fe200000006ff */
[----:B------:R-:W-:Y:S01]  /*0ce0*/  FADD.FTZ R29, -R4, R89 ;  /* 0x00000059041d7221 */ /* 0x000fe20000010100 */
[----:B------:R-:W-:-:S04]  /*0cf0*/  FMUL.FTZ R75, R40, -1.4426950216293334961 ;  /* 0xbfb8aa3b284b7820 */ /* 0x000fc80000410000 */
[----:B------:R-:W2:Y:S01]  /*0d00*/  MUFU.RCP R85, R73 ;  /* 0x0000004900557308 */ /* 0x000ea20000001000 */
[----:B------:R-:W-:-:S07]  /*0d10*/  FFMA.FTZ R39, R53, R72, R54 ;  /* 0x0000004835277223 */ /* 0x000fce0000010036 */
[----:B------:R3:W4:Y:S01]  /*0d20*/  MUFU.RCP R89, R87 ;  /* 0x0000005700597308 */ /* 0x0007220000001000 */
[----:B------:R-:W-:Y:S01]  /*0d30*/  FADD.FTZ R91, -R4, R83 ;  /* 0x00000053045b7221 */ /* 0x000fe20000010100 */
[----:B------:R-:W-:Y:S01]  /*0d40*/  FMUL.FTZ R38, R39, -1.4426950216293334961 ;  /* 0xbfb8aa3b27267820 */ /* 0x000fe20000410000 */
[----:B-1----:R-:W-:Y:S01]  /*0d50*/  FADD.FTZ R83, -R81, 1 ;  /* 0x3f80000051537421 */ /* 0x002fe20000010100 */
[----:B0-----:R-:W-:-:S04]  /*0d60*/  FADD.FTZ R82, -R86, 1 ;  /* 0x3f80000056527421 */ /* 0x001fc80000010100 */
[----:B------:R-:W0:Y:S01]  /*0d70*/  MUFU.EX2 R75, R75 ;  /* 0x0000004b004b7308 */ /* 0x000e220000000800 */
[C---:B------:R-:W-:Y:S01]  /*0d80*/  FMUL.FTZ R32, R68.reuse, R91 ;  /* 0x0000005b44207220 */ /* 0x040fe20000410000 */
[----:B------:R-:W-:Y:S01]  /*0d90*/  FMUL.FTZ R29, R68, R29 ;  /* 0x0000001d441d7220 */ /* 0x000fe20000410000 */
[----:B------:R-:W-:Y:S01]  /*0da0*/  FFMA.FTZ R80, R80, R83, 1 ;  /* 0x3f80000050507423 */ /* 0x000fe20000010053 */
[----:B---3--:R-:W-:Y:S01]  /*0db0*/  FFMA.FTZ R87, R77, R82, 1 ;  /* 0x3f8000004d577423 */ /* 0x008fe20000010052 */
[----:B------:R-:W-:Y:S01]  /*0dc0*/  FFMA.FTZ R77, R59, R32, R58 ;  /* 0x000000203b4d7223 */ /* 0x000fe2000001003a */
[----:B--2---:R-:W-:Y:S02]  /*0dd0*/  FADD.FTZ R83, -R85, 1 ;  /* 0x3f80000055537421 */ /* 0x004fe40000010100 */
[----:B------:R-:W1:Y:S01]  /*0de0*/  MUFU.EX2 R38, R38 ;  /* 0x0000002600267308 */ /* 0x000e620000000800 */
[----:B----4-:R-:W-:Y:S01]  /*0df0*/  FADD.FTZ R91, -R89, 1 ;  /* 0x3f800000595b7421 */ /* 0x010fe20000010100 */
[----:B------:R-:W-:Y:S01]  /*0e00*/  FFMA.FTZ R73, R57, R29, R56 ;  /* 0x0000001d39497223 */ /* 0x000fe20000010038 */
[----:B------:R-:W-:Y:S01]  /*0e10*/  FMUL.FTZ R82, R81, R80 ;  /* 0x0000005051527220 */ /* 0x000fe20000410000 */
[----:B------:R-:W-:Y:S01]  /*0e20*/  FFMA.FTZ R84, R84, R83, 1 ;  /* 0x3f80000054547423 */ /* 0x000fe20000010053 */
[----:B------:R-:W-:Y:S01]  /*0e30*/  FMUL.FTZ R93, R77, -1.4426950216293334961 ;  /* 0xbfb8aa3b4d5d7820 */ /* 0x000fe20000410000 */
[----:B------:R-:W-:Y:S01]  /*0e40*/  FFMA.FTZ R80, R88, R91, 1 ;  /* 0x3f80000058507423 */ /* 0x000fe2000001005b */
[----:B------:R-:W-:Y:S01]  /*0e50*/  FMUL.FTZ R92, R73, -1.4426950216293334961 ;  /* 0xbfb8aa3b495c7820 */ /* 0x000fe20000410000 */
[----:B------:R-:W-:Y:S01]  /*0e60*/  FMUL.FTZ R88, R86, R87 ;  /* 0x0000005756587220 */ /* 0x000fe20000410000 */
[----:B------:R-:W-:Y:S01]  /*0e70*/  FMUL.FTZ R85, R85, R84 ;  /* 0x0000005455557220 */ /* 0x000fe20000410000 */
[----:B0-----:R-:W-:Y:S01]  /*0e80*/  FADD.FTZ R87, R75, 1 ;  /* 0x3f8000004b577421 */ /* 0x001fe20000010000 */
[----:B------:R-:W-:Y:S01]  /*0e90*/  FMUL.FTZ R84, R89, R80 ;  /* 0x0000005059547220 */ /* 0x000fe20000410000 */
[----:B------:R-:W-:Y:S01]  /*0ea0*/  PRMT R75, R13, 0x7632, R75 ;  /* 0x000076320d4b7816 */ /* 0x000fe2000000004b */
[----:B------:R-:W0:Y:S01]  /*0eb0*/  MUFU.EX2 R93, R93 ;  /* 0x0000005d005d7308 */ /* 0x000e220000000800 */
[----:B------:R-:W-:-:S02]  /*0ec0*/  SHF.L.U32 R81, R12, 0x10, RZ ;  /* 0x000000100c517819 */ /* 0x000fc400000006ff */
[----:B------:R-:W-:Y:S02]  /*0ed0*/  PRMT R80, R12, 0x7632, R80 ;  /* 0x000076320c507816 */ /* 0x000fe40000000050 */
[----:B------:R-:W-:Y:S02]  /*0ee0*/  SHF.L.U32 R83, R13, 0x10, RZ ;  /* 0x000000100d537819 */ /* 0x000fe400000006ff */
[----:B------:R-:W-:Y:S01]  /*0ef0*/  SHF.L.U32 R75, R75, 0x10, RZ ;  /* 0x000000104b4b7819 */ /* 0x000fe200000006ff */
[----:B------:R-:W2:Y:S01]  /*0f00*/  MUFU.EX2 R92, R92 ;  /* 0x0000005c005c7308 */ /* 0x000ea20000000800 */
[----:B------:R-:W-:Y:S01]  /*0f10*/  SHF.L.U32 R86, R80, 0x10, RZ ;  /* 0x0000001050567819 */ /* 0x000fe200000006ff */
[----:B------:R-:W-:Y:S01]  /*0f20*/  FMUL.FTZ R80, R81, R82 ;  /* 0x0000005251507220 */ /* 0x000fe20000410000 */
[----:B------:R-:W-:Y:S01]  /*0f30*/  FMUL.FTZ R82, R83, R88 ;  /* 0x0000005853527220 */ /* 0x000fe20000410000 */
[----:B------:R-:W-:Y:S01]  /*0f40*/  SHF.L.U32 R35, R16, 0x10, RZ ;  /* 0x0000001010237819 */ /* 0x000fe200000006ff */
[----:B-1----:R-:W-:Y:S01]  /*0f50*/  FADD.FTZ R88, R38, 1 ;  /* 0x3f80000026587421 */ /* 0x002fe20000010000 */
[----:B------:R-:W-:Y:S01]  /*0f60*/  FMUL.FTZ R38, R75, R84 ;  /* 0x000000544b267220 */ /* 0x000fe20000410000 */
[----:B------:R-:W-:Y:S01]  /*0f70*/  SHF.L.U32 R37, R17, 0x10, RZ ;  /* 0x0000001011257819 */ /* 0x000fe200000006ff */
[----:B------:R-:W-:Y:S01]  /*0f80*/  FMUL.FTZ R86, R86, R85 ;  /* 0x0000005556567220 */ /* 0x000fe20000410000 */
[----:B------:R-:W-:Y:S01]  /*0f90*/  PRMT R75, R16, 0x7632, R75 ;  /* 0x00007632104b7816 */ /* 0x000fe2000000004b */
[----:B------:R-:W-:Y:S01]  /*0fa0*/  FMUL.FTZ R84, R3, R80 ;  /* 0x0000005003547220 */ /* 0x000fe20000410000 */
[C---:B------:R-:W-:Y:S01]  /*0fb0*/  FADD.FTZ R35, -R4.reuse, R35 ;  /* 0x0000002304237221 */ /* 0x040fe20000010100 */
[----:B------:R-:W-:Y:S01]  /*0fc0*/  SHF.L.U32 R85, R15, 0x10, RZ ;  /* 0x000000100f557819 */ /* 0x000fe200000006ff */
[----:B------:R-:W-:Y:S01]  /*0fd0*/  FMUL.FTZ R83, R57, R86 ;  /* 0x0000005639537220 */ /* 0x000fe20000410000 */
[----:B------:R-:W-:Y:S01]  /*0fe0*/  FFMA.FTZ R84, R5, R84, RZ ;  /* 0x0000005405547223 */ /* 0x000fe200000100ff */
[----:B------:R-:W-:Y:S01]  /*0ff0*/  FADD.FTZ R37, -R4, R37 ;  /* 0x0000002504257221 */ /* 0x000fe20000010100 */
[----:B------:R-:W-:Y:S01]  /*1000*/  PRMT R81, R17, 0x7632, R81 ;  /* 0x0000763211517816 */ /* 0x000fe20000000051 */
[----:B------:R-:W-:-:S02]  /*1010*/  IMAD.U32 R75, R75, 0x10000, RZ ;  /* 0x000100004b4b7824 */ /* 0x000fc400078e00ff */
[----:B------:R-:W-:Y:S01]  /*1020*/  FMUL.FTZ R74, R68, R35 ;  /* 0x00000023444a7220 */ /* 0x000fe20000410000 */
[----:B------:R-:W-:Y:S01]  /*1030*/  FADD.FTZ R89, -R4, R85 ;  /* 0x0000005504597221 */ /* 0x000fe20000010100 */
[----:B------:R-:W-:Y:S01]  /*1040*/  FFMA.FTZ R94, R33, R83, R84 ;  /* 0x00000053215e7223 */ /* 0x000fe20000010054 */
[----:B0-----:R-:W-:Y:S01]  /*1050*/  FADD.FTZ R93, R93, 1 ;  /* 0x3f8000005d5d7421 */ /* 0x001fe20000010000 */
[----:B------:R-:W-:Y:S01]  /*1060*/  FMUL.FTZ R76, R68, R37 ;  /* 0x00000025444c7220 */ /* 0x000fe20000410000 */
[----:B------:R-:W-:Y:S01]  /*1070*/  SHF.L.U32 R85, R81, 0x10, RZ ;  /* 0x0000001051557819 */ /* 0x000fe200000006ff */
[----:B------:R-:W-:Y:S01]  /*1080*/  FADD.FTZ R83, -R4, R75 ;  /* 0x0000004b04537221 */ /* 0x000fe20000010100 */
[----:B------:R-:W-:Y:S01]  /*1090*/  FFMA.FTZ R34, R3, R74, R52 ;  /* 0x0000004a03227223 */ /* 0x000fe20000010034 */
[----:B--2---:R-:W-:Y:S01]  /*10a0*/  FADD.FTZ R91, R92, 1 ;  /* 0x3f8000005c5b7421 */ /* 0x004fe20000010000 */
[----:B------:R-:W0:Y:S01]  /*10b0*/  MUFU.RCP R88, R88 ;  /* 0x0000005800587308 */ /* 0x000e220000001000 */
[----:B------:R-:W-:Y:S01]  /*10c0*/  FFMA.FTZ R92, R33, R86, R24 ;  /* 0x00000056215c7223 */ /* 0x000fe20000010018 */
[----:B------:R-:W-:Y:S01]  /*10d0*/  FFMA.FTZ R35, R53, R76, R54 ;  /* 0x0000004c35237223 */ /* 0x000fe20000010036 */
[----:B------:R-:W-:Y:S01]  /*10e0*/  FMUL.FTZ R24, R68, R83 ;  /* 0x0000005344187220 */ /* 0x000fe20000410000 */
[----:B------:R-:W-:Y:S01]  /*10f0*/  FADD.FTZ R85, -R4, R85 ;  /* 0x0000005504557221 */ /* 0x000fe20000010100 */
[----:B------:R-:W-:-:S03]  /*1100*/  FMUL.FTZ R41, R34, -1.4426950216293334961 ;  /* 0xbfb8aa3b22297820 */ /* 0x000fc60000410000 */
[----:B------:R-:W1:Y:S01]  /*1110*/  MUFU.RCP R87, R87 ;  /* 0x0000005700577308 */ /* 0x000e620000001000 */
[----:B------:R-:W-:Y:S01]  /*1120*/  FMUL.FTZ R37, R35, -1.4426950216293334961 ;  /* 0xbfb8aa3b23257820 */ /* 0x000fe20000410000 */
[----:B------:R-:W-:Y:S01]  /*1130*/  FFMA.FTZ R83, R57, R24, R56 ;  /* 0x0000001839537223 */ /* 0x000fe20000010038 */
[----:B------:R-:W-:Y:S01]  /*1140*/  FFMA.FTZ R33, R71, R38, R20 ;  /* 0x0000002647217223 */ /* 0x000fe20000010014 */
[----:B------:R-:W-:-:S04]  /*1150*/  FMUL.FTZ R20, R68, R85 ;  /* 0x0000005544147220 */ /* 0x000fc80000410000 */
[----:B------:R-:W2:Y:S01]  /*1160*/  MUFU.RCP R93, R93 ;  /* 0x0000005d005d7308 */ /* 0x000ea20000001000 */
[----:B------:R-:W-:Y:S01]  /*1170*/  FMUL.FTZ R81, R53, R82 ;  /* 0x0000005235517220 */ /* 0x000fe20000410000 */
[----:B------:R-:W-:Y:S01]  /*1180*/  FMUL.FTZ R95, R83, -1.4426950216293334961 ;  /* 0xbfb8aa3b535f7820 */ /* 0x000fe20000410000 */
[----:B------:R-:W-:-:S05]  /*1190*/  FFMA.FTZ R85, R59, R20, R58 ;  /* 0x000000143b557223 */ /* 0x000fca000001003a */
[----:B------:R-:W3:Y:S01]  /*11a0*/  MUFU.RCP R91, R91 ;  /* 0x0000005b005b7308 */ /* 0x000ee20000001000 */
[----:B------:R-:W-:Y:S01]  /*11b0*/  FMUL.FTZ R84, R68, R89 ;  /* 0x0000005944547220 */ /* 0x000fe20000410000 */
[----:B------:R-:W-:Y:S01]  /*11c0*/  FFMA.FTZ R94, R69, R81, R94 ;  /* 0x00000051455e7223 */ /* 0x000fe2000001005e */
[----:B------:R-:W-:-:S05]  /*11d0*/  FMUL.FTZ R89, R59, R38 ;  /* 0x000000263b597220 */ /* 0x000fca0000410000 */
[----:B------:R-:W4:Y:S01]  /*11e0*/  MUFU.EX2 R41, R41 ;  /* 0x0000002900297308 */ /* 0x000f220000000800 */
[----:B------:R-:W-:Y:S01]  /*11f0*/  FMUL.FTZ R97, R85, -1.4426950216293334961 ;  /* 0xbfb8aa3b55617820 */ /* 0x000fe20000410000 */
[----:B------:R-:W-:-:S06]  /*1200*/  FFMA.FTZ R89, R71, R89, R94 ;  /* 0x0000005947597223 */ /* 0x000fcc000001005e */
[----:B------:R-:W5:Y:S01]  /*1210*/  MUFU.EX2 R37, R37 ;  /* 0x0000002500257308 */ /* 0x000f620000000800 */
[----:B0-----:R-:W-:Y:S01]  /*1220*/  FADD.FTZ R94, -R88, 1 ;  /* 0x3f800000585e7421 */ /* 0x001fe20000010100 */
[----:B-1----:R-:W-:Y:S01]  /*1230*/  FADD.FTZ R71, -R87, 1 ;  /* 0x3f80000057477421 */ /* 0x002fe20000010100 */
[----:B--2---:R-:W-:-:S05]  /*1240*/  FADD.FTZ R96, -R93, 1 ;  /* 0x3f8000005d607421 */ /* 0x004fca0000010100 */
[----:B------:R-:W0:Y:S01]  /*1250*/  MUFU.EX2 R95, R95 ;  /* 0x0000005f005f7308 */ /* 0x000e220000000800 */
[----:B------:R-:W-:Y:S01]  /*1260*/  FFMA.FTZ R39, R39, R94, 1 ;  /* 0x3f80000027277423 */ /* 0x000fe2000001005e */
[----:B------:R-:W-:Y:S01]  /*1270*/  FFMA.FTZ R40, R40, R71, 1 ;  /* 0x3f80000028287423 */ /* 0x000fe20000010047 */
[----:B---3--:R-:W-:Y:S01]  /*1280*/  FADD.FTZ R94, -R91, 1 ;  /* 0x3f8000005b5e7421 */ /* 0x008fe20000010100 */
[----:B------:R-:W-:-:S04]  /*1290*/  FFMA.FTZ R98, R77, R96, 1 ;  /* 0x3f8000004d627423 */ /* 0x000fc80000010060 */
[----:B------:R-:W1:Y:S01]  /*12a0*/  MUFU.EX2 R97, R97 ;  /* 0x0000006100617308 */ /* 0x000e620000000800 */
[----:B------:R-:W-:Y:S01]  /*12b0*/  SHF.L.U32 R71, R10, 0x10, RZ ;  /* 0x000000100a477819 */ /* 0x000fe200000006ff */
[----:B------:R-:W-:Y:S01]  /*12c0*/  FMUL.FTZ R96, R88, R39 ;  /* 0x0000002758607220 */ /* 0x000fe20000410000 */
[----:B------:R-:W-:Y:S01]  /*12d0*/  FMUL.FTZ R40, R87, R40 ;  /* 0x0000002857287220 */ /* 0x000fe20000410000 */
[----:B----4-:R-:W-:Y:S01]  /*12e0*/  FADD.FTZ R88, R41, 1 ;  /* 0x3f80000029587421 */ /* 0x010fe20000010000 */
[----:B------:R-:W-:Y:S01]  /*12f0*/  FFMA.FTZ R94, R73, R94, 1 ;  /* 0x3f800000495e7423 */ /* 0x000fe2000001005e */
[----:B------:R-:W-:Y:S01]  /*1300*/  FMUL.FTZ R41, R93, R98 ;  /* 0x000000625d297220 */ /* 0x000fe20000410000 */
[----:B------:R-:W-:Y:S01]  /*1310*/  PRMT R39, R10, 0x7632, R39 ;  /* 0x000076320a277816 */ /* 0x000fe20000000027 */
[----:B-----5:R-:W-:Y:S01]  /*1320*/  FADD.FTZ R93, R37, 1 ;  /* 0x3f800000255d7421 */ /* 0x020fe20000010000 */
[----:B------:R-:W-:Y:S01]  /*1330*/  PRMT R37, R14, 0x7632, R37 ;  /* 0x000076320e257816 */ /* 0x000fe20000000025 */
[----:B------:R-:W-:Y:S01]  /*1340*/  FMUL.FTZ R71, R71, R40 ;  /* 0x0000002847477220 */ /* 0x000fe20000410000 */
[----:B------:R-:W-:Y:S01]  /*1350*/  FFMA.FTZ R28, R3, R78, R52 ;  /* 0x0000004e031c7223 */ /* 0x000fe20000010034 */
[----:B------:R-:W-:Y:S01]  /*1360*/  FMUL.FTZ R94, R91, R94 ;  /* 0x0000005e5b5e7220 */ /* 0x000fe20000410000 */
[----:B------:R-:W-:Y:S01]  /*1370*/  PRMT R40, R11, 0x7632, R40 ;  /* 0x000076320b287816 */ /* 0x000fe20000000028 */
[----:B0-----:R-:W-:Y:S01]  /*1380*/  FADD.FTZ R91, R95, 1 ;  /* 0x3f8000005f5b7421 */ /* 0x001fe20000010000 */
[----:B------:R-:W-:Y:S01]  /*1390*/  SHF.L.U32 R39, R39, 0x10, RZ ;  /* 0x0000001027277819 */ /* 0x000fe200000006ff */
[----:B------:R-:W0:Y:S01]  /*13a0*/  MUFU.RCP R88, R88 ;  /* 0x0000005800587308 */ /* 0x000e220000001000 */
[----:B------:R-:W-:Y:S01]  /*13b0*/  SHF.L.U32 R77, R37, 0x10, RZ ;  /* 0x00000010254d7819 */ /* 0x000fe200000006ff */
[----:B------:R-:W-:Y:S01]  /*13c0*/  FMUL.FTZ R36, R28, -1.4426950216293334961 ;  /* 0xbfb8aa3b1c247820 */ /* 0x000fe20000410000 */
[----:B------:R-:W-:Y:S01]  /*13d0*/  SHF.L.U32 R40, R40, 0x10, RZ ;  /* 0x0000001028287819 */ /* 0x000fe200000006ff */
[----:B------:R-:W-:Y:S01]  /*13e0*/  FMUL.FTZ R94, R39, R94 ;  /* 0x0000005e275e7220 */ /* 0x000fe20000410000 */
[----:B------:R-:W-:Y:S01]  /*13f0*/  SHF.L.U32 R73, R11, 0x10, RZ ;  /* 0x000000100b497819 */ /* 0x000fe200000006ff */
[----:B-1----:R-:W-:Y:S01]  /*1400*/  FADD.FTZ R87, R97, 1 ;  /* 0x3f80000061577421 */ /* 0x002fe20000010000 */
[----:B------:R-:W-:Y:S01]  /*1410*/  PRMT R37, R15, 0x7632, R37 ;  /* 0x000076320f257816 */ /* 0x000fe20000000025 */
[----:B------:R-:W1:Y:S01]  /*1420*/  MUFU.RCP R93, R93 ;  /* 0x0000005d005d7308 */ /* 0x000e620000001000 */
[----:B------:R-:W-:Y:S01]  /*1430*/  FMUL.FTZ R39, R3, R71 ;  /* 0x0000004703277220 */ /* 0x000fe20000410000 */
[----:B------:R-:W-:Y:S01]  /*1440*/  FADD.FTZ R77, -R4, R77 ;  /* 0x0000004d044d7221 */ /* 0x000fe20000010100 */
[----:B------:R-:W-:Y:S01]  /*1450*/  FMUL.FTZ R40, R40, R41 ;  /* 0x0000002928287220 */ /* 0x000fe20000410000 */
[----:B------:R-:W-:Y:S01]  /*1460*/  FFMA.FTZ R75, R53, R84, R54 ;  /* 0x00000054354b7223 */ /* 0x000fe20000010036 */
[----:B------:R-:W-:-:S03]  /*1470*/  FMUL.FTZ R73, R73, R96 ;  /* 0x0000006049497220 */ /* 0x000fc60000410000 */
[----:B------:R-:W2:Y:S01]  /*1480*/  MUFU.RCP R91, R91 ;  /* 0x0000005b005b7308 */ /* 0x000ea20000001000 */
[----:B------:R-:W-:Y:S02]  /*1490*/  IMAD.U32 R41, R37, 0x10000, RZ ;  /* 0x0001000025297824 */ /* 0x000fe400078e00ff */
[----:B------:R-:W-:Y:S01]  /*14a0*/  FFMA.FTZ R96, R70, R39, R89 ;  /* 0x0000002746607223 */ /* 0x000fe20000010059 */
[----:B------:R-:W-:Y:S01]  /*14b0*/  FMUL.FTZ R37, R68, R77 ;  /* 0x0000004d44257220 */ /* 0x000fe20000410000 */
[----:B------:R-:W-:-:S03]  /*14c0*/  FMUL.FTZ R39, R57, R94 ;  /* 0x0000005e39277220 */ /* 0x000fc60000410000 */
[----:B------:R-:W3:Y:S01]  /*14d0*/  MUFU.EX2 R36, R36 ;  /* 0x0000002400247308 */ /* 0x000ee20000000800 */
[----:B------:R-:W-:Y:S01]  /*14e0*/  FMUL.FTZ R81, R75, -1.4426950216293334961 ;  /* 0xbfb8aa3b4b517820 */ /* 0x000fe20000410000 */
[----:B------:R-:W-:Y:S01]  /*14f0*/  FADD.FTZ R95, -R4, R41 ;  /* 0x00000029045f7221 */ /* 0x000fe20000010100 */
[----:B------:R-:W-:Y:S01]  /*1500*/  FFMA.FTZ R41, R57, R37, R56 ;  /* 0x0000002539297223 */ /* 0x000fe20000010038 */
[----:B------:R-:W-:-:S04]  /*1510*/  FFMA.FTZ R77, R29, R39, R96 ;  /* 0x000000271d4d7223 */ /* 0x000fc80000010060 */
[----:B------:R-:W4:Y:S01]  /*1520*/  MUFU.RCP R87, R87 ;  /* 0x0000005700577308 */ /* 0x000f220000001000 */
[----:B------:R-:W-:Y:S01]  /*1530*/  FFMA.FTZ R96, R3, R80, RZ ;  /* 0x0000005003607223 */ /* 0x000fe200000100ff */
[----:B------:R-:W-:Y:S01]  /*1540*/  FMUL.FTZ R89, R53, R73 ;  /* 0x0000004935597220 */ /* 0x000fe20000410000 */
[----:B------:R-:W-:Y:S01]  /*1550*/  FMUL.FTZ R98, R41, -1.4426950216293334961 ;  /* 0xbfb8aa3b29627820 */ /* 0x000fe20000410000 */
[----:B0-----:R-:W-:Y:S01]  /*1560*/  FADD.FTZ R97, -R88, 1 ;  /* 0x3f80000058617421 */ /* 0x001fe20000010100 */
[----:B------:R-:W-:Y:S01]  /*1570*/  FMUL.FTZ R39, R68, R95 ;  /* 0x0000005f44277220 */ /* 0x000fe20000410000 */
[----:B------:R-:W-:Y:S01]  /*1580*/  FFMA.FTZ R96, R57, R86, R96 ;  /* 0x0000005639607223 */ /* 0x000fe20000010060 */
[----:B------:R-:W-:Y:S01]  /*1590*/  FADD.FTZ R25, R86, R25 ;  /* 0x0000001956197221 */ /* 0x000fe20000010000 */
[----:B------:R-:W0:Y:S01]  /*15a0*/  MUFU.EX2 R81, R81 ;  /* 0x0000005100517308 */ /* 0x000e220000000800 */
[----:B-1----:R-:W-:Y:S01]  /*15b0*/  FADD.FTZ R86, -R93, 1 ;  /* 0x3f8000005d567421 */ /* 0x002fe20000010100 */
[----:B------:R-:W-:Y:S01]  /*15c0*/  FFMA.FTZ R89, R72, R89, R77 ;  /* 0x0000005948597223 */ /* 0x000fe2000001004d */
[----:B------:R-:W-:Y:S01]  /*15d0*/  FFMA.FTZ R97, R34, R97, 1 ;  /* 0x3f80000022617423 */ /* 0x000fe20000010061 */
[----:B------:R-:W-:Y:S01]  /*15e0*/  FFMA.FTZ R77, R59, R39, R58 ;  /* 0x000000273b4d7223 */ /* 0x000fe2000001003a */
[----:B--2---:R-:W-:-:S03]  /*15f0*/  FADD.FTZ R34, -R91, 1 ;  /* 0x3f8000005b227421 */ /* 0x004fc60000010100 */
[----:B------:R1:W2:Y:S01]  /*1600*/  MUFU.EX2 R99, R98 ;  /* 0x0000006200637308 */ /* 0x0002a20000000800 */
[----:B------:R-:W-:Y:S01]  /*1610*/  FFMA.FTZ R86, R35, R86, 1 ;  /* 0x3f80000023567423 */ /* 0x000fe20000010056 */
[----:B---3--:R-:W-:Y:S01]  /*1620*/  FADD.FTZ R35, R36, 1 ;  /* 0x3f80000024237421 */ /* 0x008fe20000010000 */
[----:B------:R-:W-:Y:S01]  /*1630*/  FMUL.FTZ R100, R77, -1.4426950216293334961 ;  /* 0xbfb8aa3b4d647820 */ /* 0x000fe20000410000 */
[----:B------:R-:W-:Y:S01]  /*1640*/  FFMA.FTZ R36, R83, R34, 1 ;  /* 0x3f80000053247423 */ /* 0x000fe20000010022 */
[----:B----4-:R-:W-:Y:S01]  /*1650*/  FADD.FTZ R34, -R87, 1 ;  /* 0x3f80000057227421 */ /* 0x010fe20000010100 */
[----:B------:R-:W-:Y:S01]  /*1660*/  FMUL.FTZ R93, R93, R86 ;  /* 0x000000565d5d7220 */ /* 0x000fe20000410000 */
[----:B------:R-:W-:Y:S01]  /*1670*/  SHF.L.U32 R86, R8, 0x10, RZ ;  /* 0x0000001008567819 */ /* 0x000fe200000006ff */
[----:B------:R-:W-:Y:S01]  /*1680*/  FMUL.FTZ R97, R88, R97 ;  /* 0x0000006158617220 */ /* 0x000fe20000410000 */
[----:B-1----:R-:W-:Y:S01]  /*1690*/  FFMA.FTZ R98, R85, R34, 1 ;  /* 0x3f80000055627423 */ /* 0x002fe20000010022 */
[----:B------:R-:W1:Y:S01]  /*16a0*/  MUFU.EX2 R100, R100 ;  /* 0x0000006400647308 */ /* 0x000e620000000800 */
[----:B------:R-:W-:Y:S01]  /*16b0*/  PRMT R34, R8, 0x7632, R34 ;  /* 0x0000763208227816 */ /* 0x000fe20000000022 */
[----:B0-----:R-:W-:Y:S01]  /*16c0*/  FADD.FTZ R83, R81, 1 ;  /* 0x3f80000051537421 */ /* 0x001fe20000010000 */
[----:B------:R-:W-:Y:S01]  /*16d0*/  FMUL.FTZ R95, R59, R40 ;  /* 0x000000283b5f7220 */ /* 0x000fe20000410000 */
[----:B------:R-:W-:Y:S01]  /*16e0*/  FMUL.FTZ R86, R86, R97 ;  /* 0x0000006156567220 */ /* 0x000fe20000410000 */
[----:B------:R-:W-:Y:S01]  /*16f0*/  SHF.L.U32 R34, R34, 0x10, RZ ;  /* 0x0000001022227819 */ /* 0x000fe200000006ff */
[----:B------:R-:W-:Y:S01]  /*1700*/  FMUL.FTZ R91, R91, R36 ;  /* 0x000000245b5b7220 */ /* 0x000fe20000410000 */
[----:B--2---:R-:W-:Y:S01]  /*1710*/  FADD.FTZ R85, R99, 1 ;  /* 0x3f80000063557421 */ /* 0x004fe20000010000 */
[----:B------:R-:W0:Y:S01]  /*1720*/  MUFU.RCP R35, R35 ;  /* 0x0000002300237308 */ /* 0x000e220000001000 */
[----:B------:R-:W-:Y:S01]  /*1730*/  FFMA.FTZ R89, R32, R95, R89 ;  /* 0x0000005f20597223 */ /* 0x000fe20000010059 */
[----:B------:R-:W-:Y:S01]  /*1740*/  SHF.L.U32 R88, R9, 0x10, RZ ;  /* 0x0000001009587819 */ /* 0x000fe200000006ff */
[----:B------:R-:W-:Y:S01]  /*1750*/  FMUL.FTZ R81, R3, R86 ;  /* 0x0000005603517220 */ /* 0x000fe20000410000 */
[----:B------:R-:W-:-:S04]  /*1760*/  FMUL.FTZ R34, R34, R91 ;  /* 0x0000005b22227220 */ /* 0x000fc80000410000 */
[----:B------:R-:W2:Y:S01]  /*1770*/  MUFU.RCP R83, R83 ;  /* 0x0000005300537308 */ /* 0x000ea20000001000 */
[----:B------:R-:W-:Y:S01]  /*1780*/  FFMA.FTZ R81, R74, R81, R89 ;  /* 0x000000514a517223 */ /* 0x000fe20000010059 */
[----:B------:R-:W-:Y:S01]  /*1790*/  FMUL.FTZ R88, R88, R93 ;  /* 0x0000005d58587220 */ /* 0x000fe20000410000 */
[----:B------:R-:W-:Y:S01]  /*17a0*/  FMUL.FTZ R89, R57, R34 ;  /* 0x0000002239597220 */ /* 0x000fe20000410000 */
[----:B------:R-:W-:-:S04]  /*17b0*/  FMUL.FTZ R91, R87, R98 ;  /* 0x00000062575b7220 */ /* 0x000fc80000410000 */
[----:B------:R-:W3:Y:S01]  /*17c0*/  MUFU.RCP R85, R85 ;  /* 0x0000005500557308 */ /* 0x000ee20000001000 */
[----:B-1----:R-:W-:Y:S01]  /*17d0*/  FADD.FTZ R100, R100, 1 ;  /* 0x3f80000064647421 */ /* 0x002fe20000010000 */
[----:B------:R-:W-:Y:S01]  /*17e0*/  FFMA.FTZ R81, R24, R89, R81 ;  /* 0x0000005918517223 */ /* 0x000fe20000010051 */
[C---:B------:R-:W-:Y:S01]  /*17f0*/  FMUL.FTZ R87, R53.reuse, R88 ;  /* 0x0000005835577220 */ /* 0x040fe20000410000 */
[----:B------:R-:W-:-:S03]  /*1800*/  FFMA.FTZ R96, R53, R82, R96 ;  /* 0x0000005235607223 */ /* 0x000fc60000010060 */
[----:B------:R-:W-:Y:S01]  /*1810*/  FFMA.FTZ R87, R76, R87, R81 ;  /* 0x000000574c577223 */ /* 0x000fe20000010051 */
[----:B------:R-:W-:Y:S01]  /*1820*/  FFMA.FTZ R81, R29, R94, R92 ;  /* 0x0000005e1d517223 */ /* 0x000fe2000001005c */
[----:B------:R-:W1:Y:S01]  /*1830*/  MUFU.RCP R100, R100 ;  /* 0x0000006400647308 */ /* 0x000e620000001000 */
[----:B0-----:R-:W-:Y:S01]  /*1840*/  FADD.FTZ R29, -R35, 1 ;  /* 0x3f800000231d7421 */ /* 0x001fe20000010100 */
[----:B------:R-:W-:Y:S01]  /*1850*/  FADD.FTZ R21, R38, R21 ;  /* 0x0000001526157221 */ /* 0x000fe20000010000 */
[----:B------:R-:W-:Y:S01]  /*1860*/  FFMA.FTZ R96, R59, R38, R96 ;  /* 0x000000263b607223 */ /* 0x000fe20000010060 */
[----:B------:R-:W-:Y:S01]  /*1870*/  PRMT R36, R9, 0x7632, R36 ;  /* 0x0000763209247816 */ /* 0x000fe20000000024 */
[----:B--2---:R-:W-:Y:S01]  /*1880*/  FADD.FTZ R38, -R83, 1 ;  /* 0x3f80000053267421 */ /* 0x004fe20000010100 */
[----:B------:R-:W-:Y:S01]  /*1890*/  FFMA.FTZ R28, R28, R29, 1 ;  /* 0x3f8000001c1c7423 */ /* 0x000fe2000001001d */
[----:B---3--:R-:W-:Y:S01]  /*18a0*/  FADD.FTZ R92, -R85, 1 ;  /* 0x3f800000555c7421 */ /* 0x008fe20000010100 */
[----:B------:R-:W-:Y:S01]  /*18b0*/  SHF.L.U32 R36, R36, 0x10, RZ ;  /* 0x0000001024247819 */ /* 0x000fe200000006ff */
[----:B------:R-:W-:Y:S01]  /*18c0*/  FFMA.FTZ R98, R75, R38, 1 ;  /* 0x3f8000004b627423 */ /* 0x000fe20000010026 */
[----:B------:R-:W-:Y:S01]  /*18d0*/  FMUL.FTZ R38, R35, R28 ;  /* 0x0000001c23267220 */ /* 0x000fe20000410000 */
[C---:B------:R-:W-:Y:S01]  /*18e0*/  PRMT R28, R6.reuse, 0x7632, R28 ;  /* 0x00007632061c7816 */ /* 0x040fe2000000001c */
[----:B------:R-:W-:Y:S01]  /*18f0*/  FFMA.FTZ R92, R41, R92, 1 ;  /* 0x3f800000295c7423 */ /* 0x000fe2000001005c */
[----:B------:R-:W-:Y:S01]  /*1900*/  SHF.L.U32 R75, R6, 0x10, RZ ;  /* 0x00000010064b7819 */ /* 0x000fe200000006ff */
[----:B------:R-:W-:Y:S01]  /*1910*/  FMUL.FTZ R36, R36, R91 ;  /* 0x0000005b24247220 */ /* 0x000fe20000410000 */
[----:B------:R-:W-:Y:S01]  /*1920*/  SHF.L.U32 R28, R28, 0x10, RZ ;  /* 0x000000101c1c7819 */ /* 0x000fe200000006ff */
[----:B------:R-:W-:Y:S01]  /*1930*/  FMUL.FTZ R85, R85, R92 ;  /* 0x0000005c55557220 */ /* 0x000fe20000410000 */
[----:B------:R-:W-:Y:S01]  /*1940*/  FFMA.FTZ R96, R3, R71, R96 ;  /* 0x0000004703607223 */ /* 0x000fe20000010060 */
[----:B------:R-:W-:Y:S01]  /*1950*/  FMUL.FTZ R89, R59, R36 ;  /* 0x000000243b597220 */ /* 0x000fe20000410000 */
[----:B------:R-:W-:Y:S01]  /*1960*/  FMUL.FTZ R75, R75, R38 ;  /* 0x000000264b4b7220 */ /* 0x000fe20000410000 */
[----:B-1----:R-:W-:Y:S01]  /*1970*/  FADD.FTZ R102, -R100, 1 ;  /* 0x3f80000064667421 */ /* 0x002fe20000010100 */
[----:B------:R-:W-:Y:S01]  /*1980*/  FMUL.FTZ R38, R28, R85 ;  /* 0x000000551c267220 */ /* 0x000fe20000410000 */
[----:B------:R-:W-:Y:S01]  /*1990*/  PRMT R28, R7, 0x7632, R28 ;  /* 0x00007632071c7816 */ /* 0x000fe2000000001c */
[----:B------:R-:W-:Y:S01]  /*19a0*/  FFMA.FTZ R87, R20, R89, R87 ;  /* 0x0000005914577223 */ /* 0x000fe20000010057 */
[----:B------:R-:W-:Y:S01]  /*19b0*/  FFMA.FTZ R96, R57, R94, R96 ;  /* 0x0000005e39607223 */ /* 0x000fe20000010060 */
[----:B------:R-:W-:Y:S01]  /*19c0*/  FMUL.FTZ R29, R3, R75 ;  /* 0x0000004b031d7220 */ /* 0x000fe20000410000 */
[----:B------:R-:W-:Y:S01]  /*19d0*/  FFMA.FTZ R77, R77, R102, 1 ;  /* 0x3f8000004d4d7423 */ /* 0x000fe20000010066 */
[----:B------:R-:W-:Y:S01]  /*19e0*/  SHF.L.U32 R35, R28, 0x10, RZ ;  /* 0x000000101c237819 */ /* 0x000fe200000006ff */
[----:B------:R-:W-:Y:S01]  /*19f0*/  FFMA.FTZ R96, R53, R73, R96 ;  /* 0x0000004935607223 */ /* 0x000fe20000010060 */
[----:B------:R-:W-:Y:S01]  /*1a00*/  FFMA.FTZ R28, R78, R29, R87 ;  /* 0x0000001d4e1c7223 */ /* 0x000fe20000010057 */
[----:B------:R-:W-:Y:S01]  /*1a10*/  FMUL.FTZ R100, R100, R77 ;  /* 0x0000004d64647220 */ /* 0x000fe20000410000 */
[----:B------:R-:W-:Y:S01]  /*1a20*/  FMUL.FTZ R29, R57, R38 ;  /* 0x00000026391d7220 */ /* 0x000fe20000410000 */
[----:B------:R-:W-:-:S02]  /*1a30*/  FFMA.FTZ R96, R59, R40, R96 ;  /* 0x000000283b607223 */ /* 0x000fc40000010060 */
[----:B------:R-:W-:Y:S01]  /*1a40*/  FMUL.FTZ R100, R35, R100 ;  /* 0x0000006423647220 */ /* 0x000fe20000410000 */
[----:B------:R-:W-:Y:S01]  /*1a50*/  FFMA.FTZ R35, R37, R29, R28 ;  /* 0x0000001d25237223 */ /* 0x000fe2000001001c */
[----:B------:R-:W-:Y:S01]  /*1a60*/  FFMA.FTZ R96, R3, R86, R96 ;  /* 0x0000005603607223 */ /* 0x000fe20000010060 */
[----:B------:R-:W0:Y:S03]  /*1a70*/  LDC.64 R28, c[0x0][0x258] ;  /* 0x00009600ff1c7b82 */ /* 0x000e260000000a00 */
[----:B------:R-:W-:Y:S01]  /*1a80*/  FFMA.FTZ R96, R57, R34, R96 ;  /* 0x0000002239607223 */ /* 0x000fe20000010060 */
[----:B------:R-:W-:Y:S01]  /*1a90*/  FMUL.FTZ R98, R83, R98 ;  /* 0x0000006253627220 */ /* 0x000fe20000410000 */
[----:B------:R-:W-:Y:S02]  /*1aa0*/  IMAD.U32 R77, R7, 0x10000, RZ ;  /* 0x00010000074d7824 */ /* 0x000fe400078e00ff */
[----:B------:R-:W-:-:S02]  /*1ab0*/  FFMA.FTZ R96, R53, R88, R96 ;  /* 0x0000005835607223 */ /* 0x000fc40000010060 */
[----:B------:R-:W-:Y:S02]  /*1ac0*/  FMUL.FTZ R77, R77, R98 ;  /* 0x000000624d4d7220 */ /* 0x000fe40000410000 */
[----:B------:R-:W-:Y:S01]  /*1ad0*/  FFMA.FTZ R96, R59, R36, R96 ;  /* 0x000000243b607223 */ /* 0x000fe20000010060 */
[----:B------:R-:W-:Y:S01]  /*1ae0*/  IADD3 R79, P0, R79, 0x2, RZ ;  /* 0x000000024f4f7810 */ /* 0x000fe20007f1e0ff */
[----:B------:R-:W-:Y:S02]  /*1af0*/  FMUL.FTZ R41, R53, R77 ;  /* 0x0000004d35297220 */ /* 0x000fe40000410000 */
[----:B------:R-:W-:Y:S01]  /*1b00*/  FFMA.FTZ R96, R3, R75, R96 ;  /* 0x0000004b03607223 */ /* 0x000fe20000010060 */
[----:B------:R-:W-:Y:S01]  /*1b10*/  IADD3.X R90, RZ, R90, RZ, P0, !PT ;  /* 0x0000005aff5a7210 */ /* 0x000fe200007fe4ff */
[----:B------:R-:W-:Y:S02]  /*1b20*/  FFMA.FTZ R92, R84, R41, R35 ;  /* 0x00000029545c7223 */ /* 0x000fe40000010023 */
[----:B------:R-:W-:Y:S01]  /*1b30*/  FFMA.FTZ R96, R57, R38, R96 ;  /* 0x0000002639607223 */ /* 0x000fe20000010060 */
[----:B------:R-:W-:Y:S01]  /*1b40*/  FFMA.FTZ R35, R32, R40, R33 ;  /* 0x0000002820237223 */ /* 0x000fe20000010021 */
[----:B------:R-:W-:-:S02]  /*1b50*/  FMUL.FTZ R41, R59, R100 ;  /* 0x000000643b297220 */ /* 0x000fc40000410000 */
[----:B------:R-:W-:Y:S01]  /*1b60*/  FFMA.FTZ R96, R53, R77, R96 ;  /* 0x0000004d35607223 */ /* 0x000fe20000010060 */
[----:B0-----:R-:W-:Y:S01]  /*1b70*/  ISETP.GE.U32.AND P0, PT, R79, R28, PT ;  /* 0x0000001c4f00720c */ /* 0x001fe20003f06070 */
[----:B------:R-:W-:Y:S01]  /*1b80*/  FFMA.FTZ R20, R20, R36, R35 ;  /* 0x0000002414147223 */ /* 0x000fe20000010023 */
[----:B------:R-:W-:Y:S01]  /*1b90*/  FFMA.FTZ R35, R5, R80, R26 ;  /* 0x0000005005237223 */ /* 0x000fe2000001001a */
[----:B------:R-:W-:Y:S01]  /*1ba0*/  FFMA.FTZ R33, R39, R41, R92 ;  /* 0x0000002927217223 */ /* 0x000fe2000001005c */
[----:B------:R-:W-:Y:S01]  /*1bb0*/  ISETP.GE.AND.EX P0, PT, R90, R29, PT, P0 ;  /* 0x0000001d5a00720c */ /* 0x000fe20003f06300 */
[----:B------:R-:W-:Y:S01]  /*1bc0*/  FFMA.FTZ R32, R59, R100, R96 ;  /* 0x000000643b207223 */ /* 0x000fe20000010060 */
[----:B------:R-:W-:Y:S01]  /*1bd0*/  FADD.FTZ R26, R80, R27 ;  /* 0x0000001b501a7221 */ /* 0x000fe20000010000 */
[----:B------:R-:W-:Y:S01]  /*1be0*/  FFMA.FTZ R27, R69, R82, R22 ;  /* 0x00000052451b7223 */ /* 0x000fe20000010016 */
[----:B------:R-:W-:Y:S02]  /*1bf0*/  FADD.FTZ R22, R82, R23 ;  /* 0x0000001752167221 */ /* 0x000fe40000010000 */
[----:B------:R-:W-:Y:S01]  /*1c00*/  FADD.FTZ R23, R26, R71 ;  /* 0x000000471a177221 */ /* 0x000fe20000010000 */
[----:B------:R0:W-:Y:S01]  /*1c10*/  STS.64 [R47], R32 ;  /* 0x000000202f007388 */ /* 0x0001e20000000a00 */
        /* <DEDUP_REMOVED lines=8> */
[----:B0-----:R-:W-:Y:S01]  /*1ca0*/  FADD.FTZ R33, R22, R73 ;  /* 0x0000004916217221 */ /* 0x001fe20000010000 */
[----:B------:R-:W-:Y:S01]  /*1cb0*/  FADD.FTZ R22, R23, R86 ;  /* 0x0000005617167221 */ /* 0x000fe20000010000 */
[----:B------:R-:W-:-:S02]  /*1cc0*/  FFMA.FTZ R23, R76, R88, R27 ;  /* 0x000000584c177223 */ /* 0x000fc4000001001b */
[----:B------:R-:W-:Y:S01]  /*1cd0*/  FADD.FTZ R32, R33, R88 ;  /* 0x0000005821207221 */ /* 0x000fe20000010000 */
[----:B------:R-:W-:Y:S01]  /*1ce0*/  HFMA2.MMA R83, -RZ, RZ, 0, 0 ;  /* 0x00000000ff537435 */ /* 0x000fe200000001ff */
[----:B------:R-:W-:Y:S01]  /*1cf0*/  FADD.FTZ R27, R22, R75 ;  /* 0x0000004b161b7221 */ /* 0x000fe20000010000 */
[----:B------:R-:W-:Y:S01]  /*1d00*/  FFMA.FTZ R22, R84, R77, R23 ;  /* 0x0000004d54167223 */ /* 0x000fe20000010017 */
[----:B------:R-:W-:Y:S01]  /*1d10*/  FFMA.FTZ R24, R37, R38, R24 ;  /* 0x0000002625187223 */ /* 0x000fe20000010018 */
[----:B------:R-:W-:Y:S01]  /*1d20*/  FADD.FTZ R25, R25, R38 ;  /* 0x0000002619197221 */ /* 0x000fe20000010000 */
[----:B------:R-:W-:Y:S01]  /*1d30*/  FFMA.FTZ R20, R39, R100, R20 ;  /* 0x0000006427147223 */ /* 0x000fe20000010014 */
[----:B------:R-:W-:Y:S01]  /*1d40*/  FADD.FTZ R21, R21, R100 ;  /* 0x0000006415157221 */ /* 0x000fe20000010000 */
[----:B------:R-:W-:Y:S01]  /*1d50*/  BAR.SYNC.DEFER_BLOCKING 0x0 ;  /* 0x0000000000007b1d */ /* 0x000fe20000010000 */
[----:B------:R-:W-:Y:S01]  /*1d60*/  ISETP.GT.U32.AND P1, PT, R2, 0x3f, PT ;  /* 0x0000003f0200780c */ /* 0x000fe20003f24070 */
[----:B------:R-:W-:Y:S01]  /*1d70*/  FFMA.FTZ R26, R78, R75, R35 ;  /* 0x0000004b4e1a7223 */ /* 0x000fe20000010023 */
[----:B------:R-:W-:Y:S01]  /*1d80*/  MOV R81, RZ ;  /* 0x000000ff00517202 */ /* 0x000fe20000000f00 */
[----:B------:R-:W-:-:S02]  /*1d90*/  FADD.FTZ R23, R32, R77 ;  /* 0x0000004d20177221 */ /* 0x000fc40000010000 */
[----:B------:R-:W-:Y:S08]  /*1da0*/  @!P0 BRA `(.L_x_1210) ;  /* 0x0000000000a88947 */ /* 0x000ff00003800000 */
[----:B------:R-:W0:Y:S01]  /*1db0*/  S2UR UR6, SR_CgaCtaId ;  /* 0x00000000000679c3 */ /* 0x000e220000008800 */
[----:B------:R-:W-:Y:S01]  /*1dc0*/  UMOV UR5, 0x400 ;  /* 0x0000040000057882 */ /* 0x000fe20000000000 */
[----:B------:R-:W-:Y:S01]  /*1dd0*/  SHF.L.U32 R32, R2, 0x1, RZ ;  /* 0x0000000102207819 */ /* 0x000fe200000006ff */
        /* <DEDUP_REMOVED lines=16> */
[----:B------:R-:W-:-:S02]  /*1ee0*/  LEA R34, R48, R38, 0x3 ;  /* 0x0000002630227211 */ /* 0x000fc400078e18ff */
[-C--:B------:R-:W-:Y:S01]  /*1ef0*/  LEA R36, R49, R38.reuse, 0x3 ;  /* 0x0000002631247211 */ /* 0x080fe200078e18ff */
[----:B------:R0:W-:Y:S01]  /*1f00*/  STS.64 [R40], R24 ;  /* 0x0000001828007388 */ /* 0x0001e20000000a00 */
[-C--:B------:R-:W-:Y:S02]  /*1f10*/  LEA R39, R50, R38.reuse, 0x3 ;  /* 0x0000002632277211 */ /* 0x080fe400078e18ff */
[----:B------:R-:W-:Y:S01]  /*1f20*/  LEA R32, R51, R38, 0x3 ;  /* 0x0000002633207211 */ /* 0x000fe200078e18ff */
        /* <DEDUP_REMOVED lines=18> */
.L_x_1210:
[----:B------:R-:W-:Y:S04]  /*2050*/  BSSY B0, `(.L_x_1211) ;  /* 0x0000028000007945 */ /* 0x000fe80003800000 */
[----:B------:R-:W-:Y:S05]  /*2060*/  @P1 BRA `(.L_x_1212) ;  /* 0x0000000000981947 */ /* 0x000fea0003800000 */
[----:B0-----:R-:W-:Y:S02]  /*2070*/  SHF.R.U32.HI R32, RZ, 0x2, R2 ;  /* 0x00000002ff207819 */ /* 0x001fe40000011602 */
[----:B------:R-:W-:-:S03]  /*2080*/  SHF.L.U32 R33, R2, 0x3, RZ ;  /* 0x0000000302217819 */ /* 0x000fc600000006ff */
[----:B------:R-:W-:Y:S01]  /*2090*/  IMAD R32, R32, 0x14, RZ ;  /* 0x0000001420207824 */ /* 0x000fe200078e02ff */
[----:B------:R-:W-:-:S04]  /*20a0*/  LOP3.LUT R39, R33, 0x18, RZ, 0xc0, !PT ;  /* 0x0000001821277812 */ /* 0x000fc800078ec0ff */
[----:B------:R-:W-:Y:S02]  /*20b0*/  SHF.R.U32.HI R34, RZ, 0x2, R32 ;  /* 0x00000002ff227819 */ /* 0x000fe40000011620 */
[C---:B------:R-:W-:Y:S02]  /*20c0*/  IADD3 R35, R32.reuse, 0x4, RZ ;  /* 0x0000000420237810 */ /* 0x040fe40007ffe0ff */
[----:B------:R-:W-:Y:S01]  /*20d0*/  IADD3 R37, R32, 0x8, RZ ;  /* 0x0000000820257810 */ /* 0x000fe20007ffe0ff */
[----:B------:R-:W-:Y:S01]  /*20e0*/  IMAD R34, R34, 0x28, R45 ;  /* 0x0000002822227824 */ /* 0x000fe200078e022d */
[----:B------:R-:W-:Y:S02]  /*20f0*/  SHF.R.U32.HI R36, RZ, 0x2, R35 ;  /* 0x00000002ff247819 */ /* 0x000fe40000011623 */
[----:B------:R-:W-:Y:S02]  /*2100*/  IADD3 R35, R32, 0xc, RZ ;  /* 0x0000000c20237810 */ /* 0x000fe40007ffe0ff */
[----:B------:R-:W-:Y:S01]  /*2110*/  SHF.R.U32.HI R38, RZ, 0x2, R37 ;  /* 0x00000002ff267819 */ /* 0x000fe20000011625 */
[----:B------:R-:W-:Y:S01]  /*2120*/  IMAD R36, R36, 0x28, R45 ;  /* 0x0000002824247824 */ /* 0x000fe200078e022d */
[----:B------:R-:W-:Y:S01]  /*2130*/  IADD3 R33, R34, R39, RZ ;  /* 0x0000002722217210 */ /* 0x000fe20007ffe0ff */
[----:B------:R-:W-:Y:S01]  /*2140*/  VIADD R37, R32, 0x10 ;  /* 0x0000001020257836 */ /* 0x000fe20000000000 */
[----:B------:R-:W-:Y:S01]  /*2150*/  SHF.R.U32.HI R40, RZ, 0x2, R35 ;  /* 0x00000002ff287819 */ /* 0x000fe20000011623 */
[----:B------:R-:W-:Y:S01]  /*2160*/  IMAD R38, R38, 0x28, R45 ;  /* 0x0000002826267824 */ /* 0x000fe200078e022d */
[----:B------:R-:W-:-:S02]  /*2170*/  IADD3 R34, R39, R36, RZ ;  /* 0x0000002427227210 */ /* 0x000fc40007ffe0ff */
[----:B------:R-:W0:Y:S01]  /*2180*/  LDS.64 R32, [R33] ;  /* 0x0000000021207984 */ /* 0x000e220000000a00 */
[----:B------:R-:W-:Y:S01]  /*2190*/  SHF.R.U32.HI R92, RZ, 0x2, R37 ;  /* 0x00000002ff5c7819 */ /* 0x000fe20000011625 */
[--C-:B------:R-:W-:Y:S01]  /*21a0*/  IMAD R40, R40, 0x28, R45.reuse ;  /* 0x0000002828287824 */ /* 0x100fe200078e022d */
[C---:B------:R-:W-:Y:S01]  /*21b0*/  IADD3 R36, R39.reuse, R38, RZ ;  /* 0x0000002627247210 */ /* 0x040fe20007ffe0ff */
[----:B------:R-:W1:Y:S02]  /*21c0*/  LDS.64 R34, [R34] ;  /* 0x0000000022227984 */ /* 0x000e640000000a00 */
[----:B------:R-:W-:Y:S01]  /*21d0*/  IMAD R92, R92, 0x28, R45 ;  /* 0x000000285c5c7824 */ /* 0x000fe200078e022d */
[C---:B------:R-:W-:Y:S02]  /*21e0*/  IADD3 R38, R39.reuse, R40, RZ ;  /* 0x0000002827267210 */ /* 0x040fe40007ffe0ff */
[----:B------:R-:W2:Y:S02]  /*21f0*/  LDS.64 R36, [R36] ;  /* 0x0000000024247984 */ /* 0x000ea40000000a00 */
[----:B------:R-:W-:-:S02]  /*2200*/  IADD3 R40, R39, R92, RZ ;  /* 0x0000005c27287210 */ /* 0x000fc40007ffe0ff */
        /* <DEDUP_REMOVED lines=12> */
.L_x_1212:
[----:B------:R-:W-:Y:S05]  /*22d0*/  BSYNC B0 ;  /* 0x0000000000007941 */ /* 0x000fea0003800000 */
.L_x_1211:
[----:B0-----:R-:W0:Y:S01]  /*22e0*/  SHFL.BFLY PT, R32, R81, 0x2, 0x1f ;  /* 0x0c401f0051207f89 */ /* 0x001e2200000e0000 */
[----:B------:R-:W-:Y:S01]  /*22f0*/  LOP3.LUT P1, RZ, R2, 0xffffffc3, RZ, 0xc0, !PT ;  /* 0xffffffc302ff7812 */ /* 0x000fe2000782c0ff */
[----:B------:R-:W-:Y:S01]  /*2300*/  BSSY B0, `(.L_x_1213) ;  /* 0x0000015000007945 */ /* 0x000fe20003800000 */
[----:B------:R-:W-:Y:S01]  /*2310*/  PRMT R35, R31, 0x7632, R35 ;  /* 0x000076321f237816 */ /* 0x000fe20000000023 */
[----:B------:R-:W1:Y:S01]  /*2320*/  SHFL.BFLY PT, R34, R83, 0x2, 0x1f ;  /* 0x0c401f0053227f89 */ /* 0x000e6200000e0000 */
[----:B0-----:R-:W-:Y:S01]  /*2330*/  FADD.FTZ R32, R32, R81 ;  /* 0x0000005120207221 */ /* 0x001fe20000010000 */
[----:B-1----:R-:W-:-:S04]  /*2340*/  FADD.FTZ R33, R34, R83 ;  /* 0x0000005322217221 */ /* 0x002fc80000010000 */
[----:B------:R-:W0:Y:S01]  /*2350*/  SHFL.BFLY PT, R37, R32, 0x1, 0x1f ;  /* 0x0c201f0020257f89 */ /* 0x000e2200000e0000 */
[----:B------:R-:W-:-:S03]  /*2360*/  PRMT R34, R30, 0x7632, R34 ;  /* 0x000076321e227816 */ /* 0x000fc60000000022 */
        /* <DEDUP_REMOVED lines=10> */
[----:B------:R-:W-:-:S05]  /*2410*/  LEA R36, R36, R37, 0xa ;  /* 0x0000002524247211 */ /* 0x000fca00078e50ff */
[----:B------:R-:W-:-:S04]  /*2420*/  IMAD.SHL.U32 R37, R36, 0x2, RZ ;  /* 0x0000000224257824 */ /* 0x000fc800078e00ff */
[----:B-1----:R-:W-:-:S05]  /*2430*/  IMAD.WIDE.U32 R32, R37, 0x4, R32 ;  /* 0x0000000425207825 */ /* 0x002fca00078e0020 */
[----:B------:R0:W-:Y:S02]  /*2440*/  STG.E.64 desc[UR8][R32.64], R30 ;  /* 0x0000001e20007986 */ /* 0x0001e4000c101b08 */
.L_x_1214:
[----:B------:R-:W-:Y:S05]  /*2450*/  BSYNC B0 ;  /* 0x0000000000007941 */ /* 0x000fea0003800000 */
.L_x_1213:
[----:B------:R-:W-:Y:S02]  /*2460*/  ISETP.GE.U32.AND P1, PT, R79, R28, PT ;  /* 0x0000001c4f00720c */ /* 0x000fe40003f26070 */
[----:B------:R-:W-:Y:S02]  /*2470*/  PRMT R14, R12, 0x7632, R14 ;  /* 0x000076320c0e7816 */ /* 0x000fe4000000000e */
        /* <DEDUP_REMOVED lines=10> */
[----:B0-----:R-:W-:Y:S02]  /*2520*/  PRMT R33, R14, 0x7632, R33 ;  /* 0x000076320e217816 */ /* 0x001fe40000000021 */
        /* <DEDUP_REMOVED lines=8> */
[----:B------:R-:W-:Y:S02]  /*25b0*/  ISETP.NE.AND P1, PT, R0, RZ, PT ;  /* 0x000000ff0000720c */ /* 0x000fe40003f25270 */
[----:B------:R-:W-:-:S04]  /*25c0*/  MOV R9, 0x7fffffc1 ;  /* 0x7fffffc100097802 */ /* 0x000fc80000000f00 */
[----:B------:R-:W-:Y:S01]  /*25d0*/  SEL R9, R9, 0x1, !P1 ;  /* 0x0000000109097807 */ /* 0x000fe20004800000 */
[----:B0-----:R-:W-:Y:S01]  /*25e0*/  IMAD.WIDE.U32 R6, R43, 0x4, R6 ;  /* 0x000000042b067825 */ /* 0x001fe200078e0006 */
[----:B------:R-:W-:Y:S06]  /*25f0*/  MEMBAR.ALL.GPU ;  /* 0x0000000000007992 */ /* 0x000fec000000a000 */
[----:B------:R-:W-:-:S00]  /*2600*/  ERRBAR ;  /* 0x00000000000079ab */ /* 0x000fc00000000000 */
[----:B------:R-:W-:Y:S06]  /*2610*/  CGAERRBAR ;  /* 0x00000000000075ab */ /* 0x000fec0000000000 */
[----:B------:R0:W5:Y:S02]  /*2620*/  ATOM.E.ADD.STRONG.GPU PT, R9, desc[UR8][R6.64], R9 ;  /* 0x000000090609798a */ /* 0x00016400081ee1c8 */
.L_x_1217:
[----:B------:R-:W2:Y:S04]  /*2630*/  LD.E.STRONG.GPU R8, desc[UR8][R6.64] ;  /* 0x0000000806087980 */ /* 0x000ea8000c10f900 */
[----:B--2---:R-:W-:Y:S01]  /*2640*/  CCTL.IVALL ;  /* 0x00000000ff00798f */ /* 0x004fe20002000000 */
[----:B------:R-:W-:Y:S05]  /*2650*/  YIELD ;  /* 0x0000000000007946 */ /* 0x000fea0003800000 */
[----:B-----5:R-:W-:-:S04]  /*2660*/  LOP3.LUT R8, R8, R9, RZ, 0x3c, !PT ;  /* 0x0000000908087212 */ /* 0x020fc800078e3cff */
[----:B------:R-:W-:-:S13]  /*2670*/  ISETP.GT.AND P1, PT, R8, -0x1, PT ;  /* 0xffffffff0800780c */ /* 0x000fda0003f24270 */
[----:B------:R-:W-:Y:S05]  /*2680*/  @P1 BRA `(.L_x_1217) ;  /* 0xfffffffc00e81947 */ /* 0x000fea000383ffff */
.L_x_1216:
[----:B------:R-:W-:Y:S05]  /*2690*/  WARPSYNC.ALL ;  /* 0x0000000000007948 */ /* 0x000fea0003800000 */
[----:B------:R-:W-:Y:S06]  /*26a0*/  BAR.SYNC.DEFER_BLOCKING 0x0 ;  /* 0x0000000000007b1d */ /* 0x000fec0000010000 */
[----:B------:R-:W-:Y:S05]  /*26b0*/  BRA `(.L_x_1218) ;  /* 0x0000000000607947 */ /* 0x000fea0003800000 */
.L_x_1215:
        /* <DEDUP_REMOVED lines=16> */
.L_x_1220:
[----:B------:R-:W2:Y:S04]  /*27c0*/  LD.E.STRONG.GPU R8, desc[UR8][R6.64] ;  /* 0x0000000806087980 */ /* 0x000ea8000c10f900 */
[----:B--2---:R-:W-:Y:S01]  /*27d0*/  CCTL.IVALL ;  /* 0x00000000ff00798f */ /* 0x004fe20002000000 */
[----:B------:R-:W-:Y:S05]  /*27e0*/  YIELD ;  /* 0x0000000000007946 */ /* 0x000fea0003800000 */
[----:B-----5:R-:W-:-:S04]  /*27f0*/  LOP3.LUT R8, R8, R9, RZ, 0x3c, !PT ;  /* 0x0000000908087212 */ /* 0x020fc800078e3cff */
[----:B------:R-:W-:-:S13]  /*2800*/  ISETP.GT.AND P1, PT, R8, -0x1, PT ;  /* 0xffffffff0800780c */ /* 0x000fda0003f24270 */
[----:B------:R-:W-:Y:S05]  /*2810*/  @P1 BRA `(.L_x_1220) ;  /* 0xfffffffc00e81947 */ /* 0x000fea000383ffff */
.L_x_1219:
[----:B------:R-:W-:Y:S05]  /*2820*/  WARPSYNC.ALL ;  /* 0x0000000000007948 */ /* 0x000fea0003800000 */
[----:B------:R-:W-:Y:S06]  /*2830*/  BAR.SYNC.DEFER_BLOCKING 0x0 ;  /* 0x0000000000007b1d */ /* 0x000fec0000010000 */
.L_x_1218:
        /* <DEDUP_REMOVED lines=14> */
[C---:B-1----:R-:W-:Y:S01]  /*2920*/  IMAD.WIDE.U32 R6, R13.reuse, 0x4, R10 ;  /* 0x000000040d067825 */ /* 0x042fe200078e000a */
[----:B------:R-:W-:-:S03]  /*2930*/  IADD3 R41, R13, 0x40, RZ ;  /* 0x000000400d297810 */ /* 0x000fc60007ffe0ff */
[--C-:B------:R-:W-:Y:S01]  /*2940*/  IMAD.WIDE.U32 R8, R9, 0x4, R10.reuse ;  /* 0x0000000409087825 */ /* 0x100fe200078e000a */
[----:B------:R-:W-:Y:S01]  /*2950*/  IADD3 R81, R13, 0x60, RZ ;  /* 0x000000600d517810 */ /* 0x000fe20007ffe0ff */
[----:B------:R-:W2:Y:S02]  /*2960*/  LDG.E.64 R6, desc[UR8][R6.64] ;  /* 0x0000000806067981 */ /* 0x000ea4000c1e1b00 */
        /* <DEDUP_REMOVED lines=13> */
.L_x_1222:
[----:B------:R-:W-:Y:S05]  /*2a40*/  BSYNC B0 ;  /* 0x0000000000007941 */ /* 0x000fea0003800000 */
.L_x_1221:
        /* <DEDUP_REMOVED lines=28> */
.L_x_1224:
[----:B------:R-:W-:Y:S05]  /*2c10*/  BSYNC B0 ;  /* 0x0000000000007941 */ /* 0x000fea0003800000 */
.L_x_1223:
[----:B0-----:R-:W-:Y:S01]  /*2c20*/  SHF.L.U32 R7, R34, 0x10, RZ ;  /* 0x0000001022077819 */ /* 0x001fe200000006ff */
[----:B------:R-:W-:Y:S01]  /*2c30*/  IMAD.U32 R35, R35, 0x10000, RZ ;  /* 0x0001000023237824 */ /* 0x000fe200078e00ff */
[----:B------:R-:W-:Y:S01]  /*2c40*/  SHF.L.U32 R39, R39, 0x10, RZ ;  /* 0x0000001027277819 */ /* 0x000fe200000006ff */
[----:B------:R-:W0:Y:S01]  /*2c50*/  S2UR UR6, SR_CgaCtaId ;  /* 0x00000000000679c3 */ /* 0x000e220000008800 */
[----:B------:R-:W-:Y:S01]  /*2c60*/  SHF.L.U32 R13, R38, 0x10, RZ ;  /* 0x00000010260d7819 */ /* 0x000fe200000006ff */
[C---:B------:R-:W-:Y:S01]  /*2c70*/  FADD.FTZ R7, -R4.reuse, R7 ;  /* 0x0000000704077221 */ /* 0x040fe20000010100 */
[C---:B------:R-:W-:Y:S01]  /*2c80*/  FADD.FTZ R35, -R4.reuse, R35 ;  /* 0x0000002304237221 */ /* 0x040fe20000010100 */
[----:B------:R-:W-:Y:S01]  /*2c90*/  FADD.FTZ R39, -R4, R39 ;  /* 0x0000002704277221 */ /* 0x000fe20000010100 */
[----:B------:R-:W-:Y:S01]  /*2ca0*/  SHF.L.U32 R41, R36, 0x10, RZ ;  /* 0x0000001024297819 */ /* 0x000fe200000006ff */
[C---:B------:R-:W-:Y:S01]  /*2cb0*/  FMUL.FTZ R8, R68.reuse, R7 ;  /* 0x0000000744087220 */ /* 0x040fe20000410000 */
[C---:B------:R-:W-:Y:S01]  /*2cc0*/  FMUL.FTZ R10, R68.reuse, R35 ;  /* 0x00000023440a7220 */ /* 0x040fe20000410000 */
[----:B------:R-:W-:Y:S01]  /*2cd0*/  FMUL.FTZ R12, R68, R39 ;  /* 0x00000027440c7220 */ /* 0x000fe20000410000 */
[----:B------:R-:W-:Y:S01]  /*2ce0*/  SHF.L.U32 R39, R37, 0x10, RZ ;  /* 0x0000001025277819 */ /* 0x000fe200000006ff */
[----:B------:R-:W-:Y:S01]  /*2cf0*/  FFMA.FTZ R9, R57, R8, R56 ;  /* 0x0000000839097223 */ /* 0x000fe20000010038 */
[----:B------:R-:W-:Y:S01]  /*2d00*/  FFMA.FTZ R11, R59, R10, R58 ;  /* 0x0000000a3b0b7223 */ /* 0x000fe2000001003a */
[----:B------:R-:W-:Y:S01]  /*2d10*/  FADD.FTZ R35, -R4, R13 ;  /* 0x0000000d04237221 */ /* 0x000fe20000010100 */
[----:B------:R-:W-:Y:S01]  /*2d20*/  SHF.L.U32 R81, R32, 0x10, RZ ;  /* 0x0000001020517819 */ /* 0x000fe200000006ff */
[----:B------:R-:W-:Y:S01]  /*2d30*/  FMUL.FTZ R6, R9, -1.4426950216293334961 ;  /* 0xbfb8aa3b09067820 */ /* 0x000fe20000410000 */
[----:B------:R-:W-:Y:S01]  /*2d40*/  FADD.FTZ R39, -R4, R39 ;  /* 0x0000002704277221 */ /* 0x000fe20000010100 */
[----:B------:R-:W-:Y:S01]  /*2d50*/  FMUL.FTZ R7, R11, -1.4426950216293334961 ;  /* 0xbfb8aa3b0b077820 */ /* 0x000fe20000410000 */
[C---:B------:R-:W-:Y:S01]  /*2d60*/  FMUL.FTZ R34, R68.reuse, R35 ;  /* 0x0000002344227220 */ /* 0x040fe20000410000 */
[----:B------:R-:W-:Y:S01]  /*2d70*/  FFMA.FTZ R13, R57, R12, R56 ;  /* 0x0000000c390d7223 */ /* 0x000fe20000010038 */
[----:B------:R-:W-:Y:S01]  /*2d80*/  FMUL.FTZ R36, R68, R39 ;  /* 0x0000002744247220 */ /* 0x000fe20000410000 */
[----:B------:R-:W-:Y:S01]  /*2d90*/  SHF.L.U32 R39, R33, 0x10, RZ ;  /* 0x0000001021277819 */ /* 0x000fe200000006ff */
[----:B------:R-:W1:Y:S01]  /*2da0*/  MUFU.EX2 R6, R6 ;  /* 0x0000000600067308 */ /* 0x000e620000000800 */
[----:B------:R-:W-:Y:S01]  /*2db0*/  FFMA.FTZ R35, R59, R34, R58 ;  /* 0x000000223b237223 */ /* 0x000fe2000001003a */
[C---:B------:R-:W-:Y:S01]  /*2dc0*/  FADD.FTZ R41, -R4.reuse, R41 ;  /* 0x0000002904297221 */ /* 0x040fe20000010100 */
[C---:B------:R-:W-:Y:S01]  /*2dd0*/  FADD.FTZ R81, -R4.reuse, R81 ;  /* 0x0000005104517221 */ /* 0x040fe20000010100 */
[----:B------:R-:W-:Y:S01]  /*2de0*/  FADD.FTZ R39, -R4, R39 ;  /* 0x0000002704277221 */ /* 0x000fe20000010100 */
[----:B------:R-:W-:Y:S01]  /*2df0*/  BAR.SYNC.DEFER_BLOCKING 0x0 ;  /* 0x0000000000007b1d */ /* 0x000fe20000010000 */
[----:B------:R-:W-:Y:S01]  /*2e00*/  FMUL.FTZ R37, R13, -1.4426950216293334961 ;  /* 0xbfb8aa3b0d257820 */ /* 0x000fe20000410000 */
[----:B------:R-:W-:Y:S01]  /*2e10*/  FMUL.FTZ R40, R35, -1.4426950216293334961 ;  /* 0xbfb8aa3b23287820 */ /* 0x000fe20000410000 */
[C---:B------:R-:W-:Y:S01]  /*2e20*/  FMUL.FTZ R38, R68.reuse, R41 ;  /* 0x0000002944267220 */ /* 0x040fe20000410000 */
[C---:B------:R-:W-:Y:S01]  /*2e30*/  FMUL.FTZ R32, R68.reuse, R39 ;  /* 0x0000002744207220 */ /* 0x040fe20000410000 */
[----:B------:R-:W-:Y:S01]  /*2e40*/  FMUL.FTZ R4, R68, R81 ;  /* 0x0000005144047220 */ /* 0x000fe20000410000 */
[----:B------:R-:W2:Y:S01]  /*2e50*/  MUFU.EX2 R7, R7 ;  /* 0x0000000700077308 */ /* 0x000ea20000000800 */
[----:B------:R-:W-:Y:S01]  /*2e60*/  UMOV UR5, 0x400 ;  /* 0x0000040000057882 */ /* 0x000fe20000000000 */
[C-C-:B------:R-:W-:Y:S01]  /*2e70*/  FFMA.FTZ R33, R57.reuse, R36, R56.reuse ;  /* 0x0000002439217223 */ /* 0x140fe20000010038 */
[----:B------:R-:W-:Y:S01]  /*2e80*/  FFMA.FTZ R39, R57, R32, R56 ;  /* 0x0000002039277223 */ /* 0x000fe20000010038 */
[----:B------:R-:W-:Y:S01]  /*2e90*/  UIADD3 UR5, UR5, 0x3480, URZ ;  /* 0x0000348005057890 */ /* 0x000fe2000fffe03f */
[----:B------:R-:W-:-:S02]  /*2ea0*/  IMAD.U32 R14, R14, 0x10000, RZ ;  /* 0x000100000e0e7824 */ /* 0x000fc400078e00ff */
[----:B------:R-:W-:Y:S01]  /*2eb0*/  FMUL.FTZ R41, R33, -1.4426950216293334961 ;  /* 0xbfb8aa3b21297820 */ /* 0x000fe20000410000 */
[----:B------:R-:W-:Y:S01]  /*2ec0*/  FMUL.FTZ R91, R39, -1.4426950216293334961 ;  /* 0xbfb8aa3b275b7820 */ /* 0x000fe20000410000 */
[----:B------:R3:W4:Y:S01]  /*2ed0*/  MUFU.EX2 R83, R37 ;  /* 0x0000002500537308 */ /* 0x0007220000000800 */
[----:B0-----:R-:W-:Y:S01]  /*2ee0*/  ULEA UR5, UR6, UR5, 0x18 ;  /* 0x0000000506057291 */ /* 0x001fe2000f8ec03f */
[----:B-1----:R-:W-:Y:S01]  /*2ef0*/  FADD.FTZ R6, R6, 1 ;  /* 0x3f80000006067421 */ /* 0x002fe20000010000 */
[----:B------:R-:W-:Y:S01]  /*2f00*/  SHF.L.U32 R15, R15, 0x10, RZ ;  /* 0x000000100f0f7819 */ /* 0x000fe200000006ff */
[----:B------:R-:W-:Y:S01]  /*2f10*/  IMAD.U32 R31, R31, 0x10000, RZ ;  /* 0x000100001f1f7824 */ /* 0x000fe200078e00ff */
[----:B------:R-:W-:Y:S01]  /*2f20*/  SHF.L.U32 R17, R17, 0x10, RZ ;  /* 0x0000001011117819 */ /* 0x000fe200000006ff */
[----:B------:R-:W-:Y:S01]  /*2f30*/  ULDC.64 UR6, c[0x0][0x210] ;  /* 0x0000840000067ab9 */ /* 0x000fe20000000a00 */
[----:B------:R-:W-:Y:S01]  /*2f40*/  SHF.L.U32 R16, R16, 0x10, RZ ;  /* 0x0000001010107819 */ /* 0x000fe200000006ff */
[----:B------:R0:W1:Y:S01]  /*2f50*/  MUFU.EX2 R85, R40 ;  /* 0x0000002800557308 */ /* 0x0000620000000800 */
[----:B---3--:R-:W-:Y:S01]  /*2f60*/  FFMA.FTZ R37, R59, R38, R58 ;  /* 0x000000263b257223 */ /* 0x008fe2000001003a */
[----:B--2---:R-:W-:Y:S01]  /*2f70*/  FADD.FTZ R7, R7, 1 ;  /* 0x3f80000007077421 */ /* 0x004fe20000010000 */
[----:B------:R-:W-:Y:S01]  /*2f80*/  SHF.L.U32 R18, R18, 0x10, RZ ;  /* 0x0000001012127819 */ /* 0x000fe200000006ff */
[----:B------:R-:W-:Y:S01]  /*2f90*/  ULOP3.LUT UR4, UR4, 0x1, URZ, 0x3c, !UPT ;  /* 0x0000000104047892 */ /* 0x000fe2000f8e3c3f */
[----:B------:R-:W-:Y:S01]  /*2fa0*/  FMUL.FTZ R89, R37, -1.4426950216293334961 ;  /* 0xbfb8aa3b25597820 */ /* 0x000fe20000410000 */
[----:B------:R-:W-:-:S02]  /*2fb0*/  SHF.L.U32 R19, R19, 0x10, RZ ;  /* 0x0000001013137819 */ /* 0x000fc400000006ff */
[----:B------:R-:W2:Y:S01]  /*2fc0*/  MUFU.EX2 R87, R41 ;  /* 0x0000002900577308 */ /* 0x000ea20000000800 */
[----:B0-----:R-:W-:Y:S01]  /*2fd0*/  FFMA.FTZ R40, R59, R4, R58 ;  /* 0x000000043b287223 */ /* 0x001fe2000001003a */
[----:B----4-:R-:W-:Y:S01]  /*2fe0*/  FADD.FTZ R83, R83, 1 ;  /* 0x3f80000053537421 */ /* 0x010fe20000010000 */
[----:B------:R-:W-:Y:S02]  /*2ff0*/  SHF.L.U32 R30, R30, 0x10, RZ ;  /* 0x000000101e1e7819 */ /* 0x000fe400000006ff */
[----:B------:R-:W-:-:S03]  /*3000*/  FMUL.FTZ R92, R40, -1.4426950216293334961 ;  /* 0xbfb8aa3b285c7820 */ /* 0x000fc60000410000 */
[----:B------:R0:W-:Y:S01]  /*3010*/  MUFU.RCP R41, R6 ;  /* 0x0000000600297308 */ /* 0x0001e20000001000 */
[----:B-1----:R-:W-:-:S07]  /*3020*/  FADD.FTZ R85, R85, 1 ;  /* 0x3f80000055557421 */ /* 0x002fce0000010000 */
[----:B------:R-:W1:Y:S01]  /*3030*/  MUFU.EX2 R89, R89 ;  /* 0x0000005900597308 */ /* 0x000e620000000800 */
[----:B0-----:R-:W-:Y:S01]  /*3040*/  LEA R6, R46, UR5, 0x3 ;  /* 0x000000052e067c11 */ /* 0x001fe2000f8e18ff */
[----:B--2---:R-:W-:-:S06]  /*3050*/  FADD.FTZ R87, R87, 1 ;  /* 0x3f80000057577421 */ /* 0x004fcc0000010000 */
[----:B------:R-:W0:Y:S08]  /*3060*/  MUFU.EX2 R91, R91 ;  /* 0x0000005b005b7308 */ /* 0x000e300000000800 */
[----:B------:R-:W2:Y:S01]  /*3070*/  MUFU.EX2 R92, R92 ;  /* 0x0000005c005c7308 */ /* 0x000ea20000000800 */
[----:B-1----:R-:W-:-:S07]  /*3080*/  FADD.FTZ R89, R89, 1 ;  /* 0x3f80000059597421 */ /* 0x002fce0000010000 */
[----:B------:R1:W3:Y:S01]  /*3090*/  MUFU.RCP R81, R7 ;  /* 0x0000000700517308 */ /* 0x0002e20000001000 */
[----:B0-----:R-:W-:-:S07]  /*30a0*/  FADD.FTZ R91, R91, 1 ;  /* 0x3f8000005b5b7421 */ /* 0x001fce0000010000 */
[----:B------:R-:W0:Y:S01]  /*30b0*/  MUFU.RCP R85, R85 ;  /* 0x0000005500557308 */ /* 0x000e220000001000 */
[----:B-1----:R-:W1:Y:S01]  /*30c0*/  LDS.64 R6, [R6] ;  /* 0x0000000006067984 */ /* 0x002e620000000a00 */
[----:B--2---:R-:W-:Y:S01]  /*30d0*/  FADD.FTZ R93, R92, 1 ;  /* 0x3f8000005c5d7421 */ /* 0x004fe20000010000 */
[----:B------:R-:W-:-:S04]  /*30e0*/  FADD.FTZ R92, -R41, 1 ;  /* 0x3f800000295c7421 */ /* 0x000fc80000010100 */
[----:B------:R-:W-:Y:S01]  /*30f0*/  FFMA.FTZ R92, R9, R92, 1 ;  /* 0x3f800000095c7423 */ /* 0x000fe2000001005c */
[----:B------:R-:W2:Y:S01]  /*3100*/  MUFU.RCP R83, R83 ;  /* 0x0000005300537308 */ /* 0x000ea20000001000 */
[----:B---3--:R-:W-:Y:S02]  /*3110*/  FADD.FTZ R94, -R81, 1 ;  /* 0x3f800000515e7421 */ /* 0x008fe40000010100 */
[----:B------:R-:W-:Y:S02]  /*3120*/  FMUL.FTZ R41, R41, R92 ;  /* 0x0000005c29297220 */ /* 0x000fe40000410000 */
[----:B------:R-:W-:Y:S02]  /*3130*/  FFMA.FTZ R94, R11, R94, 1 ;  /* 0x3f8000000b5e7423 */ /* 0x000fe4000001005e */
[----:B------:R-:W-:Y:S01]  /*3140*/  FMUL.FTZ R14, R14, R41 ;  /* 0x000000290e0e7220 */ /* 0x000fe20000410000 */
[----:B------:R-:W3:Y:S01]  /*3150*/  MUFU.RCP R87, R87 ;  /* 0x0000005700577308 */ /* 0x000ee20000001000 */
[----:B0-----:R-:W-:Y:S01]  /*3160*/  FADD.FTZ R98, -R85, 1 ;  /* 0x3f80000055627421 */ /* 0x001fe20000010100 */
[----:B------:R-:W-:-:S03]  /*3170*/  FMUL.FTZ R94, R81, R94 ;  /* 0x0000005e515e7220 */ /* 0x000fc60000410000 */
[----:B------:R-:W-:Y:S01]  /*3180*/  FFMA.FTZ R98, R35, R98, 1 ;  /* 0x3f80000023627423 */ /* 0x000fe20000010062 */
[----:B------:R-:W-:Y:S02]  /*3190*/  FMUL.FTZ R15, R15, R94 ;  /* 0x0000005e0f0f7220 */ /* 0x000fe40000410000 */
[----:B------:R-:W0:Y:S01]  /*31a0*/  MUFU.RCP R89, R89 ;  /* 0x0000005900597308 */ /* 0x000e220000001000 */
[----:B--2---:R-:W-:Y:S01]  /*31b0*/  FADD.FTZ R96, -R83, 1 ;  /* 0x3f80000053607421 */ /* 0x004fe20000010100 */
[----:B------:R-:W-:-:S03]  /*31c0*/  FMUL.FTZ R98, R85, R98 ;  /* 0x0000006255627220 */ /* 0x000fc60000410000 */
[----:B------:R-:W-:Y:S01]  /*31d0*/  FFMA.FTZ R96, R13, R96, 1 ;  /* 0x3f8000000d607423 */ /* 0x000fe20000010060 */
[----:B------:R-:W-:Y:S02]  /*31e0*/  FMUL.FTZ R17, R17, R98 ;  /* 0x0000006211117220 */ /* 0x000fe40000410000 */
[----:B------:R-:W2:Y:S01]  /*31f0*/  MUFU.RCP R91, R91 ;  /* 0x0000005b005b7308 */ /* 0x000ea20000001000 */
[----:B---3--:R-:W-:Y:S01]  /*3200*/  FADD.FTZ R100, -R87, 1 ;  /* 0x3f80000057647421 */ /* 0x008fe20000010100 */
[----:B------:R-:W-:-:S03]  /*3210*/  FMUL.FTZ R83, R83, R96 ;  /* 0x0000006053537220 */ /* 0x000fc60000410000 */
[----:B------:R-:W-:Y:S01]  /*3220*/  FFMA.FTZ R100, R33, R100, 1 ;  /* 0x3f80000021647423 */ /* 0x000fe20000010064 */
[----:B------:R-:W-:Y:S02]  /*3230*/  FMUL.FTZ R83, R16, R83 ;  /* 0x0000005310537220 */ /* 0x000fe40000410000 */
[----:B------:R-:W3:Y:S01]  /*3240*/  MUFU.RCP R93, R93 ;  /* 0x0000005d005d7308 */ /* 0x000ee20000001000 */
[----:B0-----:R-:W-:Y:S01]  /*3250*/  FADD.FTZ R102, -R89, 1 ;  /* 0x3f80000059667421 */ /* 0x001fe20000010100 */
[--C-:B-1----:R-:W-:Y:S01]  /*3260*/  FFMA.FTZ R80, R3, R80, -R6.reuse ;  /* 0x0000005003507223 */ /* 0x102fe20000010806 */
[----:B------:R-:W-:Y:S01]  /*3270*/  FFMA.FTZ R14, R57, R14, -R6 ;  /* 0x0000000e390e7223 */ /* 0x000fe20000010806 */
[----:B------:R-:W-:Y:S01]  /*3280*/  FMUL.FTZ R87, R87, R100 ;  /* 0x0000006457577220 */ /* 0x000fe20000410000 */
[----:B------:R-:W-:Y:S01]  /*3290*/  FFMA.FTZ R102, R37, R102, 1 ;  /* 0x3f80000025667423 */ /* 0x000fe20000010066 */
[----:B------:R-:W-:Y:S01]  /*32a0*/  FFMA.FTZ R5, R5, -R7, R80 ;  /* 0x8000000705057223 */ /* 0x000fe20000010050 */
[--C-:B------:R-:W-:Y:S01]  /*32b0*/  FFMA.FTZ R82, R53, R82, -R6.reuse ;  /* 0x0000005235527223 */ /* 0x100fe20000010806 */
[----:B------:R-:W-:Y:S01]  /*32c0*/  FMUL.FTZ R87, R18, R87 ;  /* 0x0000005712577220 */ /* 0x000fe20000410000 */
[----:B--2---:R-:W-:Y:S01]  /*32d0*/  FADD.FTZ R104, -R91, 1 ;  /* 0x3f8000005b687421 */ /* 0x004fe20000010100 */
[----:B------:R-:W-:Y:S01]  /*32e0*/  FMUL.FTZ R102, R89, R102 ;  /* 0x0000006659667220 */ /* 0x000fe20000410000 */
[--C-:B------:R-:W-:Y:S01]  /*32f0*/  FFMA.FTZ R15, R59, R15, -R6.reuse ;  /* 0x0000000f3b0f7223 */ /* 0x100fe20000010806 */
[--C-:B------:R-:W-:Y:S01]  /*3300*/  FFMA.FTZ R73, R53, R73, -R6.reuse ;  /* 0x0000004935497223 */ /* 0x100fe20000010806 */
[----:B------:R-:W-:Y:S01]  /*3310*/  FFMA.FTZ R104, R39, R104, 1 ;  /* 0x3f80000027687423 */ /* 0x000fe20000010068 */
[----:B------:R-:W-:Y:S01]  /*3320*/  FMUL.FTZ R19, R19, R102 ;  /* 0x0000006613137220 */ /* 0x000fe20000410000 */
[--C-:B------:R-:W-:Y:S01]  /*3330*/  FFMA.FTZ R17, R59, R17, -R6.reuse ;  /* 0x000000113b117223 */ /* 0x100fe20000010806 */
[--C-:B------:R-:W-:Y:S01]  /*3340*/  FFMA.FTZ R71, R3, R71, -R6.reuse ;  /* 0x0000004703477223 */ /* 0x100fe20000010806 */
[----:B---3--:R-:W-:Y:S01]  /*3350*/  FADD.FTZ R9, -R93, 1 ;  /* 0x3f8000005d097421 */ /* 0x008fe20000010100 */
[----:B------:R-:W-:Y:S01]  /*3360*/  FMUL.FTZ R91, R91, R104 ;  /* 0x000000685b5b7220 */ /* 0x000fe20000410000 */
[--C-:B------:R-:W-:Y:S01]  /*3370*/  FFMA.FTZ R83, R57, R83, -R6.reuse ;  /* 0x0000005339537223 */ /* 0x100fe20000010806 */
[----:B------:R-:W-:Y:S01]  /*3380*/  FMUL.FTZ R5, R68, R5 ;  /* 0x0000000544057220 */ /* 0x000fe20000410000 */
[----:B------:R-:W-:Y:S01]  /*3390*/  FFMA.FTZ R40, R40, R9, 1 ;  /* 0x3f80000028287423 */ /* 0x000fe20000010009 */
[----:B------:R-:W-:Y:S01]  /*33a0*/  FFMA.FTZ R9, R3, R86, -R6 ;  /* 0x0000005603097223 */ /* 0x000fe20000010806 */
[----:B------:R-:W-:Y:S01]  /*33b0*/  FMUL.FTZ R91, R30, R91 ;  /* 0x0000005b1e5b7220 */ /* 0x000fe20000410000 */
[-C--:B------:R-:W-:Y:S01]  /*33c0*/  FFMA.FTZ R69, R69, -R7.reuse, R82 ;  /* 0x8000000745457223 */ /* 0x080fe20000010052 */
[----:B------:R-:W-:Y:S01]  /*33d0*/  FMUL.FTZ R40, R93, R40 ;  /* 0x000000285d287220 */ /* 0x000fe20000410000 */
[----:B------:R-:W-:Y:S01]  /*33e0*/  FFMA.FTZ R11, R74, -R7, R9 ;  /* 0x800000074a0b7223 */ /* 0x000fe20000010009 */
[----:B------:R-:W-:Y:S01]  /*33f0*/  FFMA.FTZ R9, -R7, R8, R14 ;  /* 0x0000000807097223 */ /* 0x000fe2000001010e */
[--C-:B------:R-:W-:Y:S01]  /*3400*/  FFMA.FTZ R13, R53, R88, -R6.reuse ;  /* 0x00000058350d7223 */ /* 0x100fe20000010806 */
[----:B------:R-:W-:Y:S01]  /*3410*/  FMUL.FTZ R31, R31, R40 ;  /* 0x000000281f1f7220 */ /* 0x000fe20000410000 */
[--C-:B------:R-:W-:Y:S01]  /*3420*/  FFMA.FTZ R75, R3, R75, -R6.reuse ;  /* 0x0000004b034b7223 */ /* 0x100fe20000010806 */
[----:B------:R-:W-:Y:S01]  /*3430*/  FMUL.FTZ R8, R68, R9 ;  /* 0x0000000944087220 */ /* 0x000fe20000410000 */
[--C-:B------:R-:W-:Y:S01]  /*3440*/  FFMA.FTZ R77, R53, R77, -R6.reuse ;  /* 0x0000004d354d7223 */ /* 0x100fe20000010806 */
[--C-:B------:R-:W-:Y:S01]  /*3450*/  FFMA.FTZ R87, R57, R87, -R6.reuse ;  /* 0x0000005739577223 */ /* 0x100fe20000010806 */
[--C-:B------:R-:W-:Y:S01]  /*3460*/  FFMA.FTZ R19, R59, R19, -R6.reuse ;  /* 0x000000133b137223 */ /* 0x100fe20000010806 */
[--C-:B------:R-:W-:Y:S01]  /*3470*/  FFMA.FTZ R16, R57, R91, -R6.reuse ;  /* 0x0000005b39107223 */ /* 0x100fe20000010806 */
[----:B------:R-:W-:Y:S01]  /*3480*/  FFMA.FTZ R31, R59, R31, -R6 ;  /* 0x0000001f3b1f7223 */ /* 0x000fe20000010806 */
[C---:B------:R-:W-:Y:S01]  /*3490*/  FFMA.FTZ R15, -R7.reuse, R10, R15 ;  /* 0x0000000a070f7223 */ /* 0x040fe2000001010f */
[-C--:B------:R-:W-:Y:S01]  /*34a0*/  FFMA.FTZ R73, R72, -R7.reuse, R73 ;  /* 0x8000000748497223 */ /* 0x080fe20000010049 */
[----:B------:R-:W-:Y:S01]  /*34b0*/  FFMA.FTZ R17, -R7, R34, R17 ;  /* 0x0000002207117223 */ /* 0x000fe20000010111 */
[----:B------:R-:W-:Y:S01]  /*34c0*/  IADD3 R6, P1, R61, UR6, RZ ;  /* 0x000000063d067c10 */ /* 0x000fe2000ff3e0ff */
[-C--:B------:R-:W-:Y:S01]  /*34d0*/  FFMA.FTZ R71, R70, -R7.reuse, R71 ;  /* 0x8000000746477223 */ /* 0x080fe20000010047 */
[C---:B------:R-:W-:Y:S01]  /*34e0*/  FFMA.FTZ R83, -R7.reuse, R12, R83 ;  /* 0x0000000c07537223 */ /* 0x040fe20000010153 */
[-C--:B------:R-:W-:Y:S01]  /*34f0*/  FFMA.FTZ R13, R76, -R7.reuse, R13 ;  /* 0x800000074c0d7223 */ /* 0x080fe2000001000d */
[-C--:B------:R-:W-:Y:S01]  /*3500*/  FFMA.FTZ R75, R78, -R7.reuse, R75 ;  /* 0x800000074e4b7223 */ /* 0x080fe2000001004b */
[----:B------:R-:W-:Y:S01]  /*3510*/  FFMA.FTZ R77, R84, -R7, R77 ;  /* 0x80000007544d7223 */ /* 0x000fe2000001004d */
[C---:B------:R-:W-:Y:S01]  /*3520*/  FFMA.FTZ R87, -R7.reuse, R36, R87 ;  /* 0x0000002407577223 */ /* 0x040fe20000010157 */
[C---:B------:R-:W-:Y:S01]  /*3530*/  FFMA.FTZ R19, -R7.reuse, R38, R19 ;  /* 0x0000002607137223 */ /* 0x040fe20000010113 */
[C---:B------:R-:W-:Y:S01]  /*3540*/  FMUL.FTZ R69, R68.reuse, R69 ;  /* 0x0000004544457220 */ /* 0x040fe20000410000 */
[----:B------:R-:W-:Y:S01]  /*3550*/  FMUL.FTZ R10, R68, R15 ;  /* 0x0000000f440a7220 */ /* 0x000fe20000410000 */
[C---:B------:R-:W-:Y:S01]  /*3560*/  FFMA.FTZ R9, -R7.reuse, R32, R16 ;  /* 0x0000002007097223 */ /* 0x040fe20000010110 */
[----:B------:R-:W-:Y:S01]  /*3570*/  FFMA.FTZ R31, -R7, R4, R31 ;  /* 0x00000004071f7223 */ /* 0x000fe2000001011f */
[----:B------:R-:W-:Y:S01]  /*3580*/  F2FP.BF16.F32.PACK_AB R5, R8, R5 ;  /* 0x000000050805723e */ /* 0x000fe200000010ff */
[----:B------:R-:W-:Y:S01]  /*3590*/  FMUL.FTZ R73, R68, R73 ;  /* 0x0000004944497220 */ /* 0x000fe20000410000 */
[----:B------:R-:W-:Y:S01]  /*35a0*/  IADD3.X R7, R60, UR7, RZ, P1, !PT ;  /* 0x000000073c077c10 */ /* 0x000fe20008ffe4ff */
[----:B------:R-:W-:Y:S01]  /*35b0*/  FMUL.FTZ R8, R68, R17 ;  /* 0x0000001144087220 */ /* 0x000fe20000410000 */
[----:B------:R-:W-:Y:S01]  /*35c0*/  IADD3 R62, P1, R62, UR6, RZ ;  /* 0x000000063e3e7c10 */ /* 0x000fe2000ff3e0ff */
[C---:B------:R-:W-:Y:S01]  /*35d0*/  FMUL.FTZ R71, R68.reuse, R71 ;  /* 0x0000004744477220 */ /* 0x040fe20000410000 */
[----:B------:R-:W-:Y:S01]  /*35e0*/  FMUL.FTZ R4, R68, R83 ;  /* 0x0000005344047220 */ /* 0x000fe20000410000 */
        /* <DEDUP_REMOVED lines=8> */
[----:B------:R-:W-:Y:S01]  /*3670*/  IADD3.X R63, R63, UR7, RZ, P1, !PT ;  /* 0x000000073f3f7c10 */ /* 0x000fe20008ffe4ff */
[----:B------:R-:W-:Y:S01]  /*3680*/  FMUL.FTZ R68, R68, R31 ;  /* 0x0000001f44447220 */ /* 0x000fe20000410000 */
[----:B------:R-:W-:Y:S01]  /*3690*/  F2FP.BF16.F32.PACK_AB R73, R8, R73 ;  /* 0x000000490849723e */ /* 0x000fe200000010ff */
[----:B------:R0:W-:Y:S01]  /*36a0*/  STG.E.U16 desc[UR8][R6.64], R5 ;  /* 0x0000000506007986 */ /* 0x0001e2000c101508 */
[----:B------:R-:W-:-:S02]  /*36b0*/  IADD3 R64, P1, R64, UR6, RZ ;  /* 0x0000000640407c10 */ /* 0x000fc4000ff3e0ff */
[----:B------:R-:W-:Y:S01]  /*36c0*/  F2FP.BF16.F32.PACK_AB R71, R4, R71 ;  /* 0x000000470447723e */ /* 0x000fe200000010ff */
[----:B------:R-:W-:Y:S01]  /*36d0*/  STG.E.U16 desc[UR8][R6.64+0x4], R69 ;  /* 0x0000044506007986 */ /* 0x000fe2000c101508 */
[----:B------:R-:W-:Y:S02]  /*36e0*/  PRMT R9, R5, 0x7632, R9 ;  /* 0x0000763205097816 */ /* 0x000fe40000000009 */
[----:B------:R-:W-:Y:S02]  /*36f0*/  PRMT R4, R69, 0x7632, R4 ;  /* 0x0000763245047816 */ /* 0x000fe40000000004 */
[----:B------:R-:W-:Y:S01]  /*3700*/  F2FP.BF16.F32.PACK_AB R11, R10, R11 ;  /* 0x0000000b0a0b723e */ /* 0x000fe200000010ff */
[----:B------:R-:W-:Y:S01]  /*3710*/  STG.E.U16 desc[UR8][R6.64+0x2], R9 ;  /* 0x0000020906007986 */ /* 0x000fe2000c101508 */
[----:B------:R-:W-:Y:S02]  /*3720*/  F2FP.BF16.F32.PACK_AB R13, R12, R13 ;  /* 0x0000000d0c0d723e */ /* 0x000fe400000010ff */
[----:B0-----:R-:W-:Y:S01]  /*3730*/  PRMT R5, R73, 0x7632, R5 ;  /* 0x0000763249057816 */ /* 0x001fe20000000005 */
[----:B------:R0:W-:Y:S01]  /*3740*/  STG.E.U16 desc[UR8][R6.64+0x6], R4 ;  /* 0x0000060406007986 */ /* 0x0001e2000c101508 */
[----:B------:R-:W-:-:S02]  /*3750*/  IADD3.X R65, R65, UR7, RZ, P1, !PT ;  /* 0x0000000741417c10 */ /* 0x000fc40008ffe4ff */
[----:B------:R-:W-:Y:S01]  /*3760*/  IADD3 R66, P1, R66, UR6, RZ ;  /* 0x0000000642427c10 */ /* 0x000fe2000ff3e0ff */
[----:B------:R1:W-:Y:S01]  /*3770*/  STG.E.U16 desc[UR8][R62.64+0x6], R5 ;  /* 0x000006053e007986 */ /* 0x0003e2000c101508 */
[----:B------:R-:W-:Y:S02]  /*3780*/  F2FP.BF16.F32.PACK_AB R75, R14, R75 ;  /* 0x0000004b0e4b723e */ /* 0x000fe400000010ff */
[----:B------:R-:W-:Y:S01]  /*3790*/  F2FP.BF16.F32.PACK_AB R77, R68, R77 ;  /* 0x0000004d444d723e */ /* 0x000fe200000010ff */
[----:B------:R2:W-:Y:S01]  /*37a0*/  STG.E.U16 desc[UR8][R62.64], R71 ;  /* 0x000000473e007986 */ /* 0x0005e2000c101508 */
[----:B------:R-:W-:Y:S02]  /*37b0*/  PRMT R31, R71, 0x7632, R31 ;  /* 0x00007632471f7816 */ /* 0x000fe4000000001f */
[----:B------:R-:W-:Y:S01]  /*37c0*/  PRMT R32, R11, 0x7632, R32 ;  /* 0x000076320b207816 */ /* 0x000fe20000000020 */
[----:B------:R2:W-:Y:S01]  /*37d0*/  STG.E.U16 desc[UR8][R62.64+0x4], R73 ;  /* 0x000004493e007986 */ /* 0x0005e2000c101508 */
[----:B0-----:R-:W-:-:S02]  /*37e0*/  PRMT R4, R13, 0x7632, R4 ;  /* 0x000076320d047816 */ /* 0x001fc40000000004 */
[----:B------:R-:W-:Y:S01]  /*37f0*/  IADD3.X R67, R67, UR7, RZ, P1, !PT ;  /* 0x0000000743437c10 */ /* 0x000fe20008ffe4ff */
[----:B------:R2:W-:Y:S01]  /*3800*/  STG.E.U16 desc[UR8][R62.64+0x2], R31 ;  /* 0x0000021f3e007986 */ /* 0x0005e2000c101508 */
[----:B------:R-:W-:Y:S02]  /*3810*/  PRMT R33, R75, 0x7632, R33 ;  /* 0x000076324b217816 */ /* 0x000fe40000000021 */
[----:B-1----:R-:W-:Y:S01]  /*3820*/  PRMT R5, R77, 0x7632, R5 ;  /* 0x000076324d057816 */ /* 0x002fe20000000005 */
[----:B------:R2:W-:Y:S04]  /*3830*/  STG.E.U16 desc[UR8][R64.64], R11 ;  /* 0x0000000b40007986 */ /* 0x0005e8000c101508 */
        /* <DEDUP_REMOVED lines=8> */
.L_x_1209:
[----:B------:R-:W-:-:S04]  /*38c0*/  LEA R0, R43, R0, 0x6 ;  /* 0x000000002b007211 */ /* 0x000fc800078e30ff */
[----:B--2---:R-:W-:-:S04]  /*38d0*/  SHF.L.U32 R13, R0, 0x5, RZ ;  /* 0x00000005000d7819 */ /* 0x004fc800000006ff */
[----:B------:R-:W-:-:S13]  /*38e0*/  ISETP.GT.AND P0, PT, R13, 0x13f, PT ;  /* 0x0000013f0d00780c */ /* 0x000fda0003f04270 */
[----:B------:R-:W-:Y:S05]  /*38f0*/  @P0 EXIT ;  /* 0x000000000000094d */ /* 0x000fea0003800000 */
[----:B------:R-:W1:Y:S01]  /*3900*/  S2R R0, SR_TID.X ;  /* 0x0000000000007919 */ /* 0x000e620000002100 */
[----:B------:R-:W-:Y:S01]  /*3910*/  LOP3.LUT R4, RZ, R28, RZ, 0x33, !PT ;  /* 0x0000001cff047212 */ /* 0x000fe200078e33ff */
[----:B------:R-:W-:Y:S01]  /*3920*/  HFMA2.MMA R10, -RZ, RZ, 0, 1.1920928955078125e-06 ;  /* 0x00000014ff0a7435 */ /* 0x000fe200000001ff */
[----:B------:R-:W-:Y:S02]  /*3930*/  LOP3.LUT R5, RZ, R29, RZ, 0x33, !PT ;  /* 0x0000001dff057212 */ /* 0x000fe400078e33ff */
[----:B------:R-:W-:Y:S02]  /*3940*/  ISETP.GT.U32.AND P0, PT, R4, -0x3, PT ;  /* 0xfffffffd0400780c */ /* 0x000fe40003f04070 */
[----:B------:R-:W-:Y:S02]  /*3950*/  MOV R17, 0xffffffff ;  /* 0xffffffff00117802 */ /* 0x000fe40000000f00 */
[----:B------:R-:W-:-:S04]  /*3960*/  ISETP.GT.AND.EX P0, PT, R5, -0x1, PT, P0 ;  /* 0xffffffff0500780c */ /* 0x000fc80003f04300 */
[----:B------:R-:W-:Y:S02]  /*3970*/  SEL R4, R4, 0xfffffffd, P0 ;  /* 0xfffffffd04047807 */ /* 0x000fe40000000000 */
[----:B------:R-:W-:Y:S02]  /*3980*/  SEL R5, R5, 0xffffffff, P0 ;  /* 0xffffffff05057807 */ /* 0x000fe40000000000 */
[C---:B0-----:R-:W-:Y:S02]  /*3990*/  SHF.L.U32 R3, R4.reuse, 0x6, RZ ;  /* 0x0000000604037819 */ /* 0x041fe400000006ff */
[----:B------:R-:W-:Y:S02]  /*39a0*/  SHF.L.U64.HI R4, R4, 0x6, R5 ;  /* 0x0000000604047819 */ /* 0x000fe40000010205 */
[--C-:B-1----:R-:W-:Y:S02]  /*39b0*/  SHF.R.U32.HI R2, RZ, 0x5, R0.reuse ;  /* 0x00000005ff027819 */ /* 0x102fe40000011600 */
[----:B------:R-:W-:-:S02]  /*39c0*/  SHF.R.U32.HI R5, RZ, 0x4, R0 ;  /* 0x00000004ff057819 */ /* 0x000fc40000011600 */
[----:B------:R-:W-:Y:S02]  /*39d0*/  IADD3 R11, P0, P1, -R3, -0x41, -R2 ;  /* 0xffffffbf030b7810 */ /* 0x000fe4000791e902 */
[----:B------:R-:W-:Y:S02]  /*39e0*/  VIADDMNMX.U32 R10, R5, R10, 0x20, !PT ;  /* 0x00000020050a7446 */ /* 0x000fe4000780000a */
[----:B------:R-:W-:Y:S02]  /*39f0*/  IADD3.X R17, ~R4, -0x1, R17, P0, P1 ;  /* 0xffffffff04117810 */ /* 0x000fe400007e2511 */
[----:B------:R-:W-:Y:S02]  /*3a00*/  LOP3.LUT R15, RZ, R5, RZ, 0x33, !PT ;  /* 0x00000005ff0f7212 */ /* 0x000fe400078e33ff */
[----:B------:R-:W-:Y:S01]  /*3a10*/  IADD3 R35, P2, R2, 0x1e, RZ ;  /* 0x0000001e02237810 */ /* 0x000fe20007f5e0ff */
[----:B------:R-:W-:Y:S01]  /*3a20*/  IMAD.WIDE.U32 R6, R17, -0x33333333, RZ ;  /* 0xcccccccd11067825 */ /* 0x000fe200078e00ff */
[----:B------:R-:W-:-:S02]  /*3a30*/  LOP3.LUT R36, R0, 0xf, RZ, 0xc0, !PT ;  /* 0x0000000f00247812 */ /* 0x000fc400078ec0ff */
[----:B------:R-:W-:Y:S01]  /*3a40*/  IADD3.X R34, RZ, RZ, RZ, P2, !PT ;  /* 0x000000ffff227210 */ /* 0x000fe200017fe4ff */
[----:B------:R-:W-:-:S04]  /*3a50*/  IMAD.WIDE.U32 R8, P0, R11, -0x33333334, R6 ;  /* 0xcccccccc0b087825 */ /* 0x000fc80007800006 */
[----:B------:R-:W-:Y:S01]  /*3a60*/  IMAD.WIDE.U32 R6, R11, -0x33333333, RZ ;  /* 0xcccccccd0b067825 */ /* 0x000fe200078e00ff */
[----:B------:R-:W-:Y:S02]  /*3a70*/  IADD3.X R11, RZ, RZ, RZ, P0, !PT ;  /* 0x000000ffff0b7210 */ /* 0x000fe400007fe4ff */
[----:B------:R-:W-:Y:S01]  /*3a80*/  ISETP.LT.U32.AND P0, PT, R28, 0x2, PT ;  /* 0x000000021c00780c */ /* 0x000fe20003f01070 */
[----:B------:R-:W-:Y:S01]  /*3a90*/  IMAD.IADD R6, R10, 0x1, R15 ;  /* 0x000000010a067824 */ /* 0x000fe200078e020f */
[----:B------:R-:W-:Y:S02]  /*3aa0*/  IADD3 RZ, P1, R7, R8, RZ ;  /* 0x0000000807ff7210 */ /* 0x000fe40007f3e0ff */
[----:B------:R-:W-:Y:S01]  /*3ab0*/  MOV R10, R9 ;  /* 0x00000009000a7202 */ /* 0x000fe20000000f00 */
[----:B------:R-:W-:Y:S01]  /*3ac0*/  IMAD.WIDE.U32 R8, R6, -0x33333333, RZ ;  /* 0xcccccccd06087825 */ /* 0x000fe200078e00ff */
[----:B------:R-:W-:-:S03]  /*3ad0*/  ISETP.LT.AND.EX P0, PT, R29, RZ, PT, P0 ;  /* 0x000000ff1d00720c */ /* 0x000fc60003f01300 */
[----:B------:R-:W-:Y:S01]  /*3ae0*/  IMAD.WIDE.U32.X R10, R17, -0x33333334, R10, P1 ;  /* 0xcccccccc110a7825 */ /* 0x000fe200008e040a */
[----:B------:R-:W-:Y:S02]  /*3af0*/  SEL R28, R28, 0x2, P0 ;  /* 0x000000021c1c7807 */ /* 0x000fe40000000000 */
[----:B------:R-:W-:Y:S02]  /*3b00*/  SEL R29, R29, RZ, P0 ;  /* 0x000000ff1d1d7207 */ /* 0x000fe40000000000 */
[----:B------:R-:W-:Y:S02]  /*3b10*/  SHF.R.U64 R14, R10, 0x3, R11 ;  /* 0x000000030a0e7819 */ /* 0x000fe4000000120b */
[----:B------:R-:W-:Y:S02]  /*3b20*/  LEA.HI R15, R9, 0x1, RZ, 0x1c ;  /* 0x00000001090f7811 */ /* 0x000fe400078fe0ff */
[C---:B------:R-:W-:Y:S02]  /*3b30*/  IADD3 R12, P0, R2.reuse, 0xa, RZ ;  /* 0x0000000a020c7810 */ /* 0x040fe40007f1e0ff */
[----:B------:R-:W-:-:S02]  /*3b40*/  IADD3 R11, P1, R2, 0x14, RZ ;  /* 0x00000014020b7810 */ /* 0x000fc40007f3e0ff */
[----:B------:R-:W-:Y:S02]  /*3b50*/  IADD3 R14, R14, 0x1, RZ ;  /* 0x000000010e0e7810 */ /* 0x000fe40007ffe0ff */
[C---:B------:R-:W-:Y:S02]  /*3b60*/  SHF.L.U64.HI R10, R28.reuse, 0x6, R29 ;  /* 0x000000061c0a7819 */ /* 0x040fe4000001021d */
[----:B------:R-:W-:Y:S02]  /*3b70*/  SHF.L.U32 R9, R28, 0x6, RZ ;  /* 0x000000061c097819 */ /* 0x000fe400000006ff */
[----:B------:R-:W-:Y:S02]  /*3b80*/  IADD3.X R8, RZ, RZ, RZ, P0, !PT ;  /* 0x000000ffff087210 */ /* 0x000fe400007fe4ff */
[----:B------:R-:W-:Y:S02]  /*3b90*/  IADD3.X R7, RZ, RZ, RZ, P1, !PT ;  /* 0x000000ffff077210 */ /* 0x000fe40000ffe4ff */
[----:B------:R-:W-:-:S02]  /*3ba0*/  LOP3.LUT R15, R15, 0x3, RZ, 0xc0, !PT ;  /* 0x000000030f0f7812 */ /* 0x000fc400078ec0ff */
[----:B------:R-:W-:-:S07]  /*3bb0*/  LOP3.LUT R14, R14, 0x3, RZ, 0xc0, !PT ;  /* 0x000000030e0e7812 */ /* 0x000fce00078ec0ff */
.L_x_1242:
        /* <DEDUP_REMOVED lines=36> */
[----:B------:R-:W-:Y:S02]  /*3e00*/  MOV R26, R11 ;  /* 0x0000000b001a7202 */ /* 0x000fe40000000f00 */
[----:B------:R-:W-:Y:S01]  /*3e10*/  MOV R27, R7 ;  /* 0x00000007001b7202 */ /* 0x000fe20000000f00 */
[----:B------:R-:W-:Y:S01]  /*3e20*/  @P1 IMAD.MOV.U32 R27, RZ, RZ, R34 ;  /* 0x000000ffff1b1224 */ /* 0x000fe200078e0022 */
[----:B------:R-:W-:Y:S01]  /*3e30*/  @P1 MOV R26, R35 ;  /* 0x00000023001a1202 */ /* 0x000fe20000000f00 */
[----:B--2---:R-:W-:Y:S01]  /*3e40*/  FADD.FTZ R31, R31, R20 ;  /* 0x000000141f1f7221 */ /* 0x004fe20000010000 */
[----:B------:R-:W-:-:S03]  /*3e50*/  FADD.FTZ R30, R30, R21 ;  /* 0x000000151e1e7221 */ /* 0x000fc60000010000 */
[----:B---3--:R-:W-:Y:S01]  /*3e60*/  @P1 FADD.FTZ R31, R31, R22 ;  /* 0x000000161f1f1221 */ /* 0x008fe20000010000 */
[----:B------:R-:W-:-:S07]  /*3e70*/  @P1 FADD.FTZ R30, R30, R23 ;  /* 0x000000171e1e1221 */ /* 0x000fce0000010000 */
.L_x_1229:
[----:B------:R-:W-:Y:S05]  /*3e80*/  BSYNC B1 ;  /* 0x0000000000017941 */ /* 0x000fea0003800000 */
.L_x_1228:
[----:B------:R-:W-:Y:S05]  /*3e90*/  @!P0 BRA `(.L_x_1227) ;  /* 0x0000000400fc8947 */ /* 0x000fea0003800000 */
[----:B------:R-:W-:Y:S01]  /*3ea0*/  IADD3 R18, P2, -R26, R9, RZ ;  /* 0x000000091a127210 */ /* 0x000fe20007f5e1ff */
[C---:B------:R-:W-:Y:S01]  /*3eb0*/  IMAD R19, R27.reuse, 0x280, RZ ;  /* 0x000002801b137824 */ /* 0x040fe200078e02ff */
[C---:B------:R-:W-:Y:S01]  /*3ec0*/  SHF.L.U64.HI R17, R16.reuse, 0x1, R17 ;  /* 0x0000000110117819 */ /* 0x040fe20000010211 */
[----:B------:R-:W-:Y:S01]  /*3ed0*/  ULDC.64 UR4, c[0x0][0x260] ;  /* 0x0000980000047ab9 */ /* 0x000fe20000000a00 */
[----:B------:R-:W-:Y:S01]  /*3ee0*/  SHF.L.U32 R16, R16, 0x1, RZ ;  /* 0x0000000110107819 */ /* 0x000fe200000006ff */
[----:B------:R-:W-:Y:S01]  /*3ef0*/  BSSY B1, `(.L_x_1230) ;  /* 0x0000046000017945 */ /* 0x000fe20003800000 */
[----:B------:R-:W-:Y:S02]  /*3f00*/  ISETP.GT.U32.AND P1, PT, R18, 0x78, PT ;  /* 0x000000781200780c */ /* 0x000fe40003f24070 */
[----:B------:R-:W-:Y:S01]  /*3f10*/  IADD3.X R20, ~R27, R10, RZ, P2, !PT ;  /* 0x0000000a1b147210 */ /* 0x000fe200017fe5ff */
[----:B------:R-:W-:-:S03]  /*3f20*/  IMAD.WIDE.U32 R16, R26, 0x280, R16 ;  /* 0x000002801a107825 */ /* 0x000fc600078e0010 */
[----:B------:R-:W-:Y:S02]  /*3f30*/  ISETP.GT.AND.EX P1, PT, R20, RZ, PT, P1 ;  /* 0x000000ff1400720c */ /* 0x000fe40003f24310 */
[----:B------:R-:W-:Y:S02]  /*3f40*/  IADD3 R19, R17, R19, RZ ;  /* 0x0000001311137210 */ /* 0x000fe40007ffe0ff */
[----:B------:R-:W-:-:S04]  /*3f50*/  LEA R17, P0, R16, UR4, 0x2 ;  /* 0x0000000410117c11 */ /* 0x000fc8000f8010ff */
[----:B------:R-:W-:Y:S02]  /*3f60*/  LEA.HI.X R18, R16, UR5, R19, 0x2, P0 ;  /* 0x0000000510127c11 */ /* 0x000fe400080f1413 */
[----:B------:R-:W-:-:S04]  /*3f70*/  IADD3 R16, P0, R17, 0xe400, RZ ;  /* 0x0000e40011107810 */ /* 0x000fc80007f1e0ff */
[----:B------:R-:W-:Y:S02]  /*3f80*/  IADD3.X R17, RZ, R18, RZ, P0, !PT ;  /* 0x00000012ff117210 */ /* 0x000fe400007fe4ff */
[----:B------:R-:W-:Y:S01]  /*3f90*/  PLOP3.LUT P0, PT, PT, PT, PT, 0x80, 0x0 ;  /* 0x000000000000781c */ /* 0x000fe20003f0f070 */
[----:B------:R-:W-:-:S12]  /*3fa0*/  @!P1 BRA `(.L_x_1231) ;  /* 0x0000000000e89947 */ /* 0x000fd80003800000 */
[----:B------:R-:W-:Y:S02]  /*3fb0*/  IADD3 R37, P1, R9, -0x78, RZ ;  /* 0xffffff8809257810 */ /* 0x000fe40007f3e0ff */
[----:B------:R-:W-:Y:S02]  /*3fc0*/  PLOP3.LUT P0, PT, PT, PT, PT, 0x8, 0x0 ;  /* 0x000000000000781c */ /* 0x000fe40003f0e170 */
[----:B------:R-:W-:-:S11]  /*3fd0*/  IADD3.X R58, R10, -0x1, RZ, P1, !PT ;  /* 0xffffffff0a3a7810 */ /* 0x000fd60000ffe4ff */
.L_x_1232:
        /* <DEDUP_REMOVED lines=55> */
.L_x_1231:
[----:B------:R-:W-:Y:S05]  /*4350*/  BSYNC B1 ;  /* 0x0000000000017941 */ /* 0x000fea0003800000 */
.L_x_1230:
        /* <DEDUP_REMOVED lines=35> */
.L_x_1234:
[----:B------:R-:W-:Y:S05]  /*4590*/  BSYNC B1 ;  /* 0x0000000000017941 */ /* 0x000fea0003800000 */
.L_x_1233:
        /* <DEDUP_REMOVED lines=15> */
.L_x_1227:
[----:B------:R-:W-:Y:S05]  /*4690*/  BSYNC B0 ;  /* 0x0000000000007941 */ /* 0x000fea0003800000 */
.L_x_1226:
        /* <DEDUP_REMOVED lines=18> */
[----:B------:R-:W-:Y:S02]  /*47c0*/  @!P0 SHF.R.U32.HI R5, RZ, 0x4, R0 ;  /* 0x00000004ff058819 */ /* 0x000fe40000011600 */
[C---:B0-----:R-:W-:Y:S02]  /*47d0*/  @!P0 SHF.L.U32 R16, R36.reuse, 0x1, RZ ;  /* 0x0000000124108819 */ /* 0x041fe400000006ff */
        /* <DEDUP_REMOVED lines=12> */
[----:B------:R-:W-:-:S03]  /*48a0*/  MOV R25, 0xffff ;  /* 0x0000ffff00197802 */ /* 0x000fc60000000f00 */
        /* <DEDUP_REMOVED lines=16> */
.L_x_1251:
[----:B------:R-:W0:Y:S01]  /*49b0*/  LDC.64 R16, c[0x0][0x218] ;  /* 0x00008600ff107b82 */ /* 0x000e220000000a00 */
[----:B------:R-:W-:Y:S01]  /*49c0*/  ISETP.NE.AND P1, PT, R36, RZ, PT ;  /* 0x000000ff2400720c */ /* 0x000fe20003f25270 */
[----:B--2---:R-:W-:Y:S01]  /*49d0*/  FADD.FTZ R22, R26, R23 ;  /* 0x000000171a167221 */ /* 0x004fe20000010000 */
[C---:B------:R-:W-:Y:S02]  /*49e0*/  LEA.HI R21, R0.reuse, R13, RZ, 0x1c ;  /* 0x0000000d00157211 */ /* 0x040fe400078fe0ff */
        /* <DEDUP_REMOVED lines=10> */
[C---:B------:R-:W-:Y:S01]  /*4a90*/  @!P0 SHF.L.U32 R21, R36.reuse, 0x1, RZ ;  /* 0x0000000124158819 */ /* 0x040fe200000006ff */
[----:B------:R-:W-:Y:S01]  /*4aa0*/  UMOV UR5, 0xffff ;  /* 0x0000ffff00057882 */ /* 0x000fe20000000000 */
[----:B------:R-:W-:Y:S02]  /*4ab0*/  @!P0 LEA R23, R36, UR4, 0x7 ;  /* 0x0000000424178c11 */ /* 0x000fe4000f8e38ff */
[----:B--2---:R-:W-:Y:S01]  /*4ac0*/  @!P0 LOP3.LUT R20, R24, R21, RZ, 0x3c, !PT ;  /* 0x0000001518148212 */ /* 0x004fe200078e3cff */
[----:B------:R-:W-:Y:S01]  /*4ad0*/  HFMA2.MMA R24, -RZ, RZ, 0, 0 ;  /* 0x00000000ff187435 */ /* 0x000fe200000001ff */
[----:B------:R-:W-:-:S03]  /*4ae0*/  MOV R26, RZ ;  /* 0x000000ff001a7202 */ /* 0x000fc60000000f00 */
[----:B------:R-:W-:-:S05]  /*4af0*/  @!P0 IMAD R20, R20, 0x4, R23 ;  /* 0x0000000414148824 */ /* 0x000fca00078e0217 */
[----:B------:R0:W1:Y:S04]  /*4b00*/  @!P0 LDS R26, [R20+0x500] ;  /* 0x00050000141a8984 */ /* 0x0000680000000800 */
[----:B------:R0:W2:Y:S01]  /*4b10*/  @!P0 LDS R24, [R20] ;  /* 0x0000000014188984 */ /* 0x0000a20000000800 */
[----:B------:R-:W-:Y:S05]  /*4b20*/  BRA.DIV UR5, `(.L_x_1239) ;  /* 0x0000001205987947 */ /* 0x000fea000b800000 */
[----:B------:R-:W-:Y:S02]  /*4b30*/  MOV R21, 0xffff ;  /* 0x0000ffff00157802 */ /* 0x000fe40000000f00 */
[----:B------:R-:W-:Y:S02]  /*4b40*/  MOV R23, 0xffff ;  /* 0x0000ffff00177802 */ /* 0x000fe40000000f00 */
[----:B0-----:R-:W-:Y:S01]  /*4b50*/  MOV R20, 0xffff ;  /* 0x0000ffff00147802 */ /* 0x001fe20000000f00 */
[----:B--2---:R-:W0:Y:S01]  /*4b60*/  SHFL.BFLY PT, R27, R24, 0x8, 0x101f ;  /* 0x0d101f00181b7f89 */ /* 0x004e2200000e0000 */
[----:B------:R-:W-:Y:S02]  /*4b70*/  MOV R22, 0xffff ;  /* 0x0000ffff00167802 */ /* 0x000fe40000000f00 */
[----:B------:R-:W-:Y:S01]  /*4b80*/  MOV R25, 0xffff ;  /* 0x0000ffff00197802 */ /* 0x000fe20000000f00 */
[----:B-1----:R-:W1:Y:S01]  /*4b90*/  SHFL.BFLY PT, R29, R26, 0x8, 0x101f ;  /* 0x0d101f001a1d7f89 */ /* 0x002e6200000e0000 */
[----:B0-----:R-:W-:Y:S01]  /*4ba0*/  FADD.FTZ R27, R27, R24 ;  /* 0x000000181b1b7221 */ /* 0x001fe20000010000 */
[----:B-1----:R-:W-:-:S04]  /*4bb0*/  FADD.FTZ R29, R29, R26 ;  /* 0x0000001a1d1d7221 */ /* 0x002fc80000010000 */
        /* <DEDUP_REMOVED lines=12> */
.L_x_1261:
        /* <DEDUP_REMOVED lines=8> */
[C---:B-1----:R-:W-:Y:S01]  /*4d00*/  @!P0 IMAD.SHL.U32 R21, R36.reuse, 0x2, RZ ;  /* 0x0000000224158824 */ /* 0x042fe200078e00ff */
[----:B------:R-:W-:Y:S01]  /*4d10*/  @!P0 LEA R23, R36, UR4, 0x7 ;  /* 0x0000000424178c11 */ /* 0x000fe2000f8e38ff */
[----:B------:R-:W-:Y:S01]  /*4d20*/  UMOV UR5, 0xffff ;  /* 0x0000ffff00057882 */ /* 0x000fe20000000000 */
[----:B------:R-:W-:Y:S02]  /*4d30*/  MOV R26, RZ ;  /* 0x000000ff001a7202 */ /* 0x000fe40000000f00 */
[----:B------:R-:W-:Y:S01]  /*4d40*/  @!P0 LOP3.LUT R20, R24, R21, RZ, 0x3c, !PT ;  /* 0x0000001518148212 */ /* 0x000fe200078e3cff */
[----:B------:R-:W-:-:S03]  /*4d50*/  HFMA2.MMA R24, -RZ, RZ, 0, 0 ;  /* 0x00000000ff187435 */ /* 0x000fc600000001ff */
[----:B------:R-:W-:-:S05]  /*4d60*/  @!P0 LEA R20, R20, R23, 0x2 ;  /* 0x0000001714148211 */ /* 0x000fca00078e10ff */
[----:B------:R0:W1:Y:S04]  /*4d70*/  @!P0 LDS R26, [R20+0x500] ;  /* 0x00050000141a8984 */ /* 0x0000680000000800 */
[----:B------:R0:W2:Y:S01]  /*4d80*/  @!P0 LDS R24, [R20] ;  /* 0x0000000014188984 */ /* 0x0000a20000000800 */
[----:B------:R-:W-:Y:S05]  /*4d90*/  BRA.DIV UR5, `(.L_x_1240) ;  /* 0x0000001205e47947 */ /* 0x000fea000b800000 */
[----:B------:R-:W-:Y:S01]  /*4da0*/  MOV R21, 0xffff ;  /* 0x0000ffff00157802 */ /* 0x000fe20000000f00 */
[----:B------:R-:W-:Y:S01]  /*4db0*/  IMAD.MOV.U32 R25, RZ, RZ, 0xffff ;  /* 0x0000ffffff197424 */ /* 0x000fe200078e00ff */
[----:B------:R-:W-:Y:S02]  /*4dc0*/  MOV R23, 0xffff ;  /* 0x0000ffff00177802 */ /* 0x000fe40000000f00 */
[----:B0-----:R-:W-:Y:S01]  /*4dd0*/  MOV R20, 0xffff ;  /* 0x0000ffff00147802 */ /* 0x001fe20000000f00 */
[----:B--2---:R-:W0:Y:S01]  /*4de0*/  SHFL.BFLY PT, R27, R24, 0x8, 0x101f ;  /* 0x0d101f00181b7f89 */ /* 0x004e2200000e0000 */
[----:B------:R-:W-:-:S03]  /*4df0*/  MOV R22, 0xffff ;  /* 0x0000ffff00167802 */ /* 0x000fc60000000f00 */
        /* <DEDUP_REMOVED lines=15> */
.L_x_1271:
[----:B--2---:R-:W-:Y:S01]  /*4ef0*/  FADD.FTZ R21, R33, R23 ;  /* 0x0000001721157221 */ /* 0x004fe20000010000 */
[----:B------:R-:W-:Y:S02]  /*4f00*/  @!P1 F2FP.BF16.F32.PACK_AB R20, RZ, R24 ;  /* 0x00000018ff14923e */ /* 0x000fe400000010ff */
[----:B------:R-:W-:Y:S02]  /*4f10*/  LEA.HI R24, R0, 0x3c, RZ, 0x1c ;  /* 0x0000003c00187811 */ /* 0x000fe400078fe0ff */
[----:B------:R-:W-:Y:S01]  /*4f20*/  @!P1 F2FP.BF16.F32.PACK_AB R21, RZ, R21 ;  /* 0x00000015ff15923e */ /* 0x000fe200000010ff */
[----:B------:R3:W-:Y:S04]  /*4f30*/  @!P1 STG.E.U16 desc[UR8][R16.64+0x50], R20 ;  /* 0x0000501410009986 */ /* 0x0007e8000c101508 */
[----:B------:R3:W-:Y:S02]  /*4f40*/  @!P1 STG.E.U16 desc[UR8][R18.64+0x50], R21 ;  /* 0x0000501512009986 */ /* 0x0007e4000c101508 */
.L_x_1237:
[----:B------:R-:W-:Y:S05]  /*4f50*/  BSYNC B0 ;  /* 0x0000000000007941 */ /* 0x000fea0003800000 */
.L_x_1236:
        /* <DEDUP_REMOVED lines=12> */
[----:B------:R-:W-:Y:S02]  /*5020*/  @!P0 SHF.L.U32 R27, R36, 0x1, RZ ;  /* 0x00000001241b8819 */ /* 0x000fe400000006ff */
[----:B------:R-:W-:Y:S02]  /*5030*/  CS2R R32, SRZ ;  /* 0x0000000000207805 */ /* 0x000fe4000001ff00 */
[----:B------:R-:W-:Y:S01]  /*5040*/  @!P0 IADD3 R26, R24, 0x14, RZ ;  /* 0x00000014181a8810 */ /* 0x000fe20007ffe0ff */
[----:B------:R-:W-:Y:S01]  /*5050*/  HFMA2.MMA R45, -RZ, RZ, 0, 0 ;  /* 0x00000000ff2d7435 */ /* 0x000fe200000001ff */
[----:B------:R-:W-:Y:S01]  /*5060*/  @!P0 SHF.L.U32 R19, R36, 0x1, RZ ;  /* 0x0000000124138819 */ /* 0x000fe200000006ff */
[----:B------:R-:W-:Y:S01]  /*5070*/  IMAD.MOV.U32 R46, RZ, RZ, RZ ;  /* 0x000000ffff2e7224 */ /* 0x000fe200078e00ff */
[----:B0-----:R-:W-:Y:S02]  /*5080*/  @!P0 IADD3 R18, R24, 0x28, RZ ;  /* 0x0000002818128810 */ /* 0x001fe40007ffe0ff */
[----:B------:R-:W-:-:S02]  /*5090*/  @!P0 LOP3.LUT R26, R26, R27, RZ, 0x3c, !PT ;  /* 0x0000001b1a1a8212 */ /* 0x000fc400078e3cff */
[----:B------:R-:W-:Y:S02]  /*50a0*/  @!P0 LEA R29, R36, UR4, 0x7 ;  /* 0x00000004241d8c11 */ /* 0x000fe4000f8e38ff */
[----:B------:R-:W-:Y:S02]  /*50b0*/  @!P0 LOP3.LUT R18, R18, R19, RZ, 0x3c, !PT ;  /* 0x0000001312128212 */ /* 0x000fe400078e3cff */
[----:B------:R-:W-:Y:S01]  /*50c0*/  @!P0 LEA R23, R36, UR4, 0x7 ;  /* 0x0000000424178c11 */ /* 0x000fe2000f8e38ff */
[----:B------:R-:W-:Y:S01]  /*50d0*/  @!P0 IMAD R26, R26, 0x4, R29 ;  /* 0x000000041a1a8824 */ /* 0x000fe200078e021d */
[----:B------:R-:W-:Y:S02]  /*50e0*/  MOV R21, 0xffff ;  /* 0x0000ffff00157802 */ /* 0x000fe40000000f00 */
[----:B------:R-:W-:Y:S02]  /*50f0*/  @!P0 LEA R18, R18, R23, 0x2 ;  /* 0x0000001712128211 */ /* 0x000fe400078e10ff */
[----:B------:R-:W-:Y:S01]  /*5100*/  @!P0 LDS R30, [R26+0x500] ;  /* 0x000500001a1e8984 */ /* 0x000fe20000000800 */
[----:B------:R-:W-:-:S02]  /*5110*/  @!P0 SHF.L.U32 R23, R36, 0x1, RZ ;  /* 0x0000000124178819 */ /* 0x000fc400000006ff */
[----:B------:R-:W-:Y:S01]  /*5120*/  @!P0 IADD3 R28, R24, 0x3c, RZ ;  /* 0x0000003c181c8810 */ /* 0x000fe20007ffe0ff */
[----:B------:R0:W-:Y:S01]  /*5130*/  @!P0 LDS R27, [R26] ;  /* 0x000000001a1b8984 */ /* 0x0001e20000000800 */
[----:B------:R-:W-:Y:S02]  /*5140*/  MOV R20, 0xffff ;  /* 0x0000ffff00147802 */ /* 0x000fe40000000f00 */
[----:B------:R-:W-:Y:S01]  /*5150*/  @!P0 LOP3.LUT R28, R28, R23, RZ, 0x3c, !PT ;  /* 0x000000171c1c8212 */ /* 0x000fe200078e3cff */
[----:B------:R-:W-:Y:S01]  /*5160*/  @!P0 LDS R39, [R18] ;  /* 0x0000000012278984 */ /* 0x000fe20000000800 */
[----:B------:R-:W-:Y:S02]  /*5170*/  @!P0 LEA R43, R36, UR4, 0x7 ;  /* 0x00000004242b8c11 */ /* 0x000fe4000f8e38ff */
[----:B------:R-:W-:Y:S01]  /*5180*/  MOV R22, 0xffff ;  /* 0x0000ffff00167802 */ /* 0x000fe20000000f00 */
[----:B------:R-:W-:Y:S01]  /*5190*/  @!P0 LDS R40, [R18+0x500] ;  /* 0x0005000012288984 */ /* 0x000fe20000000800 */
[----:B------:R-:W-:-:S02]  /*51a0*/  @!P0 LEA R43, R28, R43, 0x2 ;  /* 0x0000002b1c2b8211 */ /* 0x000fc400078e10ff */
[----:B------:R-:W-:Y:S02]  /*51b0*/  CS2R R28, SRZ ;  /* 0x00000000001c7805 */ /* 0x000fe4000001ff00 */
[----:B0-----:R-:W-:Y:S01]  /*51c0*/  MOV R26, 0xffff ;  /* 0x0000ffff001a7802 */ /* 0x001fe20000000f00 */
[----:B-1----:R-:W0:Y:S01]  /*51d0*/  SHFL.BFLY PT, R19, R16, 0x8, 0x101f ;  /* 0x0d101f0010137f89 */ /* 0x002e2200000e0000 */
[----:B------:R-:W-:Y:S02]  /*51e0*/  MOV R25, 0xffff ;  /* 0x0000ffff00197802 */ /* 0x000fe40000000f00 */
[----:B------:R-:W-:Y:S01]  /*51f0*/  MOV R38, 0xffff ;  /* 0x0000ffff00267802 */ /* 0x000fe20000000f00 */
[----:B--2---:R-:W1:Y:S01]  /*5200*/  SHFL.BFLY PT, R23, R17, 0x8, 0x101f ;  /* 0x0d101f0011177f89 */ /* 0x004e6200000e0000 */
[----:B------:R-:W-:-:S03]  /*5210*/  IADD3 R49, R24, R13, RZ ;  /* 0x0000000d18317210 */ /* 0x000fc60007ffe0ff */
[----:B------:R-:W2:Y:S04]  /*5220*/  @!P0 LDS R44, [R43] ;  /* 0x000000002b2c8984 */ /* 0x000ea80000000800 */
[----:B------:R3:W4:Y:S02]  /*5230*/  @!P0 LDS R47, [R43+0x500] ;  /* 0x000500002b2f8984 */ /* 0x0007240000000800 */
[----:B---3--:R-:W-:Y:S02]  /*5240*/  IMAD.MOV.U32 R43, RZ, RZ, 0xffff ;  /* 0x0000ffffff2b7424 */ /* 0x008fe400078e00ff */
[----:B0-----:R-:W-:Y:S01]  /*5250*/  FADD.FTZ R19, R19, R16 ;  /* 0x0000001013137221 */ /* 0x001fe20000010000 */
[----:B------:R-:W-:Y:S02]  /*5260*/  @!P0 MOV R29, R30 ;  /* 0x0000001e001d8202 */ /* 0x000fe40000000f00 */
[----:B------:R-:W-:-:S02]  /*5270*/  @!P0 MOV R28, R27 ;  /* 0x0000001b001c8202 */ /* 0x000fc40000000f00 */
[----:B------:R-:W0:Y:S01]  /*5280*/  SHFL.BFLY PT, R18, R19, 0x4, 0x101f ;  /* 0x0c901f0013127f89 */ /* 0x000e2200000e0000 */
[----:B-1----:R-:W-:Y:S01]  /*5290*/  FADD.FTZ R16, R23, R17 ;  /* 0x0000001117107221 */ /* 0x002fe20000010000 */
[----:B------:R-:W-:Y:S01]  /*52a0*/  MOV R23, 0xffff ;  /* 0x0000ffff00177802 */ /* 0x000fe20000000f00 */
[----:B------:R-:W-:Y:S01]  /*52b0*/  @!P0 IMAD.MOV.U32 R32, RZ, RZ, R39 ;  /* 0x000000ffff208224 */ /* 0x000fe200078e0027 */
[----:B------:R-:W1:Y:S01]  /*52c0*/  SHFL.BFLY PT, R30, R29, 0x8, 0x101f ;  /* 0x0d101f001d1e7f89 */ /* 0x000e6200000e0000 */
[----:B------:R-:W-:Y:S02]  /*52d0*/  MOV R27, 0xffff ;  /* 0x0000ffff001b7802 */ /* 0x000fe40000000f00 */
[----:B------:R-:W-:Y:S01]  /*52e0*/  @!P0 MOV R33, R40 ;  /* 0x0000002800218202 */ /* 0x000fe20000000f00 */
[----:B------:R-:W3:Y:S01]  /*52f0*/  SHFL.BFLY PT, R31, R28, 0x8, 0x101f ;  /* 0x0d101f001c1f7f89 */ /* 0x000ee200000e0000 */
[----:B------:R-:W-:Y:S02]  /*5300*/  MOV R39, 0xffff ;  /* 0x0000ffff00277802 */ /* 0x000fe40000000f00 */
[----:B------:R-:W-:Y:S01]  /*5310*/  MOV R40, 0xffff ;  /* 0x0000ffff00287802 */ /* 0x000fe20000000f00 */
[----:B------:R-:W5:Y:S04]  /*5320*/  SHFL.BFLY PT, R41, R32, 0x8, 0x101f ;  /* 0x0d101f0020297f89 */ /* 0x000f6800000e0000 */
[----:B------:R-:W5:Y:S01]  /*5330*/  SHFL.BFLY PT, R42, R33, 0x8, 0x101f ;  /* 0x0d101f00212a7f89 */ /* 0x000f6200000e0000 */
[----:B--2---:R-:W-:-:S03]  /*5340*/  @!P0 MOV R45, R44 ;  /* 0x0000002c002d8202 */ /* 0x004fc60000000f00 */
[----:B------:R-:W2:Y:S01]  /*5350*/  SHFL.BFLY PT, R23, R16, 0x4, 0x101f ;  /* 0x0c901f0010177f89 */ /* 0x000ea200000e0000 */
[----:B------:R-:W-:Y:S02]  /*5360*/  MOV R44, 0xffff ;  /* 0x0000ffff002c7802 */ /* 0x000fe40000000f00 */
[----:B----4-:R-:W-:Y:S01]  /*5370*/  @!P0 MOV R46, R47 ;  /* 0x0000002f002e8202 */ /* 0x010fe20000000f00 */
[----:B0-----:R-:W-:Y:S01]  /*5380*/  FADD.FTZ R18, R19, R18 ;  /* 0x0000001213127221 */ /* 0x001fe20000010000 */
[----:B------:R-:W-:Y:S01]  /*5390*/  MOV R19, 0xffff ;  /* 0x0000ffff00137802 */ /* 0x000fe20000000f00 */
[----:B------:R-:W0:Y:S01]  /*53a0*/  SHFL.BFLY PT, R48, R45, 0x8, 0x101f ;  /* 0x0d101f002d307f89 */ /* 0x000e2200000e0000 */
[----:B------:R-:W-:Y:S01]  /*53b0*/  ISETP.NE.AND P0, PT, R36, RZ, PT ;  /* 0x000000ff2400720c */ /* 0x000fe20003f05270 */
[----:B-1----:R-:W-:Y:S02]  /*53c0*/  FADD.FTZ R30, R30, R29 ;  /* 0x0000001d1e1e7221 */ /* 0x002fe40000010000 */
[----:B------:R-:W1:Y:S01]  /*53d0*/  SHFL.BFLY PT, R47, R46, 0x8, 0x101f ;  /* 0x0d101f002e2f7f89 */ /* 0x000e6200000e0000 */
[----:B---3--:R-:W-:-:S03]  /*53e0*/  FADD.FTZ R31, R31, R28 ;  /* 0x0000001c1f1f7221 */ /* 0x008fc60000010000 */
[----:B------:R-:W3:Y:S01]  /*53f0*/  SHFL.BFLY PT, R19, R18, 0x2, 0x101f ;  /* 0x0c501f0012137f89 */ /* 0x000ee200000e0000 */
[----:B-----5:R-:W-:-:S03]  /*5400*/  FADD.FTZ R41, R41, R32 ;  /* 0x0000002029297221 */ /* 0x020fc60000010000 */
[----:B------:R-:W4:Y:S01]  /*5410*/  SHFL.BFLY PT, R29, R30, 0x4, 0x101f ;  /* 0x0c901f001e1d7f89 */ /* 0x000f2200000e0000 */
[----:B------:R-:W-:-:S03]  /*5420*/  FADD.FTZ R42, R42, R33 ;  /* 0x000000212a2a7221 */ /* 0x000fc60000010000 */
[----:B------:R-:W5:Y:S01]  /*5430*/  SHFL.BFLY PT, R28, R31, 0x4, 0x101f ;  /* 0x0c901f001f1c7f89 */ /* 0x000f6200000e0000 */
[----:B--2---:R-:W-:Y:S01]  /*5440*/  FADD.FTZ R17, R16, R23 ;  /* 0x0000001710117221 */ /* 0x004fe20000010000 */
[----:B------:R-:W-:Y:S02]  /*5450*/  MOV R16, 0xffff ;  /* 0x0000ffff00107802 */ /* 0x000fe40000000f00 */
[----:B------:R-:W2:Y:S04]  /*5460*/  SHFL.BFLY PT, R32, R41, 0x4, 0x101f ;  /* 0x0c901f0029207f89 */ /* 0x000ea800000e0000 */
[----:B------:R-:W2:Y:S01]  /*5470*/  SHFL.BFLY PT, R33, R42, 0x4, 0x101f ;  /* 0x0c901f002a217f89 */ /* 0x000ea200000e0000 */
[----:B0-----:R-:W-:Y:S01]  /*5480*/  FADD.FTZ R48, R48, R45 ;  /* 0x0000002d30307221 */ /* 0x001fe20000010000 */
[----:B------:R-:W-:-:S02]  /*5490*/  MOV R45, 0xffff ;  /* 0x0000ffff002d7802 */ /* 0x000fc40000000f00 */
[----:B------:R-:W0:Y:S01]  /*54a0*/  SHFL.BFLY PT, R23, R17, 0x2, 0x101f ;  /* 0x0c501f0011177f89 */ /* 0x000e2200000e0000 */
[----:B-1----:R-:W-:Y:S01]  /*54b0*/  FADD.FTZ R47, R47, R46 ;  /* 0x0000002e2f2f7221 */ /* 0x002fe20000010000 */
[----:B------:R-:W-:Y:S01]  /*54c0*/  MOV R46, 0xffff ;  /* 0x0000ffff002e7802 */ /* 0x000fe20000000f00 */
[----:B---3--:R-:W-:Y:S01]  /*54d0*/  FADD.FTZ R26, R18, R19 ;  /* 0x00000013121a7221 */ /* 0x008fe20000010000 */
[----:B------:R-:W-:Y:S01]  /*54e0*/  IMAD.MOV.U32 R18, RZ, RZ, 0xffff ;  /* 0x0000ffffff127424 */ /* 0x000fe200078e00ff */
[----:B------:R-:W-:Y:S01]  /*54f0*/  MOV R19, 0xffff ;  /* 0x0000ffff00137802 */ /* 0x000fe20000000f00 */
[----:B------:R-:W1:Y:S01]  /*5500*/  SHFL.BFLY PT, R45, R48, 0x4, 0x101f ;  /* 0x0c901f00302d7f89 */ /* 0x000e6200000e0000 */
[----:B----4-:R-:W-:Y:S01]  /*5510*/  FADD.FTZ R29, R30, R29 ;  /* 0x0000001d1e1d7221 */ /* 0x010fe20000010000 */
[----:B------:R-:W-:Y:S02]  /*5520*/  MOV R30, 0xffff ;  /* 0x0000ffff001e7802 */ /* 0x000fe40000000f00 */
[----:B------:R-:W3:Y:S01]  /*5530*/  SHFL.BFLY PT, R27, R26, 0x1, 0x101f ;  /* 0x0c301f001a1b7f89 */ /* 0x000ee200000e0000 */
[----:B-----5:R-:W-:Y:S01]  /*5540*/  FADD.FTZ R28, R31, R28 ;  /* 0x0000001c1f1c7221 */ /* 0x020fe20000010000 */
[----:B------:R-:W-:-:S02]  /*5550*/  MOV R31, 0xffff ;  /* 0x0000ffff001f7802 */ /* 0x000fc40000000f00 */
[----:B------:R-:W4:Y:S01]  /*5560*/  SHFL.BFLY PT, R18, R29, 0x2, 0x101f ;  /* 0x0c501f001d127f89 */ /* 0x000f2200000e0000 */
[----:B--2---:R-:W-:-:S03]  /*5570*/  FADD.FTZ R32, R41, R32 ;  /* 0x0000002029207221 */ /* 0x004fc60000010000 */
[----:B------:R-:W2:Y:S01]  /*5580*/  SHFL.BFLY PT, R19, R28, 0x2, 0x101f ;  /* 0x0c501f001c137f89 */ /* 0x000ea200000e0000 */
        /* <DEDUP_REMOVED lines=8> */
[----:B---3--:R-:W-:Y:S01]  /*5610*/  FADD.FTZ R26, R26, R27 ;  /* 0x0000001b1a1a7221 */ /* 0x008fe20000010000 */
[----:B----4-:R-:W-:-:S02]  /*5620*/  FADD.FTZ R38, R29, R18 ;  /* 0x000000121d267221 */ /* 0x010fc40000010000 */
[----:B------:R-:W3:Y:S02]  /*5630*/  SHFL.BFLY PT, R48, R45, 0x2, 0x101f ;  /* 0x0c501f002d307f89 */ /* 0x000ee400000e0000 */
[----:B------:R-:W-:Y:S01]  /*5640*/  @!P0 F2FP.BF16.F32.PACK_AB R23, RZ, R26 ;  /* 0x0000001aff17823e */ /* 0x000fe200000010ff */
[----:B--2---:R-:W-:Y:S01]  /*5650*/  FADD.FTZ R37, R28, R19 ;  /* 0x000000131c257221 */ /* 0x004fe20000010000 */
[----:B------:R-:W2:Y:S01]  /*5660*/  SHFL.BFLY PT, R39, R38, 0x1, 0x101f ;  /* 0x0c301f0026277f89 */ /* 0x000ea200000e0000 */
[----:B------:R-:W4:Y:S01]  /*5670*/  @!P0 LDC.64 R18, c[0x0][0x220] ;  /* 0x00008800ff128b82 */ /* 0x000f220000000a00 */
[----:B------:R-:W-:Y:S01]  /*5680*/  PRMT R21, R23, 0x7610, R21 ;  /* 0x0000761017157816 */ /* 0x000fe20000000015 */
[----:B-----5:R-:W-:Y:S01]  /*5690*/  FADD.FTZ R41, R32, R31 ;  /* 0x0000001f20297221 */ /* 0x020fe20000010000 */
[----:B------:R-:W5:Y:S01]  /*56a0*/  SHFL.BFLY PT, R40, R37, 0x1, 0x101f ;  /* 0x0c301f0025287f89 */ /* 0x000f6200000e0000 */
[----:B0-----:R-:W-:-:S03]  /*56b0*/  FADD.FTZ R42, R33, R30 ;  /* 0x0000001e212a7221 */ /* 0x001fc60000010000 */
[----:B------:R-:W0:Y:S01]  /*56c0*/  SHFL.BFLY PT, R44, R41, 0x1, 0x101f ;  /* 0x0c301f00292c7f89 */ /* 0x000e2200000e0000 */
[----:B------:R-:W0:Y:S01]  /*56d0*/  @!P0 LDC.64 R32, c[0x0][0x218] ;  /* 0x00008600ff208b82 */ /* 0x000e220000000a00 */
[----:B------:R-:W-:Y:S01]  /*56e0*/  FADD.FTZ R46, R47, R46 ;  /* 0x0000002e2f2e7221 */ /* 0x000fe20000010000 */
[----:B------:R-:W-:Y:S01]  /*56f0*/  MOV R47, 0xffff ;  /* 0x0000ffff002f7802 */ /* 0x000fe20000000f00 */
[----:B------:R-:W0:Y:S01]  /*5700*/  SHFL.BFLY PT, R43, R42, 0x1, 0x101f ;  /* 0x0c301f002a2b7f89 */ /* 0x000e2200000e0000 */
[----:B-1----:R-:W-:-:S04]  /*5710*/  FADD.FTZ R16, R17, R16 ;  /* 0x0000001011107221 */ /* 0x002fc80000010000 */
[----:B------:R-:W1:Y:S01]  /*5720*/  @!P0 LDC.64 R30, c[0x0][0x218] ;  /* 0x00008600ff1e8b82 */ /* 0x000e620000000a00 */
[----:B------:R-:W1:Y:S01]  /*5730*/  SHFL.BFLY PT, R47, R46, 0x2, 0x101f ;  /* 0x0c501f002e2f7f89 */ /* 0x000e6200000e0000 */
[----:B------:R-:W-:Y:S01]  /*5740*/  @!P0 F2FP.BF16.F32.PACK_AB R24, RZ, R16 ;  /* 0x00000010ff18823e */ /* 0x000fe200000010ff */
[----:B---3--:R-:W-:-:S03]  /*5750*/  FADD.FTZ R45, R45, R48 ;  /* 0x000000302d2d7221 */ /* 0x008fc60000010000 */
[----:B------:R-:W-:Y:S02]  /*5760*/  PRMT R22, R24, 0x7610, R22 ;  /* 0x0000761018167816 */ /* 0x000fe40000000016 */
[----:B------:R-:W3:Y:S01]  /*5770*/  @!P0 LDC.64 R28, c[0x0][0x220] ;  /* 0x00008800ff1c8b82 */ /* 0x000ee20000000a00 */
[----:B----4-:R-:W-:-:S04]  /*5780*/  @!P0 IMAD.WIDE R18, R49, 0x2, R18 ;  /* 0x0000000231128825 */ /* 0x010fc800078e0212 */
[----:B--2---:R-:W-:Y:S01]  /*5790*/  FADD.FTZ R23, R38, R39 ;  /* 0x0000002726177221 */ /* 0x004fe20000010000 */
[----:B-----5:R-:W-:Y:S01]  /*57a0*/  FADD.FTZ R37, R37, R40 ;  /* 0x0000002825257221 */ /* 0x020fe20000010000 */
[----:B0-----:R-:W-:Y:S01]  /*57b0*/  FADD.FTZ R41, R41, R44 ;  /* 0x0000002c29297221 */ /* 0x001fe20000010000 */
[----:B------:R-:W0:Y:S01]  /*57c0*/  @!P0 LDC.64 R26, c[0x0][0x218] ;  /* 0x00008600ff1a8b82 */ /* 0x000e220000000a00 */
[----:B------:R-:W-:Y:S01]  /*57d0*/  @!P0 IMAD.WIDE R32, R49, 0x2, R32 ;  /* 0x0000000231208825 */ /* 0x000fe200078e0220 */
[----:B------:R-:W-:-:S03]  /*57e0*/  @!P0 F2FP.BF16.F32.PACK_AB R23, RZ, R23 ;  /* 0x00000017ff17823e */ /* 0x000fc600000010ff */
[----:B------:R-:W-:Y:S01]  /*57f0*/  FADD.FTZ R24, R42, R43 ;  /* 0x0000002b2a187221 */ /* 0x000fe20000010000 */
[----:B------:R-:W-:Y:S01]  /*5800*/  @!P0 F2FP.BF16.F32.PACK_AB R20, RZ, R41 ;  /* 0x00000029ff14823e */ /* 0x000fe200000010ff */
[----:B------:R2:W-:Y:S01]  /*5810*/  @!P0 STG.E.U16 desc[UR8][R32.64], R21 ;  /* 0x0000001520008986 */ /* 0x0005e2000c101508 */
[----:B------:R-:W4:Y:S01]  /*5820*/  @!P0 LDC.64 R16, c[0x0][0x220] ;  /* 0x00008800ff108b82 */ /* 0x000f220000000a00 */
[C---:B-1----:R-:W-:Y:S02]  /*5830*/  @!P0 IMAD.WIDE R30, R49.reuse, 0x2, R30 ;  /* 0x00000002311e8825 */ /* 0x042fe400078e021e */
[----:B------:R1:W-:Y:S02]  /*5840*/  @!P0 STG.E.U16 desc[UR8][R18.64], R22 ;  /* 0x0000001612008986 */ /* 0x0003e4000c101508 */
[----:B------:R-:W-:Y:S01]  /*5850*/  FADD.FTZ R46, R46, R47 ;  /* 0x0000002f2e2e7221 */ /* 0x000fe20000010000 */
[----:B------:R-:W-:Y:S01]  /*5860*/  @!P0 F2FP.BF16.F32.PACK_AB R24, RZ, R24 ;  /* 0x00000018ff18823e */ /* 0x000fe200000010ff */
[----:B---3--:R-:W-:Y:S01]  /*5870*/  @!P0 IMAD.WIDE R28, R49, 0x2, R28 ;  /* 0x00000002311c8825 */ /* 0x008fe200078e021c */
[----:B--2---:R-:W-:-:S02]  /*5880*/  MOV R21, 0xffff ;  /* 0x0000ffff00157802 */ /* 0x004fc40000000f00 */
[----:B-1----:R-:W-:Y:S02]  /*5890*/  MOV R18, 0xffff ;  /* 0x0000ffff00127802 */ /* 0x002fe40000000f00 */
[----:B------:R-:W-:Y:S01]  /*58a0*/  @!P0 F2FP.BF16.F32.PACK_AB R19, RZ, R37 ;  /* 0x00000025ff13823e */ /* 0x000fe200000010ff */
[----:B0-----:R-:W-:Y:S01]  /*58b0*/  @!P0 IMAD.WIDE R26, R49, 0x2, R26 ;  /* 0x00000002311a8825 */ /* 0x001fe200078e021a */
[----:B------:R-:W-:Y:S02]  /*58c0*/  PRMT R22, R23, 0x7610, R22 ;  /* 0x0000761017167816 */ /* 0x000fe40000000016 */
[----:B------:R-:W0:Y:S01]  /*58d0*/  SHFL.BFLY PT, R18, R45, 0x1, 0x101f ;  /* 0x0c301f002d127f89 */ /* 0x000e2200000e0000 */
[----:B----4-:R-:W-:-:S03]  /*58e0*/  @!P0 IMAD.WIDE R16, R49, 0x2, R16 ;  /* 0x0000000231108825 */ /* 0x010fc600078e0210 */
[----:B------:R1:W-:Y:S04]  /*58f0*/  @!P0 STG.E.U16 desc[UR8][R30.64+0x28], R19 ;  /* 0x000028131e008986 */ /* 0x0003e8000c101508 */
[----:B------:R1:W-:Y:S04]  /*5900*/  @!P0 STG.E.U16 desc[UR8][R28.64+0x28], R22 ;  /* 0x000028161c008986 */ /* 0x0003e8000c101508 */
[----:B------:R1:W-:Y:S04]  /*5910*/  @!P0 STG.E.U16 desc[UR8][R26.64+0x50], R20 ;  /* 0x000050141a008986 */ /* 0x0003e8000c101508 */
[----:B------:R1:W2:Y:S04]  /*5920*/  SHFL.BFLY PT, R23, R46, 0x1, 0x101f ;  /* 0x0c301f002e177f89 */ /* 0x0002a800000e0000 */
[----:B------:R1:W-:Y:S01]  /*5930*/  @!P0 STG.E.U16 desc[UR8][R16.64+0x50], R24 ;  /* 0x0000501810008986 */ /* 0x0003e2000c101508 */
[----:B0-----:R-:W-:-:S07]  /*5940*/  FADD.FTZ R45, R45, R18 ;  /* 0x000000122d2d7221 */ /* 0x001fce0000010000 */
.L_x_1305:
[----:B-1----:R-:W0:Y:S01]  /*5950*/  @!P0 LDC.64 R16, c[0x0][0x218] ;  /* 0x00008600ff108b82 */ /* 0x002e220000000a00 */
[----:B--2---:R-:W-:Y:S01]  /*5960*/  FADD.FTZ R21, R46, R23 ;  /* 0x000000172e157221 */ /* 0x004fe20000010000 */
[----:B------:R-:W-:-:S04]  /*5970*/  @!P0 F2FP.BF16.F32.PACK_AB R20, RZ, R45 ;  /* 0x0000002dff14823e */ /* 0x000fc800000010ff */
[----:B------:R-:W-:Y:S02]  /*5980*/  @!P0 F2FP.BF16.F32.PACK_AB R21, RZ, R21 ;  /* 0x00000015ff15823e */ /* 0x000fe400000010ff */
[----:B------:R-:W1:Y:S01]  /*5990*/  @!P0 LDC.64 R18, c[0x0][0x220] ;  /* 0x00008800ff128b82 */ /* 0x000e620000000a00 */
[----:B0-----:R-:W-:-:S05]  /*59a0*/  @!P0 IMAD.WIDE R16, R49, 0x2, R16 ;  /* 0x0000000231108825 */ /* 0x001fca00078e0210 */
[----:B------:R4:W-:Y:S01]  /*59b0*/  @!P0 STG.E.U16 desc[UR8][R16.64+0x78], R20 ;  /* 0x0000781410008986 */ /* 0x0009e2000c101508 */
[----:B-1----:R-:W-:-:S05]  /*59c0*/  @!P0 IMAD.WIDE R18, R49, 0x2, R18 ;  /* 0x0000000231128825 */ /* 0x002fca00078e0212 */
[----:B------:R4:W-:Y:S02]  /*59d0*/  @!P0 STG.E.U16 desc[UR8][R18.64+0x78], R21 ;  /* 0x0000781512008986 */ /* 0x0009e4000c101508 */
.L_x_1235:
[----:B------:R-:W-:Y:S05]  /*59e0*/  WARPSYNC.ALL ;  /* 0x0000000000007948 */ /* 0x000fea0003800000 */
[----:B------:R-:W-:Y:S01]  /*59f0*/  BAR.SYNC.DEFER_BLOCKING 0x0 ;  /* 0x0000000000007b1d */ /* 0x000fe20000010000 */
[C---:B------:R-:W-:Y:S02]  /*5a00*/  ISETP.GE.AND P0, PT, R13.reuse, -0xec0, PT ;  /* 0xfffff1400d00780c */ /* 0x040fe40003f06270 */
[----:B------:R-:W-:-:S11]  /*5a10*/  IADD3 R13, R13, 0x1000, RZ ;  /* 0x000010000d0d7810 */ /* 0x000fd60007ffe0ff */
[----:B------:R-:W-:Y:S05]  /*5a20*/  @!P0 BRA `(.L_x_1242) ;  /* 0xffffffe000648947 */ /* 0x000fea000383ffff */
[----:B------:R-:W-:Y:S05]  /*5a30*/  EXIT ;  /* 0x000000000000794d */ /* 0x000fea0003800000 */
.L_x_1238:
[----:B------:R-:W-:Y:S01]  /*5a40*/  HFMA2.MMA R21, -RZ, RZ, 0, 0.000503063201904296875 ;  /* 0x0000101fff157435 */ /* 0x000fe200000001ff */
[----:B-1----:R-:W-:Y:S01]  /*5a50*/  MOV R25, R16 ;  /* 0x0000001000197202 */ /* 0x002fe20000000f00 */
[----:B------:R-:W-:Y:S01]  /*5a60*/  IMAD.MOV.U32 R22, RZ, RZ, 0x8 ;  /* 0x00000008ff167424 */ /* 0x000fe200078e00ff */
[----:B------:R-:W-:-:S08]  /*5a70*/  MOV R20, 0xffff ;  /* 0x0000ffff00147802 */ /* 0x000fd00000000f00 */
[----:B0-2---:R-:W-:Y:S05]  /*5a80*/  WARPSYNC.COLLECTIVE R20, `(.L_x_1243) ;  /* 0x0000000014087348 */ /* 0x005fea0003c00000 */
[----:B------:R1:W3:Y:S02]  /*5a90*/  SHFL.BFLY P2, R23, R25, R22, R21 ;  /* 0x0c00001619177389 */ /* 0x0002e40000040015 */
[----:B0123--:R-:W-:Y:S01]  /*5aa0*/  ENDCOLLECTIVE ;  /* 0x000000000000791b */ /* 0x00ffe20003800000 */
.L_x_1243:
[----:B------:R-:W-:Y:S02]  /*5ab0*/  MOV R25, R17 ;  /* 0x0000001100197202 */ /* 0x000fe40000000f00 */
[----:B------:R-:W-:-:S07]  /*5ac0*/  MOV R19, R23 ;  /* 0x0000001700137202 */ /* 0x000fce0000000f00 */
[----:B------:R-:W-:Y:S05]  /*5ad0*/  WARPSYNC.COLLECTIVE R20, `(.L_x_1244) ;  /* 0x0000000014087348 */ /* 0x000fea0003c00000 */
[----:B------:R0:W1:Y:S02]  /*5ae0*/  SHFL.BFLY P2, R23, R25, R22, R21 ;  /* 0x0c00001619177389 */ /* 0x0000640000040015 */
[----:B01----:R-:W-:Y:S01]  /*5af0*/  ENDCOLLECTIVE ;  /* 0x000000000000791b */ /* 0x003fe20003800000 */
.L_x_1244:
[----:B------:R-:W-:Y:S01]  /*5b00*/  FADD.FTZ R19, R19, R16 ;  /* 0x0000001013137221 */ /* 0x000fe20000010000 */
[----:B------:R-:W-:-:S04]  /*5b10*/  HFMA2.MMA R22, -RZ, RZ, 0, 2.384185791015625e-07 ;  /* 0x00000004ff167435 */ /* 0x000fc800000001ff */
[----:B------:R-:W-:Y:S02]  /*5b20*/  MOV R25, R19 ;  /* 0x0000001300197202 */ /* 0x000fe40000000f00 */
[----:B------:R-:W-:-:S07]  /*5b30*/  MOV R18, R23 ;  /* 0x0000001700127202 */ /* 0x000fce0000000f00 */
[----:B------:R-:W-:Y:S05]  /*5b40*/  WARPSYNC.COLLECTIVE R20, `(.L_x_1245) ;  /* 0x0000000014087348 */ /* 0x000fea0003c00000 */
[----:B------:R0:W1:Y:S02]  /*5b50*/  SHFL.BFLY P2, R23, R25, R22, R21 ;  /* 0x0c00001619177389 */ /* 0x0000640000040015 */
[----:B01----:R-:W-:Y:S01]  /*5b60*/  ENDCOLLECTIVE ;  /* 0x000000000000791b */ /* 0x003fe20003800000 */
.L_x_1245:
[----:B------:R-:W-:-:S05]  /*5b70*/  FADD.FTZ R18, R18, R17 ;  /* 0x0000001112127221 */ /* 0x000fca0000010000 */
[----:B------:R-:W-:Y:S01]  /*5b80*/  MOV R25, R18 ;  /* 0x0000001200197202 */ /* 0x000fe20000000f00 */
[----:B------:R-:W-:-:S07]  /*5b90*/  IMAD.MOV.U32 R24, RZ, RZ, R23 ;  /* 0x000000ffff187224 */ /* 0x000fce00078e0017 */
[----:B------:R-:W-:Y:S05]  /*5ba0*/  WARPSYNC.COLLECTIVE R20, `(.L_x_1246) ;  /* 0x0000000014087348 */ /* 0x000fea0003c00000 */
[----:B------:R0:W1:Y:S02]  /*5bb0*/  SHFL.BFLY P2, R23, R25, R22, R21 ;  /* 0x0c00001619177389 */ /* 0x0000640000040015 */
[----:B01----:R-:W-:Y:S01]  /*5bc0*/  ENDCOLLECTIVE ;  /* 0x000000000000791b */ /* 0x003fe20003800000 */
.L_x_1246:
[----:B------:R-:W-:Y:S01]  /*5bd0*/  FADD.FTZ R24, R19, R24 ;  /* 0x0000001813187221 */ /* 0x000fe20000010000 */
[----:B------:R-:W-:-:S04]  /*5be0*/  HFMA2.MMA R22, -RZ, RZ, 0, 1.1920928955078125e-07 ;  /* 0x00000002ff167435 */ /* 0x000fc800000001ff */
[----:B------:R-:W-:Y:S02]  /*5bf0*/  MOV R25, R24 ;  /* 0x0000001800197202 */ /* 0x000fe40000000f00 */
[----:B------:R-:W-:-:S07]  /*5c00*/  MOV R27, R23 ;  /* 0x00000017001b7202 */ /* 0x000fce0000000f00 */
[----:B------:R-:W-:Y:S05]  /*5c10*/  WARPSYNC.COLLECTIVE R20, `(.L_x_1247) ;  /* 0x0000000014087348 */ /* 0x000fea0003c00000 */
[----:B------:R0:W1:Y:S02]  /*5c20*/  SHFL.BFLY P2, R23, R25, R22, R21 ;  /* 0x0c00001619177389 */ /* 0x0000640000040015 */
[----:B01----:R-:W-:Y:S01]  /*5c30*/  ENDCOLLECTIVE ;  /* 0x000000000000791b */ /* 0x003fe20003800000 */
.L_x_1247:
[----:B------:R-:W-:-:S05]  /*5c40*/  FADD.FTZ R27, R18, R27 ;  /* 0x0000001b121b7221 */ /* 0x000fca0000010000 */
[----:B------:R-:W-:Y:S02]  /*5c50*/  MOV R25, R27 ;  /* 0x0000001b00197202 */ /* 0x000fe40000000f00 */
[----:B------:R-:W-:-:S07]  /*5c60*/  MOV R29, R23 ;  /* 0x00000017001d7202 */ /* 0x000fce0000000f00 */
[----:B------:R-:W-:Y:S05]  /*5c70*/  WARPSYNC.COLLECTIVE R20, `(.L_x_1248) ;  /* 0x0000000014087348 */ /* 0x000fea0003c00000 */
[----:B------:R0:W1:Y:S02]  /*5c80*/  SHFL.BFLY P2, R23, R25, R22, R21 ;  /* 0x0c00001619177389 */ /* 0x0000640000040015 */
[----:B01----:R-:W-:Y:S01]  /*5c90*/  ENDCOLLECTIVE ;  /* 0x000000000000791b */ /* 0x003fe20003800000 */
.L_x_1248:
[----:B------:R-:W-:Y:S01]  /*5ca0*/  FADD.FTZ R29, R24, R29 ;  /* 0x0000001d181d7221 */ /* 0x000fe20000010000 */
[----:B------:R-:W-:-:S03]  /*5cb0*/  HFMA2.MMA R22, -RZ, RZ, 0, 5.9604644775390625e-08 ;  /* 0x00000001ff167435 */ /* 0x000fc600000001ff */
[----:B------:R-:W-:Y:S01]  /*5cc0*/  IMAD.MOV.U32 R25, RZ, RZ, R29 ;  /* 0x000000ffff197224 */ /* 0x000fe200078e001d */
[----:B------:R-:W-:-:S07]  /*5cd0*/  MOV R16, R23 ;  /* 0x0000001700107202 */ /* 0x000fce0000000f00 */
[----:B------:R-:W-:Y:S05]  /*5ce0*/  WARPSYNC.COLLECTIVE R20, `(.L_x_1249) ;  /* 0x0000000014087348 */ /* 0x000fea0003c00000 */
[----:B------:R0:W1:Y:S02]  /*5cf0*/  SHFL.BFLY P2, R23, R25, R22, R21 ;  /* 0x0c00001619177389 */ /* 0x0000640000040015 */
[----:B01----:R-:W-:Y:S01]  /*5d00*/  ENDCOLLECTIVE ;  /* 0x000000000000791b */ /* 0x003fe20003800000 */
.L_x_1249:
[----:B------:R-:W-:-:S05]  /*5d10*/  FADD.FTZ R26, R27, R16 ;  /* 0x000000101b1a7221 */ /* 0x000fca0000010000 */
[----:B------:R-:W-:Y:S02]  /*5d20*/  MOV R25, R26 ;  /* 0x0000001a00197202 */ /* 0x000fe40000000f00 */
[----:B------:R-:W-:-:S07]  /*5d30*/  MOV R28, R23 ;  /* 0x00000017001c7202 */ /* 0x000fce0000000f00 */
[----:B------:R-:W-:Y:S05]  /*5d40*/  WARPSYNC.COLLECTIVE R20, `(.L_x_1250) ;  /* 0x0000000014087348 */ /* 0x000fea0003c00000 */
[----:B------:R0:W1:Y:S02]  /*5d50*/  SHFL.BFLY P2, R23, R25, R22, R21 ;  /* 0x0c00001619177389 */ /* 0x0000640000040015 */
[----:B01----:R-:W-:Y:S01]  /*5d60*/  ENDCOLLECTIVE ;  /* 0x000000000000791b */ /* 0x003fe20003800000 */
.L_x_1250:
[----:B------:R-:W-:Y:S01]  /*5d70*/  FADD.FTZ R28, R29, R28 ;  /* 0x0000001c1d1c7221 */ /* 0x000fe20000010000 */
[----:B------:R-:W-:Y:S06]  /*5d80*/  BRA `(.L_x_1251) ;  /* 0xffffffec00087947 */ /* 0x000fec000383ffff */
.L_x_1239:
[----:B------:R-:W-:Y:S01]  /*5d90*/  BSSY B1, `(.L_x_1252) ;  /* 0x0000008000017945 */ /* 0x000fe20003800000 */
[----:B--2---:R-:W-:Y:S02]  /*5da0*/  MOV R25, R24 ;  /* 0x0000001800197202 */ /* 0x004fe40000000f00 */
[----:B------:R-:W-:Y:S02]  /*5db0*/  MOV R22, 0x8 ;  /* 0x0000000800167802 */ /* 0x000fe40000000f00 */
[----:B------:R-:W-:Y:S02]  /*5dc0*/  MOV R21, 0x101f ;  /* 0x0000101f00157802 */ /* 0x000fe40000000f00 */
[----:B0-----:R-:W-:-:S07]  /*5dd0*/  MOV R20, 0xffff ;  /* 0x0000ffff00147802 */ /* 0x001fce0000000f00 */
[----:B-1----:R-:W-:Y:S05]  /*5de0*/  WARPSYNC.COLLECTIVE R20, `(.L_x_1253) ;  /* 0x0000000014087348 */ /* 0x002fea0003c00000 */
[----:B------:R0:W2:Y:S02]  /*5df0*/  SHFL.BFLY P2, R23, R25, R22, R21 ;  /* 0x0c00001619177389 */ /* 0x0000a40000040015 */
[----:B012---:R-:W-:Y:S01]  /*5e00*/  ENDCOLLECTIVE ;  /* 0x000000000000791b */ /* 0x007fe20003800000 */
.L_x_1253:
[----:B------:R-:W-:Y:S05]  /*5e10*/  BSYNC B1 ;  /* 0x0000000000017941 */ /* 0x000fea0003800000 */
.L_x_1252:
[----:B------:R-:W-:Y:S01]  /*5e20*/  HFMA2.MMA R22, -RZ, RZ, 0, 4.76837158203125e-07 ;  /* 0x00000008ff167435 */ /* 0x000fe200000001ff */
[----:B------:R-:W-:Y:S01]  /*5e30*/  MOV R25, R26 ;  /* 0x0000001a00197202 */ /* 0x000fe20000000f00 */
[----:B------:R-:W-:Y:S01]  /*5e40*/  IMAD.MOV.U32 R27, RZ, RZ, R23 ;  /* 0x000000ffff1b7224 */ /* 0x000fe200078e0017 */
[----:B------:R-:W-:Y:S02]  /*5e50*/  MOV R21, 0x101f ;  /* 0x0000101f00157802 */ /* 0x000fe40000000f00 */
[----:B------:R-:W-:Y:S01]  /*5e60*/  MOV R20, 0xffff ;  /* 0x0000ffff00147802 */ /* 0x000fe20000000f00 */
[----:B------:R-:W-:-:S07]  /*5e70*/  FADD.FTZ R27, R27, R24 ;  /* 0x000000181b1b7221 */ /* 0x000fce0000010000 */
[----:B------:R-:W-:Y:S05]  /*5e80*/  WARPSYNC.COLLECTIVE R20, `(.L_x_1254) ;  /* 0x0000000014087348 */ /* 0x000fea0003c00000 */
[----:B------:R0:W1:Y:S02]  /*5e90*/  SHFL.BFLY P2, R23, R25, R22, R21 ;  /* 0x0c00001619177389 */ /* 0x0000640000040015 */
[----:B01----:R-:W-:Y:S01]  /*5ea0*/  ENDCOLLECTIVE ;  /* 0x000000000000791b */ /* 0x003fe20003800000 */
.L_x_1254:
[----:B------:R-:W-:Y:S01]  /*5eb0*/  HFMA2.MMA R22, -RZ, RZ, 0, 2.384185791015625e-07 ;  /* 0x00000004ff167435 */ /* 0x000fe200000001ff */
[----:B------:R-:W-:Y:S02]  /*5ec0*/  MOV R25, R27 ;  /* 0x0000001b00197202 */ /* 0x000fe40000000f00 */
[----:B------:R-:W-:-:S08]  /*5ed0*/  MOV R29, R23 ;  /* 0x00000017001d7202 */ /* 0x000fd00000000f00 */
[----:B------:R-:W-:Y:S05]  /*5ee0*/  WARPSYNC.COLLECTIVE R20, `(.L_x_1255) ;  /* 0x0000000014087348 */ /* 0x000fea0003c00000 */
[----:B------:R0:W1:Y:S02]  /*5ef0*/  SHFL.BFLY P2, R23, R25, R22, R21 ;  /* 0x0c00001619177389 */ /* 0x0000640000040015 */
[----:B01----:R-:W-:Y:S01]  /*5f00*/  ENDCOLLECTIVE ;  /* 0x000000000000791b */ /* 0x003fe20003800000 */
.L_x_1255:
[----:B------:R-:W-:-:S05]  /*5f10*/  FADD.FTZ R29, R29, R26 ;  /* 0x0000001a1d1d7221 */ /* 0x000fca0000010000 */
[----:B------:R-:W-:Y:S01]  /*5f20*/  MOV R25, R29 ;  /* 0x0000001d00197202 */ /* 0x000fe20000000f00 */
[----:B------:R-:W-:-:S07]  /*5f30*/  IMAD.MOV.U32 R28, RZ, RZ, R23 ;  /* 0x000000ffff1c7224 */ /* 0x000fce00078e0017 */
[----:B------:R-:W-:Y:S05]  /*5f40*/  WARPSYNC.COLLECTIVE R20, `(.L_x_1256) ;  /* 0x0000000014087348 */ /* 0x000fea0003c00000 */
[----:B------:R0:W1:Y:S02]  /*5f50*/  SHFL.BFLY P2, R23, R25, R22, R21 ;  /* 0x0c00001619177389 */ /* 0x0000640000040015 */
[----:B01----:R-:W-:Y:S01]  /*5f60*/  ENDCOLLECTIVE ;  /* 0x000000000000791b */ /* 0x003fe20003800000 */
.L_x_1256:
[----:B------:R-:W-:Y:S01]  /*5f70*/  FADD.FTZ R28, R27, R28 ;  /* 0x0000001c1b1c7221 */ /* 0x000fe20000010000 */
[----:B------:R-:W-:-:S04]  /*5f80*/  HFMA2.MMA R22, -RZ, RZ, 0, 1.1920928955078125e-07 ;  /* 0x00000002ff167435 */ /* 0x000fc800000001ff */
[----:B------:R-:W-:Y:S02]  /*5f90*/  MOV R25, R28 ;  /* 0x0000001c00197202 */ /* 0x000fe40000000f00 */
[----:B------:R-:W-:-:S07]  /*5fa0*/  MOV R30, R23 ;  /* 0x00000017001e7202 */ /* 0x000fce0000000f00 */
[----:B------:R-:W-:Y:S05]  /*5fb0*/  WARPSYNC.COLLECTIVE R20, `(.L_x_1257) ;  /* 0x0000000014087348 */ /* 0x000fea0003c00000 */
[----:B------:R0:W1:Y:S02]  /*5fc0*/  SHFL.BFLY P2, R23, R25, R22, R21 ;  /* 0x0c00001619177389 */ /* 0x0000640000040015 */
[----:B01----:R-:W-:Y:S01]  /*5fd0*/  ENDCOLLECTIVE ;  /* 0x000000000000791b */ /* 0x003fe20003800000 */
.L_x_1257:
[----:B------:R-:W-:-:S05]  /*5fe0*/  FADD.FTZ R30, R29, R30 ;  /* 0x0000001e1d1e7221 */ /* 0x000fca0000010000 */
[----:B------:R-:W-:Y:S02]  /*5ff0*/  MOV R25, R30 ;  /* 0x0000001e00197202 */ /* 0x000fe40000000f00 */
[----:B------:R-:W-:-:S07]  /*6000*/  MOV R31, R23 ;  /* 0x00000017001f7202 */ /* 0x000fce0000000f00 */
[----:B------:R-:W-:Y:S05]  /*6010*/  WARPSYNC.COLLECTIVE R20, `(.L_x_1258) ;  /* 0x0000000014087348 */ /* 0x000fea0003c00000 */
[----:B------:R0:W1:Y:S02]  /*6020*/  SHFL.BFLY P2, R23, R25, R22, R21 ;  /* 0x0c00001619177389 */ /* 0x0000640000040015 */
[----:B01----:R-:W-:Y:S01]  /*6030*/  ENDCOLLECTIVE ;  /* 0x000000000000791b */ /* 0x003fe20003800000 */
.L_x_1258:
[----:B------:R-:W-:Y:S01]  /*6040*/  FADD.FTZ R31, R28, R31 ;  /* 0x0000001f1c1f7221 */ /* 0x000fe20000010000 */
[----:B------:R-:W-:-:S03]  /*6050*/  HFMA2.MMA R22, -RZ, RZ, 0, 5.9604644775390625e-08 ;  /* 0x00000001ff167435 */ /* 0x000fc600000001ff */
[----:B------:R-:W-:Y:S01]  /*6060*/  IMAD.MOV.U32 R25, RZ, RZ, R31 ;  /* 0x000000ffff197224 */ /* 0x000fe200078e001f */
[----:B------:R-:W-:-:S07]  /*6070*/  MOV R33, R23 ;  /* 0x0000001700217202 */ /* 0x000fce0000000f00 */
[----:B------:R-:W-:Y:S05]  /*6080*/  WARPSYNC.COLLECTIVE R20, `(.L_x_1259) ;  /* 0x0000000014087348 */ /* 0x000fea0003c00000 */
[----:B------:R0:W1:Y:S02]  /*6090*/  SHFL.BFLY P2, R23, R25, R22, R21 ;  /* 0x0c00001619177389 */ /* 0x0000640000040015 */
[----:B01----:R-:W-:Y:S01]  /*60a0*/  ENDCOLLECTIVE ;  /* 0x000000000000791b */ /* 0x003fe20003800000 */
.L_x_1259:
[----:B------:R-:W-:-:S05]  /*60b0*/  FADD.FTZ R33, R30, R33 ;  /* 0x000000211e217221 */ /* 0x000fca0000010000 */
[----:B------:R-:W-:Y:S02]  /*60c0*/  MOV R25, R33 ;  /* 0x0000002100197202 */ /* 0x000fe40000000f00 */
[----:B------:R-:W-:-:S07]  /*60d0*/  MOV R24, R23 ;  /* 0x0000001700187202 */ /* 0x000fce0000000f00 */
[----:B------:R-:W-:Y:S05]  /*60e0*/  WARPSYNC.COLLECTIVE R20, `(.L_x_1260) ;  /* 0x0000000014087348 */ /* 0x000fea0003c00000 */
[----:B------:R0:W1:Y:S02]  /*60f0*/  SHFL.BFLY P2, R23, R25, R22, R21 ;  /* 0x0c00001619177389 */ /* 0x0000640000040015 */
[----:B01----:R-:W-:Y:S01]  /*6100*/  ENDCOLLECTIVE ;  /* 0x000000000000791b */ /* 0x003fe20003800000 */
.L_x_1260:
[----:B------:R-:W-:Y:S01]  /*6110*/  FADD.FTZ R24, R31, R24 ;  /* 0x000000181f187221 */ /* 0x000fe20000010000 */
[----:B------:R-:W-:Y:S06]  /*6120*/  BRA `(.L_x_1261) ;  /* 0xffffffe800d47947 */ /* 0x000fec000383ffff */
.L_x_1240:
        /* <DEDUP_REMOVED lines=8> */
.L_x_1263:
[----:B------:R-:W-:Y:S05]  /*61b0*/  BSYNC B1 ;  /* 0x0000000000017941 */ /* 0x000fea0003800000 */
.L_x_1262:
        /* <DEDUP_REMOVED lines=9> */
.L_x_1264:
[----:B------:R-:W-:Y:S01]  /*6250*/  HFMA2.MMA R22, -RZ, RZ, 0, 2.384185791015625e-07 ;  /* 0x00000004ff167435 */ /* 0x000fe200000001ff */
[----:B------:R-:W-:Y:S02]  /*6260*/  MOV R25, R27 ;  /* 0x0000001b00197202 */ /* 0x000fe40000000f00 */
[----:B------:R-:W-:-:S08]  /*6270*/  MOV R29, R23 ;  /* 0x00000017001d7202 */ /* 0x000fd00000000f00 */
[----:B------:R-:W-:Y:S05]  /*6280*/  WARPSYNC.COLLECTIVE R20, `(.L_x_1265) ;  /* 0x0000000014087348 */ /* 0x000fea0003c00000 */
[----:B------:R0:W1:Y:S02]  /*6290*/  SHFL.BFLY P2, R23, R25, R22, R21 ;  /* 0x0c00001619177389 */ /* 0x0000640000040015 */
[----:B01----:R-:W-:Y:S01]  /*62a0*/  ENDCOLLECTIVE ;  /* 0x000000000000791b */ /* 0x003fe20003800000 */
.L_x_1265:
[----:B------:R-:W-:-:S05]  /*62b0*/  FADD.FTZ R29, R29, R26 ;  /* 0x0000001a1d1d7221 */ /* 0x000fca0000010000 */
[----:B------:R-:W-:Y:S01]  /*62c0*/  MOV R25, R29 ;  /* 0x0000001d00197202 */ /* 0x000fe20000000f00 */
[----:B------:R-:W-:-:S07]  /*62d0*/  IMAD.MOV.U32 R28, RZ, RZ, R23 ;  /* 0x000000ffff1c7224 */ /* 0x000fce00078e0017 */
[----:B------:R-:W-:Y:S05]  /*62e0*/  WARPSYNC.COLLECTIVE R20, `(.L_x_1266) ;  /* 0x0000000014087348 */ /* 0x000fea0003c00000 */
[----:B------:R0:W1:Y:S02]  /*62f0*/  SHFL.BFLY P2, R23, R25, R22, R21 ;  /* 0x0c00001619177389 */ /* 0x0000640000040015 */
[----:B01----:R-:W-:Y:S01]  /*6300*/  ENDCOLLECTIVE ;  /* 0x000000000000791b */ /* 0x003fe20003800000 */
.L_x_1266:
[----:B------:R-:W-:Y:S01]  /*6310*/  FADD.FTZ R28, R27, R28 ;  /* 0x0000001c1b1c7221 */ /* 0x000fe20000010000 */
[----:B------:R-:W-:-:S04]  /*6320*/  HFMA2.MMA R22, -RZ, RZ, 0, 1.1920928955078125e-07 ;  /* 0x00000002ff167435 */ /* 0x000fc800000001ff */
[----:B------:R-:W-:Y:S02]  /*6330*/  MOV R25, R28 ;  /* 0x0000001c00197202 */ /* 0x000fe40000000f00 */
[----:B------:R-:W-:-:S07]  /*6340*/  MOV R30, R23 ;  /* 0x00000017001e7202 */ /* 0x000fce0000000f00 */
[----:B------:R-:W-:Y:S05]  /*6350*/  WARPSYNC.COLLECTIVE R20, `(.L_x_1267) ;  /* 0x0000000014087348 */ /* 0x000fea0003c00000 */
[----:B------:R0:W1:Y:S02]  /*6360*/  SHFL.BFLY P2, R23, R25, R22, R21 ;  /* 0x0c00001619177389 */ /* 0x0000640000040015 */
[----:B01----:R-:W-:Y:S01]  /*6370*/  ENDCOLLECTIVE ;  /* 0x000000000000791b */ /* 0x003fe20003800000 */
.L_x_1267:
[----:B------:R-:W-:-:S05]  /*6380*/  FADD.FTZ R30, R29, R30 ;  /* 0x0000001e1d1e7221 */ /* 0x000fca0000010000 */
[----:B------:R-:W-:Y:S02]  /*6390*/  MOV R25, R30 ;  /* 0x0000001e00197202 */ /* 0x000fe40000000f00 */
[----:B------:R-:W-:-:S07]  /*63a0*/  MOV R31, R23 ;  /* 0x00000017001f7202 */ /* 0x000fce0000000f00 */
[----:B------:R-:W-:Y:S05]  /*63b0*/  WARPSYNC.COLLECTIVE R20, `(.L_x_1268) ;  /* 0x0000000014087348 */ /* 0x000fea0003c00000 */
[----:B------:R0:W1:Y:S02]  /*63c0*/  SHFL.BFLY P2, R23, R25, R22, R21 ;  /* 0x0c00001619177389 */ /* 0x0000640000040015 */
[----:B01----:R-:W-:Y:S01]  /*63d0*/  ENDCOLLECTIVE ;  /* 0x000000000000791b */ /* 0x003fe20003800000 */
.L_x_1268:
[----:B------:R-:W-:Y:S01]  /*63e0*/  FADD.FTZ R31, R28, R31 ;  /* 0x0000001f1c1f7221 */ /* 0x000fe20000010000 */
[----:B------:R-:W-:-:S03]  /*63f0*/  HFMA2.MMA R22, -RZ, RZ, 0, 5.9604644775390625e-08 ;  /* 0x00000001ff167435 */ /* 0x000fc600000001ff */
[----:B------:R-:W-:Y:S01]  /*6400*/  IMAD.MOV.U32 R25, RZ, RZ, R31 ;  /* 0x000000ffff197224 */ /* 0x000fe200078e001f */
[----:B------:R-:W-:-:S07]  /*6410*/  MOV R33, R23 ;  /* 0x0000001700217202 */ /* 0x000fce0000000f00 */
[----:B------:R-:W-:Y:S05]  /*6420*/  WARPSYNC.COLLECTIVE R20, `(.L_x_1269) ;  /* 0x0000000014087348 */ /* 0x000fea0003c00000 */
[----:B------:R0:W1:Y:S02]  /*6430*/  SHFL.BFLY P2, R23, R25, R22, R21 ;  /* 0x0c00001619177389 */ /* 0x0000640000040015 */
[----:B01----:R-:W-:Y:S01]  /*6440*/  ENDCOLLECTIVE ;  /* 0x000000000000791b */ /* 0x003fe20003800000 */
.L_x_1269:
[----:B------:R-:W-:-:S05]  /*6450*/  FADD.FTZ R33, R30, R33 ;  /* 0x000000211e217221 */ /* 0x000fca0000010000 */
[----:B------:R-:W-:Y:S02]  /*6460*/  MOV R25, R33 ;  /* 0x0000002100197202 */ /* 0x000fe40000000f00 */
[----:B------:R-:W-:-:S07]  /*6470*/  MOV R24, R23 ;  /* 0x0000001700187202 */ /* 0x000fce0000000f00 */
[----:B------:R-:W-:Y:S05]  /*6480*/  WARPSYNC.COLLECTIVE R20, `(.L_x_1270) ;  /* 0x0000000014087348 */ /* 0x000fea0003c00000 */
[----:B------:R0:W1:Y:S02]  /*6490*/  SHFL.BFLY P2, R23, R25, R22, R21 ;  /* 0x0c00001619177389 */ /* 0x0000640000040015 */
[----:B01----:R-:W-:Y:S01]  /*64a0*/  ENDCOLLECTIVE ;  /* 0x000000000000791b */ /* 0x003fe20003800000 */
.L_x_1270:
[----:B------:R-:W-:Y:S01]  /*64b0*/  FADD.FTZ R24, R31, R24 ;  /* 0x000000181f187221 */ /* 0x000fe20000010000 */
[----:B------:R-:W-:Y:S06]  /*64c0*/  BRA `(.L_x_1271) ;  /* 0xffffffe800887947 */ /* 0x000fec000383ffff */
.L_x_1241:
[----:B------:R-:W-:Y:S01]  /*64d0*/  HFMA2.MMA R22, -RZ, RZ, 0, 4.76837158203125e-07 ;  /* 0x00000008ff167435 */ /* 0x000fe200000001ff */
[----:B------:R-:W-:Y:S01]  /*64e0*/  BSSY B0, `(.L_x_1272) ;  /* 0x0000007000007945 */ /* 0x000fe20003800000 */
[----:B-1----:R-:W-:Y:S02]  /*64f0*/  MOV R25, R16 ;  /* 0x0000001000197202 */ /* 0x002fe40000000f00 */
[----:B------:R-:W-:Y:S02]  /*6500*/  MOV R21, 0x101f ;  /* 0x0000101f00157802 */ /* 0x000fe40000000f00 */
[----:B------:R-:W-:-:S07]  /*6510*/  MOV R20, 0xffff ;  /* 0x0000ffff00147802 */ /* 0x000fce0000000f00 */
[----:B0-2---:R-:W-:Y:S05]  /*6520*/  WARPSYNC.COLLECTIVE R20, `(.L_x_1273) ;  /* 0x0000000014087348 */ /* 0x005fea0003c00000 */
[----:B------:R1:W3:Y:S02]  /*6530*/  SHFL.BFLY P2, R23, R25, R22, R21 ;  /* 0x0c00001619177389 */ /* 0x0002e40000040015 */
[----:B0123--:R-:W-:Y:S01]  /*6540*/  ENDCOLLECTIVE ;  /* 0x000000000000791b */ /* 0x00ffe20003800000 */
.L_x_1273:
[----:B------:R-:W-:Y:S05]  /*6550*/  BSYNC B0 ;  /* 0x0000000000007941 */ /* 0x000fea0003800000 */
.L_x_1272:
[----:B------:R-:W-:Y:S01]  /*6560*/  HFMA2.MMA R22, -RZ, RZ, 0, 4.76837158203125e-07 ;  /* 0x00000008ff167435 */ /* 0x000fe200000001ff */
[----:B------:R-:W-:Y:S01]  /*6570*/  MOV R25, R17 ;  /* 0x0000001100197202 */ /* 0x000fe20000000f00 */
[----:B------:R-:W-:Y:S01]  /*6580*/  IMAD.MOV.U32 R19, RZ, RZ, R23 ;  /* 0x000000ffff137224 */ /* 0x000fe200078e0017 */
[----:B------:R-:W-:Y:S02]  /*6590*/  MOV R21, 0x101f ;  /* 0x0000101f00157802 */ /* 0x000fe40000000f00 */
[----:B------:R-:W-:Y:S02]  /*65a0*/  CS2R R32, SRZ ;  /* 0x0000000000207805 */ /* 0x000fe4000001ff00 */
[----:B------:R-:W-:Y:S01]  /*65b0*/  MOV R20, 0xffff ;  /* 0x0000ffff00147802 */ /* 0x000fe20000000f00 */
[----:B------:R-:W-:Y:S01]  /*65c0*/  FADD.FTZ R19, R19, R16 ;  /* 0x0000001013137221 */ /* 0x000fe20000010000 */
[----:B------:R-:W-:Y:S01]  /*65d0*/  @!P0 SHF.L.U32 R27, R36, 0x1, RZ ;  /* 0x00000001241b8819 */ /* 0x000fe200000006ff */
[----:B------:R-:W-:Y:S01]  /*65e0*/  HFMA2.MMA R45, -RZ, RZ, 0, 0 ;  /* 0x00000000ff2d7435 */ /* 0x000fe200000001ff */
[----:B------:R-:W-:-:S10]  /*65f0*/  @!P0 IADD3 R26, R24, 0x14, RZ ;  /* 0x00000014181a8810 */ /* 0x000fd40007ffe0ff */
[----:B------:R-:W-:Y:S05]  /*6600*/  WARPSYNC.COLLECTIVE R20, `(.L_x_1274) ;  /* 0x0000000014087348 */ /* 0x000fea0003c00000 */
[----:B------:R0:W1:Y:S02]  /*6610*/  SHFL.BFLY P2, R23, R25, R22, R21 ;  /* 0x0c00001619177389 */ /* 0x0000640000040015 */
[----:B01----:R-:W-:Y:S01]  /*6620*/  ENDCOLLECTIVE ;  /* 0x000000000000791b */ /* 0x003fe20003800000 */
.L_x_1274:
[----:B------:R-:W-:Y:S01]  /*6630*/  @!P0 LEA R29, R36, UR4, 0x7 ;  /* 0x00000004241d8c11 */ /* 0x000fe2000f8e38ff */
[----:B------:R-:W-:Y:S01]  /*6640*/  HFMA2.MMA R46, -RZ, RZ, 0, 0 ;  /* 0x00000000ff2e7435 */ /* 0x000fe200000001ff */
[----:B------:R-:W-:Y:S01]  /*6650*/  @!P0 LOP3.LUT R26, R26, R27, RZ, 0x3c, !PT ;  /* 0x0000001b1a1a8212 */ /* 0x000fe200078e3cff */
[----:B------:R-:W-:Y:S01]  /*6660*/  IMAD.IADD R49, R24, 0x1, R13 ;  /* 0x0000000118317824 */ /* 0x000fe200078e020d */
[----:B------:R-:W-:Y:S02]  /*6670*/  @!P0 LEA R43, R36, UR4, 0x7 ;  /* 0x00000004242b8c11 */ /* 0x000fe4000f8e38ff */
[----:B------:R-:W-:Y:S02]  /*6680*/  @!P0 LEA R26, R26, R29, 0x2 ;  /* 0x0000001d1a1a8211 */ /* 0x000fe400078e10ff */
[----:B------:R-:W-:-:S03]  /*6690*/  CS2R R28, SRZ ;  /* 0x00000000001c7805 */ /* 0x000fc6000001ff00 */
[----:B------:R0:W1:Y:S01]  /*66a0*/  @!P0 LDS R27, [R26] ;  /* 0x000000001a1b8984 */ /* 0x0000620000000800 */
[----:B------:R-:W-:Y:S01]  /*66b0*/  HFMA2.MMA R22, -RZ, RZ, 0, 2.384185791015625e-07 ;  /* 0x00000004ff167435 */ /* 0x000fe200000001ff */
[----:B------:R-:W-:Y:S02]  /*66c0*/  MOV R25, R19 ;  /* 0x0000001300197202 */ /* 0x000fe40000000f00 */
[----:B------:R0:W2:Y:S01]  /*66d0*/  @!P0 LDS R30, [R26+0x500] ;  /* 0x000500001a1e8984 */ /* 0x0000a20000000800 */
[----:B------:R-:W-:-:S07]  /*66e0*/  FADD.FTZ R16, R23, R17 ;  /* 0x0000001117107221 */ /* 0x000fce0000010000 */
[----:B012---:R-:W-:Y:S05]  /*66f0*/  WARPSYNC.COLLECTIVE R20, `(.L_x_1275) ;  /* 0x0000000014087348 */ /* 0x007fea0003c00000 */
[----:B------:R3:W4:Y:S02]  /*6700*/  SHFL.BFLY P2, R23, R25, R22, R21 ;  /* 0x0c00001619177389 */ /* 0x0007240000040015 */
[----:B01234-:R-:W-:Y:S01]  /*6710*/  ENDCOLLECTIVE ;  /* 0x000000000000791b */ /* 0x01ffe20003800000 */
.L_x_1275:
[----:B------:R-:W-:Y:S01]  /*6720*/  MOV R25, R16 ;  /* 0x0000001000197202 */ /* 0x000fe20000000f00 */
[----:B------:R-:W-:-:S07]  /*6730*/  IMAD.MOV.U32 R18, RZ, RZ, R23 ;  /* 0x000000ffff127224 */ /* 0x000fce00078e0017 */
[----:B------:R-:W-:Y:S05]  /*6740*/  WARPSYNC.COLLECTIVE R20, `(.L_x_1276) ;  /* 0x0000000014087348 */ /* 0x000fea0003c00000 */
[----:B------:R0:W1:Y:S02]  /*6750*/  SHFL.BFLY P2, R23, R25, R22, R21 ;  /* 0x0c00001619177389 */ /* 0x0000640000040015 */
[----:B01----:R-:W-:Y:S01]  /*6760*/  ENDCOLLECTIVE ;  /* 0x000000000000791b */ /* 0x003fe20003800000 */
.L_x_1276:
[----:B------:R-:W-:Y:S02]  /*6770*/  @!P0 IMAD.MOV.U32 R28, RZ, RZ, R27 ;  /* 0x000000ffff1c8224 */ /* 0x000fe400078e001b */
[----:B------:R-:W-:Y:S01]  /*6780*/  FADD.FTZ R18, R19, R18 ;  /* 0x0000001213127221 */ /* 0x000fe20000010000 */
[----:B------:R-:W-:Y:S01]  /*6790*/  @!P0 MOV R29, R30 ;  /* 0x0000001e001d8202 */ /* 0x000fe20000000f00 */
[----:B------:R-:W-:-:S03]  /*67a0*/  HFMA2.MMA R22, -RZ, RZ, 0, 1.1920928955078125e-07 ;  /* 0x00000002ff167435 */ /* 0x000fc600000001ff */
[----:B------:R-:W-:Y:S01]  /*67b0*/  MOV R25, R18 ;  /* 0x0000001200197202 */ /* 0x000fe20000000f00 */
[----:B------:R-:W-:-:S07]  /*67c0*/  FADD.FTZ R17, R16, R23 ;  /* 0x0000001710117221 */ /* 0x000fce0000010000 */
[----:B------:R-:W-:Y:S05]  /*67d0*/  WARPSYNC.COLLECTIVE R20, `(.L_x_1277) ;  /* 0x0000000014087348 */ /* 0x000fea0003c00000 */
[----:B------:R0:W1:Y:S02]  /*67e0*/  SHFL.BFLY P2, R23, R25, R22, R21 ;  /* 0x0c00001619177389 */ /* 0x0000640000040015 */
[----:B01----:R-:W-:Y:S01]  /*67f0*/  ENDCOLLECTIVE ;  /* 0x000000000000791b */ /* 0x003fe20003800000 */
.L_x_1277:
[----:B------:R-:W-:Y:S02]  /*6800*/  MOV R25, R17 ;  /* 0x0000001100197202 */ /* 0x000fe40000000f00 */
[----:B------:R-:W-:-:S07]  /*6810*/  MOV R19, R23 ;  /* 0x0000001700137202 */ /* 0x000fce0000000f00 */
[----:B------:R-:W-:Y:S05]  /*6820*/  WARPSYNC.COLLECTIVE R20, `(.L_x_1278) ;  /* 0x0000000014087348 */ /* 0x000fea0003c00000 */
[----:B------:R0:W1:Y:S02]  /*6830*/  SHFL.BFLY P2, R23, R25, R22, R21 ;  /* 0x0c00001619177389 */ /* 0x0000640000040015 */
[----:B01----:R-:W-:Y:S01]  /*6840*/  ENDCOLLECTIVE ;  /* 0x000000000000791b */ /* 0x003fe20003800000 */
.L_x_1278:
[----:B------:R-:W-:Y:S01]  /*6850*/  FADD.FTZ R26, R18, R19 ;  /* 0x00000013121a7221 */ /* 0x000fe20000010000 */
[----:B------:R-:W-:Y:S02]  /*6860*/  @!P0 SHF.L.U32 R19, R36, 0x1, RZ ;  /* 0x0000000124138819 */ /* 0x000fe400000006ff */
[----:B------:R-:W-:-:S04]  /*6870*/  @!P0 IADD3 R18, R24, 0x28, RZ ;  /* 0x0000002818128810 */ /* 0x000fc80007ffe0ff */
[----:B------:R-:W-:Y:S01]  /*6880*/  @!P0 LOP3.LUT R18, R18, R19, RZ, 0x3c, !PT ;  /* 0x0000001312128212 */ /* 0x000fe200078e3cff */
[----:B------:R-:W-:Y:S01]  /*6890*/  HFMA2.MMA R22, -RZ, RZ, 0, 5.9604644775390625e-08 ;  /* 0x00000001ff167435 */ /* 0x000fe200000001ff */
[----:B------:R-:W-:Y:S01]  /*68a0*/  MOV R25, R26 ;  /* 0x0000001a00197202 */ /* 0x000fe20000000f00 */
[----:B------:R-:W-:-:S09]  /*68b0*/  FADD.FTZ R17, R17, R23 ;  /* 0x0000001711117221 */ /* 0x000fd20000010000 */
[----:B------:R-:W-:Y:S05]  /*68c0*/  WARPSYNC.COLLECTIVE R20, `(.L_x_1279) ;  /* 0x0000000014087348 */ /* 0x000fea0003c00000 */
[----:B------:R0:W1:Y:S02]  /*68d0*/  SHFL.BFLY P2, R23, R25, R22, R21 ;  /* 0x0c00001619177389 */ /* 0x0000640000040015 */
[----:B01----:R-:W-:Y:S01]  /*68e0*/  ENDCOLLECTIVE ;  /* 0x000000000000791b */ /* 0x003fe20003800000 */
.L_x_1279:
[----:B------:R-:W-:Y:S02]  /*68f0*/  MOV R25, R17 ;  /* 0x0000001100197202 */ /* 0x000fe40000000f00 */
[----:B------:R-:W-:-:S07]  /*6900*/  MOV R27, R23 ;  /* 0x00000017001b7202 */ /* 0x000fce0000000f00 */
[----:B------:R-:W-:Y:S05]  /*6910*/  WARPSYNC.COLLECTIVE R20, `(.L_x_1280) ;  /* 0x0000000014087348 */ /* 0x000fea0003c00000 */
[----:B------:R0:W1:Y:S02]  /*6920*/  SHFL.BFLY P2, R23, R25, R22, R21 ;  /* 0x0c00001619177389 */ /* 0x0000640000040015 */
[----:B01----:R-:W-:Y:S01]  /*6930*/  ENDCOLLECTIVE ;  /* 0x000000000000791b */ /* 0x003fe20003800000 */
.L_x_1280:
[----:B------:R-:W-:Y:S01]  /*6940*/  FADD.FTZ R26, R26, R27 ;  /* 0x0000001b1a1a7221 */ /* 0x000fe20000010000 */
[----:B------:R-:W-:Y:S01]  /*6950*/  MOV R25, R28 ;  /* 0x0000001c00197202 */ /* 0x000fe20000000f00 */
[----:B------:R-:W-:Y:S01]  /*6960*/  IMAD.MOV.U32 R22, RZ, RZ, 0x8 ;  /* 0x00000008ff167424 */ /* 0x000fe200078e00ff */
[----:B------:R-:W-:-:S07]  /*6970*/  MOV R16, R23 ;  /* 0x0000001700107202 */ /* 0x000fce0000000f00 */
[----:B------:R-:W-:Y:S05]  /*6980*/  WARPSYNC.COLLECTIVE R20, `(.L_x_1281) ;  /* 0x0000000014087348 */ /* 0x000fea0003c00000 */
[----:B------:R0:W1:Y:S02]  /*6990*/  SHFL.BFLY P2, R23, R25, R22, R21 ;  /* 0x0c00001619177389 */ /* 0x0000640000040015 */
[----:B01----:R-:W-:Y:S01]  /*69a0*/  ENDCOLLECTIVE ;  /* 0x000000000000791b */ /* 0x003fe20003800000 */
.L_x_1281:
[----:B------:R-:W-:Y:S01]  /*69b0*/  FADD.FTZ R50, R17, R16 ;  /* 0x0000001011327221 */ /* 0x000fe20000010000 */
[----:B------:R-:W-:Y:S02]  /*69c0*/  MOV R25, R29 ;  /* 0x0000001d00197202 */ /* 0x000fe40000000f00 */
[----:B------:R-:W-:-:S07]  /*69d0*/  MOV R31, R23 ;  /* 0x00000017001f7202 */ /* 0x000fce0000000f00 */
[----:B------:R-:W-:Y:S05]  /*69e0*/  WARPSYNC.COLLECTIVE R20, `(.L_x_1282) ;  /* 0x0000000014087348 */ /* 0x000fea0003c00000 */
[----:B------:R0:W1:Y:S02]  /*69f0*/  SHFL.BFLY P2, R23, R25, R22, R21 ;  /* 0x0c00001619177389 */ /* 0x0000640000040015 */
[----:B01----:R-:W-:Y:S01]  /*6a00*/  ENDCOLLECTIVE ;  /* 0x000000000000791b */ /* 0x003fe20003800000 */
.L_x_1282:
[----:B------:R-:W-:Y:S01]  /*6a10*/  FADD.FTZ R31, R31, R28 ;  /* 0x0000001c1f1f7221 */ /* 0x000fe20000010000 */
[----:B------:R-:W-:-:S04]  /*6a20*/  HFMA2.MMA R22, -RZ, RZ, 0, 2.384185791015625e-07 ;  /* 0x00000004ff167435 */ /* 0x000fc800000001ff */
[----:B------:R-:W-:Y:S02]  /*6a30*/  MOV R25, R31 ;  /* 0x0000001f00197202 */ /* 0x000fe40000000f00 */
[----:B------:R-:W-:-:S07]  /*6a40*/  MOV R30, R23 ;  /* 0x00000017001e7202 */ /* 0x000fce0000000f00 */
[----:B------:R-:W-:Y:S05]  /*6a50*/  WARPSYNC.COLLECTIVE R20, `(.L_x_1283) ;  /* 0x0000000014087348 */ /* 0x000fea0003c00000 */
[----:B------:R0:W1:Y:S02]  /*6a60*/  SHFL.BFLY P2, R23, R25, R22, R21 ;  /* 0x0c00001619177389 */ /* 0x0000640000040015 */
[----:B01----:R-:W-:Y:S01]  /*6a70*/  ENDCOLLECTIVE ;  /* 0x000000000000791b */ /* 0x003fe20003800000 */
.L_x_1283:
[----:B------:R-:W-:-:S04]  /*6a80*/  FADD.FTZ R30, R30, R29 ;  /* 0x0000001d1e1e7221 */ /* 0x000fc80000010000 */
[----:B------:R-:W-:Y:S01]  /*6a90*/  IMAD.MOV.U32 R25, RZ, RZ, R30 ;  /* 0x000000ffff197224 */ /* 0x000fe200078e001e */
[----:B------:R-:W-:-:S07]  /*6aa0*/  MOV R28, R23 ;  /* 0x00000017001c7202 */ /* 0x000fce0000000f00 */
[----:B------:R-:W-:Y:S05]  /*6ab0*/  WARPSYNC.COLLECTIVE R20, `(.L_x_1284) ;  /* 0x0000000014087348 */ /* 0x000fea0003c00000 */
[----:B------:R0:W1:Y:S02]  /*6ac0*/  SHFL.BFLY P2, R23, R25, R22, R21 ;  /* 0x0c00001619177389 */ /* 0x0000640000040015 */
[----:B01----:R-:W-:Y:S01]  /*6ad0*/  ENDCOLLECTIVE ;  /* 0x000000000000791b */ /* 0x003fe20003800000 */
.L_x_1284:
        /* <DEDUP_REMOVED lines=10> */
.L_x_1285:
[----:B------:R0:W1:Y:S04]  /*6b80*/  @!P0 LDS R40, [R18+0x500] ;  /* 0x0005000012288984 */ /* 0x0000680000000800 */
[----:B------:R0:W2:Y:S01]  /*6b90*/  @!P0 LDS R39, [R18] ;  /* 0x0000000012278984 */ /* 0x0000a20000000800 */
[----:B------:R-:W-:Y:S02]  /*6ba0*/  MOV R25, R29 ;  /* 0x0000001d00197202 */ /* 0x000fe40000000f00 */
[----:B------:R-:W-:-:S07]  /*6bb0*/  MOV R19, R23 ;  /* 0x0000001700137202 */ /* 0x000fce0000000f00 */
[----:B012---:R-:W-:Y:S05]  /*6bc0*/  WARPSYNC.COLLECTIVE R20, `(.L_x_1286) ;  /* 0x0000000014087348 */ /* 0x007fea0003c00000 */
[----:B------:R3:W4:Y:S02]  /*6bd0*/  SHFL.BFLY P2, R23, R25, R22, R21 ;  /* 0x0c00001619177389 */ /* 0x0007240000040015 */
[----:B01234-:R-:W-:Y:S01]  /*6be0*/  ENDCOLLECTIVE ;  /* 0x000000000000791b */ /* 0x01ffe20003800000 */
.L_x_1286:
[----:B------:R-:W-:Y:S01]  /*6bf0*/  FADD.FTZ R37, R28, R19 ;  /* 0x000000131c257221 */ /* 0x000fe20000010000 */
[----:B------:R-:W-:Y:S01]  /*6c00*/  @!P0 IADD3 R28, R24, 0x3c, RZ ;  /* 0x0000003c181c8810 */ /* 0x000fe20007ffe0ff */
[----:B------:R-:W-:-:S03]  /*6c10*/  HFMA2.MMA R22, -RZ, RZ, 0, 5.9604644775390625e-08 ;  /* 0x00000001ff167435 */ /* 0x000fc600000001ff */
[----:B------:R-:W-:Y:S02]  /*6c20*/  MOV R25, R37 ;  /* 0x0000002500197202 */ /* 0x000fe40000000f00 */
[----:B------:R-:W-:Y:S02]  /*6c30*/  @!P0 MOV R33, R40 ;  /* 0x0000002800218202 */ /* 0x000fe40000000f00 */
[----:B------:R-:W-:Y:S01]  /*6c40*/  @!P0 MOV R32, R39 ;  /* 0x0000002700208202 */ /* 0x000fe20000000f00 */
[----:B------:R-:W-:-:S07]  /*6c50*/  IMAD.MOV.U32 R18, RZ, RZ, R23 ;  /* 0x000000ffff127224 */ /* 0x000fce00078e0017 */
[----:B------:R-:W-:Y:S05]  /*6c60*/  WARPSYNC.COLLECTIVE R20, `(.L_x_1287) ;  /* 0x0000000014087348 */ /* 0x000fea0003c00000 */
[----:B------:R0:W1:Y:S02]  /*6c70*/  SHFL.BFLY P2, R23, R25, R22, R21 ;  /* 0x0c00001619177389 */ /* 0x0000640000040015 */
[----:B01----:R-:W-:Y:S01]  /*6c80*/  ENDCOLLECTIVE ;  /* 0x000000000000791b */ /* 0x003fe20003800000 */
.L_x_1287:
[----:B------:R-:W-:-:S05]  /*6c90*/  FADD.FTZ R38, R29, R18 ;  /* 0x000000121d267221 */ /* 0x000fca0000010000 */
[----:B------:R-:W-:Y:S02]  /*6ca0*/  MOV R25, R38 ;  /* 0x0000002600197202 */ /* 0x000fe40000000f00 */
[----:B------:R-:W-:-:S07]  /*6cb0*/  MOV R40, R23 ;  /* 0x0000001700287202 */ /* 0x000fce0000000f00 */
[----:B------:R-:W-:Y:S05]  /*6cc0*/  WARPSYNC.COLLECTIVE R20, `(.L_x_1288) ;  /* 0x0000000014087348 */ /* 0x000fea0003c00000 */
[----:B------:R0:W1:Y:S02]  /*6cd0*/  SHFL.BFLY P2, R23, R25, R22, R21 ;  /* 0x0c00001619177389 */ /* 0x0000640000040015 */
[----:B01----:R-:W-:Y:S01]  /*6ce0*/  ENDCOLLECTIVE ;  /* 0x000000000000791b */ /* 0x003fe20003800000 */
.L_x_1288:
[----:B------:R-:W-:Y:S01]  /*6cf0*/  FADD.FTZ R37, R37, R40 ;  /* 0x0000002825257221 */ /* 0x000fe20000010000 */
[----:B------:R-:W-:Y:S01]  /*6d00*/  HFMA2.MMA R22, -RZ, RZ, 0, 4.76837158203125e-07 ;  /* 0x00000008ff167435 */ /* 0x000fe200000001ff */
[----:B------:R-:W-:Y:S01]  /*6d10*/  IMAD.MOV.U32 R25, RZ, RZ, R32 ;  /* 0x000000ffff197224 */ /* 0x000fe200078e0020 */
[----:B------:R-:W-:-:S09]  /*6d20*/  MOV R39, R23 ;  /* 0x0000001700277202 */ /* 0x000fd20000000f00 */
[----:B------:R-:W-:Y:S05]  /*6d30*/  WARPSYNC.COLLECTIVE R20, `(.L_x_1289) ;  /* 0x0000000014087348 */ /* 0x000fea0003c00000 */
[----:B------:R0:W1:Y:S02]  /*6d40*/  SHFL.BFLY P2, R23, R25, R22, R21 ;  /* 0x0c00001619177389 */ /* 0x0000640000040015 */
[----:B01----:R-:W-:Y:S01]  /*6d50*/  ENDCOLLECTIVE ;  /* 0x000000000000791b */ /* 0x003fe20003800000 */
.L_x_1289:
[----:B------:R-:W-:Y:S02]  /*6d60*/  MOV R25, R33 ;  /* 0x0000002100197202 */ /* 0x000fe40000000f00 */
[----:B------:R-:W-:-:S07]  /*6d70*/  MOV R41, R23 ;  /* 0x0000001700297202 */ /* 0x000fce0000000f00 */
[----:B------:R-:W-:Y:S05]  /*6d80*/  WARPSYNC.COLLECTIVE R20, `(.L_x_1290) ;  /* 0x0000000014087348 */ /* 0x000fea0003c00000 */
[----:B------:R0:W1:Y:S02]  /*6d90*/  SHFL.BFLY P2, R23, R25, R22, R21 ;  /* 0x0c00001619177389 */ /* 0x0000640000040015 */
[----:B01----:R-:W-:Y:S01]  /*6da0*/  ENDCOLLECTIVE ;  /* 0x000000000000791b */ /* 0x003fe20003800000 */
.L_x_1290:
[----:B------:R-:W-:Y:S01]  /*6db0*/  FADD.FTZ R41, R41, R32 ;  /* 0x0000002029297221 */ /* 0x000fe20000010000 */
[----:B------:R-:W-:-:S04]  /*6dc0*/  HFMA2.MMA R22, -RZ, RZ, 0, 2.384185791015625e-07 ;  /* 0x00000004ff167435 */ /* 0x000fc800000001ff */
[----:B------:R-:W-:Y:S02]  /*6dd0*/  MOV R25, R41 ;  /* 0x0000002900197202 */ /* 0x000fe40000000f00 */
[----:B------:R-:W-:-:S07]  /*6de0*/  MOV R42, R23 ;  /* 0x00000017002a7202 */ /* 0x000fce0000000f00 */
[----:B------:R-:W-:Y:S05]  /*6df0*/  WARPSYNC.COLLECTIVE R20, `(.L_x_1291) ;  /* 0x0000000014087348 */ /* 0x000fea0003c00000 */
[----:B------:R0:W1:Y:S02]  /*6e00*/  SHFL.BFLY P2, R23, R25, R22, R21 ;  /* 0x0c00001619177389 */ /* 0x0000640000040015 */
[----:B01----:R-:W-:Y:S01]  /*6e10*/  ENDCOLLECTIVE ;  /* 0x000000000000791b */ /* 0x003fe20003800000 */
.L_x_1291:
[----:B------:R-:W-:-:S05]  /*6e20*/  FADD.FTZ R42, R42, R33 ;  /* 0x000000212a2a7221 */ /* 0x000fca0000010000 */
[----:B------:R-:W-:Y:S01]  /*6e30*/  MOV R25, R42 ;  /* 0x0000002a00197202 */ /* 0x000fe20000000f00 */
[----:B------:R-:W-:-:S07]  /*6e40*/  IMAD.MOV.U32 R32, RZ, RZ, R23 ;  /* 0x000000ffff207224 */ /* 0x000fce00078e0017 */
[----:B------:R-:W-:Y:S05]  /*6e50*/  WARPSYNC.COLLECTIVE R20, `(.L_x_1292) ;  /* 0x0000000014087348 */ /* 0x000fea0003c00000 */
[----:B------:R0:W1:Y:S02]  /*6e60*/  SHFL.BFLY P2, R23, R25, R22, R21 ;  /* 0x0c00001619177389 */ /* 0x0000640000040015 */
[----:B01----:R-:W-:Y:S01]  /*6e70*/  ENDCOLLECTIVE ;  /* 0x000000000000791b */ /* 0x003fe20003800000 */
.L_x_1292:
[----:B------:R-:W-:Y:S01]  /*6e80*/  FADD.FTZ R32, R41, R32 ;  /* 0x0000002029207221 */ /* 0x000fe20000010000 */
[----:B------:R-:W-:-:S04]  /*6e90*/  HFMA2.MMA R22, -RZ, RZ, 0, 1.1920928955078125e-07 ;  /* 0x00000002ff167435 */ /* 0x000fc800000001ff */
[----:B------:R-:W-:Y:S02]  /*6ea0*/  MOV R25, R32 ;  /* 0x0000002000197202 */ /* 0x000fe40000000f00 */
[----:B------:R-:W-:Y:S02]  /*6eb0*/  MOV R33, R23 ;  /* 0x0000001700217202 */ /* 0x000fe40000000f00 */
[----:B------:R-:W-:-:S03]  /*6ec0*/  @!P0 SHF.L.U32 R23, R36, 0x1, RZ ;  /* 0x0000000124178819 */ /* 0x000fc600000006ff */
[----:B------:R-:W-:Y:S01]  /*6ed0*/  FADD.FTZ R33, R42, R33 ;  /* 0x000000212a217221 */ /* 0x000fe20000010000 */
[----:B------:R-:W-:-:S07]  /*6ee0*/  @!P0 LOP3.LUT R28, R28, R23, RZ, 0x3c, !PT ;  /* 0x000000171c1c8212 */ /* 0x000fce00078e3cff */
[----:B------:R-:W-:Y:S05]  /*6ef0*/  WARPSYNC.COLLECTIVE R20, `(.L_x_1293) ;  /* 0x0000000014087348 */ /* 0x000fea0003c00000 */
[----:B------:R0:W1:Y:S02]  /*6f00*/  SHFL.BFLY P2, R23, R25, R22, R21 ;  /* 0x0c00001619177389 */ /* 0x0000640000040015 */
[----:B01----:R-:W-:Y:S01]  /*6f10*/  ENDCOLLECTIVE ;  /* 0x000000000000791b */ /* 0x003fe20003800000 */
.L_x_1293:
        /* <DEDUP_REMOVED lines=8> */
.L_x_1294:
[----:B------:R-:W-:Y:S01]  /*6fa0*/  FADD.FTZ R41, R32, R31 ;  /* 0x0000001f20297221 */ /* 0x000fe20000010000 */
[----:B------:R-:W-:-:S04]  /*6fb0*/  HFMA2.MMA R22, -RZ, RZ, 0, 5.9604644775390625e-08 ;  /* 0x00000001ff167435 */ /* 0x000fc800000001ff */
[----:B------:R-:W-:Y:S02]  /*6fc0*/  MOV R25, R41 ;  /* 0x0000002900197202 */ /* 0x000fe40000000f00 */
[----:B------:R-:W-:Y:S02]  /*6fd0*/  @!P0 MOV R45, R44 ;  /* 0x0000002c002d8202 */ /* 0x000fe40000000f00 */
[----:B------:R-:W-:-:S07]  /*6fe0*/  MOV R30, R23 ;  /* 0x00000017001e7202 */ /* 0x000fce0000000f00 */
[----:B------:R-:W-:Y:S05]  /*6ff0*/  WARPSYNC.COLLECTIVE R20, `(.L_x_1295) ;  /* 0x0000000014087348 */ /* 0x000fea0003c00000 */
[----:B------:R0:W1:Y:S02]  /*7000*/  SHFL.BFLY P2, R23, R25, R22, R21 ;  /* 0x0c00001619177389 */ /* 0x0000640000040015 */
[----:B01----:R-:W-:Y:S01]  /*7010*/  ENDCOLLECTIVE ;  /* 0x000000000000791b */ /* 0x003fe20003800000 */
.L_x_1295:
[----:B------:R-:W-:Y:S01]  /*7020*/  @!P0 MOV R46, R47 ;  /* 0x0000002f002e8202 */ /* 0x000fe20000000f00 */
[----:B------:R-:W-:Y:S01]  /*7030*/  FADD.FTZ R42, R33, R30 ;  /* 0x0000001e212a7221 */ /* 0x000fe20000010000 */
[----:B------:R-:W-:-:S03]  /*7040*/  ISETP.NE.AND P0, PT, R36, RZ, PT ;  /* 0x000000ff2400720c */ /* 0x000fc60003f05270 */
[----:B------:R-:W-:-:S10]  /*7050*/  IMAD.MOV.U32 R25, RZ, RZ, R42 ;  /* 0x000000ffff197224 */ /* 0x000fd400078e002a */
[----:B------:R-:W-:Y:S01]  /*7060*/  @!P0 F2FP.BF16.F32.PACK_AB R24, RZ, R50 ;  /* 0x00000032ff18823e */ /* 0x000fe200000010ff */
[----:B------:R-:W0:Y:S03]  /*7070*/  @!P0 LDC.64 R32, c[0x0][0x218] ;  /* 0x00008600ff208b82 */ /* 0x000e260000000a00 */
[----:B------:R-:W-:Y:S02]  /*7080*/  PRMT R51, R24, 0x7610, R51 ;  /* 0x0000761018337816 */ /* 0x000fe40000000033 */
[----:B------:R-:W-:-:S07]  /*7090*/  MOV R44, R23 ;  /* 0x00000017002c7202 */ /* 0x000fce0000000f00 */
[----:B0-----:R-:W-:Y:S05]  /*70a0*/  WARPSYNC.COLLECTIVE R20, `(.L_x_1296) ;  /* 0x0000000014087348 */ /* 0x001fea0003c00000 */
[----:B------:R1:W2:Y:S02]  /*70b0*/  SHFL.BFLY P2, R23, R25, R22, R21 ;  /* 0x0c00001619177389 */ /* 0x0002a40000040015 */
[----:B012---:R-:W-:Y:S01]  /*70c0*/  ENDCOLLECTIVE ;  /* 0x000000000000791b */ /* 0x007fe20003800000 */
.L_x_1296:
[----:B------:R-:W0:Y:S01]  /*70d0*/  @!P0 LDC.64 R18, c[0x0][0x220] ;  /* 0x00008800ff128b82 */ /* 0x000e220000000a00 */
[----:B------:R-:W-:-:S07]  /*70e0*/  FADD.FTZ R41, R41, R44 ;  /* 0x0000002c29297221 */ /* 0x000fce0000010000 */
[----:B------:R-:W1:Y:S01]  /*70f0*/  @!P0 LDC.64 R30, c[0x0][0x218] ;  /* 0x00008600ff1e8b82 */ /* 0x000e620000000a00 */
[----:B------:R-:W-:Y:S01]  /*7100*/  HFMA2.MMA R22, -RZ, RZ, 0, 4.76837158203125e-07 ;  /* 0x00000008ff167435 */ /* 0x000fe200000001ff */
[----:B------:R-:W-:Y:S01]  /*7110*/  MOV R25, R45 ;  /* 0x0000002d00197202 */ /* 0x000fe20000000f00 */
[----:B------:R-:W-:-:S05]  /*7120*/  @!P0 IMAD.WIDE R32, R49, 0x2, R32 ;  /* 0x0000000231208825 */ /* 0x000fca00078e0220 */
[----:B------:R-:W2:Y:S01]  /*7130*/  @!P0 LDC.64 R28, c[0x0][0x220] ;  /* 0x00008800ff1c8b82 */ /* 0x000ea20000000a00 */
[----:B------:R-:W-:-:S07]  /*7140*/  MOV R43, R23 ;  /* 0x00000017002b7202 */ /* 0x000fce0000000f00 */
[----:B------:R-:W3:Y:S02]  /*7150*/  @!P0 LDC.64 R16, c[0x0][0x220] ;  /* 0x00008800ff108b82 */ /* 0x000ee40000000a00 */
[----:B0123--:R-:W-:Y:S05]  /*7160*/  WARPSYNC.COLLECTIVE R20, `(.L_x_1297) ;  /* 0x0000000014087348 */ /* 0x00ffea0003c00000 */
[----:B------:R4:W0:Y:S02]  /*7170*/  SHFL.BFLY P2, R23, R25, R22, R21 ;  /* 0x0c00001619177389 */ /* 0x0008240000040015 */
[----:B01234-:R-:W-:Y:S01]  /*7180*/  ENDCOLLECTIVE ;  /* 0x000000000000791b */ /* 0x01ffe20003800000 */
.L_x_1297:
[----:B------:R-:W-:-:S04]  /*7190*/  @!P0 IMAD.WIDE R18, R49, 0x2, R18 ;  /* 0x0000000231128825 */ /* 0x000fc800078e0212 */
[----:B------:R-:W-:Y:S01]  /*71a0*/  FADD.FTZ R24, R42, R43 ;  /* 0x0000002b2a187221 */ /* 0x000fe20000010000 */
[----:B------:R-:W-:-:S04]  /*71b0*/  @!P0 IMAD.WIDE R30, R49, 0x2, R30 ;  /* 0x00000002311e8825 */ /* 0x000fc800078e021e */
[----:B------:R-:W-:Y:S02]  /*71c0*/  @!P0 F2FP.BF16.F32.PACK_AB R24, RZ, R24 ;  /* 0x00000018ff18823e */ /* 0x000fe400000010ff */
[----:B------:R-:W-:Y:S01]  /*71d0*/  MOV R25, R46 ;  /* 0x0000002e00197202 */ /* 0x000fe20000000f00 */
[----:B------:R-:W-:-:S04]  /*71e0*/  @!P0 IMAD.WIDE R28, R49, 0x2, R28 ;  /* 0x00000002311c8825 */ /* 0x000fc800078e021c */
[----:B------:R-:W-:Y:S01]  /*71f0*/  @!P0 IMAD.WIDE R16, R49, 0x2, R16 ;  /* 0x0000000231108825 */ /* 0x000fe200078e0210 */
[----:B------:R-:W-:-:S07]  /*7200*/  MOV R48, R23 ;  /* 0x0000001700307202 */ /* 0x000fce0000000f00 */
[----:B------:R-:W-:Y:S05]  /*7210*/  WARPSYNC.COLLECTIVE R20, `(.L_x_1298) ;  /* 0x0000000014087348 */ /* 0x000fea0003c00000 */
[----:B------:R0:W1:Y:S02]  /*7220*/  SHFL.BFLY P2, R23, R25, R22, R21 ;  /* 0x0c00001619177389 */ /* 0x0000640000040015 */
[----:B01----:R-:W-:Y:S01]  /*7230*/  ENDCOLLECTIVE ;  /* 0x000000000000791b */ /* 0x003fe20003800000 */
.L_x_1298:
[----:B------:R-:W-:Y:S01]  /*7240*/  FADD.FTZ R48, R48, R45 ;  /* 0x0000002d30307221 */ /* 0x000fe20000010000 */
[----:B------:R-:W-:-:S03]  /*7250*/  HFMA2.MMA R22, -RZ, RZ, 0, 2.384185791015625e-07 ;  /* 0x00000004ff167435 */ /* 0x000fc600000001ff */
[----:B------:R-:W-:Y:S01]  /*7260*/  IMAD.MOV.U32 R25, RZ, RZ, R48 ;  /* 0x000000ffff197224 */ /* 0x000fe200078e0030 */
[----:B------:R-:W-:-:S07]  /*7270*/  MOV R47, R23 ;  /* 0x00000017002f7202 */ /* 0x000fce0000000f00 */
[----:B------:R-:W-:Y:S05]  /*7280*/  WARPSYNC.COLLECTIVE R20, `(.L_x_1299) ;  /* 0x0000000014087348 */ /* 0x000fea0003c00000 */
[----:B------:R0:W1:Y:S02]  /*7290*/  SHFL.BFLY P2, R23, R25, R22, R21 ;  /* 0x0c00001619177389 */ /* 0x0000640000040015 */
[----:B01----:R-:W-:Y:S01]  /*72a0*/  ENDCOLLECTIVE ;  /* 0x000000000000791b */ /* 0x003fe20003800000 */
.L_x_1299:
[----:B------:R-:W-:-:S05]  /*72b0*/  FADD.FTZ R47, R47, R46 ;  /* 0x0000002e2f2f7221 */ /* 0x000fca0000010000 */
[----:B------:R-:W-:Y:S02]  /*72c0*/  MOV R25, R47 ;  /* 0x0000002f00197202 */ /* 0x000fe40000000f00 */
[----:B------:R-:W-:-:S07]  /*72d0*/  MOV R45, R23 ;  /* 0x00000017002d7202 */ /* 0x000fce0000000f00 */
[----:B------:R-:W-:Y:S05]  /*72e0*/  WARPSYNC.COLLECTIVE R20, `(.L_x_1300) ;  /* 0x0000000014087348 */ /* 0x000fea0003c00000 */
[----:B------:R0:W1:Y:S02]  /*72f0*/  SHFL.BFLY P2, R23, R25, R22, R21 ;  /* 0x0c00001619177389 */ /* 0x0000640000040015 */
[----:B01----:R-:W-:Y:S01]  /*7300*/  ENDCOLLECTIVE ;  /* 0x000000000000791b */ /* 0x003fe20003800000 */
.L_x_1300:
[----:B------:R-:W-:Y:S01]  /*7310*/  FADD.FTZ R45, R48, R45 ;  /* 0x0000002d302d7221 */ /* 0x000fe20000010000 */
[----:B------:R-:W-:-:S04]  /*7320*/  HFMA2.MMA R22, -RZ, RZ, 0, 1.1920928955078125e-07 ;  /* 0x00000002ff167435 */ /* 0x000fc800000001ff */
[----:B------:R-:W-:Y:S02]  /*7330*/  MOV R25, R45 ;  /* 0x0000002d00197202 */ /* 0x000fe40000000f00 */
[----:B------:R-:W-:-:S07]  /*7340*/  MOV R46, R23 ;  /* 0x00000017002e7202 */ /* 0x000fce0000000f00 */
[----:B------:R-:W-:Y:S05]  /*7350*/  WARPSYNC.COLLECTIVE R20, `(.L_x_1301) ;  /* 0x0000000014087348 */ /* 0x000fea0003c00000 */
[----:B------:R0:W1:Y:S02]  /*7360*/  SHFL.BFLY P2, R23, R25, R22, R21 ;  /* 0x0c00001619177389 */ /* 0x0000640000040015 */
[----:B01----:R-:W-:Y:S01]  /*7370*/  ENDCOLLECTIVE ;  /* 0x000000000000791b */ /* 0x003fe20003800000 */
.L_x_1301:
[----:B------:R-:W-:-:S05]  /*7380*/  FADD.FTZ R46, R47, R46 ;  /* 0x0000002e2f2e7221 */ /* 0x000fca0000010000 */
        /* <DEDUP_REMOVED lines=9> */
.L_x_1302:
[----:B------:R0:W-:Y:S04]  /*7420*/  @!P0 STG.E.U16 desc[UR8][R32.64], R50 ;  /* 0x0000003220008986 */ /* 0x0001e8000c101508 */
[----:B------:R1:W-:Y:S01]  /*7430*/  @!P0 STG.E.U16 desc[UR8][R18.64], R51 ;  /* 0x0000003312008986 */ /* 0x0003e2000c101508 */
[----:B------:R-:W-:Y:S01]  /*7440*/  @!P0 F2FP.BF16.F32.PACK_AB R20, RZ, R41 ;  /* 0x00000029ff14823e */ /* 0x000fe200000010ff */
[----:B------:R-:W-:Y:S01]  /*7450*/  HFMA2.MMA R22, -RZ, RZ, 0, 5.9604644775390625e-08 ;  /* 0x00000001ff167435 */ /* 0x000fe200000001ff */
[----:B------:R-:W-:Y:S02]  /*7460*/  MOV R25, R45 ;  /* 0x0000002d00197202 */ /* 0x000fe40000000f00 */
[----:B0-----:R-:W-:Y:S02]  /*7470*/  PRMT R33, R20, 0x7610, R33 ;  /* 0x0000761014217816 */ /* 0x001fe40000000021 */
[----:B------:R-:W-:Y:S01]  /*7480*/  MOV R20, 0xffff ;  /* 0x0000ffff00147802 */ /* 0x000fe20000000f00 */
[----:B------:R-:W-:Y:S01]  /*7490*/  @!P0 IMAD.WIDE R26, R49, 0x2, R26 ;  /* 0x00000002311a8825 */ /* 0x000fe200078e021a */
[----:B-1----:R-:W-:-:S02]  /*74a0*/  @!P0 F2FP.BF16.F32.PACK_AB R19, RZ, R37 ;  /* 0x00000025ff13823e */ /* 0x002fc400000010ff */
[----:B------:R-:W-:Y:S01]  /*74b0*/  MOV R47, R23 ;  /* 0x00000017002f7202 */ /* 0x000fe20000000f00 */
[----:B------:R-:W-:Y:S02]  /*74c0*/  FADD.FTZ R23, R38, R39 ;  /* 0x0000002726177221 */ /* 0x000fe40000010000 */
[----:B------:R0:W-:Y:S02]  /*74d0*/  @!P0 STG.E.U16 desc[UR8][R30.64+0x28], R19 ;  /* 0x000028131e008986 */ /* 0x0001e4000c101508 */
[----:B------:R-:W-:Y:S01]  /*74e0*/  FADD.FTZ R46, R46, R47 ;  /* 0x0000002f2e2e7221 */ /* 0x000fe20000010000 */
[----:B------:R-:W-:-:S04]  /*74f0*/  @!P0 F2FP.BF16.F32.PACK_AB R23, RZ, R23 ;  /* 0x00000017ff17823e */ /* 0x000fc800000010ff */
[----:B------:R-:W-:-:S07]  /*7500*/  PRMT R32, R23, 0x7610, R32 ;  /* 0x0000761017207816 */ /* 0x000fce0000000020 */
[----:B0-----:R-:W-:Y:S05]  /*7510*/  WARPSYNC.COLLECTIVE R20, `(.L_x_1303) ;  /* 0x0000000014087348 */ /* 0x001fea0003c00000 */
[----:B------:R1:W2:Y:S02]  /*7520*/  SHFL.BFLY P2, R23, R25, R22, R21 ;  /* 0x0c00001619177389 */ /* 0x0002a40000040015 */
[----:B012---:R-:W-:Y:S01]  /*7530*/  ENDCOLLECTIVE ;  /* 0x000000000000791b */ /* 0x007fe20003800000 */
.L_x_1303:
        /* <DEDUP_REMOVED lines=8> */
.L_x_1304:
[----:B------:R-:W-:Y:S01]  /*75c0*/  FADD.FTZ R45, R45, R18 ;  /* 0x000000122d2d7221 */ /* 0x000fe20000010000 */
[----:B------:R-:W-:Y:S06]  /*75d0*/  BRA `(.L_x_1305) ;  /* 0xffffffe000dc7947 */ /* 0x000fec000383ffff */
.L_x_1306:
        /* <DEDUP_REMOVED lines=10> */
.L_x_3842:


//--------------------- .text._ZN13group_norm_v218gn_bwd_cuda_kernelI13__nv_bfloat16Li320ELi3ELi16ELi20ELi1024ELb1ELb1ELi16ELi320ELi320ELi4ELb1ELi5ELb0ELb0ELNS_15WgradSyncMethodE3ENS_16CompileConditionILi900EEEEEvPT_S6_S6_PKS5_S8_S8_S8_PKfflPfPj --------------------------
	.section	.text._ZN13group_norm_v218gn_bwd_cuda_kernelI13__nv_bfloat16Li320ELi3ELi16ELi20ELi1024ELb1ELb1ELi16ELi320ELi320ELi4ELb1ELi5ELb0ELb0ELNS_15WgradSyncMethodE3ENS_16CompileConditionILi900EEEEEvPT_S6_S6_PKS5_S8_S8_S8_PKfflPfPj,"ax",@progbits
	.align	128
        .global         _ZN13group_norm_v218gn_bwd_cuda_kernelI13__nv_bfloat16Li320ELi3ELi16ELi20ELi1024ELb1ELb1ELi16ELi320ELi320ELi4ELb1ELi5ELb0ELb0ELNS_15WgradSyncMethodE3ENS_16CompileConditionILi900EEEEEvPT_S6_S6_PKS5_S8_S8_S8_PKfflPfPj
        .type           _ZN13group_norm_v218gn_bwd_cuda_kernelI13__nv_bfloat16Li320ELi3ELi16ELi20ELi1024ELb1ELb1ELi16ELi320ELi320ELi4ELb1ELi5ELb0ELb0ELNS_15WgradSyncMethodE3ENS_16CompileConditionILi900EEEEEvPT_S6_S6_PKS5_S8_S8_S8_PKfflPfPj,@function
        .size           _ZN13group_norm_v218gn_bwd_cuda_kernelI13__nv_bfloat16Li320ELi3ELi16ELi20ELi1024ELb1ELb1ELi16ELi320ELi320ELi4ELb1ELi5ELb0ELb0ELNS_15WgradSyncMethodE3ENS_16CompileConditionILi900EEEEEvPT_S6_S6_PKS5_S8_S8_S8_PKfflPfPj,(.L_x_3843 - _ZN13group_norm_v218gn_bwd_cuda_kernelI13__nv_bfloat16Li320ELi3ELi16ELi20ELi1024ELb1ELb1ELi16ELi320ELi320ELi4ELb1ELi5ELb0ELb0ELNS_15WgradSyncMethodE3ENS_16CompileConditionILi900EEEEEvPT_S6_S6_PKS5_S8_S8_S8_PKfflPfPj)
        .other          _ZN13group_norm_v218gn_bwd_cuda_kernelI13__nv_bfloat16Li320ELi3ELi16ELi20ELi1024ELb1ELb1ELi16ELi320ELi320ELi4ELb1ELi5ELb0ELb0ELNS_15WgradSyncMethodE3ENS_16CompileConditionILi900EEEEEvPT_S6_S6_PKS5_S8_S8_S8_PKfflPfPj,@"STO_CUDA_ENTRY STV_DEFAULT"
_ZN13group_norm_v218gn_bwd_cuda_kernelI13__nv_bfloat16Li320ELi3ELi16ELi20ELi1024ELb1ELb1ELi16ELi320ELi320ELi4ELb1ELi5ELb0ELb0ELNS_15WgradSyncMethodE3ENS_16CompileConditionILi900EEEEEvPT_S6_S6_PKS5_S8_S8_S8_PKfflPfPj:
.text._ZN13group_norm_v218gn_bwd_cuda_kernelI13__nv_bfloat16Li320ELi3ELi16ELi20ELi1024ELb1ELb1ELi16ELi320ELi320ELi4ELb1ELi5ELb0ELb0ELNS_15WgradSyncMethodE3ENS_16CompileConditionILi900EEEEEvPT_S6_S6_PKS5_S8_S8_S8_PKfflPfPj:
        /* <DEDUP_REMOVED lines=29> */
.L_x_1309:
[----:B------:R-:W2:Y:S04]  /*01d0*/  LD.E.STRONG.GPU R0, desc[UR12][R2.64] ;  /* 0x0000000c02007980 */ /* 0x000ea8000c10f900 */
[----:B--2---:R-:W-:Y:S01]  /*01e0*/  CCTL.IVALL ;  /* 0x00000000ff00798f */ /* 0x004fe20002000000 */
[----:B------:R-:W-:Y:S05]  /*01f0*/  YIELD ;  /* 0x0000000000007946 */ /* 0x000fea0003800000 */
[----:B-----5:R-:W-:-:S04]  /*0200*/  LOP3.LUT R0, R0, R5, RZ, 0x3c, !PT ;  /* 0x0000000500007212 */ /* 0x020fc800078e3cff */
[----:B------:R-:W-:-:S13]  /*0210*/  ISETP.GT.AND P0, PT, R0, -0x1, PT ;  /* 0xffffffff0000780c */ /* 0x000fda0003f04270 */
[----:B------:R-:W-:Y:S05]  /*0220*/  @P0 BRA `(.L_x_1309) ;  /* 0xfffffffc00e80947 */ /* 0x000fea000383ffff */
.L_x_1308:
[----:B------:R-:W-:Y:S05]  /*0230*/  WARPSYNC.ALL ;  /* 0x0000000000007948 */ /* 0x000fea0003800000 */
[----:B------:R-:W-:Y:S06]  /*0240*/  BAR.SYNC.DEFER_BLOCKING 0x0 ;  /* 0x0000000000007b1d */ /* 0x000fec0000010000 */
[----:B------:R-:W-:Y:S05]  /*0250*/  BRA `(.L_x_1310) ;  /* 0x0000003800a07947 */ /* 0x000fea0003800000 */
.L_x_1307:
        /* <DEDUP_REMOVED lines=11> */
[----:B------:R-:W-:Y:S01]  /*0310*/  SHF.R.S32.HI R6, RZ, 0x1f, R12 ;  /* 0x0000001fff067819 */ /* 0x000fe2000001140c */
[----:B------:R-:W-:Y:S01]  /*0320*/  IMAD.WIDE.U32 R4, R0, -0x33333333, RZ ;  /* 0xcccccccd00047825 */ /* 0x000fe200078e00ff */
[----:B------:R-:W0:Y:S01]  /*0330*/  S2UR UR6, SR_CgaCtaId ;  /* 0x00000000000679c3 */ /* 0x000e220000008800 */
[----:B------:R-:W-:Y:S01]  /*0340*/  UMOV UR4, 0x400 ;  /* 0x0000040000047882 */ /* 0x000fe20000000000 */
[----:B------:R-:W-:Y:S01]  /*0350*/  LEA.HI R7, R6, R12, RZ, 0x2 ;  /* 0x0000000c06077211 */ /* 0x000fe200078f10ff */
[----:B------:R-:W-:Y:S01]  /*0360*/  UIADD3 UR4, UR4, 0x2800, URZ ;  /* 0x0000280004047890 */ /* 0x000fe2000fffe03f */
[----:B------:R-:W-:-:S02]  /*0370*/  SHF.R.U32.HI R4, RZ, 0x2, R5 ;  /* 0x00000002ff047819 */ /* 0x000fc40000011605 */
[----:B------:R-:W-:Y:S02]  /*0380*/  CS2R R16, SRZ ;  /* 0x0000000000107805 */ /* 0x000fe4000001ff00 */
[----:B------:R-:W-:Y:S02]  /*0390*/  SHF.R.S32.HI R11, RZ, 0x2, R7 ;  /* 0x00000002ff0b7819 */ /* 0x000fe40000011407 */
[----:B------:R-:W-:Y:S02]  /*03a0*/  CS2R R18, SRZ ;  /* 0x0000000000127805 */ /* 0x000fe4000001ff00 */
[----:B------:R-:W-:Y:S01]  /*03b0*/  LEA.HI R6, R6, R12, RZ, 0x4 ;  /* 0x0000000c06067211 */ /* 0x000fe200078f20ff */
[----:B------:R1:W-:Y:S01]  /*03c0*/  STL [R1+0x20], R4 ;  /* 0x0000200401007387 */ /* 0x0003e20000100800 */
[C---:B------:R-:W-:Y:S01]  /*03d0*/  IADD3 R10, R11.reuse, 0xa0, RZ ;  /* 0x000000a00b0a7810 */ /* 0x040fe20007ffe0ff */
[C---:B------:R-:W-:Y:S01]  /*03e0*/  VIADD R8, R11.reuse, 0x50 ;  /* 0x000000500b087836 */ /* 0x040fe20000000000 */
[----:B------:R-:W-:-:S02]  /*03f0*/  IADD3 R0, R11, 0xf0, RZ ;  /* 0x000000f00b007810 */ /* 0x000fc40007ffe0ff */
[----:B------:R-:W-:Y:S02]  /*0400*/  CS2R R20, SRZ ;  /* 0x0000000000147805 */ /* 0x000fe4000001ff00 */
[----:B------:R-:W-:Y:S02]  /*0410*/  SHF.R.S32.HI R11, RZ, 0x1f, R10 ;  /* 0x0000001fff0b7819 */ /* 0x000fe4000001140a */
[----:B------:R-:W-:Y:S02]  /*0420*/  CS2R R22, SRZ ;  /* 0x0000000000167805 */ /* 0x000fe4000001ff00 */
[----:B------:R-:W-:Y:S02]  /*0430*/  SHF.R.S32.HI R9, RZ, 0x1f, R8 ;  /* 0x0000001fff097819 */ /* 0x000fe40000011408 */
[----:B------:R-:W-:Y:S02]  /*0440*/  SHF.R.S32.HI R5, RZ, 0x1f, R0 ;  /* 0x0000001fff057819 */ /* 0x000fe40000011400 */
[----:B------:R-:W-:-:S02]  /*0450*/  LOP3.LUT R7, R7, 0xfffffffc, RZ, 0xc0, !PT ;  /* 0xfffffffc07077812 */ /* 0x000fc400078ec0ff */
[----:B------:R-:W-:Y:S02]  /*0460*/  LEA.HI R9, R9, R8, RZ, 0x2 ;  /* 0x0000000809097211 */ /* 0x000fe400078f10ff */
[----:B------:R-:W-:Y:S01]  /*0470*/  LEA.HI R11, R11, R10, RZ, 0x2 ;  /* 0x0000000a0b0b7211 */ /* 0x000fe200078f10ff */
[----:B0-----:R-:W-:Y:S01]  /*0480*/  ULEA UR6, UR6, UR4, 0x18 ;  /* 0x0000000406067291 */ /* 0x001fe2000f8ec03f */
[----:B------:R-:W-:Y:S02]  /*0490*/  LEA.HI R5, R5, R0, RZ, 0x2 ;  /* 0x0000000005057211 */ /* 0x000fe400078f10ff */
[----:B------:R-:W-:Y:S01]  /*04a0*/  SHF.R.U32.HI R6, RZ, 0x4, R6 ;  /* 0x00000004ff067819 */ /* 0x000fe20000011606 */
[----:B------:R-:W-:Y:S01]  /*04b0*/  UMOV UR4, URZ ;  /* 0x0000003f00047c82 */ /* 0x000fe20008000000 */
[----:B------:R-:W-:Y:S02]  /*04c0*/  IADD3 R7, -R7, R12, RZ ;  /* 0x0000000c07077210 */ /* 0x000fe40007ffe1ff */
[----:B------:R-:W-:-:S02]  /*04d0*/  SHF.R.U32.HI R0, RZ, 0x2, R9 ;  /* 0x00000002ff007819 */ /* 0x000fc40000011609 */
[----:B-1----:R-:W-:Y:S02]  /*04e0*/  SHF.R.U32.HI R4, RZ, 0x2, R11 ;  /* 0x00000002ff047819 */ /* 0x002fe4000001160b */
[----:B------:R-:W-:Y:S02]  /*04f0*/  SHF.R.U32.HI R8, RZ, 0x2, R5 ;  /* 0x00000002ff087819 */ /* 0x000fe40000011605 */
[C---:B------:R-:W-:Y:S02]  /*0500*/  LOP3.LUT R10, R7.reuse, 0x3, R6, 0x78, !PT ;  /* 0x00000003070a7812 */ /* 0x040fe400078e7806 */
[C---:B------:R-:W-:Y:S02]  /*0510*/  LOP3.LUT R9, R7.reuse, 0x3, R0, 0x78, !PT ;  /* 0x0000000307097812 */ /* 0x040fe400078e7800 */
[C---:B------:R-:W-:Y:S01]  /*0520*/  LOP3.LUT R0, R7.reuse, 0x3, R4, 0x78, !PT ;  /* 0x0000000307007812 */ /* 0x040fe200078e7804 */
[----:B------:R-:W-:Y:S01]  /*0530*/  STL [R1+0x30], R10 ;  /* 0x0000300a01007387 */ /* 0x000fe20000100800 */
[----:B------:R-:W-:-:S03]  /*0540*/  LOP3.LUT R8, R7, 0x3, R8, 0x78, !PT ;  /* 0x0000000307087812 */ /* 0x000fc600078e7808 */
[----:B------:R-:W-:Y:S04]  /*0550*/  STL [R1+0x2c], R9 ;  /* 0x00002c0901007387 */ /* 0x000fe80000100800 */
[----:B------:R0:W-:Y:S04]  /*0560*/  STL [R1+0x28], R0 ;  /* 0x0000280001007387 */ /* 0x0001e80000100800 */
[----:B------:R1:W-:Y:S01]  /*0570*/  STL [R1+0x24], R8 ;  /* 0x0000240801007387 */ /* 0x0003e20000100800 */
[----:B--2---:R-:W-:Y:S02]  /*0580*/  PRMT R4, R2, 0x7632, R4 ;  /* 0x0000763202047816 */ /* 0x004fe40000000004 */
[----:B------:R-:W-:-:S02]  /*0590*/  PRMT R5, R3, 0x7632, R5 ;  /* 0x0000763203057816 */ /* 0x000fc40000000005 */
[----:B0-----:R-:W-:Y:S02]  /*05a0*/  SHF.L.U32 R0, R2, 0x10, RZ ;  /* 0x0000001002007819 */ /* 0x001fe400000006ff */
[----:B---3--:R-:W-:Y:S02]  /*05b0*/  PRMT R6, R52, 0x7632, R6 ;  /* 0x0000763234067816 */ /* 0x008fe40000000006 */
[----:B------:R-:W-:Y:S02]  /*05c0*/  SHF.L.U32 R2, R3, 0x10, RZ ;  /* 0x0000001003027819 */ /* 0x000fe400000006ff */
[C---:B------:R-:W-:Y:S01]  /*05d0*/  PRMT R7, R53.reuse, 0x7632, R7 ;  /* 0x0000763235077816 */ /* 0x040fe20000000007 */
[----:B------:R-:W-:Y:S01]  /*05e0*/  IMAD.U32 R53, R53, 0x10000, RZ ;  /* 0x0001000035357824 */ /* 0x000fe200078e00ff */
[----:B------:R-:W-:Y:S02]  /*05f0*/  SHF.L.U32 R3, R4, 0x10, RZ ;  /* 0x0000001004037819 */ /* 0x000fe400000006ff */
[----:B------:R-:W-:-:S02]  /*0600*/  SHF.L.U32 R4, R5, 0x10, RZ ;  /* 0x0000001005047819 */ /* 0x000fc400000006ff */
[----:B------:R-:W-:Y:S02]  /*0610*/  SHF.L.U32 R5, R6, 0x10, RZ ;  /* 0x0000001006057819 */ /* 0x000fe400000006ff */
[----:B------:R-:W-:Y:S02]  /*0620*/  SHF.L.U32 R54, R52, 0x10, RZ ;  /* 0x0000001034367819 */ /* 0x000fe400000006ff */
[----:B-1----:R-:W-:-:S07]  /*0630*/  SHF.L.U32 R6, R7, 0x10, RZ ;  /* 0x0000001007067819 */ /* 0x002fce00000006ff */
.L_x_1326:
[----:B-1----:R-:W2:Y:S01]  /*0640*/  LDL R14, [R1+0x20] ;  /* 0x00002000010e7983 */ /* 0x002ea20000100800 */
[----:B------:R-:W0:Y:S01]  /*0650*/  S2R R7, SR_TID.X ;  /* 0x0000000000077919 */ /* 0x000e220000002100 */
[----:B------:R-:W-:Y:S01]  /*0660*/  USHF.L.U32 UR7, UR16, 0x4, URZ ;  /* 0x0000000410077899 */ /* 0x000fe2000800063f */
[----:B------:R-:W-:Y:S01]  /*0670*/  HFMA2.MMA R9, -RZ, RZ, 0, 0 ;  /* 0x00000000ff097435 */ /* 0x000fe200000001ff */
[----:B------:R-:W-:Y:S01]  /*0680*/  MOV R12, UR10 ;  /* 0x0000000a000c7c02 */ /* 0x000fe20008000f00 */
[----:B------:R-:W-:Y:S02]  /*0690*/  UIMAD UR9, UR5, 0x50000, URZ ;  /* 0x00050000050978a4 */ /* 0x000fe4000f8e023f */
[----:B------:R-:W-:Y:S01]  /*06a0*/  ULOP3.LUT UR7, UR7, 0x3f0, URZ, 0xc0, !UPT ;  /* 0x000003f007077892 */ /* 0x000fe2000f8ec03f */
[----:B------:R-:W-:Y:S01]  /*06b0*/  MOV R13, UR10 ;  /* 0x0000000a000d7c02 */ /* 0x000fe20008000f00 */
[----:B------:R-:W-:Y:S01]  /*06c0*/  ULDC.64 UR14, c[0x0][0x248] ;  /* 0x00009200000e7ab9 */ /* 0x000fe20000000a00 */
[----:B------:R-:W-:Y:S01]  /*06d0*/  MOV R10, UR5 ;  /* 0x00000005000a7c02 */ /* 0x000fe20008000f00 */
[----:B------:R-:W-:Y:S01]  /*06e0*/  ULDC.64 UR18, c[0x0][0x228] ;  /* 0x00008a0000127ab9 */ /* 0x000fe20000000a00 */
[----:B0-----:R-:W-:-:S05]  /*06f0*/  IMAD.WIDE.U32 R42, R7, -0x33333333, RZ ;  /* 0xcccccccd072a7825 */ /* 0x001fca00078e00ff */
[----:B------:R-:W-:-:S05]  /*0700*/  SHF.R.U32.HI R42, RZ, 0x6, R43 ;  /* 0x00000006ff2a7819 */ /* 0x000fca000001162b */
[C---:B------:R-:W-:Y:S01]  /*0710*/  IMAD R47, R42.reuse, -0x50, R7 ;  /* 0xffffffb02a2f7824 */ /* 0x040fe200078e0207 */
[----:B------:R-:W-:Y:S02]  /*0720*/  MOV R7, UR10 ;  /* 0x0000000a00077c02 */ /* 0x000fe40008000f00 */
[----:B------:R-:W-:Y:S01]  /*0730*/  IADD3 R11, R42, UR7, RZ ;  /* 0x000000072a0b7c10 */ /* 0x000fe2000fffe0ff */
[----:B------:R-:W-:Y:S01]  /*0740*/  IMAD.SHL.U32 R8, R47, 0x4, RZ ;  /* 0x000000042f087824 */ /* 0x000fe200078e00ff */
[----:B------:R0:W-:Y:S01]  /*0750*/  STL [R1+0x3c], R21 ;  /* 0x00003c1501007387 */ /* 0x0001e20000100800 */
[----:B------:R-:W-:Y:S02]  /*0760*/  ULDC UR7, c[0x0][0x250] ;  /* 0x0000940000077ab9 */ /* 0x000fe40000000800 */
[----:B------:R-:W-:-:S04]  /*0770*/  IMAD.WIDE.U32 R8, R7, 0x50000, R8 ;  /* 0x0005000007087825 */ /* 0x000fc800078e0008 */
[----:B------:R-:W-:Y:S01]  /*0780*/  IMAD R11, R11, 0x140, RZ ;  /* 0x000001400b0b7824 */ /* 0x000fe200078e02ff */
[----:B------:R-:W-:-:S04]  /*0790*/  IADD3 R7, R9, UR9, RZ ;  /* 0x0000000909077c10 */ /* 0x000fc8000fffe0ff */
[----:B------:R-:W-:-:S05]  /*07a0*/  IADD3 R9, P1, R11, R8, RZ ;  /* 0x000000080b097210 */ /* 0x000fca0007f3e0ff */
[----:B------:R-:W-:Y:S01]  /*07b0*/  IMAD.SHL.U32 R30, R9, 0x2, RZ ;  /* 0x00000002091e7824 */ /* 0x000fe200078e00ff */
[----:B--2---:R-:W-:-:S04]  /*07c0*/  LEA R12, P0, R12, R14, 0x4 ;  /* 0x0000000e0c0c7211 */ /* 0x004fc800078020ff */
[----:B------:R-:W-:Y:S02]  /*07d0*/  LEA.HI.X R13, R13, RZ, R10, 0x4, P0 ;  /* 0x000000ff0d0d7211 */ /* 0x000fe400000f240a */
[----:B------:R-:W-:-:S04]  /*07e0*/  LEA R24, P0, R12, UR14, 0x3 ;  /* 0x0000000e0c187c11 */ /* 0x000fc8000f8018ff */
[----:B------:R-:W-:Y:S01]  /*07f0*/  LEA.HI.X R25, R12, UR15, R13, 0x3, P0 ;  /* 0x0000000f0c197c11 */ /* 0x000fe200080f1c0d */
[----:B------:R-:W-:Y:S01]  /*0800*/  ULDC.64 UR14, c[0x0][0x230] ;  /* 0x00008c00000e7ab9 */ /* 0x000fe20000000a00 */
[----:B------:R-:W-:Y:S02]  /*0810*/  IADD3.X R10, RZ, R7, RZ, P1, !PT ;  /* 0x00000007ff0a7210 */ /* 0x000fe40000ffe4ff */
[----:B------:R-:W-:Y:S02]  /*0820*/  IADD3 R26, P0, R30, UR14, RZ ;  /* 0x0000000e1e1a7c10 */ /* 0x000fe4000ff1e0ff */
[----:B------:R-:W2:Y:S01]  /*0830*/  LDG.E.64.CONSTANT R24, desc[UR12][R24.64] ;  /* 0x0000000c18187981 */ /* 0x000ea2000c1e9b00 */
[----:B0-----:R-:W-:-:S04]  /*0840*/  SHF.L.U64.HI R21, R9, 0x1, R10 ;  /* 0x0000000109157819 */ /* 0x001fc8000001020a */
[----:B------:R-:W-:Y:S02]  /*0850*/  IADD3.X R27, R21, UR15, RZ, P0, !PT ;  /* 0x0000000f151b7c10 */ /* 0x000fe400087fe4ff */
[----:B------:R-:W-:-:S04]  /*0860*/  IADD3 R9, R11, 0x500, RZ ;  /* 0x000005000b097810 */ /* 0x000fc80007ffe0ff */
[----:B------:R-:W3:Y:S01]  /*0870*/  LDG.E.64.CONSTANT R26, desc[UR12][R26.64] ;  /* 0x0000000c1a1a7981 */ /* 0x000ee2000c1e9b00 */
[----:B------:R-:W-:-:S04]  /*0880*/  IADD3 R9, P1, R9, R8, RZ ;  /* 0x0000000809097210 */ /* 0x000fc80007f3e0ff */
[----:B------:R-:W-:Y:S02]  /*0890*/  IADD3.X R10, RZ, R7, RZ, P1, !PT ;  /* 0x00000007ff0a7210 */ /* 0x000fe40000ffe4ff */
[C---:B------:R-:W-:Y:S02]  /*08a0*/  SHF.L.U32 R15, R9.reuse, 0x1, RZ ;  /* 0x00000001090f7819 */ /* 0x040fe400000006ff */
[----:B------:R-:W-:Y:S02]  /*08b0*/  SHF.L.U64.HI R14, R9, 0x1, R10 ;  /* 0x00000001090e7819 */ /* 0x000fe4000001020a */
[----:B------:R-:W-:-:S04]  /*08c0*/  IADD3 R28, P0, R15, UR14, RZ ;  /* 0x0000000e0f1c7c10 */ /* 0x000fc8000ff1e0ff */
[----:B------:R-:W-:-:S06]  /*08d0*/  IADD3.X R29, R14, UR15, RZ, P0, !PT ;  /* 0x0000000f0e1d7c10 */ /* 0x000fcc00087fe4ff */
[----:B------:R-:W4:Y:S04]  /*08e0*/  LDG.E.64.CONSTANT R28, desc[UR12][R28.64] ;  /* 0x0000000c1c1c7981 */ /* 0x000f28000c1e9b00 */
[----:B------:R-:W-:Y:S04]  /*08f0*/  STL [R1+0x18], R21 ;  /* 0x0000181501007387 */ /* 0x000fe80000100800 */
[----:B------:R0:W-:Y:S02]  /*0900*/  STL [R1+0x14], R30 ;  /* 0x0000141e01007387 */ /* 0x0001e40000100800 */
[----:B0-----:R-:W-:-:S04]  /*0910*/  IADD3 R30, P0, R30, UR18, RZ ;  /* 0x000000121e1e7c10 */ /* 0x001fc8000ff1e0ff */
[----:B------:R-:W-:-:S06]  /*0920*/  IADD3.X R31, R21, UR19, RZ, P0, !PT ;  /* 0x00000013151f7c10 */ /* 0x000fcc00087fe4ff */
[----:B------:R-:W4:Y:S01]  /*0930*/  LDG.E.64.CONSTANT R30, desc[UR12][R30.64] ;  /* 0x0000000c1e1e7981 */ /* 0x000f22000c1e9b00 */
[----:B------:R-:W-:-:S04]  /*0940*/  IADD3 R9, R11, 0xa00, RZ ;  /* 0x00000a000b097810 */ /* 0x000fc80007ffe0ff */
[----:B------:R-:W-:-:S04]  /*0950*/  IADD3 R9, P0, R9, R8, RZ ;  /* 0x0000000809097210 */ /* 0x000fc80007f1e0ff */
[----:B------:R-:W-:Y:S02]  /*0960*/  IADD3.X R10, RZ, R7, RZ, P0, !PT ;  /* 0x00000007ff0a7210 */ /* 0x000fe400007fe4ff */
[C---:B------:R-:W-:Y:S02]  /*0970*/  SHF.L.U32 R12, R9.reuse, 0x1, RZ ;  /* 0x00000001090c7819 */ /* 0x040fe400000006ff */
[----:B------:R-:W-:Y:S02]  /*0980*/  SHF.L.U64.HI R10, R9, 0x1, R10 ;  /* 0x00000001090a7819 */ /* 0x000fe4000001020a */
[----:B------:R-:W-:Y:S02]  /*0990*/  IADD3 R34, P1, R12, UR14, RZ ;  /* 0x0000000e0c227c10 */ /* 0x000fe4000ff3e0ff */
[----:B------:R-:W-:Y:S02]  /*09a0*/  IADD3 R32, P0, R15, UR18, RZ ;  /* 0x000000120f207c10 */ /* 0x000fe4000ff1e0ff */
[----:B------:R-:W-:-:S02]  /*09b0*/  IADD3.X R35, R10, UR15, RZ, P1, !PT ;  /* 0x0000000f0a237c10 */ /* 0x000fc40008ffe4ff */
[----:B------:R-:W-:-:S04]  /*09c0*/  IADD3.X R33, R14, UR19, RZ, P0, !PT ;  /* 0x000000130e217c10 */ /* 0x000fc800087fe4ff */
[----:B------:R-:W4:Y:S04]  /*09d0*/  LDG.E.64.CONSTANT R34, desc[UR12][R34.64] ;  /* 0x0000000c22227981 */ /* 0x000f28000c1e9b00 */
[----:B------:R-:W4:Y:S01]  /*09e0*/  LDG.E.64.CONSTANT R32, desc[UR12][R32.64] ;  /* 0x0000000c20207981 */ /* 0x000f22000c1e9b00 */
[----:B------:R-:W-:-:S04]  /*09f0*/  IADD3 R36, P0, R12, UR18, RZ ;  /* 0x000000120c247c10 */ /* 0x000fc8000ff1e0ff */
[----:B------:R-:W-:Y:S01]  /*0a00*/  IADD3.X R37, R10, UR19, RZ, P0, !PT ;  /* 0x000000130a257c10 */ /* 0x000fe200087fe4ff */
[----:B------:R-:W-:-:S05]  /*0a10*/  VIADD R11, R11, 0xf00 ;  /* 0x00000f000b0b7836 */ /* 0x000fca0000000000 */
[----:B------:R-:W4:Y:S01]  /*0a20*/  LDG.E.64.CONSTANT R36, desc[UR12][R36.64] ;  /* 0x0000000c24247981 */ /* 0x000f22000c1e9b00 */
[----:B------:R-:W-:-:S04]  /*0a30*/  IADD3 R11, P0, R11, R8, RZ ;  /* 0x000000080b0b7210 */ /* 0x000fc80007f1e0ff */
[----:B------:R-:W-:Y:S02]  /*0a40*/  IADD3.X R8, RZ, R7, RZ, P0, !PT ;  /* 0x00000007ff087210 */ /* 0x000fe400007fe4ff */
[C---:B------:R-:W-:Y:S02]  /*0a50*/  SHF.L.U32 R55, R11.reuse, 0x1, RZ ;  /* 0x000000010b377819 */ /* 0x040fe400000006ff */
[----:B------:R-:W-:Y:S02]  /*0a60*/  SHF.L.U64.HI R21, R11, 0x1, R8 ;  /* 0x000000010b157819 */ /* 0x000fe40000010208 */
[----:B------:R-:W-:-:S04]  /*0a70*/  IADD3 R38, P0, R55, UR14, RZ ;  /* 0x0000000e37267c10 */ /* 0x000fc8000ff1e0ff */
[----:B------:R-:W-:Y:S01]  /*0a80*/  IADD3.X R39, R21, UR15, RZ, P0, !PT ;  /* 0x0000000f15277c10 */ /* 0x000fe200087fe4ff */
[----:B------:R-:W-:Y:S01]  /*0a90*/  STL [R1+0xc], R15 ;  /* 0x00000c0f01007387 */ /* 0x000fe20000100800 */
[----:B------:R-:W-:Y:S01]  /*0aa0*/  MOV R56, 0x28 ;  /* 0x0000002800387802 */ /* 0x000fe20000000f00 */
[----:B------:R-:W-:-:S03]  /*0ab0*/  ULDC.64 UR14, c[0x0][0x258] ;  /* 0x00009600000e7ab9 */ /* 0x000fc60000000a00 */
[----:B------:R-:W4:Y:S01]  /*0ac0*/  LDG.E.64.CONSTANT R38, desc[UR12][R38.64] ;  /* 0x0000000c26267981 */ /* 0x000f22000c1e9b00 */
[----:B------:R-:W-:-:S03]  /*0ad0*/  IADD3 R40, P0, R55, UR18, RZ ;  /* 0x0000001237287c10 */ /* 0x000fc6000ff1e0ff */
[----:B------:R0:W-:Y:S04]  /*0ae0*/  STL [R1+0x10], R14 ;  /* 0x0000100e01007387 */ /* 0x0001e80000100800 */
[----:B------:R1:W-:Y:S01]  /*0af0*/  STL [R1+0x4], R12 ;  /* 0x0000040c01007387 */ /* 0x0003e20000100800 */
[----:B------:R-:W-:-:S03]  /*0b00*/  IMAD R47, R47, R56, UR6 ;  /* 0x000000062f2f7e24 */ /* 0x000fc6000f8e0238 */
[----:B------:R-:W-:Y:S04]  /*0b10*/  STL [R1+0x8], R10 ;  /* 0x0000080a01007387 */ /* 0x000fe80000100800 */
[----:B------:R4:W-:Y:S01]  /*0b20*/  STL [R1], R21 ;  /* 0x0000001501007387 */ /* 0x0009e20000100800 */
[----:B--2---:R-:W-:-:S06]  /*0b30*/  FADD.FTZ R13, R25, UR7 ;  /* 0x00000007190d7e21 */ /* 0x004fcc0008010000 */
[----:B------:R-:W2:Y:S01]  /*0b40*/  MUFU.RSQ R13, R13 ;  /* 0x0000000d000d7308 */ /* 0x000ea20000001400 */
[C---:B---3--:R-:W-:Y:S02]  /*0b50*/  PRMT R41, R26.reuse, 0x7632, R41 ;  /* 0x000076321a297816 */ /* 0x048fe40000000029 */
[----:B------:R-:W-:-:S03]  /*0b60*/  SHF.L.U32 R7, R26, 0x10, RZ ;  /* 0x000000101a077819 */ /* 0x000fc600000006ff */
[----:B------:R-:W-:Y:S02]  /*0b70*/  IMAD.U32 R41, R41, 0x10000, RZ ;  /* 0x0001000029297824 */ /* 0x000fe400078e00ff */
[C---:B------:R-:W-:Y:S01]  /*0b80*/  FADD.FTZ R52, -R24.reuse, R7 ;  /* 0x0000000718347221 */ /* 0x040fe20000010100 */
[----:B------:R-:W-:Y:S01]  /*0b90*/  SHF.L.U32 R7, R27, 0x10, RZ ;  /* 0x000000101b077819 */ /* 0x000fe200000006ff */
[C---:B0-----:R-:W-:Y:S01]  /*0ba0*/  FADD.FTZ R14, -R24.reuse, R41 ;  /* 0x00000029180e7221 */ /* 0x041fe20000010100 */
[----:B------:R-:W-:Y:S01]  /*0bb0*/  IADD3.X R41, R21, UR19, RZ, P0, !PT ;  /* 0x0000001315297c10 */ /* 0x000fe200087fe4ff */
[----:B--2---:R-:W-:Y:S02]  /*0bc0*/  FMUL.FTZ R52, R13, R52 ;  /* 0x000000340d347220 */ /* 0x004fe40000410000 */
[----:B------:R-:W-:Y:S02]  /*0bd0*/  FADD.FTZ R8, -R24, R7 ;  /* 0x0000000718087221 */ /* 0x000fe40000010100 */
[----:B------:R-:W-:Y:S01]  /*0be0*/  FFMA.FTZ R15, R0, R52, R54 ;  /* 0x00000034000f7223 */ /* 0x000fe20000010036 */
[----:B------:R-:W2:Y:S01]  /*0bf0*/  LDG.E.64.CONSTANT R40, desc[UR12][R40.64] ;  /* 0x0000000c28287981 */ /* 0x000ea2000c1e9b00 */
[----:B------:R-:W-:Y:S01]  /*0c00*/  PRMT R25, R27, 0x7632, R25 ;  /* 0x000076321b197816 */ /* 0x000fe20000000019 */
[----:B------:R-:W-:Y:S01]  /*0c10*/  FMUL.FTZ R51, R13, R8 ;  /* 0x000000080d337220 */ /* 0x000fe20000410000 */
[----:B-1----:R-:W-:Y:S01]  /*0c20*/  FMUL.FTZ R12, R15, -1.4426950216293334961 ;  /* 0xbfb8aa3b0f0c7820 */ /* 0x002fe20000410000 */
[----:B----4-:R-:W-:-:S02]  /*0c30*/  SHF.L.U32 R7, R28, 0x10, RZ ;  /* 0x000000101c077819 */ /* 0x010fc400000006ff */
[----:B------:R-:W-:Y:S01]  /*0c40*/  SHF.L.U32 R25, R25, 0x10, RZ ;  /* 0x0000001019197819 */ /* 0x000fe200000006ff */
[----:B------:R-:W-:Y:S02]  /*0c50*/  FFMA.FTZ R11, R2, R51, R53 ;  /* 0x00000033020b7223 */ /* 0x000fe40000010035 */
[----:B------:R-:W0:Y:S01]  /*0c60*/  MUFU.EX2 R12, R12 ;  /* 0x0000000c000c7308 */ /* 0x000e220000000800 */
[C---:B------:R-:W-:Y:S01]  /*0c70*/  FADD.FTZ R50, -R24.reuse, R7 ;  /* 0x0000000718327221 */ /* 0x040fe20000010100 */
[----:B------:R-:W-:Y:S01]  /*0c80*/  FMUL.FTZ R7, R11, -1.4426950216293334961 ;  /* 0xbfb8aa3b0b077820 */ /* 0x000fe20000410000 */
[----:B------:R-:W-:Y:S01]  /*0c90*/  FMUL.FTZ R14, R13, R14 ;  /* 0x0000000e0d0e7220 */ /* 0x000fe20000410000 */
[----:B------:R-:W-:-:S03]  /*0ca0*/  FADD.FTZ R25, -R24, R25 ;  /* 0x0000001918197221 */ /* 0x000fc60000010100 */
[----:B------:R-:W-:Y:S01]  /*0cb0*/  FFMA.FTZ R46, R3, R14, R5 ;  /* 0x0000000e032e7223 */ /* 0x000fe20000010005 */
[----:B------:R-:W-:Y:S01]  /*0cc0*/  FMUL.FTZ R25, R13, R25 ;  /* 0x000000190d197220 */ /* 0x000fe20000410000 */
[----:B------:R-:W1:Y:S02]  /*0cd0*/  MUFU.EX2 R7, R7 ;  /* 0x0000000700077308 */ /* 0x000e640000000800 */
[----:B------:R-:W-:Y:S01]  /*0ce0*/  FMUL.FTZ R57, R46, -1.4426950216293334961 ;  /* 0xbfb8aa3b2e397820 */ /* 0x000fe20000410000 */
[----:B------:R-:W-:-:S04]  /*0cf0*/  FFMA.FTZ R45, R4, R25, R6 ;  /* 0x00000019042d7223 */ /* 0x000fc80000010006 */
[----:B------:R-:W-:Y:S01]  /*0d00*/  FMUL.FTZ R43, R45, -1.4426950216293334961 ;  /* 0xbfb8aa3b2d2b7820 */ /* 0x000fe20000410000 */
[----:B------:R-:W3:Y:S01]  /*0d10*/  MUFU.EX2 R57, R57 ;  /* 0x0000003900397308 */ /* 0x000ee20000000800 */
[----:B0-----:R-:W-:-:S07]  /*0d20*/  FADD.FTZ R12, R12, 1 ;  /* 0x3f8000000c0c7421 */ /* 0x001fce0000010000 */
[----:B------:R-:W0:Y:S01]  /*0d30*/  MUFU.EX2 R43, R43 ;  /* 0x0000002b002b7308 */ /* 0x000e220000000800 */
[----:B-1----:R-:W-:-:S07]  /*0d40*/  FADD.FTZ R44, R7, 1 ;  /* 0x3f800000072c7421 */ /* 0x002fce0000010000 */
[----:B------:R-:W1:Y:S01]  /*0d50*/  MUFU.RCP R12, R12 ;  /* 0x0000000c000c7308 */ /* 0x000e620000001000 */
[----:B------:R-:W-:Y:S01]  /*0d60*/  SHF.L.U32 R9, R29, 0x10, RZ ;  /* 0x000000101d097819 */ /* 0x000fe200000006ff */
[----:B------:R-:W-:Y:S01]  /*0d70*/  FMUL.FTZ R50, R13, R50 ;  /* 0x000000320d327220 */ /* 0x000fe20000410000 */
[----:B------:R-:W-:Y:S01]  /*0d80*/  PRMT R7, R28, 0x7632, R7 ;  /* 0x000076321c077816 */ /* 0x000fe20000000007 */
[----:B---3--:R-:W-:Y:S01]  /*0d90*/  FADD.FTZ R57, R57, 1 ;  /* 0x3f80000039397421 */ /* 0x008fe20000010000 */
[----:B------:R-:W-:-:S03]  /*0da0*/  PRMT R58, R29, 0x7632, R58 ;  /* 0x000076321d3a7816 */ /* 0x000fc6000000003a */
[----:B------:R-:W3:Y:S01]  /*0db0*/  MUFU.RCP R44, R44 ;  /* 0x0000002c002c7308 */ /* 0x000ee20000001000 */
[----:B------:R-:W-:Y:S01]  /*0dc0*/  FADD.FTZ R8, -R24, R9 ;  /* 0x0000000918087221 */ /* 0x000fe20000010100 */
[----:B------:R-:W-:Y:S01]  /*0dd0*/  SHF.L.U32 R7, R7, 0x10, RZ ;  /* 0x0000001007077819 */ /* 0x000fe200000006ff */
[----:B------:R-:W-:Y:S01]  /*0de0*/  FFMA.FTZ R9, R0, R50, R54 ;  /* 0x0000003200097223 */ /* 0x000fe20000010036 */
[----:B------:R-:W-:Y:S01]  /*0df0*/  SHF.L.U32 R58, R58, 0x10, RZ ;  /* 0x000000103a3a7819 */ /* 0x000fe200000006ff */
[----:B0-----:R-:W-:Y:S01]  /*0e00*/  FADD.FTZ R43, R43, 1 ;  /* 0x3f8000002b2b7421 */ /* 0x001fe20000010000 */
[----:B------:R-:W-:Y:S01]  /*0e10*/  FMUL.FTZ R49, R13, R8 ;  /* 0x000000080d317220 */ /* 0x000fe20000410000 */
[----:B------:R-:W-:Y:S01]  /*0e20*/  LEA R21, R42, R47, 0x3 ;  /* 0x0000002f2a157211 */ /* 0x000fe200078e18ff */
[----:B------:R-:W0:Y:S01]  /*0e30*/  MUFU.RCP R57, R57 ;  /* 0x0000003900397308 */ /* 0x000e220000001000 */
[----:B------:R-:W-:Y:S01]  /*0e40*/  FMUL.FTZ R8, R9, -1.4426950216293334961 ;  /* 0xbfb8aa3b09087820 */ /* 0x000fe20000410000 */
[----:B------:R-:W-:Y:S01]  /*0e50*/  FADD.FTZ R7, -R24, R7 ;  /* 0x0000000718077221 */ /* 0x000fe20000010100 */
[----:B-1----:R-:W-:Y:S01]  /*0e60*/  FADD.FTZ R42, -R12, 1 ;  /* 0x3f8000000c2a7421 */ /* 0x002fe20000010100 */
[----:B------:R-:W-:-:S04]  /*0e70*/  FADD.FTZ R58, -R24, R58 ;  /* 0x0000003a183a7221 */ /* 0x000fc80000010100 */
[----:B------:R1:W4:Y:S01]  /*0e80*/  MUFU.RCP R56, R43 ;  /* 0x0000002b00387308 */ /* 0x0003220000001000 */
[----:B------:R-:W-:Y:S01]  /*0e90*/  FMUL.FTZ R7, R13, R7 ;  /* 0x000000070d077220 */ /* 0x000fe20000410000 */
[----:B------:R-:W-:Y:S01]  /*0ea0*/  FFMA.FTZ R42, R15, R42, 1 ;  /* 0x3f8000000f2a7423 */ /* 0x000fe2000001002a */
[----:B------:R-:W-:Y:S01]  /*0eb0*/  FMUL.FTZ R15, R13, R58 ;  /* 0x0000003a0d0f7220 */ /* 0x000fe20000410000 */
[----:B------:R-:W-:Y:S01]  /*0ec0*/  FFMA.FTZ R10, R2, R49, R53 ;  /* 0x00000031020a7223 */ /* 0x000fe20000010035 */
[----:B------:R-:W-:Y:S01]  /*0ed0*/  FFMA.FTZ R47, R3, R7, R5 ;  /* 0x00000007032f7223 */ /* 0x000fe20000010005 */
[----:B------:R-:W-:Y:S02]  /*0ee0*/  FMUL.FTZ R12, R12, R42 ;  /* 0x0000002a0c0c7220 */ /* 0x000fe40000410000 */
[----:B------:R-:W4:Y:S01]  /*0ef0*/  MUFU.EX2 R8, R8 ;  /* 0x0000000800087308 */ /* 0x000f220000000800 */
[----:B---3--:R-:W-:Y:S01]  /*0f00*/  FADD.FTZ R58, -R44, 1 ;  /* 0x3f8000002c3a7421 */ /* 0x008fe20000010100 */
[----:B------:R-:W-:Y:S01]  /*0f10*/  FFMA.FTZ R42, R4, R15, R6 ;  /* 0x0000000f042a7223 */ /* 0x000fe20000010006 */
[----:B------:R-:W-:Y:S01]  /*0f20*/  FMUL.FTZ R48, R10, -1.4426950216293334961 ;  /* 0xbfb8aa3b0a307820 */ /* 0x000fe20000410000 */
[----:B-1----:R-:W-:Y:S01]  /*0f30*/  FMUL.FTZ R43, R47, -1.4426950216293334961 ;  /* 0xbfb8aa3b2f2b7820 */ /* 0x002fe20000410000 */
[----:B------:R-:W-:Y:S01]  /*0f40*/  FFMA.FTZ R11, R11, R58, 1 ;  /* 0x3f8000000b0b7423 */ /* 0x000fe2000001003a */
[----:B------:R-:W-:Y:S01]  /*0f50*/  FMUL.FTZ R58, R42, -1.4426950216293334961 ;  /* 0xbfb8aa3b2a3a7820 */ /* 0x000fe20000410000 */
[----:B0-----:R-:W-:-:S02]  /*0f60*/  FADD.FTZ R59, -R57, 1 ;  /* 0x3f800000393b7421 */ /* 0x001fc40000010100 */
[----:B------:R-:W-:Y:S01]  /*0f70*/  FMUL.FTZ R11, R44, R11 ;  /* 0x0000000b2c0b7220 */ /* 0x000fe20000410000 */
[----:B------:R-:W0:Y:S01]  /*0f80*/  MUFU.EX2 R48, R48 ;  /* 0x0000003000307308 */ /* 0x000e220000000800 */
[----:B------:R-:W-:-:S07]  /*0f90*/  FFMA.FTZ R59, R46, R59, 1 ;  /* 0x3f8000002e3b7423 */ /* 0x000fce000001003b */
[----:B------:R4:W-:Y:S08]  /*0fa0*/  MUFU.EX2 R44, R58 ;  /* 0x0000003a002c7308 */ /* 0x0009f00000000800 */
[----:B------:R-:W1:Y:S01]  /*0fb0*/  MUFU.EX2 R43, R43 ;  /* 0x0000002b002b7308 */ /* 0x000e620000000800 */
[----:B----4-:R-:W-:-:S04]  /*0fc0*/  FADD.FTZ R58, -R56, 1 ;  /* 0x3f800000383a7421 */ /* 0x010fc80000010100 */
[----:B------:R-:W-:Y:S01]  /*0fd0*/  FFMA.FTZ R46, R45, R58, 1 ;  /* 0x3f8000002d2e7423 */ /* 0x000fe2000001003a */
[----:B------:R-:W-:Y:S01]  /*0fe0*/  FADD.FTZ R45, R8, 1 ;  /* 0x3f800000082d7421 */ /* 0x000fe20000010000 */
[----:B------:R-:W-:Y:S01]  /*0ff0*/  FMUL.FTZ R8, R57, R59 ;  /* 0x0000003b39087220 */ /* 0x000fe20000410000 */
[----:B------:R-:W-:Y:S01]  /*1000*/  PRMT R57, R30, 0x7632, R57 ;  /* 0x000076321e397816 */ /* 0x000fe20000000039 */
[----:B------:R-:W-:Y:S01]  /*1010*/  FMUL.FTZ R46, R56, R46 ;  /* 0x0000002e382e7220 */ /* 0x000fe20000410000 */
[----:B------:R-:W-:Y:S01]  /*1020*/  SHF.L.U32 R58, R30, 0x10, RZ ;  /* 0x000000101e3a7819 */ /* 0x000fe200000006ff */
[----:B------:R3:W4:Y:S02]  /*1030*/  MUFU.RCP R56, R45 ;  /* 0x0000002d00387308 */ /* 0x0007240000001000 */
[----:B------:R-:W-:Y:S02]  /*1040*/  IMAD.U32 R57, R57, 0x10000, RZ ;  /* 0x0001000039397824 */ /* 0x000fe400078e00ff */
[----:B------:R-:W-:Y:S01]  /*1050*/  FMUL.FTZ R12, R58, R12 ;  /* 0x0000000c3a0c7220 */ /* 0x000fe20000410000 */
[----:B---3--:R-:W-:Y:S01]  /*1060*/  PRMT R45, R31, 0x7632, R45 ;  /* 0x000076321f2d7816 */ /* 0x008fe2000000002d */
[----:B------:R-:W-:Y:S01]  /*1070*/  FMUL.FTZ R8, R57, R8 ;  /* 0x0000000839087220 */ /* 0x000fe20000410000 */
[----:B0-----:R-:W-:-:S02]  /*1080*/  FADD.FTZ R48, R48, 1 ;  /* 0x3f80000030307421 */ /* 0x001fc40000010000 */
[----:B------:R-:W-:Y:S01]  /*1090*/  SHF.L.U32 R45, R45, 0x10, RZ ;  /* 0x000000102d2d7819 */ /* 0x000fe200000006ff */
[----:B-1----:R-:W-:Y:S01]  /*10a0*/  FADD.FTZ R57, R43, 1 ;  /* 0x3f8000002b397421 */ /* 0x002fe20000010000 */
[----:B------:R-:W-:-:S03]  /*10b0*/  FMUL.FTZ R43, R0, R12 ;  /* 0x0000000c002b7220 */ /* 0x000fc60000410000 */
[----:B------:R-:W-:Y:S01]  /*10c0*/  FMUL.FTZ R46, R45, R46 ;  /* 0x0000002e2d2e7220 */ /* 0x000fe20000410000 */
[----:B------:R-:W-:Y:S01]  /*10d0*/  FFMA.FTZ R43, R52, R43, RZ ;  /* 0x0000002b342b7223 */ /* 0x000fe200000100ff */
[----:B------:R0:W-:Y:S01]  /*10e0*/  MUFU.RCP R45, R57 ;  /* 0x00000039002d7308 */ /* 0x0001e20000001000 */
[----:B------:R-:W-:Y:S01]  /*10f0*/  SHF.L.U32 R58, R31, 0x10, RZ ;  /* 0x000000101f3a7819 */ /* 0x000fe200000006ff */
[----:B------:R-:W-:-:S06]  /*1100*/  FADD.FTZ R44, R44, 1 ;  /* 0x3f8000002c2c7421 */ /* 0x000fcc0000010000 */
[----:B------:R-:W1:Y:S01]  /*1110*/  MUFU.RCP R48, R48 ;  /* 0x0000003000307308 */ /* 0x000e620000001000 */
[----:B0-----:R-:W-:Y:S01]  /*1120*/  FMUL.FTZ R57, R3, R8 ;  /* 0x0000000803397220 */ /* 0x001fe20000410000 */
[----:B------:R-:W-:-:S03]  /*1130*/  FMUL.FTZ R11, R58, R11 ;  /* 0x0000000b3a0b7220 */ /* 0x000fc60000410000 */
[----:B------:R-:W-:Y:S01]  /*1140*/  FFMA.FTZ R43, R14, R57, R43 ;  /* 0x000000390e2b7223 */ /* 0x000fe2000001002b */
[----:B------:R-:W-:Y:S01]  /*1150*/  FFMA.FTZ R57, R0, R12, RZ ;  /* 0x0000000c00397223 */ /* 0x000fe200000100ff */
[-C--:B------:R-:W-:Y:S02]  /*1160*/  FFMA.FTZ R14, R14, R8.reuse, R18 ;  /* 0x000000080e0e7223 */ /* 0x080fe40000010012 */
[----:B------:R0:W3:Y:S01]  /*1170*/  MUFU.RCP R18, R44 ;  /* 0x0000002c00127308 */ /* 0x0000e20000001000 */
[----:B------:R-:W-:Y:S01]  /*1180*/  FFMA.FTZ R57, R3, R8, R57 ;  /* 0x0000000803397223 */ /* 0x000fe20000010039 */
[----:B------:R-:W-:-:S03]  /*1190*/  FADD.FTZ R8, R8, R19 ;  /* 0x0000001308087221 */ /* 0x000fc60000010000 */
[CC--:B------:R-:W-:Y:S01]  /*11a0*/  FFMA.FTZ R57, R2.reuse, R11.reuse, R57 ;  /* 0x0000000b02397223 */ /* 0x0c0fe20000010039 */
[----:B0-----:R-:W-:-:S04]  /*11b0*/  FMUL.FTZ R44, R2, R11 ;  /* 0x0000000b022c7220 */ /* 0x001fc80000410000 */
[----:B------:R-:W-:Y:S01]  /*11c0*/  FFMA.FTZ R19, R51, R44, R43 ;  /* 0x0000002c33137223 */ /* 0x000fe2000001002b */
[CC--:B------:R-:W-:Y:S01]  /*11d0*/  FFMA.FTZ R44, R25.reuse, R46.reuse, R22 ;  /* 0x0000002e192c7223 */ /* 0x0c0fe20000010016 */
[----:B------:R-:W-:Y:S01]  /*11e0*/  FADD.FTZ R43, R46, R23 ;  /* 0x000000172e2b7221 */ /* 0x000fe20000010000 */
[CC--:B------:R-:W-:Y:S01]  /*11f0*/  FMUL.FTZ R22, R4.reuse, R46.reuse ;  /* 0x0000002e04167220 */ /* 0x0c0fe20000410000 */
[----:B------:R-:W-:Y:S01]  /*1200*/  FFMA.FTZ R46, R4, R46, R57 ;  /* 0x0000002e042e7223 */ /* 0x000fe20000010039 */
[----:B----4-:R-:W-:Y:S01]  /*1210*/  FADD.FTZ R23, -R56, 1 ;  /* 0x3f80000038177421 */ /* 0x010fe20000010100 */
[----:B-1----:R-:W-:Y:S01]  /*1220*/  FADD.FTZ R57, -R48, 1 ;  /* 0x3f80000030397421 */ /* 0x002fe20000010100 */
[----:B------:R-:W-:Y:S02]  /*1230*/  FFMA.FTZ R19, R25, R22, R19 ;  /* 0x0000001619137223 */ /* 0x000fe40000010013 */
[----:B------:R-:W-:Y:S01]  /*1240*/  FFMA.FTZ R23, R9, R23, 1 ;  /* 0x3f80000009177423 */ /* 0x000fe20000010017 */
[----:B------:R-:W-:Y:S01]  /*1250*/  FFMA.FTZ R9, R10, R57, 1 ;  /* 0x3f8000000a097423 */ /* 0x000fe20000010039 */
[----:B---3--:R-:W-:Y:S01]  /*1260*/  FADD.FTZ R10, -R18, 1 ;  /* 0x3f800000120a7421 */ /* 0x008fe20000010100 */
[----:B------:R-:W-:-:S03]  /*1270*/  FADD.FTZ R22, -R45, 1 ;  /* 0x3f8000002d167421 */ /* 0x000fc60000010100 */
[----:B------:R-:W-:Y:S01]  /*1280*/  FFMA.FTZ R61, R42, R10, 1 ;  /* 0x3f8000002a3d7423 */ /* 0x000fe2000001000a */
[----:B------:R-:W-:Y:S01]  /*1290*/  FFMA.FTZ R22, R47, R22, 1 ;  /* 0x3f8000002f167423 */ /* 0x000fe20000010016 */
[----:B------:R-:W-:Y:S01]  /*12a0*/  PRMT R42, R34, 0x7632, R42 ;  /* 0x00007632222a7816 */ /* 0x000fe2000000002a */
[----:B------:R-:W-:Y:S01]  /*12b0*/  FMUL.FTZ R9, R48, R9 ;  /* 0x0000000930097220 */ /* 0x000fe20000410000 */
[----:B------:R-:W-:Y:S01]  /*12c0*/  SHF.L.U32 R48, R34, 0x10, RZ ;  /* 0x0000001022307819 */ /* 0x000fe200000006ff */
[----:B------:R-:W-:Y:S01]  /*12d0*/  FMUL.FTZ R59, R45, R22 ;  /* 0x000000162d3b7220 */ /* 0x000fe20000410000 */
[----:B------:R-:W-:Y:S02]  /*12e0*/  SHF.L.U32 R42, R42, 0x10, RZ ;  /* 0x000000102a2a7819 */ /* 0x000fe400000006ff */
[----:B------:R-:W-:Y:S01]  /*12f0*/  PRMT R22, R33, 0x7632, R22 ;  /* 0x0000763221167816 */ /* 0x000fe20000000016 */
[----:B------:R-:W-:Y:S01]  /*1300*/  FADD.FTZ R48, -R24, R48 ;  /* 0x0000003018307221 */ /* 0x000fe20000010100 */
[----:B------:R-:W-:Y:S01]  /*1310*/  PRMT R25, R32, 0x7632, R25 ;  /* 0x0000763220197816 */ /* 0x000fe20000000019 */
[----:B------:R-:W-:Y:S01]  /*1320*/  FMUL.FTZ R23, R56, R23 ;  /* 0x0000001738177220 */ /* 0x000fe20000410000 */
[----:B------:R-:W-:Y:S01]  /*1330*/  SHF.L.U32 R10, R32, 0x10, RZ ;  /* 0x00000010200a7819 */ /* 0x000fe200000006ff */
[----:B------:R-:W-:Y:S01]  /*1340*/  FMUL.FTZ R61, R18, R61 ;  /* 0x0000003d123d7220 */ /* 0x000fe20000410000 */
[----:B------:R-:W-:Y:S01]  /*1350*/  SHF.L.U32 R18, R22, 0x10, RZ ;  /* 0x0000001016127819 */ /* 0x000fe200000006ff */
[----:B------:R-:W-:Y:S01]  /*1360*/  FADD.FTZ R42, -R24, R42 ;  /* 0x0000002a182a7221 */ /* 0x000fe20000010100 */
[----:B------:R-:W-:Y:S01]  /*1370*/  IMAD.U32 R22, R35, 0x10000, RZ ;  /* 0x0001000023167824 */ /* 0x000fe200078e00ff */
[----:B------:R-:W-:Y:S01]  /*1380*/  SHF.L.U32 R25, R25, 0x10, RZ ;  /* 0x0000001019197819 */ /* 0x000fe200000006ff */
[----:B------:R-:W-:Y:S01]  /*1390*/  FMUL.FTZ R48, R13, R48 ;  /* 0x000000300d307220 */ /* 0x000fe20000410000 */
[----:B------:R-:W-:Y:S01]  /*13a0*/  FMUL.FTZ R10, R10, R23 ;  /* 0x000000170a0a7220 */ /* 0x000fe20000410000 */
[----:B------:R-:W-:Y:S01]  /*13b0*/  PRMT R45, R35, 0x7632, R45 ;  /* 0x00007632232d7816 */ /* 0x000fe2000000002d */
[----:B------:R-:W-:Y:S01]  /*13c0*/  FMUL.FTZ R42, R13, R42 ;  /* 0x0000002a0d2a7220 */ /* 0x000fe20000410000 */
[----:B------:R-:W-:Y:S01]  /*13d0*/  FMUL.FTZ R61, R18, R61 ;  /* 0x0000003d123d7220 */ /* 0x000fe20000410000 */
[----:B------:R-:W-:Y:S01]  /*13e0*/  FADD.FTZ R47, -R24, R22 ;  /* 0x00000016182f7221 */ /* 0x000fe20000010100 */
[C---:B------:R-:W-:Y:S01]  /*13f0*/  FFMA.FTZ R18, R0.reuse, R48, R54 ;  /* 0x0000003000127223 */ /* 0x040fe20000010036 */
[----:B------:R-:W-:Y:S01]  /*1400*/  FMUL.FTZ R59, R25, R59 ;  /* 0x0000003b193b7220 */ /* 0x000fe20000410000 */
[----:B------:R-:W-:Y:S01]  /*1410*/  FMUL.FTZ R22, R0, R10 ;  /* 0x0000000a00167220 */ /* 0x000fe20000410000 */
[----:B------:R-:W-:Y:S01]  /*1420*/  SHF.L.U32 R45, R45, 0x10, RZ ;  /* 0x000000102d2d7819 */ /* 0x000fe200000006ff */
[----:B------:R-:W-:Y:S01]  /*1430*/  FFMA.FTZ R23, R3, R42, R5 ;  /* 0x0000002a03177223 */ /* 0x000fe20000010005 */
[----:B------:R-:W-:Y:S01]  /*1440*/  FMUL.FTZ R47, R13, R47 ;  /* 0x0000002f0d2f7220 */ /* 0x000fe20000410000 */
[----:B------:R-:W-:Y:S01]  /*1450*/  FMUL.FTZ R25, R18, -1.4426950216293334961 ;  /* 0xbfb8aa3b12197820 */ /* 0x000fe20000410000 */
[----:B------:R-:W-:Y:S01]  /*1460*/  FFMA.FTZ R19, R50, R22, R19 ;  /* 0x0000001632137223 */ /* 0x000fe20000010013 */
[----:B------:R-:W-:Y:S01]  /*1470*/  FMUL.FTZ R58, R3, R59 ;  /* 0x0000003b033a7220 */ /* 0x000fe20000410000 */
[----:B------:R-:W-:Y:S01]  /*1480*/  FMUL.FTZ R56, R23, -1.4426950216293334961 ;  /* 0xbfb8aa3b17387820 */ /* 0x000fe20000410000 */
[----:B------:R-:W-:Y:S01]  /*1490*/  FFMA.FTZ R22, R2, R47, R53 ;  /* 0x0000002f02167223 */ /* 0x000fe20000010035 */
[----:B------:R-:W-:Y:S01]  /*14a0*/  FADD.FTZ R45, -R24, R45 ;  /* 0x0000002d182d7221 */ /* 0x000fe20000010100 */
[C---:B------:R-:W-:Y:S01]  /*14b0*/  FFMA.FTZ R58, R7.reuse, R58, R19 ;  /* 0x0000003a073a7223 */ /* 0x040fe20000010013 */
[----:B------:R-:W0:Y:S01]  /*14c0*/  MUFU.EX2 R25, R25 ;  /* 0x0000001900197308 */ /* 0x000e220000000800 */
[----:B------:R-:W-:Y:S01]  /*14d0*/  FFMA.FTZ R19, R7, R59, R14 ;  /* 0x0000003b07137223 */ /* 0x000fe2000001000e */
[----:B------:R-:W-:Y:S01]  /*14e0*/  FMUL.FTZ R57, R22, -1.4426950216293334961 ;  /* 0xbfb8aa3b16397820 */ /* 0x000fe20000410000 */
[----:B------:R-:W-:-:S05]  /*14f0*/  FMUL.FTZ R14, R13, R45 ;  /* 0x0000002d0d0e7220 */ /* 0x000fca0000410000 */
[----:B------:R-:W1:Y:S01]  /*1500*/  MUFU.EX2 R56, R56 ;  /* 0x0000003800387308 */ /* 0x000e620000000800 */
[----:B------:R-:W-:Y:S01]  /*1510*/  FFMA.FTZ R7, R4, R14, R6 ;  /* 0x0000000e04077223 */ /* 0x000fe20000010006 */
[----:B------:R-:W-:-:S03]  /*1520*/  SHF.L.U32 R60, R33, 0x10, RZ ;  /* 0x00000010213c7819 */ /* 0x000fc600000006ff */
[----:B------:R-:W-:-:S03]  /*1530*/  FMUL.FTZ R45, R7, -1.4426950216293334961 ;  /* 0xbfb8aa3b072d7820 */ /* 0x000fc60000410000 */
[----:B------:R-:W3:Y:S01]  /*1540*/  MUFU.EX2 R57, R57 ;  /* 0x0000003900397308 */ /* 0x000ee20000000800 */
[----:B------:R-:W-:Y:S01]  /*1550*/  STL [R1+0x34], R26 ;  /* 0x0000341a01007387 */ /* 0x000fe20000100800 */
[----:B------:R-:W-:Y:S01]  /*1560*/  FMUL.FTZ R9, R60, R9 ;  /* 0x000000093c097220 */ /* 0x000fe20000410000 */
[----:B0-----:R-:W-:Y:S02]  /*1570*/  FADD.FTZ R25, R25, 1 ;  /* 0x3f80000019197421 */ /* 0x001fe40000010000 */
[----:B------:R-:W-:Y:S03]  /*1580*/  STL [R1+0x38], R27 ;  /* 0x0000381b01007387 */ /* 0x000fe60000100800 */
[----:B------:R-:W0:Y:S01]  /*1590*/  MUFU.EX2 R45, R45 ;  /* 0x0000002d002d7308 */ /* 0x000e220000000800 */
[----:B------:R4:W-:Y:S01]  /*15a0*/  STL [R1+0x1c], R21 ;  /* 0x00001c1501007387 */ /* 0x0009e20000100800 */
[----:B-1----:R-:W-:Y:S01]  /*15b0*/  FADD.FTZ R56, R56, 1 ;  /* 0x3f80000038387421 */ /* 0x002fe20000010000 */
[----:B----4-:R-:W-:Y:S01]  /*15c0*/  FADD.FTZ R21, R8, R59 ;  /* 0x0000003b08157221 */ /* 0x010fe20000010000 */
[----:B------:R-:W-:-:S04]  /*15d0*/  FMUL.FTZ R8, R2, R9 ;  /* 0x0000000902087220 */ /* 0x000fc80000410000 */
[----:B------:R-:W1:Y:S01]  /*15e0*/  MUFU.RCP R25, R25 ;  /* 0x0000001900197308 */ /* 0x000e620000001000 */
[----:B------:R-:W-:Y:S01]  /*15f0*/  FFMA.FTZ R58, R49, R8, R58 ;  /* 0x00000008313a7223 */ /* 0x000fe2000001003a */
[----:B---3--:R-:W-:Y:S01]  /*1600*/  FADD.FTZ R8, R57, 1 ;  /* 0x3f80000039087421 */ /* 0x008fe20000010000 */
[----:B------:R-:W-:-:S05]  /*1610*/  FMUL.FTZ R57, R4, R61 ;  /* 0x0000003d04397220 */ /* 0x000fca0000410000 */
[----:B------:R-:W3:Y:S01]  /*1620*/  MUFU.RCP R56, R56 ;  /* 0x0000003800387308 */ /* 0x000ee20000001000 */
[C---:B------:R-:W-:Y:S01]  /*1630*/  FFMA.FTZ R57, R15.reuse, R57, R58 ;  /* 0x000000390f397223 */ /* 0x040fe2000001003a */
[----:B------:R-:W-:Y:S01]  /*1640*/  FFMA.FTZ R15, R15, R61, R44 ;  /* 0x0000003d0f0f7223 */ /* 0x000fe2000001002c */
[----:B0-----:R-:W-:-:S05]  /*1650*/  FADD.FTZ R44, R45, 1 ;  /* 0x3f8000002d2c7421 */ /* 0x001fca0000010000 */
[----:B------:R-:W0:Y:S01]  /*1660*/  MUFU.RCP R8, R8 ;  /* 0x0000000800087308 */ /* 0x000e220000001000 */
[----:B-1----:R-:W-:Y:S01]  /*1670*/  FADD.FTZ R45, -R25, 1 ;  /* 0x3f800000192d7421 */ /* 0x002fe20000010100 */
[----:B------:R-:W-:-:S06]  /*1680*/  FADD.FTZ R27, R43, R61 ;  /* 0x0000003d2b1b7221 */ /* 0x000fcc0000010000 */
[----:B------:R-:W1:Y:S01]  /*1690*/  MUFU.RCP R44, R44 ;  /* 0x0000002c002c7308 */ /* 0x000e620000001000 */
[----:B---3--:R-:W-:Y:S01]  /*16a0*/  FADD.FTZ R43, -R56, 1 ;  /* 0x3f800000382b7421 */ /* 0x008fe20000010100 */
[----:B------:R-:W-:-:S03]  /*16b0*/  FFMA.FTZ R18, R18, R45, 1 ;  /* 0x3f80000012127423 */ /* 0x000fc6000001002d */
[----:B------:R-:W-:Y:S01]  /*16c0*/  FFMA.FTZ R43, R23, R43, 1 ;  /* 0x3f800000172b7423 */ /* 0x000fe2000001002b */
[----:B------:R-:W-:Y:S01]  /*16d0*/  FMUL.FTZ R18, R25, R18 ;  /* 0x0000001219127220 */ /* 0x000fe20000410000 */
[----:B------:R-:W-:Y:S01]  /*16e0*/  PRMT R25, R36, 0x7632, R25 ;  /* 0x0000763224197816 */ /* 0x000fe20000000019 */
[----:B0-----:R-:W-:Y:S01]  /*16f0*/  FADD.FTZ R23, -R8, 1 ;  /* 0x3f80000008177421 */ /* 0x001fe20000010100 */
[----:B------:R-:W-:-:S03]  /*1700*/  SHF.L.U32 R45, R36, 0x10, RZ ;  /* 0x00000010242d7819 */ /* 0x000fc600000006ff */
[----:B------:R-:W-:Y:S01]  /*1710*/  FFMA.FTZ R23, R22, R23, 1 ;  /* 0x3f80000016177423 */ /* 0x000fe20000010017 */
[----:B------:R-:W-:Y:S01]  /*1720*/  SHF.L.U32 R25, R25, 0x10, RZ ;  /* 0x0000001019197819 */ /* 0x000fe200000006ff */
[----:B------:R-:W-:Y:S01]  /*1730*/  FMUL.FTZ R43, R56, R43 ;  /* 0x0000002b382b7220 */ /* 0x000fe20000410000 */
[----:B-1----:R-:W-:Y:S01]  /*1740*/  FADD.FTZ R22, -R44, 1 ;  /* 0x3f8000002c167421 */ /* 0x002fe20000010100 */
[----:B------:R-:W-:Y:S01]  /*1750*/  FMUL.FTZ R23, R8, R23 ;  /* 0x0000001708177220 */ /* 0x000fe20000410000 */
[----:B------:R-:W-:Y:S01]  /*1760*/  FMUL.FTZ R8, R45, R18 ;  /* 0x000000122d087220 */ /* 0x000fe20000410000 */
[----:B------:R-:W-:Y:S01]  /*1770*/  FMUL.FTZ R18, R25, R43 ;  /* 0x0000002b19127220 */ /* 0x000fe20000410000 */
[----:B------:R-:W-:Y:S01]  /*1780*/  FFMA.FTZ R22, R7, R22, 1 ;  /* 0x3f80000007167423 */ /* 0x000fe20000010016 */
[C---:B------:R-:W-:Y:S01]  /*1790*/  PRMT R43, R37.reuse, 0x7632, R43 ;  /* 0x00007632252b7816 */ /* 0x040fe2000000002b */
[----:B------:R-:W-:Y:S01]  /*17a0*/  FMUL.FTZ R25, R0, R8 ;  /* 0x0000000800197220 */ /* 0x000fe20000410000 */
[----:B------:R-:W-:Y:S01]  /*17b0*/  SHF.L.U32 R7, R37, 0x10, RZ ;  /* 0x0000001025077819 */ /* 0x000fe200000006ff */
[----:B------:R-:W-:-:S02]  /*17c0*/  FMUL.FTZ R44, R44, R22 ;  /* 0x000000162c2c7220 */ /* 0x000fc40000410000 */
[----:B------:R-:W-:Y:S02]  /*17d0*/  IMAD.U32 R22, R43, 0x10000, RZ ;  /* 0x000100002b167824 */ /* 0x000fe400078e00ff */
[----:B------:R-:W-:Y:S01]  /*17e0*/  FFMA.FTZ R57, R48, R25, R57 ;  /* 0x0000001930397223 */ /* 0x000fe20000010039 */
[----:B------:R-:W-:Y:S01]  /*17f0*/  FMUL.FTZ R25, R3, R18 ;  /* 0x0000001203197220 */ /* 0x000fe20000410000 */
[----:B------:R-:W-:Y:S01]  /*1800*/  FMUL.FTZ R7, R7, R23 ;  /* 0x0000001707077220 */ /* 0x000fe20000410000 */
[----:B------:R-:W-:Y:S02]  /*1810*/  FMUL.FTZ R44, R22, R44 ;  /* 0x0000002c162c7220 */ /* 0x000fe40000410000 */
[----:B------:R-:W-:Y:S01]  /*1820*/  FFMA.FTZ R25, R42, R25, R57 ;  /* 0x000000192a197223 */ /* 0x000fe20000010039 */
[----:B------:R-:W-:Y:S01]  /*1830*/  FMUL.FTZ R22, R2, R7 ;  /* 0x0000000702167220 */ /* 0x000fe20000410000 */
[----:B------:R-:W-:Y:S01]  /*1840*/  FFMA.FTZ R46, R0, R10, R46 ;  /* 0x0000000a002e7223 */ /* 0x000fe2000001002e */
[----:B------:R-:W-:-:S02]  /*1850*/  FFMA.FTZ R42, R42, R18, R19 ;  /* 0x000000122a2a7223 */ /* 0x000fc40000010013 */
[----:B------:R-:W-:Y:S01]  /*1860*/  FFMA.FTZ R19, R47, R22, R25 ;  /* 0x000000162f137223 */ /* 0x000fe20000010019 */
[----:B------:R-:W-:Y:S01]  /*1870*/  PRMT R22, R39, 0x7632, R22 ;  /* 0x0000763227167816 */ /* 0x000fe20000000016 */
[----:B------:R-:W-:Y:S01]  /*1880*/  FFMA.FTZ R46, R3, R59, R46 ;  /* 0x0000003b032e7223 */ /* 0x000fe2000001002e */
[C---:B------:R-:W-:Y:S02]  /*1890*/  SHF.L.U32 R23, R38.reuse, 0x10, RZ ;  /* 0x0000001026177819 */ /* 0x040fe400000006ff */
[----:B------:R-:W-:Y:S01]  /*18a0*/  PRMT R43, R38, 0x7632, R43 ;  /* 0x00007632262b7816 */ /* 0x000fe2000000002b */
[----:B------:R-:W-:Y:S01]  /*18b0*/  FFMA.FTZ R46, R2, R9, R46 ;  /* 0x00000009022e7223 */ /* 0x000fe2000001002e */
[----:B------:R-:W-:Y:S01]  /*18c0*/  SHF.L.U32 R22, R22, 0x10, RZ ;  /* 0x0000001016167819 */ /* 0x000fe200000006ff */
[----:B------:R-:W-:Y:S01]  /*18d0*/  FADD.FTZ R23, -R24, R23 ;  /* 0x0000001718177221 */ /* 0x000fe20000010100 */
[----:B------:R-:W-:Y:S01]  /*18e0*/  SHF.L.U32 R43, R43, 0x10, RZ ;  /* 0x000000102b2b7819 */ /* 0x000fe200000006ff */
[----:B------:R-:W-:-:S02]  /*18f0*/  FFMA.FTZ R61, R4, R61, R46 ;  /* 0x0000003d043d7223 */ /* 0x000fc4000001002e */
[----:B------:R-:W-:Y:S01]  /*1900*/  FADD.FTZ R22, -R24, R22 ;  /* 0x0000001618167221 */ /* 0x000fe20000010100 */
[C---:B------:R-:W-:Y:S01]  /*1910*/  FMUL.FTZ R46, R13.reuse, R23 ;  /* 0x000000170d2e7220 */ /* 0x040fe20000410000 */
[----:B------:R-:W-:Y:S01]  /*1920*/  FMUL.FTZ R23, R4, R44 ;  /* 0x0000002c04177220 */ /* 0x000fe20000410000 */
[----:B------:R-:W-:Y:S01]  /*1930*/  FADD.FTZ R43, -R24, R43 ;  /* 0x0000002b182b7221 */ /* 0x000fe20000010100 */
[C---:B------:R-:W-:Y:S01]  /*1940*/  FMUL.FTZ R22, R13.reuse, R22 ;  /* 0x000000160d167220 */ /* 0x040fe20000410000 */
[----:B------:R-:W-:Y:S01]  /*1950*/  FFMA.FTZ R56, R0, R46, R54 ;  /* 0x0000002e00387223 */ /* 0x000fe20000010036 */
[C---:B------:R-:W-:Y:S01]  /*1960*/  FFMA.FTZ R19, R14.reuse, R23, R19 ;  /* 0x000000170e137223 */ /* 0x040fe20000010013 */
[----:B------:R-:W-:Y:S01]  /*1970*/  FMUL.FTZ R43, R13, R43 ;  /* 0x0000002b0d2b7220 */ /* 0x000fe20000410000 */
[----:B------:R-:W-:Y:S01]  /*1980*/  FFMA.FTZ R26, R14, R44, R15 ;  /* 0x0000002c0e1a7223 */ /* 0x000fe2000001000f */
[----:B------:R-:W-:Y:S01]  /*1990*/  SHF.L.U32 R14, R39, 0x10, RZ ;  /* 0x00000010270e7819 */ /* 0x000fe200000006ff */
[----:B------:R-:W-:Y:S01]  /*19a0*/  FFMA.FTZ R25, R4, R22, R6 ;  /* 0x0000001604197223 */ /* 0x000fe20000010006 */
[----:B------:R-:W-:Y:S01]  /*19b0*/  FMUL.FTZ R57, R56, -1.4426950216293334961 ;  /* 0xbfb8aa3b38397820 */ /* 0x000fe20000410000 */
[----:B------:R-:W-:-:S02]  /*19c0*/  FFMA.FTZ R45, R3, R43, R5 ;  /* 0x0000002b032d7223 */ /* 0x000fc40000010005 */
[----:B------:R-:W-:Y:S01]  /*19d0*/  FADD.FTZ R14, -R24, R14 ;  /* 0x0000000e180e7221 */ /* 0x000fe20000010100 */
[----:B------:R-:W-:Y:S01]  /*19e0*/  FMUL.FTZ R23, R25, -1.4426950216293334961 ;  /* 0xbfb8aa3b19177820 */ /* 0x000fe20000410000 */
[----:B------:R-:W-:Y:S01]  /*19f0*/  FMUL.FTZ R58, R45, -1.4426950216293334961 ;  /* 0xbfb8aa3b2d3a7820 */ /* 0x000fe20000410000 */
[----:B------:R-:W0:Y:S01]  /*1a00*/  MUFU.EX2 R57, R57 ;  /* 0x0000003900397308 */ /* 0x000e220000000800 */
[----:B------:R-:W-:-:S04]  /*1a10*/  FMUL.FTZ R14, R13, R14 ;  /* 0x0000000e0d0e7220 */ /* 0x000fc80000410000 */
[----:B------:R-:W-:-:S03]  /*1a20*/  FFMA.FTZ R15, R2, R14, R53 ;  /* 0x0000000e020f7223 */ /* 0x000fc60000010035 */
[----:B------:R-:W1:Y:S01]  /*1a30*/  MUFU.EX2 R23, R23 ;  /* 0x0000001700177308 */ /* 0x000e620000000800 */
[----:B------:R-:W-:-:S07]  /*1a40*/  FMUL.FTZ R60, R15, -1.4426950216293334961 ;  /* 0xbfb8aa3b0f3c7820 */ /* 0x000fce0000410000 */
[----:B------:R-:W3:Y:S01]  /*1a50*/  MUFU.EX2 R58, R58 ;  /* 0x0000003a003a7308 */ /* 0x000ee20000000800 */
[----:B0-----:R-:W-:-:S07]  /*1a60*/  FADD.FTZ R57, R57, 1 ;  /* 0x3f80000039397421 */ /* 0x001fce0000010000 */
[----:B------:R-:W0:Y:S01]  /*1a70*/  MUFU.EX2 R60, R60 ;  /* 0x0000003c003c7308 */ /* 0x000e220000000800 */
[----:B-1----:R-:W-:Y:S01]  /*1a80*/  FADD.FTZ R23, R23, 1 ;  /* 0x3f80000017177421 */ /* 0x002fe20000010000 */
[----:B------:R-:W-:-:S06]  /*1a90*/  FFMA.FTZ R61, R0, R8, R61 ;  /* 0x00000008003d7223 */ /* 0x000fcc000001003d */
[----:B------:R-:W1:Y:S01]  /*1aa0*/  MUFU.RCP R57, R57 ;  /* 0x0000003900397308 */ /* 0x000e620000001000 */
[----:B---3--:R-:W-:-:S07]  /*1ab0*/  FADD.FTZ R58, R58, 1 ;  /* 0x3f8000003a3a7421 */ /* 0x008fce0000010000 */
[----:B------:R3:W-:Y:S02]  /*1ac0*/  MUFU.RCP R59, R23 ;  /* 0x00000017003b7308 */ /* 0x0007e40000001000 */
[----:B---3--:R-:W-:-:S06]  /*1ad0*/  MOV R23, R21 ;  /* 0x0000001500177202 */ /* 0x008fcc0000000f00 */
[----:B------:R-:W3:Y:S01]  /*1ae0*/  MUFU.RCP R58, R58 ;  /* 0x0000003a003a7308 */ /* 0x000ee20000001000 */
[----:B------:R-:W4:Y:S01]  /*1af0*/  LDL.LU R21, [R1+0x3c] ;  /* 0x00003c0001157983 */ /* 0x000f220000300800 */
[----:B------:R-:W-:Y:S01]  /*1b00*/  FADD.FTZ R23, R23, R18 ;  /* 0x0000001217177221 */ /* 0x000fe20000010000 */
[----:B------:R-:W-:Y:S01]  /*1b10*/  FFMA.FTZ R18, R3, R18, R61 ;  /* 0x0000001203127223 */ /* 0x000fe2000001003d */
[----:B0-----:R-:W-:Y:S01]  /*1b20*/  FADD.FTZ R61, R60, 1 ;  /* 0x3f8000003c3d7421 */ /* 0x001fe20000010000 */
[----:B-1----:R-:W-:-:S05]  /*1b30*/  FADD.FTZ R60, -R57, 1 ;  /* 0x3f800000393c7421 */ /* 0x002fca0000010100 */
[----:B------:R-:W0:Y:S01]  /*1b40*/  MUFU.RCP R61, R61 ;  /* 0x0000003d003d7308 */ /* 0x000e220000001000 */
[----:B------:R-:W-:Y:S01]  /*1b50*/  FFMA.FTZ R60, R56, R60, 1 ;  /* 0x3f800000383c7423 */ /* 0x000fe2000001003c */
[----:B---3--:R-:W-:-:S04]  /*1b60*/  FADD.FTZ R56, -R58, 1 ;  /* 0x3f8000003a387421 */ /* 0x008fc80000010100 */
[----:B------:R-:W-:Y:S01]  /*1b70*/  FFMA.FTZ R56, R45, R56, 1 ;  /* 0x3f8000002d387423 */ /* 0x000fe20000010038 */
[----:B------:R-:W-:-:S04]  /*1b80*/  FADD.FTZ R45, -R59, 1 ;  /* 0x3f8000003b2d7421 */ /* 0x000fc80000010100 */
[----:B------:R-:W-:Y:S01]  /*1b90*/  FFMA.FTZ R45, R25, R45, 1 ;  /* 0x3f800000192d7423 */ /* 0x000fe2000001002d */
[----:B0-----:R-:W-:Y:S01]  /*1ba0*/  FADD.FTZ R25, -R61, 1 ;  /* 0x3f8000003d197421 */ /* 0x001fe20000010100 */
[----:B------:R-:W-:-:S03]  /*1bb0*/  FMUL.FTZ R60, R57, R60 ;  /* 0x0000003c393c7220 */ /* 0x000fc60000410000 */
[----:B------:R-:W-:Y:S01]  /*1bc0*/  FFMA.FTZ R25, R15, R25, 1 ;  /* 0x3f8000000f197423 */ /* 0x000fe20000010019 */
[----:B--2---:R-:W-:Y:S02]  /*1bd0*/  PRMT R15, R41, 0x7632, R15 ;  /* 0x00007632290f7816 */ /* 0x004fe4000000000f */
[----:B------:R-:W-:Y:S01]  /*1be0*/  PRMT R57, R40, 0x7632, R57 ;  /* 0x0000763228397816 */ /* 0x000fe20000000039 */
[----:B------:R-:W-:Y:S02]  /*1bf0*/  FMUL.FTZ R45, R59, R45 ;  /* 0x0000002d3b2d7220 */ /* 0x000fe40000410000 */
[----:B------:R-:W-:Y:S01]  /*1c00*/  IMAD.U32 R15, R15, 0x10000, RZ ;  /* 0x000100000f0f7824 */ /* 0x000fe200078e00ff */
[----:B------:R-:W-:Y:S01]  /*1c10*/  SHF.L.U32 R57, R57, 0x10, RZ ;  /* 0x0000001039397819 */ /* 0x000fe200000006ff */
[----:B------:R-:W-:Y:S02]  /*1c20*/  FMUL.FTZ R56, R58, R56 ;  /* 0x000000383a387220 */ /* 0x000fe40000410000 */
[----:B------:R-:W-:Y:S01]  /*1c30*/  FMUL.FTZ R45, R15, R45 ;  /* 0x0000002d0f2d7220 */ /* 0x000fe20000410000 */
[----:B------:R-:W-:Y:S01]  /*1c40*/  SHF.L.U32 R15, R40, 0x10, RZ ;  /* 0x00000010280f7819 */ /* 0x000fe200000006ff */
[----:B------:R-:W-:Y:S01]  /*1c50*/  FMUL.FTZ R56, R57, R56 ;  /* 0x0000003839387220 */ /* 0x000fe20000410000 */
[----:B------:R-:W-:Y:S01]  /*1c60*/  SHF.L.U32 R57, R41, 0x10, RZ ;  /* 0x0000001029397819 */ /* 0x000fe200000006ff */
[----:B------:R-:W-:Y:S01]  /*1c70*/  FMUL.FTZ R25, R61, R25 ;  /* 0x000000193d197220 */ /* 0x000fe20000410000 */
[----:B------:R-:W2:Y:S01]  /*1c80*/  LDL.LU R58, [R1+0x1c] ;  /* 0x00001c00013a7983 */ /* 0x000ea20000300800 */
[----:B------:R-:W-:-:S02]  /*1c90*/  FMUL.FTZ R15, R15, R60 ;  /* 0x0000003c0f0f7220 */ /* 0x000fc40000410000 */
[----:B------:R-:W-:Y:S02]  /*1ca0*/  FMUL.FTZ R25, R57, R25 ;  /* 0x0000001939197220 */ /* 0x000fe40000410000 */
[----:B------:R-:W-:-:S04]  /*1cb0*/  FMUL.FTZ R57, R0, R15 ;  /* 0x0000000f00397220 */ /* 0x000fc80000410000 */
[----:B------:R-:W-:Y:S01]  /*1cc0*/  FFMA.FTZ R19, R46, R57, R19 ;  /* 0x000000392e137223 */ /* 0x000fe20000010013 */
[----:B------:R-:W-:-:S04]  /*1cd0*/  FMUL.FTZ R57, R3, R56 ;  /* 0x0000003803397220 */ /* 0x000fc80000410000 */
[----:B------:R-:W-:Y:S01]  /*1ce0*/  FFMA.FTZ R19, R43, R57, R19 ;  /* 0x000000392b137223 */ /* 0x000fe20000010013 */
[C---:B------:R-:W-:Y:S01]  /*1cf0*/  FMUL.FTZ R57, R2.reuse, R25 ;  /* 0x0000001902397220 */ /* 0x040fe20000410000 */
[----:B------:R-:W-:-:S03]  /*1d00*/  FFMA.FTZ R18, R2, R7, R18 ;  /* 0x0000000702127223 */ /* 0x000fc60000010012 */
[----:B------:R-:W-:Y:S01]  /*1d10*/  FFMA.FTZ R19, R14, R57, R19 ;  /* 0x000000390e137223 */ /* 0x000fe20000010013 */
[C---:B------:R-:W-:Y:S01]  /*1d20*/  FMUL.FTZ R57, R4.reuse, R45 ;  /* 0x0000002d04397220 */ /* 0x040fe20000410000 */
[----:B------:R-:W-:Y:S01]  /*1d30*/  FFMA.FTZ R18, R4, R44, R18 ;  /* 0x0000002c04127223 */ /* 0x000fe20000010012 */
[----:B------:R-:W-:Y:S02]  /*1d40*/  FADD.FTZ R44, R27, R44 ;  /* 0x0000002c1b2c7221 */ /* 0x000fe40000010000 */
[C---:B------:R-:W-:Y:S01]  /*1d50*/  FFMA.FTZ R19, R22.reuse, R57, R19 ;  /* 0x0000003916137223 */ /* 0x040fe20000010013 */
[----:B------:R0:W5:Y:S01]  /*1d60*/  LDL.LU R27, [R1+0x38] ;  /* 0x00003800011b7983 */ /* 0x0001620000300800 */
[----:B------:R-:W-:-:S03]  /*1d70*/  FFMA.FTZ R22, R22, R45, R26 ;  /* 0x0000002d16167223 */ /* 0x000fc6000001001a */
[----:B------:R0:W5:Y:S01]  /*1d80*/  LDL.LU R26, [R1+0x34] ;  /* 0x00003400011a7983 */ /* 0x0001620000300800 */
[----:B------:R-:W-:Y:S01]  /*1d90*/  UIADD3 UR7, UP0, UR10, 0x5, URZ ;  /* 0x000000050a077890 */ /* 0x000fe2000ff1e03f */
[----:B------:R-:W1:Y:S03]  /*1da0*/  S2R R61, SR_TID.X ;  /* 0x00000000003d7919 */ /* 0x000e660000002100 */
[----:B------:R-:W-:Y:S02]  /*1db0*/  UIADD3.X UR9, URZ, UR5, URZ, UP0, !UPT ;  /* 0x000000053f097290 */ /* 0x000fe400087fe43f */
[----:B------:R-:W-:Y:S01]  /*1dc0*/  UISETP.GE.U32.AND UP0, UPT, UR7, UR14, UPT ;  /* 0x0000000e0700728c */ /* 0x000fe2000bf06070 */
[----:B------:R-:W-:-:S03]  /*1dd0*/  FFMA.FTZ R18, R0, R15, R18 ;  /* 0x0000000f00127223 */ /* 0x000fc60000010012 */
[----:B------:R-:W-:Y:S01]  /*1de0*/  UISETP.GE.AND.EX UP0, UPT, UR9, UR15, UPT, UP0 ;  /* 0x0000000f0900728c */ /* 0x000fe2000bf06300 */
[----:B------:R-:W-:Y:S01]  /*1df0*/  FFMA.FTZ R18, R3, R56, R18 ;  /* 0x0000003803127223 */ /* 0x000fe20000010012 */
[----:B------:R-:W-:Y:S01]  /*1e00*/  FFMA.FTZ R16, R52, R12, R16 ;  /* 0x0000000c34107223 */ /* 0x000fe20000010010 */
[----:B------:R-:W-:-:S03]  /*1e10*/  FADD.FTZ R17, R12, R17 ;  /* 0x000000110c117221 */ /* 0x000fc60000010000 */
[----:B------:R-:W-:Y:S01]  /*1e20*/  PLOP3.LUT P0, PT, PT, PT, UP0, 0x80, 0x0 ;  /* 0x000000000000781c */ /* 0x000fe20003f0f008 */
[----:B------:R-:W-:Y:S01]  /*1e30*/  FFMA.FTZ R18, R2, R25, R18 ;  /* 0x0000001902127223 */ /* 0x000fe20000010012 */
[----:B------:R-:W-:Y:S01]  /*1e40*/  FFMA.FTZ R20, R51, R11, R20 ;  /* 0x0000000b33147223 */ /* 0x000fe20000010014 */
[----:B------:R-:W-:Y:S01]  /*1e50*/  FFMA.FTZ R16, R50, R10, R16 ;  /* 0x0000000a32107223 */ /* 0x000fe20000010010 */
[----:B------:R-:W-:Y:S01]  /*1e60*/  FADD.FTZ R17, R17, R10 ;  /* 0x0000000a11117221 */ /* 0x000fe20000010000 */
[----:B------:R-:W-:Y:S01]  /*1e70*/  FFMA.FTZ R18, R4, R45, R18 ;  /* 0x0000002d04127223 */ /* 0x000fe20000010012 */
[----:B------:R-:W-:Y:S01]  /*1e80*/  FFMA.FTZ R20, R49, R9, R20 ;  /* 0x0000000931147223 */ /* 0x000fe20000010014 */
[----:B------:R-:W-:Y:S01]  /*1e90*/  FFMA.FTZ R16, R48, R8, R16 ;  /* 0x0000000830107223 */ /* 0x000fe20000010010 */
[----:B------:R-:W-:Y:S02]  /*1ea0*/  FADD.FTZ R17, R17, R8 ;  /* 0x0000000811117221 */ /* 0x000fe40000010000 */
[----:B------:R-:W-:Y:S01]  /*1eb0*/  FFMA.FTZ R20, R47, R7, R20 ;  /* 0x000000072f147223 */ /* 0x000fe20000010014 */
[----:B------:R-:W-:Y:S01]  /*1ec0*/  FFMA.FTZ R16, R46, R15, R16 ;  /* 0x0000000f2e107223 */ /* 0x000fe20000010010 */
[----:B------:R-:W-:-:S02]  /*1ed0*/  FADD.FTZ R17, R17, R15 ;  /* 0x0000000f11117221 */ /* 0x000fc40000010000 */
[----:B------:R-:W-:Y:S01]  /*1ee0*/  FFMA.FTZ R20, R14, R25, R20 ;  /* 0x000000190e147223 */ /* 0x000fe20000010014 */
[----:B-1----:R-:W-:Y:S01]  /*1ef0*/  ISETP.GT.U32.AND P1, PT, R61, 0x3f, PT ;  /* 0x0000003f3d00780c */ /* 0x002fe20003f24070 */
[----:B----4-:R-:W-:-:S04]  /*1f00*/  FADD.FTZ R21, R11, R21 ;  /* 0x000000150b157221 */ /* 0x010fc80000010000 */
[----:B------:R-:W-:-:S04]  /*1f10*/  FADD.FTZ R21, R21, R9 ;  /* 0x0000000915157221 */ /* 0x000fc80000010000 */
[----:B------:R-:W-:-:S04]  /*1f20*/  FADD.FTZ R21, R21, R7 ;  /* 0x0000000715157221 */ /* 0x000fc80000010000 */
[----:B------:R-:W-:Y:S01]  /*1f30*/  FADD.FTZ R21, R21, R25 ;  /* 0x0000001915157221 */ /* 0x000fe20000010000 */
[----:B--2---:R1:W-:Y:S02]  /*1f40*/  STS.64 [R58], R18 ;  /* 0x000000123a007388 */ /* 0x0043e40000000a00 */
[----:B-1----:R-:W-:Y:S01]  /*1f50*/  FADD.FTZ R19, R23, R56 ;  /* 0x0000003817137221 */ /* 0x002fe20000010000 */
[----:B------:R-:W-:Y:S01]  /*1f60*/  FFMA.FTZ R18, R43, R56, R42 ;  /* 0x000000382b127223 */ /* 0x000fe2000001002a */
[----:B------:R-:W-:Y:S01]  /*1f70*/  FADD.FTZ R23, R44, R45 ;  /* 0x0000002d2c177221 */ /* 0x000fe20000010000 */
[----:B------:R-:W-:Y:S06]  /*1f80*/  BAR.SYNC.DEFER_BLOCKING 0x0 ;  /* 0x0000000000007b1d */ /* 0x000fec0000010000 */
[----:B0-----:R-:W-:Y:S05]  /*1f90*/  @!P0 BRA `(.L_x_1311) ;  /* 0x0000000000cc8947 */ /* 0x001fea0003800000 */
[----:B------:R-:W2:Y:S04]  /*1fa0*/  LDL R60, [R1+0x30] ;  /* 0x00003000013c7983 */ /* 0x000ea80000100800 */
[----:B------:R-:W3:Y:S04]  /*1fb0*/  LDL R59, [R1+0x2c] ;  /* 0x00002c00013b7983 */ /* 0x000ee80000100800 */
[----:B------:R-:W4:Y:S04]  /*1fc0*/  LDL R58, [R1+0x28] ;  /* 0x00002800013a7983 */ /* 0x000f280000100800 */
[----:B------:R-:W4:Y:S01]  /*1fd0*/  LDL R57, [R1+0x24] ;  /* 0x0000240001397983 */ /* 0x000f220000100800 */
[----:B------:R-:W0:Y:S01]  /*1fe0*/  S2UR UR10, SR_CgaCtaId ;  /* 0x00000000000a79c3 */ /* 0x000e220000008800 */
[----:B------:R-:W-:Y:S01]  /*1ff0*/  UMOV UR5, 0x400 ;  /* 0x0000040000057882 */ /* 0x000fe20000000000 */
[----:B------:R-:W-:Y:S01]  /*2000*/  SHF.L.U32 R43, R61, 0x1, RZ ;  /* 0x000000013d2b7819 */ /* 0x000fe200000006ff */
[----:B------:R-:W1:Y:S03]  /*2010*/  S2R R45, SR_TID.X ;  /* 0x00000000002d7919 */ /* 0x000e660000002100 */
[----:B------:R-:W-:Y:S01]  /*2020*/  LOP3.LUT R43, R43, 0x18, RZ, 0xc0, !PT ;  /* 0x000000182b2b7812 */ /* 0x000fe200078ec0ff */
[----:B0-----:R-:W-:-:S06]  /*2030*/  ULEA UR5, UR10, UR5, 0x18 ;  /* 0x000000050a057291 */ /* 0x001fcc000f8ec03f */
[----:B------:R-:W-:-:S04]  /*2040*/  LEA R42, R61, UR5, 0x5 ;  /* 0x000000053d2a7c11 */ /* 0x000fc8000f8e28ff */
[----:B------:R-:W-:Y:S02]  /*2050*/  IADD3 R44, R42, R43, RZ ;  /* 0x0000002b2a2c7210 */ /* 0x000fe40007ffe0ff */
[----:B-1----:R-:W-:-:S03]  /*2060*/  SHF.R.S32.HI R56, RZ, 0x1f, R45 ;  /* 0x0000001fff387819 */ /* 0x002fc6000001142d */
[----:B------:R0:W-:Y:S01]  /*2070*/  STS.64 [R44], R16 ;  /* 0x000000102c007388 */ /* 0x0001e20000000a00 */
[----:B------:R-:W-:-:S04]  /*2080*/  LEA.HI R56, R56, R45, RZ, 0x2 ;  /* 0x0000002d38387211 */ /* 0x000fc800078f10ff */
[----:B------:R-:W-:-:S04]  /*2090*/  SHF.R.S32.HI R56, RZ, 0x2, R56 ;  /* 0x00000002ff387819 */ /* 0x000fc80000011438 */
[----:B------:R-:W-:Y:S01]  /*20a0*/  LEA R56, R56, UR5, 0x5 ;  /* 0x0000000538387c11 */ /* 0x000fe2000f8e28ff */
[----:B------:R-:W-:Y:S01]  /*20b0*/  USHF.L.U32 UR5, UR8, 0x6, URZ ;  /* 0x0000000608057899 */ /* 0x000fe2000800063f */
[----:B0-----:R-:W-:-:S03]  /*20c0*/  LOP3.LUT R44, R43, 0x8, RZ, 0x3c, !PT ;  /* 0x000000082b2c7812 */ /* 0x001fc600078e3cff */
[----:B------:R-:W-:Y:S01]  /*20d0*/  ULOP3.LUT UR5, UR5, 0xffffffc0, UR16, 0xe2, !UPT ;  /* 0xffffffc005057892 */ /* 0x000fe2000f8ee210 */
[----:B------:R-:W-:-:S05]  /*20e0*/  IADD3 R44, R42, R44, RZ ;  /* 0x0000002c2a2c7210 */ /* 0x000fca0007ffe0ff */
[----:B------:R0:W-:Y:S02]  /*20f0*/  STS.64 [R44], R18 ;  /* 0x000000122c007388 */ /* 0x0001e40000000a00 */
[C---:B0-----:R-:W-:Y:S02]  /*2100*/  LOP3.LUT R44, R43.reuse, 0x10, RZ, 0x3c, !PT ;  /* 0x000000102b2c7812 */ /* 0x041fe400078e3cff */
[----:B------:R-:W-:Y:S02]  /*2110*/  LOP3.LUT R43, R43, 0x18, RZ, 0x3c, !PT ;  /* 0x000000182b2b7812 */ /* 0x000fe400078e3cff */
[----:B------:R-:W-:-:S03]  /*2120*/  IADD3 R44, R42, R44, RZ ;  /* 0x0000002c2a2c7210 */ /* 0x000fc60007ffe0ff */
[----:B------:R-:W-:Y:S02]  /*2130*/  IMAD.IADD R43, R42, 0x1, R43 ;  /* 0x000000012a2b7824 */ /* 0x000fe400078e022b */
[----:B------:R3:W-:Y:S04]  /*2140*/  STS.64 [R44], R20 ;  /* 0x000000142c007388 */ /* 0x0007e80000000a00 */
[----:B------:R-:W-:Y:S01]  /*2150*/  STS.64 [R43], R22 ;  /* 0x000000162b007388 */ /* 0x000fe20000000a00 */
[-C--:B--2---:R-:W-:Y:S01]  /*2160*/  LEA R42, R60, R56.reuse, 0x3 ;  /* 0x000000383c2a7211 */ /* 0x084fe200078e18ff */
[----:B------:R-:W-:Y:S01]  /*2170*/  BAR.SYNC.DEFER_BLOCKING 0x0 ;  /* 0x0000000000007b1d */ /* 0x000fe20000010000 */
[----:B---3--:R-:W-:-:S05]  /*2180*/  LEA R44, R59, R56, 0x3 ;  /* 0x000000383b2c7211 */ /* 0x008fca00078e18ff */
[----:B------:R-:W0:Y:S04]  /*2190*/  LDS.64 R42, [R42] ;  /* 0x000000002a2a7984 */ /* 0x000e280000000a00 */
[----:B------:R-:W1:Y:S01]  /*21a0*/  LDS.64 R44, [R44+0xa00] ;  /* 0x000a00002c2c7984 */ /* 0x000e620000000a00 */
[----:B0-----:R-:W-:Y:S01]  /*21b0*/  FADD.FTZ R42, RZ, R42 ;  /* 0x0000002aff2a7221 */ /* 0x001fe20000010000 */
[----:B------:R-:W-:-:S03]  /*21c0*/  FADD.FTZ R43, RZ, R43 ;  /* 0x0000002bff2b7221 */ /* 0x000fc60000010000 */
[----:B-1----:R-:W-:Y:S01]  /*21d0*/  FADD.FTZ R44, R42, R44 ;  /* 0x0000002c2a2c7221 */ /* 0x002fe20000010000 */
[----:B----4-:R-:W-:Y:S01]  /*21e0*/  LEA R42, R58, R56, 0x3 ;  /* 0x000000383a2a7211 */ /* 0x010fe200078e18ff */
[----:B------:R-:W-:-:S05]  /*21f0*/  FADD.FTZ R45, R43, R45 ;  /* 0x0000002d2b2d7221 */ /* 0x000fca0000010000 */
[----:B------:R-:W0:Y:S02]  /*2200*/  LDS.64 R42, [R42+0x1400] ;  /* 0x001400002a2a7984 */ /* 0x000e240000000a00 */
[----:B0-----:R-:W-:Y:S01]  /*2210*/  FADD.FTZ R44, R44, R42 ;  /* 0x0000002a2c2c7221 */ /* 0x001fe20000010000 */
[----:B------:R-:W-:Y:S01]  /*2220*/  LEA R42, R57, R56, 0x3 ;  /* 0x00000038392a7211 */ /* 0x000fe200078e18ff */
[----:B------:R-:W-:Y:S01]  /*2230*/  FADD.FTZ R45, R45, R43 ;  /* 0x0000002b2d2d7221 */ /* 0x000fe20000010000 */
[----:B------:R-:W0:Y:S04]  /*2240*/  LDC.64 R56, c[0x0][0x260] ;  /* 0x00009800ff387b82 */ /* 0x000e280000000a00 */
[----:B------:R-:W1:Y:S02]  /*2250*/  LDS.64 R42, [R42+0x1e00] ;  /* 0x001e00002a2a7984 */ /* 0x000e640000000a00 */
[----:B-1----:R-:W-:Y:S01]  /*2260*/  FADD.FTZ R42, R44, R42 ;  /* 0x0000002a2c2a7221 */ /* 0x002fe20000010000 */
[----:B------:R-:W-:Y:S01]  /*2270*/  MOV R44, UR5 ;  /* 0x00000005002c7c02 */ /* 0x000fe20008000f00 */
[----:B------:R-:W-:-:S04]  /*2280*/  FADD.FTZ R43, R45, R43 ;  /* 0x0000002b2d2b7221 */ /* 0x000fc80000010000 */
[----:B------:R-:W-:-:S05]  /*2290*/  IMAD R44, R44, 0x140, R61 ;  /* 0x000001402c2c7824 */ /* 0x000fca00078e023d */
[----:B------:R-:W-:-:S05]  /*22a0*/  SHF.L.U32 R44, R44, 0x1, RZ ;  /* 0x000000012c2c7819 */ /* 0x000fca00000006ff */
[----:B0-----:R-:W-:-:S05]  /*22b0*/  IMAD.WIDE.U32 R44, R44, 0x4, R56 ;  /* 0x000000042c2c7825 */ /* 0x001fca00078e0038 */
[----:B------:R0:W-:Y:S02]  /*22c0*/  STG.E.64 desc[UR12][R44.64+0x14000], R42 ;  /* 0x0140002a2c007986 */ /* 0x0001e4000c101b0c */
.L_x_1311:
[----:B------:R-:W-:Y:S01]  /*22d0*/  BSSY B0, `(.L_x_1312) ;  /* 0x000002f000007945 */ /* 0x000fe20003800000 */
[----:B0-----:R-:W-:Y:S01]  /*22e0*/  IMAD.MOV.U32 R44, RZ, RZ, RZ ;  /* 0x000000ffff2c7224 */ /* 0x001fe200078e00ff */
[----:B------:R-:W-:Y:S02]  /*22f0*/  MOV R42, RZ ;  /* 0x000000ff002a7202 */ /* 0x000fe40000000f00 */
[----:B------:R-:W-:Y:S05]  /*2300*/  @P1 BRA `(.L_x_1313) ;  /* 0x0000000000ac1947 */ /* 0x000fea0003800000 */
[----:B------:R-:W-:Y:S01]  /*2310*/  SHF.R.U32.HI R56, RZ, 0x2, R61 ;  /* 0x00000002ff387819 */ /* 0x000fe2000001163d */
[----:B------:R-:W-:Y:S01]  /*2320*/  HFMA2.MMA R44, -RZ, RZ, 0, 2.384185791015625e-06 ;  /* 0x00000028ff2c7435 */ /* 0x000fe200000001ff */
[----:B------:R-:W-:Y:S02]  /*2330*/  MOV R43, 0x28 ;  /* 0x00000028002b7802 */ /* 0x000fe40000000f00 */
[----:B------:R-:W-:Y:S01]  /*2340*/  SHF.L.U32 R57, R61, 0x3, RZ ;  /* 0x000000033d397819 */ /* 0x000fe200000006ff */
[----:B------:R-:W-:-:S03]  /*2350*/  IMAD R56, R56, 0x14, RZ ;  /* 0x0000001438387824 */ /* 0x000fc600078e02ff */
[----:B------:R-:W-:Y:S02]  /*2360*/  LOP3.LUT R57, R57, 0x18, RZ, 0xc0, !PT ;  /* 0x0000001839397812 */ /* 0x000fe400078ec0ff */
[----:B------:R-:W-:-:S04]  /*2370*/  IADD3 R42, R56, 0x4, RZ ;  /* 0x00000004382a7810 */ /* 0x000fc80007ffe0ff */
[----:B------:R-:W-:-:S05]  /*2380*/  SHF.R.U32.HI R42, RZ, 0x2, R42 ;  /* 0x00000002ff2a7819 */ /* 0x000fca000001162a */
[----:B------:R-:W-:Y:S01]  /*2390*/  IMAD R44, R42, R44, UR6 ;  /* 0x000000062a2c7e24 */ /* 0x000fe2000f8e022c */
[----:B------:R-:W-:-:S03]  /*23a0*/  SHF.R.U32.HI R42, RZ, 0x2, R56 ;  /* 0x00000002ff2a7819 */ /* 0x000fc60000011638 */
[----:B------:R-:W-:Y:S02]  /*23b0*/  IMAD.IADD R44, R57, 0x1, R44 ;  /* 0x00000001392c7824 */ /* 0x000fe400078e022c */
[----:B------:R-:W-:-:S04]  /*23c0*/  IMAD R42, R42, R43, UR6 ;  /* 0x000000062a2a7e24 */ /* 0x000fc8000f8e022b */
[----:B------:R-:W-:Y:S01]  /*23d0*/  LDS.64 R44, [R44] ;  /* 0x000000002c2c7984 */ /* 0x000fe20000000a00 */
[----:B------:R-:W-:-:S06]  /*23e0*/  IADD3 R42, R42, R57, RZ ;  /* 0x000000392a2a7210 */ /* 0x000fcc0007ffe0ff */
[----:B------:R-:W0:Y:S02]  /*23f0*/  LDS.64 R42, [R42] ;  /* 0x000000002a2a7984 */ /* 0x000e240000000a00 */
[----:B0-----:R-:W-:Y:S01]  /*2400*/  FADD.FTZ R43, RZ, R43 ;  /* 0x0000002bff2b7221 */ /* 0x001fe20000010000 */
[----:B------:R-:W-:-:S03]  /*2410*/  FADD.FTZ R42, RZ, R42 ;  /* 0x0000002aff2a7221 */ /* 0x000fc60000010000 */
[----:B------:R-:W-:Y:S01]  /*2420*/  FADD.FTZ R45, R43, R45 ;  /* 0x0000002d2b2d7221 */ /* 0x000fe20000010000 */
[----:B------:R-:W-:Y:S01]  /*2430*/  FADD.FTZ R44, R42, R44 ;  /* 0x0000002c2a2c7221 */ /* 0x000fe20000010000 */
[----:B------:R-:W-:Y:S01]  /*2440*/  HFMA2.MMA R43, -RZ, RZ, 0, 2.384185791015625e-06 ;  /* 0x00000028ff2b7435 */ /* 0x000fe200000001ff */
[----:B------:R-:W-:-:S04]  /*2450*/  IADD3 R42, R56, 0x8, RZ ;  /* 0x00000008382a7810 */ /* 0x000fc80007ffe0ff */
[----:B------:R-:W-:-:S05]  /*2460*/  SHF.R.U32.HI R42, RZ, 0x2, R42 ;  /* 0x00000002ff2a7819 */ /* 0x000fca000001162a */
[----:B------:R-:W-:-:S05]  /*2470*/  IMAD R42, R42, R43, UR6 ;  /* 0x000000062a2a7e24 */ /* 0x000fca000f8e022b */
[----:B------:R-:W-:-:S06]  /*2480*/  IADD3 R42, R57, R42, RZ ;  /* 0x0000002a392a7210 */ /* 0x000fcc0007ffe0ff */
[----:B------:R-:W0:Y:S02]  /*2490*/  LDS.64 R42, [R42] ;  /* 0x000000002a2a7984 */ /* 0x000e240000000a00 */
[----:B0-----:R-:W-:Y:S01]  /*24a0*/  FADD.FTZ R44, R44, R42 ;  /* 0x0000002a2c2c7221 */ /* 0x001fe20000010000 */
[C---:B------:R-:W-:Y:S01]  /*24b0*/  IADD3 R42, R56.reuse, 0xc, RZ ;  /* 0x0000000c382a7810 */ /* 0x040fe20007ffe0ff */
[----:B------:R-:W-:Y:S01]  /*24c0*/  FADD.FTZ R45, R45, R43 ;  /* 0x0000002b2d2d7221 */ /* 0x000fe20000010000 */
[----:B------:R-:W-:Y:S01]  /*24d0*/  MOV R43, 0x28 ;  /* 0x00000028002b7802 */ /* 0x000fe20000000f00 */
[----:B------:R-:W-:Y:S01]  /*24e0*/  VIADD R56, R56, 0x10 ;  /* 0x0000001038387836 */ /* 0x000fe20000000000 */
[----:B------:R-:W-:-:S04]  /*24f0*/  SHF.R.U32.HI R42, RZ, 0x2, R42 ;  /* 0x00000002ff2a7819 */ /* 0x000fc8000001162a */
[----:B------:R-:W-:Y:S01]  /*2500*/  SHF.R.U32.HI R56, RZ, 0x2, R56 ;  /* 0x00000002ff387819 */ /* 0x000fe20000011638 */
[----:B------:R-:W-:-:S05]  /*2510*/  IMAD R42, R42, R43, UR6 ;  /* 0x000000062a2a7e24 */ /* 0x000fca000f8e022b */
[----:B------:R-:W-:-:S06]  /*2520*/  IADD3 R42, R57, R42, RZ ;  /* 0x0000002a392a7210 */ /* 0x000fcc0007ffe0ff */
[----:B------:R-:W0:Y:S02]  /*2530*/  LDS.64 R42, [R42] ;  /* 0x000000002a2a7984 */ /* 0x000e240000000a00 */
[----:B0-----:R-:W-:Y:S01]  /*2540*/  FADD.FTZ R44, R44, R42 ;  /* 0x0000002a2c2c7221 */ /* 0x001fe20000010000 */
[----:B------:R-:W-:Y:S01]  /*2550*/  HFMA2.MMA R42, -RZ, RZ, 0, 2.384185791015625e-06 ;  /* 0x00000028ff2a7435 */ /* 0x000fe200000001ff */
[----:B------:R-:W-:-:S09]  /*2560*/  FADD.FTZ R45, R45, R43 ;  /* 0x0000002b2d2d7221 */ /* 0x000fd20000010000 */
[----:B------:R-:W-:-:S05]  /*2570*/  IMAD R56, R56, R42, UR6 ;  /* 0x0000000638387e24 */ /* 0x000fca000f8e022a */
[----:B------:R-:W-:-:S06]  /*2580*/  IADD3 R42, R57, R56, RZ ;  /* 0x00000038392a7210 */ /* 0x000fcc0007ffe0ff */
[----:B------:R-:W0:Y:S02]  /*2590*/  LDS.64 R42, [R42] ;  /* 0x000000002a2a7984 */ /* 0x000e240000000a00 */
[----:B0-----:R-:W-:Y:S01]  /*25a0*/  FADD.FTZ R44, R44, R42 ;  /* 0x0000002a2c2c7221 */ /* 0x001fe20000010000 */
[----:B------:R-:W-:-:S07]  /*25b0*/  FADD.FTZ R42, R45, R43 ;  /* 0x0000002b2d2a7221 */ /* 0x000fce0000010000 */
.L_x_1313:
[----:B------:R-:W-:Y:S05]  /*25c0*/  BSYNC B0 ;  /* 0x0000000000007941 */ /* 0x000fea0003800000 */
.L_x_1312:
[----:B------:R-:W0:Y:S01]  /*25d0*/  SHFL.BFLY PT, R45, R44, 0x2, 0x1f ;  /* 0x0c401f002c2d7f89 */ /* 0x000e2200000e0000 */
[----:B------:R-:W-:Y:S01]  /*25e0*/  LOP3.LUT P1, RZ, R61, 0xffffffc3, RZ, 0xc0, !PT ;  /* 0xffffffc33dff7812 */ /* 0x000fe2000782c0ff */
[----:B------:R-:W-:Y:S01]  /*25f0*/  BSSY B0, `(.L_x_1314) ;  /* 0x0000017000007945 */ /* 0x000fe20003800000 */
[----:B-----5:R-:W-:Y:S01]  /*2600*/  PRMT R58, R26, 0x7632, R58 ;  /* 0x000076321a3a7816 */ /* 0x020fe2000000003a */
        /* <DEDUP_REMOVED lines=12> */
[----:B------:R-:W-:Y:S01]  /*26d0*/  MOV R42, UR16 ;  /* 0x00000010002a7c02 */ /* 0x000fe20008000f00 */
        /* <DEDUP_REMOVED lines=8> */
.L_x_1315:
[----:B------:R-:W-:Y:S05]  /*2760*/  BSYNC B0 ;  /* 0x0000000000007941 */ /* 0x000fea0003800000 */
.L_x_1314:
        /* <DEDUP_REMOVED lines=31> */
.L_x_1318:
[----:B------:R-:W2:Y:S04]  /*2960*/  LD.E.STRONG.GPU R29, desc[UR12][R26.64] ;  /* 0x0000000c1a1d7980 */ /* 0x000ea8000c10f900 */
[----:B--2---:R-:W-:Y:S01]  /*2970*/  CCTL.IVALL ;  /* 0x00000000ff00798f */ /* 0x004fe20002000000 */
[----:B------:R-:W-:Y:S05]  /*2980*/  YIELD ;  /* 0x0000000000007946 */ /* 0x000fea0003800000 */
[----:B-----5:R-:W-:-:S04]  /*2990*/  LOP3.LUT R29, R29, R28, RZ, 0x3c, !PT ;  /* 0x0000001c1d1d7212 */ /* 0x020fc800078e3cff */
[----:B------:R-:W-:-:S13]  /*29a0*/  ISETP.GT.AND P1, PT, R29, -0x1, PT ;  /* 0xffffffff1d00780c */ /* 0x000fda0003f24270 */
[----:B------:R-:W-:Y:S05]  /*29b0*/  @P1 BRA `(.L_x_1318) ;  /* 0xfffffffc00e81947 */ /* 0x000fea000383ffff */
.L_x_1317:
[----:B------:R-:W-:Y:S05]  /*29c0*/  WARPSYNC.ALL ;  /* 0x0000000000007948 */ /* 0x000fea0003800000 */
[----:B------:R-:W-:Y:S06]  /*29d0*/  BAR.SYNC.DEFER_BLOCKING 0x0 ;  /* 0x0000000000007b1d */ /* 0x000fec0000010000 */
[----:B------:R-:W-:Y:S05]  /*29e0*/  BRA `(.L_x_1319) ;  /* 0x0000000000647947 */ /* 0x000fea0003800000 */
.L_x_1316:
        /* <DEDUP_REMOVED lines=17> */
.L_x_1321:
[----:B------:R-:W2:Y:S04]  /*2b00*/  LD.E.STRONG.GPU R29, desc[UR12][R26.64] ;  /* 0x0000000c1a1d7980 */ /* 0x000ea8000c10f900 */
[----:B--2---:R-:W-:Y:S01]  /*2b10*/  CCTL.IVALL ;  /* 0x00000000ff00798f */ /* 0x004fe20002000000 */
[----:B------:R-:W-:Y:S05]  /*2b20*/  YIELD ;  /* 0x0000000000007946 */ /* 0x000fea0003800000 */
[----:B-----5:R-:W-:-:S04]  /*2b30*/  LOP3.LUT R29, R29, R28, RZ, 0x3c, !PT ;  /* 0x0000001c1d1d7212 */ /* 0x020fc800078e3cff */
[----:B------:R-:W-:-:S13]  /*2b40*/  ISETP.GT.AND P1, PT, R29, -0x1, PT ;  /* 0xffffffff1d00780c */ /* 0x000fda0003f24270 */
[----:B------:R-:W-:Y:S05]  /*2b50*/  @P1 BRA `(.L_x_1321) ;  /* 0xfffffffc00e81947 */ /* 0x000fea000383ffff */
.L_x_1320:
[----:B------:R-:W-:Y:S05]  /*2b60*/  WARPSYNC.ALL ;  /* 0x0000000000007948 */ /* 0x000fea0003800000 */
[----:B------:R-:W-:Y:S06]  /*2b70*/  BAR.SYNC.DEFER_BLOCKING 0x0 ;  /* 0x0000000000007b1d */ /* 0x000fec0000010000 */
.L_x_1319:
[----:B------:R-:W1:Y:S01]  /*2b80*/  S2R R29, SR_TID.X ;  /* 0x00000000001d7919 */ /* 0x000e620000002100 */
[----:B------:R-:W-:Y:S01]  /*2b90*/  BSSY B0, `(.L_x_1322) ;  /* 0x0000022000007945 */ /* 0x000fe20003800000 */
[----:B------:R-:W-:Y:S01]  /*2ba0*/  HFMA2.MMA R28, -RZ, RZ, 0, 0 ;  /* 0x00000000ff1c7435 */ /* 0x000fe200000001ff */
[----:B0-----:R-:W-:Y:S01]  /*2bb0*/  IMAD.MOV.U32 R27, RZ, RZ, RZ ;  /* 0x000000ffff1b7224 */ /* 0x001fe200078e00ff */
[----:B-1----:R-:W-:-:S13]  /*2bc0*/  ISETP.GT.U32.AND P1, PT, R29, 0xff, PT ;  /* 0x000000ff1d00780c */ /* 0x002fda0003f24070 */
[----:B------:R-:W-:Y:S05]  /*2bd0*/  @P1 BRA `(.L_x_1323) ;  /* 0x0000000000741947 */ /* 0x000fea0003800000 */
[----:B------:R-:W-:Y:S01]  /*2be0*/  ULDC UR5, c[0x0][0x10] ;  /* 0x0000040000057ab9 */ /* 0x000fe20000000800 */
[----:B------:R-:W0:Y:S01]  /*2bf0*/  LDC.64 R60, c[0x0][0x260] ;  /* 0x00009800ff3c7b82 */ /* 0x000e220000000a00 */
[----:B------:R-:W-:Y:S01]  /*2c00*/  UIMAD UR5, UR5, UR4, UR8 ;  /* 0x00000004050572a4 */ /* 0x000fe2000f8e0208 */
[----:B------:R-:W-:-:S04]  /*2c10*/  SHF.L.U32 R27, R29, 0x2, RZ ;  /* 0x000000021d1b7819 */ /* 0x000fc800000006ff */
[----:B------:R-:W-:Y:S02]  /*2c20*/  LOP3.LUT R27, R27, 0x7fffffc0, RZ, 0xc0, !PT ;  /* 0x7fffffc01b1b7812 */ /* 0x000fe400078ec0ff */
[----:B------:R-:W-:-:S04]  /*2c30*/  MOV R26, UR5 ;  /* 0x00000005001a7c02 */ /* 0x000fc80008000f00 */
[----:B------:R-:W-:Y:S02]  /*2c40*/  LEA R26, R26, R27, 0xa ;  /* 0x0000001b1a1a7211 */ /* 0x000fe400078e50ff */
[----:B------:R-:W-:-:S04]  /*2c50*/  LOP3.LUT R27, R29, 0xf, RZ, 0xc0, !PT ;  /* 0x0000000f1d1b7812 */ /* 0x000fc800078ec0ff */
[----:B------:R-:W-:-:S04]  /*2c60*/  IADD3 R26, R26, R27, RZ ;  /* 0x0000001b1a1a7210 */ /* 0x000fc80007ffe0ff */
[----:B------:R-:W-:-:S05]  /*2c70*/  SHF.L.U32 R30, R26, 0x1, RZ ;  /* 0x000000011a1e7819 */ /* 0x000fca00000006ff */
[C---:B------:R-:W-:Y:S02]  /*2c80*/  VIADD R28, R30.reuse, 0x20 ;  /* 0x000000201e1c7836 */ /* 0x040fe40000000000 */
[C---:B0-----:R-:W-:Y:S01]  /*2c90*/  IMAD.WIDE.U32 R26, R30.reuse, 0x4, R60 ;  /* 0x000000041e1a7825 */ /* 0x041fe200078e003c */
        /* <DEDUP_REMOVED lines=17> */
.L_x_1323:
[----:B------:R-:W-:Y:S05]  /*2db0*/  BSYNC B0 ;  /* 0x0000000000007941 */ /* 0x000fea0003800000 */
.L_x_1322:
        /* <DEDUP_REMOVED lines=14> */
[----:B0-----:R-:W-:-:S02]  /*2ea0*/  FADD.FTZ R27, R27, R26 ;  /* 0x0000001a1b1b7221 */ /* 0x001fc40000010000 */
[----:B------:R-:W0:Y:S02]  /*2eb0*/  SHFL.BFLY PT, R26, R28, 0x1, 0x1f ;  /* 0x0c201f001c1a7f89 */ /* 0x000e2400000e0000 */
[----:B0-----:R-:W-:Y:S02]  /*2ec0*/  FADD.FTZ R26, R28, R26 ;  /* 0x0000001a1c1a7221 */ /* 0x001fe40000010000 */
[----:B------:R-:W0:Y:S02]  /*2ed0*/  SHFL.BFLY PT, R28, R27, 0x1, 0x1f ;  /* 0x0c201f001b1c7f89 */ /* 0x000e2400000e0000 */
[----:B0-----:R-:W-:Y:S01]  /*2ee0*/  FADD.FTZ R27, R27, R28 ;  /* 0x0000001c1b1b7221 */ /* 0x001fe20000010000 */
        /* <DEDUP_REMOVED lines=10> */
.L_x_1325:
[----:B------:R-:W-:Y:S05]  /*2f90*/  BSYNC B0 ;  /* 0x0000000000007941 */ /* 0x000fea0003800000 */
.L_x_1324:
[----:B------:R-:W2:Y:S01]  /*2fa0*/  LDL R30, [R1+0x20] ;  /* 0x00002000011e7983 */ /* 0x000ea20000100800 */
[----:B------:R-:W-:Y:S01]  /*2fb0*/  SHF.L.U32 R58, R58, 0x10, RZ ;  /* 0x000000103a3a7819 */ /* 0x000fe200000006ff */
[----:B------:R-:W1:Y:S01]  /*2fc0*/  S2UR UR10, SR_CgaCtaId ;  /* 0x00000000000a79c3 */ /* 0x000e620000008800 */
[----:B------:R-:W-:Y:S01]  /*2fd0*/  UMOV UR5, 0x400 ;  /* 0x0000040000057882 */ /* 0x000fe20000000000 */
[----:B------:R-:W-:Y:S01]  /*2fe0*/  SHF.L.U32 R34, R34, 0x10, RZ ;  /* 0x0000001022227819 */ /* 0x000fe200000006ff */
[----:B------:R-:W-:Y:S01]  /*2ff0*/  UIADD3 UR5, UR5, 0x3480, URZ ;  /* 0x0000348005057890 */ /* 0x000fe2000fffe03f */
[----:B0-----:R-:W-:Y:S01]  /*3000*/  FADD.FTZ R28, -R24, R58 ;  /* 0x0000003a181c7221 */ /* 0x001fe20000010100 */
[----:B------:R-:W-:Y:S02]  /*3010*/  SHF.L.U32 R59, R59, 0x10, RZ ;  /* 0x000000103b3b7819 */ /* 0x000fe400000006ff */
[----:B------:R-:W-:Y:S01]  /*3020*/  SHF.L.U32 R56, R56, 0x10, RZ ;  /* 0x0000001038387819 */ /* 0x000fe200000006ff */
[----:B------:R-:W-:Y:S01]  /*3030*/  FMUL.FTZ R28, R13, R28 ;  /* 0x0000001c0d1c7220 */ /* 0x000fe20000410000 */
[----:B------:R-:W-:Y:S01]  /*3040*/  SHF.L.U32 R45, R45, 0x10, RZ ;  /* 0x000000102d2d7819 */ /* 0x000fe200000006ff */
[----:B------:R-:W-:Y:S02]  /*3050*/  BAR.SYNC.DEFER_BLOCKING 0x0 ;  /* 0x0000000000007b1d */ /* 0x000fe40000010000 */
[----:B------:R-:W-:-:S04]  /*3060*/  FFMA.FTZ R26, R3, R28, R5 ;  /* 0x0000001c031a7223 */ /* 0x000fc80000010005 */
[----:B------:R-:W-:Y:S01]  /*3070*/  FMUL.FTZ R27, R26, -1.4426950216293334961 ;  /* 0xbfb8aa3b1a1b7820 */ /* 0x000fe20000410000 */
[----:B------:R-:W-:Y:S02]  /*3080*/  SHF.L.U32 R42, R42, 0x10, RZ ;  /* 0x000000102a2a7819 */ /* 0x000fe400000006ff */
[----:B------:R-:W-:Y:S02]  /*3090*/  SHF.L.U32 R35, R35, 0x10, RZ ;  /* 0x0000001023237819 */ /* 0x000fe400000006ff */
[----:B------:R-:W-:Y:S01]  /*30a0*/  SHF.L.U32 R36, R36, 0x10, RZ ;  /* 0x0000001024247819 */ /* 0x000fe200000006ff */
[----:B------:R-:W0:Y:S01]  /*30b0*/  MUFU.EX2 R27, R27 ;  /* 0x0000001b001b7308 */ /* 0x000e220000000800 */
[----:B------:R-:W-:Y:S01]  /*30c0*/  IMAD.U32 R38, R38, 0x10000, RZ ;  /* 0x0001000026267824 */ /* 0x000fe200078e00ff */
[----:B-1----:R-:W-:Y:S01]  /*30d0*/  ULEA UR5, UR10, UR5, 0x18 ;  /* 0x000000050a057291 */ /* 0x002fe2000f8ec03f */
[----:B------:R-:W-:Y:S01]  /*30e0*/  SHF.L.U32 R39, R39, 0x10, RZ ;  /* 0x0000001027277819 */ /* 0x000fe200000006ff */
[----:B------:R-:W3:Y:S01]  /*30f0*/  LDL.LU R61, [R1+0x18] ;  /* 0x00001800013d7983 */ /* 0x000ee20000300800 */
[----:B0-----:R-:W-:Y:S01]  /*3100*/  FADD.FTZ R27, R27, 1 ;  /* 0x3f8000001b1b7421 */ /* 0x001fe20000010000 */
[C---:B------:R-:W-:Y:S01]  /*3110*/  FADD.FTZ R42, -R24.reuse, R42 ;  /* 0x0000002a182a7221 */ /* 0x040fe20000010100 */
[C---:B------:R-:W-:Y:S01]  /*3120*/  FADD.FTZ R35, -R24.reuse, R35 ;  /* 0x0000002318237221 */ /* 0x040fe20000010100 */
[----:B------:R-:W-:Y:S01]  /*3130*/  FADD.FTZ R38, -R24, R38 ;  /* 0x0000002618267221 */ /* 0x000fe20000010100 */
[----:B------:R-:W-:Y:S01]  /*3140*/  SHF.L.U32 R37, R37, 0x10, RZ ;  /* 0x0000001025257819 */ /* 0x000fe200000006ff */
[----:B------:R-:W4:Y:S01]  /*3150*/  LDL.LU R60, [R1+0xc] ;  /* 0x00000c00013c7983 */ /* 0x000f220000300800 */
[----:B------:R-:W0:Y:S01]  /*3160*/  MUFU.RCP R27, R27 ;  /* 0x0000001b001b7308 */ /* 0x000e220000001000 */
[----:B------:R-:W-:Y:S01]  /*3170*/  SHF.L.U32 R43, R43, 0x10, RZ ;  /* 0x000000102b2b7819 */ /* 0x000fe200000006ff */
[----:B------:R-:W-:Y:S01]  /*3180*/  IMAD.U32 R57, R57, 0x10000, RZ ;  /* 0x0001000039397824 */ /* 0x000fe200078e00ff */
[----:B------:R-:W5:Y:S01]  /*3190*/  LDL.LU R58, [R1+0x10] ;  /* 0x00001000013a7983 */ /* 0x000f620000300800 */
[----:B------:R-:W-:Y:S01]  /*31a0*/  SHF.L.U32 R44, R44, 0x10, RZ ;  /* 0x000000102c2c7819 */ /* 0x000fe200000006ff */
[----:B------:R-:W-:Y:S01]  /*31b0*/  ULDC.64 UR10, c[0x0][0x210] ;  /* 0x00008400000a7ab9 */ /* 0x000fe20000000a00 */
[----:B0-----:R-:W-:-:S04]  /*31c0*/  FADD.FTZ R29, -R27, 1 ;  /* 0x3f8000001b1d7421 */ /* 0x001fc80000010100 */
[----:B------:R-:W-:-:S04]  /*31d0*/  FFMA.FTZ R29, R26, R29, 1 ;  /* 0x3f8000001a1d7423 */ /* 0x000fc8000001001d */
[----:B------:R-:W-:-:S04]  /*31e0*/  FMUL.FTZ R29, R27, R29 ;  /* 0x0000001d1b1d7220 */ /* 0x000fc80000410000 */
[----:B------:R-:W-:Y:S01]  /*31f0*/  FMUL.FTZ R29, R34, R29 ;  /* 0x0000001d221d7220 */ /* 0x000fe20000410000 */
[----:B--2---:R-:W-:-:S06]  /*3200*/  LEA R26, R30, UR5, 0x3 ;  /* 0x000000051e1a7c11 */ /* 0x004fcc000f8e18ff */
[----:B------:R-:W0:Y:S02]  /*3210*/  LDS.64 R26, [R26] ;  /* 0x000000001a1a7984 */ /* 0x000e240000000a00 */
[--C-:B0-----:R-:W-:Y:S01]  /*3220*/  FFMA.FTZ R11, R2, R11, -R26.reuse ;  /* 0x0000000b020b7223 */ /* 0x101fe2000001081a */
[--C-:B------:R-:W-:Y:S01]  /*3230*/  FFMA.FTZ R12, R0, R12, -R26.reuse ;  /* 0x0000000c000c7223 */ /* 0x100fe2000001081a */
[----:B------:R-:W-:Y:S02]  /*3240*/  FFMA.FTZ R29, R3, R29, -R26 ;  /* 0x0000001d031d7223 */ /* 0x000fe4000001081a */
[-C--:B------:R-:W-:Y:S01]  /*3250*/  FFMA.FTZ R51, R51, -R27.reuse, R11 ;  /* 0x8000001b33337223 */ /* 0x080fe2000001000b */
[----:B------:R-:W-:Y:S01]  /*3260*/  FADD.FTZ R11, -R24, R59 ;  /* 0x0000003b180b7221 */ /* 0x000fe20000010100 */
[----:B------:R-:W-:Y:S01]  /*3270*/  FFMA.FTZ R12, R52, -R27, R12 ;  /* 0x8000001b340c7223 */ /* 0x000fe2000001000c */
[----:B------:R-:W-:Y:S01]  /*3280*/  FFMA.FTZ R29, -R27, R28, R29 ;  /* 0x0000001c1b1d7223 */ /* 0x000fe2000001011d */
[--C-:B------:R-:W-:Y:S01]  /*3290*/  FFMA.FTZ R10, R0, R10, -R26.reuse ;  /* 0x0000000a000a7223 */ /* 0x100fe2000001081a */
[C---:B------:R-:W-:Y:S01]  /*32a0*/  FMUL.FTZ R11, R13.reuse, R11 ;  /* 0x0000000b0d0b7220 */ /* 0x040fe20000410000 */
[C---:B------:R-:W-:Y:S01]  /*32b0*/  FMUL.FTZ R12, R13.reuse, R12 ;  /* 0x0000000c0d0c7220 */ /* 0x040fe20000410000 */
[----:B------:R-:W-:Y:S01]  /*32c0*/  FMUL.FTZ R29, R13, R29 ;  /* 0x0000001d0d1d7220 */ /* 0x000fe20000410000 */
[----:B------:R-:W-:Y:S01]  /*32d0*/  FFMA.FTZ R9, R2, R9, -R26 ;  /* 0x0000000902097223 */ /* 0x000fe2000001081a */
[----:B------:R-:W-:Y:S01]  /*32e0*/  FFMA.FTZ R28, R4, R11, R6 ;  /* 0x0000000b041c7223 */ /* 0x000fe20000010006 */
[----:B------:R-:W-:Y:S01]  /*32f0*/  SHF.L.U32 R40, R40, 0x10, RZ ;  /* 0x0000001028287819 */ /* 0x000fe200000006ff */
[----:B------:R-:W2:Y:S01]  /*3300*/  LDL.LU R52, [R1+0x14] ;  /* 0x0000140001347983 */ /* 0x000ea20000300800 */
[----:B------:R-:W-:Y:S01]  /*3310*/  F2FP.BF16.F32.PACK_AB R12, R29, R12 ;  /* 0x0000000c1d0c723e */ /* 0x000fe200000010ff */
[----:B------:R-:W-:-:S06]  /*3320*/  FMUL.FTZ R29, R28, -1.4426950216293334961 ;  /* 0xbfb8aa3b1c1d7820 */ /* 0x000fcc0000410000 */
[----:B------:R-:W0:Y:S02]  /*3330*/  MUFU.EX2 R29, R29 ;  /* 0x0000001d001d7308 */ /* 0x000e240000000800 */
[----:B0-----:R-:W-:-:S06]  /*3340*/  FADD.FTZ R29, R29, 1 ;  /* 0x3f8000001d1d7421 */ /* 0x001fcc0000010000 */
[----:B------:R-:W0:Y:S02]  /*3350*/  MUFU.RCP R29, R29 ;  /* 0x0000001d001d7308 */ /* 0x000e240000001000 */
[----:B0-----:R-:W-:-:S04]  /*3360*/  FADD.FTZ R30, -R29, 1 ;  /* 0x3f8000001d1e7421 */ /* 0x001fc80000010100 */
[----:B------:R-:W-:-:S04]  /*3370*/  FFMA.FTZ R30, R28, R30, 1 ;  /* 0x3f8000001c1e7423 */ /* 0x000fc8000001001e */
[----:B------:R-:W-:Y:S01]  /*3380*/  FMUL.FTZ R28, R29, R30 ;  /* 0x0000001e1d1c7220 */ /* 0x000fe20000410000 */
[----:B------:R-:W-:-:S04]  /*3390*/  FADD.FTZ R30, -R24, R56 ;  /* 0x00000038181e7221 */ /* 0x000fc80000010100 */
[----:B------:R-:W-:-:S04]  /*33a0*/  FMUL.FTZ R30, R13, R30 ;  /* 0x0000001e0d1e7220 */ /* 0x000fc80000410000 */
[----:B------:R-:W-:-:S04]  /*33b0*/  FFMA.FTZ R29, R3, R30, R5 ;  /* 0x0000001e031d7223 */ /* 0x000fc80000010005 */
[----:B------:R-:W-:-:S06]  /*33c0*/  FMUL.FTZ R31, R29, -1.4426950216293334961 ;  /* 0xbfb8aa3b1d1f7820 */ /* 0x000fcc0000410000 */
[----:B------:R-:W0:Y:S02]  /*33d0*/  MUFU.EX2 R31, R31 ;  /* 0x0000001f001f7308 */ /* 0x000e240000000800 */
[----:B0-----:R-:W-:-:S06]  /*33e0*/  FADD.FTZ R31, R31, 1 ;  /* 0x3f8000001f1f7421 */ /* 0x001fcc0000010000 */
[----:B------:R-:W0:Y:S01]  /*33f0*/  MUFU.RCP R31, R31 ;  /* 0x0000001f001f7308 */ /* 0x000e220000001000 */
[----:B------:R-:W-:Y:S01]  /*3400*/  FFMA.FTZ R50, R50, -R27, R10 ;  /* 0x8000001b32327223 */ /* 0x000fe2000001000a */
[----:B------:R-:W-:-:S04]  /*3410*/  FADD.FTZ R10, -R24, R45 ;  /* 0x0000002d180a7221 */ /* 0x000fc80000010100 */
[----:B------:R-:W-:Y:S01]  /*3420*/  FMUL.FTZ R10, R13, R10 ;  /* 0x0000000a0d0a7220 */ /* 0x000fe20000410000 */
[----:B0-----:R-:W-:-:S04]  /*3430*/  FADD.FTZ R32, -R31, 1 ;  /* 0x3f8000001f207421 */ /* 0x001fc80000010100 */
[----:B------:R-:W-:Y:S01]  /*3440*/  FFMA.FTZ R32, R29, R32, 1 ;  /* 0x3f8000001d207423 */ /* 0x000fe20000010020 */
[----:B------:R-:W-:-:S03]  /*3450*/  FFMA.FTZ R29, R4, R10, R6 ;  /* 0x0000000a041d7223 */ /* 0x000fc60000010006 */
[----:B------:R-:W-:Y:S01]  /*3460*/  FMUL.FTZ R31, R31, R32 ;  /* 0x000000201f1f7220 */ /* 0x000fe20000410000 */
[----:B------:R-:W-:-:S06]  /*3470*/  FMUL.FTZ R32, R29, -1.4426950216293334961 ;  /* 0xbfb8aa3b1d207820 */ /* 0x000fcc0000410000 */
[----:B------:R-:W0:Y:S02]  /*3480*/  MUFU.EX2 R32, R32 ;  /* 0x0000002000207308 */ /* 0x000e240000000800 */
[----:B0-----:R-:W-:-:S06]  /*3490*/  FADD.FTZ R32, R32, 1 ;  /* 0x3f80000020207421 */ /* 0x001fcc0000010000 */
[----:B------:R-:W0:Y:S02]  /*34a0*/  MUFU.RCP R32, R32 ;  /* 0x0000002000207308 */ /* 0x000e240000001000 */
[----:B0-----:R-:W-:-:S04]  /*34b0*/  FADD.FTZ R33, -R32, 1 ;  /* 0x3f80000020217421 */ /* 0x001fc80000010100 */
[----:B------:R-:W-:Y:S01]  /*34c0*/  FFMA.FTZ R33, R29, R33, 1 ;  /* 0x3f8000001d217423 */ /* 0x000fe20000010021 */
[----:B------:R-:W-:-:S03]  /*34d0*/  FMUL.FTZ R29, R13, R42 ;  /* 0x0000002a0d1d7220 */ /* 0x000fc60000410000 */
[----:B------:R-:W-:Y:S01]  /*34e0*/  FMUL.FTZ R32, R32, R33 ;  /* 0x0000002120207220 */ /* 0x000fe20000410000 */
[----:B------:R-:W-:-:S04]  /*34f0*/  FFMA.FTZ R33, R3, R29, R5 ;  /* 0x0000001d03217223 */ /* 0x000fc80000010005 */
[----:B------:R-:W-:-:S06]  /*3500*/  FMUL.FTZ R34, R33, -1.4426950216293334961 ;  /* 0xbfb8aa3b21227820 */ /* 0x000fcc0000410000 */
[----:B------:R-:W0:Y:S02]  /*3510*/  MUFU.EX2 R34, R34 ;  /* 0x0000002200227308 */ /* 0x000e240000000800 */
[----:B0-----:R-:W-:-:S06]  /*3520*/  FADD.FTZ R34, R34, 1 ;  /* 0x3f80000022227421 */ /* 0x001fcc0000010000 */
[----:B------:R-:W0:Y:S02]  /*3530*/  MUFU.RCP R34, R34 ;  /* 0x0000002200227308 */ /* 0x000e240000001000 */
[----:B0-----:R-:W-:-:S04]  /*3540*/  FADD.FTZ R42, -R34, 1 ;  /* 0x3f800000222a7421 */ /* 0x001fc80000010100 */
[----:B------:R-:W-:Y:S01]  /*3550*/  FFMA.FTZ R42, R33, R42, 1 ;  /* 0x3f800000212a7423 */ /* 0x000fe2000001002a */
[----:B------:R-:W-:-:S04]  /*3560*/  FMUL.FTZ R33, R13, R35 ;  /* 0x000000230d217220 */ /* 0x000fc80000410000 */
[----:B------:R-:W-:Y:S01]  /*3570*/  FFMA.FTZ R35, R4, R33, R6 ;  /* 0x0000002104237223 */ /* 0x000fe20000010006 */
[----:B------:R-:W-:-:S03]  /*3580*/  FMUL.FTZ R34, R34, R42 ;  /* 0x0000002a22227220 */ /* 0x000fc60000410000 */
[----:B------:R-:W-:-:S06]  /*3590*/  FMUL.FTZ R42, R35, -1.4426950216293334961 ;  /* 0xbfb8aa3b232a7820 */ /* 0x000fcc0000410000 */
[----:B------:R-:W0:Y:S02]  /*35a0*/  MUFU.EX2 R42, R42 ;  /* 0x0000002a002a7308 */ /* 0x000e240000000800 */
[----:B0-----:R-:W-:-:S06]  /*35b0*/  FADD.FTZ R42, R42, 1 ;  /* 0x3f8000002a2a7421 */ /* 0x001fcc0000010000 */
[----:B------:R-:W0:Y:S01]  /*35c0*/  MUFU.RCP R42, R42 ;  /* 0x0000002a002a7308 */ /* 0x000e220000001000 */
[----:B------:R-:W-:Y:S01]  /*35d0*/  FMUL.FTZ R34, R36, R34 ;  /* 0x0000002224227220 */ /* 0x000fe20000410000 */
        /* <DEDUP_REMOVED lines=8> */
[----:B------:R-:W0:Y:S01]  /*3660*/  MUFU.RCP R38, R38 ;  /* 0x0000002600267308 */ /* 0x000e220000001000 */
[----:B------:R-:W-:Y:S01]  /*3670*/  FADD.FTZ R24, -R24, R39 ;  /* 0x0000002718187221 */ /* 0x000fe20000010100 */
[----:B------:R-:W-:-:S03]  /*3680*/  FMUL.FTZ R42, R37, R42 ;  /* 0x0000002a252a7220 */ /* 0x000fc60000410000 */
[----:B------:R-:W-:Y:S01]  /*3690*/  FMUL.FTZ R24, R13, R24 ;  /* 0x000000180d187220 */ /* 0x000fe20000410000 */
[----:B0-----:R-:W-:-:S04]  /*36a0*/  FADD.FTZ R37, -R38, 1 ;  /* 0x3f80000026257421 */ /* 0x001fc80000010100 */
[----:B------:R-:W-:Y:S01]  /*36b0*/  FFMA.FTZ R37, R36, R37, 1 ;  /* 0x3f80000024257423 */ /* 0x000fe20000010025 */
[----:B------:R-:W-:-:S04]  /*36c0*/  FFMA.FTZ R36, R4, R24, R6 ;  /* 0x0000001804247223 */ /* 0x000fc80000010006 */
[----:B------:R-:W-:-:S06]  /*36d0*/  FMUL.FTZ R39, R36, -1.4426950216293334961 ;  /* 0xbfb8aa3b24277820 */ /* 0x000fcc0000410000 */
[----:B------:R-:W0:Y:S02]  /*36e0*/  MUFU.EX2 R39, R39 ;  /* 0x0000002700277308 */ /* 0x000e240000000800 */
[----:B0-----:R-:W-:-:S06]  /*36f0*/  FADD.FTZ R39, R39, 1 ;  /* 0x3f80000027277421 */ /* 0x001fcc0000010000 */
[----:B------:R-:W0:Y:S01]  /*3700*/  MUFU.RCP R39, R39 ;  /* 0x0000002700277308 */ /* 0x000e220000001000 */
[----:B------:R-:W-:Y:S01]  /*3710*/  FMUL.FTZ R37, R38, R37 ;  /* 0x0000002526257220 */ /* 0x000fe20000410000 */
[----:B------:R-:W-:Y:S01]  /*3720*/  SHF.L.U32 R41, R41, 0x10, RZ ;  /* 0x0000001029297819 */ /* 0x000fe200000006ff */
[----:B------:R-:W-:Y:S01]  /*3730*/  FFMA.FTZ R49, R49, -R27, R9 ;  /* 0x8000001b31317223 */ /* 0x000fe20000010009 */
[----:B------:R-:W-:Y:S01]  /*3740*/  FFMA.FTZ R9, R0, R8, -R26 ;  /* 0x0000000800097223 */ /* 0x000fe2000001081a */
[----:B------:R-:W-:Y:S01]  /*3750*/  FMUL.FTZ R32, R43, R32 ;  /* 0x000000202b207220 */ /* 0x000fe20000410000 */
[----:B0-----:R-:W-:-:S04]  /*3760*/  FADD.FTZ R38, -R39, 1 ;  /* 0x3f80000027267421 */ /* 0x001fc80000010100 */
[----:B------:R-:W-:-:S04]  /*3770*/  FFMA.FTZ R38, R36, R38, 1 ;  /* 0x3f80000024267423 */ /* 0x000fc80000010026 */
[----:B------:R-:W-:Y:S01]  /*3780*/  FMUL.FTZ R38, R39, R38 ;  /* 0x0000002627267220 */ /* 0x000fe20000410000 */
[----:B------:R-:W-:Y:S01]  /*3790*/  FMUL.FTZ R28, R57, R28 ;  /* 0x0000001c391c7220 */ /* 0x000fe20000410000 */
[----:B------:R-:W-:Y:S01]  /*37a0*/  FMUL.FTZ R31, R44, R31 ;  /* 0x0000001f2c1f7220 */ /* 0x000fe20000410000 */
[----:B------:R-:W-:Y:S01]  /*37b0*/  FMUL.FTZ R37, R40, R37 ;  /* 0x0000002528257220 */ /* 0x000fe20000410000 */
[----:B------:R-:W-:Y:S01]  /*37c0*/  FMUL.FTZ R38, R41, R38 ;  /* 0x0000002629267220 */ /* 0x000fe20000410000 */
[C-C-:B------:R-:W-:Y:S01]  /*37d0*/  FFMA.FTZ R34, R3.reuse, R34, -R26.reuse ;  /* 0x0000002203227223 */ /* 0x140fe2000001081a */
[----:B------:R-:W-:Y:S01]  /*37e0*/  FFMA.FTZ R48, R48, -R27, R9 ;  /* 0x8000001b30307223 */ /* 0x000fe20000010009 */
[--C-:B------:R-:W-:Y:S01]  /*37f0*/  FFMA.FTZ R8, R2, R7, -R26.reuse ;  /* 0x0000000702087223 */ /* 0x100fe2000001081a */
[--C-:B------:R-:W-:Y:S01]  /*3800*/  FFMA.FTZ R9, R4, R32, -R26.reuse ;  /* 0x0000002004097223 */ /* 0x100fe2000001081a */
[--C-:B------:R-:W-:Y:S01]  /*3810*/  FFMA.FTZ R15, R0, R15, -R26.reuse ;  /* 0x0000000f000f7223 */ /* 0x100fe2000001081a */
[--C-:B------:R-:W-:Y:S01]  /*3820*/  FFMA.FTZ R25, R2, R25, -R26.reuse ;  /* 0x0000001902197223 */ /* 0x100fe2000001081a */
[C-C-:B------:R-:W-:Y:S01]  /*3830*/  FFMA.FTZ R28, R4.reuse, R28, -R26.reuse ;  /* 0x0000001c041c7223 */ /* 0x140fe2000001081a */
[C-C-:B------:R-:W-:Y:S01]  /*3840*/  FFMA.FTZ R31, R3.reuse, R31, -R26.reuse ;  /* 0x0000001f031f7223 */ /* 0x140fe2000001081a */
[C-C-:B------:R-:W-:Y:S01]  /*3850*/  FFMA.FTZ R42, R4.reuse, R42, -R26.reuse ;  /* 0x0000002a042a7223 */ /* 0x140fe2000001081a */
[--C-:B------:R-:W-:Y:S01]  /*3860*/  FFMA.FTZ R32, R3, R37, -R26.reuse ;  /* 0x0000002503207223 */ /* 0x100fe2000001081a */
[----:B------:R-:W-:Y:S01]  /*3870*/  FFMA.FTZ R7, R4, R38, -R26 ;  /* 0x0000002604077223 */ /* 0x000fe2000001081a */
[----:B------:R-:W-:-:S02]  /*3880*/  FFMA.FTZ R26, -R27, R29, R34 ;  /* 0x0000001d1b1a7223 */ /* 0x000fc40000010122 */
[----:B------:R-:W5:Y:S01]  /*3890*/  LDL.LU R34, [R1+0x4] ;  /* 0x0000040001227983 */ /* 0x000f620000300800 */
[----:B------:R-:W-:-:S03]  /*38a0*/  FFMA.FTZ R42, -R27, R33, R42 ;  /* 0x000000211b2a7223 */ /* 0x000fc6000001012a */
[----:B------:R-:W5:Y:S01]  /*38b0*/  LDL.LU R33, [R1+0x8] ;  /* 0x0000080001217983 */ /* 0x000f620000300800 */
[----:B------:R-:W-:-:S03]  /*38c0*/  FFMA.FTZ R30, -R27, R30, R31 ;  /* 0x0000001e1b1e7223 */ /* 0x000fc6000001011f */
[----:B------:R-:W5:Y:S01]  /*38d0*/  LDL.LU R31, [R1] ;  /* 0x00000000011f7983 */ /* 0x000f620000300800 */
[----:B------:R-:W-:Y:S01]  /*38e0*/  FFMA.FTZ R28, -R27, R11, R28 ;  /* 0x0000000b1b1c7223 */ /* 0x000fe2000001011c */
[----:B------:R-:W-:Y:S01]  /*38f0*/  FMUL.FTZ R51, R13, R51 ;  /* 0x000000330d337220 */ /* 0x000fe20000410000 */
[-C--:B------:R-:W-:Y:S02]  /*3900*/  FFMA.FTZ R36, R47, -R27.reuse, R8 ;  /* 0x8000001b2f247223 */ /* 0x080fe40000010008 */
[----:B------:R-:W-:Y:S01]  /*3910*/  FMUL.FTZ R28, R13, R28 ;  /* 0x0000001c0d1c7220 */ /* 0x000fe20000410000 */
[C---:B------:R-:W-:Y:S01]  /*3920*/  FFMA.FTZ R10, -R27.reuse, R10, R9 ;  /* 0x0000000a1b0a7223 */ /* 0x040fe20000010109 */
[----:B--2---:R-:W-:Y:S01]  /*3930*/  IADD3 R8, P1, R52, UR10, RZ ;  /* 0x0000000a34087c10 */ /* 0x004fe2000ff3e0ff */
[C---:B------:R-:W-:Y:S01]  /*3940*/  FFMA.FTZ R24, -R27.reuse, R24, R7 ;  /* 0x000000181b187223 */ /* 0x040fe20000010107 */
[-C--:B------:R-:W-:Y:S01]  /*3950*/  FFMA.FTZ R46, R46, -R27.reuse, R15 ;  /* 0x8000001b2e2e7223 */ /* 0x080fe2000001000f */
[----:B------:R-:W-:Y:S01]  /*3960*/  FFMA.FTZ R14, R14, -R27, R25 ;  /* 0x8000001b0e0e7223 */ /* 0x000fe20000010019 */
[----:B------:R-:W-:Y:S01]  /*3970*/  FFMA.FTZ R32, -R27, R35, R32 ;  /* 0x000000231b207223 */ /* 0x000fe20000010120 */
[----:B------:R-:W-:Y:S01]  /*3980*/  F2FP.BF16.F32.PACK_AB R7, R28, R51 ;  /* 0x000000331c07723e */ /* 0x000fe200000010ff */
[C---:B------:R-:W-:Y:S01]  /*3990*/  FMUL.FTZ R50, R13.reuse, R50 ;  /* 0x000000320d327220 */ /* 0x040fe20000410000 */
[----:B------:R-:W-:Y:S01]  /*39a0*/  FMUL.FTZ R11, R13, R30 ;  /* 0x0000001e0d0b7220 */ /* 0x000fe20000410000 */
[----:B---3--:R-:W-:Y:S01]  /*39b0*/  IADD3.X R9, R61, UR11, RZ, P1, !PT ;  /* 0x0000000b3d097c10 */ /* 0x008fe20008ffe4ff */
[C---:B------:R-:W-:Y:S01]  /*39c0*/  FMUL.FTZ R49, R13.reuse, R49 ;  /* 0x000000310d317220 */ /* 0x040fe20000410000 */
[C---:B------:R-:W-:Y:S01]  /*39d0*/  FMUL.FTZ R28, R13.reuse, R10 ;  /* 0x0000000a0d1c7220 */ /* 0x040fe20000410000 */
[C---:B------:R-:W-:Y:S01]  /*39e0*/  FMUL.FTZ R48, R13.reuse, R48 ;  /* 0x000000300d307220 */ /* 0x040fe20000410000 */
[C---:B------:R-:W-:Y:S01]  /*39f0*/  FMUL.FTZ R29, R13.reuse, R26 ;  /* 0x0000001a0d1d7220 */ /* 0x040fe20000410000 */
[----:B----4-:R-:W-:Y:S01]  /*3a00*/  IADD3 R10, P1, R60, UR10, RZ ;  /* 0x0000000a3c0a7c10 */ /* 0x010fe2000ff3e0ff */
[C---:B------:R-:W-:Y:S01]  /*3a10*/  FMUL.FTZ R36, R13.reuse, R36 ;  /* 0x000000240d247220 */ /* 0x040fe20000410000 */
[C---:B------:R-:W-:Y:S01]  /*3a20*/  FMUL.FTZ R46, R13.reuse, R46 ;  /* 0x0000002e0d2e7220 */ /* 0x040fe20000410000 */
[C---:B------:R-:W-:Y:S01]  /*3a30*/  FMUL.FTZ R14, R13.reuse, R14 ;  /* 0x0000000e0d0e7220 */ /* 0x040fe20000410000 */
[C---:B------:R-:W-:Y:S01]  /*3a40*/  FMUL.FTZ R27, R13.reuse, R42 ;  /* 0x0000002a0d1b7220 */ /* 0x040fe20000410000 */
[C---:B------:R-:W-:Y:S01]  /*3a50*/  FMUL.FTZ R15, R13.reuse, R32 ;  /* 0x000000200d0f7220 */ /* 0x040fe20000410000 */
[----:B------:R-:W-:Y:S01]  /*3a60*/  FMUL.FTZ R25, R13, R24 ;  /* 0x000000180d197220 */ /* 0x000fe20000410000 */
[----:B------:R-:W-:Y:S01]  /*3a70*/  PRMT R26, R12, 0x7632, R26 ;  /* 0x000076320c1a7816 */ /* 0x000fe2000000001a */
[----:B------:R-:W-:Y:S01]  /*3a80*/  STG.E.U16 desc[UR12][R8.64], R12 ;  /* 0x0000000c08007986 */ /* 0x000fe2000c10150c */
[----:B------:R-:W-:-:S02]  /*3a90*/  F2FP.BF16.F32.PACK_AB R50, R11, R50 ;  /* 0x000000320b32723e */ /* 0x000fc400000010ff */
[----:B------:R-:W-:Y:S02]  /*3aa0*/  PRMT R13, R7, 0x7632, R13 ;  /* 0x00007632070d7816 */ /* 0x000fe4000000000d */
[----:B-----5:R-:W-:Y:S02]  /*3ab0*/  IADD3.X R11, R58, UR11, RZ, P1, !PT ;  /* 0x0000000b3a0b7c10 */ /* 0x020fe40008ffe4ff */
[----:B------:R-:W-:Y:S02]  /*3ac0*/  F2FP.BF16.F32.PACK_AB R49, R28, R49 ;  /* 0x000000311c31723e */ /* 0x000fe400000010ff */
[----:B------:R-:W-:Y:S01]  /*3ad0*/  F2FP.BF16.F32.PACK_AB R48, R29, R48 ;  /* 0x000000301d30723e */ /* 0x000fe200000010ff */
[----:B------:R0:W-:Y:S01]  /*3ae0*/  STG.E.U16 desc[UR12][R8.64+0x4], R7 ;  /* 0x0000040708007986 */ /* 0x0001e2000c10150c */
[----:B------:R-:W-:-:S03]  /*3af0*/  PRMT R24, R50, 0x7632, R24 ;  /* 0x0000763232187816 */ /* 0x000fc60000000018 */
[----:B------:R-:W-:Y:S01]  /*3b00*/  STG.E.U16 desc[UR12][R8.64+0x2], R26 ;  /* 0x0000021a08007986 */ /* 0x000fe2000c10150c */
[----:B------:R-:W-:-:S03]  /*3b10*/  F2FP.BF16.F32.PACK_AB R27, R27, R36 ;  /* 0x000000241b1b723e */ /* 0x000fc600000010ff */
[----:B------:R1:W-:Y:S01]  /*3b20*/  STG.E.U16 desc[UR12][R8.64+0x6], R13 ;  /* 0x0000060d08007986 */ /* 0x0003e2000c10150c */
[----:B------:R-:W-:Y:S02]  /*3b30*/  F2FP.BF16.F32.PACK_AB R15, R15, R46 ;  /* 0x0000002e0f0f723e */ /* 0x000fe400000010ff */
[----:B0-----:R-:W-:Y:S02]  /*3b40*/  PRMT R7, R49, 0x7632, R7 ;  /* 0x0000763231077816 */ /* 0x001fe40000000007 */
[----:B------:R-:W-:Y:S01]  /*3b50*/  F2FP.BF16.F32.PACK_AB R14, R25, R14 ;  /* 0x0000000e190e723e */ /* 0x000fe200000010ff */
[----:B------:R-:W-:Y:S01]  /*3b60*/  STG.E.U16 desc[UR12][R10.64], R50 ;  /* 0x000000320a007986 */ /* 0x000fe2000c10150c */
[----:B-1----:R-:W-:-:S03]  /*3b70*/  PRMT R9, R48, 0x7632, R9 ;  /* 0x0000763230097816 */ /* 0x002fc60000000009 */
[----:B------:R-:W-:Y:S04]  /*3b80*/  STG.E.U16 desc[UR12][R10.64+0x2], R24 ;  /* 0x000002180a007986 */ /* 0x000fe8000c10150c */
[----:B------:R-:W-:Y:S04]  /*3b90*/  STG.E.U16 desc[UR12][R10.64+0x4], R49 ;  /* 0x000004310a007986 */ /* 0x000fe8000c10150c */
[----:B------:R0:W-:Y:S02]  /*3ba0*/  STG.E.U16 desc[UR12][R10.64+0x6], R7 ;  /* 0x000006070a007986 */ /* 0x0001e4000c10150c */
[----:B0-----:R-:W-:-:S02]  /*3bb0*/  PRMT R11, R27, 0x7632, R11 ;  /* 0x000076321b0b7816 */ /* 0x001fc4000000000b */
[----:B------:R-:W-:Y:S02]  /*3bc0*/  PRMT R7, R15, 0x7632, R7 ;  /* 0x000076320f077816 */ /* 0x000fe40000000007 */
[----:B------:R-:W-:Y:S01]  /*3bd0*/  PRMT R10, R14, 0x7632, R10 ;  /* 0x000076320e0a7816 */ /* 0x000fe2000000000a */
[----:B------:R-:W-:Y:S01]  /*3be0*/  ULOP3.LUT UR4, UR4, 0x1, URZ, 0x3c, !UPT ;  /* 0x0000000104047892 */ /* 0x000fe2000f8e3c3f */
[----:B------:R-:W-:Y:S01]  /*3bf0*/  UMOV UR5, UR9 ;  /* 0x0000000900057c82 */ /* 0x000fe20008000000 */
[----:B------:R-:W-:-:S04]  /*3c00*/  IADD3 R12, P1, R34, UR10, RZ ;  /* 0x0000000a220c7c10 */ /* 0x000fc8000ff3e0ff */
[----:B------:R-:W-:Y:S02]  /*3c10*/  IADD3.X R13, R33, UR11, RZ, P1, !PT ;  /* 0x0000000b210d7c10 */ /* 0x000fe40008ffe4ff */
[----:B------:R-:W-:-:S03]  /*3c20*/  IADD3 R8, P1, R55, UR10, RZ ;  /* 0x0000000a37087c10 */ /* 0x000fc6000ff3e0ff */
[----:B------:R0:W-:Y:S04]  /*3c30*/  STG.E.U16 desc[UR12][R12.64+0x2], R9 ;  /* 0x000002090c007986 */ /* 0x0001e8000c10150c */
[----:B------:R1:W-:Y:S04]  /*3c40*/  STG.E.U16 desc[UR12][R12.64], R48 ;  /* 0x000000300c007986 */ /* 0x0003e8000c10150c */
[----:B------:R1:W-:Y:S01]  /*3c50*/  STG.E.U16 desc[UR12][R12.64+0x4], R27 ;  /* 0x0000041b0c007986 */ /* 0x0003e2000c10150c */
[----:B0-----:R-:W-:-:S03]  /*3c60*/  IADD3.X R9, R31, UR11, RZ, P1, !PT ;  /* 0x0000000b1f097c10 */ /* 0x001fc60008ffe4ff */
[----:B------:R1:W-:Y:S04]  /*3c70*/  STG.E.U16 desc[UR12][R12.64+0x6], R11 ;  /* 0x0000060b0c007986 */ /* 0x0003e8000c10150c */
[----:B------:R1:W-:Y:S04]  /*3c80*/  STG.E.U16 desc[UR12][R8.64], R15 ;  /* 0x0000000f08007986 */ /* 0x0003e8000c10150c */
[----:B------:R1:W-:Y:S04]  /*3c90*/  STG.E.U16 desc[UR12][R8.64+0x2], R7 ;  /* 0x0000020708007986 */ /* 0x0003e8000c10150c */
[----:B------:R1:W-:Y:S04]  /*3ca0*/  STG.E.U16 desc[UR12][R8.64+0x4], R14 ;  /* 0x0000040e08007986 */ /* 0x0003e8000c10150c */
[----:B------:R1:W-:Y:S01]  /*3cb0*/  STG.E.U16 desc[UR12][R8.64+0x6], R10 ;  /* 0x0000060a08007986 */ /* 0x0003e2000c10150c */
[----:B------:R-:W-:Y:S01]  /*3cc0*/  UMOV UR10, UR7 ;  /* 0x00000007000a7c82 */ /* 0x000fe20008000000 */
[----:B------:R-:W-:Y:S05]  /*3cd0*/  @!P0 BRA `(.L_x_1326) ;  /* 0xffffffc800588947 */ /* 0x000fea000383ffff */
.L_x_1310:
[----:B------:R-:W-:-:S04]  /*3ce0*/  ULEA UR7, UR8, UR16, 0x6 ;  /* 0x0000001008077291 */ /* 0x000fc8000f8e303f */
[----:B------:R-:W-:-:S04]  /*3cf0*/  USHF.L.U32 UR7, UR7, 0x5, URZ ;  /* 0x0000000507077899 */ /* 0x000fc8000800063f */
[----:B------:R-:W-:-:S06]  /*3d00*/  UISETP.GT.AND UP0, UPT, UR7, 0x13f, UPT ;  /* 0x0000013f0700788c */ /* 0x000fcc000bf04270 */
[----:B------:R-:W-:-:S13]  /*3d10*/  PLOP3.LUT P0, PT, PT, PT, UP0, 0x80, 0x0 ;  /* 0x000000000000781c */ /* 0x000fda0003f0f008 */
[----:B------:R-:W-:Y:S05]  /*3d20*/  @P0 EXIT ;  /* 0x000000000000094d */ /* 0x000fea0003800000 */
[----:B-1----:R-:W1:Y:S01]  /*3d30*/  S2R R48, SR_TID.X ;  /* 0x0000000000307919 */ /* 0x002e620000002100 */
[----:B------:R-:W-:Y:S01]  /*3d40*/  LOP3.LUT R44, RZ, UR14, RZ, 0x33, !PT ;  /* 0x0000000eff2c7c12 */ /* 0x000fe2000f8e33ff */
[----:B------:R-:W-:Y:S01]  /*3d50*/  IMAD.MOV.U32 R42, RZ, RZ, 0x14 ;  /* 0x00000014ff2a7424 */ /* 0x000fe200078e00ff */
[----:B0-----:R-:W-:Y:S01]  /*3d60*/  LOP3.LUT R3, RZ, UR15, RZ, 0x33, !PT ;  /* 0x0000000fff037c12 */ /* 0x001fe2000f8e33ff */
[----:B------:R-:W-:Y:S01]  /*3d70*/  UISETP.LT.U32.AND UP0, UPT, UR14, 0x5, UPT ;  /* 0x000000050e00788c */ /* 0x000fe2000bf01070 */
[C---:B------:R-:W-:Y:S02]  /*3d80*/  ISETP.GT.U32.AND P0, PT, R44.reuse, -0x6, PT ;  /* 0xfffffffa2c00780c */ /* 0x040fe40003f04070 */
[----:B------:R-:W-:Y:S01]  /*3d90*/  MOV R11, 0xffffffff ;  /* 0xffffffff000b7802 */ /* 0x000fe20000000f00 */
[----:B------:R-:W-:Y:S01]  /*3da0*/  UISETP.LT.AND.EX UP0, UPT, UR15, URZ, UPT, UP0 ;  /* 0x0000003f0f00728c */ /* 0x000fe2000bf01300 */
[C---:B------:R-:W-:Y:S02]  /*3db0*/  ISETP.GT.AND.EX P0, PT, R3.reuse, -0x1, PT, P0 ;  /* 0xffffffff0300780c */ /* 0x040fe40003f04300 */
[----:B------:R-:W-:Y:S01]  /*3dc0*/  MOV R41, UR7 ;  /* 0x0000000700297c02 */ /* 0x000fe20008000f00 */
[----:B------:R-:W-:Y:S01]  /*3dd0*/  USEL UR4, UR14, 0x5, UP0 ;  /* 0x000000050e047887 */ /* 0x000fe20008000000 */
[----:B------:R-:W-:Y:S01]  /*3de0*/  SEL R44, R44, 0xfffffffa, P0 ;  /* 0xfffffffa2c2c7807 */ /* 0x000fe20000000000 */
[----:B------:R-:W-:Y:S01]  /*3df0*/  USEL UR5, UR15, URZ, UP0 ;  /* 0x0000003f0f057287 */ /* 0x000fe20008000000 */
[----:B------:R-:W-:-:S02]  /*3e00*/  SEL R3, R3, 0xffffffff, P0 ;  /* 0xffffffff03037807 */ /* 0x000fc40000000000 */
[C---:B------:R-:W-:Y:S01]  /*3e10*/  SHF.L.U32 R45, R44.reuse, 0x6, RZ ;  /* 0x000000062c2d7819 */ /* 0x040fe200000006ff */
[----:B------:R-:W-:Y:S01]  /*3e20*/  USHF.L.U64.HI UR5, UR4, 0x6, UR5 ;  /* 0x0000000604057899 */ /* 0x000fe20008010205 */
[----:B------:R-:W-:Y:S01]  /*3e30*/  SHF.L.U64.HI R44, R44, 0x6, R3 ;  /* 0x000000062c2c7819 */ /* 0x000fe20000010203 */
[----:B------:R-:W-:Y:S01]  /*3e40*/  USHF.L.U32 UR4, UR4, 0x6, URZ ;  /* 0x0000000604047899 */ /* 0x000fe2000800063f */
[--C-:B-1----:R-:W-:Y:S02]  /*3e50*/  SHF.R.U32.HI R46, RZ, 0x5, R48.reuse ;  /* 0x00000005ff2e7819 */ /* 0x102fe40000011630 */
[----:B------:R-:W-:Y:S02]  /*3e60*/  SHF.R.U32.HI R43, RZ, 0x4, R48 ;  /* 0x00000004ff2b7819 */ /* 0x000fe40000011630 */
[----:B------:R-:W-:Y:S02]  /*3e70*/  IADD3 R7, P0, P1, -R45, -0x41, -R46 ;  /* 0xffffffbf2d077810 */ /* 0x000fe4000791e92e */
[----:B------:R-:W-:-:S02]  /*3e80*/  VIADDMNMX.U32 R42, R43, R42, 0x20, !PT ;  /* 0x000000202b2a7446 */ /* 0x000fc4000780002a */
[----:B------:R-:W-:Y:S02]  /*3e90*/  IADD3.X R11, ~R44, -0x1, R11, P0, P1 ;  /* 0xffffffff2c0b7810 */ /* 0x000fe400007e250b */
[----:B------:R-:W-:Y:S02]  /*3ea0*/  LOP3.LUT R9, RZ, R43, RZ, 0x33, !PT ;  /* 0x0000002bff097212 */ /* 0x000fe400078e33ff */
[----:B------:R-:W-:Y:S01]  /*3eb0*/  IADD3 R39, P1, R46, 0x14, RZ ;  /* 0x000000142e277810 */ /* 0x000fe20007f3e0ff */
[----:B------:R-:W-:Y:S01]  /*3ec0*/  IMAD.WIDE.U32 R2, R11, -0x33333333, RZ ;  /* 0xcccccccd0b027825 */ /* 0x000fe200078e00ff */
[----:B------:R-:W-:Y:S02]  /*3ed0*/  IADD3 R42, R42, R9, RZ ;  /* 0x000000092a2a7210 */ /* 0x000fe40007ffe0ff */
[----:B------:R-:W-:Y:S01]  /*3ee0*/  IADD3 R49, P2, R46, 0x1e, RZ ;  /* 0x0000001e2e317810 */ /* 0x000fe20007f5e0ff */
[----:B------:R-:W-:Y:S01]  /*3ef0*/  IMAD.X R37, RZ, RZ, RZ, P1 ;  /* 0x000000ffff257224 */ /* 0x000fe200008e06ff */
[----:B------:R-:W-:Y:S01]  /*3f00*/  LOP3.LUT R50, R48, 0xf, RZ, 0xc0, !PT ;  /* 0x0000000f30327812 */ /* 0x000fe200078ec0ff */
[----:B------:R-:W-:Y:S01]  /*3f10*/  IMAD.WIDE.U32 R4, P0, R7, -0x33333334, R2 ;  /* 0xcccccccc07047825 */ /* 0x000fe20007800002 */
[----:B------:R-:W-:-:S03]  /*3f20*/  IADD3.X R47, RZ, RZ, RZ, P2, !PT ;  /* 0x000000ffff2f7210 */ /* 0x000fc600017fe4ff */
[----:B------:R-:W-:Y:S01]  /*3f30*/  IMAD.WIDE.U32 R2, R7, -0x33333333, RZ ;  /* 0xcccccccd07027825 */ /* 0x000fe200078e00ff */
[----:B------:R-:W-:Y:S02]  /*3f40*/  IADD3.X R7, RZ, RZ, RZ, P0, !PT ;  /* 0x000000ffff077210 */ /* 0x000fe400007fe4ff */
[----:B------:R-:W-:Y:S02]  /*3f50*/  MOV R6, R5 ;  /* 0x0000000500067202 */ /* 0x000fe40000000f00 */
        /* <DEDUP_REMOVED lines=10> */
.L_x_1343:
[----:B------:R-:W-:Y:S01]  /*4000*/  ISETP.LT.U32.AND P0, PT, R46, UR4, PT ;  /* 0x000000042e007c0c */ /* 0x000fe2000bf01070 */
[----:B------:R-:W-:Y:S01]  /*4010*/  BSSY B0, `(.L_x_1327) ;  /* 0x00000b2000007945 */ /* 0x000fe20003800000 */
[----:B0--3--:R-:W-:Y:S01]  /*4020*/  MOV R2, UR5 ;  /* 0x0000000500027c02 */ /* 0x009fe20008000f00 */
[----:B------:R-:W-:Y:S01]  /*4030*/  HFMA2.MMA R51, -RZ, RZ, 0, 0 ;  /* 0x00000000ff337435 */ /* 0x000fe200000001ff */
[----:B------:R-:W-:Y:S02]  /*4040*/  MOV R54, RZ ;  /* 0x000000ff00367202 */ /* 0x000fe40000000f00 */
[----:B------:R-:W-:-:S13]  /*4050*/  ISETP.GT.AND.EX P0, PT, R2, RZ, PT, P0 ;  /* 0x000000ff0200720c */ /* 0x000fda0003f04300 */
[----:B-12---:R-:W-:Y:S05]  /*4060*/  @!P0 BRA `(.L_x_1328) ;  /* 0x0000000800b08947 */ /* 0x006fea0003800000 */
[----:B------:R-:W-:Y:S01]  /*4070*/  ISETP.NE.U32.AND P1, PT, R0, RZ, PT ;  /* 0x000000ff0000720c */ /* 0x000fe20003f25070 */
[----:B------:R-:W-:Y:S01]  /*4080*/  BSSY B1, `(.L_x_1329) ;  /* 0x0000028000017945 */ /* 0x000fe20003800000 */
[--C-:B------:R-:W-:Y:S01]  /*4090*/  IADD3 R2, P2, P3, -R45, -0x41, -R46.reuse ;  /* 0xffffffbf2d027810 */ /* 0x100fe20007b5e92e */
[----:B------:R-:W-:Y:S01]  /*40a0*/  IMAD.MOV.U32 R53, RZ, RZ, R46 ;  /* 0x000000ffff357224 */ /* 0x000fe200078e002e */
[----:B------:R-:W-:Y:S02]  /*40b0*/  ISETP.NE.AND.EX P1, PT, RZ, RZ, PT, P1 ;  /* 0x000000ffff00720c */ /* 0x000fe40003f25310 */
[----:B------:R-:W-:Y:S02]  /*40c0*/  MOV R3, 0xffffffff ;  /* 0xffffffff00037802 */ /* 0x000fe40000000f00 */
[----:B------:R-:W-:Y:S02]  /*40d0*/  ISETP.GE.U32.AND P0, PT, R2, 0x1e, PT ;  /* 0x0000001e0200780c */ /* 0x000fe40003f06070 */
[----:B------:R-:W-:-:S02]  /*40e0*/  IADD3.X R3, ~R44, -0x1, R3, P2, P3 ;  /* 0xffffffff2c037810 */ /* 0x000fc400017e6503 */
[----:B------:R-:W-:Y:S02]  /*40f0*/  SHF.R.S32.HI R9, RZ, 0x1f, R41 ;  /* 0x0000001fff097819 */ /* 0x000fe40000011429 */
[----:B------:R-:W-:Y:S02]  /*4100*/  ISETP.GE.U32.AND.EX P0, PT, R3, RZ, PT, P0 ;  /* 0x000000ff0300720c */ /* 0x000fe40003f06100 */
[----:B------:R-:W-:Y:S02]  /*4110*/  MOV R54, RZ ;  /* 0x000000ff00367202 */ /* 0x000fe40000000f00 */
[----:B------:R-:W-:Y:S02]  /*4120*/  MOV R52, RZ ;  /* 0x000000ff00347202 */ /* 0x000fe40000000f00 */
[----:B------:R-:W-:Y:S01]  /*4130*/  MOV R51, RZ ;  /* 0x000000ff00337202 */ /* 0x000fe20000000f00 */
[----:B------:R-:W-:Y:S06]  /*4140*/  @!P1 BRA `(.L_x_1330) ;  /* 0x00000000006c9947 */ /* 0x000fec0003800000 */
        /* <DEDUP_REMOVED lines=27> */
.L_x_1330:
[----:B------:R-:W-:Y:S05]  /*4300*/  BSYNC B1 ;  /* 0x0000000000017941 */ /* 0x000fea0003800000 */
.L_x_1329:
        /* <DEDUP_REMOVED lines=18> */
[----:B------:R-:W-:Y:S02]  /*4430*/  MOV R56, UR4 ;  /* 0x0000000400387c02 */ /* 0x000fe40008000f00 */
[----:B------:R-:W-:Y:S02]  /*4440*/  MOV R55, UR5 ;  /* 0x0000000500377c02 */ /* 0x000fe40008000f00 */
[----:B------:R-:W-:Y:S02]  /*4450*/  IADD3 R56, P1, R56, -0x78, RZ ;  /* 0xffffff8838387810 */ /* 0x000fe40007f3e0ff */
[----:B------:R-:W-:Y:S02]  /*4460*/  PLOP3.LUT P0, PT, PT, PT, PT, 0x8, 0x0 ;  /* 0x000000000000781c */ /* 0x000fe40003f0e170 */
[----:B------:R-:W-:-:S11]  /*4470*/  IADD3.X R55, R55, -0x1, RZ, P1, !PT ;  /* 0xffffffff37377810 */ /* 0x000fd60000ffe4ff */
.L_x_1333:
        /* <DEDUP_REMOVED lines=55> */
.L_x_1332:
[----:B------:R-:W-:Y:S05]  /*47f0*/  BSYNC B1 ;  /* 0x0000000000017941 */ /* 0x000fea0003800000 */
.L_x_1331:
        /* <DEDUP_REMOVED lines=35> */
.L_x_1335:
[----:B------:R-:W-:Y:S05]  /*4a30*/  BSYNC B1 ;  /* 0x0000000000017941 */ /* 0x000fea0003800000 */
.L_x_1334:
        /* <DEDUP_REMOVED lines=15> */
.L_x_1328:
[----:B------:R-:W-:Y:S05]  /*4b30*/  BSYNC B0 ;  /* 0x0000000000007941 */ /* 0x000fea0003800000 */
.L_x_1327:
        /* <DEDUP_REMOVED lines=50> */
.L_x_1352:
        /* <DEDUP_REMOVED lines=47> */
.L_x_1362:
        /* <DEDUP_REMOVED lines=19> */
[----:B------:R-:W-:Y:S02]  /*5280*/  MOV R12, 0xffff ;  /* 0x0000ffff000c7802 */ /* 0x000fe40000000f00 */
[----:B------:R-:W-:Y:S01]  /*5290*/  MOV R14, 0xffff ;  /* 0x0000ffff000e7802 */ /* 0x000fe20000000f00 */
[----:B-1----:R-:W1:Y:S01]  /*52a0*/  SHFL.BFLY PT, R9, R2, 0x8, 0x101f ;  /* 0x0d101f0002097f89 */ /* 0x002e6200000e0000 */
[----:B------:R-:W-:Y:S02]  /*52b0*/  MOV R15, 0xffff ;  /* 0x0000ffff000f7802 */ /* 0x000fe40000000f00 */
[----:B------:R-:W-:Y:S01]  /*52c0*/  MOV R17, 0xffff ;  /* 0x0000ffff00117802 */ /* 0x000fe20000000f00 */
[----:B0-2---:R-:W0:Y:S01]  /*52d0*/  SHFL.BFLY PT, R8, R3, 0x8, 0x101f ;  /* 0x0d101f0003087f89 */ /* 0x005e2200000e0000 */
[----:B------:R-:W-:Y:S02]  /*52e0*/  MOV R16, 0xffff ;  /* 0x0000ffff00107802 */ /* 0x000fe40000000f00 */
[----:B------:R-:W-:Y:S01]  /*52f0*/  MOV R20, 0xffff ;  /* 0x0000ffff00147802 */ /* 0x000fe20000000f00 */
        /* <DEDUP_REMOVED lines=14> */
.L_x_1372:
[----:B--2---:R-:W-:Y:S01]  /*53e0*/  FADD.FTZ R3, R2, R18 ;  /* 0x0000001202037221 */ /* 0x004fe20000010000 */
[----:B------:R-:W-:-:S04]  /*53f0*/  @!P1 F2FP.BF16.F32.PACK_AB R2, RZ, R12 ;  /* 0x0000000cff02923e */ /* 0x000fc800000010ff */
[----:B------:R-:W-:Y:S01]  /*5400*/  @!P1 F2FP.BF16.F32.PACK_AB R3, RZ, R3 ;  /* 0x00000003ff03923e */ /* 0x000fe200000010ff */
[----:B------:R0:W-:Y:S04]  /*5410*/  @!P1 STG.E.U16 desc[UR12][R4.64+0x50], R2 ;  /* 0x0000500204009986 */ /* 0x0001e8000c10150c */
[----:B------:R2:W-:Y:S01]  /*5420*/  @!P1 STG.E.U16 desc[UR12][R6.64+0x50], R3 ;  /* 0x0000500306009986 */ /* 0x0005e2000c10150c */
[----:B0-----:R-:W-:-:S07]  /*5430*/  LEA.HI R2, R48, 0x3c, RZ, 0x1c ;  /* 0x0000003c30027811 */ /* 0x001fce00078fe0ff */
.L_x_1338:
[----:B------:R-:W-:Y:S05]  /*5440*/  BSYNC B0 ;  /* 0x0000000000007941 */ /* 0x000fea0003800000 */
.L_x_1337:
[----:B------:R-:W-:-:S13]  /*5450*/  ISETP.GE.U32.AND P0, PT, R42, 0x3c, PT ;  /* 0x0000003c2a00780c */ /* 0x000fda0003f06070 */
[----:B------:R-:W-:Y:S05]  /*5460*/  @!P0 BRA `(.L_x_1336) ;  /* 0x0000000800ac8947 */ /* 0x000fea0003800000 */
[----:B------:R-:W-:Y:S01]  /*5470*/  ISETP.GT.U32.AND P0, PT, R50, 0x9, PT ;  /* 0x000000093200780c */ /* 0x000fe20003f04070 */
[----:B01----:R-:W-:Y:S01]  /*5480*/  HFMA2.MMA R4, -RZ, RZ, 0, 0 ;  /* 0x00000000ff047435 */ /* 0x003fe200000001ff */
[----:B------:R-:W-:-:S11]  /*5490*/  UMOV UR7, 0xffff ;  /* 0x0000ffff00077882 */ /* 0x000fd60000000000 */
[C---:B--2---:R-:W-:Y:S02]  /*54a0*/  @!P0 SHF.L.U32 R3, R50.reuse, 0x1, RZ ;  /* 0x0000000132038819 */ /* 0x044fe400000006ff */
[----:B------:R-:W-:Y:S02]  /*54b0*/  @!P0 LEA R6, R50, UR6, 0x7 ;  /* 0x0000000632068c11 */ /* 0x000fe4000f8e38ff */
[----:B------:R-:W-:-:S04]  /*54c0*/  @!P0 LOP3.LUT R3, R2, R3, RZ, 0x3c, !PT ;  /* 0x0000000302038212 */ /* 0x000fc800078e3cff */
[----:B------:R-:W-:Y:S02]  /*54d0*/  @!P0 LEA R5, R3, R6, 0x2 ;  /* 0x0000000603058211 */ /* 0x000fe400078e10ff */
[----:B------:R-:W-:-:S03]  /*54e0*/  MOV R3, RZ ;  /* 0x000000ff00037202 */ /* 0x000fc60000000f00 */
[----:B------:R0:W1:Y:S04]  /*54f0*/  @!P0 LDS R4, [R5] ;  /* 0x0000000005048984 */ /* 0x0000680000000800 */
[----:B------:R0:W2:Y:S01]  /*5500*/  @!P0 LDS R3, [R5+0x500] ;  /* 0x0005000005038984 */ /* 0x0000a20000000800 */
[----:B------:R-:W-:Y:S05]  /*5510*/  BRA.DIV UR7, `(.L_x_1342) ;  /* 0x00000016073c7947 */ /* 0x000fea000b800000 */
[C---:B------:R-:W-:Y:S01]  /*5520*/  @!P0 SHF.L.U32 R10, R50.reuse, 0x1, RZ ;  /* 0x00000001320a8819 */ /* 0x040fe200000006ff */
[----:B------:R-:W-:Y:S01]  /*5530*/  @!P0 IMAD.SHL.U32 R9, R50, 0x2, RZ ;  /* 0x0000000232098824 */ /* 0x000fe200078e00ff */
[C---:B------:R-:W-:Y:S01]  /*5540*/  @!P0 IADD3 R7, R2.reuse, 0x14, RZ ;  /* 0x0000001402078810 */ /* 0x040fe20007ffe0ff */
[----:B------:R-:W-:Y:S01]  /*5550*/  IMAD.MOV.U32 R26, RZ, RZ, 0xffff ;  /* 0x0000ffffff1a7424 */ /* 0x000fe200078e00ff */
[----:B------:R-:W-:Y:S01]  /*5560*/  @!P0 IADD3 R8, R2, 0x28, RZ ;  /* 0x0000002802088810 */ /* 0x000fe20007ffe0ff */
[----:B------:R-:W-:Y:S01]  /*5570*/  IMAD.MOV.U32 R29, RZ, RZ, 0xffff ;  /* 0x0000ffffff1d7424 */ /* 0x000fe200078e00ff */
[----:B------:R-:W-:Y:S02]  /*5580*/  @!P0 LOP3.LUT R7, R7, R10, RZ, 0x3c, !PT ;  /* 0x0000000a07078212 */ /* 0x000fe400078e3cff */
[----:B------:R-:W-:Y:S02]  /*5590*/  @!P0 LEA R12, R50, UR6, 0x7 ;  /* 0x00000006320c8c11 */ /* 0x000fe4000f8e38ff */
[----:B------:R-:W-:-:S02]  /*55a0*/  @!P0 LOP3.LUT R9, R8, R9, RZ, 0x3c, !PT ;  /* 0x0000000908098212 */ /* 0x000fc400078e3cff */
[----:B------:R-:W-:Y:S02]  /*55b0*/  @!P0 LEA R8, R7, R12, 0x2 ;  /* 0x0000000c07088211 */ /* 0x000fe400078e10ff */
[----:B------:R-:W-:Y:S02]  /*55c0*/  @!P0 LEA R18, R50, UR6, 0x7 ;  /* 0x0000000632128c11 */ /* 0x000fe4000f8e38ff */
[----:B0-----:R-:W-:Y:S01]  /*55d0*/  MOV R5, 0xffff ;  /* 0x0000ffff00057802 */ /* 0x001fe20000000f00 */
[----:B------:R-:W0:Y:S01]  /*55e0*/  @!P0 LDS R10, [R8] ;  /* 0x00000000080a8984 */ /* 0x000e220000000800 */
[----:B------:R-:W-:Y:S02]  /*55f0*/  @!P0 LEA R9, R9, R18, 0x2 ;  /* 0x0000001209098211 */ /* 0x000fe400078e10ff */
[----:B------:R-:W-:Y:S01]  /*5600*/  @!P0 IADD3 R7, R2, 0x3c, RZ ;  /* 0x0000003c02078810 */ /* 0x000fe20007ffe0ff */
[----:B------:R-:W-:Y:S01]  /*5610*/  @!P0 LDS R13, [R8+0x500] ;  /* 0x00050000080d8984 */ /* 0x000fe20000000800 */
[----:B------:R-:W-:-:S02]  /*5620*/  @!P0 SHF.L.U32 R18, R50, 0x1, RZ ;  /* 0x0000000132128819 */ /* 0x000fc400000006ff */
[----:B------:R-:W-:Y:S01]  /*5630*/  @!P0 LEA R28, R50, UR6, 0x7 ;  /* 0x00000006321c8c11 */ /* 0x000fe2000f8e38ff */
[----:B------:R-:W-:Y:S01]  /*5640*/  @!P0 LDS R25, [R9+0x500] ;  /* 0x0005000009198984 */ /* 0x000fe20000000800 */
[----:B------:R-:W-:Y:S02]  /*5650*/  @!P0 LOP3.LUT R7, R7, R18, RZ, 0x3c, !PT ;  /* 0x0000001207078212 */ /* 0x000fe400078e3cff */
[----:B------:R-:W-:Y:S01]  /*5660*/  MOV R18, 0xffff ;  /* 0x0000ffff00127802 */ /* 0x000fe20000000f00 */
[----:B------:R-:W-:Y:S01]  /*5670*/  @!P0 LDS R23, [R9] ;  /* 0x0000000009178984 */ /* 0x000fe20000000800 */
[----:B------:R-:W-:Y:S01]  /*5680*/  MOV R21, RZ ;  /* 0x000000ff00157202 */ /* 0x000fe20000000f00 */
[----:B------:R-:W-:Y:S01]  /*5690*/  @!P0 IMAD R28, R7, 0x4, R28 ;  /* 0x00000004071c8824 */ /* 0x000fe200078e021c */
[----:B------:R-:W-:Y:S01]  /*56a0*/  MOV R24, RZ ;  /* 0x000000ff00187202 */ /* 0x000fe20000000f00 */
[----:B-1----:R-:W1:Y:S01]  /*56b0*/  SHFL.BFLY PT, R5, R4, 0x8, 0x101f ;  /* 0x0d101f0004057f89 */ /* 0x002e6200000e0000 */
[----:B------:R-:W-:-:S02]  /*56c0*/  MOV R15, 0xffff ;  /* 0x0000ffff000f7802 */ /* 0x000fc40000000f00 */
[----:B------:R-:W-:Y:S01]  /*56d0*/  MOV R11, RZ ;  /* 0x000000ff000b7202 */ /* 0x000fe20000000f00 */
[----:B--2---:R-:W2:Y:S01]  /*56e0*/  SHFL.BFLY PT, R18, R3, 0x8, 0x101f ;  /* 0x0d101f0003127f89 */ /* 0x004ea200000e0000 */
[----:B------:R-:W-:Y:S02]  /*56f0*/  MOV R17, 0xffff ;  /* 0x0000ffff00117802 */ /* 0x000fe40000000f00 */
[----:B------:R-:W-:Y:S01]  /*5700*/  MOV R12, RZ ;  /* 0x000000ff000c7202 */ /* 0x000fe20000000f00 */
[----:B------:R-:W-:Y:S01]  /*5710*/  @!P0 LDS R7, [R28+0x500] ;  /* 0x000500001c078984 */ /* 0x000fe20000000800 */
[----:B------:R-:W-:Y:S02]  /*5720*/  MOV R31, 0xffff ;  /* 0x0000ffff001f7802 */ /* 0x000fe40000000f00 */
[----:B0-----:R-:W-:Y:S01]  /*5730*/  @!P0 MOV R21, R10 ;  /* 0x0000000a00158202 */ /* 0x001fe20000000f00 */
[----:B-1----:R-:W-:Y:S01]  /*5740*/  FADD.FTZ R6, R5, R4 ;  /* 0x0000000405067221 */ /* 0x002fe20000010000 */
[----:B------:R0:W-:Y:S01]  /*5750*/  @!P0 LDS R10, [R28] ;  /* 0x000000001c0a8984 */ /* 0x0001e20000000800 */
[----:B------:R-:W-:Y:S01]  /*5760*/  MOV R4, 0xffff ;  /* 0x0000ffff00047802 */ /* 0x000fe20000000f00 */
[----:B--2---:R-:W-:Y:S01]  /*5770*/  FADD.FTZ R5, R18, R3 ;  /* 0x0000000312057221 */ /* 0x004fe20000010000 */
[----:B------:R-:W-:Y:S01]  /*5780*/  @!P0 MOV R24, R13 ;  /* 0x0000000d00188202 */ /* 0x000fe20000000f00 */
[----:B------:R-:W1:Y:S01]  /*5790*/  SHFL.BFLY PT, R9, R6, 0x4, 0x101f ;  /* 0x0c901f0006097f89 */ /* 0x000e6200000e0000 */
[----:B------:R-:W-:-:S02]  /*57a0*/  MOV R18, 0xffff ;  /* 0x0000ffff00127802 */ /* 0x000fc40000000f00 */
[----:B------:R-:W-:Y:S01]  /*57b0*/  @!P0 MOV R11, R25 ;  /* 0x00000019000b8202 */ /* 0x000fe20000000f00 */
[----:B------:R-:W2:Y:S01]  /*57c0*/  SHFL.BFLY PT, R19, R24, 0x8, 0x101f ;  /* 0x0d101f0018137f89 */ /* 0x000ea200000e0000 */
[----:B------:R-:W-:Y:S01]  /*57d0*/  MOV R25, 0xffff ;  /* 0x0000ffff00197802 */ /* 0x000fe20000000f00 */
[----:B------:R-:W-:Y:S01]  /*57e0*/  @!P0 IMAD.MOV.U32 R12, RZ, RZ, R23 ;  /* 0x000000ffff0c8224 */ /* 0x000fe200078e0017 */
[----:B0-----:R-:W-:Y:S01]  /*57f0*/  MOV R28, 0xffff ;  /* 0x0000ffff001c7802 */ /* 0x001fe20000000f00 */
[----:B------:R-:W0:Y:S04]  /*5800*/  SHFL.BFLY PT, R26, R11, 0x8, 0x101f ;  /* 0x0d101f000b1a7f89 */ /* 0x000e2800000e0000 */
[----:B------:R-:W3:Y:S04]  /*5810*/  SHFL.BFLY PT, R13, R12, 0x8, 0x101f ;  /* 0x0d101f000c0d7f89 */ /* 0x000ee800000e0000 */
[----:B------:R-:W4:Y:S04]  /*5820*/  SHFL.BFLY PT, R20, R21, 0x8, 0x101f ;  /* 0x0d101f0015147f89 */ /* 0x000f2800000e0000 */
[----:B------:R-:W5:Y:S01]  /*5830*/  SHFL.BFLY PT, R18, R5, 0x4, 0x101f ;  /* 0x0c901f0005127f89 */ /* 0x000f6200000e0000 */
[----:B------:R-:W-:Y:S01]  /*5840*/  IADD3 R25, R2, R41, RZ ;  /* 0x0000002902197210 */ /* 0x000fe20007ffe0ff */
[----:B-1----:R-:W-:Y:S01]  /*5850*/  FADD.FTZ R22, R6, R9 ;  /* 0x0000000906167221 */ /* 0x002fe20000010000 */
[----:B------:R-:W-:-:S02]  /*5860*/  CS2R R8, SRZ ;  /* 0x0000000000087805 */ /* 0x000fc4000001ff00 */
[----:B------:R-:W-:Y:S01]  /*5870*/  MOV R6, 0xffff ;  /* 0x0000ffff00067802 */ /* 0x000fe20000000f00 */
[----:B--2---:R-:W-:Y:S01]  /*5880*/  FADD.FTZ R19, R19, R24 ;  /* 0x0000001813137221 */ /* 0x004fe20000010000 */
[----:B------:R-:W-:Y:S01]  /*5890*/  IMAD.MOV.U32 R24, RZ, RZ, 0xffff ;  /* 0x0000ffffff187424 */ /* 0x000fe200078e00ff */
[----:B------:R-:W-:Y:S01]  /*58a0*/  @!P0 MOV R8, R7 ;  /* 0x0000000700088202 */ /* 0x000fe20000000f00 */
[----:B0-----:R-:W-:Y:S01]  /*58b0*/  FADD.FTZ R23, R26, R11 ;  /* 0x0000000b1a177221 */ /* 0x001fe20000010000 */
[----:B------:R-:W-:Y:S02]  /*58c0*/  MOV R11, 0xffff ;  /* 0x0000ffff000b7802 */ /* 0x000fe40000000f00 */
[----:B------:R-:W-:Y:S01]  /*58d0*/  MOV R7, 0xffff ;  /* 0x0000ffff00077802 */ /* 0x000fe20000000f00 */
[----:B---3--:R-:W-:Y:S01]  /*58e0*/  FADD.FTZ R13, R13, R12 ;  /* 0x0000000c0d0d7221 */ /* 0x008fe20000010000 */
[----:B------:R-:W-:Y:S01]  /*58f0*/  @!P0 MOV R9, R10 ;  /* 0x0000000a00098202 */ /* 0x000fe20000000f00 */
[----:B------:R-:W0:Y:S01]  /*5900*/  SHFL.BFLY PT, R24, R23, 0x4, 0x101f ;  /* 0x0c901f0017187f89 */ /* 0x000e2200000e0000 */
[----:B------:R-:W-:Y:S01]  /*5910*/  MOV R12, 0xffff ;  /* 0x0000ffff000c7802 */ /* 0x000fe20000000f00 */
[----:B----4-:R-:W-:Y:S01]  /*5920*/  FADD.FTZ R20, R20, R21 ;  /* 0x0000001514147221 */ /* 0x010fe20000010000 */
[----:B------:R-:W-:Y:S01]  /*5930*/  MOV R10, 0xffff ;  /* 0x0000ffff000a7802 */ /* 0x000fe20000000f00 */
[----:B------:R-:W1:Y:S01]  /*5940*/  SHFL.BFLY PT, R11, R8, 0x8, 0x101f ;  /* 0x0d101f00080b7f89 */ /* 0x000e6200000e0000 */
[----:B------:R-:W-:Y:S01]  /*5950*/  ISETP.NE.AND P0, PT, R50, RZ, PT ;  /* 0x000000ff3200720c */ /* 0x000fe20003f05270 */
[----:B-----5:R-:W-:Y:S01]  /*5960*/  FADD.FTZ R3, R5, R18 ;  /* 0x0000001205037221 */ /* 0x020fe20000010000 */
[----:B------:R-:W-:Y:S01]  /*5970*/  MOV R18, 0xffff ;  /* 0x0000ffff00127802 */ /* 0x000fe20000000f00 */
[----:B------:R-:W2:Y:S01]  /*5980*/  SHFL.BFLY PT, R7, R22, 0x2, 0x101f ;  /* 0x0c501f0016077f89 */ /* 0x000ea200000e0000 */
[----:B------:R-:W-:-:S03]  /*5990*/  MOV R5, 0xffff ;  /* 0x0000ffff00057802 */ /* 0x000fc60000000f00 */
        /* <DEDUP_REMOVED lines=8> */
[----:B------:R-:W-:Y:S01]  /*5a20*/  MOV R8, 0xffff ;  /* 0x0000ffff00087802 */ /* 0x000fe20000000f00 */
[----:B--2---:R-:W-:Y:S01]  /*5a30*/  FADD.FTZ R4, R22, R7 ;  /* 0x0000000716047221 */ /* 0x004fe20000010000 */
[----:B------:R-:W-:Y:S02]  /*5a40*/  MOV R7, 0xffff ;  /* 0x0000ffff00077802 */ /* 0x000fe40000000f00 */
[----:B------:R-:W1:Y:S01]  /*5a50*/  SHFL.BFLY PT, R23, R24, 0x4, 0x101f ;  /* 0x0c901f0018177f89 */ /* 0x000e6200000e0000 */
        /* <DEDUP_REMOVED lines=43> */
[----:B0-----:R-:W-:Y:S02]  /*5d10*/  FADD.FTZ R19, R22, R19 ;  /* 0x0000001316137221 */ /* 0x001fe40000010000 */
[----:B------:R-:W0:Y:S01]  /*5d20*/  @!P0 LDC.64 R4, c[0x0][0x218] ;  /* 0x00008600ff048b82 */ /* 0x000e220000000a00 */
[----:B------:R-:W-:-:S04]  /*5d30*/  @!P0 IMAD.WIDE R12, R25, 0x2, R12 ;  /* 0x00000002190c8825 */ /* 0x000fc800078e020c */
[----:B------:R-:W-:Y:S01]  /*5d40*/  FADD.FTZ R27, R27, R28 ;  /* 0x0000001c1b1b7221 */ /* 0x000fe20000010000 */
[----:B------:R3:W-:Y:S01]  /*5d50*/  @!P0 STG.E.U16 desc[UR12][R12.64], R18 ;  /* 0x000000120c008986 */ /* 0x0007e2000c10150c */
[----:B-1----:R-:W-:Y:S01]  /*5d60*/  FADD.FTZ R30, R30, R31 ;  /* 0x0000001f1e1e7221 */ /* 0x002fe20000010000 */
[----:B------:R-:W1:Y:S01]  /*5d70*/  @!P0 LDC.64 R6, c[0x0][0x220] ;  /* 0x00008800ff068b82 */ /* 0x000e620000000a00 */
[----:B------:R-:W-:Y:S01]  /*5d80*/  @!P0 IMAD.WIDE R8, R25, 0x2, R8 ;  /* 0x0000000219088825 */ /* 0x000fe200078e0208 */
[----:B------:R4:W-:Y:S01]  /*5d90*/  @!P0 STG.E.U16 desc[UR12][R10.64], R32 ;  /* 0x000000200a008986 */ /* 0x0009e2000c10150c */
[----:B------:R-:W-:-:S03]  /*5da0*/  @!P0 F2FP.BF16.F32.PACK_AB R14, RZ, R27 ;  /* 0x0000001bff0e823e */ /* 0x000fc600000010ff */
[----:B------:R-:W5:Y:S01]  /*5db0*/  SHFL.BFLY PT, R21, R30, 0x1, 0x101f ;  /* 0x0c301f001e157f89 */ /* 0x000f6200000e0000 */
[C---:B--2---:R-:W-:Y:S01]  /*5dc0*/  @!P0 IMAD.WIDE R2, R25.reuse, 0x2, R2 ;  /* 0x0000000219028825 */ /* 0x044fe200078e0202 */
[----:B---3--:R-:W-:Y:S02]  /*5dd0*/  @!P0 F2FP.BF16.F32.PACK_AB R13, RZ, R19 ;  /* 0x00000013ff0d823e */ /* 0x008fe400000010ff */
[----:B------:R-:W-:Y:S02]  /*5de0*/  MOV R18, 0xffff ;  /* 0x0000ffff00127802 */ /* 0x000fe40000000f00 */
[----:B----4-:R-:W-:Y:S01]  /*5df0*/  @!P0 F2FP.BF16.F32.PACK_AB R11, RZ, R20 ;  /* 0x00000014ff0b823e */ /* 0x010fe200000010ff */
[C---:B0-----:R-:W-:Y:S01]  /*5e00*/  @!P0 IMAD.WIDE R4, R25.reuse, 0x2, R4 ;  /* 0x0000000219048825 */ /* 0x041fe200078e0204 */
[----:B------:R-:W-:Y:S02]  /*5e10*/  @!P0 F2FP.BF16.F32.PACK_AB R19, RZ, R26 ;  /* 0x0000001aff13823e */ /* 0x000fe400000010ff */
[----:B------:R0:W2:Y:S04]  /*5e20*/  SHFL.BFLY PT, R18, R23, 0x1, 0x101f ;  /* 0x0c301f0017127f89 */ /* 0x0000a800000e0000 */
[----:B------:R0:W-:Y:S01]  /*5e30*/  @!P0 STG.E.U16 desc[UR12][R8.64+0x28], R11 ;  /* 0x0000280b08008986 */ /* 0x0001e2000c10150c */
[----:B-1----:R-:W-:-:S03]  /*5e40*/  @!P0 IMAD.WIDE R6, R25, 0x2, R6 ;  /* 0x0000000219068825 */ /* 0x002fc600078e0206 */
[----:B------:R0:W-:Y:S04]  /*5e50*/  @!P0 STG.E.U16 desc[UR12][R2.64+0x28], R13 ;  /* 0x0000280d02008986 */ /* 0x0001e8000c10150c */
[----:B------:R0:W-:Y:S01]  /*5e60*/  @!P0 STG.E.U16 desc[UR12][R4.64+0x50], R14 ;  /* 0x0000500e04008986 */ /* 0x0001e2000c10150c */
[----:B-----5:R-:W-:-:S03]  /*5e70*/  FADD.FTZ R21, R30, R21 ;  /* 0x000000151e157221 */ /* 0x020fc60000010000 */
[----:B------:R0:W-:Y:S04]  /*5e80*/  @!P0 STG.E.U16 desc[UR12][R6.64+0x50], R19 ;  /* 0x0000501306008986 */ /* 0x0001e8000c10150c */
.L_x_1406:
[----:B0-----:R-:W0:Y:S01]  /*5e90*/  @!P0 LDC.64 R2, c[0x0][0x218] ;  /* 0x00008600ff028b82 */ /* 0x001e220000000a00 */
        /* <DEDUP_REMOVED lines=8> */
.L_x_1336:
[----:B------:R-:W-:Y:S05]  /*5f20*/  WARPSYNC.ALL ;  /* 0x0000000000007948 */ /* 0x000fea0003800000 */
[----:B------:R-:W-:Y:S01]  /*5f30*/  BAR.SYNC.DEFER_BLOCKING 0x0 ;  /* 0x0000000000007b1d */ /* 0x000fe20000010000 */
[C---:B------:R-:W-:Y:S02]  /*5f40*/  ISETP.GE.AND P0, PT, R41.reuse, -0x26c0, PT ;  /* 0xffffd9402900780c */ /* 0x040fe40003f06270 */
[----:B------:R-:W-:-:S11]  /*5f50*/  IADD3 R41, R41, 0x2800, RZ ;  /* 0x0000280029297810 */ /* 0x000fd60007ffe0ff */
[----:B------:R-:W-:Y:S05]  /*5f60*/  @!P0 BRA `(.L_x_1343) ;  /* 0xffffffe000248947 */ /* 0x000fea000383ffff */
[----:B------:R-:W-:Y:S05]  /*5f70*/  EXIT ;  /* 0x000000000000794d */ /* 0x000fea0003800000 */
.L_x_1339:
[----:B------:R-:W-:Y:S01]  /*5f80*/  HFMA2.MMA R16, -RZ, RZ, 0, 4.76837158203125e-07 ;  /* 0x00000008ff107435 */ /* 0x000fe200000001ff */
[----:B-1----:R-:W-:Y:S01]  /*5f90*/  IMAD.MOV.U32 R17, RZ, RZ, R2 ;  /* 0x000000ffff117224 */ /* 0x002fe200078e0002 */
[----:B------:R-:W-:Y:S02]  /*5fa0*/  MOV R15, 0x101f ;  /* 0x0000101f000f7802 */ /* 0x000fe40000000f00 */
[----:B------:R-:W-:-:S07]  /*5fb0*/  MOV R14, 0xffff ;  /* 0x0000ffff000e7802 */ /* 0x000fce0000000f00 */
[----:B0-2---:R-:W-:Y:S05]  /*5fc0*/  WARPSYNC.COLLECTIVE R14, `(.L_x_1344) ;  /* 0x000000000e087348 */ /* 0x005fea0003c00000 */
[----:B------:R1:W3:Y:S02]  /*5fd0*/  SHFL.BFLY P2, R18, R17, R16, R15 ;  /* 0x0c00001011127389 */ /* 0x0002e4000004000f */
[----:B0123--:R-:W-:Y:S01]  /*5fe0*/  ENDCOLLECTIVE ;  /* 0x000000000000791b */ /* 0x00ffe20003800000 */
.L_x_1344:
[----:B------:R-:W-:Y:S02]  /*5ff0*/  MOV R17, R3 ;  /* 0x0000000300117202 */ /* 0x000fe40000000f00 */
[----:B------:R-:W-:-:S07]  /*6000*/  MOV R5, R18 ;  /* 0x0000001200057202 */ /* 0x000fce0000000f00 */
[----:B------:R-:W-:Y:S05]  /*6010*/  WARPSYNC.COLLECTIVE R14, `(.L_x_1345) ;  /* 0x000000000e087348 */ /* 0x000fea0003c00000 */
[----:B------:R0:W1:Y:S02]  /*6020*/  SHFL.BFLY P2, R18, R17, R16, R15 ;  /* 0x0c00001011127389 */ /* 0x000064000004000f */
[----:B01----:R-:W-:Y:S01]  /*6030*/  ENDCOLLECTIVE ;  /* 0x000000000000791b */ /* 0x003fe20003800000 */
.L_x_1345:
[----:B------:R-:W-:Y:S01]  /*6040*/  FADD.FTZ R5, R5, R2 ;  /* 0x0000000205057221 */ /* 0x000fe20000010000 */
[----:B------:R-:W-:-:S03]  /*6050*/  HFMA2.MMA R16, -RZ, RZ, 0, 2.384185791015625e-07 ;  /* 0x00000004ff107435 */ /* 0x000fc600000001ff */
[----:B------:R-:W-:Y:S01]  /*6060*/  IMAD.MOV.U32 R17, RZ, RZ, R5 ;  /* 0x000000ffff117224 */ /* 0x000fe200078e0005 */
[----:B------:R-:W-:-:S07]  /*6070*/  MOV R4, R18 ;  /* 0x0000001200047202 */ /* 0x000fce0000000f00 */
[----:B------:R-:W-:Y:S05]  /*6080*/  WARPSYNC.COLLECTIVE R14, `(.L_x_1346) ;  /* 0x000000000e087348 */ /* 0x000fea0003c00000 */
[----:B------:R0:W1:Y:S02]  /*6090*/  SHFL.BFLY P2, R18, R17, R16, R15 ;  /* 0x0c00001011127389 */ /* 0x000064000004000f */
[----:B01----:R-:W-:Y:S01]  /*60a0*/  ENDCOLLECTIVE ;  /* 0x000000000000791b */ /* 0x003fe20003800000 */
.L_x_1346:
[----:B------:R-:W-:-:S05]  /*60b0*/  FADD.FTZ R4, R4, R3 ;  /* 0x0000000304047221 */ /* 0x000fca0000010000 */
[----:B------:R-:W-:Y:S02]  /*60c0*/  MOV R17, R4 ;  /* 0x0000000400117202 */ /* 0x000fe40000000f00 */
[----:B------:R-:W-:-:S07]  /*60d0*/  MOV R6, R18 ;  /* 0x0000001200067202 */ /* 0x000fce0000000f00 */
[----:B------:R-:W-:Y:S05]  /*60e0*/  WARPSYNC.COLLECTIVE R14, `(.L_x_1347) ;  /* 0x000000000e087348 */ /* 0x000fea0003c00000 */
[----:B------:R0:W1:Y:S02]  /*60f0*/  SHFL.BFLY P2, R18, R17, R16, R15 ;  /* 0x0c00001011127389 */ /* 0x000064000004000f */
[----:B01----:R-:W-:Y:S01]  /*6100*/  ENDCOLLECTIVE ;  /* 0x000000000000791b */ /* 0x003fe20003800000 */
.L_x_1347:
[----:B------:R-:W-:Y:S01]  /*6110*/  FADD.FTZ R6, R5, R6 ;  /* 0x0000000605067221 */ /* 0x000fe20000010000 */
[----:B------:R-:W-:-:S04]  /*6120*/  HFMA2.MMA R16, -RZ, RZ, 0, 1.1920928955078125e-07 ;  /* 0x00000002ff107435 */ /* 0x000fc800000001ff */
[----:B------:R-:W-:Y:S02]  /*6130*/  MOV R17, R6 ;  /* 0x0000000600117202 */ /* 0x000fe40000000f00 */
[----:B------:R-:W-:-:S07]  /*6140*/  MOV R7, R18 ;  /* 0x0000001200077202 */ /* 0x000fce0000000f00 */
[----:B------:R-:W-:Y:S05]  /*6150*/  WARPSYNC.COLLECTIVE R14, `(.L_x_1348) ;  /* 0x000000000e087348 */ /* 0x000fea0003c00000 */
[----:B------:R0:W1:Y:S02]  /*6160*/  SHFL.BFLY P2, R18, R17, R16, R15 ;  /* 0x0c00001011127389 */ /* 0x000064000004000f */
[----:B01----:R-:W-:Y:S01]  /*6170*/  ENDCOLLECTIVE ;  /* 0x000000000000791b */ /* 0x003fe20003800000 */
.L_x_1348:
[----:B------:R-:W-:-:S05]  /*6180*/  FADD.FTZ R7, R4, R7 ;  /* 0x0000000704077221 */ /* 0x000fca0000010000 */
[----:B------:R-:W-:Y:S01]  /*6190*/  MOV R17, R7 ;  /* 0x0000000700117202 */ /* 0x000fe20000000f00 */
[----:B------:R-:W-:-:S07]  /*61a0*/  IMAD.MOV.U32 R9, RZ, RZ, R18 ;  /* 0x000000ffff097224 */ /* 0x000fce00078e0012 */
[----:B------:R-:W-:Y:S05]  /*61b0*/  WARPSYNC.COLLECTIVE R14, `(.L_x_1349) ;  /* 0x000000000e087348 */ /* 0x000fea0003c00000 */
[----:B------:R0:W1:Y:S02]  /*61c0*/  SHFL.BFLY P2, R18, R17, R16, R15 ;  /* 0x0c00001011127389 */ /* 0x000064000004000f */
[----:B01----:R-:W-:Y:S01]  /*61d0*/  ENDCOLLECTIVE ;  /* 0x000000000000791b */ /* 0x003fe20003800000 */
.L_x_1349:
[----:B------:R-:W-:Y:S01]  /*61e0*/  FADD.FTZ R9, R6, R9 ;  /* 0x0000000906097221 */ /* 0x000fe20000010000 */
[----:B------:R-:W-:-:S04]  /*61f0*/  HFMA2.MMA R16, -RZ, RZ, 0, 5.9604644775390625e-08 ;  /* 0x00000001ff107435 */ /* 0x000fc800000001ff */
[----:B------:R-:W-:Y:S02]  /*6200*/  MOV R17, R9 ;  /* 0x0000000900117202 */ /* 0x000fe40000000f00 */
[----:B------:R-:W-:-:S07]  /*6210*/  MOV R2, R18 ;  /* 0x0000001200027202 */ /* 0x000fce0000000f00 */
[----:B------:R-:W-:Y:S05]  /*6220*/  WARPSYNC.COLLECTIVE R14, `(.L_x_1350) ;  /* 0x000000000e087348 */ /* 0x000fea0003c00000 */
[----:B------:R0:W1:Y:S02]  /*6230*/  SHFL.BFLY P2, R18, R17, R16, R15 ;  /* 0x0c00001011127389 */ /* 0x000064000004000f */
[----:B01----:R-:W-:Y:S01]  /*6240*/  ENDCOLLECTIVE ;  /* 0x000000000000791b */ /* 0x003fe20003800000 */
.L_x_1350:
[----:B------:R-:W-:-:S05]  /*6250*/  FADD.FTZ R2, R7, R2 ;  /* 0x0000000207027221 */ /* 0x000fca0000010000 */
[----:B------:R-:W-:Y:S02]  /*6260*/  MOV R17, R2 ;  /* 0x0000000200117202 */ /* 0x000fe40000000f00 */
[----:B------:R-:W-:-:S07]  /*6270*/  MOV R8, R18 ;  /* 0x0000001200087202 */ /* 0x000fce0000000f00 */
[----:B------:R-:W-:Y:S05]  /*6280*/  WARPSYNC.COLLECTIVE R14, `(.L_x_1351) ;  /* 0x000000000e087348 */ /* 0x000fea0003c00000 */
[----:B------:R0:W1:Y:S02]  /*6290*/  SHFL.BFLY P2, R18, R17, R16, R15 ;  /* 0x0c00001011127389 */ /* 0x000064000004000f */
[----:B01----:R-:W-:Y:S01]  /*62a0*/  ENDCOLLECTIVE ;  /* 0x000000000000791b */ /* 0x003fe20003800000 */
.L_x_1351:
[----:B------:R-:W-:Y:S01]  /*62b0*/  FADD.FTZ R8, R9, R8 ;  /* 0x0000000809087221 */ /* 0x000fe20000010000 */
[----:B------:R-:W-:Y:S06]  /*62c0*/  BRA `(.L_x_1352) ;  /* 0xffffffe800e47947 */ /* 0x000fec000383ffff */
.L_x_1340:
[----:B------:R-:W-:Y:S01]  /*62d0*/  HFMA2.MMA R16, -RZ, RZ, 0, 4.76837158203125e-07 ;  /* 0x00000008ff107435 */ /* 0x000fe200000001ff */
[----:B------:R-:W-:Y:S01]  /*62e0*/  BSSY B1, `(.L_x_1353) ;  /* 0x0000007000017945 */ /* 0x000fe20003800000 */
[----:B-1----:R-:W-:Y:S01]  /*62f0*/  IMAD.MOV.U32 R17, RZ, RZ, R2 ;  /* 0x000000ffff117224 */ /* 0x002fe200078e0002 */
[----:B------:R-:W-:Y:S02]  /*6300*/  MOV R15, 0x101f ;  /* 0x0000101f000f7802 */ /* 0x000fe40000000f00 */
[----:B------:R-:W-:-:S07]  /*6310*/  MOV R14, 0xffff ;  /* 0x0000ffff000e7802 */ /* 0x000fce0000000f00 */
[----:B0-2---:R-:W-:Y:S05]  /*6320*/  WARPSYNC.COLLECTIVE R14, `(.L_x_1354) ;  /* 0x000000000e087348 */ /* 0x005fea0003c00000 */
[----:B------:R1:W3:Y:S02]  /*6330*/  SHFL.BFLY P2, R18, R17, R16, R15 ;  /* 0x0c00001011127389 */ /* 0x0002e4000004000f */
[----:B0123--:R-:W-:Y:S01]  /*6340*/  ENDCOLLECTIVE ;  /* 0x000000000000791b */ /* 0x00ffe20003800000 */
.L_x_1354:
[----:B------:R-:W-:Y:S05]  /*6350*/  BSYNC B1 ;  /* 0x0000000000017941 */ /* 0x000fea0003800000 */
.L_x_1353:
        /* <DEDUP_REMOVED lines=8> */
.L_x_1355:
[----:B------:R-:W-:Y:S01]  /*63e0*/  FADD.FTZ R9, R9, R2 ;  /* 0x0000000209097221 */ /* 0x000fe20000010000 */
[----:B------:R-:W-:-:S04]  /*63f0*/  HFMA2.MMA R16, -RZ, RZ, 0, 2.384185791015625e-07 ;  /* 0x00000004ff107435 */ /* 0x000fc800000001ff */
[----:B------:R-:W-:Y:S02]  /*6400*/  MOV R17, R9 ;  /* 0x0000000900117202 */ /* 0x000fe40000000f00 */
[----:B------:R-:W-:-:S07]  /*6410*/  MOV R8, R18 ;  /* 0x0000001200087202 */ /* 0x000fce0000000f00 */
[----:B------:R-:W-:Y:S05]  /*6420*/  WARPSYNC.COLLECTIVE R14, `(.L_x_1356) ;  /* 0x000000000e087348 */ /* 0x000fea0003c00000 */
[----:B------:R0:W1:Y:S02]  /*6430*/  SHFL.BFLY P2, R18, R17, R16, R15 ;  /* 0x0c00001011127389 */ /* 0x000064000004000f */
[----:B01----:R-:W-:Y:S01]  /*6440*/  ENDCOLLECTIVE ;  /* 0x000000000000791b */ /* 0x003fe20003800000 */
.L_x_1356:
[----:B------:R-:W-:-:S05]  /*6450*/  FADD.FTZ R8, R8, R3 ;  /* 0x0000000308087221 */ /* 0x000fca0000010000 */
[----:B------:R-:W-:Y:S02]  /*6460*/  MOV R17, R8 ;  /* 0x0000000800117202 */ /* 0x000fe40000000f00 */
[----:B------:R-:W-:-:S07]  /*6470*/  MOV R10, R18 ;  /* 0x00000012000a7202 */ /* 0x000fce0000000f00 */
[----:B------:R-:W-:Y:S05]  /*6480*/  WARPSYNC.COLLECTIVE R14, `(.L_x_1357) ;  /* 0x000000000e087348 */ /* 0x000fea0003c00000 */
[----:B------:R0:W1:Y:S02]  /*6490*/  SHFL.BFLY P2, R18, R17, R16, R15 ;  /* 0x0c00001011127389 */ /* 0x000064000004000f */
[----:B01----:R-:W-:Y:S01]  /*64a0*/  ENDCOLLECTIVE ;  /* 0x000000000000791b */ /* 0x003fe20003800000 */
.L_x_1357:
[----:B------:R-:W-:Y:S01]  /*64b0*/  FADD.FTZ R10, R9, R10 ;  /* 0x0000000a090a7221 */ /* 0x000fe20000010000 */
[----:B------:R-:W-:-:S04]  /*64c0*/  HFMA2.MMA R16, -RZ, RZ, 0, 1.1920928955078125e-07 ;  /* 0x00000002ff107435 */ /* 0x000fc800000001ff */
[----:B------:R-:W-:Y:S01]  /*64d0*/  MOV R17, R10 ;  /* 0x0000000a00117202 */ /* 0x000fe20000000f00 */
[----:B------:R-:W-:-:S07]  /*64e0*/  IMAD.MOV.U32 R11, RZ, RZ, R18 ;  /* 0x000000ffff0b7224 */ /* 0x000fce00078e0012 */
[----:B------:R-:W-:Y:S05]  /*64f0*/  WARPSYNC.COLLECTIVE R14, `(.L_x_1358) ;  /* 0x000000000e087348 */ /* 0x000fea0003c00000 */
[----:B------:R0:W1:Y:S02]  /*6500*/  SHFL.BFLY P2, R18, R17, R16, R15 ;  /* 0x0c00001011127389 */ /* 0x000064000004000f */
[----:B01----:R-:W-:Y:S01]  /*6510*/  ENDCOLLECTIVE ;  /* 0x000000000000791b */ /* 0x003fe20003800000 */
.L_x_1358:
[----:B------:R-:W-:-:S05]  /*6520*/  FADD.FTZ R11, R8, R11 ;  /* 0x0000000b080b7221 */ /* 0x000fca0000010000 */
[----:B------:R-:W-:Y:S02]  /*6530*/  MOV R17, R11 ;  /* 0x0000000b00117202 */ /* 0x000fe40000000f00 */
[----:B------:R-:W-:-:S07]  /*6540*/  MOV R13, R18 ;  /* 0x00000012000d7202 */ /* 0x000fce0000000f00 */
[----:B------:R-:W-:Y:S05]  /*6550*/  WARPSYNC.COLLECTIVE R14, `(.L_x_1359) ;  /* 0x000000000e087348 */ /* 0x000fea0003c00000 */
[----:B------:R0:W1:Y:S02]  /*6560*/  SHFL.BFLY P2, R18, R17, R16, R15 ;  /* 0x0c00001011127389 */ /* 0x000064000004000f */
[----:B01----:R-:W-:Y:S01]  /*6570*/  ENDCOLLECTIVE ;  /* 0x000000000000791b */ /* 0x003fe20003800000 */
.L_x_1359:
[----:B------:R-:W-:-:S05]  /*6580*/  FADD.FTZ R13, R10, R13 ;  /* 0x0000000d0a0d7221 */ /* 0x000fca0000010000 */
[----:B------:R-:W-:Y:S01]  /*6590*/  MOV R17, R13 ;  /* 0x0000000d00117202 */ /* 0x000fe20000000f00 */
[----:B------:R-:W-:Y:S01]  /*65a0*/  IMAD.MOV.U32 R16, RZ, RZ, 0x1 ;  /* 0x00000001ff107424 */ /* 0x000fe200078e00ff */
[----:B------:R-:W-:-:S07]  /*65b0*/  MOV R2, R18 ;  /* 0x0000001200027202 */ /* 0x000fce0000000f00 */
[----:B------:R-:W-:Y:S05]  /*65c0*/  WARPSYNC.COLLECTIVE R14, `(.L_x_1360) ;  /* 0x000000000e087348 */ /* 0x000fea0003c00000 */
[----:B------:R0:W1:Y:S02]  /*65d0*/  SHFL.BFLY P2, R18, R17, R16, R15 ;  /* 0x0c00001011127389 */ /* 0x000064000004000f */
[----:B01----:R-:W-:Y:S01]  /*65e0*/  ENDCOLLECTIVE ;  /* 0x000000000000791b */ /* 0x003fe20003800000 */
.L_x_1360:
[----:B------:R-:W-:-:S05]  /*65f0*/  FADD.FTZ R2, R11, R2 ;  /* 0x000000020b027221 */ /* 0x000fca0000010000 */
[----:B------:R-:W-:Y:S02]  /*6600*/  MOV R17, R2 ;  /* 0x0000000200117202 */ /* 0x000fe40000000f00 */
[----:B------:R-:W-:-:S07]  /*6610*/  MOV R12, R18 ;  /* 0x00000012000c7202 */ /* 0x000fce0000000f00 */
[----:B------:R-:W-:Y:S05]  /*6620*/  WARPSYNC.COLLECTIVE R14, `(.L_x_1361) ;  /* 0x000000000e087348 */ /* 0x000fea0003c00000 */
[----:B------:R0:W1:Y:S02]  /*6630*/  SHFL.BFLY P2, R18, R17, R16, R15 ;  /* 0x0c00001011127389 */ /* 0x000064000004000f */
[----:B01----:R-:W-:Y:S01]  /*6640*/  ENDCOLLECTIVE ;  /* 0x000000000000791b */ /* 0x003fe20003800000 */
.L_x_1361:
[----:B------:R-:W-:Y:S01]  /*6650*/  FADD.FTZ R12, R13, R12 ;  /* 0x0000000c0d0c7221 */ /* 0x000fe20000010000 */
[----:B------:R-:W-:Y:S06]  /*6660*/  BRA `(.L_x_1362) ;  /* 0xffffffe800b87947 */ /* 0x000fec000383ffff */
.L_x_1341:
        /* <DEDUP_REMOVED lines=8> */
.L_x_1364:
[----:B------:R-:W-:Y:S05]  /*66f0*/  BSYNC B1 ;  /* 0x0000000000017941 */ /* 0x000fea0003800000 */
.L_x_1363:
        /* <DEDUP_REMOVED lines=9> */
.L_x_1365:
[----:B------:R-:W-:Y:S01]  /*6790*/  MOV R17, R9 ;  /* 0x0000000900117202 */ /* 0x000fe20000000f00 */
[----:B------:R-:W-:Y:S01]  /*67a0*/  IMAD.MOV.U32 R16, RZ, RZ, 0x4 ;  /* 0x00000004ff107424 */ /* 0x000fe200078e00ff */
[----:B------:R-:W-:-:S07]  /*67b0*/  MOV R8, R18 ;  /* 0x0000001200087202 */ /* 0x000fce0000000f00 */
[----:B------:R-:W-:Y:S05]  /*67c0*/  WARPSYNC.COLLECTIVE R14, `(.L_x_1366) ;  /* 0x000000000e087348 */ /* 0x000fea0003c00000 */
[----:B------:R0:W1:Y:S02]  /*67d0*/  SHFL.BFLY P2, R18, R17, R16, R15 ;  /* 0x0c00001011127389 */ /* 0x000064000004000f */
[----:B01----:R-:W-:Y:S01]  /*67e0*/  ENDCOLLECTIVE ;  /* 0x000000000000791b */ /* 0x003fe20003800000 */
.L_x_1366:
[----:B------:R-:W-:-:S05]  /*67f0*/  FADD.FTZ R8, R8, R3 ;  /* 0x0000000308087221 */ /* 0x000fca0000010000 */
[----:B------:R-:W-:Y:S02]  /*6800*/  MOV R17, R8 ;  /* 0x0000000800117202 */ /* 0x000fe40000000f00 */
[----:B------:R-:W-:-:S07]  /*6810*/  MOV R10, R18 ;  /* 0x00000012000a7202 */ /* 0x000fce0000000f00 */
[----:B------:R-:W-:Y:S05]  /*6820*/  WARPSYNC.COLLECTIVE R14, `(.L_x_1367) ;  /* 0x000000000e087348 */ /* 0x000fea0003c00000 */
[----:B------:R0:W1:Y:S02]  /*6830*/  SHFL.BFLY P2, R18, R17, R16, R15 ;  /* 0x0c00001011127389 */ /* 0x000064000004000f */
[----:B01----:R-:W-:Y:S01]  /*6840*/  ENDCOLLECTIVE ;  /* 0x000000000000791b */ /* 0x003fe20003800000 */
.L_x_1367:
[----:B------:R-:W-:Y:S01]  /*6850*/  FADD.FTZ R10, R9, R10 ;  /* 0x0000000a090a7221 */ /* 0x000fe20000010000 */
[----:B------:R-:W-:-:S04]  /*6860*/  HFMA2.MMA R16, -RZ, RZ, 0, 1.1920928955078125e-07 ;  /* 0x00000002ff107435 */ /* 0x000fc800000001ff */
[----:B------:R-:W-:Y:S02]  /*6870*/  MOV R17, R10 ;  /* 0x0000000a00117202 */ /* 0x000fe40000000f00 */
[----:B------:R-:W-:-:S07]  /*6880*/  MOV R11, R18 ;  /* 0x00000012000b7202 */ /* 0x000fce0000000f00 */
[----:B------:R-:W-:Y:S05]  /*6890*/  WARPSYNC.COLLECTIVE R14, `(.L_x_1368) ;  /* 0x000000000e087348 */ /* 0x000fea0003c00000 */
[----:B------:R0:W1:Y:S02]  /*68a0*/  SHFL.BFLY P2, R18, R17, R16, R15 ;  /* 0x0c00001011127389 */ /* 0x000064000004000f */
[----:B01----:R-:W-:Y:S01]  /*68b0*/  ENDCOLLECTIVE ;  /* 0x000000000000791b */ /* 0x003fe20003800000 */
.L_x_1368:
[----:B------:R-:W-:-:S04]  /*68c0*/  FADD.FTZ R11, R8, R11 ;  /* 0x0000000b080b7221 */ /* 0x000fc80000010000 */
[----:B------:R-:W-:Y:S01]  /*68d0*/  IMAD.MOV.U32 R17, RZ, RZ, R11 ;  /* 0x000000ffff117224 */ /* 0x000fe200078e000b */
[----:B------:R-:W-:-:S07]  /*68e0*/  MOV R13, R18 ;  /* 0x00000012000d7202 */ /* 0x000fce0000000f00 */
[----:B------:R-:W-:Y:S05]  /*68f0*/  WARPSYNC.COLLECTIVE R14, `(.L_x_1369) ;  /* 0x000000000e087348 */ /* 0x000fea0003c00000 */
[----:B------:R0:W1:Y:S02]  /*6900*/  SHFL.BFLY P2, R18, R17, R16, R15 ;  /* 0x0c00001011127389 */ /* 0x000064000004000f */
[----:B01----:R-:W-:Y:S01]  /*6910*/  ENDCOLLECTIVE ;  /* 0x000000000000791b */ /* 0x003fe20003800000 */
.L_x_1369:
[----:B------:R-:W-:Y:S01]  /*6920*/  FADD.FTZ R13, R10, R13 ;  /* 0x0000000d0a0d7221 */ /* 0x000fe20000010000 */
[----:B------:R-:W-:-:S04]  /*6930*/  HFMA2.MMA R16, -RZ, RZ, 0, 5.9604644775390625e-08 ;  /* 0x00000001ff107435 */ /* 0x000fc800000001ff */
[----:B------:R-:W-:Y:S02]  /*6940*/  MOV R17, R13 ;  /* 0x0000000d00117202 */ /* 0x000fe40000000f00 */
[----:B------:R-:W-:-:S07]  /*6950*/  MOV R2, R18 ;  /* 0x0000001200027202 */ /* 0x000fce0000000f00 */
[----:B------:R-:W-:Y:S05]  /*6960*/  WARPSYNC.COLLECTIVE R14, `(.L_x_1370) ;  /* 0x000000000e087348 */ /* 0x000fea0003c00000 */
[----:B------:R0:W1:Y:S02]  /*6970*/  SHFL.BFLY P2, R18, R17, R16, R15 ;  /* 0x0c00001011127389 */ /* 0x000064000004000f */
[----:B01----:R-:W-:Y:S01]  /*6980*/  ENDCOLLECTIVE ;  /* 0x000000000000791b */ /* 0x003fe20003800000 */
.L_x_1370:
[----:B------:R-:W-:-:S05]  /*6990*/  FADD.FTZ R2, R11, R2 ;  /* 0x000000020b027221 */ /* 0x000fca0000010000 */
[----:B------:R-:W-:Y:S02]  /*69a0*/  MOV R17, R2 ;  /* 0x0000000200117202 */ /* 0x000fe40000000f00 */
[----:B------:R-:W-:-:S07]  /*69b0*/  MOV R12, R18 ;  /* 0x00000012000c7202 */ /* 0x000fce0000000f00 */
[----:B------:R-:W-:Y:S05]  /*69c0*/  WARPSYNC.COLLECTIVE R14, `(.L_x_1371) ;  /* 0x000000000e087348 */ /* 0x000fea0003c00000 */
[----:B------:R0:W1:Y:S02]  /*69d0*/  SHFL.BFLY P2, R18, R17, R16, R15 ;  /* 0x0c00001011127389 */ /* 0x000064000004000f */
[----:B01----:R-:W-:Y:S01]  /*69e0*/  ENDCOLLECTIVE ;  /* 0x000000000000791b */ /* 0x003fe20003800000 */
.L_x_1371:
[----:B------:R-:W-:Y:S01]  /*69f0*/  FADD.FTZ R12, R13, R12 ;  /* 0x0000000c0d0c7221 */ /* 0x000fe20000010000 */
[----:B------:R-:W-:Y:S06]  /*6a00*/  BRA `(.L_x_1372) ;  /* 0xffffffe800747947 */ /* 0x000fec000383ffff */
.L_x_1342:
        /* <DEDUP_REMOVED lines=8> */
.L_x_1374:
[----:B------:R-:W-:Y:S05]  /*6a90*/  BSYNC B0 ;  /* 0x0000000000007941 */ /* 0x000fea0003800000 */
.L_x_1373:
[----:B------:R-:W-:Y:S01]  /*6aa0*/  HFMA2.MMA R16, -RZ, RZ, 0, 4.76837158203125e-07 ;  /* 0x00000008ff107435 */ /* 0x000fe200000001ff */
[----:B------:R-:W-:Y:S01]  /*6ab0*/  MOV R17, R3 ;  /* 0x0000000300117202 */ /* 0x000fe20000000f00 */
[----:B------:R-:W-:Y:S01]  /*6ac0*/  IMAD.MOV.U32 R14, RZ, RZ, 0xffff ;  /* 0x0000ffffff0e7424 */ /* 0x000fe200078e00ff */
[----:B------:R-:W-:Y:S01]  /*6ad0*/  MOV R15, 0x101f ;  /* 0x0000101f000f7802 */ /* 0x000fe20000000f00 */
[----:B------:R-:W-:Y:S01]  /*6ae0*/  HFMA2.MMA R21, -RZ, RZ, 0, 0 ;  /* 0x00000000ff157435 */ /* 0x000fe200000001ff */
[----:B------:R-:W-:Y:S02]  /*6af0*/  MOV R5, R18 ;  /* 0x0000001200057202 */ /* 0x000fe40000000f00 */
[----:B------:R-:W-:-:S08]  /*6b00*/  @!P0 SHF.L.U32 R10, R50, 0x1, RZ ;  /* 0x00000001320a8819 */ /* 0x000fd000000006ff */
[----:B------:R-:W-:Y:S05]  /*6b10*/  WARPSYNC.COLLECTIVE R14, `(.L_x_1375) ;  /* 0x000000000e087348 */ /* 0x000fea0003c00000 */
[----:B------:R0:W1:Y:S02]  /*6b20*/  SHFL.BFLY P2, R18, R17, R16, R15 ;  /* 0x0c00001011127389 */ /* 0x000064000004000f */
[----:B01----:R-:W-:Y:S01]  /*6b30*/  ENDCOLLECTIVE ;  /* 0x000000000000791b */ /* 0x003fe20003800000 */
.L_x_1375:
[----:B------:R-:W-:Y:S01]  /*6b40*/  @!P0 IADD3 R7, R2, 0x14, RZ ;  /* 0x0000001402078810 */ /* 0x000fe20007ffe0ff */
[----:B------:R-:W-:Y:S01]  /*6b50*/  FADD.FTZ R6, R5, R4 ;  /* 0x0000000405067221 */ /* 0x000fe20000010000 */
[C---:B------:R-:W-:Y:S02]  /*6b60*/  @!P0 LEA R12, R50.reuse, UR6, 0x7 ;  /* 0x00000006320c8c11 */ /* 0x040fe4000f8e38ff */
[----:B------:R-:W-:Y:S02]  /*6b70*/  @!P0 LOP3.LUT R7, R7, R10, RZ, 0x3c, !PT ;  /* 0x0000000a07078212 */ /* 0x000fe400078e3cff */
[----:B------:R-:W-:Y:S02]  /*6b80*/  MOV R24, RZ ;  /* 0x000000ff00187202 */ /* 0x000fe40000000f00 */
[----:B------:R-:W-:Y:S01]  /*6b90*/  MOV R11, RZ ;  /* 0x000000ff000b7202 */ /* 0x000fe20000000f00 */
[----:B------:R-:W-:Y:S01]  /*6ba0*/  @!P0 IMAD R8, R7, 0x4, R12 ;  /* 0x0000000407088824 */ /* 0x000fe200078e020c */
[----:B------:R-:W-:Y:S01]  /*6bb0*/  HFMA2.MMA R12, -RZ, RZ, 0, 0 ;  /* 0x00000000ff0c7435 */ /* 0x000fe200000001ff */
[----:B------:R-:W-:Y:S01]  /*6bc0*/  @!P0 LEA R28, R50, UR6, 0x7 ;  /* 0x00000006321c8c11 */ /* 0x000fe2000f8e38ff */
[----:B------:R-:W-:Y:S01]  /*6bd0*/  HFMA2.MMA R16, -RZ, RZ, 0, 2.384185791015625e-07 ;  /* 0x00000004ff107435 */ /* 0x000fe200000001ff */
[----:B------:R-:W-:Y:S01]  /*6be0*/  MOV R17, R6 ;  /* 0x0000000600117202 */ /* 0x000fe20000000f00 */
[----:B------:R0:W1:Y:S04]  /*6bf0*/  @!P0 LDS R10, [R8] ;  /* 0x00000000080a8984 */ /* 0x0000680000000800 */
[----:B------:R0:W2:Y:S01]  /*6c00*/  @!P0 LDS R13, [R8+0x500] ;  /* 0x00050000080d8984 */ /* 0x0000a20000000800 */
[----:B------:R-:W-:-:S07]  /*6c10*/  FADD.FTZ R5, R18, R3 ;  /* 0x0000000312057221 */ /* 0x000fce0000010000 */
[----:B012---:R-:W-:Y:S05]  /*6c20*/  WARPSYNC.COLLECTIVE R14, `(.L_x_1376) ;  /* 0x000000000e087348 */ /* 0x007fea0003c00000 */
[----:B------:R3:W4:Y:S02]  /*6c30*/  SHFL.BFLY P2, R18, R17, R16, R15 ;  /* 0x0c00001011127389 */ /* 0x000724000004000f */
[----:B01234-:R-:W-:Y:S01]  /*6c40*/  ENDCOLLECTIVE ;  /* 0x000000000000791b */ /* 0x01ffe20003800000 */
.L_x_1376:
[----:B------:R-:W-:Y:S02]  /*6c50*/  @!P0 IADD3 R8, R2, 0x28, RZ ;  /* 0x0000002802088810 */ /* 0x000fe40007ffe0ff */
[----:B------:R-:W-:Y:S02]  /*6c60*/  MOV R17, R5 ;  /* 0x0000000500117202 */ /* 0x000fe40000000f00 */
[----:B------:R-:W-:-:S07]  /*6c70*/  MOV R9, R18 ;  /* 0x0000001200097202 */ /* 0x000fce0000000f00 */
[----:B------:R-:W-:Y:S05]  /*6c80*/  WARPSYNC.COLLECTIVE R14, `(.L_x_1377) ;  /* 0x000000000e087348 */ /* 0x000fea0003c00000 */
[----:B------:R0:W1:Y:S02]  /*6c90*/  SHFL.BFLY P2, R18, R17, R16, R15 ;  /* 0x0c00001011127389 */ /* 0x000064000004000f */
[----:B01----:R-:W-:Y:S01]  /*6ca0*/  ENDCOLLECTIVE ;  /* 0x000000000000791b */ /* 0x003fe20003800000 */
.L_x_1377:
[----:B------:R-:W-:Y:S01]  /*6cb0*/  FADD.FTZ R22, R6, R9 ;  /* 0x0000000906167221 */ /* 0x000fe20000010000 */
[----:B------:R-:W-:Y:S01]  /*6cc0*/  @!P0 IMAD.MOV.U32 R21, RZ, RZ, R10 ;  /* 0x000000ffff158224 */ /* 0x000fe200078e000a */
        /* <DEDUP_REMOVED lines=9> */
.L_x_1378:
[----:B------:R-:W-:Y:S02]  /*6d60*/  MOV R17, R3 ;  /* 0x0000000300117202 */ /* 0x000fe40000000f00 */
[----:B------:R-:W-:-:S07]  /*6d70*/  MOV R7, R18 ;  /* 0x0000001200077202 */ /* 0x000fce0000000f00 */
[----:B------:R-:W-:Y:S05]  /*6d80*/  WARPSYNC.COLLECTIVE R14, `(.L_x_1379) ;  /* 0x000000000e087348 */ /* 0x000fea0003c00000 */
[----:B------:R0:W1:Y:S02]  /*6d90*/  SHFL.BFLY P2, R18, R17, R16, R15 ;  /* 0x0c00001011127389 */ /* 0x000064000004000f */
[----:B01----:R-:W-:Y:S01]  /*6da0*/  ENDCOLLECTIVE ;  /* 0x000000000000791b */ /* 0x003fe20003800000 */
.L_x_1379:
[----:B------:R-:W-:Y:S01]  /*6db0*/  FADD.FTZ R4, R22, R7 ;  /* 0x0000000716047221 */ /* 0x000fe20000010000 */
[----:B------:R-:W-:-:S04]  /*6dc0*/  HFMA2.MMA R16, -RZ, RZ, 0, 5.9604644775390625e-08 ;  /* 0x00000001ff107435 */ /* 0x000fc800000001ff */
[----:B------:R-:W-:Y:S01]  /*6dd0*/  MOV R17, R4 ;  /* 0x0000000400117202 */ /* 0x000fe20000000f00 */
[----:B------:R-:W-:-:S07]  /*6de0*/  FADD.FTZ R3, R3, R18 ;  /* 0x0000001203037221 */ /* 0x000fce0000010000 */
[----:B------:R-:W-:Y:S05]  /*6df0*/  WARPSYNC.COLLECTIVE R14, `(.L_x_1380) ;  /* 0x000000000e087348 */ /* 0x000fea0003c00000 */
[----:B------:R0:W1:Y:S02]  /*6e00*/  SHFL.BFLY P2, R18, R17, R16, R15 ;  /* 0x0c00001011127389 */ /* 0x000064000004000f */
[----:B01----:R-:W-:Y:S01]  /*6e10*/  ENDCOLLECTIVE ;  /* 0x000000000000791b */ /* 0x003fe20003800000 */
.L_x_1380:
[----:B------:R-:W-:Y:S02]  /*6e20*/  MOV R17, R3 ;  /* 0x0000000300117202 */ /* 0x000fe40000000f00 */
[----:B------:R-:W-:-:S07]  /*6e30*/  MOV R5, R18 ;  /* 0x0000001200057202 */ /* 0x000fce0000000f00 */
[----:B------:R-:W-:Y:S05]  /*6e40*/  WARPSYNC.COLLECTIVE R14, `(.L_x_1381) ;  /* 0x000000000e087348 */ /* 0x000fea0003c00000 */
[----:B------:R0:W1:Y:S02]  /*6e50*/  SHFL.BFLY P2, R18, R17, R16, R15 ;  /* 0x0c00001011127389 */ /* 0x000064000004000f */
[----:B01----:R-:W-:Y:S01]  /*6e60*/  ENDCOLLECTIVE ;  /* 0x000000000000791b */ /* 0x003fe20003800000 */
.L_x_1381:
[----:B------:R-:W-:Y:S01]  /*6e70*/  FADD.FTZ R4, R4, R5 ;  /* 0x0000000504047221 */ /* 0x000fe20000010000 */
[----:B------:R-:W-:Y:S01]  /*6e80*/  MOV R17, R21 ;  /* 0x0000001500117202 */ /* 0x000fe20000000f00 */
[----:B------:R-:W-:Y:S01]  /*6e90*/  IMAD.MOV.U32 R16, RZ, RZ, 0x8 ;  /* 0x00000008ff107424 */ /* 0x000fe200078e00ff */
[----:B------:R-:W-:-:S07]  /*6ea0*/  MOV R6, R18 ;  /* 0x0000001200067202 */ /* 0x000fce0000000f00 */
[----:B------:R-:W-:Y:S05]  /*6eb0*/  WARPSYNC.COLLECTIVE R14, `(.L_x_1382) ;  /* 0x000000000e087348 */ /* 0x000fea0003c00000 */
[----:B------:R0:W1:Y:S02]  /*6ec0*/  SHFL.BFLY P2, R18, R17, R16, R15 ;  /* 0x0c00001011127389 */ /* 0x000064000004000f */
[----:B01----:R-:W-:Y:S01]  /*6ed0*/  ENDCOLLECTIVE ;  /* 0x000000000000791b */ /* 0x003fe20003800000 */
.L_x_1382:
[----:B------:R-:W-:Y:S01]  /*6ee0*/  FADD.FTZ R32, R3, R6 ;  /* 0x0000000603207221 */ /* 0x000fe20000010000 */
[----:B------:R-:W-:Y:S02]  /*6ef0*/  MOV R17, R24 ;  /* 0x0000001800117202 */ /* 0x000fe40000000f00 */
[----:B------:R-:W-:-:S07]  /*6f00*/  MOV R20, R18 ;  /* 0x0000001200147202 */ /* 0x000fce0000000f00 */
[----:B------:R-:W-:Y:S05]  /*6f10*/  WARPSYNC.COLLECTIVE R14, `(.L_x_1383) ;  /* 0x000000000e087348 */ /* 0x000fea0003c00000 */
[----:B------:R0:W1:Y:S02]  /*6f20*/  SHFL.BFLY P2, R18, R17, R16, R15 ;  /* 0x0c00001011127389 */ /* 0x000064000004000f */
[----:B01----:R-:W-:Y:S01]  /*6f30*/  ENDCOLLECTIVE ;  /* 0x000000000000791b */ /* 0x003fe20003800000 */
.L_x_1383:
[----:B------:R-:W-:Y:S01]  /*6f40*/  FADD.FTZ R20, R20, R21 ;  /* 0x0000001514147221 */ /* 0x000fe20000010000 */
[----:B------:R-:W-:-:S04]  /*6f50*/  HFMA2.MMA R16, -RZ, RZ, 0, 2.384185791015625e-07 ;  /* 0x00000004ff107435 */ /* 0x000fc800000001ff */
[----:B------:R-:W-:Y:S02]  /*6f60*/  MOV R17, R20 ;  /* 0x0000001400117202 */ /* 0x000fe40000000f00 */
[----:B------:R-:W-:-:S07]  /*6f70*/  MOV R19, R18 ;  /* 0x0000001200137202 */ /* 0x000fce0000000f00 */
[----:B------:R-:W-:Y:S05]  /*6f80*/  WARPSYNC.COLLECTIVE R14, `(.L_x_1384) ;  /* 0x000000000e087348 */ /* 0x000fea0003c00000 */
[----:B------:R0:W1:Y:S02]  /*6f90*/  SHFL.BFLY P2, R18, R17, R16, R15 ;  /* 0x0c00001011127389 */ /* 0x000064000004000f */
[----:B01----:R-:W-:Y:S01]  /*6fa0*/  ENDCOLLECTIVE ;  /* 0x000000000000791b */ /* 0x003fe20003800000 */
.L_x_1384:
[----:B------:R-:W-:-:S04]  /*6fb0*/  FADD.FTZ R19, R19, R24 ;  /* 0x0000001813137221 */ /* 0x000fc80000010000 */
[----:B------:R-:W-:Y:S01]  /*6fc0*/  IMAD.MOV.U32 R17, RZ, RZ, R19 ;  /* 0x000000ffff117224 */ /* 0x000fe200078e0013 */
[----:B------:R-:W-:-:S07]  /*6fd0*/  MOV R21, R18 ;  /* 0x0000001200157202 */ /* 0x000fce0000000f00 */
[----:B------:R-:W-:Y:S05]  /*6fe0*/  WARPSYNC.COLLECTIVE R14, `(.L_x_1385) ;  /* 0x000000000e087348 */ /* 0x000fea0003c00000 */
[----:B------:R0:W1:Y:S02]  /*6ff0*/  SHFL.BFLY P2, R18, R17, R16, R15 ;  /* 0x0c00001011127389 */ /* 0x000064000004000f */
[----:B01----:R-:W-:Y:S01]  /*7000*/  ENDCOLLECTIVE ;  /* 0x000000000000791b */ /* 0x003fe20003800000 */
.L_x_1385:
        /* <DEDUP_REMOVED lines=10> */
.L_x_1386:
[----:B------:R0:W1:Y:S04]  /*70b0*/  @!P0 LDS R23, [R9] ;  /* 0x0000000009178984 */ /* 0x0000680000000800 */
[----:B------:R0:W2:Y:S01]  /*70c0*/  @!P0 LDS R25, [R9+0x500] ;  /* 0x0005000009198984 */ /* 0x0000a20000000800 */
[----:B------:R-:W-:Y:S02]  /*70d0*/  MOV R17, R22 ;  /* 0x0000001600117202 */ /* 0x000fe40000000f00 */
[----:B------:R-:W-:-:S07]  /*70e0*/  MOV R8, R18 ;  /* 0x0000001200087202 */ /* 0x000fce0000000f00 */
[----:B012---:R-:W-:Y:S05]  /*70f0*/  WARPSYNC.COLLECTIVE R14, `(.L_x_1387) ;  /* 0x000000000e087348 */ /* 0x007fea0003c00000 */
[----:B------:R3:W4:Y:S02]  /*7100*/  SHFL.BFLY P2, R18, R17, R16, R15 ;  /* 0x0c00001011127389 */ /* 0x000724000004000f */
[----:B01234-:R-:W-:Y:S01]  /*7110*/  ENDCOLLECTIVE ;  /* 0x000000000000791b */ /* 0x01ffe20003800000 */
.L_x_1387:
[----:B------:R-:W-:Y:S01]  /*7120*/  FADD.FTZ R21, R21, R8 ;  /* 0x0000000815157221 */ /* 0x000fe20000010000 */
[----:B------:R-:W-:Y:S01]  /*7130*/  CS2R R8, SRZ ;  /* 0x0000000000087805 */ /* 0x000fe2000001ff00 */
[----:B------:R-:W-:-:S03]  /*7140*/  HFMA2.MMA R16, -RZ, RZ, 0, 5.9604644775390625e-08 ;  /* 0x00000001ff107435 */ /* 0x000fc600000001ff */
[----:B------:R-:W-:Y:S02]  /*7150*/  MOV R17, R21 ;  /* 0x0000001500117202 */ /* 0x000fe40000000f00 */
[----:B------:R-:W-:Y:S02]  /*7160*/  @!P0 MOV R12, R23 ;  /* 0x00000017000c8202 */ /* 0x000fe40000000f00 */
[----:B------:R-:W-:Y:S01]  /*7170*/  @!P0 MOV R11, R25 ;  /* 0x00000019000b8202 */ /* 0x000fe20000000f00 */
[----:B------:R-:W-:Y:S02]  /*7180*/  IMAD.IADD R25, R2, 0x1, R41 ;  /* 0x0000000102197824 */ /* 0x000fe400078e0229 */
[----:B------:R-:W-:-:S07]  /*7190*/  IMAD.MOV.U32 R7, RZ, RZ, R18 ;  /* 0x000000ffff077224 */ /* 0x000fce00078e0012 */
[----:B------:R-:W-:Y:S05]  /*71a0*/  WARPSYNC.COLLECTIVE R14, `(.L_x_1388) ;  /* 0x000000000e087348 */ /* 0x000fea0003c00000 */
[----:B------:R0:W1:Y:S02]  /*71b0*/  SHFL.BFLY P2, R18, R17, R16, R15 ;  /* 0x0c00001011127389 */ /* 0x000064000004000f */
[----:B01----:R-:W-:Y:S01]  /*71c0*/  ENDCOLLECTIVE ;  /* 0x000000000000791b */ /* 0x003fe20003800000 */
.L_x_1388:
[----:B------:R-:W-:Y:S01]  /*71d0*/  FADD.FTZ R22, R22, R7 ;  /* 0x0000000716167221 */ /* 0x000fe20000010000 */
[----:B------:R-:W-:-:S03]  /*71e0*/  @!P0 IADD3 R7, R2, 0x3c, RZ ;  /* 0x0000003c02078810 */ /* 0x000fc60007ffe0ff */
[----:B------:R-:W-:Y:S01]  /*71f0*/  IMAD.MOV.U32 R17, RZ, RZ, R22 ;  /* 0x000000ffff117224 */ /* 0x000fe200078e0016 */
[----:B------:R-:W-:-:S07]  /*7200*/  MOV R20, R18 ;  /* 0x0000001200147202 */ /* 0x000fce0000000f00 */
[----:B------:R-:W-:Y:S05]  /*7210*/  WARPSYNC.COLLECTIVE R14, `(.L_x_1389) ;  /* 0x000000000e087348 */ /* 0x000fea0003c00000 */
[----:B------:R0:W1:Y:S02]  /*7220*/  SHFL.BFLY P2, R18, R17, R16, R15 ;  /* 0x0c00001011127389 */ /* 0x000064000004000f */
[----:B01----:R-:W-:Y:S01]  /*7230*/  ENDCOLLECTIVE ;  /* 0x000000000000791b */ /* 0x003fe20003800000 */
.L_x_1389:
[----:B------:R-:W-:Y:S01]  /*7240*/  FADD.FTZ R20, R21, R20 ;  /* 0x0000001415147221 */ /* 0x000fe20000010000 */
[----:B------:R-:W-:Y:S01]  /*7250*/  HFMA2.MMA R16, -RZ, RZ, 0, 4.76837158203125e-07 ;  /* 0x00000008ff107435 */ /* 0x000fe200000001ff */
[----:B------:R-:W-:Y:S02]  /*7260*/  MOV R17, R12 ;  /* 0x0000000c00117202 */ /* 0x000fe40000000f00 */
[----:B------:R-:W-:-:S08]  /*7270*/  MOV R19, R18 ;  /* 0x0000001200137202 */ /* 0x000fd00000000f00 */
[----:B------:R-:W-:Y:S05]  /*7280*/  WARPSYNC.COLLECTIVE R14, `(.L_x_1390) ;  /* 0x000000000e087348 */ /* 0x000fea0003c00000 */
[----:B------:R0:W1:Y:S02]  /*7290*/  SHFL.BFLY P2, R18, R17, R16, R15 ;  /* 0x0c00001011127389 */ /* 0x000064000004000f */
[----:B01----:R-:W-:Y:S01]  /*72a0*/  ENDCOLLECTIVE ;  /* 0x000000000000791b */ /* 0x003fe20003800000 */
.L_x_1390:
[----:B------:R-:W-:Y:S01]  /*72b0*/  FADD.FTZ R19, R22, R19 ;  /* 0x0000001316137221 */ /* 0x000fe20000010000 */
[----:B------:R-:W-:Y:S02]  /*72c0*/  MOV R17, R11 ;  /* 0x0000000b00117202 */ /* 0x000fe40000000f00 */
[----:B------:R-:W-:-:S07]  /*72d0*/  MOV R13, R18 ;  /* 0x00000012000d7202 */ /* 0x000fce0000000f00 */
[----:B------:R-:W-:Y:S05]  /*72e0*/  WARPSYNC.COLLECTIVE R14, `(.L_x_1391) ;  /* 0x000000000e087348 */ /* 0x000fea0003c00000 */
[----:B------:R0:W1:Y:S02]  /*72f0*/  SHFL.BFLY P2, R18, R17, R16, R15 ;  /* 0x0c00001011127389 */ /* 0x000064000004000f */
[----:B01----:R-:W-:Y:S01]  /*7300*/  ENDCOLLECTIVE ;  /* 0x000000000000791b */ /* 0x003fe20003800000 */
.L_x_1391:
[----:B------:R-:W-:Y:S01]  /*7310*/  FADD.FTZ R13, R13, R12 ;  /* 0x0000000c0d0d7221 */ /* 0x000fe20000010000 */
[----:B------:R-:W-:-:S03]  /*7320*/  HFMA2.MMA R16, -RZ, RZ, 0, 2.384185791015625e-07 ;  /* 0x00000004ff107435 */ /* 0x000fc600000001ff */
[----:B------:R-:W-:Y:S01]  /*7330*/  IMAD.MOV.U32 R17, RZ, RZ, R13 ;  /* 0x000000ffff117224 */ /* 0x000fe200078e000d */
[----:B------:R-:W-:-:S07]  /*7340*/  MOV R26, R18 ;  /* 0x00000012001a7202 */ /* 0x000fce0000000f00 */
[----:B------:R-:W-:Y:S05]  /*7350*/  WARPSYNC.COLLECTIVE R14, `(.L_x_1392) ;  /* 0x000000000e087348 */ /* 0x000fea0003c00000 */
[----:B------:R0:W1:Y:S02]  /*7360*/  SHFL.BFLY P2, R18, R17, R16, R15 ;  /* 0x0c00001011127389 */ /* 0x000064000004000f */
[----:B01----:R-:W-:Y:S01]  /*7370*/  ENDCOLLECTIVE ;  /* 0x000000000000791b */ /* 0x003fe20003800000 */
.L_x_1392:
[----:B------:R-:W-:-:S05]  /*7380*/  FADD.FTZ R23, R26, R11 ;  /* 0x0000000b1a177221 */ /* 0x000fca0000010000 */
[----:B------:R-:W-:Y:S02]  /*7390*/  MOV R17, R23 ;  /* 0x0000001700117202 */ /* 0x000fe40000000f00 */
[----:B------:R-:W-:-:S07]  /*73a0*/  MOV R12, R18 ;  /* 0x00000012000c7202 */ /* 0x000fce0000000f00 */
[----:B------:R-:W-:Y:S05]  /*73b0*/  WARPSYNC.COLLECTIVE R14, `(.L_x_1393) ;  /* 0x000000000e087348 */ /* 0x000fea0003c00000 */
[----:B------:R0:W1:Y:S02]  /*73c0*/  SHFL.BFLY P2, R18, R17, R16, R15 ;  /* 0x0c00001011127389 */ /* 0x000064000004000f */
[----:B01----:R-:W-:Y:S01]  /*73d0*/  ENDCOLLECTIVE ;  /* 0x000000000000791b */ /* 0x003fe20003800000 */
.L_x_1393:
[----:B------:R-:W-:-:S05]  /*73e0*/  FADD.FTZ R27, R13, R12 ;  /* 0x0000000c0d1b7221 */ /* 0x000fca0000010000 */
[----:B------:R-:W-:Y:S01]  /*73f0*/  MOV R17, R27 ;  /* 0x0000001b00117202 */ /* 0x000fe20000000f00 */
[----:B------:R-:W-:Y:S01]  /*7400*/  IMAD.MOV.U32 R16, RZ, RZ, 0x2 ;  /* 0x00000002ff107424 */ /* 0x000fe200078e00ff */
[----:B------:R-:W-:Y:S02]  /*7410*/  MOV R24, R18 ;  /* 0x0000001200187202 */ /* 0x000fe40000000f00 */
[----:B------:R-:W-:-:S03]  /*7420*/  @!P0 SHF.L.U32 R18, R50, 0x1, RZ ;  /* 0x0000000132128819 */ /* 0x000fc600000006ff */
[----:B------:R-:W-:Y:S01]  /*7430*/  FADD.FTZ R26, R23, R24 ;  /* 0x00000018171a7221 */ /* 0x000fe20000010000 */
[----:B------:R-:W-:-:S07]  /*7440*/  @!P0 LOP3.LUT R7, R7, R18, RZ, 0x3c, !PT ;  /* 0x0000001207078212 */ /* 0x000fce00078e3cff */
[----:B------:R-:W-:Y:S05]  /*7450*/  WARPSYNC.COLLECTIVE R14, `(.L_x_1394) ;  /* 0x000000000e087348 */ /* 0x000fea0003c00000 */
[----:B------:R0:W1:Y:S02]  /*7460*/  SHFL.BFLY P2, R18, R17, R16, R15 ;  /* 0x0c00001011127389 */ /* 0x000064000004000f */
[----:B01----:R-:W-:Y:S01]  /*7470*/  ENDCOLLECTIVE ;  /* 0x000000000000791b */ /* 0x003fe20003800000 */
.L_x_1394:
        /* <DEDUP_REMOVED lines=8> */
.L_x_1395:
        /* <DEDUP_REMOVED lines=8> */
.L_x_1396:
        /* <DEDUP_REMOVED lines=11> */
.L_x_1397:
        /* <DEDUP_REMOVED lines=10> */
.L_x_1398:
[----:B------:R-:W-:Y:S01]  /*76d0*/  FADD.FTZ R26, R26, R29 ;  /* 0x0000001d1a1a7221 */ /* 0x000fe20000010000 */
[----:B------:R-:W-:Y:S01]  /*76e0*/  @!P0 IMAD.WIDE R6, R25, 0x2, R6 ;  /* 0x0000000219068825 */ /* 0x000fe200078e0206 */
[----:B------:R-:W-:Y:S02]  /*76f0*/  MOV R17, R8 ;  /* 0x0000000800117202 */ /* 0x000fe40000000f00 */
[----:B------:R-:W-:-:S07]  /*7700*/  MOV R30, R18 ;  /* 0x00000012001e7202 */ /* 0x000fce0000000f00 */
[----:B------:R-:W-:Y:S05]  /*7710*/  WARPSYNC.COLLECTIVE R14, `(.L_x_1399) ;  /* 0x000000000e087348 */ /* 0x000fea0003c00000 */
[----:B------:R0:W1:Y:S02]  /*7720*/  SHFL.BFLY P2, R18, R17, R16, R15 ;  /* 0x0c00001011127389 */ /* 0x000064000004000f */
[----:B01----:R-:W-:Y:S01]  /*7730*/  ENDCOLLECTIVE ;  /* 0x000000000000791b */ /* 0x003fe20003800000 */
.L_x_1399:
[----:B------:R-:W-:Y:S01]  /*7740*/  FADD.FTZ R30, R30, R9 ;  /* 0x000000091e1e7221 */ /* 0x000fe20000010000 */
[----:B------:R-:W-:-:S03]  /*7750*/  HFMA2.MMA R16, -RZ, RZ, 0, 2.384185791015625e-07 ;  /* 0x00000004ff107435 */ /* 0x000fc600000001ff */
[----:B------:R-:W-:Y:S01]  /*7760*/  IMAD.MOV.U32 R17, RZ, RZ, R30 ;  /* 0x000000ffff117224 */ /* 0x000fe200078e001e */
[----:B------:R-:W-:-:S07]  /*7770*/  MOV R11, R18 ;  /* 0x00000012000b7202 */ /* 0x000fce0000000f00 */
[----:B------:R-:W-:Y:S05]  /*7780*/  WARPSYNC.COLLECTIVE R14, `(.L_x_1400) ;  /* 0x000000000e087348 */ /* 0x000fea0003c00000 */
[----:B------:R0:W1:Y:S02]  /*7790*/  SHFL.BFLY P2, R18, R17, R16, R15 ;  /* 0x0c00001011127389 */ /* 0x000064000004000f */
[----:B01----:R-:W-:Y:S01]  /*77a0*/  ENDCOLLECTIVE ;  /* 0x000000000000791b */ /* 0x003fe20003800000 */
.L_x_1400:
[----:B------:R-:W-:Y:S02]  /*77b0*/  FADD.FTZ R24, R11, R8 ;  /* 0x000000080b187221 */ /* 0x000fe40000010000 */
[----:B------:R-:W0:Y:S03]  /*77c0*/  @!P0 LDC.64 R10, c[0x0][0x220] ;  /* 0x00008800ff0a8b82 */ /* 0x000e260000000a00 */
[----:B------:R-:W-:Y:S02]  /*77d0*/  MOV R17, R24 ;  /* 0x0000001800117202 */ /* 0x000fe40000000f00 */
[----:B------:R-:W-:-:S07]  /*77e0*/  MOV R9, R18 ;  /* 0x0000001200097202 */ /* 0x000fce0000000f00 */
[----:B0-----:R-:W-:Y:S05]  /*77f0*/  WARPSYNC.COLLECTIVE R14, `(.L_x_1401) ;  /* 0x000000000e087348 */ /* 0x001fea0003c00000 */
[----:B------:R1:W2:Y:S02]  /*7800*/  SHFL.BFLY P2, R18, R17, R16, R15 ;  /* 0x0c00001011127389 */ /* 0x0002a4000004000f */
[----:B012---:R-:W-:Y:S01]  /*7810*/  ENDCOLLECTIVE ;  /* 0x000000000000791b */ /* 0x007fe20003800000 */
.L_x_1401:
[----:B------:R-:W-:Y:S01]  /*7820*/  FADD.FTZ R30, R30, R9 ;  /* 0x000000091e1e7221 */ /* 0x000fe20000010000 */
[----:B------:R-:W-:Y:S01]  /*7830*/  @!P0 IMAD.WIDE R10, R25, 0x2, R10 ;  /* 0x00000002190a8825 */ /* 0x000fe200078e020a */
[----:B------:R-:W0:Y:S01]  /*7840*/  @!P0 LDC.64 R8, c[0x0][0x218] ;  /* 0x00008600ff088b82 */ /* 0x000e220000000a00 */
[----:B------:R-:W-:Y:S02]  /*7850*/  HFMA2.MMA R16, -RZ, RZ, 0, 1.1920928955078125e-07 ;  /* 0x00000002ff107435 */ /* 0x000fe400000001ff */
[----:B------:R-:W-:Y:S02]  /*7860*/  MOV R17, R30 ;  /* 0x0000001e00117202 */ /* 0x000fe40000000f00 */
[----:B------:R-:W-:-:S07]  /*7870*/  MOV R23, R18 ;  /* 0x0000001200177202 */ /* 0x000fce0000000f00 */
[----:B0-----:R-:W-:Y:S05]  /*7880*/  WARPSYNC.COLLECTIVE R14, `(.L_x_1402) ;  /* 0x000000000e087348 */ /* 0x001fea0003c00000 */
[----:B------:R1:W2:Y:S02]  /*7890*/  SHFL.BFLY P2, R18, R17, R16, R15 ;  /* 0x0c00001011127389 */ /* 0x0002a4000004000f */
[----:B012---:R-:W-:Y:S01]  /*78a0*/  ENDCOLLECTIVE ;  /* 0x000000000000791b */ /* 0x007fe20003800000 */
.L_x_1402:
        /* <DEDUP_REMOVED lines=11> */
.L_x_1403:
[----:B------:R0:W-:Y:S04]  /*7960*/  @!P0 STG.E.U16 desc[UR12][R12.64], R33 ;  /* 0x000000210c008986 */ /* 0x0001e8000c10150c */
[----:B------:R1:W-:Y:S01]  /*7970*/  @!P0 STG.E.U16 desc[UR12][R10.64], R32 ;  /* 0x000000200a008986 */ /* 0x0003e2000c10150c */
[----:B------:R-:W-:Y:S01]  /*7980*/  @!P0 F2FP.BF16.F32.PACK_AB R14, RZ, R27 ;  /* 0x0000001bff0e823e */ /* 0x000fe200000010ff */
[----:B------:R-:W-:Y:S01]  /*7990*/  HFMA2.MMA R16, -RZ, RZ, 0, 5.9604644775390625e-08 ;  /* 0x00000001ff107435 */ /* 0x000fe200000001ff */
        /* <DEDUP_REMOVED lines=10> */
.L_x_1404:
        /* <DEDUP_REMOVED lines=11> */
.L_x_1405:
[----:B------:R-:W-:Y:S01]  /*7af0*/  FADD.FTZ R21, R30, R21 ;  /* 0x000000151e157221 */ /* 0x000fe20000010000 */
[----:B------:R-:W-:Y:S06]  /*7b00*/  BRA `(.L_x_1406) ;  /* 0xffffffe000e07947 */ /* 0x000fec000383ffff */
.L_x_1407:
        /* <DEDUP_REMOVED lines=15> */
.L_x_3843:


//--------------------- .text._ZN13group_norm_v218gn_bwd_cuda_kernelI13__nv_bfloat16Li320ELi1ELi16ELi20ELi1024ELb1ELb1ELi32ELi320ELi320ELi4ELb1ELi4ELb0ELb0ELNS_15WgradSyncMethodE3ENS_16CompileConditionILi900EEEEEvPT_S6_S6_PKS5_S8_S8_S8_PKfflPfPj --------------------------
	.section	.text._ZN13group_norm_v218gn_bwd_cuda_kernelI13__nv_bfloat16Li320ELi1ELi16ELi20ELi1024ELb1ELb1ELi32ELi320ELi320ELi4ELb1ELi4ELb0ELb0ELNS_15WgradSyncMethodE3ENS_16CompileConditionILi900EEEEEvPT_S6_S6_PKS5_S8_S8_S8_PKfflPfPj,"ax",@progbits
	.align	128
        .global         _ZN13group_norm_v218gn_bwd_cuda_kernelI13__nv_bfloat16Li320ELi1ELi16ELi20ELi1024ELb1ELb1ELi32ELi320ELi320ELi4ELb1ELi4ELb0ELb0ELNS_15WgradSyncMethodE3ENS_16CompileConditionILi900EEEEEvPT_S6_S6_PKS5_S8_S8_S8_PKfflPfPj
        .type           _ZN13group_norm_v218gn_bwd_cuda_kernelI13__nv_bfloat16Li320ELi1ELi16ELi20ELi1024ELb1ELb1ELi32ELi320ELi320ELi4ELb1ELi4ELb0ELb0ELNS_15WgradSyncMethodE3ENS_16CompileConditionILi900EEEEEvPT_S6_S6_PKS5_S8_S8_S8_PKfflPfPj,@function
        .size           _ZN13group_norm_v218gn_bwd_cuda_kernelI13__nv_bfloat16Li320ELi1ELi16ELi20ELi1024ELb1ELb1ELi32ELi320ELi320ELi4ELb1ELi4ELb0ELb0ELNS_15WgradSyncMethodE3ENS_16CompileConditionILi900EEEEEvPT_S6_S6_PKS5_S8_S8_S8_PKfflPfPj,(.L_x_3844 - _ZN13group_norm_v218gn_bwd_cuda_kernelI13__nv_bfloat16Li320ELi1ELi16ELi20ELi1024ELb1ELb1ELi32ELi320ELi320ELi4ELb1ELi4ELb0ELb0ELNS_15WgradSyncMethodE3ENS_16CompileConditionILi900EEEEEvPT_S6_S6_PKS5_S8_S8_S8_PKfflPfPj)
        .other          _ZN13group_norm_v218gn_bwd_cuda_kernelI13__nv_bfloat16Li320ELi1ELi16ELi20ELi1024ELb1ELb1ELi32ELi320ELi320ELi4ELb1ELi4ELb0ELb0ELNS_15WgradSyncMethodE3ENS_16CompileConditionILi900EEEEEvPT_S6_S6_PKS5_S8_S8_S8_PKfflPfPj,@"STO_CUDA_ENTRY STV_DEFAULT"
_ZN13group_norm_v218gn_bwd_cuda_kernelI13__nv_bfloat16Li320ELi1ELi16ELi20ELi1024ELb1ELb1ELi32ELi320ELi320ELi4ELb1ELi4ELb0ELb0ELNS_15WgradSyncMethodE3ENS_16CompileConditionILi900EEEEEvPT_S6_S6_PKS5_S8_S8_S8_PKfflPfPj:
.text._ZN13group_norm_v218gn_bwd_cuda_kernelI13__nv_bfloat16Li320ELi1ELi16ELi20ELi1024ELb1ELb1ELi32ELi320ELi320ELi4ELb1ELi4ELb0ELb0ELNS_15WgradSyncMethodE3ENS_16CompileConditionILi900EEEEEvPT_S6_S6_PKS5_S8_S8_S8_PKfflPfPj:
        /* <DEDUP_REMOVED lines=29> */
.L_x_1410:
[----:B------:R-:W2:Y:S04]  /*01d0*/  LD.E.STRONG.GPU R4, desc[UR8][R2.64] ;  /* 0x0000000802047980 */ /* 0x000ea8000c10f900 */
[----:B--2---:R-:W-:Y:S01]  /*01e0*/  CCTL.IVALL ;  /* 0x00000000ff00798f */ /* 0x004fe20002000000 */
[----:B------:R-:W-:Y:S05]  /*01f0*/  YIELD ;  /* 0x0000000000007946 */ /* 0x000fea0003800000 */
[----:B-----5:R-:W-:-:S04]  /*0200*/  LOP3.LUT R4, R4, R5, RZ, 0x3c, !PT ;  /* 0x0000000504047212 */ /* 0x020fc800078e3cff */
[----:B------:R-:W-:-:S13]  /*0210*/  ISETP.GT.AND P0, PT, R4, -0x1, PT ;  /* 0xffffffff0400780c */ /* 0x000fda0003f04270 */
[----:B------:R-:W-:Y:S05]  /*0220*/  @P0 BRA `(.L_x_1410) ;  /* 0xfffffffc00e80947 */ /* 0x000fea000383ffff */
.L_x_1409:
[----:B------:R-:W-:Y:S05]  /*0230*/  WARPSYNC.ALL ;  /* 0x0000000000007948 */ /* 0x000fea0003800000 */
[----:B------:R-:W-:Y:S06]  /*0240*/  BAR.SYNC.DEFER_BLOCKING 0x0 ;  /* 0x0000000000007b1d */ /* 0x000fec0000010000 */
[----:B------:R-:W-:Y:S05]  /*0250*/  BRA `(.L_x_1411) ;  /* 0x0000005400f47947 */ /* 0x000fea0003800000 */
.L_x_1408:
        /* <DEDUP_REMOVED lines=11> */
[----:B------:R-:W-:Y:S02]  /*0310*/  SHF.R.S32.HI R11, RZ, 0x1f, R58 ;  /* 0x0000001fff0b7819 */ /* 0x000fe4000001143a */
[----:B------:R-:W-:Y:S02]  /*0320*/  CS2R R38, SRZ ;  /* 0x0000000000267805 */ /* 0x000fe4000001ff00 */
[----:B------:R-:W-:Y:S01]  /*0330*/  MOV R2, 0x400 ;  /* 0x0000040000027802 */ /* 0x000fe20000000f00 */
[----:B------:R-:W4:Y:S01]  /*0340*/  S2R R15, SR_CgaCtaId ;  /* 0x00000000000f7919 */ /* 0x000f220000008800 */
[----:B------:R-:W-:-:S02]  /*0350*/  LEA.HI R10, R11, R58, RZ, 0x2 ;  /* 0x0000003a0b0a7211 */ /* 0x000fc400078f10ff */
[----:B------:R-:W-:Y:S02]  /*0360*/  CS2R R44, SRZ ;  /* 0x00000000002c7805 */ /* 0x000fe4000001ff00 */
[----:B------:R-:W-:Y:S01]  /*0370*/  IADD3 R62, R2, 0x2800, RZ ;  /* 0x00002800023e7810 */ /* 0x000fe20007ffe0ff */
[----:B------:R-:W-:Y:S01]  /*0380*/  IMAD.WIDE.U32 R2, R9, -0x33333333, RZ ;  /* 0xcccccccd09027825 */ /* 0x000fe200078e00ff */
[----:B------:R-:W-:Y:S02]  /*0390*/  SHF.R.S32.HI R61, RZ, 0x2, R10 ;  /* 0x00000002ff3d7819 */ /* 0x000fe4000001140a */
[----:B------:R-:W-:Y:S02]  /*03a0*/  CS2R R36, SRZ ;  /* 0x0000000000247805 */ /* 0x000fe4000001ff00 */
[----:B------:R-:W-:Y:S02]  /*03b0*/  SHF.L.U32 R8, R0, 0x5, RZ ;  /* 0x0000000500087819 */ /* 0x000fe400000006ff */
[----:B------:R-:W-:-:S02]  /*03c0*/  CS2R R42, SRZ ;  /* 0x00000000002a7805 */ /* 0x000fc4000001ff00 */
[C---:B------:R-:W-:Y:S01]  /*03d0*/  IADD3 R2, R61.reuse, 0x50, RZ ;  /* 0x000000503d027810 */ /* 0x040fe20007ffe0ff */
[----:B------:R-:W-:Y:S01]  /*03e0*/  UMOV UR4, URZ ;  /* 0x0000003f00047c82 */ /* 0x000fe20008000000 */
[----:B------:R-:W-:Y:S02]  /*03f0*/  SHF.R.U32.HI R63, RZ, 0x2, R3 ;  /* 0x00000002ff3f7819 */ /* 0x000fe40000011603 */
[----:B------:R-:W-:Y:S02]  /*0400*/  SHF.R.S32.HI R3, RZ, 0x1f, R2 ;  /* 0x0000001fff037819 */ /* 0x000fe40000011402 */
[C---:B0-----:R-:W-:Y:S02]  /*0410*/  IADD3 R5, R61.reuse, 0xa0, RZ ;  /* 0x000000a03d057810 */ /* 0x041fe40007ffe0ff */
[----:B-1----:R-:W-:Y:S02]  /*0420*/  IADD3 R6, R61, 0xf0, RZ ;  /* 0x000000f03d067810 */ /* 0x002fe40007ffe0ff */
[----:B------:R-:W-:-:S02]  /*0430*/  LEA.HI R4, R3, R2, RZ, 0x2 ;  /* 0x0000000203047211 */ /* 0x000fc400078f10ff */
[----:B------:R-:W-:Y:S02]  /*0440*/  SHF.R.S32.HI R2, RZ, 0x1f, R5 ;  /* 0x0000001fff027819 */ /* 0x000fe40000011405 */
[----:B------:R-:W-:Y:S02]  /*0450*/  SHF.R.S32.HI R7, RZ, 0x1f, R6 ;  /* 0x0000001fff077819 */ /* 0x000fe40000011406 */
[----:B------:R-:W-:Y:S02]  /*0460*/  LEA.HI R11, R11, R58, RZ, 0x4 ;  /* 0x0000003a0b0b7211 */ /* 0x000fe400078f20ff */
[----:B------:R-:W-:Y:S02]  /*0470*/  LOP3.LUT R3, R10, 0xfffffffc, RZ, 0xc0, !PT ;  /* 0xfffffffc0a037812 */ /* 0x000fe400078ec0ff */
[----:B------:R-:W-:Y:S02]  /*0480*/  LEA.HI R5, R2, R5, RZ, 0x2 ;  /* 0x0000000502057211 */ /* 0x000fe400078f10ff */
[----:B------:R-:W-:-:S02]  /*0490*/  LOP3.LUT R8, R8, 0x3e0, RZ, 0xc0, !PT ;  /* 0x000003e008087812 */ /* 0x000fc400078ec0ff */
[----:B----4-:R-:W-:Y:S02]  /*04a0*/  LEA R62, R15, R62, 0x18 ;  /* 0x0000003e0f3e7211 */ /* 0x010fe400078ec0ff */
[----:B------:R-:W-:Y:S02]  /*04b0*/  LEA.HI R7, R7, R6, RZ, 0x2 ;  /* 0x0000000607077211 */ /* 0x000fe400078f10ff */
[----:B------:R-:W-:Y:S01]  /*04c0*/  SHF.R.U32.HI R2, RZ, 0x4, R11 ;  /* 0x00000004ff027819 */ /* 0x000fe2000001160b */
[----:B------:R-:W-:Y:S01]  /*04d0*/  IMAD R64, R9, 0x28, R62 ;  /* 0x0000002809407824 */ /* 0x000fe200078e023e */
[----:B------:R-:W-:Y:S02]  /*04e0*/  IADD3 R3, -R3, R58, RZ ;  /* 0x0000003a03037210 */ /* 0x000fe40007ffe1ff */
[----:B------:R-:W-:Y:S02]  /*04f0*/  IADD3 R8, R8, R17, RZ ;  /* 0x0000001108087210 */ /* 0x000fe40007ffe0ff */
[----:B------:R-:W-:-:S02]  /*0500*/  SHF.R.U32.HI R4, RZ, 0x2, R4 ;  /* 0x00000002ff047819 */ /* 0x000fc40000011604 */
[----:B------:R-:W-:Y:S02]  /*0510*/  SHF.R.U32.HI R6, RZ, 0x2, R5 ;  /* 0x00000002ff067819 */ /* 0x000fe40000011605 */
[----:B------:R-:W-:Y:S02]  /*0520*/  SHF.R.U32.HI R68, RZ, 0x2, R7 ;  /* 0x00000002ff447819 */ /* 0x000fe40000011607 */
[C---:B------:R-:W-:Y:S02]  /*0530*/  LOP3.LUT R65, R3.reuse, 0x3, R2, 0x78, !PT ;  /* 0x0000000303417812 */ /* 0x040fe400078e7802 */
[C---:B------:R-:W-:Y:S02]  /*0540*/  LOP3.LUT R66, R3.reuse, 0x3, R4, 0x78, !PT ;  /* 0x0000000303427812 */ /* 0x040fe400078e7804 */
[C---:B------:R-:W-:Y:S02]  /*0550*/  LOP3.LUT R67, R3.reuse, 0x3, R6, 0x78, !PT ;  /* 0x0000000303437812 */ /* 0x040fe400078e7806 */
[----:B------:R-:W-:-:S02]  /*0560*/  LOP3.LUT R68, R3, 0x3, R68, 0x78, !PT ;  /* 0x0000000303447812 */ /* 0x000fc400078e7844 */
[----:B------:R-:W-:Y:S02]  /*0570*/  LEA R64, R17, R64, 0x3 ;  /* 0x0000004011407211 */ /* 0x000fe400078e18ff */
[----:B--2---:R-:W-:Y:S02]  /*0580*/  PRMT R73, R12, 0x7632, R73 ;  /* 0x000076320c497816 */ /* 0x004fe40000000049 */
[----:B------:R-:W-:Y:S02]  /*0590*/  PRMT R75, R13, 0x7632, R75 ;  /* 0x000076320d4b7816 */ /* 0x000fe4000000004b */
[----:B---3--:R-:W-:Y:S02]  /*05a0*/  PRMT R74, R70, 0x7632, R74 ;  /* 0x00007632464a7816 */ /* 0x008fe4000000004a */
[C---:B------:R-:W-:Y:S02]  /*05b0*/  PRMT R2, R71.reuse, 0x7632, R2 ;  /* 0x0000763247027816 */ /* 0x040fe40000000002 */
[----:B------:R-:W-:Y:S01]  /*05c0*/  SHF.L.U32 R72, R71, 0x10, RZ ;  /* 0x0000001047487819 */ /* 0x000fe200000006ff */
[----:B------:R-:W-:Y:S01]  /*05d0*/  IMAD R71, R8, 0x140, RZ ;  /* 0x0000014008477824 */ /* 0x000fe200078e02ff */
[----:B------:R-:W-:-:S02]  /*05e0*/  SHF.L.U32 R3, R12, 0x10, RZ ;  /* 0x000000100c037819 */ /* 0x000fc400000006ff */
[----:B------:R-:W-:Y:S02]  /*05f0*/  SHF.L.U32 R69, R13, 0x10, RZ ;  /* 0x000000100d457819 */ /* 0x000fe400000006ff */
[----:B------:R-:W-:Y:S02]  /*0600*/  SHF.L.U32 R70, R70, 0x10, RZ ;  /* 0x0000001046467819 */ /* 0x000fe400000006ff */
[----:B------:R-:W-:Y:S02]  /*0610*/  SHF.L.U32 R73, R73, 0x10, RZ ;  /* 0x0000001049497819 */ /* 0x000fe400000006ff */
[----:B------:R-:W-:Y:S02]  /*0620*/  SHF.L.U32 R75, R75, 0x10, RZ ;  /* 0x000000104b4b7819 */ /* 0x000fe400000006ff */
[----:B------:R-:W-:Y:S02]  /*0630*/  SHF.L.U32 R74, R74, 0x10, RZ ;  /* 0x000000104a4a7819 */ /* 0x000fe400000006ff */
[----:B------:R-:W-:-:S07]  /*0640*/  SHF.L.U32 R2, R2, 0x10, RZ ;  /* 0x0000001002027819 */ /* 0x000fce00000006ff */
.L_x_1423:
[----:B------:R-:W-:Y:S01]  /*0650*/  HFMA2.MMA R5, -RZ, RZ, 0, 0 ;  /* 0x00000000ff057435 */ /* 0x000fe200000001ff */
[----:B-1----:R-:W-:Y:S01]  /*0660*/  MOV R4, R60 ;  /* 0x0000003c00047202 */ /* 0x002fe20000000f00 */
[----:B------:R-:W-:Y:S01]  /*0670*/  ULDC.64 UR6, c[0x0][0x248] ;  /* 0x0000920000067ab9 */ /* 0x000fe20000000a00 */
[C---:B------:R-:W-:Y:S01]  /*0680*/  LEA R8, P0, R125.reuse, R63, 0x4 ;  /* 0x0000003f7d087211 */ /* 0x040fe200078020ff */
[----:B------:R-:W-:Y:S01]  /*0690*/  IMAD R51, R124, 0x50000, RZ ;  /* 0x000500007c337824 */ /* 0x000fe200078e02ff */
[----:B------:R-:W-:Y:S01]  /*06a0*/  ULDC.64 UR10, c[0x0][0x228] ;  /* 0x00008a00000a7ab9 */ /* 0x000fe20000000a00 */
[----:B------:R-:W-:Y:S02]  /*06b0*/  ULDC UR5, c[0x0][0x250] ;  /* 0x0000940000057ab9 */ /* 0x000fe40000000800 */
[C---:B------:R-:W-:Y:S01]  /*06c0*/  IMAD.WIDE.U32 R6, R125.reuse, 0x50000, R4 ;  /* 0x000500007d067825 */ /* 0x040fe200078e0004 */
[----:B------:R-:W-:Y:S02]  /*06d0*/  LEA.HI.X R5, R125, RZ, R124, 0x4, P0 ;  /* 0x000000ff7d057211 */ /* 0x000fe400000f247c */
[----:B------:R-:W-:-:S02]  /*06e0*/  LEA R4, P0, R8, UR6, 0x3 ;  /* 0x0000000608047c11 */ /* 0x000fc4000f8018ff */
[----:B------:R-:W-:Y:S02]  /*06f0*/  IADD3 R51, R7, R51, RZ ;  /* 0x0000003307337210 */ /* 0x000fe40007ffe0ff */
[----:B------:R-:W-:Y:S01]  /*0700*/  LEA.HI.X R5, R8, UR7, R5, 0x3, P0 ;  /* 0x0000000708057c11 */ /* 0x000fe200080f1c05 */
[----:B------:R-:W-:Y:S01]  /*0710*/  ULDC.64 UR6, c[0x0][0x230] ;  /* 0x00008c0000067ab9 */ /* 0x000fe20000000a00 */
[----:B------:R-:W-:-:S04]  /*0720*/  IADD3 R85, P1, R71, R6, RZ ;  /* 0x0000000647557210 */ /* 0x000fc80007f3e0ff */
[----:B------:R-:W-:Y:S01]  /*0730*/  IADD3.X R8, RZ, R51, RZ, P1, !PT ;  /* 0x00000033ff087210 */ /* 0x000fe20000ffe4ff */
[----:B------:R-:W2:Y:S01]  /*0740*/  LDG.E.64.CONSTANT R4, desc[UR8][R4.64] ;  /* 0x0000000804047981 */ /* 0x000ea2000c1e9b00 */
[C---:B------:R-:W-:Y:S02]  /*0750*/  SHF.L.U32 R76, R85.reuse, 0x1, RZ ;  /* 0x00000001554c7819 */ /* 0x040fe400000006ff */
[----:B------:R-:W-:Y:S02]  /*0760*/  SHF.L.U64.HI R85, R85, 0x1, R8 ;  /* 0x0000000155557819 */ /* 0x000fe40000010208 */
[----:B------:R-:W-:-:S04]  /*0770*/  IADD3 R46, P0, R76, UR6, RZ ;  /* 0x000000064c2e7c10 */ /* 0x000fc8000ff1e0ff */
[----:B------:R-:W-:-:S06]  /*0780*/  IADD3.X R47, R85, UR7, RZ, P0, !PT ;  /* 0x00000007552f7c10 */ /* 0x000fcc00087fe4ff */
[----:B------:R-:W3:Y:S01]  /*0790*/  LDG.E.64.CONSTANT R46, desc[UR8][R46.64] ;  /* 0x000000082e2e7981 */ /* 0x000ee2000c1e9b00 */
[----:B------:R-:W-:-:S04]  /*07a0*/  IADD3 R7, R71, 0x500, RZ ;  /* 0x0000050047077810 */ /* 0x000fc80007ffe0ff */
[----:B------:R-:W-:-:S04]  /*07b0*/  IADD3 R7, P0, R7, R6, RZ ;  /* 0x0000000607077210 */ /* 0x000fc80007f1e0ff */
[----:B------:R-:W-:Y:S02]  /*07c0*/  IADD3.X R8, RZ, R51, RZ, P0, !PT ;  /* 0x00000033ff087210 */ /* 0x000fe400007fe4ff */
[C---:B------:R-:W-:Y:S02]  /*07d0*/  SHF.L.U32 R84, R7.reuse, 0x1, RZ ;  /* 0x0000000107547819 */ /* 0x040fe400000006ff */
[----:B------:R-:W-:Y:S02]  /*07e0*/  SHF.L.U64.HI R83, R7, 0x1, R8 ;  /* 0x0000000107537819 */ /* 0x000fe40000010208 */
[----:B------:R-:W-:-:S04]  /*07f0*/  IADD3 R34, P0, R84, UR6, RZ ;  /* 0x0000000654227c10 */ /* 0x000fc8000ff1e0ff */
[----:B------:R-:W-:-:S06]  /*0800*/  IADD3.X R35, R83, UR7, RZ, P0, !PT ;  /* 0x0000000753237c10 */ /* 0x000fcc00087fe4ff */
[----:B------:R-:W4:Y:S01]  /*0810*/  LDG.E.64.CONSTANT R34, desc[UR8][R34.64] ;  /* 0x0000000822227981 */ /* 0x000f22000c1e9b00 */
[----:B------:R-:W-:-:S04]  /*0820*/  IADD3 R7, R71, 0xa00, RZ ;  /* 0x00000a0047077810 */ /* 0x000fc80007ffe0ff */
[----:B------:R-:W-:-:S04]  /*0830*/  IADD3 R7, P0, R7, R6, RZ ;  /* 0x0000000607077210 */ /* 0x000fc80007f1e0ff */
[----:B------:R-:W-:Y:S02]  /*0840*/  IADD3.X R8, RZ, R51, RZ, P0, !PT ;  /* 0x00000033ff087210 */ /* 0x000fe400007fe4ff */
[C---:B------:R-:W-:Y:S02]  /*0850*/  SHF.L.U32 R82, R7.reuse, 0x1, RZ ;  /* 0x0000000107527819 */ /* 0x040fe400000006ff */
[----:B------:R-:W-:Y:S02]  /*0860*/  SHF.L.U64.HI R81, R7, 0x1, R8 ;  /* 0x0000000107517819 */ /* 0x000fe40000010208 */
        /* <DEDUP_REMOVED lines=9> */
[----:B------:R-:W-:-:S04]  /*0900*/  IADD3 R7, R71, 0xf00, RZ ;  /* 0x00000f0047077810 */ /* 0x000fc80007ffe0ff */
        /* <DEDUP_REMOVED lines=9> */
[----:B------:R-:W5:Y:S01]  /*09a0*/  LDG.E.64.CONSTANT R26, desc[UR8][R26.64] ;  /* 0x000000081a1a7981 */ /* 0x000f62000c1e9b00 */
[C---:B------:R-:W-:Y:S02]  /*09b0*/  SHF.L.U32 R78, R7.reuse, 0x1, RZ ;  /* 0x00000001074e7819 */ /* 0x040fe400000006ff */
[----:B------:R-:W-:Y:S02]  /*09c0*/  IADD3 R24, P0, R82, UR10, RZ ;  /* 0x0000000a52187c10 */ /* 0x000fe4000ff1e0ff */
[----:B------:R-:W-:Y:S02]  /*09d0*/  SHF.L.U64.HI R77, R7, 0x1, R8 ;  /* 0x00000001074d7819 */ /* 0x000fe40000010208 */
[----:B------:R-:W-:Y:S02]  /*09e0*/  IADD3 R22, P1, R78, UR6, RZ ;  /* 0x000000064e167c10 */ /* 0x000fe4000ff3e0ff */
[----:B------:R-:W-:-:S02]  /*09f0*/  IADD3.X R25, R81, UR11, RZ, P0, !PT ;  /* 0x0000000b51197c10 */ /* 0x000fc400087fe4ff */
[----:B------:R-:W-:-:S04]  /*0a00*/  IADD3.X R23, R77, UR7, RZ, P1, !PT ;  /* 0x000000074d177c10 */ /* 0x000fc80008ffe4ff */
[----:B------:R-:W5:Y:S04]  /*0a10*/  LDG.E.64.CONSTANT R24, desc[UR8][R24.64] ;  /* 0x0000000818187981 */ /* 0x000f68000c1e9b00 */
[----:B------:R-:W5:Y:S01]  /*0a20*/  LDG.E.64.CONSTANT R22, desc[UR8][R22.64] ;  /* 0x0000000816167981 */ /* 0x000f62000c1e9b00 */
        /* <DEDUP_REMOVED lines=8> */
[----:B--2---:R-:W-:Y:S01]  /*0ab0*/  FADD.FTZ R95, R5, UR5 ;  /* 0x00000005055f7e21 */ /* 0x004fe20008010000 */
[----:B------:R-:W-:-:S05]  /*0ac0*/  IADD3 R5, R71, 0x1e00, RZ ;  /* 0x00001e0047057810 */ /* 0x000fca0007ffe0ff */
[----:B------:R-:W0:Y:S01]  /*0ad0*/  MUFU.RSQ R95, R95 ;  /* 0x0000005f005f7308 */ /* 0x000e220000001400 */
[----:B------:R-:W-:-:S04]  /*0ae0*/  IADD3 R86, P1, R5, R6, RZ ;  /* 0x0000000605567210 */ /* 0x000fc80007f3e0ff */
[----:B------:R-:W-:Y:S02]  /*0af0*/  IADD3.X R7, RZ, R51, RZ, P1, !PT ;  /* 0x00000033ff077210 */ /* 0x000fe40000ffe4ff */
[----:B---3--:R-:W-:Y:S02]  /*0b00*/  SHF.L.U32 R5, R46, 0x10, RZ ;  /* 0x000000102e057819 */ /* 0x008fe400000006ff */
[----:B------:R-:W-:-:S03]  /*0b10*/  SHF.L.U32 R91, R86, 0x1, RZ ;  /* 0x00000001565b7819 */ /* 0x000fc600000006ff */
[----:B------:R-:W-:Y:S01]  /*0b20*/  FADD.FTZ R8, -R4, R5 ;  /* 0x0000000504087221 */ /* 0x000fe20000010100 */
[----:B------:R-:W-:Y:S02]  /*0b30*/  SHF.L.U64.HI R86, R86, 0x1, R7 ;  /* 0x0000000156567819 */ /* 0x000fe40000010207 */
[----:B------:R-:W-:Y:S01]  /*0b40*/  SHF.L.U32 R7, R47, 0x10, RZ ;  /* 0x000000102f077819 */ /* 0x000fe200000006ff */
[----:B0-----:R-:W-:-:S04]  /*0b50*/  FMUL.FTZ R5, R95, R8 ;  /* 0x000000085f057220 */ /* 0x001fc80000410000 */
[----:B------:R-:W-:Y:S01]  /*0b60*/  FFMA.FTZ R8, R3, R5, R70 ;  /* 0x0000000503087223 */ /* 0x000fe20000010046 */
[--C-:B------:R-:W-:Y:S01]  /*0b70*/  FADD.FTZ R10, -R4, R7.reuse ;  /* 0x00000007040a7221 */ /* 0x100fe20000010100 */
[----:B------:R-:W-:Y:S02]  /*0b80*/  PRMT R7, R46, 0x7632, R7 ;  /* 0x000076322e077816 */ /* 0x000fe40000000007 */
[----:B------:R-:W-:Y:S01]  /*0b90*/  FMUL.FTZ R9, R8, -1.4426950216293334961 ;  /* 0xbfb8aa3b08097820 */ /* 0x000fe20000410000 */
[----:B------:R-:W-:Y:S01]  /*0ba0*/  FMUL.FTZ R123, R95, R10 ;  /* 0x0000000a5f7b7220 */ /* 0x000fe20000410000 */
[----:B------:R-:W-:Y:S02]  /*0bb0*/  IADD3 R18, P0, R91, UR6, RZ ;  /* 0x000000065b127c10 */ /* 0x000fe4000ff1e0ff */
[----:B------:R-:W-:Y:S01]  /*0bc0*/  SHF.L.U32 R11, R7, 0x10, RZ ;  /* 0x00000010070b7819 */ /* 0x000fe200000006ff */
[----:B------:R-:W-:Y:S01]  /*0bd0*/  FFMA.FTZ R15, R69, R123, R72 ;  /* 0x0000007b450f7223 */ /* 0x000fe20000010048 */
[----:B------:R-:W0:Y:S01]  /*0be0*/  MUFU.EX2 R9, R9 ;  /* 0x0000000900097308 */ /* 0x000e220000000800 */
[----:B------:R-:W-:-:S02]  /*0bf0*/  IADD3.X R19, R86, UR7, RZ, P0, !PT ;  /* 0x0000000756137c10 */ /* 0x000fc400087fe4ff */
[----:B------:R-:W-:Y:S01]  /*0c00*/  FMUL.FTZ R13, R15, -1.4426950216293334961 ;  /* 0xbfb8aa3b0f0d7820 */ /* 0x000fe20000410000 */
[----:B------:R-:W-:Y:S01]  /*0c10*/  PRMT R7, R47, 0x7632, R7 ;  /* 0x000076322f077816 */ /* 0x000fe20000000007 */
[----:B------:R-:W-:Y:S02]  /*0c20*/  FADD.FTZ R12, -R4, R11 ;  /* 0x0000000b040c7221 */ /* 0x000fe40000010100 */
[----:B------:R-:W2:Y:S01]  /*0c30*/  LDG.E.64.CONSTANT R18, desc[UR8][R18.64] ;  /* 0x0000000812127981 */ /* 0x000ea2000c1e9b00 */
[----:B------:R-:W-:Y:S01]  /*0c40*/  SHF.L.U32 R7, R7, 0x10, RZ ;  /* 0x0000001007077819 */ /* 0x000fe200000006ff */
[----:B------:R-:W1:Y:S01]  /*0c50*/  MUFU.EX2 R13, R13 ;  /* 0x0000000d000d7308 */ /* 0x000e620000000800 */
[----:B------:R-:W-:-:S03]  /*0c60*/  FMUL.FTZ R11, R95, R12 ;  /* 0x0000000c5f0b7220 */ /* 0x000fc60000410000 */
[----:B------:R-:W-:Y:S01]  /*0c70*/  FADD.FTZ R12, -R4, R7 ;  /* 0x00000007040c7221 */ /* 0x000fe20000010100 */
[----:B------:R-:W-:-:S03]  /*0c80*/  FFMA.FTZ R40, R73, R11, R74 ;  /* 0x0000000b49287223 */ /* 0x000fc6000001004a */
[----:B------:R-:W-:Y:S01]  /*0c90*/  FMUL.FTZ R7, R95, R12 ;  /* 0x0000000c5f077220 */ /* 0x000fe20000410000 */
[----:B0-----:R-:W-:Y:S01]  /*0ca0*/  FADD.FTZ R10, R9, 1 ;  /* 0x3f800000090a7421 */ /* 0x001fe20000010000 */
[----:B------:R-:W-:Y:S01]  /*0cb0*/  FMUL.FTZ R12, R40, -1.4426950216293334961 ;  /* 0xbfb8aa3b280c7820 */ /* 0x000fe20000410000 */
[----:B----4-:R-:W-:Y:S01]  /*0cc0*/  SHF.L.U32 R41, R34, 0x10, RZ ;  /* 0x0000001022297819 */ /* 0x010fe200000006ff */
[----:B------:R-:W-:Y:S01]  /*0cd0*/  FFMA.FTZ R54, R75, R7, R2 ;  /* 0x000000074b367223 */ /* 0x000fe20000010002 */
[----:B------:R-:W-:Y:S02]  /*0ce0*/  IADD3 R16, P0, R80, UR10, RZ ;  /* 0x0000000a50107c10 */ /* 0x000fe4000ff1e0ff */
[----:B------:R-:W0:Y:S01]  /*0cf0*/  MUFU.RCP R10, R10 ;  /* 0x0000000a000a7308 */ /* 0x000e220000001000 */
[----:B------:R-:W-:Y:S01]  /*0d00*/  FADD.FTZ R14, -R4, R41 ;  /* 0x00000029040e7221 */ /* 0x000fe20000010100 */
[----:B-1----:R-:W-:Y:S01]  /*0d10*/  FADD.FTZ R13, R13, 1 ;  /* 0x3f8000000d0d7421 */ /* 0x002fe20000010000 */
[----:B------:R-:W-:-:S05]  /*0d20*/  FMUL.FTZ R41, R54, -1.4426950216293334961 ;  /* 0xbfb8aa3b36297820 */ /* 0x000fca0000410000 */
[----:B------:R-:W1:Y:S01]  /*0d30*/  MUFU.EX2 R12, R12 ;  /* 0x0000000c000c7308 */ /* 0x000e620000000800 */
[----:B------:R-:W-:Y:S02]  /*0d40*/  IADD3.X R17, R79, UR11, RZ, P0, !PT ;  /* 0x0000000b4f117c10 */ /* 0x000fe400087fe4ff */
[----:B------:R-:W-:-:S04]  /*0d50*/  IADD3 R9, R71, 0x2300, RZ ;  /* 0x0000230047097810 */ /* 0x000fc80007ffe0ff */
[----:B------:R-:W3:Y:S01]  /*0d60*/  LDG.E.64.CONSTANT R16, desc[UR8][R16.64] ;  /* 0x0000000810107981 */ /* 0x000ee2000c1e9b00 */
[----:B------:R0:W4:Y:S01]  /*0d70*/  MUFU.RCP R48, R13 ;  /* 0x0000000d00307308 */ /* 0x0001220000001000 */
[----:B------:R-:W-:-:S07]  /*0d80*/  IADD3 R6, P0, R9, R6, RZ ;  /* 0x0000000609067210 */ /* 0x000fce0007f1e0ff */
[----:B------:R-:W5:Y:S01]  /*0d90*/  MUFU.EX2 R49, R41 ;  /* 0x0000002900317308 */ /* 0x000f620000000800 */
[----:B0-----:R-:W-:Y:S01]  /*0da0*/  FADD.FTZ R13, -R10, 1 ;  /* 0x3f8000000a0d7421 */ /* 0x001fe20000010100 */
[----:B-1----:R-:W-:Y:S01]  /*0db0*/  FADD.FTZ R12, R12, 1 ;  /* 0x3f8000000c0c7421 */ /* 0x002fe20000010000 */
[----:B------:R-:W-:Y:S02]  /*0dc0*/  IADD3.X R51, RZ, R51, RZ, P0, !PT ;  /* 0x00000033ff337210 */ /* 0x000fe400007fe4ff */
[----:B------:R-:W-:Y:S01]  /*0dd0*/  SHF.L.U32 R89, R6, 0x1, RZ ;  /* 0x0000000106597819 */ /* 0x000fe200000006ff */
[----:B------:R-:W-:Y:S02]  /*0de0*/  FFMA.FTZ R13, R8, R13, 1 ;  /* 0x3f800000080d7423 */ /* 0x000fe4000001000d */
[----:B------:R0:W1:Y:S01]  /*0df0*/  MUFU.RCP R41, R12 ;  /* 0x0000000c00297308 */ /* 0x0000620000001000 */
[----:B------:R-:W-:Y:S01]  /*0e00*/  SHF.L.U64.HI R88, R6, 0x1, R51 ;  /* 0x0000000106587819 */ /* 0x000fe20000010233 */
[----:B------:R-:W-:Y:S01]  /*0e10*/  FMUL.FTZ R121, R95, R14 ;  /* 0x0000000e5f797220 */ /* 0x000fe20000410000 */
[----:B----4-:R-:W-:Y:S01]  /*0e20*/  FADD.FTZ R6, -R48, 1 ;  /* 0x3f80000030067421 */ /* 0x010fe20000010100 */
[----:B------:R-:W-:Y:S01]  /*0e30*/  IADD3 R14, P0, R89, UR6, RZ ;  /* 0x00000006590e7c10 */ /* 0x000fe2000ff1e0ff */
[----:B------:R-:W-:Y:S01]  /*0e40*/  FMUL.FTZ R53, R10, R13 ;  /* 0x0000000d0a357220 */ /* 0x000fe20000410000 */
[----:B-----5:R-:W-:Y:S01]  /*0e50*/  SHF.L.U32 R13, R32, 0x10, RZ ;  /* 0x00000010200d7819 */ /* 0x020fe200000006ff */
[----:B------:R-:W-:Y:S01]  /*0e60*/  FADD.FTZ R49, R49, 1 ;  /* 0x3f80000031317421 */ /* 0x000fe20000010000 */
[----:B------:R-:W-:Y:S01]  /*0e70*/  SHF.L.U32 R55, R35, 0x10, RZ ;  /* 0x0000001023377819 */ /* 0x000fe200000006ff */
[----:B------:R-:W-:Y:S01]  /*0e80*/  FFMA.FTZ R51, R15, R6, 1 ;  /* 0x3f8000000f337423 */ /* 0x000fe20000010006 */
[----:B------:R-:W-:Y:S01]  /*0e90*/  IADD3.X R15, R88, UR7, RZ, P0, !PT ;  /* 0x00000007580f7c10 */ /* 0x000fe200087fe4ff */
[----:B------:R-:W4:Y:S01]  /*0ea0*/  MUFU.RCP R57, R49 ;  /* 0x0000003100397308 */ /* 0x000f220000001000 */
[----:B------:R-:W-:Y:S01]  /*0eb0*/  PRMT R8, R34, 0x7632, R8 ;  /* 0x0000763222087816 */ /* 0x000fe20000000008 */
[C---:B------:R-:W-:Y:S01]  /*0ec0*/  FADD.FTZ R6, -R4.reuse, R13 ;  /* 0x0000000d04067221 */ /* 0x040fe20000010100 */
[----:B------:R-:W-:Y:S01]  /*0ed0*/  SHF.L.U32 R13, R33, 0x10, RZ ;  /* 0x00000010210d7819 */ /* 0x000fe200000006ff */
[----:B------:R-:W-:Y:S01]  /*0ee0*/  FADD.FTZ R120, -R4, R55 ;  /* 0x0000003704787221 */ /* 0x000fe20000010100 */
[----:B0-----:R-:W-:Y:S01]  /*0ef0*/  PRMT R12, R35, 0x7632, R12 ;  /* 0x00007632230c7816 */ /* 0x001fe2000000000c */
[----:B------:R-:W5:Y:S01]  /*0f00*/  LDG.E.64.CONSTANT R14, desc[UR8][R14.64] ;  /* 0x000000080e0e7981 */ /* 0x000f62000c1e9b00 */
[----:B------:R-:W-:Y:S01]  /*0f10*/  SHF.L.U32 R55, R8, 0x10, RZ ;  /* 0x0000001008377819 */ /* 0x000fe200000006ff */
[----:B------:R-:W-:Y:S01]  /*0f20*/  FADD.FTZ R52, -R4, R13 ;  /* 0x0000000d04347221 */ /* 0x000fe20000010100 */
[----:B------:R-:W-:Y:S01]  /*0f30*/  SHF.L.U32 R97, R12, 0x10, RZ ;  /* 0x000000100c617819 */ /* 0x000fe200000006ff */
[----:B-1----:R-:W-:Y:S01]  /*0f40*/  FADD.FTZ R13, -R41, 1 ;  /* 0x3f800000290d7421 */ /* 0x002fe20000010100 */
[----:B------:R-:W-:Y:S01]  /*0f50*/  FFMA.FTZ R9, R3, R121, R70 ;  /* 0x0000007903097223 */ /* 0x000fe20000010046 */
[----:B------:R-:W-:Y:S01]  /*0f60*/  FADD.FTZ R12, -R4, R55 ;  /* 0x00000037040c7221 */ /* 0x000fe20000010100 */
[C---:B------:R-:W-:Y:S01]  /*0f70*/  FMUL.FTZ R120, R95.reuse, R120 ;  /* 0x000000785f787220 */ /* 0x040fe20000410000 */
[----:B------:R-:W-:Y:S01]  /*0f80*/  FMUL.FTZ R117, R95, R52 ;  /* 0x000000345f757220 */ /* 0x000fe20000410000 */
[----:B------:R-:W-:Y:S01]  /*0f90*/  FFMA.FTZ R52, R40, R13, 1 ;  /* 0x3f80000028347423 */ /* 0x000fe2000001000d */
[----:B------:R-:W-:Y:S01]  /*0fa0*/  FMUL.FTZ R55, R48, R51 ;  /* 0x0000003330377220 */ /* 0x000fe20000410000 */
[----:B------:R-:W-:Y:S01]  /*0fb0*/  FMUL.FTZ R50, R9, -1.4426950216293334961 ;  /* 0xbfb8aa3b09327820 */ /* 0x000fe20000410000 */
[----:B------:R-:W-:Y:S01]  /*0fc0*/  FMUL.FTZ R48, R95, R12 ;  /* 0x0000000c5f307220 */ /* 0x000fe20000410000 */
[----:B------:R-:W-:Y:S01]  /*0fd0*/  FADD.FTZ R40, -R4, R97 ;  /* 0x0000006104287221 */ /* 0x000fe20000010100 */
[----:B------:R-:W-:Y:S01]  /*0fe0*/  FFMA.FTZ R10, R69, R120, R72 ;  /* 0x00000078450a7223 */ /* 0x000fe20000010048 */
[----:B----4-:R-:W-:Y:S01]  /*0ff0*/  FADD.FTZ R13, -R57, 1 ;  /* 0x3f800000390d7421 */ /* 0x010fe20000010100 */
[----:B------:R0:W1:Y:S01]  /*1000*/  MUFU.EX2 R92, R50 ;  /* 0x00000032005c7308 */ /* 0x0000620000000800 */
[----:B------:R-:W-:Y:S01]  /*1010*/  FFMA.FTZ R51, R73, R48, R74 ;  /* 0x0000003049337223 */ /* 0x000fe2000001004a */
[----:B------:R-:W-:Y:S01]  /*1020*/  FMUL.FTZ R40, R95, R40 ;  /* 0x000000285f287220 */ /* 0x000fe20000410000 */
[----:B------:R-:W-:Y:S01]  /*1030*/  IADD3 R12, P0, R78, UR10, RZ ;  /* 0x0000000a4e0c7c10 */ /* 0x000fe2000ff1e0ff */
[----:B------:R-:W-:Y:S01]  /*1040*/  FFMA.FTZ R90, R54, R13, 1 ;  /* 0x3f800000365a7423 */ /* 0x000fe2000001000d */
[----:B------:R-:W-:Y:S01]  /*1050*/  FMUL.FTZ R94, R51, -1.4426950216293334961 ;  /* 0xbfb8aa3b335e7820 */ /* 0x000fe20000410000 */
[----:B------:R-:W-:Y:S01]  /*1060*/  FFMA.FTZ R54, R75, R40, R2 ;  /* 0x000000284b367223 */ /* 0x000fe20000010002 */
[----:B0-----:R-:W-:Y:S01]  /*1070*/  FMUL.FTZ R50, R10, -1.4426950216293334961 ;  /* 0xbfb8aa3b0a327820 */ /* 0x001fe20000410000 */
[----:B------:R-:W-:-:S03]  /*1080*/  IADD3.X R13, R77, UR11, RZ, P0, !PT ;  /* 0x0000000b4d0d7c10 */ /* 0x000fc600087fe4ff */
[----:B------:R-:W0:Y:S01]  /*1090*/  MUFU.EX2 R98, R50 ;  /* 0x0000003200627308 */ /* 0x000e220000000800 */
[----:B------:R-:W-:Y:S01]  /*10a0*/  FMUL.FTZ R99, R54, -1.4426950216293334961 ;  /* 0xbfb8aa3b36637820 */ /* 0x000fe20000410000 */
[----:B------:R-:W-:Y:S01]  /*10b0*/  FMUL.FTZ R56, R41, R52 ;  /* 0x0000003429387220 */ /* 0x000fe20000410000 */
[C---:B------:R-:W-:Y:S01]  /*10c0*/  PRMT R41, R30.reuse, 0x7632, R41 ;  /* 0x000076321e297816 */ /* 0x040fe20000000029 */
[----:B------:R-:W-:Y:S01]  /*10d0*/  FMUL.FTZ R57, R57, R90 ;  /* 0x0000005a39397220 */ /* 0x000fe20000410000 */
[----:B------:R-:W4:Y:S03]  /*10e0*/  LDG.E.64.CONSTANT R12, desc[UR8][R12.64] ;  /* 0x000000080c0c7981 */ /* 0x000f26000c1e9b00 */
[----:B------:R1:W0:Y:S01]  /*10f0*/  MUFU.EX2 R97, R94 ;  /* 0x0000005e00617308 */ /* 0x0002220000000800 */
[----:B------:R-:W-:Y:S02]  /*1100*/  PRMT R52, R31, 0x7632, R52 ;  /* 0x000076321f347816 */ /* 0x000fe40000000034 */
[----:B------:R-:W-:-:S02]  /*1110*/  SHF.L.U32 R122, R30, 0x10, RZ ;  /* 0x000000101e7a7819 */ /* 0x000fc400000006ff */
[----:B------:R-:W-:Y:S02]  /*1120*/  SHF.L.U32 R90, R31, 0x10, RZ ;  /* 0x000000101f5a7819 */ /* 0x000fe400000006ff */
[----:B------:R-:W-:Y:S01]  /*1130*/  SHF.L.U32 R41, R41, 0x10, RZ ;  /* 0x0000001029297819 */ /* 0x000fe200000006ff */
[----:B------:R-:W0:Y:S01]  /*1140*/  MUFU.EX2 R99, R99 ;  /* 0x0000006300637308 */ /* 0x000e220000000800 */
[----:B------:R-:W-:Y:S01]  /*1150*/  SHF.L.U32 R52, R52, 0x10, RZ ;  /* 0x0000001034347819 */ /* 0x000fe200000006ff */
[----:B-1----:R-:W-:Y:S01]  /*1160*/  FADD.FTZ R94, R92, 1 ;  /* 0x3f8000005c5e7421 */ /* 0x002fe20000010000 */
[----:B------:R-:W-:Y:S01]  /*1170*/  FMUL.FTZ R122, R122, R53 ;  /* 0x000000357a7a7220 */ /* 0x000fe20000410000 */
[----:B------:R-:W-:Y:S01]  /*1180*/  FMUL.FTZ R90, R90, R55 ;  /* 0x000000375a5a7220 */ /* 0x000fe20000410000 */
[----:B------:R-:W-:Y:S01]  /*1190*/  FMUL.FTZ R92, R41, R56 ;  /* 0x00000038295c7220 */ /* 0x000fe20000410000 */
[----:B------:R-:W-:Y:S01]  /*11a0*/  PRMT R55, R33, 0x7632, R55 ;  /* 0x0000763221377816 */ /* 0x000fe20000000037 */
[----:B------:R-:W-:Y:S01]  /*11b0*/  FMUL.FTZ R57, R52, R57 ;  /* 0x0000003934397220 */ /* 0x000fe20000410000 */
[----:B------:R-:W-:Y:S01]  /*11c0*/  PRMT R41, R32, 0x7632, R41 ;  /* 0x0000763220297816 */ /* 0x000fe20000000029 */
[----:B0-----:R-:W-:Y:S01]  /*11d0*/  FADD.FTZ R98, R98, 1 ;  /* 0x3f80000062627421 */ /* 0x001fe20000010000 */
[----:B------:R-:W-:Y:S01]  /*11e0*/  FFMA.FTZ R52, R3, R122, RZ ;  /* 0x0000007a03347223 */ /* 0x000fe200000100ff */
[----:B------:R-:W-:Y:S01]  /*11f0*/  FMUL.FTZ R119, R95, R6 ;  /* 0x000000065f777220 */ /* 0x000fe20000410000 */
[----:B------:R-:W-:Y:S01]  /*1200*/  FMUL.FTZ R56, R3, R122 ;  /* 0x0000007a03387220 */ /* 0x000fe20000410000 */
[----:B------:R-:W-:Y:S01]  /*1210*/  SHF.L.U32 R55, R55, 0x10, RZ ;  /* 0x0000001037377819 */ /* 0x000fe200000006ff */
[----:B------:R0:W1:Y:S01]  /*1220*/  MUFU.RCP R96, R94 ;  /* 0x0000005e00607308 */ /* 0x0000620000001000 */
[----:B------:R-:W-:Y:S01]  /*1230*/  SHF.L.U32 R101, R41, 0x10, RZ ;  /* 0x0000001029657819 */ /* 0x000fe200000006ff */
[----:B------:R-:W-:Y:S01]  /*1240*/  FADD.FTZ R97, R97, 1 ;  /* 0x3f80000061617421 */ /* 0x000fe20000010000 */
[----:B------:R-:W-:Y:S01]  /*1250*/  FFMA.FTZ R6, R3, R119, R70 ;  /* 0x0000007703067223 */ /* 0x000fe20000010046 */
[----:B------:R-:W-:Y:S01]  /*1260*/  FFMA.FTZ R56, R5, R56, RZ ;  /* 0x0000003805387223 */ /* 0x000fe200000100ff */
[-C--:B------:R-:W-:Y:S01]  /*1270*/  FFMA.FTZ R53, R11, R92.reuse, R44 ;  /* 0x0000005c0b357223 */ /* 0x080fe2000001002c */
[CC--:B------:R-:W-:Y:S01]  /*1280*/  FMUL.FTZ R41, R73.reuse, R92.reuse ;  /* 0x0000005c49297220 */ /* 0x0c0fe20000410000 */
[----:B0-----:R-:W-:Y:S01]  /*1290*/  FFMA.FTZ R94, R73, R92, R52 ;  /* 0x0000005c495e7223 */ /* 0x001fe20000010034 */
[----:B------:R-:W-:Y:S01]  /*12a0*/  FADD.FTZ R52, R92, R45 ;  /* 0x0000002d5c347221 */ /* 0x000fe20000010000 */
[----:B------:R-:W0:Y:S01]  /*12b0*/  MUFU.RCP R98, R98 ;  /* 0x0000006200627308 */ /* 0x000e220000001000 */
[C---:B------:R-:W-:Y:S01]  /*12c0*/  FADD.FTZ R92, -R4.reuse, R55 ;  /* 0x00000037045c7221 */ /* 0x040fe20000010100 */
[----:B------:R-:W-:Y:S01]  /*12d0*/  FADD.FTZ R44, -R4, R101 ;  /* 0x00000065042c7221 */ /* 0x000fe20000010100 */
[----:B------:R-:W-:Y:S01]  /*12e0*/  FMUL.FTZ R49, R6, -1.4426950216293334961 ;  /* 0xbfb8aa3b06317820 */ /* 0x000fe20000410000 */
[----:B------:R-:W-:Y:S01]  /*12f0*/  FFMA.FTZ R56, R11, R41, R56 ;  /* 0x000000290b387223 */ /* 0x000fe20000010038 */
[----:B------:R-:W-:Y:S01]  /*1300*/  FADD.FTZ R99, R99, 1 ;  /* 0x3f80000063637421 */ /* 0x000fe20000010000 */
[----:B------:R-:W-:Y:S01]  /*1310*/  FFMA.FTZ R8, R69, R117, R72 ;  /* 0x0000007545087223 */ /* 0x000fe20000010048 */
[C---:B------:R-:W-:Y:S01]  /*1320*/  FMUL.FTZ R41, R95.reuse, R92 ;  /* 0x0000005c5f297220 */ /* 0x040fe20000410000 */
[----:B------:R-:W0:Y:S01]  /*1330*/  MUFU.RCP R97, R97 ;  /* 0x0000006100617308 */ /* 0x000e220000001000 */
[----:B------:R-:W-:Y:S01]  /*1340*/  FMUL.FTZ R44, R95, R44 ;  /* 0x0000002c5f2c7220 */ /* 0x000fe20000410000 */
[----:B------:R-:W-:Y:S01]  /*1350*/  FFMA.FTZ R55, R7, R57, R42 ;  /* 0x0000003907377223 */ /* 0x000fe2000001002a */
[----:B------:R-:W-:Y:S01]  /*1360*/  FMUL.FTZ R50, R8, -1.4426950216293334961 ;  /* 0xbfb8aa3b08327820 */ /* 0x000fe20000410000 */
[----:B------:R-:W-:Y:S01]  /*1370*/  FFMA.FTZ R42, R75, R41, R2 ;  /* 0x000000294b2a7223 */ /* 0x000fe20000010002 */
[----:B------:R-:W-:Y:S01]  /*1380*/  FFMA.FTZ R45, R73, R44, R74 ;  /* 0x0000002c492d7223 */ /* 0x000fe2000001004a */
[----:B------:R-:W-:-:S02]  /*1390*/  FFMA.FTZ R94, R69, R90, R94 ;  /* 0x0000005a455e7223 */ /* 0x000fc4000001005e */
[----:B------:R-:W-:Y:S01]  /*13a0*/  MUFU.EX2 R49, R49 ;  /* 0x0000003100317308 */ /* 0x000fe20000000800 */
[----:B------:R-:W-:Y:S01]  /*13b0*/  FMUL.FTZ R11, R69, R90 ;  /* 0x0000005a450b7220 */ /* 0x000fe20000410000 */
[----:B------:R-:W-:Y:S01]  /*13c0*/  FMUL.FTZ R101, R42, -1.4426950216293334961 ;  /* 0xbfb8aa3b2a657820 */ /* 0x000fe20000410000 */
[----:B------:R-:W-:-:S05]  /*13d0*/  FMUL.FTZ R100, R45, -1.4426950216293334961 ;  /* 0xbfb8aa3b2d647820 */ /* 0x000fca0000410000 */
[----:B------:R-:W0:Y:S01]  /*13e0*/  MUFU.RCP R99, R99 ;  /* 0x0000006300637308 */ /* 0x000e220000001000 */
[----:B------:R-:W-:Y:S01]  /*13f0*/  FADD.FTZ R43, R57, R43 ;  /* 0x0000002b392b7221 */ /* 0x000fe20000010000 */
[----:B------:R-:W-:Y:S01]  /*1400*/  FFMA.FTZ R94, R75, R57, R94 ;  /* 0x000000394b5e7223 */ /* 0x000fe2000001005e */
[----:B-1----:R-:W-:Y:S01]  /*1410*/  FADD.FTZ R92, -R96, 1 ;  /* 0x3f800000605c7421 */ /* 0x002fe20000010100 */
[----:B------:R-:W-:Y:S01]  /*1420*/  FFMA.FTZ R56, R123, R11, R56 ;  /* 0x0000000b7b387223 */ /* 0x000fe20000010038 */
[----:B------:R-:W-:-:S03]  /*1430*/  FMUL.FTZ R57, R75, R57 ;  /* 0x000000394b397220 */ /* 0x000fc60000410000 */
[----:B------:R-:W1:Y:S01]  /*1440*/  MUFU.EX2 R50, R50 ;  /* 0x0000003200327308 */ /* 0x000e620000000800 */
[----:B0-----:R-:W-:Y:S01]  /*1450*/  FADD.FTZ R11, -R98, 1 ;  /* 0x3f800000620b7421 */ /* 0x001fe20000010100 */
[----:B------:R-:W-:Y:S01]  /*1460*/  FFMA.FTZ R9, R9, R92, 1 ;  /* 0x3f80000009097423 */ /* 0x000fe2000001005c */
[----:B------:R-:W-:Y:S01]  /*1470*/  FFMA.FTZ R56, R7, R57, R56 ;  /* 0x0000003907387223 */ /* 0x000fe20000010038 */
[----:B------:R-:W-:Y:S01]  /*1480*/  FADD.FTZ R92, -R97, 1 ;  /* 0x3f800000615c7421 */ /* 0x000fe20000010100 */
[----:B------:R-:W-:-:S03]  /*1490*/  FFMA.FTZ R7, R10, R11, 1 ;  /* 0x3f8000000a077423 */ /* 0x000fc6000001000b */
[----:B------:R-:W0:Y:S01]  /*14a0*/  MUFU.EX2 R101, R101 ;  /* 0x0000006500657308 */ /* 0x000e220000000800 */
[----:B------:R-:W-:Y:S01]  /*14b0*/  IADD3 R10, P0, R93, UR10, RZ ;  /* 0x0000000a5d0a7c10 */ /* 0x000fe2000ff1e0ff */
[----:B------:R-:W-:-:S06]  /*14c0*/  FFMA.FTZ R92, R51, R92, 1 ;  /* 0x3f800000335c7423 */ /* 0x000fcc000001005c */
[----:B------:R-:W0:Y:S01]  /*14d0*/  MUFU.EX2 R100, R100 ;  /* 0x0000006400647308 */ /* 0x000e220000000800 */
[----:B------:R-:W-:Y:S01]  /*14e0*/  FMUL.FTZ R9, R96, R9 ;  /* 0x0000000960097220 */ /* 0x000fe20000410000 */
[----:B------:R-:W-:Y:S01]  /*14f0*/  FMUL.FTZ R51, R98, R7 ;  /* 0x0000000762337220 */ /* 0x000fe20000410000 */
[----:B------:R-:W-:Y:S01]  /*1500*/  IADD3.X R11, R87, UR11, RZ, P0, !PT ;  /* 0x0000000b570b7c10 */ /* 0x000fe200087fe4ff */
[----:B------:R-:W-:Y:S01]  /*1510*/  FADD.FTZ R57, -R99, 1 ;  /* 0x3f80000063397421 */ /* 0x000fe20000010100 */
[----:B------:R-:W-:Y:S01]  /*1520*/  FADD.FTZ R96, R49, 1 ;  /* 0x3f80000031607421 */ /* 0x000fe20000010000 */
[C---:B------:R-:W-:Y:S02]  /*1530*/  SHF.L.U32 R118, R28.reuse, 0x10, RZ ;  /* 0x000000101c767819 */ /* 0x040fe400000006ff */
[----:B------:R-:W-:Y:S01]  /*1540*/  PRMT R7, R28, 0x7632, R7 ;  /* 0x000076321c077816 */ /* 0x000fe20000000007 */
[----:B------:R-:W-:Y:S01]  /*1550*/  FFMA.FTZ R54, R54, R57, 1 ;  /* 0x3f80000036367423 */ /* 0x000fe20000010039 */
[----:B-1----:R-:W-:Y:S01]  /*1560*/  FADD.FTZ R57, R50, 1 ;  /* 0x3f80000032397421 */ /* 0x002fe20000010000 */
[----:B------:R-:W-:Y:S01]  /*1570*/  FMUL.FTZ R92, R97, R92 ;  /* 0x0000005c615c7220 */ /* 0x000fe20000410000 */
[----:B------:R-:W-:Y:S01]  /*1580*/  SHF.L.U32 R49, R7, 0x10, RZ ;  /* 0x0000001007317819 */ /* 0x000fe200000006ff */
[----:B------:R-:W-:Y:S01]  /*1590*/  FMUL.FTZ R118, R118, R9 ;  /* 0x0000000976767220 */ /* 0x000fe20000410000 */
[----:B------:R-:W1:Y:S01]  /*15a0*/  MUFU.RCP R96, R96 ;  /* 0x0000006000607308 */ /* 0x000e620000001000 */
[----:B------:R-:W4:Y:S01]  /*15b0*/  LDG.E.64.CONSTANT R10, desc[UR8][R10.64] ;  /* 0x000000080a0a7981 */ /* 0x000f22000c1e9b00 */
[----:B------:R-:W-:Y:S01]  /*15c0*/  PRMT R7, R29, 0x7632, R7 ;  /* 0x000076321d077816 */ /* 0x000fe20000000007 */
[----:B------:R-:W-:Y:S01]  /*15d0*/  FMUL.FTZ R49, R49, R92 ;  /* 0x0000005c31317220 */ /* 0x000fe20000410000 */
[----:B------:R-:W-:Y:S01]  /*15e0*/  SHF.L.U32 R116, R29, 0x10, RZ ;  /* 0x000000101d747819 */ /* 0x000fe200000006ff */
[-C--:B------:R-:W-:Y:S01]  /*15f0*/  FMUL.FTZ R9, R3, R118.reuse ;  /* 0x0000007603097220 */ /* 0x080fe20000410000 */
[----:B0-----:R-:W-:Y:S01]  /*1600*/  FADD.FTZ R101, R101, 1 ;  /* 0x3f80000065657421 */ /* 0x001fe20000010000 */
[----:B------:R-:W-:Y:S01]  /*1610*/  FADD.FTZ R100, R100, 1 ;  /* 0x3f80000064647421 */ /* 0x000fe20000010000 */
[----:B------:R-:W0:Y:S01]  /*1620*/  MUFU.RCP R57, R57 ;  /* 0x0000003900397308 */ /* 0x000e220000001000 */
[----:B------:R-:W-:Y:S01]  /*1630*/  SHF.L.U32 R50, R7, 0x10, RZ ;  /* 0x0000001007327819 */ /* 0x000fe200000006ff */
[----:B------:R-:W-:Y:S01]  /*1640*/  FFMA.FTZ R9, R121, R9, R56 ;  /* 0x0000000979097223 */ /* 0x000fe20000010038 */
[----:B------:R-:W-:Y:S01]  /*1650*/  FMUL.FTZ R7, R73, R49 ;  /* 0x0000003149077220 */ /* 0x000fe20000410000 */
[----:B------:R-:W-:Y:S01]  /*1660*/  FFMA.FTZ R94, R3, R118, R94 ;  /* 0x00000076035e7223 */ /* 0x000fe2000001005e */
[----:B------:R-:W-:Y:S01]  /*1670*/  FMUL.FTZ R116, R116, R51 ;  /* 0x0000003374747220 */ /* 0x000fe20000410000 */
[----:B------:R-:W-:-:S02]  /*1680*/  FMUL.FTZ R99, R99, R54 ;  /* 0x0000003663637220 */ /* 0x000fc40000410000 */
[----:B------:R-:W0:Y:S01]  /*1690*/  MUFU.RCP R101, R101 ;  /* 0x0000006500657308 */ /* 0x000e220000001000 */
[----:B------:R-:W-:Y:S01]  /*16a0*/  FFMA.FTZ R7, R48, R7, R9 ;  /* 0x0000000730077223 */ /* 0x000fe20000010009 */
[----:B------:R-:W-:Y:S01]  /*16b0*/  FFMA.FTZ R94, R73, R49, R94 ;  /* 0x00000031495e7223 */ /* 0x000fe2000001005e */
[----:B------:R-:W-:-:S05]  /*16c0*/  FMUL.FTZ R9, R69, R116 ;  /* 0x0000007445097220 */ /* 0x000fca0000410000 */
[----:B------:R-:W0:Y:S01]  /*16d0*/  MUFU.RCP R100, R100 ;  /* 0x0000006400647308 */ /* 0x000e220000001000 */
[----:B------:R-:W-:Y:S01]  /*16e0*/  FMUL.FTZ R50, R50, R99 ;  /* 0x0000006332327220 */ /* 0x000fe20000410000 */
[----:B------:R-:W-:Y:S01]  /*16f0*/  FFMA.FTZ R54, R69, R116, R94 ;  /* 0x0000007445367223 */ /* 0x000fe2000001005e */
[----:B------:R-:W-:Y:S01]  /*1700*/  FFMA.FTZ R7, R120, R9, R7 ;  /* 0x0000000978077223 */ /* 0x000fe20000010007 */
[----:B-1----:R-:W-:Y:S01]  /*1710*/  FADD.FTZ R9, -R96, 1 ;  /* 0x3f80000060097421 */ /* 0x002fe20000010100 */
[----:B------:R-:W-:Y:S01]  /*1720*/  FFMA.FTZ R53, R48, R49, R53 ;  /* 0x0000003130357223 */ /* 0x000fe20000010035 */
[-C--:B------:R-:W-:Y:S01]  /*1730*/  FFMA.FTZ R48, R40, R50.reuse, R55 ;  /* 0x0000003228307223 */ /* 0x080fe20000010037 */
[----:B------:R-:W-:Y:S01]  /*1740*/  FADD.FTZ R43, R43, R50 ;  /* 0x000000322b2b7221 */ /* 0x000fe20000010000 */
[CC--:B------:R-:W-:Y:S01]  /*1750*/  FFMA.FTZ R54, R75.reuse, R50.reuse, R54 ;  /* 0x000000324b367223 */ /* 0x0c0fe20000010036 */
[----:B------:R-:W-:Y:S01]  /*1760*/  FMUL.FTZ R50, R75, R50 ;  /* 0x000000324b327220 */ /* 0x000fe20000410000 */
[----:B------:R-:W-:Y:S01]  /*1770*/  FADD.FTZ R52, R52, R49 ;  /* 0x0000003134347221 */ /* 0x000fe20000010000 */
[----:B------:R-:W-:Y:S01]  /*1780*/  FFMA.FTZ R9, R6, R9, 1 ;  /* 0x3f80000006097423 */ /* 0x000fe20000010009 */
[----:B0-----:R-:W-:Y:S01]  /*1790*/  FADD.FTZ R49, -R57, 1 ;  /* 0x3f80000039317421 */ /* 0x001fe20000010100 */
[----:B------:R-:W-:-:S02]  /*17a0*/  FFMA.FTZ R92, R40, R50, R7 ;  /* 0x00000032285c7223 */ /* 0x000fc40000010007 */
[----:B------:R-:W-:Y:S01]  /*17b0*/  FMUL.FTZ R7, R96, R9 ;  /* 0x0000000960077220 */ /* 0x000fe20000410000 */
[----:B------:R-:W-:Y:S01]  /*17c0*/  FFMA.FTZ R40, R8, R49, 1 ;  /* 0x3f80000008287423 */ /* 0x000fe20000010031 */
[----:B------:R-:W-:Y:S01]  /*17d0*/  FADD.FTZ R9, -R101, 1 ;  /* 0x3f80000065097421 */ /* 0x000fe20000010100 */
[----:B------:R-:W-:Y:S01]  /*17e0*/  FADD.FTZ R6, -R100, 1 ;  /* 0x3f80000064067421 */ /* 0x000fe20000010100 */
[----:B------:R-:W-:Y:S02]  /*17f0*/  IADD3 R8, P0, R91, UR10, RZ ;  /* 0x0000000a5b087c10 */ /* 0x000fe4000ff1e0ff */
[----:B------:R-:W-:Y:S01]  /*1800*/  FFMA.FTZ R42, R42, R9, 1 ;  /* 0x3f8000002a2a7423 */ /* 0x000fe20000010009 */
[----:B------:R-:W-:Y:S01]  /*1810*/  FFMA.FTZ R45, R45, R6, 1 ;  /* 0x3f8000002d2d7423 */ /* 0x000fe20000010006 */
[----:B------:R-:W-:Y:S02]  /*1820*/  SHF.L.U32 R49, R26, 0x10, RZ ;  /* 0x000000101a317819 */ /* 0x000fe400000006ff */
[----:B------:R-:W-:Y:S01]  /*1830*/  IADD3.X R9, R86, UR11, RZ, P0, !PT ;  /* 0x0000000b56097c10 */ /* 0x000fe200087fe4ff */
[----:B------:R-:W-:Y:S01]  /*1840*/  FMUL.FTZ R51, R100, R45 ;  /* 0x0000002d64337220 */ /* 0x000fe20000410000 */
[----:B------:R-:W-:Y:S01]  /*1850*/  SHF.L.U32 R45, R27, 0x10, RZ ;  /* 0x000000101b2d7819 */ /* 0x000fe200000006ff */
[----:B------:R-:W-:-:S03]  /*1860*/  FADD.FTZ R6, -R4, R49 ;  /* 0x0000003104067221 */ /* 0x000fc60000010100 */
[----:B------:R-:W4:Y:S01]  /*1870*/  LDG.E.64.CONSTANT R8, desc[UR8][R8.64] ;  /* 0x0000000808087981 */ /* 0x000f22000c1e9b00 */
[C---:B------:R-:W-:Y:S01]  /*1880*/  FMUL.FTZ R115, R95.reuse, R6 ;  /* 0x000000065f737220 */ /* 0x040fe20000410000 */
[----:B------:R-:W-:Y:S01]  /*1890*/  FADD.FTZ R6, -R4, R45 ;  /* 0x0000002d04067221 */ /* 0x000fe20000010100 */
[----:B------:R-:W-:Y:S02]  /*18a0*/  SHF.L.U32 R112, R24, 0x10, RZ ;  /* 0x0000001018707819 */ /* 0x000fe400000006ff */
[----:B------:R-:W-:Y:S01]  /*18b0*/  SHF.L.U32 R45, R22, 0x10, RZ ;  /* 0x00000010162d7819 */ /* 0x000fe200000006ff */
[----:B------:R-:W-:Y:S01]  /*18c0*/  FMUL.FTZ R113, R95, R6 ;  /* 0x000000065f717220 */ /* 0x000fe20000410000 */
[----:B------:R-:W-:Y:S01]  /*18d0*/  PRMT R6, R26, 0x7632, R6 ;  /* 0x000076321a067816 */ /* 0x000fe20000000006 */
[----:B------:R-:W-:Y:S01]  /*18e0*/  FMUL.FTZ R50, R101, R42 ;  /* 0x0000002a65327220 */ /* 0x000fe20000410000 */
[----:B------:R-:W-:Y:S01]  /*18f0*/  FMUL.FTZ R112, R112, R7 ;  /* 0x0000000770707220 */ /* 0x000fe20000410000 */
[----:B------:R-:W-:Y:S01]  /*1900*/  FADD.FTZ R42, -R4, R45 ;  /* 0x0000002d042a7221 */ /* 0x000fe20000010100 */
[----:B------:R-:W-:-:S02]  /*1910*/  SHF.L.U32 R7, R6, 0x10, RZ ;  /* 0x0000001006077819 */ /* 0x000fc400000006ff */
[----:B------:R-:W-:Y:S01]  /*1920*/  PRMT R6, R24, 0x7632, R6 ;  /* 0x0000763218067816 */ /* 0x000fe20000000006 */
[----:B------:R-:W-:Y:S02]  /*1930*/  FMUL.FTZ R111, R95, R42 ;  /* 0x0000002a5f6f7220 */ /* 0x000fe40000410000 */
[--C-:B------:R-:W-:Y:S01]  /*1940*/  FADD.FTZ R42, -R4, R7.reuse ;  /* 0x00000007042a7221 */ /* 0x100fe20000010100 */
[----:B------:R-:W-:Y:S02]  /*1950*/  PRMT R7, R25, 0x7632, R7 ;  /* 0x0000763219077816 */ /* 0x000fe40000000007 */
[----:B------:R-:W-:Y:S02]  /*1960*/  SHF.L.U32 R6, R6, 0x10, RZ ;  /* 0x0000001006067819 */ /* 0x000fe400000006ff */
[----:B------:R-:W-:-:S03]  /*1970*/  SHF.L.U32 R7, R7, 0x10, RZ ;  /* 0x0000001007077819 */ /* 0x000fc600000006ff */
[----:B------:R-:W-:Y:S01]  /*1980*/  FMUL.FTZ R94, R6, R51 ;  /* 0x00000033065e7220 */ /* 0x000fe20000410000 */
[----:B------:R-:W-:Y:S01]  /*1990*/  IADD3 R6, P0, R89, UR10, RZ ;  /* 0x0000000a59067c10 */ /* 0x000fe2000ff1e0ff */
[----:B------:R-:W-:-:S03]  /*19a0*/  FMUL.FTZ R96, R7, R50 ;  /* 0x0000003207607220 */ /* 0x000fc60000410000 */
[----:B------:R-:W-:-:S06]  /*19b0*/  IADD3.X R7, R88, UR11, RZ, P0, !PT ;  /* 0x0000000b58077c10 */ /* 0x000fcc00087fe4ff */
[----:B------:R-:W4:Y:S01]  /*19c0*/  LDG.E.64.CONSTANT R6, desc[UR8][R6.64] ;  /* 0x0000000806067981 */ /* 0x000f22000c1e9b00 */
[----:B------:R-:W-:-:S04]  /*19d0*/  FFMA.FTZ R56, R69, R113, R72 ;  /* 0x0000007145387223 */ /* 0x000fc80000010048 */
[----:B------:R-:W-:Y:S01]  /*19e0*/  FMUL.FTZ R98, R56, -1.4426950216293334961 ;  /* 0xbfb8aa3b38627820 */ /* 0x000fe20000410000 */
[----:B------:R-:W-:-:S03]  /*19f0*/  PRMT R50, R27, 0x7632, R50 ;  /* 0x000076321b327816 */ /* 0x000fc60000000032 */
[----:B------:R-:W0:Y:S01]  /*1a00*/  MUFU.EX2 R99, R98 ;  /* 0x0000006200637308 */ /* 0x000e220000000800 */
[----:B------:R-:W-:Y:S01]  /*1a10*/  FFMA.FTZ R55, R3, R115, R70 ;  /* 0x0000007303377223 */ /* 0x000fe20000010046 */
[----:B------:R-:W-:Y:S01]  /*1a20*/  SHF.L.U32 R101, R50, 0x10, RZ ;  /* 0x0000001032657819 */ /* 0x000fe200000006ff */
[----:B------:R-:W-:Y:S01]  /*1a30*/  FMUL.FTZ R57, R57, R40 ;  /* 0x0000002839397220 */ /* 0x000fe20000410000 */
[----:B------:R-:W-:Y:S01]  /*1a40*/  FMUL.FTZ R42, R95, R42 ;  /* 0x0000002a5f2a7220 */ /* 0x000fe20000410000 */
[----:B------:R-:W-:Y:S01]  /*1a50*/  FMUL.FTZ R40, R55, -1.4426950216293334961 ;  /* 0xbfb8aa3b37287820 */ /* 0x000fe20000410000 */
[----:B------:R-:W-:Y:S01]  /*1a60*/  SHF.L.U32 R114, R25, 0x10, RZ ;  /* 0x0000001019727819 */ /* 0x000fe200000006ff */
[----:B------:R-:W-:Y:S02]  /*1a70*/  FADD.FTZ R50, -R4, R101 ;  /* 0x0000006504327221 */ /* 0x000fe40000010100 */
[----:B------:R1:W2:Y:S02]  /*1a80*/  MUFU.EX2 R97, R40 ;  /* 0x0000002800617308 */ /* 0x0002a40000000800 */
[----:B------:R-:W-:Y:S01]  /*1a90*/  FMUL.FTZ R50, R95, R50 ;  /* 0x000000325f327220 */ /* 0x000fe20000410000 */
[----:B------:R-:W-:Y:S01]  /*1aa0*/  FMUL.FTZ R114, R114, R57 ;  /* 0x0000003972727220 */ /* 0x000fe20000410000 */
[----:B------:R-:W-:Y:S01]  /*1ab0*/  SHF.L.U32 R103, R23, 0x10, RZ ;  /* 0x0000001017677819 */ /* 0x000fe200000006ff */
[----:B-1----:R-:W-:Y:S01]  /*1ac0*/  FFMA.FTZ R40, R73, R42, R74 ;  /* 0x0000002a49287223 */ /* 0x002fe2000001004a */
[----:B0-----:R-:W-:Y:S01]  /*1ad0*/  FADD.FTZ R101, R99, 1 ;  /* 0x3f80000063657421 */ /* 0x001fe20000010000 */
[----:B------:R-:W-:-:S02]  /*1ae0*/  FFMA.FTZ R99, R75, R50, R2 ;  /* 0x000000324b637223 */ /* 0x000fc40000010002 */
[----:B------:R-:W-:Y:S01]  /*1af0*/  FMUL.FTZ R57, R40, -1.4426950216293334961 ;  /* 0xbfb8aa3b28397820 */ /* 0x000fe20000410000 */
[----:B------:R-:W-:Y:S01]  /*1b00*/  FADD.FTZ R102, -R4, R103 ;  /* 0x0000006704667221 */ /* 0x000fe20000010100 */
[----:B------:R-:W-:Y:S02]  /*1b10*/  FMUL.FTZ R103, R99, -1.4426950216293334961 ;  /* 0xbfb8aa3b63677820 */ /* 0x000fe40000410000 */
[----:B------:R0:W1:Y:S01]  /*1b20*/  MUFU.EX2 R98, R57 ;  /* 0x0000003900627308 */ /* 0x0000620000000800 */
[-C--:B------:R-:W-:Y:S01]  /*1b30*/  FMUL.FTZ R51, R3, R112.reuse ;  /* 0x0000007003337220 */ /* 0x080fe20000410000 */
[----:B--2---:R-:W-:Y:S01]  /*1b40*/  FADD.FTZ R97, R97, 1 ;  /* 0x3f80000061617421 */ /* 0x004fe20000010000 */
[----:B------:R-:W-:Y:S02]  /*1b50*/  FFMA.FTZ R54, R3, R112, R54 ;  /* 0x0000007003367223 */ /* 0x000fe40000010036 */
[----:B------:R-:W-:Y:S01]  /*1b60*/  FFMA.FTZ R51, R119, R51, R92 ;  /* 0x0000003377337223 */ /* 0x000fe2000001005c */
[----:B------:R-:W-:-:S02]  /*1b70*/  FMUL.FTZ R92, R73, R94 ;  /* 0x0000005e495c7220 */ /* 0x000fc40000410000 */
[----:B------:R-:W2:Y:S01]  /*1b80*/  MUFU.EX2 R103, R103 ;  /* 0x0000006700677308 */ /* 0x000ea20000000800 */
[CC--:B0-----:R-:W-:Y:S01]  /*1b90*/  FFMA.FTZ R57, R44.reuse, R94.reuse, R53 ;  /* 0x0000005e2c397223 */ /* 0x0c1fe20000010035 */
[----:B------:R-:W-:Y:S01]  /*1ba0*/  FFMA.FTZ R53, R73, R94, R54 ;  /* 0x0000005e49357223 */ /* 0x000fe20000010036 */
[----:B------:R-:W-:-:S05]  /*1bb0*/  FFMA.FTZ R92, R44, R92, R51 ;  /* 0x0000005c2c5c7223 */ /* 0x000fca0000010033 */
[----:B------:R-:W0:Y:S01]  /*1bc0*/  MUFU.RCP R104, R101 ;  /* 0x0000006500687308 */ /* 0x000e220000001000 */
[----:B------:R-:W-:Y:S01]  /*1bd0*/  FADD.FTZ R44, R52, R94 ;  /* 0x0000005e342c7221 */ /* 0x000fe20000010000 */
[----:B------:R-:W-:Y:S01]  /*1be0*/  FFMA.FTZ R52, R69, R114, R53 ;  /* 0x0000007245347223 */ /* 0x000fe20000010035 */
[----:B-1----:R-:W-:-:S05]  /*1bf0*/  FADD.FTZ R53, R98, 1 ;  /* 0x3f80000062357421 */ /* 0x002fca0000010000 */
[----:B------:R1:W3:Y:S01]  /*1c00*/  MUFU.RCP R100, R97 ;  /* 0x0000006100647308 */ /* 0x0002e20000001000 */
[----:B------:R-:W-:Y:S01]  /*1c10*/  FMUL.FTZ R109, R95, R102 ;  /* 0x000000665f6d7220 */ /* 0x000fe20000410000 */
[----:B--2---:R-:W-:-:S06]  /*1c20*/  FADD.FTZ R103, R103, 1 ;  /* 0x3f80000067677421 */ /* 0x004fcc0000010000 */
[----:B------:R-:W2:Y:S01]  /*1c30*/  MUFU.RCP R102, R53 ;  /* 0x0000003500667308 */ /* 0x000ea20000001000 */
[-C--:B-1----:R-:W-:Y:S01]  /*1c40*/  FFMA.FTZ R97, R41, R96.reuse, R48 ;  /* 0x0000006029617223 */ /* 0x082fe20000010030 */
[----:B0-----:R-:W-:Y:S01]  /*1c50*/  FADD.FTZ R101, -R104, 1 ;  /* 0x3f80000068657421 */ /* 0x001fe20000010100 */
[----:B------:R-:W-:Y:S01]  /*1c60*/  SHF.L.U32 R129, R18, 0x10, RZ ;  /* 0x0000001012817819 */ /* 0x000fe200000006ff */
[----:B------:R-:W-:Y:S01]  /*1c70*/  FFMA.FTZ R48, R75, R96, R52 ;  /* 0x000000604b307223 */ /* 0x000fe20000010034 */
[----:B------:R-:W-:Y:S01]  /*1c80*/  PRMT R54, R22, 0x7632, R54 ;  /* 0x0000763216367816 */ /* 0x000fe20000000036 */
[----:B------:R-:W-:Y:S02]  /*1c90*/  FFMA.FTZ R127, R56, R101, 1 ;  /* 0x3f800000387f7423 */ /* 0x000fe40000010065 */
[----:B------:R0:W1:Y:S01]  /*1ca0*/  MUFU.RCP R106, R103 ;  /* 0x00000067006a7308 */ /* 0x0000620000001000 */
[----:B---3--:R-:W-:Y:S01]  /*1cb0*/  FADD.FTZ R52, -R100, 1 ;  /* 0x3f80000064347421 */ /* 0x008fe20000010100 */
[----:B------:R-:W-:Y:S01]  /*1cc0*/  FADD.FTZ R56, -R4, R129 ;  /* 0x0000008104387221 */ /* 0x000fe20000010100 */
[----:B------:R-:W-:-:S02]  /*1cd0*/  SHF.L.U32 R129, R54, 0x10, RZ ;  /* 0x0000001036817819 */ /* 0x000fc400000006ff */
[----:B------:R-:W-:Y:S01]  /*1ce0*/  FFMA.FTZ R55, R55, R52, 1 ;  /* 0x3f80000037377423 */ /* 0x000fe20000010034 */
[----:B------:R-:W-:-:S03]  /*1cf0*/  PRMT R54, R23, 0x7632, R54 ;  /* 0x0000763217367816 */ /* 0x000fc60000000036 */
[----:B------:R-:W-:Y:S01]  /*1d00*/  FMUL.FTZ R101, R100, R55 ;  /* 0x0000003764657220 */ /* 0x000fe20000410000 */
[----:B--2---:R-:W-:Y:S01]  /*1d10*/  FADD.FTZ R55, -R102, 1 ;  /* 0x3f80000066377421 */ /* 0x004fe20000010100 */
[----:B------:R-:W-:Y:S01]  /*1d20*/  SHF.L.U32 R131, R54, 0x10, RZ ;  /* 0x0000001036837819 */ /* 0x000fe200000006ff */
[----:B------:R-:W-:Y:S01]  /*1d30*/  FMUL.FTZ R51, R69, R114 ;  /* 0x0000007245337220 */ /* 0x000fe20000410000 */
[----:B0-----:R-:W-:Y:S01]  /*1d40*/  FMUL.FTZ R103, R95, R56 ;  /* 0x000000385f677220 */ /* 0x001fe20000410000 */
[----:B------:R-:W-:Y:S01]  /*1d50*/  FADD.FTZ R56, -R4, R129 ;  /* 0x0000008104387221 */ /* 0x000fe20000010100 */
[----:B------:R-:W-:Y:S01]  /*1d60*/  FFMA.FTZ R49, R3, R111, R70 ;  /* 0x0000006f03317223 */ /* 0x000fe20000010046 */
[----:B------:R-:W-:Y:S01]  /*1d70*/  FFMA.FTZ R55, R40, R55, 1 ;  /* 0x3f80000028377423 */ /* 0x000fe20000010037 */
[----:B------:R-:W-:Y:S01]  /*1d80*/  FMUL.FTZ R129, R104, R127 ;  /* 0x0000007f68817220 */ /* 0x000fe20000410000 */
[----:B------:R-:W-:Y:S01]  /*1d90*/  FADD.FTZ R104, -R4, R131 ;  /* 0x0000008304687221 */ /* 0x000fe20000010100 */
[----:B------:R-:W-:Y:S01]  /*1da0*/  FFMA.FTZ R92, R117, R51, R92 ;  /* 0x00000033755c7223 */ /* 0x000fe2000001005c */
[----:B------:R-:W-:Y:S01]  /*1db0*/  FMUL.FTZ R98, R75, R96 ;  /* 0x000000604b627220 */ /* 0x000fe20000410000 */
[----:B------:R-:W-:Y:S01]  /*1dc0*/  FFMA.FTZ R51, R69, R109, R72 ;  /* 0x0000006d45337223 */ /* 0x000fe20000010048 */
[----:B------:R-:W-:Y:S01]  /*1dd0*/  FMUL.FTZ R45, R49, -1.4426950216293334961 ;  /* 0xbfb8aa3b312d7820 */ /* 0x000fe20000410000 */
[----:B-1----:R-:W-:Y:S01]  /*1de0*/  FADD.FTZ R100, -R106, 1 ;  /* 0x3f8000006a647421 */ /* 0x002fe20000010100 */
[----:B------:R-:W-:Y:S01]  /*1df0*/  FMUL.FTZ R127, R102, R55 ;  /* 0x00000037667f7220 */ /* 0x000fe20000410000 */
[----:B------:R-:W-:Y:S01]  /*1e00*/  FMUL.FTZ R55, R95, R104 ;  /* 0x000000685f377220 */ /* 0x000fe20000410000 */
[----:B------:R-:W-:Y:S01]  /*1e10*/  FFMA.FTZ R98, R41, R98, R92 ;  /* 0x0000006229627223 */ /* 0x000fe2000001005c */
[----:B------:R-:W-:Y:S01]  /*1e20*/  FMUL.FTZ R41, R51, -1.4426950216293334961 ;  /* 0xbfb8aa3b33297820 */ /* 0x000fe20000410000 */
[----:B------:R-:W-:Y:S01]  /*1e30*/  FMUL.FTZ R56, R95, R56 ;  /* 0x000000385f387220 */ /* 0x000fe20000410000 */
[----:B------:R-:W-:Y:S01]  /*1e40*/  FFMA.FTZ R131, R99, R100, 1 ;  /* 0x3f80000063837423 */ /* 0x000fe20000010064 */
[----:B------:R-:W-:Y:S01]  /*1e50*/  FFMA.FTZ R100, R75, R55, R2 ;  /* 0x000000374b647223 */ /* 0x000fe20000010002 */
[----:B------:R-:W0:Y:S01]  /*1e60*/  MUFU.EX2 R45, R45 ;  /* 0x0000002d002d7308 */ /* 0x000e220000000800 */
[----:B------:R-:W-:Y:S01]  /*1e70*/  FADD.FTZ R43, R43, R96 ;  /* 0x000000602b2b7221 */ /* 0x000fe20000010000 */
[----:B------:R-:W-:Y:S01]  /*1e80*/  FFMA.FTZ R96, R73, R56, R74 ;  /* 0x0000003849607223 */ /* 0x000fe2000001004a */
[----:B------:R-:W-:Y:S01]  /*1e90*/  SHF.L.U32 R108, R16, 0x10, RZ ;  /* 0x00000010106c7819 */ /* 0x000fe200000006ff */
[----:B------:R-:W-:Y:S01]  /*1ea0*/  FMUL.FTZ R130, R100, -1.4426950216293334961 ;  /* 0xbfb8aa3b64827820 */ /* 0x000fe20000410000 */
[----:B------:R-:W-:Y:S01]  /*1eb0*/  PRMT R99, R16, 0x7632, R99 ;  /* 0x0000763210637816 */ /* 0x000fe20000000063 */
[----:B------:R-:W-:-:S02]  /*1ec0*/  FMUL.FTZ R126, R96, -1.4426950216293334961 ;  /* 0xbfb8aa3b607e7820 */ /* 0x000fc40000410000 */
[----:B------:R-:W1:Y:S01]  /*1ed0*/  MUFU.EX2 R41, R41 ;  /* 0x0000002900297308 */ /* 0x000e620000000800 */
[----:B------:R-:W-:Y:S01]  /*1ee0*/  SHF.L.U32 R102, R99, 0x10, RZ ;  /* 0x0000001063667819 */ /* 0x000fe200000006ff */
[----:B------:R-:W-:Y:S01]  /*1ef0*/  FMUL.FTZ R108, R108, R101 ;  /* 0x000000656c6c7220 */ /* 0x000fe20000410000 */
[----:B------:R-:W-:Y:S01]  /*1f00*/  FMUL.FTZ R110, R106, R131 ;  /* 0x000000836a6e7220 */ /* 0x000fe20000410000 */
[----:B------:R-:W-:Y:S02]  /*1f10*/  PRMT R99, R17, 0x7632, R99 ;  /* 0x0000763211637816 */ /* 0x000fe40000000063 */
[----:B------:R-:W-:Y:S02]  /*1f20*/  FMUL.FTZ R101, R3, R108 ;  /* 0x0000006c03657220 */ /* 0x000fe40000410000 */
[----:B------:R2:W3:Y:S01]  /*1f30*/  MUFU.EX2 R128, R126 ;  /* 0x0000007e00807308 */ /* 0x0004e20000000800 */
[----:B------:R-:W-:Y:S01]  /*1f40*/  SHF.L.U32 R104, R17, 0x10, RZ ;  /* 0x0000001011687819 */ /* 0x000fe200000006ff */
[----:B------:R-:W-:Y:S01]  /*1f50*/  FMUL.FTZ R106, R102, R127 ;  /* 0x0000007f666a7220 */ /* 0x000fe20000410000 */
[----:B------:R-:W-:-:S05]  /*1f60*/  SHF.L.U32 R105, R20, 0x10, RZ ;  /* 0x0000001014697819 */ /* 0x000fca00000006ff */
[----:B------:R-:W5:Y:S01]  /*1f70*/  MUFU.EX2 R130, R130 ;  /* 0x0000008200827308 */ /* 0x000f620000000800 */
[----:B------:R-:W-:Y:S01]  /*1f80*/  SHF.L.U32 R99, R99, 0x10, RZ ;  /* 0x0000001063637819 */ /* 0x000fe200000006ff */
[----:B------:R-:W-:Y:S01]  /*1f90*/  FFMA.FTZ R101, R115, R101, R98 ;  /* 0x0000006573657223 */ /* 0x000fe20000010062 */
[----:B------:R-:W-:Y:S01]  /*1fa0*/  FMUL.FTZ R98, R73, R106 ;  /* 0x0000006a49627220 */ /* 0x000fe20000410000 */
[----:B------:R-:W-:Y:S01]  /*1fb0*/  FMUL.FTZ R104, R104, R129 ;  /* 0x0000008168687220 */ /* 0x000fe20000410000 */
[----:B0-----:R-:W-:Y:S01]  /*1fc0*/  FADD.FTZ R102, R45, 1 ;  /* 0x3f8000002d667421 */ /* 0x001fe20000010000 */
[----:B------:R-:W-:Y:S01]  /*1fd0*/  FADD.FTZ R52, -R4, R105 ;  /* 0x0000006904347221 */ /* 0x000fe20000010100 */
[----:B--2---:R-:W-:Y:S01]  /*1fe0*/  FMUL.FTZ R126, R99, R110 ;  /* 0x0000006e637e7220 */ /* 0x004fe20000410000 */
[C---:B------:R-:W-:Y:S01]  /*1ff0*/  FFMA.FTZ R127, R42.reuse, R106, R57 ;  /* 0x0000006a2a7f7223 */ /* 0x040fe20000010039 */
[----:B------:R-:W-:Y:S01]  /*2000*/  FFMA.FTZ R98, R42, R98, R101 ;  /* 0x000000622a627223 */ /* 0x000fe20000010065 */
[----:B------:R-:W-:Y:S01]  /*2010*/  SHF.L.U32 R105, R21, 0x10, RZ ;  /* 0x0000001015697819 */ /* 0x000fe200000006ff */
[----:B------:R-:W-:Y:S01]  /*2020*/  FMUL.FTZ R42, R69, R104 ;  /* 0x00000068452a7220 */ /* 0x000fe20000410000 */
[----:B-1----:R-:W-:Y:S01]  /*2030*/  FADD.FTZ R110, R41, 1 ;  /* 0x3f800000296e7421 */ /* 0x002fe20000010000 */
[----:B------:R-:W0:Y:S01]  /*2040*/  MUFU.RCP R102, R102 ;  /* 0x0000006600667308 */ /* 0x000e220000001000 */
[----:B------:R-:W-:Y:S01]  /*2050*/  FMUL.FTZ R107, R95, R52 ;  /* 0x000000345f6b7220 */ /* 0x000fe20000410000 */
[----:B------:R-:W-:Y:S01]  /*2060*/  FFMA.FTZ R129, R113, R42, R98 ;  /* 0x0000002a71817223 */ /* 0x000fe20000010062 */
[----:B------:R-:W-:Y:S01]  /*2070*/  FADD.FTZ R52, -R4, R105 ;  /* 0x0000006904347221 */ /* 0x000fe20000010100 */
[----:B------:R-:W-:Y:S01]  /*2080*/  SHF.L.U32 R99, R19, 0x10, RZ ;  /* 0x0000001013637819 */ /* 0x000fe200000006ff */
[----:B---3--:R-:W-:Y:S01]  /*2090*/  FADD.FTZ R128, R128, 1 ;  /* 0x3f80000080807421 */ /* 0x008fe20000010000 */
[----:B------:R-:W-:Y:S01]  /*20a0*/  PRMT R41, R20, 0x7632, R41 ;  /* 0x0000763214297816 */ /* 0x000fe20000000029 */
[----:B-----5:R-:W-:Y:S01]  /*20b0*/  FADD.FTZ R132, R130, 1 ;  /* 0x3f80000082847421 */ /* 0x020fe20000010000 */
[----:B------:R-:W-:Y:S01]  /*20c0*/  PRMT R42, R21, 0x7632, R42 ;  /* 0x00007632152a7816 */ /* 0x000fe2000000002a */
[----:B------:R-:W1:Y:S01]  /*20d0*/  MUFU.RCP R110, R110 ;  /* 0x0000006e006e7308 */ /* 0x000e620000001000 */
[----:B------:R-:W-:Y:S01]  /*20e0*/  SHF.L.U32 R135, R14, 0x10, RZ ;  /* 0x000000100e877819 */ /* 0x000fe200000006ff */
[----:B------:R-:W-:Y:S01]  /*20f0*/  FMUL.FTZ R105, R95, R52 ;  /* 0x000000345f697220 */ /* 0x000fe20000410000 */
[----:B------:R-:W-:Y:S01]  /*2100*/  FADD.FTZ R45, R44, R106 ;  /* 0x0000006a2c2d7221 */ /* 0x000fe20000010000 */
[----:B------:R-:W-:Y:S01]  /*2110*/  SHF.L.U32 R41, R41, 0x10, RZ ;  /* 0x0000001029297819 */ /* 0x000fe200000006ff */
[----:B------:R-:W-:Y:S01]  /*2120*/  FADD.FTZ R44, -R4, R99 ;  /* 0x00000063042c7221 */ /* 0x000fe20000010100 */
[----:B------:R-:W-:Y:S01]  /*2130*/  SHF.L.U32 R133, R42, 0x10, RZ ;  /* 0x000000102a857819 */ /* 0x000fe200000006ff */
[C---:B------:R-:W-:Y:S01]  /*2140*/  FADD.FTZ R42, -R4.reuse, R135 ;  /* 0x00000087042a7221 */ /* 0x040fe20000010100 */
[----:B------:R-:W2:Y:S01]  /*2150*/  MUFU.RCP R131, R128 ;  /* 0x0000008000837308 */ /* 0x000ea20000001000 */
[----:B------:R-:W-:Y:S01]  /*2160*/  FFMA.FTZ R52, R69, R105, R72 ;  /* 0x0000006945347223 */ /* 0x000fe20000010048 */
[----:B------:R-:W-:Y:S01]  /*2170*/  FFMA.FTZ R48, R3, R108, R48 ;  /* 0x0000006c03307223 */ /* 0x000fe20000010030 */
[----:B------:R-:W-:Y:S01]  /*2180*/  FMUL.FTZ R101, R95, R44 ;  /* 0x0000002c5f657220 */ /* 0x000fe20000410000 */
[----:B------:R-:W-:-:S04]  /*2190*/  FADD.FTZ R130, -R4, R41 ;  /* 0x0000002904827221 */ /* 0x000fc80000010100 */
[----:B------:R1:W3:Y:S01]  /*21a0*/  MUFU.RCP R134, R132 ;  /* 0x0000008400867308 */ /* 0x0002e20000001000 */
[----:B------:R-:W-:Y:S01]  /*21b0*/  FMUL.FTZ R99, R95, R42 ;  /* 0x0000002a5f637220 */ /* 0x000fe20000410000 */
[----:B------:R-:W-:Y:S01]  /*21c0*/  FFMA.FTZ R53, R3, R107, R70 ;  /* 0x0000006b03357223 */ /* 0x000fe20000010046 */
[----:B------:R-:W-:Y:S01]  /*21d0*/  FMUL.FTZ R42, R75, R126 ;  /* 0x0000007e4b2a7220 */ /* 0x000fe20000410000 */
[----:B------:R-:W-:Y:S01]  /*21e0*/  FMUL.FTZ R92, R52, -1.4426950216293334961 ;  /* 0xbfb8aa3b345c7820 */ /* 0x000fe20000410000 */
[----:B------:R-:W-:Y:S01]  /*21f0*/  FFMA.FTZ R57, R73, R106, R48 ;  /* 0x0000006a49397223 */ /* 0x000fe20000010030 */
[----:B------:R-:W-:Y:S01]  /*2200*/  FADD.FTZ R44, R43, R126 ;  /* 0x0000007e2b2c7221 */ /* 0x000fe20000010000 */
[----:B------:R-:W-:Y:S01]  /*2210*/  FFMA.FTZ R48, R69, R101, R72 ;  /* 0x0000006545307223 */ /* 0x000fe20000010048 */
[----:B------:R-:W-:Y:S01]  /*2220*/  FMUL.FTZ R43, R95, R130 ;  /* 0x000000825f2b7220 */ /* 0x000fe20000410000 */
[----:B------:R-:W-:Y:S01]  /*2230*/  FMUL.FTZ R94, R53, -1.4426950216293334961 ;  /* 0xbfb8aa3b355e7820 */ /* 0x000fe20000410000 */
[C---:B------:R-:W-:Y:S01]  /*2240*/  FFMA.FTZ R106, R50.reuse, R126, R97 ;  /* 0x0000007e326a7223 */ /* 0x040fe20000010061 */
[----:B------:R-:W-:Y:S01]  /*2250*/  FFMA.FTZ R130, R50, R42, R129 ;  /* 0x0000002a32827223 */ /* 0x000fe20000010081 */
[----:B------:R-:W-:Y:S01]  /*2260*/  FADD.FTZ R42, -R4, R133 ;  /* 0x00000085042a7221 */ /* 0x000fe20000010100 */
[----:B0-----:R-:W-:Y:S01]  /*2270*/  FADD.FTZ R50, -R102, 1 ;  /* 0x3f80000066327421 */ /* 0x001fe20000010100 */
[----:B------:R-:W-:Y:S01]  /*2280*/  FFMA.FTZ R98, R69, R104, R57 ;  /* 0x0000006845627223 */ /* 0x000fe20000010039 */
[----:B------:R-:W-:Y:S01]  /*2290*/  FMUL.FTZ R135, R48, -1.4426950216293334961 ;  /* 0xbfb8aa3b30877820 */ /* 0x000fe20000410000 */
[----:B------:R-:W0:Y:S01]  /*22a0*/  MUFU.EX2 R92, R92 ;  /* 0x0000005c005c7308 */ /* 0x000e220000000800 */
[----:B-1----:R-:W-:Y:S01]  /*22b0*/  FADD.FTZ R132, -R110, 1 ;  /* 0x3f8000006e847421 */ /* 0x002fe20000010100 */
[----:B------:R-:W-:Y:S01]  /*22c0*/  FMUL.FTZ R42, R95, R42 ;  /* 0x0000002a5f2a7220 */ /* 0x000fe20000410000 */
[----:B------:R-:W-:Y:S01]  /*22d0*/  FFMA.FTZ R49, R49, R50, 1 ;  /* 0x3f80000031317423 */ /* 0x000fe20000010032 */
[----:B------:R-:W-:Y:S01]  /*22e0*/  FFMA.FTZ R98, R75, R126, R98 ;  /* 0x0000007e4b627223 */ /* 0x000fe20000010062 */
[----:B------:R-:W-:Y:S01]  /*22f0*/  FFMA.FTZ R128, R73, R43, R74 ;  /* 0x0000002b49807223 */ /* 0x000fe2000001004a */
[----:B------:R-:W-:-:S02]  /*2300*/  FFMA.FTZ R133, R51, R132, 1 ;  /* 0x3f80000033857423 */ /* 0x000fc40000010084 */
[----:B------:R-:W1:Y:S01]  /*2310*/  MUFU.EX2 R94, R94 ;  /* 0x0000005e005e7308 */ /* 0x000e620000000800 */
[----:B--2---:R-:W-:Y:S01]  /*2320*/  FADD.FTZ R97, -R131, 1 ;  /* 0x3f80000083617421 */ /* 0x004fe20000010100 */
[----:B------:R-:W-:Y:S01]  /*2330*/  FFMA.FTZ R129, R75, R42, R2 ;  /* 0x0000002a4b817223 */ /* 0x000fe20000010002 */
[----:B------:R-:W-:Y:S01]  /*2340*/  FMUL.FTZ R51, R102, R49 ;  /* 0x0000003166337220 */ /* 0x000fe20000410000 */
[----:B----4-:R-:W-:-:S04]  /*2350*/  SHF.L.U32 R102, R12, 0x10, RZ ;  /* 0x000000100c667819 */ /* 0x010fc800000006ff */
[----:B------:R3:W-:Y:S01]  /*2360*/  MUFU.EX2 R126, R135 ;  /* 0x00000087007e7308 */ /* 0x0007e20000000800 */
[----:B------:R-:W-:Y:S01]  /*2370*/  FMUL.FTZ R50, R128, -1.4426950216293334961 ;  /* 0xbfb8aa3b80327820 */ /* 0x000fe20000410000 */
[----:B------:R-:W-:Y:S01]  /*2380*/  FFMA.FTZ R96, R96, R97, 1 ;  /* 0x3f80000060607423 */ /* 0x000fe20000010061 */
[----:B------:R-:W-:Y:S01]  /*2390*/  FMUL.FTZ R97, R129, -1.4426950216293334961 ;  /* 0xbfb8aa3b81617820 */ /* 0x000fe20000410000 */
[----:B------:R-:W-:Y:S01]  /*23a0*/  PRMT R49, R12, 0x7632, R49 ;  /* 0x000076320c317816 */ /* 0x000fe20000000031 */
[----:B---3--:R-:W-:Y:S01]  /*23b0*/  FADD.FTZ R135, -R134, 1 ;  /* 0x3f80000086877421 */ /* 0x008fe20000010100 */
[----:B------:R-:W-:-:S03]  /*23c0*/  FMUL.FTZ R102, R102, R51 ;  /* 0x0000003366667220 */ /* 0x000fc60000410000 */
[----:B------:R-:W-:Y:S01]  /*23d0*/  FFMA.FTZ R135, R100, R135, 1 ;  /* 0x3f80000064877423 */ /* 0x000fe20000010087 */
[----:B------:R2:W3:Y:S01]  /*23e0*/  MUFU.EX2 R132, R50 ;  /* 0x0000003200847308 */ /* 0x0004e20000000800 */
[----:B------:R-:W-:Y:S02]  /*23f0*/  SHF.L.U32 R51, R49, 0x10, RZ ;  /* 0x0000001031337819 */ /* 0x000fe400000006ff */
[----:B------:R-:W-:Y:S01]  /*2400*/  FMUL.FTZ R135, R134, R135 ;  /* 0x0000008786877220 */ /* 0x000fe20000410000 */
[----:B------:R-:W-:Y:S01]  /*2410*/  FMUL.FTZ R96, R131, R96 ;  /* 0x0000006083607220 */ /* 0x000fe20000410000 */
[----:B------:R-:W-:-:S03]  /*2420*/  FMUL.FTZ R49, R3, R102 ;  /* 0x0000006603317220 */ /* 0x000fc60000410000 */
[----:B------:R4:W5:Y:S01]  /*2430*/  MUFU.EX2 R134, R97 ;  /* 0x0000006100867308 */ /* 0x0009620000000800 */
[----:B--2---:R-:W-:Y:S01]  /*2440*/  PRMT R50, R13, 0x7632, R50 ;  /* 0x000076320d327816 */ /* 0x004fe20000000032 */
[----:B0-----:R-:W-:Y:S01]  /*2450*/  FADD.FTZ R131, R92, 1 ;  /* 0x3f8000005c837421 */ /* 0x001fe20000010000 */
[----:B------:R-:W-:Y:S01]  /*2460*/  FMUL.FTZ R92, R51, R96 ;  /* 0x00000060335c7220 */ /* 0x000fe20000410000 */
[----:B-1----:R-:W-:Y:S01]  /*2470*/  FADD.FTZ R100, R94, 1 ;  /* 0x3f8000005e647421 */ /* 0x002fe20000010000 */
[----:B------:R-:W-:Y:S01]  /*2480*/  SHF.L.U32 R50, R50, 0x10, RZ ;  /* 0x0000001032327819 */ /* 0x000fe200000006ff */
[----:B------:R-:W-:Y:S01]  /*2490*/  FFMA.FTZ R51, R111, R49, R130 ;  /* 0x000000316f337223 */ /* 0x000fe20000010082 */
[----:B------:R-:W-:Y:S01]  /*24a0*/  FMUL.FTZ R133, R110, R133 ;  /* 0x000000856e857220 */ /* 0x000fe20000410000 */
[----:B------:R-:W-:Y:S02]  /*24b0*/  PRMT R49, R18, 0x7632, R49 ;  /* 0x0000763212317816 */ /* 0x000fe40000000031 */
[----:B------:R-:W-:Y:S01]  /*24c0*/  SHF.L.U32 R110, R13, 0x10, RZ ;  /* 0x000000100d6e7819 */ /* 0x000fe200000006ff */
[----:B------:R-:W-:Y:S01]  /*24d0*/  FMUL.FTZ R94, R50, R135 ;  /* 0x00000087325e7220 */ /* 0x000fe20000410000 */
[----:B----4-:R-:W-:Y:S01]  /*24e0*/  SHF.L.U32 R97, R15, 0x10, RZ ;  /* 0x000000100f617819 */ /* 0x010fe200000006ff */
[----:B------:R-:W-:Y:S01]  /*24f0*/  FMUL.FTZ R96, R73, R92 ;  /* 0x0000005c49607220 */ /* 0x000fe20000410000 */
[----:B------:R-:W-:Y:S01]  /*2500*/  PRMT R50, R19, 0x7632, R50 ;  /* 0x0000763213327816 */ /* 0x000fe20000000032 */
[----:B------:R-:W0:Y:S01]  /*2510*/  MUFU.RCP R100, R100 ;  /* 0x0000006400647308 */ /* 0x000e220000001000 */
[----:B------:R-:W-:Y:S01]  /*2520*/  SHF.L.U32 R49, R49, 0x10, RZ ;  /* 0x0000001031317819 */ /* 0x000fe200000006ff */
[----:B------:R-:W-:Y:S01]  /*2530*/  FMUL.FTZ R110, R110, R133 ;  /* 0x000000856e6e7220 */ /* 0x000fe20000410000 */
[----:B------:R-:W-:Y:S01]  /*2540*/  FFMA.FTZ R130, R56, R96, R51 ;  /* 0x0000006038827223 */ /* 0x000fe20000010033 */
[----:B------:R-:W-:Y:S01]  /*2550*/  FADD.FTZ R136, -R4, R97 ;  /* 0x0000006104887221 */ /* 0x000fe20000010100 */
[----:B------:R-:W-:Y:S01]  /*2560*/  SHF.L.U32 R51, R50, 0x10, RZ ;  /* 0x0000001032337819 */ /* 0x000fe200000006ff */
[----:B---3--:R-:W-:Y:S01]  /*2570*/  FADD.FTZ R132, R132, 1 ;  /* 0x3f80000084847421 */ /* 0x008fe20000010000 */
[----:B------:R-:W-:Y:S01]  /*2580*/  FADD.FTZ R50, -R4, R49 ;  /* 0x0000003104327221 */ /* 0x000fe20000010100 */
[----:B------:R-:W1:Y:S01]  /*2590*/  MUFU.RCP R131, R131 ;  /* 0x0000008300837308 */ /* 0x000e620000001000 */
[----:B-----5:R-:W-:Y:S01]  /*25a0*/  FADD.FTZ R133, R134, 1 ;  /* 0x3f80000086857421 */ /* 0x020fe20000010000 */
[----:B------:R-:W-:Y:S01]  /*25b0*/  FMUL.FTZ R49, R69, R110 ;  /* 0x0000006e45317220 */ /* 0x000fe20000410000 */
[----:B------:R-:W-:Y:S01]  /*25c0*/  FFMA.FTZ R40, R3, R103, R70 ;  /* 0x0000006703287223 */ /* 0x000fe20000010046 */
[----:B------:R-:W-:Y:S01]  /*25d0*/  FMUL.FTZ R97, R95, R136 ;  /* 0x000000885f617220 */ /* 0x000fe20000410000 */
[----:B------:R-:W-:Y:S01]  /*25e0*/  FADD.FTZ R138, -R4, R51 ;  /* 0x00000033048a7221 */ /* 0x000fe20000010100 */
[----:B------:R-:W-:Y:S01]  /*25f0*/  FFMA.FTZ R134, R109, R49, R130 ;  /* 0x000000316d867223 */ /* 0x000fe20000010082 */
[----:B------:R-:W-:Y:S01]  /*2600*/  FMUL.FTZ R51, R75, R94 ;  /* 0x0000005e4b337220 */ /* 0x000fe20000410000 */
[----:B------:R1:W2:Y:S01]  /*2610*/  MUFU.RCP R136, R133 ;  /* 0x0000008500887308 */ /* 0x0002a20000001000 */
[----:B------:R-:W-:Y:S01]  /*2620*/  FMUL.FTZ R54, R40, -1.4426950216293334961 ;  /* 0xbfb8aa3b28367820 */ /* 0x000fe20000410000 */
[----:B------:R-:W-:Y:S01]  /*2630*/  FMUL.FTZ R50, R95, R50 ;  /* 0x000000325f327220 */ /* 0x000fe20000410000 */
[----:B------:R-:W-:Y:S01]  /*2640*/  FFMA.FTZ R134, R55, R51, R134 ;  /* 0x0000003337867223 */ /* 0x000fe20000010086 */
[----:B------:R-:W-:-:S04]  /*2650*/  FMUL.FTZ R51, R95, R138 ;  /* 0x0000008a5f337220 */ /* 0x000fc80000410000 */
[----:B------:R-:W3:Y:S01]  /*2660*/  MUFU.RCP R132, R132 ;  /* 0x0000008400847308 */ /* 0x000ee20000001000 */
[----:B------:R-:W-:Y:S01]  /*2670*/  FFMA.FTZ R130, R73, R50, R74 ;  /* 0x0000003249827223 */ /* 0x000fe2000001004a */
[----:B------:R-:W-:Y:S01]  /*2680*/  FFMA.FTZ R49, R55, R94, R106 ;  /* 0x0000005e37317223 */ /* 0x000fe2000001006a */
[----:B0-----:R-:W-:Y:S01]  /*2690*/  FADD.FTZ R106, -R100, 1 ;  /* 0x3f800000646a7421 */ /* 0x001fe20000010100 */
[----:B------:R-:W-:Y:S01]  /*26a0*/  FFMA.FTZ R55, R75, R51, R2 ;  /* 0x000000334b377223 */ /* 0x000fe20000010002 */
[----:B------:R-:W-:-:S03]  /*26b0*/  FMUL.FTZ R137, R130, -1.4426950216293334961 ;  /* 0xbfb8aa3b82897820 */ /* 0x000fc60000410000 */
[----:B------:R-:W0:Y:S01]  /*26c0*/  MUFU.EX2 R54, R54 ;  /* 0x0000003600367308 */ /* 0x000e220000000800 */
[----:B-1----:R-:W-:Y:S01]  /*26d0*/  FADD.FTZ R133, -R131, 1 ;  /* 0x3f80000083857421 */ /* 0x002fe20000010100 */
[----:B------:R-:W-:Y:S01]  /*26e0*/  FFMA.FTZ R53, R53, R106, 1 ;  /* 0x3f80000035357423 */ /* 0x000fe2000001006a */
[----:B------:R-:W-:Y:S02]  /*26f0*/  FMUL.FTZ R139, R55, -1.4426950216293334961 ;  /* 0xbfb8aa3b378b7820 */ /* 0x000fe40000410000 */
[----:B------:R-:W-:Y:S01]  /*2700*/  FFMA.FTZ R52, R52, R133, 1 ;  /* 0x3f80000034347423 */ /* 0x000fe20000010085 */
[----:B------:R-:W-:Y:S02]  /*2710*/  FMUL.FTZ R53, R100, R53 ;  /* 0x0000003564357220 */ /* 0x000fe40000410000 */
[----:B------:R1:W4:Y:S01]  /*2720*/  MUFU.EX2 R138, R137 ;  /* 0x00000089008a7308 */ /* 0x0003220000000800 */
[----:B--2---:R-:W-:Y:S01]  /*2730*/  FADD.FTZ R100, -R136, 1 ;  /* 0x3f80000088647421 */ /* 0x004fe20000010100 */
[----:B---3--:R-:W-:Y:S01]  /*2740*/  FADD.FTZ R133, -R132, 1 ;  /* 0x3f80000084857421 */ /* 0x008fe20000010100 */
[----:B------:R-:W-:Y:S01]  /*2750*/  FMUL.FTZ R135, R131, R52 ;  /* 0x0000003483877220 */ /* 0x000fe20000410000 */
[C---:B------:R-:W-:Y:S01]  /*2760*/  SHF.L.U32 R106, R10.reuse, 0x10, RZ ;  /* 0x000000100a6a7819 */ /* 0x040fe200000006ff */
[----:B------:R-:W-:Y:S01]  /*2770*/  FFMA.FTZ R129, R129, R100, 1 ;  /* 0x3f80000081817423 */ /* 0x000fe20000010064 */
[----:B------:R-:W-:-:S02]  /*2780*/  PRMT R52, R10, 0x7632, R52 ;  /* 0x000076320a347816 */ /* 0x000fc40000000034 */
[----:B------:R-:W2:Y:S01]  /*2790*/  MUFU.EX2 R139, R139 ;  /* 0x0000008b008b7308 */ /* 0x000ea20000000800 */
[----:B------:R-:W-:Y:S01]  /*27a0*/  FFMA.FTZ R133, R128, R133, 1 ;  /* 0x3f80000080857423 */ /* 0x000fe20000010085 */
[----:B------:R-:W-:Y:S01]  /*27b0*/  SHF.L.U32 R100, R11, 0x10, RZ ;  /* 0x000000100b647819 */ /* 0x000fe200000006ff */
[----:B0-----:R-:W-:Y:S01]  /*27c0*/  FADD.FTZ R131, R54, 1 ;  /* 0x3f80000036837421 */ /* 0x001fe20000010000 */
[----:B------:R-:W-:Y:S01]  /*27d0*/  FMUL.FTZ R106, R106, R53 ;  /* 0x000000356a6a7220 */ /* 0x000fe20000410000 */
[----:B------:R-:W-:Y:S01]  /*27e0*/  SHF.L.U32 R54, R52, 0x10, RZ ;  /* 0x0000001034367819 */ /* 0x000fe200000006ff */
[----:B------:R-:W-:Y:S01]  /*27f0*/  FMUL.FTZ R133, R132, R133 ;  /* 0x0000008584857220 */ /* 0x000fe20000410000 */
[----:B------:R-:W-:Y:S01]  /*2800*/  PRMT R52, R14, 0x7632, R52 ;  /* 0x000076320e347816 */ /* 0x000fe20000000034 */
[----:B------:R-:W-:Y:S01]  /*2810*/  FMUL.FTZ R100, R100, R135 ;  /* 0x0000008764647220 */ /* 0x000fe20000410000 */
[----:B------:R-:W-:Y:S01]  /*2820*/  FADD.FTZ R135, R126, 1 ;  /* 0x3f8000007e877421 */ /* 0x000fe20000010000 */
[----:B-1----:R-:W-:Y:S01]  /*2830*/  FMUL.FTZ R137, R136, R129 ;  /* 0x0000008188897220 */ /* 0x002fe20000410000 */
[C---:B------:R-:W-:Y:S01]  /*2840*/  FMUL.FTZ R53, R3.reuse, R106 ;  /* 0x0000006a03357220 */ /* 0x040fe20000410000 */
[----:B------:R-:W-:Y:S01]  /*2850*/  FMUL.FTZ R54, R54, R133 ;  /* 0x0000008536367220 */ /* 0x000fe20000410000 */
[----:B------:R-:W-:Y:S01]  /*2860*/  SHF.L.U32 R129, R52, 0x10, RZ ;  /* 0x0000001034817819 */ /* 0x000fe200000006ff */
[----:B----4-:R-:W-:Y:S01]  /*2870*/  FADD.FTZ R133, R138, 1 ;  /* 0x3f8000008a857421 */ /* 0x010fe20000010000 */
[----:B------:R-:W-:Y:S01]  /*2880*/  FFMA.FTZ R41, R3, R99, R70 ;  /* 0x0000006303297223 */ /* 0x000fe20000010046 */
[----:B------:R-:W0:Y:S01]  /*2890*/  MUFU.RCP R131, R131 ;  /* 0x0000008300837308 */ /* 0x000e220000001000 */
[----:B------:R-:W-:Y:S01]  /*28a0*/  FFMA.FTZ R134, R107, R53, R134 ;  /* 0x000000356b867223 */ /* 0x000fe20000010086 */
[----:B------:R-:W-:Y:S01]  /*28b0*/  PRMT R53, R15, 0x7632, R53 ;  /* 0x000076320f357816 */ /* 0x000fe20000000035 */
[----:B------:R-:W-:Y:S01]  /*28c0*/  FMUL.FTZ R126, R73, R54 ;  /* 0x00000036497e7220 */ /* 0x000fe20000410000 */
[----:B------:R-:W-:Y:S01]  /*28d0*/  FADD.FTZ R128, -R4, R129 ;  /* 0x0000008104807221 */ /* 0x000fe20000010100 */
[----:B------:R-:W-:Y:S01]  /*28e0*/  PRMT R52, R11, 0x7632, R52 ;  /* 0x000076320b347816 */ /* 0x000fe20000000034 */
[----:B--2---:R-:W-:-:S02]  /*28f0*/  FADD.FTZ R132, R139, 1 ;  /* 0x3f8000008b847421 */ /* 0x004fc40000010000 */
[----:B------:R-:W1:Y:S01]  /*2900*/  MUFU.RCP R135, R135 ;  /* 0x0000008700877308 */ /* 0x000e620000001000 */
[----:B------:R-:W-:Y:S01]  /*2910*/  FMUL.FTZ R57, R41, -1.4426950216293334961 ;  /* 0xbfb8aa3b29397820 */ /* 0x000fe20000410000 */
[----:B------:R-:W-:Y:S01]  /*2920*/  SHF.L.U32 R129, R53, 0x10, RZ ;  /* 0x0000001035817819 */ /* 0x000fe200000006ff */
[----:B------:R-:W-:Y:S01]  /*2930*/  FFMA.FTZ R134, R43, R126, R134 ;  /* 0x0000007e2b867223 */ /* 0x000fe20000010086 */
[----:B------:R-:W-:Y:S01]  /*2940*/  FMUL.FTZ R53, R95, R128 ;  /* 0x000000805f357220 */ /* 0x000fe20000410000 */
[----:B------:R-:W-:-:S03]  /*2950*/  SHF.L.U32 R126, R52, 0x10, RZ ;  /* 0x00000010347e7819 */ /* 0x000fc600000006ff */
[----:B------:R-:W2:Y:S01]  /*2960*/  MUFU.RCP R133, R133 ;  /* 0x0000008500857308 */ /* 0x000ea20000001000 */
[----:B------:R-:W-:Y:S01]  /*2970*/  FFMA.FTZ R96, R69, R97, R72 ;  /* 0x0000006145607223 */ /* 0x000fe20000010048 */
[----:B------:R-:W-:Y:S01]  /*2980*/  FADD.FTZ R52, -R4, R129 ;  /* 0x0000008104347221 */ /* 0x000fe20000010100 */
[----:B------:R-:W-:Y:S01]  /*2990*/  FFMA.FTZ R128, R73, R53, R74 ;  /* 0x0000003549807223 */ /* 0x000fe2000001004a */
[----:B------:R-:W-:Y:S01]  /*29a0*/  FFMA.FTZ R56, R56, R92, R127 ;  /* 0x0000005c38387223 */ /* 0x000fe2000001007f */
[----:B------:R-:W-:-:S03]  /*29b0*/  FMUL.FTZ R129, R69, R100 ;  /* 0x0000006445817220 */ /* 0x000fc60000410000 */
[----:B------:R-:W3:Y:S01]  /*29c0*/  MUFU.RCP R132, R132 ;  /* 0x0000008400847308 */ /* 0x000ee20000001000 */
[----:B------:R-:W-:Y:S01]  /*29d0*/  FMUL.FTZ R126, R126, R137 ;  /* 0x000000897e7e7220 */ /* 0x000fe20000410000 */
[----:B------:R-:W-:Y:S01]  /*29e0*/  FMUL.FTZ R127, R96, -1.4426950216293334961 ;  /* 0xbfb8aa3b607f7820 */ /* 0x000fe20000410000 */
[----:B------:R-:W-:Y:S01]  /*29f0*/  FMUL.FTZ R52, R95, R52 ;  /* 0x000000345f347220 */ /* 0x000fe20000410000 */
[----:B------:R-:W-:-:S04]  /*2a00*/  FMUL.FTZ R138, R128, -1.4426950216293334961 ;  /* 0xbfb8aa3b808a7820 */ /* 0x000fc80000410000 */
[----:B------:R-:W4:Y:S01]  /*2a10*/  MUFU.EX2 R57, R57 ;  /* 0x0000003900397308 */ /* 0x000f220000000800 */
[----:B------:R-:W-:Y:S01]  /*2a20*/  FFMA.FTZ R137, R105, R129, R134 ;  /* 0x0000008169897223 */ /* 0x000fe20000010086 */
[----:B------:R-:W-:Y:S01]  /*2a30*/  FMUL.FTZ R136, R75, R126 ;  /* 0x0000007e4b887220 */ /* 0x000fe20000410000 */
[----:B0-----:R-:W-:Y:S01]  /*2a40*/  FADD.FTZ R139, -R131, 1 ;  /* 0x3f800000838b7421 */ /* 0x001fe20000010100 */
[----:B------:R-:W-:Y:S01]  /*2a50*/  FFMA.FTZ R129, R75, R52, R2 ;  /* 0x000000344b817223 */ /* 0x000fe20000010002 */
[----:B-1----:R-:W-:Y:S01]  /*2a60*/  FADD.FTZ R141, -R135, 1 ;  /* 0x3f800000878d7421 */ /* 0x002fe20000010100 */
[----:B------:R-:W-:Y:S02]  /*2a70*/  FFMA.FTZ R98, R3, R102, R98 ;  /* 0x0000006603627223 */ /* 0x000fe40000010062 */
[----:B------:R0:W1:Y:S01]  /*2a80*/  MUFU.EX2 R140, R138 ;  /* 0x0000008a008c7308 */ /* 0x0000620000000800 */
[----:B------:R-:W-:Y:S01]  /*2a90*/  FFMA.FTZ R136, R42, R136, R137 ;  /* 0x000000882a887223 */ /* 0x000fe20000010089 */
[----:B------:R-:W-:Y:S01]  /*2aa0*/  FFMA.FTZ R40, R40, R139, 1 ;  /* 0x3f80000028287423 */ /* 0x000fe2000001008b */
[----:B--2---:R-:W-:Y:S01]  /*2ab0*/  FADD.FTZ R137, -R133, 1 ;  /* 0x3f80000085897421 */ /* 0x004fe20000010100 */
[----:B------:R-:W-:Y:S01]  /*2ac0*/  FMUL.FTZ R142, R129, -1.4426950216293334961 ;  /* 0xbfb8aa3b818e7820 */ /* 0x000fe20000410000 */
[----:B------:R-:W-:-:S03]  /*2ad0*/  FFMA.FTZ R48, R48, R141, 1 ;  /* 0x3f80000030307423 */ /* 0x000fc6000001008d */
[----:B------:R-:W2:Y:S01]  /*2ae0*/  MUFU.EX2 R127, R127 ;  /* 0x0000007f007f7308 */ /* 0x000ea20000000800 */
[----:B------:R-:W-:Y:S01]  /*2af0*/  FADD.FTZ R45, R45, R92 ;  /* 0x0000005c2d2d7221 */ /* 0x000fe20000010000 */
[----:B------:R-:W-:Y:S01]  /*2b00*/  FFMA.FTZ R134, R73, R92, R98 ;  /* 0x0000005c49867223 */ /* 0x000fe20000010062 */
[----:B------:R-:W-:Y:S01]  /*2b10*/  SHF.L.U32 R92, R8, 0x10, RZ ;  /* 0x00000010085c7819 */ /* 0x000fe200000006ff */
[----:B------:R-:W-:Y:S01]  /*2b20*/  FMUL.FTZ R131, R131, R40 ;  /* 0x0000002883837220 */ /* 0x000fe20000410000 */
[----:B------:R-:W-:Y:S01]  /*2b30*/  FFMA.FTZ R98, R130, R137, 1 ;  /* 0x3f80000082627423 */ /* 0x000fe20000010089 */
[----:B---3--:R-:W-:Y:S01]  /*2b40*/  FADD.FTZ R130, -R132, 1 ;  /* 0x3f80000084827421 */ /* 0x008fe20000010100 */
[----:B0-----:R-:W-:Y:S01]  /*2b50*/  FMUL.FTZ R138, R135, R48 ;  /* 0x00000030878a7220 */ /* 0x001fe20000410000 */
[----:B----4-:R-:W-:Y:S01]  /*2b60*/  FADD.FTZ R40, R57, 1 ;  /* 0x3f80000039287421 */ /* 0x010fe20000010000 */
[----:B------:R-:W-:Y:S01]  /*2b70*/  PRMT R48, R8, 0x7632, R48 ;  /* 0x0000763208307816 */ /* 0x000fe20000000030 */
[----:B------:R-:W0:Y:S01]  /*2b80*/  MUFU.EX2 R142, R142 ;  /* 0x0000008e008e7308 */ /* 0x000e220000000800 */
[----:B------:R-:W-:Y:S01]  /*2b90*/  FMUL.FTZ R92, R92, R131 ;  /* 0x000000835c5c7220 */ /* 0x000fe20000410000 */
[----:B------:R-:W-:Y:S01]  /*2ba0*/  FFMA.FTZ R135, R55, R130, 1 ;  /* 0x3f80000037877423 */ /* 0x000fe20000010082 */
[----:B------:R-:W-:Y:S01]  /*2bb0*/  SHF.L.U32 R130, R48, 0x10, RZ ;  /* 0x0000001030827819 */ /* 0x000fe200000006ff */
[----:B------:R-:W-:Y:S01]  /*2bc0*/  FMUL.FTZ R133, R133, R98 ;  /* 0x0000006285857220 */ /* 0x000fe20000410000 */
[----:B------:R-:W-:Y:S01]  /*2bd0*/  SHF.L.U32 R55, R9, 0x10, RZ ;  /* 0x0000001009377819 */ /* 0x000fe200000006ff */
[----:B------:R-:W-:-:S02]  /*2be0*/  FMUL.FTZ R57, R3, R92 ;  /* 0x0000005c03397220 */ /* 0x000fc40000410000 */
[----:B------:R-:W3:Y:S01]  /*2bf0*/  MUFU.RCP R40, R40 ;  /* 0x0000002800287308 */ /* 0x000ee20000001000 */
[----:B-1----:R-:W-:Y:S01]  /*2c00*/  FADD.FTZ R140, R140, 1 ;  /* 0x3f8000008c8c7421 */ /* 0x002fe20000010000 */
[----:B--2---:R-:W-:Y:S01]  /*2c10*/  FADD.FTZ R137, R127, 1 ;  /* 0x3f8000007f897421 */ /* 0x004fe20000010000 */
[----:B------:R-:W-:Y:S01]  /*2c20*/  FMUL.FTZ R130, R130, R133 ;  /* 0x0000008582827220 */ /* 0x000fe20000410000 */
[----:B------:R-:W-:Y:S01]  /*2c30*/  FMUL.FTZ R98, R55, R138 ;  /* 0x0000008a37627220 */ /* 0x000fe20000410000 */
[----:B------:R-:W-:Y:S01]  /*2c40*/  PRMT R55, R9, 0x7632, R55 ;  /* 0x0000763209377816 */ /* 0x000fe20000000037 */
[----:B------:R-:W-:Y:S01]  /*2c50*/  FFMA.FTZ R127, R103, R57, R136 ;  /* 0x00000039677f7223 */ /* 0x000fe20000010088 */
[----:B------:R-:W-:Y:S01]  /*2c60*/  FMUL.FTZ R131, R73, R130 ;  /* 0x0000008249837220 */ /* 0x000fe20000410000 */
[----:B------:R-:W1:Y:S01]  /*2c70*/  MUFU.RCP R57, R140 ;  /* 0x0000008c00397308 */ /* 0x000e620000001000 */
[----:B------:R-:W-:Y:S01]  /*2c80*/  SHF.L.U32 R133, R55, 0x10, RZ ;  /* 0x0000001037857819 */ /* 0x000fe200000006ff */
[----:B------:R-:W-:Y:S01]  /*2c90*/  FMUL.FTZ R132, R132, R135 ;  /* 0x0000008784847220 */ /* 0x000fe20000410000 */
[----:B------:R-:W-:Y:S01]  /*2ca0*/  FFMA.FTZ R136, R50, R131, R127 ;  /* 0x0000008332887223 */ /* 0x000fe2000001007f */
[----:B------:R-:W-:-:S04]  /*2cb0*/  FMUL.FTZ R55, R69, R98 ;  /* 0x0000006245377220 */ /* 0x000fc80000410000 */
[----:B------:R-:W2:Y:S01]  /*2cc0*/  MUFU.RCP R48, R137 ;  /* 0x0000008900307308 */ /* 0x000ea20000001000 */
[----:B0-----:R-:W-:Y:S01]  /*2cd0*/  FADD.FTZ R142, R142, 1 ;  /* 0x3f8000008e8e7421 */ /* 0x001fe20000010000 */
[----:B------:R-:W-:Y:S01]  /*2ce0*/  FMUL.FTZ R132, R133, R132 ;  /* 0x0000008485847220 */ /* 0x000fe20000410000 */
[----:B------:R-:W-:Y:S01]  /*2cf0*/  FFMA.FTZ R136, R101, R55, R136 ;  /* 0x0000003765887223 */ /* 0x000fe20000010088 */
[----:B------:R-:W-:Y:S01]  /*2d00*/  FADD.FTZ R55, R44, R94 ;  /* 0x0000005e2c377221 */ /* 0x000fe20000010000 */
[----:B---3--:R-:W-:Y:S01]  /*2d10*/  FADD.FTZ R44, -R40, 1 ;  /* 0x3f800000282c7421 */ /* 0x008fe20000010100 */
[----:B------:R-:W-:Y:S02]  /*2d20*/  FMUL.FTZ R127, R75, R132 ;  /* 0x000000844b7f7220 */ /* 0x000fe40000410000 */
[----:B------:R-:W0:Y:S01]  /*2d30*/  MUFU.RCP R142, R142 ;  /* 0x0000008e008e7308 */ /* 0x000e220000001000 */
[----:B------:R-:W-:Y:S01]  /*2d40*/  FFMA.FTZ R41, R41, R44, 1 ;  /* 0x3f80000029297423 */ /* 0x000fe2000001002c */
[----:B------:R-:W-:Y:S01]  /*2d50*/  FFMA.FTZ R136, R51, R127, R136 ;  /* 0x0000007f33887223 */ /* 0x000fe20000010088 */
[----:B-1----:R-:W-:-:S02]  /*2d60*/  FADD.FTZ R127, -R57, 1 ;  /* 0x3f800000397f7421 */ /* 0x002fc40000010100 */
[----:B------:R-:W-:Y:S01]  /*2d70*/  FMUL.FTZ R41, R40, R41 ;  /* 0x0000002928297220 */ /* 0x000fe20000410000 */
[----:B------:R-:W-:Y:S01]  /*2d80*/  PRMT R40, R6, 0x7632, R40 ;  /* 0x0000763206287816 */ /* 0x000fe20000000028 */
[----:B--2---:R-:W-:Y:S01]  /*2d90*/  FADD.FTZ R131, -R48, 1 ;  /* 0x3f80000030837421 */ /* 0x004fe20000010100 */
[----:B------:R-:W-:Y:S01]  /*2da0*/  FFMA.FTZ R128, R128, R127, 1 ;  /* 0x3f80000080807423 */ /* 0x000fe2000001007f */
[----:B------:R-:W-:Y:S02]  /*2db0*/  FFMA.FTZ R134, R69, R110, R134 ;  /* 0x0000006e45867223 */ /* 0x000fe40000010086 */
[----:B------:R-:W-:Y:S01]  /*2dc0*/  FFMA.FTZ R131, R96, R131, 1 ;  /* 0x3f80000060837423 */ /* 0x000fe20000010083 */
[----:B------:R-:W-:Y:S01]  /*2dd0*/  SHF.L.U32 R96, R6, 0x10, RZ ;  /* 0x0000001006607819 */ /* 0x000fe200000006ff */
[----:B------:R-:W-:Y:S01]  /*2de0*/  FMUL.FTZ R57, R57, R128 ;  /* 0x0000008039397220 */ /* 0x000fe20000410000 */
[----:B------:R-:W-:Y:S01]  /*2df0*/  SHF.L.U32 R40, R40, 0x10, RZ ;  /* 0x0000001028287819 */ /* 0x000fe200000006ff */
[----:B------:R-:W-:Y:S01]  /*2e00*/  FFMA.FTZ R134, R75, R94, R134 ;  /* 0x0000005e4b867223 */ /* 0x000fe20000010086 */
[----:B------:R-:W-:Y:S01]  /*2e10*/  FFMA.FTZ R43, R43, R54, R56 ;  /* 0x000000362b2b7223 */ /* 0x000fe20000010038 */
[----:B------:R-:W-:Y:S01]  /*2e20*/  FMUL.FTZ R96, R96, R41 ;  /* 0x0000002960607220 */ /* 0x000fe20000410000 */
[----:B0-----:R-:W-:Y:S01]  /*2e30*/  FADD.FTZ R44, -R142, 1 ;  /* 0x3f8000008e2c7421 */ /* 0x001fe20000010100 */
[----:B------:R-:W-:Y:S01]  /*2e40*/  FMUL.FTZ R56, R40, R57 ;  /* 0x0000003928387220 */ /* 0x000fe20000410000 */
[----:B------:R-:W-:Y:S01]  /*2e50*/  PRMT R40, R7, 0x7632, R40 ;  /* 0x0000763207287816 */ /* 0x000fe20000000028 */
[C---:B------:R-:W-:Y:S01]  /*2e60*/  FFMA.FTZ R134, R3.reuse, R106, R134 ;  /* 0x0000006a03867223 */ /* 0x040fe20000010086 */
[----:B------:R-:W-:Y:S01]  /*2e70*/  FMUL.FTZ R41, R3, R96 ;  /* 0x0000006003297220 */ /* 0x000fe20000410000 */
[----:B------:R-:W-:Y:S01]  /*2e80*/  FFMA.FTZ R129, R129, R44, 1 ;  /* 0x3f80000081817423 */ /* 0x000fe2000001002c */
[----:B------:R-:W-:Y:S01]  /*2e90*/  SHF.L.U32 R44, R40, 0x10, RZ ;  /* 0x00000010282c7819 */ /* 0x000fe200000006ff */
[----:B------:R-:W-:Y:S01]  /*2ea0*/  FFMA.FTZ R134, R73, R54, R134 ;  /* 0x0000003649867223 */ /* 0x000fe20000010086 */
[----:B------:R-:W-:Y:S01]  /*2eb0*/  SHF.L.U32 R94, R7, 0x10, RZ ;  /* 0x00000010075e7819 */ /* 0x000fe200000006ff */
[----:B------:R-:W-:Y:S01]  /*2ec0*/  FMUL.FTZ R40, R73, R56 ;  /* 0x0000003849287220 */ /* 0x000fe20000410000 */
[----:B------:R-:W-:Y:S01]  /*2ed0*/  FMUL.FTZ R131, R48, R131 ;  /* 0x0000008330837220 */ /* 0x000fe20000410000 */
[----:B------:R-:W-:Y:S01]  /*2ee0*/  FFMA.FTZ R136, R99, R41, R136 ;  /* 0x0000002963887223 */ /* 0x000fe20000010088 */
[----:B------:R-:W-:Y:S01]  /*2ef0*/  FFMA.FTZ R134, R69, R100, R134 ;  /* 0x0000006445867223 */ /* 0x000fe20000010086 */
[----:B------:R-:W-:Y:S01]  /*2f00*/  FMUL.FTZ R129, R142, R129 ;  /* 0x000000818e817220 */ /* 0x000fe20000410000 */
[----:B------:R-:W-:Y:S01]  /*2f10*/  FMUL.FTZ R94, R94, R131 ;  /* 0x000000835e5e7220 */ /* 0x000fe20000410000 */
[----:B------:R-:W-:-:S02]  /*2f20*/  FFMA.FTZ R136, R53, R40, R136 ;  /* 0x0000002835887223 */ /* 0x000fc40000010088 */
[----:B------:R-:W0:Y:S01]  /*2f30*/  LDC.64 R40, c[0x0][0x258] ;  /* 0x00009600ff287b82 */ /* 0x000e220000000a00 */
[----:B------:R-:W-:Y:S01]  /*2f40*/  FFMA.FTZ R134, R75, R126, R134 ;  /* 0x0000007e4b867223 */ /* 0x000fe20000010086 */
[----:B------:R-:W-:Y:S01]  /*2f50*/  FMUL.FTZ R128, R44, R129 ;  /* 0x000000812c807220 */ /* 0x000fe20000410000 */
[----:B------:R-:W-:Y:S02]  /*2f60*/  FMUL.FTZ R44, R69, R94 ;  /* 0x0000005e452c7220 */ /* 0x000fe40000410000 */
[----:B------:R-:W-:Y:S02]  /*2f70*/  FFMA.FTZ R134, R3, R92, R134 ;  /* 0x0000005c03867223 */ /* 0x000fe40000010086 */
[----:B------:R-:W-:Y:S01]  /*2f80*/  FFMA.FTZ R57, R97, R44, R136 ;  /* 0x0000002c61397223 */ /* 0x000fe20000010088 */
[----:B------:R-:W-:Y:S01]  /*2f90*/  FMUL.FTZ R44, R75, R128 ;  /* 0x000000804b2c7220 */ /* 0x000fe20000410000 */
[----:B------:R-:W-:Y:S01]  /*2fa0*/  FFMA.FTZ R134, R73, R130, R134 ;  /* 0x0000008249867223 */ /* 0x000fe20000010086 */
[----:B------:R-:W-:-:S02]  /*2fb0*/  FFMA.FTZ R42, R42, R126, R49 ;  /* 0x0000007e2a2a7223 */ /* 0x000fc40000010031 */
[----:B------:R-:W-:Y:S01]  /*2fc0*/  FFMA.FTZ R49, R52, R44, R57 ;  /* 0x0000002c34317223 */ /* 0x000fe20000010039 */
[----:B------:R-:W-:Y:S01]  /*2fd0*/  FFMA.FTZ R44, R50, R130, R43 ;  /* 0x00000082322c7223 */ /* 0x000fe2000001002b */
[----:B------:R-:W-:Y:S01]  /*2fe0*/  FFMA.FTZ R134, R69, R98, R134 ;  /* 0x0000006245867223 */ /* 0x000fe20000010086 */
[----:B------:R-:W-:Y:S01]  /*2ff0*/  FFMA.FTZ R43, R51, R132, R42 ;  /* 0x00000084332b7223 */ /* 0x000fe2000001002a */
[----:B------:R-:W-:Y:S01]  /*3000*/  FFMA.FTZ R38, R5, R122, R38 ;  /* 0x0000007a05267223 */ /* 0x000fe20000010026 */
[----:B------:R-:W-:Y:S01]  /*3010*/  FADD.FTZ R39, R122, R39 ;  /* 0x000000277a277221 */ /* 0x000fe20000010000 */
[----:B------:R-:W-:Y:S01]  /*3020*/  FFMA.FTZ R51, R123, R90, R36 ;  /* 0x0000005a7b337223 */ /* 0x000fe20000010024 */
[----:B------:R-:W-:Y:S01]  /*3030*/  FADD.FTZ R37, R90, R37 ;  /* 0x000000255a257221 */ /* 0x000fe20000010000 */
[----:B------:R-:W-:Y:S01]  /*3040*/  FFMA.FTZ R134, R75, R132, R134 ;  /* 0x000000844b867223 */ /* 0x000fe20000010086 */
[----:B------:R-:W-:Y:S01]  /*3050*/  IADD3 R125, P0, R125, 0x4, RZ ;  /* 0x000000047d7d7810 */ /* 0x000fe20007f1e0ff */
[----:B------:R-:W-:Y:S01]  /*3060*/  FFMA.FTZ R38, R121, R118, R38 ;  /* 0x0000007679267223 */ /* 0x000fe20000010026 */
[----:B------:R-:W-:Y:S01]  /*3070*/  FADD.FTZ R39, R39, R118 ;  /* 0x0000007627277221 */ /* 0x000fe20000010000 */
[----:B------:R-:W-:Y:S01]  /*3080*/  FFMA.FTZ R36, R120, R116, R51 ;  /* 0x0000007478247223 */ /* 0x000fe20000010033 */
[----:B------:R-:W-:Y:S01]  /*3090*/  FADD.FTZ R37, R37, R116 ;  /* 0x0000007425257221 */ /* 0x000fe20000010000 */
[----:B------:R-:W-:Y:S01]  /*30a0*/  FFMA.FTZ R134, R3, R96, R134 ;  /* 0x0000006003867223 */ /* 0x000fe20000010086 */
[----:B------:R-:W-:Y:S01]  /*30b0*/  IADD3.X R124, RZ, R124, RZ, P0, !PT ;  /* 0x0000007cff7c7210 */ /* 0x000fe200007fe4ff */
[----:B------:R-:W-:Y:S01]  /*30c0*/  FFMA.FTZ R38, R119, R112, R38 ;  /* 0x0000007077267223 */ /* 0x000fe20000010026 */
[----:B------:R-:W-:Y:S01]  /*30d0*/  FADD.FTZ R39, R39, R112 ;  /* 0x0000007027277221 */ /* 0x000fe20000010000 */
[----:B------:R-:W-:Y:S01]  /*30e0*/  FFMA.FTZ R36, R117, R114, R36 ;  /* 0x0000007275247223 */ /* 0x000fe20000010024 */
[----:B------:R-:W-:Y:S01]  /*30f0*/  FADD.FTZ R37, R37, R114 ;  /* 0x0000007225257221 */ /* 0x000fe20000010000 */
[----:B0-----:R-:W-:Y:S01]  /*3100*/  ISETP.GE.U32.AND P0, PT, R125, R40, PT ;  /* 0x000000287d00720c */ /* 0x001fe20003f06070 */
[----:B------:R-:W-:Y:S01]  /*3110*/  FFMA.FTZ R134, R73, R56, R134 ;  /* 0x0000003849867223 */ /* 0x000fe20000010086 */
[----:B------:R-:W-:Y:S01]  /*3120*/  FFMA.FTZ R38, R115, R108, R38 ;  /* 0x0000006c73267223 */ /* 0x000fe20000010026 */
[----:B------:R-:W-:Y:S01]  /*3130*/  FADD.FTZ R39, R39, R108 ;  /* 0x0000006c27277221 */ /* 0x000fe20000010000 */
[----:B------:R-:W-:Y:S01]  /*3140*/  FFMA.FTZ R36, R113, R104, R36 ;  /* 0x0000006871247223 */ /* 0x000fe20000010024 */
[----:B------:R-:W-:Y:S01]  /*3150*/  FADD.FTZ R37, R37, R104 ;  /* 0x0000006825257221 */ /* 0x000fe20000010000 */
[----:B------:R-:W-:Y:S01]  /*3160*/  ISETP.GE.AND.EX P0, PT, R124, R41, PT, P0 ;  /* 0x000000297c00720c */ /* 0x000fe20003f06300 */
[----:B------:R-:W-:Y:S01]  /*3170*/  FFMA.FTZ R48, R69, R94, R134 ;  /* 0x0000005e45307223 */ /* 0x000fe20000010086 */
[----:B------:R-:W-:Y:S01]  /*3180*/  FFMA.FTZ R38, R111, R102, R38 ;  /* 0x000000666f267223 */ /* 0x000fe20000010026 */
[----:B------:R-:W-:Y:S01]  /*3190*/  FADD.FTZ R39, R39, R102 ;  /* 0x0000006627277221 */ /* 0x000fe20000010000 */
[----:B------:R-:W-:Y:S01]  /*31a0*/  FFMA.FTZ R36, R109, R110, R36 ;  /* 0x0000006e6d247223 */ /* 0x000fe20000010024 */
[----:B------:R-:W-:Y:S01]  /*31b0*/  FADD.FTZ R37, R37, R110 ;  /* 0x0000006e25257221 */ /* 0x000fe20000010000 */
[----:B------:R-:W-:Y:S01]  /*31c0*/  FFMA.FTZ R48, R75, R128, R48 ;  /* 0x000000804b307223 */ /* 0x000fe20000010030 */
[----:B------:R-:W-:Y:S01]  /*31d0*/  FADD.FTZ R45, R45, R54 ;  /* 0x000000362d2d7221 */ /* 0x000fe20000010000 */
[----:B------:R-:W-:Y:S01]  /*31e0*/  FADD.FTZ R55, R55, R126 ;  /* 0x0000007e37377221 */ /* 0x000fe20000010000 */
[----:B------:R-:W-:Y:S01]  /*31f0*/  FFMA.FTZ R38, R107, R106, R38 ;  /* 0x0000006a6b267223 */ /* 0x000fe20000010026 */
[----:B------:R-:W-:Y:S01]  /*3200*/  FADD.FTZ R39, R39, R106 ;  /* 0x0000006a27277221 */ /* 0x000fe20000010000 */
[----:B------:R-:W-:Y:S01]  /*3210*/  FFMA.FTZ R36, R105, R100, R36 ;  /* 0x0000006469247223 */ /* 0x000fe20000010024 */
[----:B------:R-:W-:Y:S01]  /*3220*/  FADD.FTZ R37, R37, R100 ;  /* 0x0000006425257221 */ /* 0x000fe20000010000 */
        /* <DEDUP_REMOVED lines=8> */
[----:B------:R-:W-:Y:S01]  /*32b0*/  FFMA.FTZ R44, R53, R56, R44 ;  /* 0x00000038352c7223 */ /* 0x000fe2000001002c */
[----:B------:R-:W-:Y:S01]  /*32c0*/  FADD.FTZ R45, R45, R56 ;  /* 0x000000382d2d7221 */ /* 0x000fe20000010000 */
[----:B------:R-:W-:Y:S01]  /*32d0*/  FADD.FTZ R43, R55, R128 ;  /* 0x00000080372b7221 */ /* 0x000fe20000010000 */
[----:B------:R-:W-:Y:S01]  /*32e0*/  BAR.SYNC.DEFER_BLOCKING 0x0 ;  /* 0x0000000000007b1d */ /* 0x000fe20000010000 */
[----:B------:R-:W-:-:S02]  /*32f0*/  ISETP.GT.U32.AND P1, PT, R58, 0x3f, PT ;  /* 0x0000003f3a00780c */ /* 0x000fc40003f24070 */
[----:B------:R-:W-:Y:S01]  /*3300*/  CS2R R126, SRZ ;  /* 0x00000000007e7805 */ /* 0x000fe2000001ff00 */
[----:B------:R-:W-:Y:S01]  /*3310*/  FFMA.FTZ R38, R99, R96, R38 ;  /* 0x0000006063267223 */ /* 0x000fe20000010026 */
[----:B------:R-:W-:Y:S01]  /*3320*/  FADD.FTZ R39, R39, R96 ;  /* 0x0000006027277221 */ /* 0x000fe20000010000 */
[----:B------:R-:W-:Y:S01]  /*3330*/  FFMA.FTZ R36, R97, R94, R36 ;  /* 0x0000005e61247223 */ /* 0x000fe20000010024 */
[----:B------:R-:W-:Y:S01]  /*3340*/  FADD.FTZ R37, R37, R94 ;  /* 0x0000005e25257221 */ /* 0x000fe20000010000 */
[----:B0-----:R-:W-:Y:S06]  /*3350*/  @!P0 BRA `(.L_x_1412) ;  /* 0x0000000000a88947 */ /* 0x001fec0003800000 */
        /* <DEDUP_REMOVED lines=14> */
[C---:B------:R-:W-:Y:S02]  /*3440*/  IADD3 R49, R48.reuse, R49, RZ ;  /* 0x0000003130317210 */ /* 0x040fe40007ffe0ff */
[C---:B------:R-:W-:Y:S02]  /*3450*/  IADD3 R56, R48.reuse, R51, RZ ;  /* 0x0000003330387210 */ /* 0x040fe40007ffe0ff */
[C---:B------:R-:W-:Y:S01]  /*3460*/  IADD3 R128, R48.reuse, R53, RZ ;  /* 0x0000003530807210 */ /* 0x040fe20007ffe0ff */
[----:B------:R-:W-:Y:S01]  /*3470*/  STS.64 [R49], R38 ;  /* 0x0000002631007388 */ /* 0x000fe20000000a00 */
[----:B------:R-:W-:-:S02]  /*3480*/  IADD3 R129, R48, R55, RZ ;  /* 0x0000003730817210 */ /* 0x000fc40007ffe0ff */
[-C--:B------:R-:W-:Y:S01]  /*3490*/  LEA R50, R65, R54.reuse, 0x3 ;  /* 0x0000003641327211 */ /* 0x080fe200078e18ff */
[----:B------:R0:W-:Y:S01]  /*34a0*/  STS.64 [R56], R44 ;  /* 0x0000002c38007388 */ /* 0x0001e20000000a00 */
[-C--:B------:R-:W-:Y:S02]  /*34b0*/  LEA R52, R66, R54.reuse, 0x3 ;  /* 0x0000003642347211 */ /* 0x080fe400078e18ff */
[-C--:B------:R-:W-:Y:S01]  /*34c0*/  LEA R55, R67, R54.reuse, 0x3 ;  /* 0x0000003643377211 */ /* 0x080fe200078e18ff */
[----:B------:R-:W-:Y:S01]  /*34d0*/  STS.64 [R128], R36 ;  /* 0x0000002480007388 */ /* 0x000fe20000000a00 */
[----:B------:R-:W-:-:S03]  /*34e0*/  LEA R48, R68, R54, 0x3 ;  /* 0x0000003644307211 */ /* 0x000fc600078e18ff */
        /* <DEDUP_REMOVED lines=17> */
.L_x_1412:
        /* <DEDUP_REMOVED lines=8> */
[C---:B------:R-:W-:Y:S01]  /*3680*/  IADD3 R52, R48.reuse, 0x8, RZ ;  /* 0x0000000830347810 */ /* 0x040fe20007ffe0ff */
[----:B------:R-:W-:Y:S01]  /*3690*/  IMAD R49, R49, 0x28, R62 ;  /* 0x0000002831317824 */ /* 0x000fe200078e023e */
[----:B------:R-:W-:Y:S02]  /*36a0*/  SHF.R.U32.HI R51, RZ, 0x2, R51 ;  /* 0x00000002ff337819 */ /* 0x000fe40000011633 */
[----:B------:R-:W-:Y:S02]  /*36b0*/  IADD3 R50, R48, 0xc, RZ ;  /* 0x0000000c30327810 */ /* 0x000fe40007ffe0ff */
[----:B------:R-:W-:Y:S01]  /*36c0*/  SHF.R.U32.HI R53, RZ, 0x2, R52 ;  /* 0x00000002ff357819 */ /* 0x000fe20000011634 */
[----:B------:R-:W-:Y:S01]  /*36d0*/  IMAD R51, R51, 0x28, R62 ;  /* 0x0000002833337824 */ /* 0x000fe200078e023e */
[----:B------:R-:W-:-:S02]  /*36e0*/  IADD3 R49, R49, R54, RZ ;  /* 0x0000003631317210 */ /* 0x000fc40007ffe0ff */
[----:B------:R-:W-:Y:S01]  /*36f0*/  IADD3 R52, R48, 0x10, RZ ;  /* 0x0000001030347810 */ /* 0x000fe20007ffe0ff */
[----:B------:R-:W-:Y:S01]  /*3700*/  IMAD R53, R53, 0x28, R62 ;  /* 0x0000002835357824 */ /* 0x000fe200078e023e */
[----:B------:R-:W-:Y:S02]  /*3710*/  SHF.R.U32.HI R55, RZ, 0x2, R50 ;  /* 0x00000002ff377819 */ /* 0x000fe40000011632 */
[C---:B------:R-:W-:Y:S01]  /*3720*/  IADD3 R51, R54.reuse, R51, RZ ;  /* 0x0000003336337210 */ /* 0x040fe20007ffe0ff */
[----:B------:R-:W0:Y:S01]  /*3730*/  LDS.64 R48, [R49] ;  /* 0x0000000031307984 */ /* 0x000e220000000a00 */
[----:B------:R-:W-:Y:S01]  /*3740*/  SHF.R.U32.HI R57, RZ, 0x2, R52 ;  /* 0x00000002ff397819 */ /* 0x000fe20000011634 */
[--C-:B------:R-:W-:Y:S01]  /*3750*/  IMAD R55, R55, 0x28, R62.reuse ;  /* 0x0000002837377824 */ /* 0x100fe200078e023e */
[C---:B------:R-:W-:Y:S02]  /*3760*/  IADD3 R53, R54.reuse, R53, RZ ;  /* 0x0000003536357210 */ /* 0x040fe40007ffe0ff */
[----:B------:R-:W1:Y:S01]  /*3770*/  LDS.64 R50, [R51] ;  /* 0x0000000033327984 */ /* 0x000e620000000a00 */
[----:B------:R-:W-:Y:S01]  /*3780*/  IMAD R57, R57, 0x28, R62 ;  /* 0x0000002839397824 */ /* 0x000fe200078e023e */
[----:B------:R-:W-:-:S02]  /*3790*/  IADD3 R55, R54, R55, RZ ;  /* 0x0000003736377210 */ /* 0x000fc40007ffe0ff */
[----:B------:R-:W2:Y:S02]  /*37a0*/  LDS.64 R52, [R53] ;  /* 0x0000000035347984 */ /* 0x000ea40000000a00 */
[----:B------:R-:W-:Y:S02]  /*37b0*/  IADD3 R57, R54, R57, RZ ;  /* 0x0000003936397210 */ /* 0x000fe40007ffe0ff */
        /* <DEDUP_REMOVED lines=12> */
.L_x_1414:
[----:B------:R-:W-:Y:S05]  /*3880*/  BSYNC B0 ;  /* 0x0000000000007941 */ /* 0x000fea0003800000 */
.L_x_1413:
        /* <DEDUP_REMOVED lines=23> */
.L_x_1416:
[----:B------:R-:W-:Y:S05]  /*3a00*/  BSYNC B0 ;  /* 0x0000000000007941 */ /* 0x000fea0003800000 */
.L_x_1415:
        /* <DEDUP_REMOVED lines=45> */
.L_x_1419:
[----:B------:R-:W2:Y:S04]  /*3ce0*/  LD.E.STRONG.GPU R8, desc[UR8][R6.64] ;  /* 0x0000000806087980 */ /* 0x000ea8000c10f900 */
[----:B--2---:R-:W-:Y:S01]  /*3cf0*/  CCTL.IVALL ;  /* 0x00000000ff00798f */ /* 0x004fe20002000000 */
[----:B------:R-:W-:Y:S05]  /*3d00*/  YIELD ;  /* 0x0000000000007946 */ /* 0x000fea0003800000 */
[----:B-----5:R-:W-:-:S04]  /*3d10*/  LOP3.LUT R8, R8, R9, RZ, 0x3c, !PT ;  /* 0x0000000908087212 */ /* 0x020fc800078e3cff */
[----:B------:R-:W-:-:S13]  /*3d20*/  ISETP.GT.AND P1, PT, R8, -0x1, PT ;  /* 0xffffffff0800780c */ /* 0x000fda0003f24270 */
[----:B------:R-:W-:Y:S05]  /*3d30*/  @P1 BRA `(.L_x_1419) ;  /* 0xfffffffc00e81947 */ /* 0x000fea000383ffff */
.L_x_1418:
[----:B------:R-:W-:Y:S05]  /*3d40*/  WARPSYNC.ALL ;  /* 0x0000000000007948 */ /* 0x000fea0003800000 */
[----:B------:R-:W-:Y:S06]  /*3d50*/  BAR.SYNC.DEFER_BLOCKING 0x0 ;  /* 0x0000000000007b1d */ /* 0x000fec0000010000 */
[----:B------:R-:W-:Y:S05]  /*3d60*/  BRA `(.L_x_1420) ;  /* 0x0000000000607947 */ /* 0x000fea0003800000 */
.L_x_1417:
        /* <DEDUP_REMOVED lines=16> */
.L_x_1422:
[----:B------:R-:W2:Y:S04]  /*3e70*/  LD.E.STRONG.GPU R8, desc[UR8][R6.64] ;  /* 0x0000000806087980 */ /* 0x000ea8000c10f900 */
[----:B--2---:R-:W-:Y:S01]  /*3e80*/  CCTL.IVALL ;  /* 0x00000000ff00798f */ /* 0x004fe20002000000 */
[----:B------:R-:W-:Y:S05]  /*3e90*/  YIELD ;  /* 0x0000000000007946 */ /* 0x000fea0003800000 */
[----:B-----5:R-:W-:-:S04]  /*3ea0*/  LOP3.LUT R8, R8, R9, RZ, 0x3c, !PT ;  /* 0x0000000908087212 */ /* 0x020fc800078e3cff */
[----:B------:R-:W-:-:S13]  /*3eb0*/  ISETP.GT.AND P1, PT, R8, -0x1, PT ;  /* 0xffffffff0800780c */ /* 0x000fda0003f24270 */
[----:B------:R-:W-:Y:S05]  /*3ec0*/  @P1 BRA `(.L_x_1422) ;  /* 0xfffffffc00e81947 */ /* 0x000fea000383ffff */
.L_x_1421:
[----:B------:R-:W-:Y:S05]  /*3ed0*/  WARPSYNC.ALL ;  /* 0x0000000000007948 */ /* 0x000fea0003800000 */
[----:B------:R-:W-:Y:S06]  /*3ee0*/  BAR.SYNC.DEFER_BLOCKING 0x0 ;  /* 0x0000000000007b1d */ /* 0x000fec0000010000 */
.L_x_1420:
[----:B------:R-:W-:-:S13]  /*3ef0*/  ISETP.GT.U32.AND P1, PT, R58, 0xff, PT ;  /* 0x000000ff3a00780c */ /* 0x000fda0003f24070 */
[----:B0-----:R-:W0:Y:S01]  /*3f00*/  @!P1 LDC R6, c[0x0][0x10] ;  /* 0x00000400ff069b82 */ /* 0x001e220000000800 */
[C---:B------:R-:W-:Y:S02]  /*3f10*/  @!P1 SHF.L.U32 R7, R58.reuse, 0x1, RZ ;  /* 0x000000013a079819 */ /* 0x040fe400000006ff */
[----:B------:R-:W-:Y:S02]  /*3f20*/  @!P1 LOP3.LUT R53, R58, 0xf, RZ, 0xc0, !PT ;  /* 0x0000000f3a359812 */ /* 0x000fe400078ec0ff */
[----:B------:R-:W-:-:S03]  /*3f30*/  @!P1 LOP3.LUT R7, R7, 0x7fffffe0, RZ, 0xc0, !PT ;  /* 0x7fffffe007079812 */ /* 0x000fc600078ec0ff */
[----:B------:R-:W1:Y:S01]  /*3f40*/  @!P1 LDC.64 R8, c[0x0][0x260] ;  /* 0x00009800ff089b82 */ /* 0x000e620000000a00 */
[----:B0-----:R-:W-:-:S05]  /*3f50*/  @!P1 IMAD R6, R6, UR4, R59 ;  /* 0x0000000406069c24 */ /* 0x001fca000f8e023b */
[----:B------:R-:W-:-:S04]  /*3f60*/  @!P1 LEA R6, R6, R7, 0x9 ;  /* 0x0000000706069211 */ /* 0x000fc800078e48ff */
[----:B------:R-:W-:-:S04]  /*3f70*/  @!P1 IADD3 R6, R6, R53, RZ ;  /* 0x0000003506069210 */ /* 0x000fc80007ffe0ff */
[----:B------:R-:W-:-:S04]  /*3f80*/  @!P1 SHF.L.U32 R7, R6, 0x1, RZ ;  /* 0x0000000106079819 */ /* 0x000fc800000006ff */
[C---:B------:R-:W-:Y:S01]  /*3f90*/  @!P1 IADD3 R53, R7.reuse, 0x20, RZ ;  /* 0x0000002007359810 */ /* 0x040fe20007ffe0ff */
[----:B-1----:R-:W-:-:S04]  /*3fa0*/  @!P1 IMAD.WIDE.U32 R6, R7, 0x4, R8 ;  /* 0x0000000407069825 */ /* 0x002fc800078e0008 */
[----:B------:R-:W-:Y:S02]  /*3fb0*/  @!P1 IMAD.WIDE.U32 R8, R53, 0x4, R8 ;  /* 0x0000000435089825 */ /* 0x000fe400078e0008 */
[----:B------:R-:W2:Y:S04]  /*3fc0*/  @!P1 LDG.E.64 R6, desc[UR8][R6.64] ;  /* 0x0000000806069981 */ /* 0x000ea8000c1e1b00 */
[----:B------:R-:W3:Y:S01]  /*3fd0*/  @!P1 LDG.E.64 R8, desc[UR8][R8.64] ;  /* 0x0000000808089981 */ /* 0x000ee2000c1e1b00 */
[----:B------:R-:W-:Y:S01]  /*3fe0*/  SHF.L.U32 R51, R51, 0x10, RZ ;  /* 0x0000001033337819 */ /* 0x000fe200000006ff */
[----:B------:R-:W0:Y:S01]  /*3ff0*/  S2UR UR6, SR_CgaCtaId ;  /* 0x00000000000679c3 */ /* 0x000e220000008800 */
[----:B------:R-:W-:Y:S01]  /*4000*/  SHF.L.U32 R49, R49, 0x10, RZ ;  /* 0x0000001031317819 */ /* 0x000fe200000006ff */
[----:B------:R-:W-:Y:S01]  /*4010*/  UMOV UR5, 0x400 ;  /* 0x0000040000057882 */ /* 0x000fe20000000000 */
[----:B------:R-:W-:Y:S01]  /*4020*/  SHF.L.U32 R53, R50, 0x10, RZ ;  /* 0x0000001032357819 */ /* 0x000fe200000006ff */
[----:B------:R-:W-:Y:S01]  /*4030*/  FADD.FTZ R128, -R4, R51 ;  /* 0x0000003304807221 */ /* 0x000fe20000010100 */
[----:B------:R-:W-:Y:S01]  /*4040*/  SHF.L.U32 R51, R48, 0x10, RZ ;  /* 0x0000001030337819 */ /* 0x000fe200000006ff */
[C---:B------:R-:W-:Y:S01]  /*4050*/  FADD.FTZ R56, -R4.reuse, R49 ;  /* 0x0000003104387221 */ /* 0x040fe20000010100 */
[----:B------:R-:W-:Y:S01]  /*4060*/  SHF.L.U32 R47, R47, 0x10, RZ ;  /* 0x000000102f2f7819 */ /* 0x000fe200000006ff */
[C---:B------:R-:W-:Y:S01]  /*4070*/  FADD.FTZ R130, -R4.reuse, R53 ;  /* 0x0000003504827221 */ /* 0x040fe20000010100 */
[----:B------:R-:W-:Y:S01]  /*4080*/  SHF.L.U32 R35, R35, 0x10, RZ ;  /* 0x0000001023237819 */ /* 0x000fe200000006ff */
[C---:B------:R-:W-:Y:S01]  /*4090*/  FADD.FTZ R126, -R4.reuse, R51 ;  /* 0x00000033047e7221 */ /* 0x040fe20000010100 */
[C---:B------:R-:W-:Y:S01]  /*40a0*/  FMUL.FTZ R56, R95.reuse, R56 ;  /* 0x000000385f387220 */ /* 0x040fe20000410000 */
[C---:B------:R-:W-:Y:S01]  /*40b0*/  FMUL.FTZ R130, R95.reuse, R130 ;  /* 0x000000825f827220 */ /* 0x040fe20000410000 */
[----:B------:R-:W-:Y:S01]  /*40c0*/  FADD.FTZ R54, -R4, R47 ;  /* 0x0000002f04367221 */ /* 0x000fe20000010100 */
[----:B------:R-:W-:Y:S01]  /*40d0*/  FMUL.FTZ R126, R95, R126 ;  /* 0x0000007e5f7e7220 */ /* 0x000fe20000410000 */
[----:B------:R-:W-:Y:S01]  /*40e0*/  FFMA.FTZ R134, R75, R56, R2 ;  /* 0x000000384b867223 */ /* 0x000fe20000010002 */
[C-C-:B------:R-:W-:Y:S01]  /*40f0*/  FFMA.FTZ R142, R73.reuse, R130, R74.reuse ;  /* 0x00000082498e7223 */ /* 0x140fe2000001004a */
[----:B------:R-:W-:Y:S01]  /*4100*/  SHF.L.U32 R47, R34, 0x10, RZ ;  /* 0x00000010222f7819 */ /* 0x000fe200000006ff */
[----:B------:R-:W-:Y:S01]  /*4110*/  FFMA.FTZ R137, R73, R126, R74 ;  /* 0x0000007e49897223 */ /* 0x000fe2000001004a */
[----:B------:R-:W-:Y:S01]  /*4120*/  FMUL.FTZ R149, R134, -1.4426950216293334961 ;  /* 0xbfb8aa3b86957820 */ /* 0x000fe20000410000 */
[----:B------:R-:W-:Y:S01]  /*4130*/  FMUL.FTZ R127, R142, -1.4426950216293334961 ;  /* 0xbfb8aa3b8e7f7820 */ /* 0x000fe20000410000 */
[----:B------:R-:W-:Y:S01]  /*4140*/  FADD.FTZ R50, -R4, R35 ;  /* 0x0000002304327221 */ /* 0x000fe20000010100 */
[----:B------:R-:W-:Y:S01]  /*4150*/  FMUL.FTZ R150, R137, -1.4426950216293334961 ;  /* 0xbfb8aa3b89967820 */ /* 0x000fe20000410000 */
[----:B------:R-:W-:Y:S01]  /*4160*/  SHF.L.U32 R35, R32, 0x10, RZ ;  /* 0x0000001020237819 */ /* 0x000fe200000006ff */
[----:B------:R-:W-:Y:S01]  /*4170*/  FADD.FTZ R48, -R4, R47 ;  /* 0x0000002f04307221 */ /* 0x000fe20000010100 */
[----:B------:R-:W-:Y:S01]  /*4180*/  MUFU.EX2 R149, R149 ;  /* 0x0000009500957308 */ /* 0x000fe20000000800 */
[----:B------:R-:W-:Y:S01]  /*4190*/  SHF.L.U32 R27, R27, 0x10, RZ ;  /* 0x000000101b1b7819 */ /* 0x000fe200000006ff */
[----:B------:R-:W-:Y:S01]  /*41a0*/  FMUL.FTZ R128, R95, R128 ;  /* 0x000000805f807220 */ /* 0x000fe20000410000 */
[----:B------:R-:W-:Y:S01]  /*41b0*/  SHF.L.U32 R23, R23, 0x10, RZ ;  /* 0x0000001017177819 */ /* 0x000fe200000006ff */
[C---:B------:R-:W-:Y:S01]  /*41c0*/  FMUL.FTZ R48, R95.reuse, R48 ;  /* 0x000000305f307220 */ /* 0x040fe20000410000 */
[----:B------:R-:W-:Y:S01]  /*41d0*/  SHF.L.U32 R49, R46, 0x10, RZ ;  /* 0x000000102e317819 */ /* 0x000fe200000006ff */
[C---:B------:R-:W-:Y:S01]  /*41e0*/  FADD.FTZ R46, -R4.reuse, R35 ;  /* 0x00000023042e7221 */ /* 0x040fe20000010100 */
[----:B------:R-:W-:Y:S01]  /*41f0*/  FADD.FTZ R34, -R4, R27 ;  /* 0x0000001b04227221 */ /* 0x000fe20000010100 */
[----:B------:R-:W1:Y:S01]  /*4200*/  MUFU.EX2 R150, R150 ;  /* 0x0000009600967308 */ /* 0x000e620000000800 */
[----:B------:R-:W-:Y:S01]  /*4210*/  SHF.L.U32 R27, R26, 0x10, RZ ;  /* 0x000000101a1b7819 */ /* 0x000fe200000006ff */
[C---:B------:R-:W-:Y:S01]  /*4220*/  FADD.FTZ R26, -R4.reuse, R23 ;  /* 0x00000017041a7221 */ /* 0x040fe20000010100 */
[C---:B------:R-:W-:Y:S01]  /*4230*/  FMUL.FTZ R46, R95.reuse, R46 ;  /* 0x0000002e5f2e7220 */ /* 0x040fe20000410000 */
[C---:B------:R-:W-:Y:S01]  /*4240*/  FMUL.FTZ R34, R95.reuse, R34 ;  /* 0x000000225f227220 */ /* 0x040fe20000410000 */
[----:B------:R-:W-:Y:S01]  /*4250*/  FADD.FTZ R52, -R4, R49 ;  /* 0x0000003104347221 */ /* 0x000fe20000010100 */
[----:B------:R-:W-:Y:S01]  /*4260*/  FMUL.FTZ R26, R95, R26 ;  /* 0x0000001a5f1a7220 */ /* 0x000fe20000410000 */
[----:B------:R-:W-:Y:S01]  /*4270*/  FFMA.FTZ R49, R75, R48, R2 ;  /* 0x000000304b317223 */ /* 0x000fe20000010002 */
[----:B------:R-:W4:Y:S01]  /*4280*/  MUFU.EX2 R127, R127 ;  /* 0x0000007f007f7308 */ /* 0x000f220000000800 */
[----:B------:R-:W-:Y:S01]  /*4290*/  FFMA.FTZ R47, R73, R46, R74 ;  /* 0x0000002e492f7223 */ /* 0x000fe2000001004a */
[--C-:B------:R-:W-:Y:S01]  /*42a0*/  FFMA.FTZ R35, R75, R34, R2.reuse ;  /* 0x000000224b237223 */ /* 0x100fe20000010002 */
[----:B------:R-:W-:Y:S01]  /*42b0*/  SHF.L.U32 R55, R21, 0x10, RZ ;  /* 0x0000001015377819 */ /* 0x000fe200000006ff */
[--C-:B------:R-:W-:Y:S01]  /*42c0*/  FFMA.FTZ R21, R75, R26, R2.reuse ;  /* 0x0000001a4b157223 */ /* 0x100fe20000010002 */
[----:B------:R-:W-:Y:S01]  /*42d0*/  FMUL.FTZ R135, R49, -1.4426950216293334961 ;  /* 0xbfb8aa3b31877820 */ /* 0x000fe20000410000 */
[----:B------:R-:W-:Y:S01]  /*42e0*/  FMUL.FTZ R133, R47, -1.4426950216293334961 ;  /* 0xbfb8aa3b2f857820 */ /* 0x000fe20000410000 */
[----:B------:R-:W-:Y:S01]  /*42f0*/  FMUL.FTZ R144, R35, -1.4426950216293334961 ;  /* 0xbfb8aa3b23907820 */ /* 0x000fe20000410000 */
[----:B------:R-:W-:Y:S01]  /*4300*/  FMUL.FTZ R147, R21, -1.4426950216293334961 ;  /* 0xbfb8aa3b15937820 */ /* 0x000fe20000410000 */
[----:B-1----:R-:W-:Y:S01]  /*4310*/  FADD.FTZ R154, R150, 1 ;  /* 0x3f800000969a7421 */ /* 0x002fe20000010000 */
[----:B------:R-:W-:Y:S01]  /*4320*/  CS2R R150, SRZ ;  /* 0x0000000000967805 */ /* 0x000fe2000001ff00 */
[----:B------:R-:W-:Y:S01]  /*4330*/  MUFU.EX2 R135, R135 ;  /* 0x0000008700877308 */ /* 0x000fe20000000800 */
[----:B------:R-:W-:Y:S01]  /*4340*/  FFMA.FTZ R141, R75, R128, R2 ;  /* 0x000000804b8d7223 */ /* 0x000fe20000010002 */
[----:B------:R-:W-:Y:S01]  /*4350*/  SHF.L.U32 R23, R22, 0x10, RZ ;  /* 0x0000001016177819 */ /* 0x000fe200000006ff */
[C---:B------:R-:W-:Y:S01]  /*4360*/  FMUL.FTZ R50, R95.reuse, R50 ;  /* 0x000000325f327220 */ /* 0x040fe20000410000 */
[----:B------:R-:W-:Y:S01]  /*4370*/  FMUL.FTZ R54, R95, R54 ;  /* 0x000000365f367220 */ /* 0x000fe20000410000 */
[----:B------:R-:W-:Y:S01]  /*4380*/  FMUL.FTZ R129, R141, -1.4426950216293334961 ;  /* 0xbfb8aa3b8d817820 */ /* 0x000fe20000410000 */
[----:B----4-:R-:W-:Y:S01]  /*4390*/  FADD.FTZ R127, R127, 1 ;  /* 0x3f8000007f7f7421 */ /* 0x010fe20000010000 */
[C---:B------:R-:W-:Y:S01]  /*43a0*/  FADD.FTZ R22, -R4.reuse, R23 ;  /* 0x0000001704167221 */ /* 0x040fe20000010100 */
[----:B------:R-:W-:Y:S01]  /*43b0*/  MUFU.EX2 R133, R133 ;  /* 0x0000008500857308 */ /* 0x000fe20000000800 */
[C-C-:B------:R-:W-:Y:S01]  /*43c0*/  FFMA.FTZ R51, R73.reuse, R50, R74.reuse ;  /* 0x0000003249337223 */ /* 0x140fe2000001004a */
[--C-:B------:R-:W-:Y:S01]  /*43d0*/  FFMA.FTZ R131, R73, R54, R74.reuse ;  /* 0x0000003649837223 */ /* 0x100fe2000001004a */
[C---:B------:R-:W-:Y:S01]  /*43e0*/  FMUL.FTZ R22, R95.reuse, R22 ;  /* 0x000000165f167220 */ /* 0x040fe20000410000 */
[----:B------:R-:W-:Y:S01]  /*43f0*/  FMUL.FTZ R52, R95, R52 ;  /* 0x000000345f347220 */ /* 0x000fe20000410000 */
[----:B------:R-:W-:Y:S01]  /*4400*/  FMUL.FTZ R148, R51, -1.4426950216293334961 ;  /* 0xbfb8aa3b33947820 */ /* 0x000fe20000410000 */
[----:B------:R-:W-:Y:S01]  /*4410*/  FMUL.FTZ R138, R131, -1.4426950216293334961 ;  /* 0xbfb8aa3b838a7820 */ /* 0x000fe20000410000 */
[----:B------:R-:W-:Y:S01]  /*4420*/  FFMA.FTZ R23, R73, R22, R74 ;  /* 0x0000001649177223 */ /* 0x000fe2000001004a */
[----:B------:R-:W-:Y:S01]  /*4430*/  MUFU.EX2 R144, R144 ;  /* 0x0000009000907308 */ /* 0x000fe20000000800 */
[--C-:B------:R-:W-:Y:S01]  /*4440*/  FFMA.FTZ R53, R75, R52, R2.reuse ;  /* 0x000000344b357223 */ /* 0x100fe20000010002 */
[----:B------:R-:W-:Y:S01]  /*4450*/  FADD.FTZ R132, -R4, R55 ;  /* 0x0000003704847221 */ /* 0x000fe20000010100 */
[----:B------:R-:W-:Y:S01]  /*4460*/  FMUL.FTZ R146, R23, -1.4426950216293334961 ;  /* 0xbfb8aa3b17927820 */ /* 0x000fe20000410000 */
[----:B------:R-:W-:Y:S01]  /*4470*/  SHF.L.U32 R55, R20, 0x10, RZ ;  /* 0x0000001014377819 */ /* 0x000fe200000006ff */
[----:B------:R-:W-:Y:S01]  /*4480*/  FMUL.FTZ R139, R53, -1.4426950216293334961 ;  /* 0xbfb8aa3b358b7820 */ /* 0x000fe20000410000 */
[----:B------:R-:W-:Y:S01]  /*4490*/  SHF.L.U32 R57, R33, 0x10, RZ ;  /* 0x0000001021397819 */ /* 0x000fe200000006ff */
[C---:B------:R-:W-:Y:S01]  /*44a0*/  FMUL.FTZ R20, R95.reuse, R132 ;  /* 0x000000845f147220 */ /* 0x040fe20000410000 */
[----:B------:R-:W-:Y:S01]  /*44b0*/  MUFU.EX2 R147, R147 ;  /* 0x0000009300937308 */ /* 0x000fe20000000800 */
[C---:B------:R-:W-:Y:S01]  /*44c0*/  FADD.FTZ R32, -R4.reuse, R27 ;  /* 0x0000001b04207221 */ /* 0x040fe20000010100 */
[C---:B------:R-:W-:Y:S01]  /*44d0*/  FADD.FTZ R132, -R4.reuse, R55 ;  /* 0x0000003704847221 */ /* 0x040fe20000010100 */
[----:B------:R-:W-:Y:S01]  /*44e0*/  FADD.FTZ R4, -R4, R57 ;  /* 0x0000003904047221 */ /* 0x000fe20000010100 */
[----:B------:R-:W-:Y:S01]  /*44f0*/  UIADD3 UR5, UR5, 0x3480, URZ ;  /* 0x0000348005057890 */ /* 0x000fe2000fffe03f */
[----:B------:R-:W-:Y:S01]  /*4500*/  FMUL.FTZ R32, R95, R32 ;  /* 0x000000205f207220 */ /* 0x000fe20000410000 */
[----:B------:R-:W-:Y:S01]  /*4510*/  FFMA.FTZ R33, R75, R20, R2 ;  /* 0x000000144b217223 */ /* 0x000fe20000010002 */
[----:B------:R-:W-:Y:S01]  /*4520*/  FMUL.FTZ R4, R95, R4 ;  /* 0x000000045f047220 */ /* 0x000fe20000410000 */
[----:B------:R-:W-:Y:S01]  /*4530*/  MUFU.RCP R127, R127 ;  /* 0x0000007f007f7308 */ /* 0x000fe20000001000 */
[----:B0-----:R-:W-:Y:S01]  /*4540*/  ULEA UR5, UR6, UR5, 0x18 ;  /* 0x0000000506057291 */ /* 0x001fe2000f8ec03f */
[----:B------:R-:W-:Y:S01]  /*4550*/  FFMA.FTZ R27, R73, R32, R74 ;  /* 0x00000020491b7223 */ /* 0x000fe2000001004a */
[----:B------:R-:W-:Y:S01]  /*4560*/  FFMA.FTZ R57, R75, R4, R2 ;  /* 0x000000044b397223 */ /* 0x000fe20000010002 */
[----:B------:R-:W-:Y:S01]  /*4570*/  FMUL.FTZ R132, R95, R132 ;  /* 0x000000845f847220 */ /* 0x000fe20000410000 */
[----:B------:R-:W-:Y:S01]  /*4580*/  FMUL.FTZ R145, R33, -1.4426950216293334961 ;  /* 0xbfb8aa3b21917820 */ /* 0x000fe20000410000 */
[----:B------:R-:W-:Y:S01]  /*4590*/  FMUL.FTZ R136, R27, -1.4426950216293334961 ;  /* 0xbfb8aa3b1b887820 */ /* 0x000fe20000410000 */
[----:B------:R-:W-:Y:S01]  /*45a0*/  FMUL.FTZ R140, R57, -1.4426950216293334961 ;  /* 0xbfb8aa3b398c7820 */ /* 0x000fe20000410000 */
[----:B------:R-:W0:Y:S01]  /*45b0*/  MUFU.EX2 R129, R129 ;  /* 0x0000008100817308 */ /* 0x000e220000000800 */
[----:B------:R-:W-:Y:S01]  /*45c0*/  FFMA.FTZ R55, R73, R132, R74 ;  /* 0x0000008449377223 */ /* 0x000fe2000001004a */
[----:B------:R-:W-:Y:S01]  /*45d0*/  SHF.L.U32 R31, R31, 0x10, RZ ;  /* 0x000000101f1f7819 */ /* 0x000fe200000006ff */
[----:B------:R-:W-:Y:S01]  /*45e0*/  ULDC.64 UR6, c[0x0][0x210] ;  /* 0x0000840000067ab9 */ /* 0x000fe20000000a00 */
[----:B------:R-:W-:Y:S01]  /*45f0*/  SHF.L.U32 R28, R28, 0x10, RZ ;  /* 0x000000101c1c7819 */ /* 0x000fe200000006ff */
[----:B------:R-:W-:Y:S01]  /*4600*/  FMUL.FTZ R143, R55, -1.4426950216293334961 ;  /* 0xbfb8aa3b378f7820 */ /* 0x000fe20000410000 */
[----:B------:R-:W-:Y:S01]  /*4610*/  SHF.L.U32 R29, R29, 0x10, RZ ;  /* 0x000000101d1d7819 */ /* 0x000fe200000006ff */
[----:B------:R-:W-:Y:S01]  /*4620*/  ULOP3.LUT UR4, UR4, 0x1, URZ, 0x3c, !UPT ;  /* 0x0000000104047892 */ /* 0x000fe2000f8e3c3f */
[----:B------:R-:W-:Y:S01]  /*4630*/  MUFU.EX2 R148, R148 ;  /* 0x0000009400947308 */ /* 0x000fe20000000800 */
[----:B------:R-:W-:-:S02]  /*4640*/  SHF.L.U32 R24, R24, 0x10, RZ ;  /* 0x0000001018187819 */ /* 0x000fc400000006ff */
[----:B------:R-:W-:Y:S02]  /*4650*/  SHF.L.U32 R25, R25, 0x10, RZ ;  /* 0x0000001019197819 */ /* 0x000fe400000006ff */
[----:B------:R-:W-:Y:S02]  /*4660*/  SHF.L.U32 R16, R16, 0x10, RZ ;  /* 0x0000001010107819 */ /* 0x000fe400000006ff */
[----:B------:R-:W-:Y:S01]  /*4670*/  SHF.L.U32 R19, R19, 0x10, RZ ;  /* 0x0000001013137819 */ /* 0x000fe200000006ff */
[----:B------:R-:W-:Y:S01]  /*4680*/  MUFU.EX2 R146, R146 ;  /* 0x0000009200927308 */ /* 0x000fe20000000800 */
[----:B0-----:R-:W-:Y:S01]  /*4690*/  FADD.FTZ R129, R129, 1 ;  /* 0x3f80000081817421 */ /* 0x001fe20000010000 */
[----:B------:R-:W-:Y:S02]  /*46a0*/  SHF.L.U32 R17, R17, 0x10, RZ ;  /* 0x0000001011117819 */ /* 0x000fe400000006ff */
[----:B------:R-:W-:Y:S02]  /*46b0*/  SHF.L.U32 R15, R15, 0x10, RZ ;  /* 0x000000100f0f7819 */ /* 0x000fe400000006ff */
[----:B------:R-:W-:-:S02]  /*46c0*/  SHF.L.U32 R14, R14, 0x10, RZ ;  /* 0x000000100e0e7819 */ /* 0x000fc400000006ff */
[----:B------:R-:W-:Y:S01]  /*46d0*/  MUFU.RCP R129, R129 ;  /* 0x0000008100817308 */ /* 0x000fe20000001000 */
[----:B------:R-:W-:Y:S02]  /*46e0*/  SHF.L.U32 R13, R13, 0x10, RZ ;  /* 0x000000100d0d7819 */ /* 0x000fe400000006ff */
[----:B------:R-:W-:-:S05]  /*46f0*/  SHF.L.U32 R12, R12, 0x10, RZ ;  /* 0x000000100c0c7819 */ /* 0x000fca00000006ff */
[----:B------:R-:W0:Y:S08]  /*4700*/  MUFU.EX2 R138, R138 ;  /* 0x0000008a008a7308 */ /* 0x000e300000000800 */
[----:B------:R-:W1:Y:S08]  /*4710*/  MUFU.EX2 R139, R139 ;  /* 0x0000008b008b7308 */ /* 0x000e700000000800 */
[----:B------:R-:W-:Y:S01]  /*4720*/  MUFU.EX2 R140, R140 ;  /* 0x0000008c008c7308 */ /* 0x000fe20000000800 */
[----:B0-----:R-:W-:-:S07]  /*4730*/  FADD.FTZ R138, R138, 1 ;  /* 0x3f8000008a8a7421 */ /* 0x001fce0000010000 */
[----:B------:R-:W-:Y:S01]  /*4740*/  MUFU.RCP R138, R138 ;  /* 0x0000008a008a7308 */ /* 0x000fe20000001000 */
[----:B-1----:R-:W-:-:S07]  /*4750*/  FADD.FTZ R139, R139, 1 ;  /* 0x3f8000008b8b7421 */ /* 0x002fce0000010000 */
[----:B------:R-:W-:Y:S08]  /*4760*/  MUFU.RCP R139, R139 ;  /* 0x0000008b008b7308 */ /* 0x000ff00000001000 */
[----:B------:R-:W0:Y:S08]  /*4770*/  MUFU.EX2 R136, R136 ;  /* 0x0000008800887308 */ /* 0x000e300000000800 */
[----:B------:R-:W1:Y:S08]  /*4780*/  MUFU.EX2 R145, R145 ;  /* 0x0000009100917308 */ /* 0x000e700000000800 */
[----:B------:R-:W4:Y:S01]  /*4790*/  MUFU.EX2 R143, R143 ;  /* 0x0000008f008f7308 */ /* 0x000f220000000800 */
[----:B0-----:R-:W-:-:S07]  /*47a0*/  FADD.FTZ R136, R136, 1 ;  /* 0x3f80000088887421 */ /* 0x001fce0000010000 */
[----:B------:R-:W-:Y:S01]  /*47b0*/  MUFU.RCP R136, R136 ;  /* 0x0000008800887308 */ /* 0x000fe20000001000 */
[----:B-1----:R-:W-:Y:S01]  /*47c0*/  FADD.FTZ R145, R145, 1 ;  /* 0x3f80000091917421 */ /* 0x002fe20000010000 */
[----:B----4-:R-:W-:Y:S01]  /*47d0*/  FADD.FTZ R143, R143, 1 ;  /* 0x3f8000008f8f7421 */ /* 0x010fe20000010000 */
[----:B--2---:R-:W-:Y:S01]  /*47e0*/  @!P1 FADD.FTZ R153, RZ, R6 ;  /* 0x00000006ff999221 */ /* 0x004fe20000010000 */
[----:B------:R-:W-:Y:S01]  /*47f0*/  @!P1 FADD.FTZ R152, RZ, R7 ;  /* 0x00000007ff989221 */ /* 0x000fe20000010000 */
[----:B------:R-:W-:-:S03]  /*4800*/  FADD.FTZ R7, R149, 1 ;  /* 0x3f80000095077421 */ /* 0x000fc60000010000 */
[----:B------:R-:W0:Y:S01]  /*4810*/  MUFU.RCP R6, R154 ;  /* 0x0000009a00067308 */ /* 0x000e220000001000 */
[----:B---3--:R-:W-:Y:S01]  /*4820*/  @!P1 FADD.FTZ R151, R8, R153 ;  /* 0x0000009908979221 */ /* 0x008fe20000010000 */
[----:B------:R-:W-:Y:S01]  /*4830*/  @!P1 FADD.FTZ R150, R9, R152 ;  /* 0x0000009809969221 */ /* 0x000fe20000010000 */
[----:B------:R-:W-:Y:S01]  /*4840*/  FADD.FTZ R9, R135, 1 ;  /* 0x3f80000087097421 */ /* 0x000fe20000010000 */
[----:B------:R-:W-:Y:S01]  /*4850*/  FADD.FTZ R135, R133, 1 ;  /* 0x3f80000085877421 */ /* 0x000fe20000010000 */
[----:B------:R-:W-:Y:S01]  /*4860*/  FADD.FTZ R133, R144, 1 ;  /* 0x3f80000090857421 */ /* 0x000fe20000010000 */
[----:B------:R-:W1:Y:S01]  /*4870*/  SHFL.BFLY PT, R152, R151, 0x8, 0x1f ;  /* 0x0d001f0097987f89 */ /* 0x000e6200000e0000 */
[----:B------:R-:W-:Y:S01]  /*4880*/  FADD.FTZ R144, R147, 1 ;  /* 0x3f80000093907421 */ /* 0x000fe20000010000 */
[----:B------:R-:W-:Y:S01]  /*4890*/  FADD.FTZ R147, -R127, 1 ;  /* 0x3f8000007f937421 */ /* 0x000fe20000010100 */
[----:B------:R-:W-:Y:S01]  /*48a0*/  FADD.FTZ R8, R148, 1 ;  /* 0x3f80000094087421 */ /* 0x000fe20000010000 */
[----:B------:R-:W2:Y:S01]  /*48b0*/  SHFL.BFLY PT, R149, R150, 0x8, 0x1f ;  /* 0x0d001f0096957f89 */ /* 0x000ea200000e0000 */
[----:B------:R-:W-:Y:S01]  /*48c0*/  FADD.FTZ R148, -R129, 1 ;  /* 0x3f80000081947421 */ /* 0x000fe20000010100 */
[----:B------:R-:W-:Y:S01]  /*48d0*/  FFMA.FTZ R142, R142, R147, 1 ;  /* 0x3f8000008e8e7423 */ /* 0x000fe20000010093 */
[----:B------:R-:W3:Y:S01]  /*48e0*/  MUFU.RCP R7, R7 ;  /* 0x0000000700077308 */ /* 0x000ee20000001000 */
[----:B------:R-:W-:Y:S01]  /*48f0*/  LOP3.LUT P1, RZ, R58, 0xffffff0f, RZ, 0xc0, !PT ;  /* 0xffffff0f3aff7812 */ /* 0x000fe2000782c0ff */
[----:B------:R-:W-:Y:S01]  /*4900*/  FFMA.FTZ R148, R141, R148, 1 ;  /* 0x3f8000008d947423 */ /* 0x000fe20000010094 */
[----:B------:R-:W-:Y:S01]  /*4910*/  FADD.FTZ R141, R146, 1 ;  /* 0x3f800000928d7421 */ /* 0x000fe20000010000 */
[----:B0-----:R-:W-:Y:S01]  /*4920*/  FADD.FTZ R146, -R6, 1 ;  /* 0x3f80000006927421 */ /* 0x001fe20000010100 */
[----:B------:R-:W-:Y:S01]  /*4930*/  FMUL.FTZ R142, R127, R142 ;  /* 0x0000008e7f8e7220 */ /* 0x000fe20000410000 */
[----:B------:R-:W-:-:S02]  /*4940*/  FMUL.FTZ R148, R129, R148 ;  /* 0x0000009481947220 */ /* 0x000fc40000410000 */
[----:B------:R-:W-:Y:S01]  /*4950*/  MUFU.RCP R133, R133 ;  /* 0x0000008500857308 */ /* 0x000fe20000001000 */
[----:B------:R-:W-:Y:S01]  /*4960*/  FFMA.FTZ R137, R137, R146, 1 ;  /* 0x3f80000089897423 */ /* 0x000fe20000010092 */
[----:B------:R-:W-:-:S03]  /*4970*/  FMUL.FTZ R31, R31, R148 ;  /* 0x000000941f1f7220 */ /* 0x000fc60000410000 */
[----:B------:R-:W-:Y:S01]  /*4980*/  FMUL.FTZ R137, R6, R137 ;  /* 0x0000008906897220 */ /* 0x000fe20000410000 */
[----:B------:R-:W-:Y:S02]  /*4990*/  @!P1 SHF.R.U32.HI R6, RZ, 0x1, R58 ;  /* 0x00000001ff069819 */ /* 0x000fe4000001163a */
[----:B------:R-:W-:Y:S01]  /*49a0*/  MUFU.RCP R141, R141 ;  /* 0x0000008d008d7308 */ /* 0x000fe20000001000 */
[----:B-1----:R-:W-:Y:S01]  /*49b0*/  FADD.FTZ R152, R152, R151 ;  /* 0x0000009798987221 */ /* 0x002fe20000010000 */
[----:B------:R-:W-:Y:S01]  /*49c0*/  FMUL.FTZ R28, R28, R137 ;  /* 0x000000891c1c7220 */ /* 0x000fe20000410000 */
[----:B--2---:R-:W-:-:S03]  /*49d0*/  FADD.FTZ R149, R149, R150 ;  /* 0x0000009695957221 */ /* 0x004fc60000010000 */
[----:B------:R-:W0:Y:S02]  /*49e0*/  SHFL.BFLY PT, R151, R152, 0x4, 0x1f ;  /* 0x0c801f0098977f89 */ /* 0x000e2400000e0000 */
[----:B------:R-:W1:Y:S02]  /*49f0*/  MUFU.RCP R8, R8 ;  /* 0x0000000800087308 */ /* 0x000e640000001000 */
[----:B------:R-:W2:Y:S06]  /*4a00*/  SHFL.BFLY PT, R150, R149, 0x4, 0x1f ;  /* 0x0c801f0095967f89 */ /* 0x000eac00000e0000 */
[----:B------:R-:W-:Y:S08]  /*4a10*/  MUFU.RCP R9, R9 ;  /* 0x0000000900097308 */ /* 0x000ff00000001000 */
[----:B------:R-:W4:Y:S01]  /*4a20*/  MUFU.RCP R135, R135 ;  /* 0x0000008700877308 */ /* 0x000f220000001000 */
[----:B0-----:R-:W-:Y:S01]  /*4a30*/  FADD.FTZ R147, R152, R151 ;  /* 0x0000009798937221 */ /* 0x001fe20000010000 */
[----:B---3--:R-:W-:Y:S01]  /*4a40*/  FADD.FTZ R151, -R7, 1 ;  /* 0x3f80000007977421 */ /* 0x008fe20000010100 */
[----:B-1----:R-:W-:-:S05]  /*4a50*/  FADD.FTZ R152, -R8, 1 ;  /* 0x3f80000008987421 */ /* 0x002fca0000010100 */
[----:B------:R-:W0:Y:S01]  /*4a60*/  MUFU.RCP R144, R144 ;  /* 0x0000009000907308 */ /* 0x000e220000001000 */
[----:B--2---:R-:W-:Y:S01]  /*4a70*/  FADD.FTZ R149, R149, R150 ;  /* 0x0000009695957221 */ /* 0x004fe20000010000 */
[----:B------:R-:W1:Y:S01]  /*4a80*/  SHFL.BFLY PT, R156, R147, 0x2, 0x1f ;  /* 0x0c401f00939c7f89 */ /* 0x000e6200000e0000 */
[----:B------:R-:W-:Y:S01]  /*4a90*/  FFMA.FTZ R146, R134, R151, 1 ;  /* 0x3f80000086927423 */ /* 0x000fe20000010097 */
[----:B------:R-:W-:Y:S01]  /*4aa0*/  FADD.FTZ R150, -R138, 1 ;  /* 0x3f8000008a967421 */ /* 0x000fe20000010100 */
[----:B------:R-:W-:Y:S01]  /*4ab0*/  FADD.FTZ R151, R140, 1 ;  /* 0x3f8000008c977421 */ /* 0x000fe20000010000 */
[----:B------:R-:W2:Y:S01]  /*4ac0*/  SHFL.BFLY PT, R154, R149, 0x2, 0x1f ;  /* 0x0c401f00959a7f89 */ /* 0x000ea200000e0000 */
[----:B------:R-:W-:Y:S01]  /*4ad0*/  FMUL.FTZ R146, R7, R146 ;  /* 0x0000009207927220 */ /* 0x000fe20000410000 */
[----:B------:R-:W-:Y:S01]  /*4ae0*/  FFMA.FTZ R131, R131, R150, 1 ;  /* 0x3f80000083837423 */ /* 0x000fe20000010096 */
[----:B------:R-:W-:Y:S01]  /*4af0*/  FADD.FTZ R150, -R139, 1 ;  /* 0x3f8000008b967421 */ /* 0x000fe20000010100 */
[----:B----4-:R-:W-:Y:S01]  /*4b00*/  FADD.FTZ R158, -R135, 1 ;  /* 0x3f800000879e7421 */ /* 0x010fe20000010100 */
[----:B------:R-:W3:Y:S01]  /*4b10*/  MUFU.RCP R134, R145 ;  /* 0x0000009100867308 */ /* 0x000ee20000001000 */
[----:B------:R-:W-:Y:S01]  /*4b20*/  FMUL.FTZ R131, R138, R131 ;  /* 0x000000838a837220 */ /* 0x000fe20000410000 */
[----:B------:R-:W-:Y:S01]  /*4b30*/  FFMA.FTZ R150, R53, R150, 1 ;  /* 0x3f80000035967423 */ /* 0x000fe20000010096 */
[----:B------:R-:W-:Y:S01]  /*4b40*/  FFMA.FTZ R53, R51, R152, 1 ;  /* 0x3f80000033357423 */ /* 0x000fe20000010098 */
[----:B------:R-:W-:Y:S01]  /*4b50*/  FADD.FTZ R152, -R9, 1 ;  /* 0x3f80000009987421 */ /* 0x000fe20000010100 */
[----:B------:R-:W-:Y:S01]  /*4b60*/  FMUL.FTZ R29, R29, R146 ;  /* 0x000000921d1d7220 */ /* 0x000fe20000410000 */
[----:B0-----:R-:W-:Y:S01]  /*4b70*/  FADD.FTZ R160, -R144, 1 ;  /* 0x3f80000090a07421 */ /* 0x001fe20000010100 */
[----:B------:R-:W-:Y:S01]  /*4b80*/  FMUL.FTZ R53, R8, R53 ;  /* 0x0000003508357220 */ /* 0x000fe20000410000 */
[----:B------:R-:W-:Y:S01]  /*4b90*/  LEA R8, R63, UR5, 0x3 ;  /* 0x000000053f087c11 */ /* 0x000fe2000f8e18ff */
[----:B------:R-:W-:Y:S01]  /*4ba0*/  FFMA.FTZ R140, R49, R152, 1 ;  /* 0x3f800000318c7423 */ /* 0x000fe20000010098 */
[----:B------:R-:W-:Y:S01]  /*4bb0*/  FFMA.FTZ R152, R47, R158, 1 ;  /* 0x3f8000002f987423 */ /* 0x000fe2000001009e */
[----:B------:R-:W0:Y:S01]  /*4bc0*/  MUFU.RCP R51, R143 ;  /* 0x0000008f00337308 */ /* 0x000e220000001000 */
[----:B------:R-:W-:Y:S01]  /*4bd0*/  FADD.FTZ R158, -R136, 1 ;  /* 0x3f800000889e7421 */ /* 0x000fe20000010100 */
[----:B------:R-:W-:Y:S01]  /*4be0*/  FMUL.FTZ R140, R9, R140 ;  /* 0x0000008c098c7220 */ /* 0x000fe20000410000 */
[----:B------:R-:W-:Y:S01]  /*4bf0*/  FFMA.FTZ R21, R21, R160, 1 ;  /* 0x3f80000015157423 */ /* 0x000fe200000100a0 */
[----:B-1----:R-:W-:Y:S01]  /*4c00*/  FADD.FTZ R147, R147, R156 ;  /* 0x0000009c93937221 */ /* 0x002fe20000010000 */
[----:B------:R-:W-:Y:S01]  /*4c10*/  FADD.FTZ R156, -R133, 1 ;  /* 0x3f800000859c7421 */ /* 0x000fe20000010100 */
[----:B------:R-:W-:Y:S01]  /*4c20*/  FFMA.FTZ R27, R27, R158, 1 ;  /* 0x3f8000001b1b7423 */ /* 0x000fe2000001009e */
[----:B---3--:R-:W-:Y:S01]  /*4c30*/  FADD.FTZ R158, -R134, 1 ;  /* 0x3f800000869e7421 */ /* 0x008fe20000010100 */
[----:B--2---:R-:W-:Y:S01]  /*4c40*/  FADD.FTZ R149, R149, R154 ;  /* 0x0000009a95957221 */ /* 0x004fe20000010000 */
[----:B------:R-:W1:Y:S01]  /*4c50*/  SHFL.BFLY PT, R162, R147, 0x1, 0x1f ;  /* 0x0c201f0093a27f89 */ /* 0x000e6200000e0000 */
[----:B------:R-:W-:Y:S01]  /*4c60*/  FFMA.FTZ R154, R35, R156, 1 ;  /* 0x3f800000239a7423 */ /* 0x000fe2000001009c */
[----:B------:R-:W-:Y:S01]  /*4c70*/  FADD.FTZ R156, -R141, 1 ;  /* 0x3f8000008d9c7421 */ /* 0x000fe20000010100 */
[----:B------:R-:W2:Y:S01]  /*4c80*/  MUFU.RCP R47, R151 ;  /* 0x00000097002f7308 */ /* 0x000ea20000001000 */
[----:B------:R-:W3:Y:S01]  /*4c90*/  SHFL.BFLY PT, R164, R149, 0x1, 0x1f ;  /* 0x0c201f0095a47f89 */ /* 0x000ee200000e0000 */
[----:B------:R-:W-:Y:S01]  /*4ca0*/  FMUL.FTZ R136, R136, R27 ;  /* 0x0000001b88887220 */ /* 0x000fe20000410000 */
[----:B------:R-:W-:Y:S01]  /*4cb0*/  FFMA.FTZ R156, R23, R156, 1 ;  /* 0x3f800000179c7423 */ /* 0x000fe2000001009c */
[----:B------:R-:W-:Y:S01]  /*4cc0*/  @!P1 LOP3.LUT R23, R6, 0x7ffffff8, RZ, 0xc0, !PT ;  /* 0x7ffffff806179812 */ /* 0x000fe200078ec0ff */
[----:B------:R-:W-:Y:S01]  /*4cd0*/  FMUL.FTZ R152, R135, R152 ;  /* 0x0000009887987220 */ /* 0x000fe20000410000 */
[----:B------:R-:W-:Y:S01]  /*4ce0*/  SHF.L.U32 R27, R30, 0x10, RZ ;  /* 0x000000101e1b7819 */ /* 0x000fe200000006ff */
[----:B------:R-:W-:Y:S01]  /*4cf0*/  FFMA.FTZ R33, R33, R158, 1 ;  /* 0x3f80000021217423 */ /* 0x000fe2000001009e */
[----:B0-----:R-:W-:Y:S01]  /*4d00*/  FADD.FTZ R158, -R51, 1 ;  /* 0x3f800000339e7421 */ /* 0x001fe20000010100 */
[----:B------:R-:W-:Y:S01]  /*4d10*/  FMUL.FTZ R21, R144, R21 ;  /* 0x0000001590157220 */ /* 0x000fe20000410000 */
[----:B------:R-:W-:Y:S01]  /*4d20*/  FMUL.FTZ R150, R139, R150 ;  /* 0x000000968b967220 */ /* 0x000fe20000410000 */
[----:B------:R-:W-:Y:S01]  /*4d30*/  FMUL.FTZ R27, R27, R142 ;  /* 0x0000008e1b1b7220 */ /* 0x000fe20000410000 */
[----:B------:R-:W-:Y:S01]  /*4d40*/  FFMA.FTZ R158, R55, R158, 1 ;  /* 0x3f800000379e7423 */ /* 0x000fe2000001009e */
[----:B------:R-:W-:Y:S01]  /*4d50*/  FMUL.FTZ R154, R133, R154 ;  /* 0x0000009a859a7220 */ /* 0x000fe20000410000 */
[----:B------:R-:W-:Y:S01]  /*4d60*/  FMUL.FTZ R141, R141, R156 ;  /* 0x0000009c8d8d7220 */ /* 0x000fe20000410000 */
[----:B------:R-:W-:Y:S01]  /*4d70*/  FMUL.FTZ R134, R134, R33 ;  /* 0x0000002186867220 */ /* 0x000fe20000410000 */
[----:B------:R-:W-:Y:S01]  /*4d80*/  FMUL.FTZ R51, R51, R158 ;  /* 0x0000009e33337220 */ /* 0x000fe20000410000 */
[----:B--2---:R-:W-:Y:S01]  /*4d90*/  FADD.FTZ R160, -R47, 1 ;  /* 0x3f8000002fa07421 */ /* 0x004fe20000010100 */
[----:B------:R-:W-:Y:S01]  /*4da0*/  FMUL.FTZ R24, R24, R131 ;  /* 0x0000008318187220 */ /* 0x000fe20000410000 */
[----:B------:R-:W-:Y:S01]  /*4db0*/  FMUL.FTZ R25, R25, R150 ;  /* 0x0000009619197220 */ /* 0x000fe20000410000 */
[----:B------:R-:W-:Y:S01]  /*4dc0*/  FMUL.FTZ R16, R16, R53 ;  /* 0x0000003510107220 */ /* 0x000fe20000410000 */
[----:B-1----:R-:W-:Y:S01]  /*4dd0*/  FADD.FTZ R162, R147, R162 ;  /* 0x000000a293a27221 */ /* 0x002fe20000010000 */
[----:B------:R-:W-:Y:S01]  /*4de0*/  FFMA.FTZ R160, R57, R160, 1 ;  /* 0x3f80000039a07423 */ /* 0x000fe200000100a0 */
[----:B------:R-:W-:Y:S01]  /*4df0*/  FMUL.FTZ R19, R19, R140 ;  /* 0x0000008c13137220 */ /* 0x000fe20000410000 */
[----:B------:R-:W-:Y:S01]  /*4e00*/  FMUL.FTZ R154, R17, R154 ;  /* 0x0000009a119a7220 */ /* 0x000fe20000410000 */
[----:B---3--:R-:W-:Y:S01]  /*4e10*/  FADD.FTZ R7, R149, R164 ;  /* 0x000000a495077221 */ /* 0x008fe20000010000 */
[----:B------:R-:W-:Y:S01]  /*4e20*/  @!P1 FMUL.FTZ R6, R162, 4.8828125727595761418e-05 ;  /* 0x384ccccda2069820 */ /* 0x000fe20000410000 */
[----:B------:R-:W-:Y:S01]  /*4e30*/  FMUL.FTZ R160, R47, R160 ;  /* 0x000000a02fa07220 */ /* 0x000fe20000410000 */
[----:B------:R-:W-:Y:S01]  /*4e40*/  FMUL.FTZ R136, R15, R136 ;  /* 0x000000880f887220 */ /* 0x000fe20000410000 */
[----:B------:R-:W-:Y:S01]  /*4e50*/  @!P1 FMUL.FTZ R7, R7, 4.8828125727595761418e-05 ;  /* 0x384ccccd07079820 */ /* 0x000fe20000410000 */
[----:B------:R-:W-:Y:S01]  /*4e60*/  FMUL.FTZ R14, R14, R141 ;  /* 0x0000008d0e0e7220 */ /* 0x000fe20000410000 */
[----:B------:R-:W-:Y:S01]  /*4e70*/  FMUL.FTZ R134, R13, R134 ;  /* 0x000000860d867220 */ /* 0x000fe20000410000 */
[----:B------:R-:W-:-:S02]  /*4e80*/  FMUL.FTZ R12, R12, R51 ;  /* 0x000000330c0c7220 */ /* 0x000fc40000410000 */
[----:B------:R0:W-:Y:S01]  /*4e90*/  @!P1 STS.64 [R23+UR5], R6 ;  /* 0x0000000617009988 */ /* 0x0001e20008000a05 */
[----:B------:R-:W-:Y:S01]  /*4ea0*/  BAR.SYNC.DEFER_BLOCKING 0x0 ;  /* 0x0000000000007b1d */ /* 0x000fe20000010000 */
[----:B0-----:R-:W-:Y:S02]  /*4eb0*/  SHF.L.U32 R7, R18, 0x10, RZ ;  /* 0x0000001012077819 */ /* 0x001fe400000006ff */
[----:B------:R-:W-:-:S03]  /*4ec0*/  SHF.L.U32 R6, R11, 0x10, RZ ;  /* 0x000000100b067819 */ /* 0x000fc600000006ff */
[----:B------:R-:W-:Y:S01]  /*4ed0*/  FMUL.FTZ R152, R7, R152 ;  /* 0x0000009807987220 */ /* 0x000fe20000410000 */
[----:B------:R-:W-:Y:S01]  /*4ee0*/  SHF.L.U32 R7, R10, 0x10, RZ ;  /* 0x000000100a077819 */ /* 0x000fe200000006ff */
[----:B------:R-:W-:-:S04]  /*4ef0*/  FMUL.FTZ R10, R6, R21 ;  /* 0x00000015060a7220 */ /* 0x000fc80000410000 */
[----:B------:R-:W-:Y:S01]  /*4f00*/  FMUL.FTZ R160, R7, R160 ;  /* 0x000000a007a07220 */ /* 0x000fe20000410000 */
[----:B------:R-:W0:Y:S02]  /*4f10*/  LDS.64 R8, [R8] ;  /* 0x0000000008087984 */ /* 0x000e240000000a00 */
[--C-:B0-----:R-:W-:Y:S01]  /*4f20*/  FFMA.FTZ R90, R69, R90, -R8.reuse ;  /* 0x0000005a455a7223 */ /* 0x101fe20000010808 */
[--C-:B------:R-:W-:Y:S01]  /*4f30*/  FFMA.FTZ R31, R75, R31, -R8.reuse ;  /* 0x0000001f4b1f7223 */ /* 0x100fe20000010808 */
[--C-:B------:R-:W-:Y:S01]  /*4f40*/  FFMA.FTZ R122, R3, R122, -R8.reuse ;  /* 0x0000007a037a7223 */ /* 0x100fe20000010808 */
[C-C-:B------:R-:W-:Y:S01]  /*4f50*/  FFMA.FTZ R6, R73.reuse, R27, -R8.reuse ;  /* 0x0000001b49067223 */ /* 0x140fe20000010808 */
[----:B------:R-:W-:Y:S01]  /*4f60*/  FFMA.FTZ R7, R73, R28, -R8 ;  /* 0x0000001c49077223 */ /* 0x000fe20000010808 */
[-C--:B------:R-:W-:Y:S01]  /*4f70*/  FFMA.FTZ R90, R123, -R9.reuse, R90 ;  /* 0x800000097b5a7223 */ /* 0x080fe2000001005a */
[----:B------:R-:W-:Y:S01]  /*4f80*/  FFMA.FTZ R128, -R9, R128, R31 ;  /* 0x0000008009807223 */ /* 0x000fe2000001011f */
[----:B------:R-:W-:Y:S01]  /*4f90*/  FFMA.FTZ R122, R5, -R9, R122 ;  /* 0x80000009057a7223 */ /* 0x000fe2000001007a */
[----:B------:R-:W-:Y:S01]  /*4fa0*/  FFMA.FTZ R6, -R9, R130, R6 ;  /* 0x0000008209067223 */ /* 0x000fe20000010106 */
[--C-:B------:R-:W-:Y:S01]  /*4fb0*/  FFMA.FTZ R118, R3, R118, -R8.reuse ;  /* 0x0000007603767223 */ /* 0x100fe20000010808 */
[----:B------:R-:W-:Y:S01]  /*4fc0*/  FFMA.FTZ R126, -R9, R126, R7 ;  /* 0x0000007e097e7223 */ /* 0x000fe20000010107 */
[C---:B------:R-:W-:Y:S01]  /*4fd0*/  FMUL.FTZ R90, R95.reuse, R90 ;  /* 0x0000005a5f5a7220 */ /* 0x040fe20000410000 */
[----:B------:R-:W-:Y:S01]  /*4fe0*/  FMUL.FTZ R7, R95, R128 ;  /* 0x000000805f077220 */ /* 0x000fe20000410000 */
[--C-:B------:R-:W-:Y:S01]  /*4ff0*/  FFMA.FTZ R11, R69, R116, -R8.reuse ;  /* 0x00000074450b7223 */ /* 0x100fe20000010808 */
[--C-:B------:R-:W-:Y:S01]  /*5000*/  FFMA.FTZ R29, R75, R29, -R8.reuse ;  /* 0x0000001d4b1d7223 */ /* 0x100fe20000010808 */
[C---:B------:R-:W-:Y:S01]  /*5010*/  FMUL.FTZ R122, R95.reuse, R122 ;  /* 0x0000007a5f7a7220 */ /* 0x040fe20000410000 */
[----:B------:R-:W-:Y:S01]  /*5020*/  FMUL.FTZ R5, R95, R6 ;  /* 0x000000065f057220 */ /* 0x000fe20000410000 */
[--C-:B------:R-:W-:Y:S01]  /*5030*/  FFMA.FTZ R112, R3, R112, -R8.reuse ;  /* 0x0000007003707223 */ /* 0x100fe20000010808 */
[--C-:B------:R-:W-:Y:S01]  /*5040*/  FFMA.FTZ R13, R73, R24, -R8.reuse ;  /* 0x00000018490d7223 */ /* 0x100fe20000010808 */
[----:B------:R-:W-:Y:S01]  /*5050*/  IADD3 R6, P1, R76, UR6, RZ ;  /* 0x000000064c067c10 */ /* 0x000fe2000ff3e0ff */
[--C-:B------:R-:W-:Y:S01]  /*5060*/  FFMA.FTZ R114, R69, R114, -R8.reuse ;  /* 0x0000007245727223 */ /* 0x100fe20000010808 */
[----:B------:R-:W-:Y:S01]  /*5070*/  FFMA.FTZ R25, R75, R25, -R8 ;  /* 0x000000194b197223 */ /* 0x000fe20000010808 */
[----:B------:R-:W-:Y:S01]  /*5080*/  FFMA.FTZ R118, R121, -R9, R118 ;  /* 0x8000000979767223 */ /* 0x000fe20000010076 */
        /* <DEDUP_REMOVED lines=20> */
[-C--:B------:R-:W-:Y:S01]  /*51d0*/  FFMA.FTZ R120, R120, -R9.reuse, R11 ;  /* 0x8000000978787223 */ /* 0x080fe2000001000b */
[----:B------:R-:W-:Y:S01]  /*51e0*/  FFMA.FTZ R56, -R9, R56, R29 ;  /* 0x0000003809387223 */ /* 0x000fe2000001011d */
[----:B------:R-:W-:Y:S01]  /*51f0*/  F2FP.BF16.F32.PACK_AB R90, R7, R90 ;  /* 0x0000005a075a723e */ /* 0x000fe200000010ff */
[-C--:B------:R-:W-:Y:S01]  /*5200*/  FFMA.FTZ R112, R119, -R9.reuse, R112 ;  /* 0x8000000977707223 */ /* 0x080fe20000010070 */
[----:B------:R-:W-:Y:S01]  /*5210*/  FFMA.FTZ R54, -R9, R54, R13 ;  /* 0x0000003609367223 */ /* 0x000fe2000001010d */
[----:B------:R-:W-:Y:S01]  /*5220*/  F2FP.BF16.F32.PACK_AB R122, R5, R122 ;  /* 0x0000007a057a723e */ /* 0x000fe200000010ff */
[-C--:B------:R-:W-:Y:S01]  /*5230*/  FFMA.FTZ R114, R117, -R9.reuse, R114 ;  /* 0x8000000975727223 */ /* 0x080fe20000010072 */
[----:B------:R-:W-:Y:S01]  /*5240*/  IADD3.X R7, R85, UR7, RZ, P1, !PT ;  /* 0x0000000755077c10 */ /* 0x000fe20008ffe4ff */
[----:B------:R-:W-:Y:S01]  /*5250*/  FFMA.FTZ R52, -R9, R52, R25 ;  /* 0x0000003409347223 */ /* 0x000fe20000010119 */
[C---:B------:R-:W-:Y:S01]  /*5260*/  FMUL.FTZ R118, R95.reuse, R118 ;  /* 0x000000765f767220 */ /* 0x040fe20000410000 */
[----:B------:R-:W-:Y:S01]  /*5270*/  FMUL.FTZ R5, R95, R126 ;  /* 0x0000007e5f057220 */ /* 0x000fe20000410000 */
[----:B------:R-:W-:Y:S01]  /*5280*/  IADD3 R84, P1, R84, UR6, RZ ;  /* 0x0000000654547c10 */ /* 0x000fe2000ff3e0ff */
[-C--:B------:R-:W-:Y:S01]  /*5290*/  FFMA.FTZ R108, R115, -R9.reuse, R108 ;  /* 0x80000009736c7223 */ /* 0x080fe2000001006c */
[----:B------:R-:W-:Y:S01]  /*52a0*/  FFMA.FTZ R50, -R9, R50, R15 ;  /* 0x0000003209327223 */ /* 0x000fe2000001010f */
        /* <DEDUP_REMOVED lines=16> */
[----:B------:R-:W-:Y:S01]  /*53b0*/  FFMA.FTZ R94, R97, -R9, R94 ;  /* 0x80000009615e7223 */ /* 0x000fe2000001005e */
[----:B------:R-:W-:Y:S01]  /*53c0*/  FFMA.FTZ R160, -R9, R4, R160 ;  /* 0x0000000409a07223 */ /* 0x000fe200000101a0 */
[C---:B------:R-:W-:Y:S01]  /*53d0*/  FMUL.FTZ R120, R95.reuse, R120 ;  /* 0x000000785f787220 */ /* 0x040fe20000410000 */
[C---:B------:R-:W-:Y:S01]  /*53e0*/  FMUL.FTZ R9, R95.reuse, R56 ;  /* 0x000000385f097220 */ /* 0x040fe20000410000 */
[C---:B------:R-:W-:Y:S01]  /*53f0*/  FMUL.FTZ R112, R95.reuse, R112 ;  /* 0x000000705f707220 */ /* 0x040fe20000410000 */
[C---:B------:R-:W-:Y:S01]  /*5400*/  FMUL.FTZ R11, R95.reuse, R54 ;  /* 0x000000365f0b7220 */ /* 0x040fe20000410000 */
[C---:B------:R-:W-:Y:S01]  /*5410*/  FMUL.FTZ R114, R95.reuse, R114 ;  /* 0x000000725f727220 */ /* 0x040fe20000410000 */
[----:B------:R-:W-:Y:S01]  /*5420*/  FMUL.FTZ R13, R95, R52 ;  /* 0x000000345f0d7220 */ /* 0x000fe20000410000 */
[----:B------:R-:W-:Y:S01]  /*5430*/  IADD3.X R85, R83, UR7, RZ, P1, !PT ;  /* 0x0000000753557c10 */ /* 0x000fe20008ffe4ff */
[C---:B------:R-:W-:Y:S01]  /*5440*/  FMUL.FTZ R108, R95.reuse, R108 ;  /* 0x0000006c5f6c7220 */ /* 0x040fe20000410000 */
[----:B------:R-:W-:Y:S01]  /*5450*/  PRMT R4, R122, 0x7632, R4 ;  /* 0x000076327a047816 */ /* 0x000fe20000000004 */
[----:B------:R-:W-:Y:S01]  /*5460*/  FMUL.FTZ R15, R95, R50 ;  /* 0x000000325f0f7220 */ /* 0x000fe20000410000 */
[----:B------:R-:W-:Y:S01]  /*5470*/  F2FP.BF16.F32.PACK_AB R118, R5, R118 ;  /* 0x000000760576723e */ /* 0x000fe200000010ff */
[C---:B------:R-:W-:Y:S01]  /*5480*/  FMUL.FTZ R104, R95.reuse, R104 ;  /* 0x000000685f687220 */ /* 0x040fe20000410000 */
[----:B------:R-:W-:Y:S01]  /*5490*/  IADD3 R82, P1, R82, UR6, RZ ;  /* 0x0000000652527c10 */ /* 0x000fe2000ff3e0ff */
[C---:B------:R-:W-:Y:S01]  /*54a0*/  FMUL.FTZ R17, R95.reuse, R48 ;  /* 0x000000305f117220 */ /* 0x040fe20000410000 */
[----:B------:R-:W-:Y:S01]  /*54b0*/  PRMT R5, R90, 0x7632, R5 ;  /* 0x000076325a057816 */ /* 0x000fe20000000005 */
[----:B------:R-:W-:Y:S01]  /*54c0*/  FMUL.FTZ R102, R95, R102 ;  /* 0x000000665f667220 */ /* 0x000fe20000410000 */
[----:B------:R-:W-:Y:S01]  /*54d0*/  F2FP.BF16.F32.PACK_AB R120, R9, R120 ;  /* 0x000000780978723e */ /* 0x000fe200000010ff */
[----:B------:R-:W-:Y:S01]  /*54e0*/  FMUL.FTZ R19, R95, R46 ;  /* 0x0000002e5f137220 */ /* 0x000fe20000410000 */
[----:B------:R-:W-:Y:S01]  /*54f0*/  F2FP.BF16.F32.PACK_AB R112, R11, R112 ;  /* 0x000000700b70723e */ /* 0x000fe200000010ff */
[----:B------:R0:W-:Y:S01]  /*5500*/  STG.E.U16 desc[UR8][R6.64+0x2], R4 ;  /* 0x0000020406007986 */ /* 0x0001e2000c101508 */
[----:B------:R-:W-:Y:S01]  /*5510*/  F2FP.BF16.F32.PACK_AB R114, R13, R114 ;  /* 0x000000720d72723e */ /* 0x000fe200000010ff */
[----:B------:R-:W-:Y:S01]  /*5520*/  FMUL.FTZ R110, R95, R110 ;  /* 0x0000006e5f6e7220 */ /* 0x000fe20000410000 */
[----:B------:R-:W-:Y:S01]  /*5530*/  IADD3.X R83, R81, UR7, RZ, P1, !PT ;  /* 0x0000000751537c10 */ /* 0x000fe20008ffe4ff */
[----:B------:R-:W-:Y:S01]  /*5540*/  STG.E.U16 desc[UR8][R6.64], R122 ;  /* 0x0000007a06007986 */ /* 0x000fe2000c101508 */
[----:B------:R-:W-:Y:S01]  /*5550*/  IADD3 R80, P1, R80, UR6, RZ ;  /* 0x0000000650507c10 */ /* 0x000fe2000ff3e0ff */
[----:B------:R-:W-:Y:S01]  /*5560*/  FMUL.FTZ R21, R95, R34 ;  /* 0x000000225f157220 */ /* 0x000fe20000410000 */
[----:B------:R-:W-:Y:S01]  /*5570*/  PRMT R8, R118, 0x7632, R8 ;  /* 0x0000763276087816 */ /* 0x000fe20000000008 */
        /* <DEDUP_REMOVED lines=8> */
[C---:B------:R-:W-:Y:S01]  /*5600*/  FMUL.FTZ R100, R95.reuse, R100 ;  /* 0x000000645f647220 */ /* 0x040fe20000410000 */
[----:B------:R-:W-:Y:S01]  /*5610*/  IADD3 R78, P1, R78, UR6, RZ ;  /* 0x000000064e4e7c10 */ /* 0x000fe2000ff3e0ff */
[----:B------:R-:W-:Y:S01]  /*5620*/  FMUL.FTZ R25, R95, R26 ;  /* 0x0000001a5f197220 */ /* 0x000fe20000410000 */
[----:B------:R-:W-:Y:S01]  /*5630*/  F2FP.BF16.F32.PACK_AB R102, R19, R102 ;  /* 0x000000661366723e */ /* 0x000fe200000010ff */
[----:B------:R-:W-:Y:S01]  /*5640*/  STG.E.U16 desc[UR8][R84.64], R118 ;  /* 0x0000007654007986 */ /* 0x000fe2000c101508 */
[----:B------:R-:W-:Y:S01]  /*5650*/  IADD3.X R79, R77, UR7, RZ, P1, !PT ;  /* 0x000000074d4f7c10 */ /* 0x000fe20008ffe4ff */
[----:B------:R-:W-:Y:S01]  /*5660*/  FMUL.FTZ R92, R95, R92 ;  /* 0x0000005c5f5c7220 */ /* 0x000fe20000410000 */
[----:B------:R-:W-:Y:S01]  /*5670*/  F2FP.BF16.F32.PACK_AB R110, R21, R110 ;  /* 0x0000006e156e723e */ /* 0x000fe200000010ff */
[----:B------:R0:W-:Y:S01]  /*5680*/  STG.E.U16 desc[UR8][R84.64+0x2], R8 ;  /* 0x0000020854007986 */ /* 0x0001e2000c101508 */
[----:B-1----:R-:W-:Y:S01]  /*5690*/  PRMT R7, R112, 0x7632, R7 ;  /* 0x0000763270077816 */ /* 0x002fe20000000007 */
[C---:B------:R-:W-:Y:S01]  /*56a0*/  FMUL.FTZ R27, R95.reuse, R22 ;  /* 0x000000165f1b7220 */ /* 0x040fe20000410000 */
[----:B------:R-:W-:Y:S01]  /*56b0*/  PRMT R5, R114, 0x7632, R5 ;  /* 0x0000763272057816 */ /* 0x000fe20000000005 */
[----:B------:R-:W-:Y:S01]  /*56c0*/  STG.E.U16 desc[UR8][R84.64+0x4], R120 ;  /* 0x0000047854007986 */ /* 0x000fe2000c101508 */
[----:B------:R-:W-:Y:S01]  /*56d0*/  PRMT R6, R108, 0x7632, R6 ;  /* 0x000076326c067816 */ /* 0x000fe20000000006 */
[----:B------:R-:W-:Y:S01]  /*56e0*/  FMUL.FTZ R98, R95, R98 ;  /* 0x000000625f627220 */ /* 0x000fe20000410000 */
[----:B------:R-:W-:Y:S01]  /*56f0*/  F2FP.BF16.F32.PACK_AB R106, R23, R106 ;  /* 0x0000006a176a723e */ /* 0x000fe200000010ff */
[----:B------:R1:W-:Y:S01]  /*5700*/  STG.E.U16 desc[UR8][R84.64+0x6], R4 ;  /* 0x0000060454007986 */ /* 0x0003e2000c101508 */
[----:B------:R-:W-:Y:S01]  /*5710*/  F2FP.BF16.F32.PACK_AB R100, R25, R100 ;  /* 0x000000641964723e */ /* 0x000fe200000010ff */
[C---:B------:R-:W-:Y:S01]  /*5720*/  FMUL.FTZ R29, R95.reuse, R20 ;  /* 0x000000145f1d7220 */ /* 0x040fe20000410000 */
[C---:B------:R-:W-:Y:S01]  /*5730*/  FMUL.FTZ R96, R95.reuse, R96 ;  /* 0x000000605f607220 */ /* 0x040fe20000410000 */
[----:B------:R2:W-:Y:S01]  /*5740*/  STG.E.U16 desc[UR8][R82.64+0x2], R7 ;  /* 0x0000020752007986 */ /* 0x0005e2000c101508 */
[----:B0-----:R-:W-:Y:S01]  /*5750*/  PRMT R8, R110, 0x7632, R8 ;  /* 0x000076326e087816 */ /* 0x001fe20000000008 */
[C---:B------:R-:W-:Y:S01]  /*5760*/  FMUL.FTZ R31, R95.reuse, R132 ;  /* 0x000000845f1f7220 */ /* 0x040fe20000410000 */
[----:B------:R-:W-:Y:S01]  /*5770*/  PRMT R9, R100, 0x7632, R9 ;  /* 0x0000763264097816 */ /* 0x000fe20000000009 */
[----:B------:R0:W-:Y:S01]  /*5780*/  STG.E.U16 desc[UR8][R82.64+0x6], R5 ;  /* 0x0000060552007986 */ /* 0x0001e2000c101508 */
[----:B------:R-:W-:Y:S01]  /*5790*/  FMUL.FTZ R94, R95, R94 ;  /* 0x0000005e5f5e7220 */ /* 0x000fe20000410000 */
[----:B------:R-:W-:Y:S01]  /*57a0*/  F2FP.BF16.F32.PACK_AB R92, R27, R92 ;  /* 0x0000005c1b5c723e */ /* 0x000fe200000010ff */
[----:B------:R-:W-:Y:S01]  /*57b0*/  FMUL.FTZ R95, R95, R160 ;  /* 0x000000a05f5f7220 */ /* 0x000fe20000410000 */
[----:B-1----:R-:W-:Y:S01]  /*57c0*/  IADD3 R4, P1, R93, UR6, RZ ;  /* 0x000000065d047c10 */ /* 0x002fe2000ff3e0ff */
[----:B------:R-:W-:Y:S01]  /*57d0*/  STG.E.U16 desc[UR8][R82.64], R112 ;  /* 0x0000007052007986 */ /* 0x000fe2000c101508 */
[----:B------:R-:W-:-:S02]  /*57e0*/  F2FP.BF16.F32.PACK_AB R98, R29, R98 ;  /* 0x000000621d62723e */ /* 0x000fc400000010ff */
[----:B--2---:R-:W-:Y:S01]  /*57f0*/  PRMT R7, R104, 0x7632, R7 ;  /* 0x0000763268077816 */ /* 0x004fe20000000007 */
[----:B------:R-:W-:Y:S01]  /*5800*/  STG.E.U16 desc[UR8][R82.64+0x4], R114 ;  /* 0x0000047252007986 */ /* 0x000fe2000c101508 */
[----:B------:R-:W-:Y:S02]  /*5810*/  PRMT R10, R98, 0x7632, R10 ;  /* 0x00007632620a7816 */ /* 0x000fe4000000000a */
[----:B0-----:R-:W-:Y:S01]  /*5820*/  PRMT R5, R102, 0x7632, R5 ;  /* 0x0000763266057816 */ /* 0x001fe20000000005 */
[----:B------:R-:W-:Y:S01]  /*5830*/  STG.E.U16 desc[UR8][R80.64], R108 ;  /* 0x0000006c50007986 */ /* 0x000fe2000c101508 */
[----:B------:R-:W-:Y:S02]  /*5840*/  F2FP.BF16.F32.PACK_AB R96, R31, R96 ;  /* 0x000000601f60723e */ /* 0x000fe400000010ff */
[----:B------:R-:W-:Y:S01]  /*5850*/  F2FP.BF16.F32.PACK_AB R94, R95, R94 ;  /* 0x0000005e5f5e723e */ /* 0x000fe200000010ff */
[----:B------:R-:W-:Y:S04]  /*5860*/  STG.E.U16 desc[UR8][R80.64+0x2], R6 ;  /* 0x0000020650007986 */ /* 0x000fe8000c101508 */
[----:B------:R-:W-:Y:S04]  /*5870*/  STG.E.U16 desc[UR8][R80.64+0x4], R104 ;  /* 0x0000046850007986 */ /* 0x000fe8000c101508 */
[----:B------:R0:W-:Y:S04]  /*5880*/  STG.E.U16 desc[UR8][R80.64+0x6], R7 ;  /* 0x0000060750007986 */ /* 0x0001e8000c101508 */
[----:B------:R1:W-:Y:S04]  /*5890*/  STG.E.U16 desc[UR8][R78.64+0x2], R5 ;  /* 0x000002054e007986 */ /* 0x0003e8000c101508 */
[----:B------:R-:W-:Y:S01]  /*58a0*/  STG.E.U16 desc[UR8][R78.64], R102 ;  /* 0x000000664e007986 */ /* 0x000fe2000c101508 */
[----:B0-----:R-:W-:-:S03]  /*58b0*/  PRMT R7, R106, 0x7632, R7 ;  /* 0x000076326a077816 */ /* 0x001fc60000000007 */
[----:B------:R-:W-:Y:S01]  /*58c0*/  STG.E.U16 desc[UR8][R78.64+0x4], R110 ;  /* 0x0000046e4e007986 */ /* 0x000fe2000c101508 */
[----:B-1----:R-:W-:-:S03]  /*58d0*/  IADD3.X R5, R87, UR7, RZ, P1, !PT ;  /* 0x0000000757057c10 */ /* 0x002fc60008ffe4ff */
[----:B------:R-:W-:Y:S01]  /*58e0*/  STG.E.U16 desc[UR8][R78.64+0x6], R8 ;  /* 0x000006084e007986 */ /* 0x000fe2000c101508 */
[----:B------:R-:W-:-:S03]  /*58f0*/  IADD3 R6, P1, R91, UR6, RZ ;  /* 0x000000065b067c10 */ /* 0x000fc6000ff3e0ff */
[----:B------:R-:W-:Y:S04]  /*5900*/  STG.E.U16 desc[UR8][R4.64], R106 ;  /* 0x0000006a04007986 */ /* 0x000fe8000c101508 */
[----:B------:R0:W-:Y:S04]  /*5910*/  STG.E.U16 desc[UR8][R4.64+0x2], R7 ;  /* 0x0000020704007986 */ /* 0x0001e8000c101508 */
[----:B------:R-:W-:Y:S04]  /*5920*/  STG.E.U16 desc[UR8][R4.64+0x4], R100 ;  /* 0x0000046404007986 */ /* 0x000fe8000c101508 */
[----:B------:R1:W-:Y:S01]  /*5930*/  STG.E.U16 desc[UR8][R4.64+0x6], R9 ;  /* 0x0000060904007986 */ /* 0x0003e2000c101508 */
[----:B0-----:R-:W-:-:S02]  /*5940*/  IADD3.X R7, R86, UR7, RZ, P1, !PT ;  /* 0x0000000756077c10 */ /* 0x001fc40008ffe4ff */
[----:B------:R-:W-:-:S03]  /*5950*/  IADD3 R8, P1, R89, UR6, RZ ;  /* 0x0000000659087c10 */ /* 0x000fc6000ff3e0ff */
[----:B------:R-:W-:Y:S01]  /*5960*/  STG.E.U16 desc[UR8][R6.64], R92 ;  /* 0x0000005c06007986 */ /* 0x000fe2000c101508 */
[----:B-1----:R-:W-:-:S03]  /*5970*/  PRMT R5, R92, 0x7632, R5 ;  /* 0x000076325c057816 */ /* 0x002fc60000000005 */
[----:B------:R-:W-:Y:S01]  /*5980*/  STG.E.U16 desc[UR8][R6.64+0x4], R98 ;  /* 0x0000046206007986 */ /* 0x000fe2000c101508 */
[----:B------:R-:W-:Y:S02]  /*5990*/  IADD3.X R9, R88, UR7, RZ, P1, !PT ;  /* 0x0000000758097c10 */ /* 0x000fe40008ffe4ff */
[----:B------:R-:W-:Y:S01]  /*59a0*/  PRMT R4, R96, 0x7632, R4 ;  /* 0x0000763260047816 */ /* 0x000fe20000000004 */
[----:B------:R-:W-:Y:S04]  /*59b0*/  STG.E.U16 desc[UR8][R6.64+0x2], R5 ;  /* 0x0000020506007986 */ /* 0x000fe8000c101508 */
[----:B------:R0:W-:Y:S04]  /*59c0*/  STG.E.U16 desc[UR8][R6.64+0x6], R10 ;  /* 0x0000060a06007986 */ /* 0x0001e8000c101508 */
[----:B------:R1:W-:Y:S04]  /*59d0*/  STG.E.U16 desc[UR8][R8.64], R96 ;  /* 0x0000006008007986 */ /* 0x0003e8000c101508 */
[----:B------:R1:W-:Y:S01]  /*59e0*/  STG.E.U16 desc[UR8][R8.64+0x2], R4 ;  /* 0x0000020408007986 */ /* 0x0003e2000c101508 */
[----:B0-----:R-:W-:-:S03]  /*59f0*/  PRMT R7, R94, 0x7632, R7 ;  /* 0x000076325e077816 */ /* 0x001fc60000000007 */
[----:B------:R1:W-:Y:S04]  /*5a00*/  STG.E.U16 desc[UR8][R8.64+0x4], R94 ;  /* 0x0000045e08007986 */ /* 0x0003e8000c101508 */
[----:B------:R1:W-:Y:S01]  /*5a10*/  STG.E.U16 desc[UR8][R8.64+0x6], R7 ;  /* 0x0000060708007986 */ /* 0x0003e2000c101508 */
[----:B------:R-:W-:Y:S05]  /*5a20*/  @!P0 BRA `(.L_x_1423) ;  /* 0xffffffac00088947 */ /* 0x000fea000383ffff */
.L_x_1411:
[----:B------:R-:W-:-:S04]  /*5a30*/  LEA R0, R59, R0, 0x5 ;  /* 0x000000003b007211 */ /* 0x000fc800078e28ff */
[----:B------:R-:W-:-:S04]  /*5a40*/  SHF.L.U32 R22, R0, 0x5, RZ ;  /* 0x0000000500167819 */ /* 0x000fc800000006ff */
[----:B------:R-:W-:-:S13]  /*5a50*/  ISETP.GT.AND P0, PT, R22, 0x13f, PT ;  /* 0x0000013f1600780c */ /* 0x000fda0003f04270 */
[----:B------:R-:W-:Y:S05]  /*5a60*/  @P0 EXIT ;  /* 0x000000000000094d */ /* 0x000fea0003800000 */
[----:B------:R-:W2:Y:S01]  /*5a70*/  S2R R6, SR_TID.X ;  /* 0x0000000000067919 */ /* 0x000ea20000002100 */
        /* <DEDUP_REMOVED lines=8> */
[C---:B-1----:R-:W-:Y:S02]  /*5b00*/  SHF.L.U32 R4, R3.reuse, 0x5, RZ ;  /* 0x0000000503047819 */ /* 0x042fe400000006ff */
[----:B------:R-:W-:Y:S02]  /*5b10*/  SHF.L.U64.HI R3, R3, 0x5, R0 ;  /* 0x0000000503037819 */ /* 0x000fe40000010200 */
[----:B------:R-:W-:Y:S01]  /*5b20*/  MOV R0, 0xffffffff ;  /* 0xffffffff00007802 */ /* 0x000fe20000000f00 */
[----:B0-----:R-:W-:-:S03]  /*5b30*/  ULEA UR6, UR5, UR4, 0x18 ;  /* 0x0000000405067291 */ /* 0x001fc6000f8ec03f */
[----:B------:R-:W-:Y:S02]  /*5b40*/  ULDC.64 UR4, c[0x0][0x260] ;  /* 0x0000980000047ab9 */ /* 0x000fe40000000a00 */
[----:B------:R-:W-:Y:S01]  /*5b50*/  UIADD3 UR4, UP0, UR4, 0xe400, URZ ;  /* 0x0000e40004047890 */ /* 0x000fe2000ff1e03f */
[--C-:B--2---:R-:W-:Y:S02]  /*5b60*/  SHF.R.U32.HI R5, RZ, 0x5, R6.reuse ;  /* 0x00000005ff057819 */ /* 0x104fe40000011606 */
[----:B------:R-:W-:Y:S01]  /*5b70*/  SHF.R.U32.HI R2, RZ, 0x4, R6 ;  /* 0x00000004ff027819 */ /* 0x000fe20000011606 */
[----:B------:R-:W-:Y:S01]  /*5b80*/  UIADD3.X UR5, URZ, UR5, URZ, UP0, !UPT ;  /* 0x000000053f057290 */ /* 0x000fe200087fe43f */
[----:B------:R-:W-:Y:S02]  /*5b90*/  IADD3 R4, P0, P1, -R4, -0x21, -R5 ;  /* 0xffffffdf04047810 */ /* 0x000fe4000791e905 */
[----:B------:R-:W-:Y:S02]  /*5ba0*/  SHF.L.U32 R7, R5, 0x1, RZ ;  /* 0x0000000105077819 */ /* 0x000fe400000006ff */
[----:B------:R-:W-:-:S02]  /*5bb0*/  IADD3.X R3, ~R3, -0x1, R0, P0, P1 ;  /* 0xffffffff03037810 */ /* 0x000fc400007e2500 */
[----:B------:R-:W-:Y:S02]  /*5bc0*/  IADD3 R0, R2, 0x14, RZ ;  /* 0x0000001402007810 */ /* 0x000fe40007ffe0ff */
[----:B------:R-:W-:Y:S01]  /*5bd0*/  LEA R12, R5, UR6, 0x7 ;  /* 0x00000006050c7c11 */ /* 0x000fe2000f8e38ff */
[----:B------:R-:W-:Y:S01]  /*5be0*/  IMAD.WIDE.U32 R8, R3, -0x33333333, RZ ;  /* 0xcccccccd03087825 */ /* 0x000fe200078e00ff */
[----:B------:R-:W-:Y:S02]  /*5bf0*/  LOP3.LUT R7, R7, 0x1f, R6, 0x78, !PT ;  /* 0x0000001f07077812 */ /* 0x000fe400078e7806 */
[----:B------:R-:W-:Y:S02]  /*5c00*/  LOP3.LUT R14, RZ, R2, RZ, 0x33, !PT ;  /* 0x00000002ff0e7212 */ /* 0x000fe400078e33ff */
[----:B------:R-:W-:Y:S01]  /*5c10*/  VIMNMX.U32 R13, R0, 0x20, !PT ;  /* 0x00000020000d7848 */ /* 0x000fe20007fe0000 */
[----:B------:R-:W-:Y:S01]  /*5c20*/  IMAD.WIDE.U32 R10, P0, R4, -0x33333334, R8 ;  /* 0xcccccccc040a7825 */ /* 0x000fe20007800008 */
[----:B------:R-:W-:-:S02]  /*5c30*/  LEA R7, R7, R12, 0x2 ;  /* 0x0000000c07077211 */ /* 0x000fc400078e10ff */
[----:B------:R-:W-:Y:S01]  /*5c40*/  SHF.L.U32 R12, R6, 0x7, RZ ;  /* 0x00000007060c7819 */ /* 0x000fe200000006ff */
[----:B------:R-:W-:Y:S01]  /*5c50*/  IMAD.WIDE.U32 R8, R4, -0x33333333, RZ ;  /* 0xcccccccd04087825 */ /* 0x000fe200078e00ff */
[----:B------:R-:W-:Y:S02]  /*5c60*/  IADD3.X R17, RZ, RZ, RZ, P0, !PT ;  /* 0x000000ffff117210 */ /* 0x000fe400007fe4ff */
[----:B------:R-:W-:Y:S02]  /*5c70*/  MOV R16, R11 ;  /* 0x0000000b00107202 */ /* 0x000fe40000000f00 */
[----:B------:R-:W-:Y:S02]  /*5c80*/  IADD3 RZ, P1, R9, R10, RZ ;  /* 0x0000000a09ff7210 */ /* 0x000fe40007f3e0ff */
[----:B------:R-:W-:Y:S02]  /*5c90*/  IADD3 R8, R13, R14, RZ ;  /* 0x0000000e0d087210 */ /* 0x000fe40007ffe0ff */
[----:B------:R-:W-:Y:S01]  /*5ca0*/  SHF.L.U32 R13, R6, 0x1, RZ ;  /* 0x00000001060d7819 */ /* 0x000fe200000006ff */
[----:B------:R-:W-:Y:S01]  /*5cb0*/  IMAD.WIDE.U32.X R16, R3, -0x33333334, R16, P1 ;  /* 0xcccccccc03107825 */ /* 0x000fe200008e0410 */
[----:B------:R-:W-:-:S02]  /*5cc0*/  ISETP.LT.U32.AND P0, PT, R40, 0x4, PT ;  /* 0x000000042800780c */ /* 0x000fc40003f01070 */
[----:B------:R-:W-:Y:S01]  /*5cd0*/  LOP3.LUT R12, R12, 0x780, RZ, 0xc0, !PT ;  /* 0x000007800c0c7812 */ /* 0x000fe200078ec0ff */
[----:B------:R-:W-:Y:S01]  /*5ce0*/  IMAD.WIDE.U32 R14, R8, -0x33333333, RZ ;  /* 0xcccccccd080e7825 */ /* 0x000fe200078e00ff */
[----:B------:R-:W-:Y:S02]  /*5cf0*/  LOP3.LUT R11, R13, 0x1e, RZ, 0xc0, !PT ;  /* 0x0000001e0d0b7812 */ /* 0x000fe400078ec0ff */
[----:B------:R-:W-:Y:S02]  /*5d00*/  IADD3 R9, R2, 0x28, RZ ;  /* 0x0000002802097810 */ /* 0x000fe40007ffe0ff */
[----:B------:R-:W-:Y:S02]  /*5d10*/  ISETP.LT.AND.EX P0, PT, R41, RZ, PT, P0 ;  /* 0x000000ff2900720c */ /* 0x000fe40003f01300 */
[----:B------:R-:W-:Y:S02]  /*5d20*/  SHF.R.U64 R23, R16, 0x3, R17 ;  /* 0x0000000310177819 */ /* 0x000fe40000001211 */
[----:B------:R-:W-:-:S02]  /*5d30*/  IADD3 R13, R12, UR6, RZ ;  /* 0x000000060c0d7c10 */ /* 0x000fc4000fffe0ff */
[-C--:B------:R-:W-:Y:S02]  /*5d40*/  LOP3.LUT R10, R2, R11.reuse, RZ, 0x3c, !PT ;  /* 0x0000000b020a7212 */ /* 0x080fe400078e3cff */
[-C--:B------:R-:W-:Y:S02]  /*5d50*/  LOP3.LUT R12, R0, R11.reuse, RZ, 0x3c, !PT ;  /* 0x0000000b000c7212 */ /* 0x080fe400078e3cff */
[----:B------:R-:W-:Y:S02]  /*5d60*/  LOP3.LUT R18, R9, R11, RZ, 0x3c, !PT ;  /* 0x0000000b09127212 */ /* 0x000fe400078e3cff */
[----:B------:R-:W-:Y:S02]  /*5d70*/  SEL R16, R40, 0x4, P0 ;  /* 0x0000000428107807 */ /* 0x000fe40000000000 */
[----:B------:R-:W-:Y:S02]  /*5d80*/  SEL R17, R41, RZ, P0 ;  /* 0x000000ff29117207 */ /* 0x000fe40000000000 */
[----:B------:R-:W-:-:S02]  /*5d90*/  LEA.HI R24, R15, 0x1, RZ, 0x1c ;  /* 0x000000010f187811 */ /* 0x000fc400078fe0ff */
[C---:B------:R-:W-:Y:S02]  /*5da0*/  IADD3 R20, P0, R5.reuse, 0xa, RZ ;  /* 0x0000000a05147810 */ /* 0x040fe40007f1e0ff */
[C---:B------:R-:W-:Y:S02]  /*5db0*/  IADD3 R19, P1, R5.reuse, 0x14, RZ ;  /* 0x0000001405137810 */ /* 0x040fe40007f3e0ff */
[----:B------:R-:W-:Y:S02]  /*5dc0*/  IADD3 R39, P2, R5, 0x1e, RZ ;  /* 0x0000001e05277810 */ /* 0x000fe40007f5e0ff */
[----:B------:R-:W-:Y:S02]  /*5dd0*/  IADD3 R23, R23, 0x1, RZ ;  /* 0x0000000117177810 */ /* 0x000fe40007ffe0ff */
[-C--:B------:R-:W-:Y:S02]  /*5de0*/  LEA R10, R10, R13.reuse, 0x2 ;  /* 0x0000000d0a0a7211 */ /* 0x080fe400078e10ff */
[----:B------:R-:W-:-:S02]  /*5df0*/  LEA R12, R12, R13, 0x2 ;  /* 0x0000000d0c0c7211 */ /* 0x000fc400078e10ff */
[----:B------:R-:W-:Y:S02]  /*5e00*/  LEA R13, R18, R13, 0x2 ;  /* 0x0000000d120d7211 */ /* 0x000fe400078e10ff */
[----:B------:R-:W-:Y:S02]  /*5e10*/  SHF.L.U64.HI R17, R16, 0x5, R17 ;  /* 0x0000000510117819 */ /* 0x000fe40000010211 */
[C---:B------:R-:W-:Y:S02]  /*5e20*/  LOP3.LUT R21, R6.reuse, 0x1f, RZ, 0xc0, !PT ;  /* 0x0000001f06157812 */ /* 0x040fe400078ec0ff */
[----:B------:R-:W-:Y:S02]  /*5e30*/  LOP3.LUT R40, R6, 0xf, RZ, 0xc0, !PT ;  /* 0x0000000f06287812 */ /* 0x000fe400078ec0ff */
[----:B------:R-:W-:Y:S02]  /*5e40*/  IADD3 R18, R2, 0x3c, RZ ;  /* 0x0000003c02127810 */ /* 0x000fe40007ffe0ff */
[----:B------:R-:W-:-:S02]  /*5e50*/  SHF.L.U32 R16, R16, 0x5, RZ ;  /* 0x0000000510107819 */ /* 0x000fc400000006ff */
[----:B------:R-:W-:Y:S02]  /*5e60*/  IADD3.X R15, RZ, RZ, RZ, P0, !PT ;  /* 0x000000ffff0f7210 */ /* 0x000fe400007fe4ff */
[----:B------:R-:W-:Y:S02]  /*5e70*/  IADD3.X R14, RZ, RZ, RZ, P1, !PT ;  /* 0x000000ffff0e7210 */ /* 0x000fe40000ffe4ff */
[----:B------:R-:W-:Y:S02]  /*5e80*/  IADD3.X R38, RZ, RZ, RZ, P2, !PT ;  /* 0x000000ffff267210 */ /* 0x000fe400017fe4ff */
[----:B------:R-:W-:Y:S02]  /*5e90*/  LOP3.LUT R24, R24, 0x3, RZ, 0xc0, !PT ;  /* 0x0000000318187812 */ /* 0x000fe400078ec0ff */
[----:B------:R-:W-:-:S07]  /*5ea0*/  LOP3.LUT R23, R23, 0x3, RZ, 0xc0, !PT ;  /* 0x0000000317177812 */ /* 0x000fce00078ec0ff */
.L_x_1440:
[----:B------:R-:W-:Y:S01]  /*5eb0*/  ISETP.GT.U32.AND P0, PT, R16, R5, PT ;  /* 0x000000051000720c */ /* 0x000fe20003f04070 */
[----:B------:R-:W-:Y:S01]  /*5ec0*/  BSSY B0, `(.L_x_1424) ;  /* 0x00000a7000007945 */ /* 0x000fe20003800000 */
[----:B0---4-:R-:W-:Y:S01]  /*5ed0*/  HFMA2.MMA R25, -RZ, RZ, 0, 0 ;  /* 0x00000000ff197435 */ /* 0x011fe200000001ff */
[----:B-123--:R-:W-:Y:S02]  /*5ee0*/  MOV R30, RZ ;  /* 0x000000ff001e7202 */ /* 0x00efe40000000f00 */
[----:B------:R-:W-:-:S13]  /*5ef0*/  ISETP.GT.AND.EX P0, PT, R17, RZ, PT, P0 ;  /* 0x000000ff1100720c */ /* 0x000fda0003f04300 */
        /* <DEDUP_REMOVED lines=37> */
.L_x_1427:
[----:B------:R-:W-:Y:S05]  /*6150*/  BSYNC B1 ;  /* 0x0000000000017941 */ /* 0x000fea0003800000 */
.L_x_1426:
[----:B------:R-:W-:Y:S05]  /*6160*/  @!P0 BRA `(.L_x_1425) ;  /* 0x0000000400f08947 */ /* 0x000fea0003800000 */
[----:B------:R-:W-:Y:S01]  /*6170*/  SHF.L.U64.HI R29, R26, 0x1, R27 ;  /* 0x000000011a1d7819 */ /* 0x000fe2000001021b */
[----:B------:R-:W-:Y:S01]  /*6180*/  IMAD R27, R66, 0x280, RZ ;  /* 0x00000280421b7824 */ /* 0x000fe200078e02ff */
[----:B------:R-:W-:Y:S01]  /*6190*/  SHF.L.U32 R28, R26, 0x1, RZ ;  /* 0x000000011a1c7819 */ /* 0x000fe200000006ff */
[----:B------:R-:W-:Y:S01]  /*61a0*/  BSSY B1, `(.L_x_1428) ;  /* 0x0000045000017945 */ /* 0x000fe20003800000 */
[----:B------:R-:W-:-:S03]  /*61b0*/  IADD3 R26, P0, -R67, R16, RZ ;  /* 0x00000010431a7210 */ /* 0x000fc60007f1e1ff */
[----:B------:R-:W-:Y:S01]  /*61c0*/  IMAD.WIDE.U32 R28, R67, 0x280, R28 ;  /* 0x00000280431c7825 */ /* 0x000fe200078e001c */
[----:B------:R-:W-:Y:S02]  /*61d0*/  ISETP.GT.U32.AND P1, PT, R26, 0x78, PT ;  /* 0x000000781a00780c */ /* 0x000fe40003f24070 */
[----:B------:R-:W-:Y:S02]  /*61e0*/  IADD3.X R31, ~R66, R17, RZ, P0, !PT ;  /* 0x00000011421f7210 */ /* 0x000fe400007fe5ff */
[----:B------:R-:W-:Y:S02]  /*61f0*/  IADD3 R27, R29, R27, RZ ;  /* 0x0000001b1d1b7210 */ /* 0x000fe40007ffe0ff */
[----:B------:R-:W-:Y:S02]  /*6200*/  ISETP.GT.AND.EX P1, PT, R31, RZ, PT, P1 ;  /* 0x000000ff1f00720c */ /* 0x000fe40003f24310 */
[----:B------:R-:W-:-:S04]  /*6210*/  LEA R26, P0, R28, UR4, 0x2 ;  /* 0x000000041c1a7c11 */ /* 0x000fc8000f8010ff */
[----:B------:R-:W-:Y:S02]  /*6220*/  LEA.HI.X R27, R28, UR5, R27, 0x2, P0 ;  /* 0x000000051c1b7c11 */ /* 0x000fe400080f141b */
[----:B------:R-:W-:-:S05]  /*6230*/  PLOP3.LUT P0, PT, PT, PT, PT, 0x80, 0x0 ;  /* 0x000000000000781c */ /* 0x000fca0003f0f070 */
[----:B------:R-:W-:Y:S08]  /*6240*/  @!P1 BRA `(.L_x_1429) ;  /* 0x0000000000e89947 */ /* 0x000ff00003800000 */
[----:B------:R-:W-:Y:S02]  /*6250*/  IADD3 R31, P1, R16, -0x78, RZ ;  /* 0xffffff88101f7810 */ /* 0x000fe40007f3e0ff */
[----:B------:R-:W-:Y:S02]  /*6260*/  PLOP3.LUT P0, PT, PT, PT, PT, 0x8, 0x0 ;  /* 0x000000000000781c */ /* 0x000fe40003f0e170 */
[----:B------:R-:W-:-:S11]  /*6270*/  IADD3.X R41, R17, -0x1, RZ, P1, !PT ;  /* 0xffffffff11297810 */ /* 0x000fd60000ffe4ff */
.L_x_1430:
        /* <DEDUP_REMOVED lines=55> */
.L_x_1429:
[----:B------:R-:W-:Y:S05]  /*65f0*/  BSYNC B1 ;  /* 0x0000000000017941 */ /* 0x000fea0003800000 */
.L_x_1428:
        /* <DEDUP_REMOVED lines=35> */
.L_x_1432:
[----:B------:R-:W-:Y:S05]  /*6830*/  BSYNC B1 ;  /* 0x0000000000017941 */ /* 0x000fea0003800000 */
.L_x_1431:
        /* <DEDUP_REMOVED lines=15> */
.L_x_1425:
[----:B------:R-:W-:Y:S05]  /*6930*/  BSYNC B0 ;  /* 0x0000000000007941 */ /* 0x000fea0003800000 */
.L_x_1424:
        /* <DEDUP_REMOVED lines=16> */
[----:B------:R-:W-:Y:S02]  /*6a40*/  MOV R32, 0xffff ;  /* 0x0000ffff00207802 */ /* 0x000fe40000000f00 */
[----:B------:R-:W-:Y:S02]  /*6a50*/  MOV R31, 0xffff ;  /* 0x0000ffff001f7802 */ /* 0x000fe40000000f00 */
[----:B------:R-:W-:Y:S01]  /*6a60*/  MOV R33, 0xffff ;  /* 0x0000ffff00217802 */ /* 0x000fe20000000f00 */
[----:B-1----:R-:W1:Y:S01]  /*6a70*/  SHFL.BFLY PT, R28, R25, 0x8, 0x101f ;  /* 0x0d101f00191c7f89 */ /* 0x002e6200000e0000 */
[----:B------:R-:W-:Y:S02]  /*6a80*/  MOV R34, 0xffff ;  /* 0x0000ffff00227802 */ /* 0x000fe40000000f00 */
[----:B------:R-:W-:Y:S01]  /*6a90*/  MOV R36, 0xffff ;  /* 0x0000ffff00247802 */ /* 0x000fe20000000f00 */
[----:B--2---:R-:W2:Y:S01]  /*6aa0*/  SHFL.BFLY PT, R27, R26, 0x8, 0x101f ;  /* 0x0d101f001a1b7f89 */ /* 0x004ea200000e0000 */
[----:B------:R-:W-:-:S02]  /*6ab0*/  MOV R35, 0xffff ;  /* 0x0000ffff00237802 */ /* 0x000fc40000000f00 */
[----:B------:R-:W-:Y:S01]  /*6ac0*/  MOV R37, 0xffff ;  /* 0x0000ffff00257802 */ /* 0x000fe20000000f00 */
        /* <DEDUP_REMOVED lines=14> */
.L_x_1449:
        /* <DEDUP_REMOVED lines=20> */
[----:B------:R-:W-:Y:S02]  /*6cf0*/  MOV R36, 0xffff ;  /* 0x0000ffff00247802 */ /* 0x000fe40000000f00 */
[----:B------:R-:W-:Y:S02]  /*6d00*/  MOV R35, 0xffff ;  /* 0x0000ffff00237802 */ /* 0x000fe40000000f00 */
[----:B------:R-:W-:Y:S01]  /*6d10*/  MOV R37, 0xffff ;  /* 0x0000ffff00257802 */ /* 0x000fe20000000f00 */
[----:B---3--:R-:W3:Y:S01]  /*6d20*/  SHFL.BFLY PT, R32, R25, 0x8, 0x101f ;  /* 0x0d101f0019207f89 */ /* 0x008ee200000e0000 */
[----:B------:R-:W-:Y:S02]  /*6d30*/  MOV R42, 0xffff ;  /* 0x0000ffff002a7802 */ /* 0x000fe40000000f00 */
[----:B------:R-:W-:Y:S01]  /*6d40*/  MOV R44, 0xffff ;  /* 0x0000ffff002c7802 */ /* 0x000fe20000000f00 */
[----:B--2---:R-:W2:Y:S01]  /*6d50*/  SHFL.BFLY PT, R31, R30, 0x8, 0x101f ;  /* 0x0d101f001e1f7f89 */ /* 0x004ea200000e0000 */
[----:B------:R-:W-:-:S02]  /*6d60*/  MOV R41, 0xffff ;  /* 0x0000ffff00297802 */ /* 0x000fc40000000f00 */
[----:B------:R-:W-:Y:S01]  /*6d70*/  MOV R43, 0xffff ;  /* 0x0000ffff002b7802 */ /* 0x000fe20000000f00 */
[----:B---3--:R-:W-:Y:S01]  /*6d80*/  FADD.FTZ R32, R32, R25 ;  /* 0x0000001920207221 */ /* 0x008fe20000010000 */
[----:B--2---:R-:W-:-:S04]  /*6d90*/  FADD.FTZ R31, R31, R30 ;  /* 0x0000001e1f1f7221 */ /* 0x004fc80000010000 */
        /* <DEDUP_REMOVED lines=12> */
.L_x_1459:
        /* <DEDUP_REMOVED lines=15> */
[----:B------:R-:W-:Y:S02]  /*6f50*/  MOV R36, 0xffff ;  /* 0x0000ffff00247802 */ /* 0x000fe40000000f00 */
[----:B------:R-:W-:Y:S02]  /*6f60*/  MOV R35, 0xffff ;  /* 0x0000ffff00237802 */ /* 0x000fe40000000f00 */
[----:B------:R-:W-:Y:S01]  /*6f70*/  MOV R37, 0xffff ;  /* 0x0000ffff00257802 */ /* 0x000fe20000000f00 */
[----:B----4-:R-:W4:Y:S01]  /*6f80*/  SHFL.BFLY PT, R32, R25, 0x8, 0x101f ;  /* 0x0d101f0019207f89 */ /* 0x010f2200000e0000 */
[----:B------:R-:W-:Y:S02]  /*6f90*/  MOV R42, 0xffff ;  /* 0x0000ffff002a7802 */ /* 0x000fe40000000f00 */
[----:B------:R-:W-:Y:S01]  /*6fa0*/  MOV R44, 0xffff ;  /* 0x0000ffff002c7802 */ /* 0x000fe20000000f00 */
[----:B---3--:R-:W3:Y:S01]  /*6fb0*/  SHFL.BFLY PT, R31, R30, 0x8, 0x101f ;  /* 0x0d101f001e1f7f89 */ /* 0x008ee200000e0000 */
[----:B------:R-:W-:-:S02]  /*6fc0*/  MOV R41, 0xffff ;  /* 0x0000ffff00297802 */ /* 0x000fc40000000f00 */
        /* <DEDUP_REMOVED lines=15> */
.L_x_1469:
[----:B0-----:R-:W-:Y:S01]  /*70c0*/  FADD.FTZ R30, R25, R30 ;  /* 0x0000001e191e7221 */ /* 0x001fe20000010000 */
[----:B------:R-:W-:-:S04]  /*70d0*/  @!P1 F2FP.BF16.F32.PACK_AB R25, RZ, R35 ;  /* 0x00000023ff19923e */ /* 0x000fc800000010ff */
[----:B------:R-:W-:Y:S02]  /*70e0*/  PRMT R31, R25, 0x7610, R31 ;  /* 0x00007610191f7816 */ /* 0x000fe4000000001f */
[----:B------:R-:W-:Y:S02]  /*70f0*/  @!P1 F2FP.BF16.F32.PACK_AB R30, RZ, R30 ;  /* 0x0000001eff1e923e */ /* 0x000fe400000010ff */
[----:B------:R-:W-:Y:S01]  /*7100*/  MOV R25, R18 ;  /* 0x0000001200197202 */ /* 0x000fe20000000f00 */
[----:B------:R3:W-:Y:S04]  /*7110*/  @!P1 STG.E.U16 desc[UR8][R26.64+0x50], R31 ;  /* 0x0000501f1a009986 */ /* 0x0007e8000c101508 */
[----:B------:R3:W-:Y:S02]  /*7120*/  @!P1 STG.E.U16 desc[UR8][R28.64+0x50], R30 ;  /* 0x0000501e1c009986 */ /* 0x0007e4000c101508 */
.L_x_1435:
[----:B------:R-:W-:Y:S05]  /*7130*/  BSYNC B0 ;  /* 0x0000000000007941 */ /* 0x000fea0003800000 */
.L_x_1434:
        /* <DEDUP_REMOVED lines=12> */
[----:B------:R-:W-:Y:S01]  /*7200*/  HFMA2.MMA R41, -RZ, RZ, 0, 0 ;  /* 0x00000000ff297435 */ /* 0x000fe200000001ff */
[----:B------:R-:W-:Y:S02]  /*7210*/  @!P0 IADD3 R30, R25, 0x14, RZ ;  /* 0x00000014191e8810 */ /* 0x000fe40007ffe0ff */
[----:B------:R-:W-:Y:S02]  /*7220*/  CS2R R34, SRZ ;  /* 0x0000000000227805 */ /* 0x000fe4000001ff00 */
[----:B------:R-:W-:Y:S02]  /*7230*/  @!P0 LEA R29, R40, UR6, 0x7 ;  /* 0x00000006281d8c11 */ /* 0x000fe4000f8e38ff */
[----:B------:R-:W-:Y:S02]  /*7240*/  @!P0 LOP3.LUT R28, R28, R11, RZ, 0x3c, !PT ;  /* 0x0000000b1c1c8212 */ /* 0x000fe400078e3cff */
[----:B------:R-:W-:-:S02]  /*7250*/  @!P0 LEA R31, R40, UR6, 0x7 ;  /* 0x00000006281f8c11 */ /* 0x000fc4000f8e38ff */
[----:B------:R-:W-:Y:S02]  /*7260*/  @!P0 LOP3.LUT R30, R30, R11, RZ, 0x3c, !PT ;  /* 0x0000000b1e1e8212 */ /* 0x000fe400078e3cff */
        /* <DEDUP_REMOVED lines=8> */
[----:B------:R-:W-:Y:S01]  /*72f0*/  @!P0 LEA R46, R46, R45, 0x2 ;  /* 0x0000002d2e2e8211 */ /* 0x000fe200078e10ff */
[----:B------:R5:W0:Y:S01]  /*7300*/  @!P0 LDS R32, [R30] ;  /* 0x000000001e208984 */ /* 0x000a220000000800 */
[----:B------:R-:W-:Y:S01]  /*7310*/  MOV R42, RZ ;  /* 0x000000ff002a7202 */ /* 0x000fe20000000f00 */
[----:B------:R-:W-:Y:S01]  /*7320*/  HFMA2.MMA R45, -RZ, RZ, 0, 0 ;  /* 0x00000000ff2d7435 */ /* 0x000fe200000001ff */
[----:B------:R-:W-:Y:S01]  /*7330*/  MOV R49, 0xffff ;  /* 0x0000ffff00317802 */ /* 0x000fe20000000f00 */
[----:B------:R-:W-:Y:S01]  /*7340*/  @!P0 LDS R43, [R28+0x500] ;  /* 0x000500001c2b8984 */ /* 0x000fe20000000800 */
[----:B------:R-:W-:Y:S02]  /*7350*/  MOV R50, 0xffff ;  /* 0x0000ffff00327802 */ /* 0x000fe40000000f00 */
[----:B------:R-:W-:Y:S01]  /*7360*/  MOV R52, 0xffff ;  /* 0x0000ffff00347802 */ /* 0x000fe20000000f00 */
[----:B------:R-:W-:Y:S01]  /*7370*/  @!P0 LDS R48, [R46+0x500] ;  /* 0x000500002e308984 */ /* 0x000fe20000000800 */
[----:B-----5:R-:W-:-:S02]  /*7380*/  MOV R30, 0xffff ;  /* 0x0000ffff001e7802 */ /* 0x020fc40000000f00 */
[----:B------:R-:W-:Y:S01]  /*7390*/  MOV R51, 0xffff ;  /* 0x0000ffff00337802 */ /* 0x000fe20000000f00 */
[----:B------:R5:W-:Y:S01]  /*73a0*/  @!P0 LDS R47, [R46] ;  /* 0x000000002e2f8984 */ /* 0x000be20000000800 */
[----:B------:R-:W-:-:S03]  /*73b0*/  IADD3 R25, R25, R22, RZ ;  /* 0x0000001619197210 */ /* 0x000fc60007ffe0ff */
[----:B---3--:R-:W3:Y:S01]  /*73c0*/  SHFL.BFLY PT, R28, R27, 0x8, 0x101f ;  /* 0x0d101f001b1c7f89 */ /* 0x008ee200000e0000 */
[----:B-----5:R-:W-:Y:S02]  /*73d0*/  MOV R46, RZ ;  /* 0x000000ff002e7202 */ /* 0x020fe40000000f00 */
[----:B-1----:R-:W-:Y:S02]  /*73e0*/  @!P0 MOV R41, R29 ;  /* 0x0000001d00298202 */ /* 0x002fe40000000f00 */
        /* <DEDUP_REMOVED lines=102> */
.L_x_1503:
[----:B-12---:R-:W-:Y:S01]  /*7a50*/  FADD.FTZ R30, R46, R25 ;  /* 0x000000192e1e7221 */ /* 0x006fe20000010000 */
[----:B------:R-:W-:-:S04]  /*7a60*/  @!P0 F2FP.BF16.F32.PACK_AB R25, RZ, R34 ;  /* 0x00000022ff19823e */ /* 0x000fc800000010ff */
[----:B------:R-:W-:Y:S01]  /*7a70*/  @!P0 F2FP.BF16.F32.PACK_AB R30, RZ, R30 ;  /* 0x0000001eff1e823e */ /* 0x000fe200000010ff */
[----:B------:R4:W-:Y:S04]  /*7a80*/  @!P0 STG.E.U16 desc[UR8][R26.64+0x78], R25 ;  /* 0x000078191a008986 */ /* 0x0009e8000c101508 */
[----:B------:R4:W-:Y:S02]  /*7a90*/  @!P0 STG.E.U16 desc[UR8][R28.64+0x78], R30 ;  /* 0x0000781e1c008986 */ /* 0x0009e4000c101508 */
.L_x_1433:
[----:B------:R-:W-:Y:S05]  /*7aa0*/  WARPSYNC.ALL ;  /* 0x0000000000007948 */ /* 0x000fea0003800000 */
[----:B------:R-:W-:Y:S01]  /*7ab0*/  BAR.SYNC.DEFER_BLOCKING 0x0 ;  /* 0x0000000000007b1d */ /* 0x000fe20000010000 */
[C---:B------:R-:W-:Y:S02]  /*7ac0*/  ISETP.GE.AND P0, PT, R22.reuse, -0xec0, PT ;  /* 0xfffff1401600780c */ /* 0x040fe40003f06270 */
[----:B------:R-:W-:-:S11]  /*7ad0*/  IADD3 R22, R22, 0x1000, RZ ;  /* 0x0000100016167810 */ /* 0x000fd60007ffe0ff */
[----:B------:R-:W-:Y:S05]  /*7ae0*/  @!P0 BRA `(.L_x_1440) ;  /* 0xffffffe000f08947 */ /* 0x000fea000383ffff */
[----:B------:R-:W-:Y:S05]  /*7af0*/  EXIT ;  /* 0x000000000000794d */ /* 0x000fea0003800000 */
.L_x_1436:
[----:B-1----:R-:W-:Y:S02]  /*7b00*/  MOV R52, R25 ;  /* 0x0000001900347202 */ /* 0x002fe40000000f00 */
[----:B------:R-:W-:Y:S02]  /*7b10*/  MOV R53, 0x8 ;  /* 0x0000000800357802 */ /* 0x000fe40000000f00 */
[----:B------:R-:W-:Y:S02]  /*7b20*/  MOV R54, 0x101f ;  /* 0x0000101f00367802 */ /* 0x000fe40000000f00 */
[----:B------:R-:W-:-:S07]  /*7b30*/  MOV R51, 0xffff ;  /* 0x0000ffff00337802 */ /* 0x000fce0000000f00 */
[----:B0-2---:R-:W-:Y:S05]  /*7b40*/  WARPSYNC.COLLECTIVE R51, `(.L_x_1441) ;  /* 0x0000000033087348 */ /* 0x005fea0003c00000 */
[----:B------:R1:W3:Y:S02]  /*7b50*/  SHFL.BFLY P2, R49, R52, R53, R54 ;  /* 0x0c00003534317389 */ /* 0x0002e40000040036 */
[----:B0123--:R-:W-:Y:S01]  /*7b60*/  ENDCOLLECTIVE ;  /* 0x000000000000791b */ /* 0x00ffe20003800000 */
.L_x_1441:
[----:B------:R-:W-:Y:S02]  /*7b70*/  MOV R52, R26 ;  /* 0x0000001a00347202 */ /* 0x000fe40000000f00 */
[----:B------:R-:W-:-:S07]  /*7b80*/  MOV R28, R49 ;  /* 0x00000031001c7202 */ /* 0x000fce0000000f00 */
[----:B------:R-:W-:Y:S05]  /*7b90*/  WARPSYNC.COLLECTIVE R51, `(.L_x_1442) ;  /* 0x0000000033087348 */ /* 0x000fea0003c00000 */
[----:B------:R0:W1:Y:S02]  /*7ba0*/  SHFL.BFLY P2, R49, R52, R53, R54 ;  /* 0x0c00003534317389 */ /* 0x0000640000040036 */
[----:B01----:R-:W-:Y:S01]  /*7bb0*/  ENDCOLLECTIVE ;  /* 0x000000000000791b */ /* 0x003fe20003800000 */
.L_x_1442:
[----:B------:R-:W-:-:S05]  /*7bc0*/  FADD.FTZ R28, R28, R25 ;  /* 0x000000191c1c7221 */ /* 0x000fca0000010000 */
[----:B------:R-:W-:Y:S02]  /*7bd0*/  MOV R52, R28 ;  /* 0x0000001c00347202 */ /* 0x000fe40000000f00 */
[----:B------:R-:W-:Y:S02]  /*7be0*/  MOV R53, 0x4 ;  /* 0x0000000400357802 */ /* 0x000fe40000000f00 */
[----:B------:R-:W-:-:S07]  /*7bf0*/  MOV R27, R49 ;  /* 0x00000031001b7202 */ /* 0x000fce0000000f00 */
[----:B------:R-:W-:Y:S05]  /*7c00*/  WARPSYNC.COLLECTIVE R51, `(.L_x_1443) ;  /* 0x0000000033087348 */ /* 0x000fea0003c00000 */
[----:B------:R0:W1:Y:S02]  /*7c10*/  SHFL.BFLY P2, R49, R52, R53, R54 ;  /* 0x0c00003534317389 */ /* 0x0000640000040036 */
[----:B01----:R-:W-:Y:S01]  /*7c20*/  ENDCOLLECTIVE ;  /* 0x000000000000791b */ /* 0x003fe20003800000 */
.L_x_1443:
[----:B------:R-:W-:-:S05]  /*7c30*/  FADD.FTZ R27, R27, R26 ;  /* 0x0000001a1b1b7221 */ /* 0x000fca0000010000 */
[----:B------:R-:W-:Y:S02]  /*7c40*/  MOV R52, R27 ;  /* 0x0000001b00347202 */ /* 0x000fe40000000f00 */
[----:B------:R-:W-:-:S07]  /*7c50*/  MOV R29, R49 ;  /* 0x00000031001d7202 */ /* 0x000fce0000000f00 */
[----:B------:R-:W-:Y:S05]  /*7c60*/  WARPSYNC.COLLECTIVE R51, `(.L_x_1444) ;  /* 0x0000000033087348 */ /* 0x000fea0003c00000 */
[----:B------:R0:W1:Y:S02]  /*7c70*/  SHFL.BFLY P2, R49, R52, R53, R54 ;  /* 0x0c00003534317389 */ /* 0x0000640000040036 */
[----:B01----:R-:W-:Y:S01]  /*7c80*/  ENDCOLLECTIVE ;  /* 0x000000000000791b */ /* 0x003fe20003800000 */
.L_x_1444:
[----:B------:R-:W-:-:S05]  /*7c90*/  FADD.FTZ R29, R28, R29 ;  /* 0x0000001d1c1d7221 */ /* 0x000fca0000010000 */
[----:B------:R-:W-:Y:S02]  /*7ca0*/  MOV R52, R29 ;  /* 0x0000001d00347202 */ /* 0x000fe40000000f00 */
[----:B------:R-:W-:Y:S02]  /*7cb0*/  MOV R53, 0x2 ;  /* 0x0000000200357802 */ /* 0x000fe40000000f00 */
[----:B------:R-:W-:-:S07]  /*7cc0*/  MOV R30, R49 ;  /* 0x00000031001e7202 */ /* 0x000fce0000000f00 */
[----:B------:R-:W-:Y:S05]  /*7cd0*/  WARPSYNC.COLLECTIVE R51, `(.L_x_1445) ;  /* 0x0000000033087348 */ /* 0x000fea0003c00000 */
[----:B------:R0:W1:Y:S02]  /*7ce0*/  SHFL.BFLY P2, R49, R52, R53, R54 ;  /* 0x0c00003534317389 */ /* 0x0000640000040036 */
[----:B01----:R-:W-:Y:S01]  /*7cf0*/  ENDCOLLECTIVE ;  /* 0x000000000000791b */ /* 0x003fe20003800000 */
.L_x_1445:
[----:B------:R-:W-:-:S05]  /*7d00*/  FADD.FTZ R30, R27, R30 ;  /* 0x0000001e1b1e7221 */ /* 0x000fca0000010000 */
[----:B------:R-:W-:Y:S02]  /*7d10*/  MOV R52, R30 ;  /* 0x0000001e00347202 */ /* 0x000fe40000000f00 */
[----:B------:R-:W-:-:S07]  /*7d20*/  MOV R32, R49 ;  /* 0x0000003100207202 */ /* 0x000fce0000000f00 */
[----:B------:R-:W-:Y:S05]  /*7d30*/  WARPSYNC.COLLECTIVE R51, `(.L_x_1446) ;  /* 0x0000000033087348 */ /* 0x000fea0003c00000 */
[----:B------:R0:W1:Y:S02]  /*7d40*/  SHFL.BFLY P2, R49, R52, R53, R54 ;  /* 0x0c00003534317389 */ /* 0x0000640000040036 */
[----:B01----:R-:W-:Y:S01]  /*7d50*/  ENDCOLLECTIVE ;  /* 0x000000000000791b */ /* 0x003fe20003800000 */
.L_x_1446:
[----:B------:R-:W-:-:S05]  /*7d60*/  FADD.FTZ R32, R29, R32 ;  /* 0x000000201d207221 */ /* 0x000fca0000010000 */
[----:B------:R-:W-:Y:S02]  /*7d70*/  MOV R52, R32 ;  /* 0x0000002000347202 */ /* 0x000fe40000000f00 */
[----:B------:R-:W-:Y:S02]  /*7d80*/  MOV R53, 0x1 ;  /* 0x0000000100357802 */ /* 0x000fe40000000f00 */
[----:B------:R-:W-:-:S07]  /*7d90*/  MOV R25, R49 ;  /* 0x0000003100197202 */ /* 0x000fce0000000f00 */
[----:B------:R-:W-:Y:S05]  /*7da0*/  WARPSYNC.COLLECTIVE R51, `(.L_x_1447) ;  /* 0x0000000033087348 */ /* 0x000fea0003c00000 */
[----:B------:R0:W1:Y:S02]  /*7db0*/  SHFL.BFLY P2, R49, R52, R53, R54 ;  /* 0x0c00003534317389 */ /* 0x0000640000040036 */
[----:B01----:R-:W-:Y:S01]  /*7dc0*/  ENDCOLLECTIVE ;  /* 0x000000000000791b */ /* 0x003fe20003800000 */
.L_x_1447:
[----:B------:R-:W-:-:S05]  /*7dd0*/  FADD.FTZ R25, R30, R25 ;  /* 0x000000191e197221 */ /* 0x000fca0000010000 */
[----:B------:R-:W-:Y:S02]  /*7de0*/  MOV R52, R25 ;  /* 0x0000001900347202 */ /* 0x000fe40000000f00 */
[----:B------:R-:W-:-:S07]  /*7df0*/  MOV R31, R49 ;  /* 0x00000031001f7202 */ /* 0x000fce0000000f00 */
[----:B------:R-:W-:Y:S05]  /*7e00*/  WARPSYNC.COLLECTIVE R51, `(.L_x_1448) ;  /* 0x0000000033087348 */ /* 0x000fea0003c00000 */
[----:B------:R0:W1:Y:S02]  /*7e10*/  SHFL.BFLY P2, R49, R52, R53, R54 ;  /* 0x0c00003534317389 */ /* 0x0000640000040036 */
[----:B01----:R-:W-:Y:S01]  /*7e20*/  ENDCOLLECTIVE ;  /* 0x000000000000791b */ /* 0x003fe20003800000 */
.L_x_1448:
[----:B------:R-:W-:Y:S01]  /*7e30*/  FADD.FTZ R31, R32, R31 ;  /* 0x0000001f201f7221 */ /* 0x000fe20000010000 */
[----:B------:R-:W-:Y:S01]  /*7e40*/  MOV R34, R49 ;  /* 0x0000003100227202 */ /* 0x000fe20000000f00 */
[----:B------:R-:W-:Y:S06]  /*7e50*/  BRA `(.L_x_1449) ;  /* 0xffffffec00547947 */ /* 0x000fec000383ffff */
.L_x_1437:
[----:B------:R-:W-:Y:S01]  /*7e60*/  BSSY B1, `(.L_x_1450) ;  /* 0x0000008000017945 */ /* 0x000fe20003800000 */
[----:B---3--:R-:W-:Y:S02]  /*7e70*/  MOV R52, R25 ;  /* 0x0000001900347202 */ /* 0x008fe40000000f00 */
[----:B------:R-:W-:Y:S02]  /*7e80*/  MOV R53, 0x8 ;  /* 0x0000000800357802 */ /* 0x000fe40000000f00 */
[----:B------:R-:W-:Y:S02]  /*7e90*/  MOV R54, 0x101f ;  /* 0x0000101f00367802 */ /* 0x000fe40000000f00 */
[----:B------:R-:W-:-:S07]  /*7ea0*/  MOV R51, 0xffff ;  /* 0x0000ffff00337802 */ /* 0x000fce0000000f00 */
[----:B012---:R-:W-:Y:S05]  /*7eb0*/  WARPSYNC.COLLECTIVE R51, `(.L_x_1451) ;  /* 0x0000000033087348 */ /* 0x007fea0003c00000 */
[----:B------:R3:W4:Y:S02]  /*7ec0*/  SHFL.BFLY P2, R49, R52, R53, R54 ;  /* 0x0c00003534317389 */ /* 0x0007240000040036 */
[----:B01234-:R-:W-:Y:S01]  /*7ed0*/  ENDCOLLECTIVE ;  /* 0x000000000000791b */ /* 0x01ffe20003800000 */
.L_x_1451:
[----:B------:R-:W-:Y:S05]  /*7ee0*/  BSYNC B1 ;  /* 0x0000000000017941 */ /* 0x000fea0003800000 */
.L_x_1450:
        /* <DEDUP_REMOVED lines=8> */
.L_x_1452:
[----:B------:R-:W-:Y:S01]  /*7f70*/  FADD.FTZ R32, R32, R25 ;  /* 0x0000001920207221 */ /* 0x000fe20000010000 */
[----:B------:R-:W-:-:S04]  /*7f80*/  HFMA2.MMA R53, -RZ, RZ, 0, 2.384185791015625e-07 ;  /* 0x00000004ff357435 */ /* 0x000fc800000001ff */
[----:B------:R-:W-:Y:S02]  /*7f90*/  MOV R52, R32 ;  /* 0x0000002000347202 */ /* 0x000fe40000000f00 */
[----:B------:R-:W-:-:S07]  /*7fa0*/  MOV R31, R49 ;  /* 0x00000031001f7202 */ /* 0x000fce0000000f00 */
[----:B------:R-:W-:Y:S05]  /*7fb0*/  WARPSYNC.COLLECTIVE R51, `(.L_x_1453) ;  /* 0x0000000033087348 */ /* 0x000fea0003c00000 */
[----:B------:R0:W1:Y:S02]  /*7fc0*/  SHFL.BFLY P2, R49, R52, R53, R54 ;  /* 0x0c00003534317389 */ /* 0x0000640000040036 */
[----:B01----:R-:W-:Y:S01]  /*7fd0*/  ENDCOLLECTIVE ;  /* 0x000000000000791b */ /* 0x003fe20003800000 */
.L_x_1453:
[----:B------:R-:W-:-:S05]  /*7fe0*/  FADD.FTZ R31, R31, R30 ;  /* 0x0000001e1f1f7221 */ /* 0x000fca0000010000 */
[----:B------:R-:W-:Y:S02]  /*7ff0*/  MOV R52, R31 ;  /* 0x0000001f00347202 */ /* 0x000fe40000000f00 */
[----:B------:R-:W-:-:S07]  /*8000*/  MOV R33, R49 ;  /* 0x0000003100217202 */ /* 0x000fce0000000f00 */
[----:B------:R-:W-:Y:S05]  /*8010*/  WARPSYNC.COLLECTIVE R51, `(.L_x_1454) ;  /* 0x0000000033087348 */ /* 0x000fea0003c00000 */
[----:B------:R0:W1:Y:S02]  /*8020*/  SHFL.BFLY P2, R49, R52, R53, R54 ;  /* 0x0c00003534317389 */ /* 0x0000640000040036 */
[----:B01----:R-:W-:Y:S01]  /*8030*/  ENDCOLLECTIVE ;  /* 0x000000000000791b */ /* 0x003fe20003800000 */
.L_x_1454:
[----:B------:R-:W-:Y:S01]  /*8040*/  FADD.FTZ R33, R32, R33 ;  /* 0x0000002120217221 */ /* 0x000fe20000010000 */
[----:B------:R-:W-:-:S04]  /*8050*/  HFMA2.MMA R53, -RZ, RZ, 0, 1.1920928955078125e-07 ;  /* 0x00000002ff357435 */ /* 0x000fc800000001ff */
[----:B------:R-:W-:Y:S02]  /*8060*/  MOV R52, R33 ;  /* 0x0000002100347202 */ /* 0x000fe40000000f00 */
[----:B------:R-:W-:-:S07]  /*8070*/  MOV R34, R49 ;  /* 0x0000003100227202 */ /* 0x000fce0000000f00 */
[----:B------:R-:W-:Y:S05]  /*8080*/  WARPSYNC.COLLECTIVE R51, `(.L_x_1455) ;  /* 0x0000000033087348 */ /* 0x000fea0003c00000 */
[----:B------:R0:W1:Y:S02]  /*8090*/  SHFL.BFLY P2, R49, R52, R53, R54 ;  /* 0x0c00003534317389 */ /* 0x0000640000040036 */
[----:B01----:R-:W-:Y:S01]  /*80a0*/  ENDCOLLECTIVE ;  /* 0x000000000000791b */ /* 0x003fe20003800000 */
.L_x_1455:
[----:B------:R-:W-:-:S05]  /*80b0*/  FADD.FTZ R34, R31, R34 ;  /* 0x000000221f227221 */ /* 0x000fca0000010000 */
[----:B------:R-:W-:Y:S02]  /*80c0*/  MOV R52, R34 ;  /* 0x0000002200347202 */ /* 0x000fe40000000f00 */
[----:B------:R-:W-:-:S07]  /*80d0*/  MOV R36, R49 ;  /* 0x0000003100247202 */ /* 0x000fce0000000f00 */
[----:B------:R-:W-:Y:S05]  /*80e0*/  WARPSYNC.COLLECTIVE R51, `(.L_x_1456) ;  /* 0x0000000033087348 */ /* 0x000fea0003c00000 */
[----:B------:R0:W1:Y:S02]  /*80f0*/  SHFL.BFLY P2, R49, R52, R53, R54 ;  /* 0x0c00003534317389 */ /* 0x0000640000040036 */
[----:B01----:R-:W-:Y:S01]  /*8100*/  ENDCOLLECTIVE ;  /* 0x000000000000791b */ /* 0x003fe20003800000 */
.L_x_1456:
[----:B------:R-:W-:Y:S01]  /*8110*/  FADD.FTZ R36, R33, R36 ;  /* 0x0000002421247221 */ /* 0x000fe20000010000 */
[----:B------:R-:W-:-:S04]  /*8120*/  HFMA2.MMA R53, -RZ, RZ, 0, 5.9604644775390625e-08 ;  /* 0x00000001ff357435 */ /* 0x000fc800000001ff */
[----:B------:R-:W-:Y:S02]  /*8130*/  MOV R52, R36 ;  /* 0x0000002400347202 */ /* 0x000fe40000000f00 */
[----:B------:R-:W-:-:S07]  /*8140*/  MOV R25, R49 ;  /* 0x0000003100197202 */ /* 0x000fce0000000f00 */
[----:B------:R-:W-:Y:S05]  /*8150*/  WARPSYNC.COLLECTIVE R51, `(.L_x_1457) ;  /* 0x0000000033087348 */ /* 0x000fea0003c00000 */
[----:B------:R0:W1:Y:S02]  /*8160*/  SHFL.BFLY P2, R49, R52, R53, R54 ;  /* 0x0c00003534317389 */ /* 0x0000640000040036 */
[----:B01----:R-:W-:Y:S01]  /*8170*/  ENDCOLLECTIVE ;  /* 0x000000000000791b */ /* 0x003fe20003800000 */
.L_x_1457:
[----:B------:R-:W-:-:S05]  /*8180*/  FADD.FTZ R25, R34, R25 ;  /* 0x0000001922197221 */ /* 0x000fca0000010000 */
[----:B------:R-:W-:Y:S02]  /*8190*/  MOV R52, R25 ;  /* 0x0000001900347202 */ /* 0x000fe40000000f00 */
[----:B------:R-:W-:-:S07]  /*81a0*/  MOV R35, R49 ;  /* 0x0000003100237202 */ /* 0x000fce0000000f00 */
[----:B------:R-:W-:Y:S05]  /*81b0*/  WARPSYNC.COLLECTIVE R51, `(.L_x_1458) ;  /* 0x0000000033087348 */ /* 0x000fea0003c00000 */
[----:B------:R0:W1:Y:S02]  /*81c0*/  SHFL.BFLY P2, R49, R52, R53, R54 ;  /* 0x0c00003534317389 */ /* 0x0000640000040036 */
[----:B01----:R-:W-:Y:S01]  /*81d0*/  ENDCOLLECTIVE ;  /* 0x000000000000791b */ /* 0x003fe20003800000 */
.L_x_1458:
[----:B------:R-:W-:Y:S01]  /*81e0*/  FADD.FTZ R35, R36, R35 ;  /* 0x0000002324237221 */ /* 0x000fe20000010000 */
[----:B------:R-:W-:Y:S01]  /*81f0*/  MOV R30, R49 ;  /* 0x00000031001e7202 */ /* 0x000fe20000000f00 */
[----:B------:R-:W-:Y:S06]  /*8200*/  BRA `(.L_x_1459) ;  /* 0xffffffec00147947 */ /* 0x000fec000383ffff */
.L_x_1438:
[----:B------:R-:W-:Y:S01]  /*8210*/  BSSY B1, `(.L_x_1460) ;  /* 0x0000008000017945 */ /* 0x000fe20003800000 */
[----:B----4-:R-:W-:Y:S02]  /*8220*/  MOV R52, R25 ;  /* 0x0000001900347202 */ /* 0x010fe40000000f00 */
[----:B------:R-:W-:Y:S02]  /*8230*/  MOV R53, 0x8 ;  /* 0x0000000800357802 */ /* 0x000fe40000000f00 */
[----:B------:R-:W-:Y:S02]  /*8240*/  MOV R54, 0x101f ;  /* 0x0000101f00367802 */ /* 0x000fe40000000f00 */
[----:B------:R-:W-:-:S07]  /*8250*/  MOV R51, 0xffff ;  /* 0x0000ffff00337802 */ /* 0x000fce0000000f00 */
[----:B0123--:R-:W-:Y:S05]  /*8260*/  WARPSYNC.COLLECTIVE R51, `(.L_x_1461) ;  /* 0x0000000033087348 */ /* 0x00ffea0003c00000 */
[----:B------:R4:W0:Y:S02]  /*8270*/  SHFL.BFLY P2, R49, R52, R53, R54 ;  /* 0x0c00003534317389 */ /* 0x0008240000040036 */
[----:B01234-:R-:W-:Y:S01]  /*8280*/  ENDCOLLECTIVE ;  /* 0x000000000000791b */ /* 0x01ffe20003800000 */
.L_x_1461:
[----:B------:R-:W-:Y:S05]  /*8290*/  BSYNC B1 ;  /* 0x0000000000017941 */ /* 0x000fea0003800000 */
.L_x_1460:
        /* <DEDUP_REMOVED lines=8> */
.L_x_1462:
[----:B------:R-:W-:Y:S01]  /*8320*/  FADD.FTZ R32, R32, R25 ;  /* 0x0000001920207221 */ /* 0x000fe20000010000 */
[----:B------:R-:W-:-:S04]  /*8330*/  HFMA2.MMA R53, -RZ, RZ, 0, 2.384185791015625e-07 ;  /* 0x00000004ff357435 */ /* 0x000fc800000001ff */
[----:B------:R-:W-:Y:S02]  /*8340*/  MOV R52, R32 ;  /* 0x0000002000347202 */ /* 0x000fe40000000f00 */
[----:B------:R-:W-:-:S07]  /*8350*/  MOV R31, R49 ;  /* 0x00000031001f7202 */ /* 0x000fce0000000f00 */
[----:B------:R-:W-:Y:S05]  /*8360*/  WARPSYNC.COLLECTIVE R51, `(.L_x_1463) ;  /* 0x0000000033087348 */ /* 0x000fea0003c00000 */
[----:B------:R0:W1:Y:S02]  /*8370*/  SHFL.BFLY P2, R49, R52, R53, R54 ;  /* 0x0c00003534317389 */ /* 0x0000640000040036 */
[----:B01----:R-:W-:Y:S01]  /*8380*/  ENDCOLLECTIVE ;  /* 0x000000000000791b */ /* 0x003fe20003800000 */
.L_x_1463:
[----:B------:R-:W-:-:S05]  /*8390*/  FADD.FTZ R31, R31, R30 ;  /* 0x0000001e1f1f7221 */ /* 0x000fca0000010000 */
[----:B------:R-:W-:Y:S02]  /*83a0*/  MOV R52, R31 ;  /* 0x0000001f00347202 */ /* 0x000fe40000000f00 */
[----:B------:R-:W-:-:S07]  /*83b0*/  MOV R33, R49 ;  /* 0x0000003100217202 */ /* 0x000fce0000000f00 */
[----:B------:R-:W-:Y:S05]  /*83c0*/  WARPSYNC.COLLECTIVE R51, `(.L_x_1464) ;  /* 0x0000000033087348 */ /* 0x000fea0003c00000 */
[----:B------:R0:W1:Y:S02]  /*83d0*/  SHFL.BFLY P2, R49, R52, R53, R54 ;  /* 0x0c00003534317389 */ /* 0x0000640000040036 */
[----:B01----:R-:W-:Y:S01]  /*83e0*/  ENDCOLLECTIVE ;  /* 0x000000000000791b */ /* 0x003fe20003800000 */
.L_x_1464:
[----:B------:R-:W-:Y:S01]  /*83f0*/  FADD.FTZ R33, R32, R33 ;  /* 0x0000002120217221 */ /* 0x000fe20000010000 */
[----:B------:R-:W-:-:S04]  /*8400*/  HFMA2.MMA R53, -RZ, RZ, 0, 1.1920928955078125e-07 ;  /* 0x00000002ff357435 */ /* 0x000fc800000001ff */
[----:B------:R-:W-:Y:S02]  /*8410*/  MOV R52, R33 ;  /* 0x0000002100347202 */ /* 0x000fe40000000f00 */
[----:B------:R-:W-:-:S07]  /*8420*/  MOV R34, R49 ;  /* 0x0000003100227202 */ /* 0x000fce0000000f00 */
[----:B------:R-:W-:Y:S05]  /*8430*/  WARPSYNC.COLLECTIVE R51, `(.L_x_1465) ;  /* 0x0000000033087348 */ /* 0x000fea0003c00000 */
[----:B------:R0:W1:Y:S02]  /*8440*/  SHFL.BFLY P2, R49, R52, R53, R54 ;  /* 0x0c00003534317389 */ /* 0x0000640000040036 */
[----:B01----:R-:W-:Y:S01]  /*8450*/  ENDCOLLECTIVE ;  /* 0x000000000000791b */ /* 0x003fe20003800000 */
.L_x_1465:
[----:B------:R-:W-:-:S05]  /*8460*/  FADD.FTZ R34, R31, R34 ;  /* 0x000000221f227221 */ /* 0x000fca0000010000 */
[----:B------:R-:W-:Y:S02]  /*8470*/  MOV R52, R34 ;  /* 0x0000002200347202 */ /* 0x000fe40000000f00 */
[----:B------:R-:W-:-:S07]  /*8480*/  MOV R36, R49 ;  /* 0x0000003100247202 */ /* 0x000fce0000000f00 */
[----:B------:R-:W-:Y:S05]  /*8490*/  WARPSYNC.COLLECTIVE R51, `(.L_x_1466) ;  /* 0x0000000033087348 */ /* 0x000fea0003c00000 */
[----:B------:R0:W1:Y:S02]  /*84a0*/  SHFL.BFLY P2, R49, R52, R53, R54 ;  /* 0x0c00003534317389 */ /* 0x0000640000040036 */
[----:B01----:R-:W-:Y:S01]  /*84b0*/  ENDCOLLECTIVE ;  /* 0x000000000000791b */ /* 0x003fe20003800000 */
.L_x_1466:
[----:B------:R-:W-:Y:S01]  /*84c0*/  FADD.FTZ R36, R33, R36 ;  /* 0x0000002421247221 */ /* 0x000fe20000010000 */
[----:B------:R-:W-:-:S04]  /*84d0*/  HFMA2.MMA R53, -RZ, RZ, 0, 5.9604644775390625e-08 ;  /* 0x00000001ff357435 */ /* 0x000fc800000001ff */
[----:B------:R-:W-:Y:S02]  /*84e0*/  MOV R52, R36 ;  /* 0x0000002400347202 */ /* 0x000fe40000000f00 */
[----:B------:R-:W-:-:S07]  /*84f0*/  MOV R25, R49 ;  /* 0x0000003100197202 */ /* 0x000fce0000000f00 */
[----:B------:R-:W-:Y:S05]  /*8500*/  WARPSYNC.COLLECTIVE R51, `(.L_x_1467) ;  /* 0x0000000033087348 */ /* 0x000fea0003c00000 */
[----:B------:R0:W1:Y:S02]  /*8510*/  SHFL.BFLY P2, R49, R52, R53, R54 ;  /* 0x0c00003534317389 */ /* 0x0000640000040036 */
[----:B01----:R-:W-:Y:S01]  /*8520*/  ENDCOLLECTIVE ;  /* 0x000000000000791b */ /* 0x003fe20003800000 */
.L_x_1467:
[----:B------:R-:W-:-:S05]  /*8530*/  FADD.FTZ R25, R34, R25 ;  /* 0x0000001922197221 */ /* 0x000fca0000010000 */
[----:B------:R-:W-:Y:S02]  /*8540*/  MOV R52, R25 ;  /* 0x0000001900347202 */ /* 0x000fe40000000f00 */
[----:B------:R-:W-:-:S07]  /*8550*/  MOV R35, R49 ;  /* 0x0000003100237202 */ /* 0x000fce0000000f00 */
[----:B------:R-:W-:Y:S05]  /*8560*/  WARPSYNC.COLLECTIVE R51, `(.L_x_1468) ;  /* 0x0000000033087348 */ /* 0x000fea0003c00000 */
[----:B------:R0:W1:Y:S02]  /*8570*/  SHFL.BFLY P2, R49, R52, R53, R54 ;  /* 0x0c00003534317389 */ /* 0x0000640000040036 */
[----:B01----:R-:W-:Y:S01]  /*8580*/  ENDCOLLECTIVE ;  /* 0x000000000000791b */ /* 0x003fe20003800000 */
.L_x_1468:
[----:B------:R-:W-:Y:S01]  /*8590*/  FADD.FTZ R35, R36, R35 ;  /* 0x0000002324237221 */ /* 0x000fe20000010000 */
[----:B------:R-:W-:Y:S01]  /*85a0*/  MOV R30, R49 ;  /* 0x00000031001e7202 */ /* 0x000fe20000000f00 */
[----:B------:R-:W-:Y:S06]  /*85b0*/  BRA `(.L_x_1469) ;  /* 0xffffffe800c07947 */ /* 0x000fec000383ffff */
.L_x_1439:
        /* <DEDUP_REMOVED lines=8> */
.L_x_1471:
[----:B------:R-:W-:Y:S05]  /*8640*/  BSYNC B0 ;  /* 0x0000000000007941 */ /* 0x000fea0003800000 */
.L_x_1470:
[----:B------:R-:W-:Y:S01]  /*8650*/  HFMA2.MMA R53, -RZ, RZ, 0, 4.76837158203125e-07 ;  /* 0x00000008ff357435 */ /* 0x000fe200000001ff */
[----:B------:R-:W-:Y:S02]  /*8660*/  MOV R52, R27 ;  /* 0x0000001b00347202 */ /* 0x000fe40000000f00 */
[----:B------:R-:W-:Y:S02]  /*8670*/  CS2R R34, SRZ ;  /* 0x0000000000227805 */ /* 0x000fe4000001ff00 */
[----:B------:R-:W-:Y:S01]  /*8680*/  MOV R54, 0x101f ;  /* 0x0000101f00367802 */ /* 0x000fe20000000f00 */
[----:B------:R-:W-:Y:S01]  /*8690*/  HFMA2.MMA R41, -RZ, RZ, 0, 0 ;  /* 0x00000000ff297435 */ /* 0x000fe200000001ff */
[----:B------:R-:W-:Y:S02]  /*86a0*/  MOV R51, 0xffff ;  /* 0x0000ffff00337802 */ /* 0x000fe40000000f00 */
[----:B------:R-:W-:Y:S02]  /*86b0*/  MOV R29, R49 ;  /* 0x00000031001d7202 */ /* 0x000fe40000000f00 */
[----:B------:R-:W-:-:S07]  /*86c0*/  @!P0 IADD3 R30, R25, 0x14, RZ ;  /* 0x00000014191e8810 */ /* 0x000fce0007ffe0ff */
[----:B------:R-:W-:Y:S05]  /*86d0*/  WARPSYNC.COLLECTIVE R51, `(.L_x_1472) ;  /* 0x0000000033087348 */ /* 0x000fea0003c00000 */
[----:B------:R0:W1:Y:S02]  /*86e0*/  SHFL.BFLY P2, R49, R52, R53, R54 ;  /* 0x0c00003534317389 */ /* 0x0000640000040036 */
[----:B01----:R-:W-:Y:S01]  /*86f0*/  ENDCOLLECTIVE ;  /* 0x000000000000791b */ /* 0x003fe20003800000 */
.L_x_1472:
[----:B------:R-:W-:Y:S01]  /*8700*/  @!P0 LEA R31, R40, UR6, 0x7 ;  /* 0x00000006281f8c11 */ /* 0x000fe2000f8e38ff */
[----:B------:R-:W-:Y:S01]  /*8710*/  FADD.FTZ R29, R29, R26 ;  /* 0x0000001a1d1d7221 */ /* 0x000fe20000010000 */
[----:B------:R-:W-:Y:S02]  /*8720*/  @!P0 LOP3.LUT R30, R30, R11, RZ, 0x3c, !PT ;  /* 0x0000000b1e1e8212 */ /* 0x000fe400078e3cff */
[----:B------:R-:W-:Y:S02]  /*8730*/  MOV R42, RZ ;  /* 0x000000ff002a7202 */ /* 0x000fe40000000f00 */
[----:B------:R-:W-:Y:S02]  /*8740*/  @!P0 LEA R30, R30, R31, 0x2 ;  /* 0x0000001f1e1e8211 */ /* 0x000fe400078e10ff */
[----:B------:R-:W-:Y:S02]  /*8750*/  @!P0 IADD3 R46, R25, 0x3c, RZ ;  /* 0x0000003c192e8810 */ /* 0x000fe40007ffe0ff */
[----:B------:R-:W-:Y:S01]  /*8760*/  @!P0 LEA R45, R40, UR6, 0x7 ;  /* 0x00000006282d8c11 */ /* 0x000fe2000f8e38ff */
[----:B------:R0:W1:Y:S01]  /*8770*/  @!P0 LDS R33, [R30+0x500] ;  /* 0x000500001e218984 */ /* 0x0000620000000800 */
[----:B------:R-:W-:Y:S01]  /*8780*/  @!P0 LOP3.LUT R46, R46, R11, RZ, 0x3c, !PT ;  /* 0x0000000b2e2e8212 */ /* 0x000fe200078e3cff */
[----:B------:R-:W-:Y:S01]  /*8790*/  HFMA2.MMA R53, -RZ, RZ, 0, 2.384185791015625e-07 ;  /* 0x00000004ff357435 */ /* 0x000fe200000001ff */
[----:B------:R-:W-:Y:S01]  /*87a0*/  MOV R52, R29 ;  /* 0x0000001d00347202 */ /* 0x000fe20000000f00 */
[----:B------:R0:W2:Y:S01]  /*87b0*/  @!P0 LDS R32, [R30] ;  /* 0x000000001e208984 */ /* 0x0000a20000000800 */
[----:B------:R-:W-:Y:S01]  /*87c0*/  @!P0 LEA R46, R46, R45, 0x2 ;  /* 0x0000002d2e2e8211 */ /* 0x000fe200078e10ff */
[----:B------:R-:W-:-:S04]  /*87d0*/  HFMA2.MMA R45, -RZ, RZ, 0, 0 ;  /* 0x00000000ff2d7435 */ /* 0x000fc800000001ff */
[----:B------:R0:W3:Y:S01]  /*87e0*/  @!P0 LDS R47, [R46] ;  /* 0x000000002e2f8984 */ /* 0x0000e20000000800 */
[----:B------:R-:W-:-:S07]  /*87f0*/  MOV R28, R49 ;  /* 0x00000031001c7202 */ /* 0x000fce0000000f00 */
[----:B0123--:R-:W-:Y:S05]  /*8800*/  WARPSYNC.COLLECTIVE R51, `(.L_x_1473) ;  /* 0x0000000033087348 */ /* 0x00ffea0003c00000 */
[----:B------:R4:W0:Y:S02]  /*8810*/  SHFL.BFLY P2, R49, R52, R53, R54 ;  /* 0x0c00003534317389 */ /* 0x0008240000040036 */
[----:B01234-:R-:W-:Y:S01]  /*8820*/  ENDCOLLECTIVE ;  /* 0x000000000000791b */ /* 0x01ffe20003800000 */
.L_x_1473:
[----:B------:R-:W-:Y:S01]  /*8830*/  FADD.FTZ R28, R28, R27 ;  /* 0x0000001b1c1c7221 */ /* 0x000fe20000010000 */
[----:B------:R0:W1:Y:S02]  /*8840*/  @!P0 LDS R48, [R46+0x500] ;  /* 0x000500002e308984 */ /* 0x0000640000000800 */
[----:B0-----:R-:W-:Y:S02]  /*8850*/  HFMA2.MMA R46, -RZ, RZ, 0, 0 ;  /* 0x00000000ff2e7435 */ /* 0x001fe400000001ff */
[----:B------:R-:W-:Y:S02]  /*8860*/  MOV R52, R28 ;  /* 0x0000001c00347202 */ /* 0x000fe40000000f00 */
[----:B------:R-:W-:-:S07]  /*8870*/  MOV R26, R49 ;  /* 0x00000031001a7202 */ /* 0x000fce0000000f00 */
[----:B-1----:R-:W-:Y:S05]  /*8880*/  WARPSYNC.COLLECTIVE R51, `(.L_x_1474) ;  /* 0x0000000033087348 */ /* 0x002fea0003c00000 */
[----:B------:R0:W2:Y:S02]  /*8890*/  SHFL.BFLY P2, R49, R52, R53, R54 ;  /* 0x0c00003534317389 */ /* 0x0000a40000040036 */
[----:B012---:R-:W-:Y:S01]  /*88a0*/  ENDCOLLECTIVE ;  /* 0x000000000000791b */ /* 0x007fe20003800000 */
.L_x_1474:
[----:B------:R-:W-:Y:S01]  /*88b0*/  @!P0 MOV R35, R33 ;  /* 0x0000002100238202 */ /* 0x000fe20000000f00 */
[----:B------:R-:W-:Y:S01]  /*88c0*/  FADD.FTZ R26, R29, R26 ;  /* 0x0000001a1d1a7221 */ /* 0x000fe20000010000 */
[----:B------:R-:W-:Y:S02]  /*88d0*/  @!P0 MOV R34, R32 ;  /* 0x0000002000228202 */ /* 0x000fe40000000f00 */
[----:B------:R-:W-:Y:S01]  /*88e0*/  @!P0 MOV R45, R47 ;  /* 0x0000002f002d8202 */ /* 0x000fe20000000f00 */
[----:B------:R-:W-:Y:S01]  /*88f0*/  HFMA2.MMA R53, -RZ, RZ, 0, 1.1920928955078125e-07 ;  /* 0x00000002ff357435 */ /* 0x000fe200000001ff */
[----:B------:R-:W-:Y:S02]  /*8900*/  MOV R52, R26 ;  /* 0x0000001a00347202 */ /* 0x000fe40000000f00 */
[----:B------:R-:W-:Y:S02]  /*8910*/  @!P0 MOV R46, R48 ;  /* 0x00000030002e8202 */ /* 0x000fe40000000f00 */
[----:B------:R-:W-:-:S07]  /*8920*/  MOV R27, R49 ;  /* 0x00000031001b7202 */ /* 0x000fce0000000f00 */
[----:B------:R-:W-:Y:S05]  /*8930*/  WARPSYNC.COLLECTIVE R51, `(.L_x_1475) ;  /* 0x0000000033087348 */ /* 0x000fea0003c00000 */
[----:B------:R0:W1:Y:S02]  /*8940*/  SHFL.BFLY P2, R49, R52, R53, R54 ;  /* 0x0c00003534317389 */ /* 0x0000640000040036 */
[----:B01----:R-:W-:Y:S01]  /*8950*/  ENDCOLLECTIVE ;  /* 0x000000000000791b */ /* 0x003fe20003800000 */
.L_x_1475:
[----:B------:R-:W-:-:S05]  /*8960*/  FADD.FTZ R27, R28, R27 ;  /* 0x0000001b1c1b7221 */ /* 0x000fca0000010000 */
[----:B------:R-:W-:Y:S02]  /*8970*/  MOV R52, R27 ;  /* 0x0000001b00347202 */ /* 0x000fe40000000f00 */
[----:B------:R-:W-:-:S07]  /*8980*/  MOV R29, R49 ;  /* 0x00000031001d7202 */ /* 0x000fce0000000f00 */
[----:B------:R-:W-:Y:S05]  /*8990*/  WARPSYNC.COLLECTIVE R51, `(.L_x_1476) ;  /* 0x0000000033087348 */ /* 0x000fea0003c00000 */
[----:B------:R0:W1:Y:S02]  /*89a0*/  SHFL.BFLY P2, R49, R52, R53, R54 ;  /* 0x0c00003534317389 */ /* 0x0000640000040036 */
[----:B01----:R-:W-:Y:S01]  /*89b0*/  ENDCOLLECTIVE ;  /* 0x000000000000791b */ /* 0x003fe20003800000 */
.L_x_1476:
        /* <DEDUP_REMOVED lines=8> */
.L_x_1477:
[----:B------:R-:W-:Y:S01]  /*8a40*/  FADD.FTZ R31, R27, R28 ;  /* 0x0000001c1b1f7221 */ /* 0x000fe20000010000 */
[C---:B------:R-:W-:Y:S01]  /*8a50*/  @!P0 IADD3 R28, R25.reuse, 0x28, RZ ;  /* 0x00000028191c8810 */ /* 0x040fe20007ffe0ff */
[----:B------:R-:W0:Y:S01]  /*8a60*/  LDC.64 R26, c[0x0][0x218] ;  /* 0x00008600ff1a7b82 */ /* 0x000e220000000a00 */
[----:B------:R-:W-:Y:S02]  /*8a70*/  IADD3 R25, R25, R22, RZ ;  /* 0x0000001619197210 */ /* 0x000fe40007ffe0ff */
        /* <DEDUP_REMOVED lines=9> */
.L_x_1478:
        /* <DEDUP_REMOVED lines=8> */
.L_x_1479:
        /* <DEDUP_REMOVED lines=10> */
.L_x_1480:
[----:B------:R-:W-:Y:S01]  /*8c30*/  @!P0 F2FP.BF16.F32.PACK_AB R30, RZ, R30 ;  /* 0x0000001eff1e823e */ /* 0x000fe200000010ff */
[----:B------:R-:W-:Y:S01]  /*8c40*/  FADD.FTZ R37, R37, R34 ;  /* 0x0000002225257221 */ /* 0x000fe20000010000 */
[----:B------:R-:W-:Y:S01]  /*8c50*/  @!P0 F2FP.BF16.F32.PACK_AB R31, RZ, R31 ;  /* 0x0000001fff1f823e */ /* 0x000fe200000010ff */
[----:B------:R-:W-:Y:S01]  /*8c60*/  IMAD.WIDE R28, R25, 0x2, R28 ;  /* 0x00000002191c7825 */ /* 0x000fe200078e021c */
[----:B------:R-:W-:-:S05]  /*8c70*/  PRMT R33, R30, 0x7610, R33 ;  /* 0x000076101e217816 */ /* 0x000fca0000000021 */
[----:B------:R0:W-:Y:S01]  /*8c80*/  @!P0 STG.E.U16 desc[UR8][R26.64], R33 ;  /* 0x000000211a008986 */ /* 0x0001e2000c101508 */
[----:B------:R-:W-:Y:S01]  /*8c90*/  HFMA2.MMA R53, -RZ, RZ, 0, 2.384185791015625e-07 ;  /* 0x00000004ff357435 */ /* 0x000fe200000001ff */
[----:B------:R-:W-:Y:S02]  /*8ca0*/  MOV R52, R37 ;  /* 0x0000002500347202 */ /* 0x000fe40000000f00 */
[----:B------:R-:W-:-:S08]  /*8cb0*/  MOV R36, R49 ;  /* 0x0000003100247202 */ /* 0x000fd00000000f00 */
[----:B0-----:R-:W-:Y:S05]  /*8cc0*/  WARPSYNC.COLLECTIVE R51, `(.L_x_1481) ;  /* 0x0000000033087348 */ /* 0x001fea0003c00000 */
[----:B------:R1:W2:Y:S02]  /*8cd0*/  SHFL.BFLY P2, R49, R52, R53, R54 ;  /* 0x0c00003534317389 */ /* 0x0002a40000040036 */
[----:B012---:R-:W-:Y:S01]  /*8ce0*/  ENDCOLLECTIVE ;  /* 0x000000000000791b */ /* 0x007fe20003800000 */
.L_x_1481:
[----:B------:R-:W-:-:S05]  /*8cf0*/  FADD.FTZ R36, R36, R35 ;  /* 0x0000002324247221 */ /* 0x000fca0000010000 */
[----:B------:R-:W-:Y:S02]  /*8d00*/  MOV R52, R36 ;  /* 0x0000002400347202 */ /* 0x000fe40000000f00 */
[----:B------:R-:W-:-:S07]  /*8d10*/  MOV R34, R49 ;  /* 0x0000003100227202 */ /* 0x000fce0000000f00 */
[----:B------:R-:W-:Y:S05]  /*8d20*/  WARPSYNC.COLLECTIVE R51, `(.L_x_1482) ;  /* 0x0000000033087348 */ /* 0x000fea0003c00000 */
[----:B------:R0:W1:Y:S02]  /*8d30*/  SHFL.BFLY P2, R49, R52, R53, R54 ;  /* 0x0c00003534317389 */ /* 0x0000640000040036 */
[----:B01----:R-:W-:Y:S01]  /*8d40*/  ENDCOLLECTIVE ;  /* 0x000000000000791b */ /* 0x003fe20003800000 */
.L_x_1482:
[----:B------:R-:W-:Y:S01]  /*8d50*/  FADD.FTZ R34, R37, R34 ;  /* 0x0000002225227221 */ /* 0x000fe20000010000 */
[----:B------:R-:W-:-:S04]  /*8d60*/  HFMA2.MMA R53, -RZ, RZ, 0, 1.1920928955078125e-07 ;  /* 0x00000002ff357435 */ /* 0x000fc800000001ff */
[----:B------:R-:W-:Y:S02]  /*8d70*/  MOV R52, R34 ;  /* 0x0000002200347202 */ /* 0x000fe40000000f00 */
[----:B------:R-:W-:-:S07]  /*8d80*/  MOV R35, R49 ;  /* 0x0000003100237202 */ /* 0x000fce0000000f00 */
[----:B------:R-:W-:Y:S05]  /*8d90*/  WARPSYNC.COLLECTIVE R51, `(.L_x_1483) ;  /* 0x0000000033087348 */ /* 0x000fea0003c00000 */
[----:B------:R0:W1:Y:S02]  /*8da0*/  SHFL.BFLY P2, R49, R52, R53, R54 ;  /* 0x0c00003534317389 */ /* 0x0000640000040036 */
[----:B01----:R-:W-:Y:S01]  /*8db0*/  ENDCOLLECTIVE ;  /* 0x000000000000791b */ /* 0x003fe20003800000 */
.L_x_1483:
[----:B------:R-:W-:-:S05]  /*8dc0*/  FADD.FTZ R35, R36, R35 ;  /* 0x0000002324237221 */ /* 0x000fca0000010000 */
[----:B------:R-:W-:Y:S02]  /*8dd0*/  MOV R52, R35 ;  /* 0x0000002300347202 */ /* 0x000fe40000000f00 */
[----:B------:R-:W-:-:S07]  /*8de0*/  MOV R37, R49 ;  /* 0x0000003100257202 */ /* 0x000fce0000000f00 */
[----:B------:R-:W-:Y:S05]  /*8df0*/  WARPSYNC.COLLECTIVE R51, `(.L_x_1484) ;  /* 0x0000000033087348 */ /* 0x000fea0003c00000 */
[----:B------:R0:W1:Y:S02]  /*8e00*/  SHFL.BFLY P2, R49, R52, R53, R54 ;  /* 0x0c00003534317389 */ /* 0x0000640000040036 */
[----:B01----:R-:W-:Y:S01]  /*8e10*/  ENDCOLLECTIVE ;  /* 0x000000000000791b */ /* 0x003fe20003800000 */
.L_x_1484:
[----:B------:R-:W-:Y:S01]  /*8e20*/  FADD.FTZ R37, R34, R37 ;  /* 0x0000002522257221 */ /* 0x000fe20000010000 */
[----:B------:R-:W-:-:S04]  /*8e30*/  HFMA2.MMA R53, -RZ, RZ, 0, 5.9604644775390625e-08 ;  /* 0x00000001ff357435 */ /* 0x000fc800000001ff */
[----:B------:R-:W-:Y:S02]  /*8e40*/  MOV R52, R37 ;  /* 0x0000002500347202 */ /* 0x000fe40000000f00 */
[----:B------:R-:W-:-:S07]  /*8e50*/  MOV R36, R49 ;  /* 0x0000003100247202 */ /* 0x000fce0000000f00 */
[----:B------:R-:W-:Y:S05]  /*8e60*/  WARPSYNC.COLLECTIVE R51, `(.L_x_1485) ;  /* 0x0000000033087348 */ /* 0x000fea0003c00000 */
[----:B------:R0:W1:Y:S02]  /*8e70*/  SHFL.BFLY P2, R49, R52, R53, R54 ;  /* 0x0c00003534317389 */ /* 0x0000640000040036 */
[----:B01----:R-:W-:Y:S01]  /*8e80*/  ENDCOLLECTIVE ;  /* 0x000000000000791b */ /* 0x003fe20003800000 */
.L_x_1485:
[----:B------:R-:W-:-:S05]  /*8e90*/  FADD.FTZ R36, R35, R36 ;  /* 0x0000002423247221 */ /* 0x000fca0000010000 */
[----:B------:R-:W-:Y:S02]  /*8ea0*/  MOV R52, R36 ;  /* 0x0000002400347202 */ /* 0x000fe40000000f00 */
[----:B------:R-:W-:-:S07]  /*8eb0*/  MOV R34, R49 ;  /* 0x0000003100227202 */ /* 0x000fce0000000f00 */
[----:B------:R-:W-:Y:S05]  /*8ec0*/  WARPSYNC.COLLECTIVE R51, `(.L_x_1486) ;  /* 0x0000000033087348 */ /* 0x000fea0003c00000 */
[----:B------:R0:W1:Y:S02]  /*8ed0*/  SHFL.BFLY P2, R49, R52, R53, R54 ;  /* 0x0c00003534317389 */ /* 0x0000640000040036 */
[----:B01----:R-:W-:Y:S01]  /*8ee0*/  ENDCOLLECTIVE ;  /* 0x000000000000791b */ /* 0x003fe20003800000 */
.L_x_1486:
        /* <DEDUP_REMOVED lines=8> */
.L_x_1487:
        /* <DEDUP_REMOVED lines=8> */
.L_x_1488:
[----:B------:R-:W-:Y:S01]  /*8ff0*/  FADD.FTZ R44, R44, R41 ;  /* 0x000000292c2c7221 */ /* 0x000fe20000010000 */
[----:B------:R-:W-:-:S04]  /*9000*/  HFMA2.MMA R53, -RZ, RZ, 0, 2.384185791015625e-07 ;  /* 0x00000004ff357435 */ /* 0x000fc800000001ff */
[----:B------:R-:W-:Y:S02]  /*9010*/  MOV R52, R44 ;  /* 0x0000002c00347202 */ /* 0x000fe40000000f00 */
[----:B------:R-:W-:-:S07]  /*9020*/  MOV R43, R49 ;  /* 0x00000031002b7202 */ /* 0x000fce0000000f00 */
[----:B------:R-:W-:Y:S05]  /*9030*/  WARPSYNC.COLLECTIVE R51, `(.L_x_1489) ;  /* 0x0000000033087348 */ /* 0x000fea0003c00000 */
[----:B------:R0:W1:Y:S02]  /*9040*/  SHFL.BFLY P2, R49, R52, R53, R54 ;  /* 0x0c00003534317389 */ /* 0x0000640000040036 */
[----:B01----:R-:W-:Y:S01]  /*9050*/  ENDCOLLECTIVE ;  /* 0x000000000000791b */ /* 0x003fe20003800000 */
.L_x_1489:
[----:B------:R-:W-:-:S05]  /*9060*/  FADD.FTZ R43, R43, R42 ;  /* 0x0000002a2b2b7221 */ /* 0x000fca0000010000 */
[----:B------:R-:W-:Y:S02]  /*9070*/  MOV R52, R43 ;  /* 0x0000002b00347202 */ /* 0x000fe40000000f00 */
[----:B------:R-:W-:-:S07]  /*9080*/  MOV R41, R49 ;  /* 0x0000003100297202 */ /* 0x000fce0000000f00 */
[----:B------:R-:W-:Y:S05]  /*9090*/  WARPSYNC.COLLECTIVE R51, `(.L_x_1490) ;  /* 0x0000000033087348 */ /* 0x000fea0003c00000 */
[----:B------:R0:W1:Y:S02]  /*90a0*/  SHFL.BFLY P2, R49, R52, R53, R54 ;  /* 0x0c00003534317389 */ /* 0x0000640000040036 */
[----:B01----:R-:W-:Y:S01]  /*90b0*/  ENDCOLLECTIVE ;  /* 0x000000000000791b */ /* 0x003fe20003800000 */
.L_x_1490:
[----:B------:R-:W-:Y:S01]  /*90c0*/  FADD.FTZ R41, R44, R41 ;  /* 0x000000292c297221 */ /* 0x000fe20000010000 */
[----:B------:R-:W-:-:S04]  /*90d0*/  HFMA2.MMA R53, -RZ, RZ, 0, 1.1920928955078125e-07 ;  /* 0x00000002ff357435 */ /* 0x000fc800000001ff */
[----:B------:R-:W-:Y:S02]  /*90e0*/  MOV R52, R41 ;  /* 0x0000002900347202 */ /* 0x000fe40000000f00 */
[----:B------:R-:W-:-:S07]  /*90f0*/  MOV R42, R49 ;  /* 0x00000031002a7202 */ /* 0x000fce0000000f00 */
[----:B------:R-:W-:Y:S05]  /*9100*/  WARPSYNC.COLLECTIVE R51, `(.L_x_1491) ;  /* 0x0000000033087348 */ /* 0x000fea0003c00000 */
[----:B------:R0:W1:Y:S02]  /*9110*/  SHFL.BFLY P2, R49, R52, R53, R54 ;  /* 0x0c00003534317389 */ /* 0x0000640000040036 */
[----:B01----:R-:W-:Y:S01]  /*9120*/  ENDCOLLECTIVE ;  /* 0x000000000000791b */ /* 0x003fe20003800000 */
.L_x_1491:
[----:B------:R-:W-:-:S05]  /*9130*/  FADD.FTZ R42, R43, R42 ;  /* 0x0000002a2b2a7221 */ /* 0x000fca0000010000 */
[----:B------:R-:W-:Y:S02]  /*9140*/  MOV R52, R42 ;  /* 0x0000002a00347202 */ /* 0x000fe40000000f00 */
[----:B------:R-:W-:-:S07]  /*9150*/  MOV R44, R49 ;  /* 0x00000031002c7202 */ /* 0x000fce0000000f00 */
[----:B------:R-:W-:Y:S05]  /*9160*/  WARPSYNC.COLLECTIVE R51, `(.L_x_1492) ;  /* 0x0000000033087348 */ /* 0x000fea0003c00000 */
[----:B------:R0:W1:Y:S02]  /*9170*/  SHFL.BFLY P2, R49, R52, R53, R54 ;  /* 0x0c00003534317389 */ /* 0x0000640000040036 */
[----:B01----:R-:W-:Y:S01]  /*9180*/  ENDCOLLECTIVE ;  /* 0x000000000000791b */ /* 0x003fe20003800000 */
.L_x_1492:
[----:B------:R-:W-:Y:S01]  /*9190*/  FADD.FTZ R44, R41, R44 ;  /* 0x0000002c292c7221 */ /* 0x000fe20000010000 */
[----:B------:R-:W-:-:S04]  /*91a0*/  HFMA2.MMA R53, -RZ, RZ, 0, 5.9604644775390625e-08 ;  /* 0x00000001ff357435 */ /* 0x000fc800000001ff */
[----:B------:R-:W-:Y:S02]  /*91b0*/  MOV R52, R44 ;  /* 0x0000002c00347202 */ /* 0x000fe40000000f00 */
[----:B------:R-:W-:-:S07]  /*91c0*/  MOV R43, R49 ;  /* 0x00000031002b7202 */ /* 0x000fce0000000f00 */
[----:B------:R-:W-:Y:S05]  /*91d0*/  WARPSYNC.COLLECTIVE R51, `(.L_x_1493) ;  /* 0x0000000033087348 */ /* 0x000fea0003c00000 */
[----:B------:R0:W1:Y:S02]  /*91e0*/  SHFL.BFLY P2, R49, R52, R53, R54 ;  /* 0x0c00003534317389 */ /* 0x0000640000040036 */
[----:B01----:R-:W-:Y:S01]  /*91f0*/  ENDCOLLECTIVE ;  /* 0x000000000000791b */ /* 0x003fe20003800000 */
.L_x_1493:
[----:B------:R-:W-:-:S05]  /*9200*/  FADD.FTZ R42, R42, R43 ;  /* 0x0000002b2a2a7221 */ /* 0x000fca0000010000 */
[----:B------:R-:W-:Y:S02]  /*9210*/  MOV R52, R42 ;  /* 0x0000002a00347202 */ /* 0x000fe40000000f00 */
[----:B------:R-:W-:-:S07]  /*9220*/  MOV R41, R49 ;  /* 0x0000003100297202 */ /* 0x000fce0000000f00 */
[----:B------:R-:W-:Y:S05]  /*9230*/  WARPSYNC.COLLECTIVE R51, `(.L_x_1494) ;  /* 0x0000000033087348 */ /* 0x000fea0003c00000 */
[----:B------:R0:W1:Y:S02]  /*9240*/  SHFL.BFLY P2, R49, R52, R53, R54 ;  /* 0x0c00003534317389 */ /* 0x0000640000040036 */
[----:B01----:R-:W-:Y:S01]  /*9250*/  ENDCOLLECTIVE ;  /* 0x000000000000791b */ /* 0x003fe20003800000 */
.L_x_1494:
[----:B------:R-:W-:Y:S01]  /*9260*/  HFMA2.MMA R53, -RZ, RZ, 0, 4.76837158203125e-07 ;  /* 0x00000008ff357435 */ /* 0x000fe200000001ff */
[----:B------:R-:W-:Y:S02]  /*9270*/  MOV R52, R45 ;  /* 0x0000002d00347202 */ /* 0x000fe40000000f00 */
[----:B------:R-:W-:-:S08]  /*9280*/  MOV R43, R49 ;  /* 0x00000031002b7202 */ /* 0x000fd00000000f00 */
[----:B------:R-:W-:Y:S05]  /*9290*/  WARPSYNC.COLLECTIVE R51, `(.L_x_1495) ;  /* 0x0000000033087348 */ /* 0x000fea0003c00000 */
[----:B------:R0:W1:Y:S02]  /*92a0*/  SHFL.BFLY P2, R49, R52, R53, R54 ;  /* 0x0c00003534317389 */ /* 0x0000640000040036 */
[----:B01----:R-:W-:Y:S01]  /*92b0*/  ENDCOLLECTIVE ;  /* 0x000000000000791b */ /* 0x003fe20003800000 */
.L_x_1495:
[----:B------:R-:W-:-:S05]  /*92c0*/  FADD.FTZ R32, R42, R43 ;  /* 0x0000002b2a207221 */ /* 0x000fca0000010000 */
[----:B------:R-:W-:Y:S02]  /*92d0*/  @!P0 F2FP.BF16.F32.PACK_AB R32, RZ, R32 ;  /* 0x00000020ff20823e */ /* 0x000fe400000010ff */
[----:B------:R-:W-:Y:S02]  /*92e0*/  MOV R52, R46 ;  /* 0x0000002e00347202 */ /* 0x000fe40000000f00 */
[----:B------:R-:W-:-:S07]  /*92f0*/  MOV R50, R49 ;  /* 0x0000003100327202 */ /* 0x000fce0000000f00 */
[----:B------:R-:W-:Y:S05]  /*9300*/  WARPSYNC.COLLECTIVE R51, `(.L_x_1496) ;  /* 0x0000000033087348 */ /* 0x000fea0003c00000 */
[----:B------:R0:W1:Y:S02]  /*9310*/  SHFL.BFLY P2, R49, R52, R53, R54 ;  /* 0x0c00003534317389 */ /* 0x0000640000040036 */
[----:B01----:R-:W-:Y:S01]  /*9320*/  ENDCOLLECTIVE ;  /* 0x000000000000791b */ /* 0x003fe20003800000 */
.L_x_1496:
[----:B------:R-:W-:Y:S01]  /*9330*/  FADD.FTZ R50, R50, R45 ;  /* 0x0000002d32327221 */ /* 0x000fe20000010000 */
[----:B------:R-:W-:-:S04]  /*9340*/  HFMA2.MMA R53, -RZ, RZ, 0, 2.384185791015625e-07 ;  /* 0x00000004ff357435 */ /* 0x000fc800000001ff */
[----:B------:R-:W-:Y:S02]  /*9350*/  MOV R52, R50 ;  /* 0x0000003200347202 */ /* 0x000fe40000000f00 */
[----:B------:R-:W-:-:S07]  /*9360*/  MOV R47, R49 ;  /* 0x00000031002f7202 */ /* 0x000fce0000000f00 */
[----:B------:R-:W-:Y:S05]  /*9370*/  WARPSYNC.COLLECTIVE R51, `(.L_x_1497) ;  /* 0x0000000033087348 */ /* 0x000fea0003c00000 */
[----:B------:R0:W1:Y:S02]  /*9380*/  SHFL.BFLY P2, R49, R52, R53, R54 ;  /* 0x0c00003534317389 */ /* 0x0000640000040036 */
[----:B01----:R-:W-:Y:S01]  /*9390*/  ENDCOLLECTIVE ;  /* 0x000000000000791b */ /* 0x003fe20003800000 */
.L_x_1497:
[----:B------:R-:W-:-:S05]  /*93a0*/  FADD.FTZ R47, R47, R46 ;  /* 0x0000002e2f2f7221 */ /* 0x000fca0000010000 */
[----:B------:R-:W-:Y:S02]  /*93b0*/  MOV R52, R47 ;  /* 0x0000002f00347202 */ /* 0x000fe40000000f00 */
[----:B------:R-:W-:-:S07]  /*93c0*/  MOV R45, R49 ;  /* 0x00000031002d7202 */ /* 0x000fce0000000f00 */
[----:B------:R-:W-:Y:S05]  /*93d0*/  WARPSYNC.COLLECTIVE R51, `(.L_x_1498) ;  /* 0x0000000033087348 */ /* 0x000fea0003c00000 */
[----:B------:R0:W1:Y:S02]  /*93e0*/  SHFL.BFLY P2, R49, R52, R53, R54 ;  /* 0x0c00003534317389 */ /* 0x0000640000040036 */
[----:B01----:R-:W-:Y:S01]  /*93f0*/  ENDCOLLECTIVE ;  /* 0x000000000000791b */ /* 0x003fe20003800000 */
.L_x_1498:
[----:B------:R-:W-:Y:S01]  /*9400*/  FADD.FTZ R45, R50, R45 ;  /* 0x0000002d322d7221 */ /* 0x000fe20000010000 */
[----:B------:R-:W-:-:S04]  /*9410*/  HFMA2.MMA R53, -RZ, RZ, 0, 1.1920928955078125e-07 ;  /* 0x00000002ff357435 */ /* 0x000fc800000001ff */
[----:B------:R-:W-:Y:S02]  /*9420*/  MOV R52, R45 ;  /* 0x0000002d00347202 */ /* 0x000fe40000000f00 */
[----:B------:R-:W-:-:S07]  /*9430*/  MOV R46, R49 ;  /* 0x00000031002e7202 */ /* 0x000fce0000000f00 */
[----:B------:R-:W-:Y:S05]  /*9440*/  WARPSYNC.COLLECTIVE R51, `(.L_x_1499) ;  /* 0x0000000033087348 */ /* 0x000fea0003c00000 */
[----:B------:R0:W1:Y:S02]  /*9450*/  SHFL.BFLY P2, R49, R52, R53, R54 ;  /* 0x0c00003534317389 */ /* 0x0000640000040036 */
[----:B01----:R-:W-:Y:S01]  /*9460*/  ENDCOLLECTIVE ;  /* 0x000000000000791b */ /* 0x003fe20003800000 */
.L_x_1499:
[----:B------:R-:W-:-:S05]  /*9470*/  FADD.FTZ R46, R47, R46 ;  /* 0x0000002e2f2e7221 */ /* 0x000fca0000010000 */
[----:B------:R-:W-:Y:S02]  /*9480*/  MOV R52, R46 ;  /* 0x0000002e00347202 */ /* 0x000fe40000000f00 */
[----:B------:R-:W-:-:S07]  /*9490*/  MOV R48, R49 ;  /* 0x0000003100307202 */ /* 0x000fce0000000f00 */
[----:B------:R-:W-:Y:S05]  /*94a0*/  WARPSYNC.COLLECTIVE R51, `(.L_x_1500) ;  /* 0x0000000033087348 */ /* 0x000fea0003c00000 */
[----:B------:R0:W1:Y:S02]  /*94b0*/  SHFL.BFLY P2, R49, R52, R53, R54 ;  /* 0x0c00003534317389 */ /* 0x0000640000040036 */
[----:B01----:R-:W-:Y:S01]  /*94c0*/  ENDCOLLECTIVE ;  /* 0x000000000000791b */ /* 0x003fe20003800000 */
.L_x_1500:
        /* <DEDUP_REMOVED lines=12> */
.L_x_1501:
        /* <DEDUP_REMOVED lines=9> */
.L_x_1502:
[----:B------:R-:W-:Y:S01]  /*9620*/  FADD.FTZ R34, R45, R34 ;  /* 0x000000222d227221 */ /* 0x000fe20000010000 */
[----:B------:R-:W-:Y:S01]  /*9630*/  MOV R25, R49 ;  /* 0x0000003100197202 */ /* 0x000fe20000000f00 */
[----:B------:R-:W-:Y:S06]  /*9640*/  BRA `(.L_x_1503) ;  /* 0xffffffe400007947 */ /* 0x000fec000383ffff */
.L_x_1504:
        /* <DEDUP_REMOVED lines=11> */
.L_x_3844:


//--------------------- .text._ZN13group_norm_v218gn_bwd_cuda_kernelI13__nv_bfloat16Li320ELi1ELi16ELi20ELi1024ELb1ELb1ELi64ELi320ELi320ELi4ELb1ELi9ELb0ELb0ELNS_15WgradSyncMethodE3ENS_16CompileConditionILi900EEEEEvPT_S6_S6_PKS5_S8_S8_S8_PKfflPfPj --------------------------
	.section	.text._ZN13group_norm_v218gn_bwd_cuda_kernelI13__nv_bfloat16Li320ELi1ELi16ELi20ELi1024ELb1ELb1ELi64ELi320ELi320ELi4ELb1ELi9ELb0ELb0ELNS_15WgradSyncMethodE3ENS_16CompileConditionILi900EEEEEvPT_S6_S6_PKS5_S8_S8_S8_PKfflPfPj,"ax",@progbits
	.align	128
        .global         _ZN13group_norm_v218gn_bwd_cuda_kernelI13__nv_bfloat16Li320ELi1ELi16ELi20ELi1024ELb1ELb1ELi64ELi320ELi320ELi4ELb1ELi9ELb0ELb0ELNS_15WgradSyncMethodE3ENS_16CompileConditionILi900EEEEEvPT_S6_S6_PKS5_S8_S8_S8_PKfflPfPj
        .type           _ZN13group_norm_v218gn_bwd_cuda_kernelI13__nv_bfloat16Li320ELi1ELi16ELi20ELi1024ELb1ELb1ELi64ELi320ELi320ELi4ELb1ELi9ELb0ELb0ELNS_15WgradSyncMethodE3ENS_16CompileConditionILi900EEEEEvPT_S6_S6_PKS5_S8_S8_S8_PKfflPfPj,@function
        .size           _ZN13group_norm_v218gn_bwd_cuda_kernelI13__nv_bfloat16Li320ELi1ELi16ELi20ELi1024ELb1ELb1ELi64ELi320ELi320ELi4ELb1ELi9ELb0ELb0ELNS_15WgradSyncMethodE3ENS_16CompileConditionILi900EEEEEvPT_S6_S6_PKS5_S8_S8_S8_PKfflPfPj,(.L_x_3845 - _ZN13group_norm_v218gn_bwd_cuda_kernelI13__nv_bfloat16Li320ELi1ELi16ELi20ELi1024ELb1ELb1ELi64ELi320ELi320ELi4ELb1ELi9ELb0ELb0ELNS_15WgradSyncMethodE3ENS_16CompileConditionILi900EEEEEvPT_S6_S6_PKS5_S8_S8_S8_PKfflPfPj)
        .other          _ZN13group_norm_v218gn_bwd_cuda_kernelI13__nv_bfloat16Li320ELi1ELi16ELi20ELi1024ELb1ELb1ELi64ELi320ELi320ELi4ELb1ELi9ELb0ELb0ELNS_15WgradSyncMethodE3ENS_16CompileConditionILi900EEEEEvPT_S6_S6_PKS5_S8_S8_S8_PKfflPfPj,@"STO_CUDA_ENTRY STV_DEFAULT"
_ZN13group_norm_v218gn_bwd_cuda_kernelI13__nv_bfloat16Li320ELi1ELi16ELi20ELi1024ELb1ELb1ELi64ELi320ELi320ELi4ELb1ELi9ELb0ELb0ELNS_15WgradSyncMethodE3ENS_16CompileConditionILi900EEEEEvPT_S6_S6_PKS5_S8_S8_S8_PKfflPfPj:
.text._ZN13group_norm_v218gn_bwd_cuda_kernelI13__nv_bfloat16Li320ELi1ELi16ELi20ELi1024ELb1ELb1ELi64ELi320ELi320ELi4ELb1ELi9ELb0ELb0ELNS_15WgradSyncMethodE3ENS_16CompileConditionILi900EEEEEvPT_S6_S6_PKS5_S8_S8_S8_PKfflPfPj:
        /* <DEDUP_REMOVED lines=28> */
.L_x_1507:
        /* <DEDUP_REMOVED lines=8> */
.L_x_1506:
[----:B------:R-:W-:Y:S05]  /*0240*/  WARPSYNC.ALL ;  /* 0x0000000000007948 */ /* 0x000fea0003800000 */
[----:B------:R-:W-:Y:S06]  /*0250*/  BAR.SYNC.DEFER_BLOCKING 0x0 ;  /* 0x0000000000007b1d */ /* 0x000fec0000010000 */
[----:B------:R-:W-:Y:S05]  /*0260*/  BRA `(.L_x_1508) ;  /* 0x000000a4004c7947 */ /* 0x000fea0003800000 */
.L_x_1505:
        /* <DEDUP_REMOVED lines=11> */
[----:B------:R-:W4:Y:S01]  /*0320*/  S2UR UR9, SR_CgaCtaId ;  /* 0x00000000000979c3 */ /* 0x000f220000008800 */
[----:B------:R-:W-:Y:S01]  /*0330*/  ULOP3.LUT UR4, UR20, 0xf, URZ, 0xc0, !UPT ;  /* 0x0000000f14047892 */ /* 0x000fe2000f8ec03f */
[----:B------:R-:W-:Y:S01]  /*0340*/  SHF.R.U32.HI R0, RZ, 0x2, R16 ;  /* 0x00000002ff007819 */ /* 0x000fe20000011610 */
[----:B------:R-:W-:Y:S01]  /*0350*/  UMOV UR8, 0x400 ;  /* 0x0000040000087882 */ /* 0x000fe20000000000 */
[----:B------:R-:W-:Y:S01]  /*0360*/  IMAD.WIDE.U32 R2, R2, -0x33333333, RZ ;  /* 0xcccccccd02027825 */ /* 0x000fe200078e00ff */
[----:B------:R-:W-:Y:S01]  /*0370*/  UIADD3 UR6, UR8, 0x2800, URZ ;  /* 0x0000280008067890 */ /* 0x000fe2000fffe03f */
[C---:B------:R-:W-:Y:S01]  /*0380*/  SHF.L.U32 R10, R0.reuse, 0x4, RZ ;  /* 0x00000004000a7819 */ /* 0x040fe200000006ff */
[----:B------:R-:W-:Y:S01]  /*0390*/  UIADD3 UR11, -UR10, URZ, URZ ;  /* 0x0000003f0a0b7290 */ /* 0x000fe2000fffe13f */
[----:B------:R-:W-:Y:S01]  /*03a0*/  MOV R9, UR4 ;  /* 0x0000000400097c02 */ /* 0x000fe20008000f00 */
[----:B------:R-:W-:Y:S01]  /*03b0*/  IMAD R0, R0, 0x14, RZ ;  /* 0x0000001400007824 */ /* 0x000fe200078e02ff */
[----:B------:R-:W-:-:S02]  /*03c0*/  SHF.R.U32.HI R2, RZ, 0x2, R3 ;  /* 0x00000002ff027819 */ /* 0x000fc40000011603 */
[----:B------:R-:W-:Y:S02]  /*03d0*/  CS2R R46, SRZ ;  /* 0x00000000002e7805 */ /* 0x000fe4000001ff00 */
[----:B0-----:R-:W-:Y:S02]  /*03e0*/  LOP3.LUT R4, R10, 0xfffffff0, R9, 0xe2, !PT ;  /* 0xfffffff00a047812 */ /* 0x001fe400078ee209 */
[----:B------:R-:W-:Y:S02]  /*03f0*/  CS2R R48, SRZ ;  /* 0x0000000000307805 */ /* 0x000fe4000001ff00 */
[----:B------:R-:W-:Y:S02]  /*0400*/  SHF.R.S32.HI R8, RZ, 0x1f, R16 ;  /* 0x0000001fff087819 */ /* 0x000fe40000011410 */
[----:B------:R-:W-:Y:S02]  /*0410*/  CS2R R50, SRZ ;  /* 0x0000000000327805 */ /* 0x000fe4000001ff00 */
[C---:B------:R-:W-:Y:S01]  /*0420*/  IADD3 R5, R0.reuse, 0x8, RZ ;  /* 0x0000000800057810 */ /* 0x040fe20007ffe0ff */
[----:B------:R0:W-:Y:S01]  /*0430*/  STL [R1+0x8c], R4 ;  /* 0x00008c0401007387 */ /* 0x0001e20000100800 */
[----:B------:R-:W-:-:S02]  /*0440*/  IADD3 R3, R0, 0x4, RZ ;  /* 0x0000000400037810 */ /* 0x000fc40007ffe0ff */
[----:B------:R-:W-:Y:S02]  /*0450*/  CS2R R52, SRZ ;  /* 0x0000000000347805 */ /* 0x000fe4000001ff00 */
[----:B-1----:R-:W-:Y:S01]  /*0460*/  IADD3 R6, R0, 0xc, RZ ;  /* 0x0000000c00067810 */ /* 0x002fe20007ffe0ff */
[----:B------:R1:W-:Y:S01]  /*0470*/  STL [R1+0x50], R2 ;  /* 0x0000500201007387 */ /* 0x0003e20000100800 */
[----:B------:R-:W-:Y:S01]  /*0480*/  SHF.R.U32.HI R5, RZ, 0x2, R5 ;  /* 0x00000002ff057819 */ /* 0x000fe20000011605 */
[----:B----4-:R-:W-:Y:S01]  /*0490*/  ULEA UR6, UR9, UR6, 0x18 ;  /* 0x0000000609067291 */ /* 0x010fe2000f8ec03f */
[----:B------:R-:W-:Y:S01]  /*04a0*/  SHF.R.U32.HI R3, RZ, 0x2, R3 ;  /* 0x00000002ff037819 */ /* 0x000fe20000011603 */
[----:B------:R-:W-:Y:S01]  /*04b0*/  ULEA UR9, UR9, UR8, 0x18 ;  /* 0x0000000809097291 */ /* 0x000fe2000f8ec03f */
[----:B0-----:R-:W-:Y:S02]  /*04c0*/  LEA.HI R4, R8, R16, RZ, 0x2 ;  /* 0x0000001008047211 */ /* 0x001fe400078f10ff */
[----:B------:R-:W-:Y:S01]  /*04d0*/  SHF.R.U32.HI R6, RZ, 0x2, R6 ;  /* 0x00000002ff067819 */ /* 0x000fe20000011606 */
[----:B------:R-:W-:Y:S01]  /*04e0*/  UMOV UR8, UR10 ;  /* 0x0000000a00087c82 */ /* 0x000fe20008000000 */
[----:B-1----:R-:W-:-:S02]  /*04f0*/  SHF.R.U32.HI R2, RZ, 0x2, R0 ;  /* 0x00000002ff027819 */ /* 0x002fc40000011600 */
[----:B------:R-:W-:Y:S01]  /*0500*/  MOV R19, UR6 ;  /* 0x0000000600137c02 */ /* 0x000fe20008000f00 */
[----:B------:R-:W-:Y:S01]  /*0510*/  USHF.L.U32 UR6, UR10, 0x4, URZ ;  /* 0x000000040a067899 */ /* 0x000fe2000800063f */
[----:B------:R-:W-:Y:S02]  /*0520*/  IADD3 R0, R0, 0x10, RZ ;  /* 0x0000001000007810 */ /* 0x000fe40007ffe0ff */
[----:B------:R-:W-:Y:S01]  /*0530*/  SHF.R.S32.HI R7, RZ, 0x2, R4 ;  /* 0x00000002ff077819 */ /* 0x000fe20000011404 */
[--C-:B------:R-:W-:Y:S01]  /*0540*/  IMAD R9, R2, 0x28, R19.reuse ;  /* 0x0000002802097824 */ /* 0x100fe200078e0213 */
[----:B------:R-:W-:Y:S01]  /*0550*/  SHF.R.U32.HI R2, RZ, 0x2, R0 ;  /* 0x00000002ff027819 */ /* 0x000fe20000011600 */
[--C-:B------:R-:W-:Y:S01]  /*0560*/  IMAD R15, R5, 0x28, R19.reuse ;  /* 0x00000028050f7824 */ /* 0x100fe200078e0213 */
[----:B------:R-:W-:Y:S01]  /*0570*/  IADD3 R0, R7, 0x50, RZ ;  /* 0x0000005007007810 */ /* 0x000fe20007ffe0ff */
[--C-:B------:R-:W-:Y:S01]  /*0580*/  IMAD R13, R3, 0x28, R19.reuse ;  /* 0x00000028030d7824 */ /* 0x100fe200078e0213 */
[C---:B------:R-:W-:Y:S01]  /*0590*/  IADD3 R5, R7.reuse, 0xa0, RZ ;  /* 0x000000a007057810 */ /* 0x040fe20007ffe0ff */
[--C-:B------:R-:W-:Y:S01]  /*05a0*/  IMAD R17, R6, 0x28, R19.reuse ;  /* 0x0000002806117824 */ /* 0x100fe200078e0213 */
[----:B------:R-:W-:Y:S01]  /*05b0*/  IADD3 R7, R7, 0xf0, RZ ;  /* 0x000000f007077810 */ /* 0x000fe20007ffe0ff */
[----:B------:R-:W-:Y:S01]  /*05c0*/  IMAD R19, R2, 0x28, R19 ;  /* 0x0000002802137824 */ /* 0x000fe200078e0213 */
[----:B------:R-:W-:Y:S01]  /*05d0*/  SHF.L.U32 R11, R16, 0x3, RZ ;  /* 0x00000003100b7819 */ /* 0x000fe200000006ff */
[----:B------:R-:W-:Y:S01]  /*05e0*/  ULOP3.LUT UR4, UR6, 0xfffffff0, UR4, 0xe2, !UPT ;  /* 0xfffffff006047892 */ /* 0x000fe2000f8ee204 */
[----:B------:R-:W-:Y:S01]  /*05f0*/  SHF.R.S32.HI R3, RZ, 0x1f, R0 ;  /* 0x0000001fff037819 */ /* 0x000fe20000011400 */
[----:B------:R-:W-:Y:S01]  /*0600*/  ULEA UR6, UP0, UR10, UR12, 0x2 ;  /* 0x0000000c0a067291 */ /* 0x000fe2000f80103f */
[----:B------:R-:W-:-:S02]  /*0610*/  SHF.R.S32.HI R12, RZ, 0x1f, R7 ;  /* 0x0000001fff0c7819 */ /* 0x000fc40000011407 */
[----:B------:R-:W-:Y:S01]  /*0620*/  LOP3.LUT R14, R11, 0x18, RZ, 0xc0, !PT ;  /* 0x000000180b0e7812 */ /* 0x000fe200078ec0ff */
[----:B------:R-:W-:Y:S01]  /*0630*/  ULEA.HI.X UR7, UR10, UR13, UR5, 0x2, UP0 ;  /* 0x0000000d0a077291 */ /* 0x000fe200080f1405 */
[----:B------:R-:W-:Y:S01]  /*0640*/  LEA.HI R6, R3, R0, RZ, 0x2 ;  /* 0x0000000003067211 */ /* 0x000fe200078f10ff */
[----:B------:R-:W-:Y:S01]  /*0650*/  UISETP.NE.AND UP0, UPT, UR20, UR11, UPT ;  /* 0x0000000b1400728c */ /* 0x000fe2000bf05270 */
[----:B------:R-:W-:Y:S01]  /*0660*/  SHF.R.S32.HI R0, RZ, 0x1f, R5 ;  /* 0x0000001fff007819 */ /* 0x000fe20000011405 */
[----:B------:R-:W0:Y:S01]  /*0670*/  LDC.64 R2, c[0x0][0x260] ;  /* 0x00009800ff027b82 */ /* 0x000e220000000a00 */
[----:B------:R-:W-:Y:S02]  /*0680*/  LEA.HI R12, R12, R7, RZ, 0x2 ;  /* 0x000000070c0c7211 */ /* 0x000fe400078f10ff */
[----:B------:R-:W-:Y:S02]  /*0690*/  IADD3 R7, R9, R14, RZ ;  /* 0x0000000e09077210 */ /* 0x000fe40007ffe0ff */
[----:B------:R-:W-:-:S02]  /*06a0*/  LEA.HI R10, R0, R5, RZ, 0x2 ;  /* 0x00000005000a7211 */ /* 0x000fc400078f10ff */
[C---:B------:R-:W-:Y:S01]  /*06b0*/  IADD3 R5, R14.reuse, R13, RZ ;  /* 0x0000000d0e057210 */ /* 0x040fe20007ffe0ff */
[----:B------:R1:W-:Y:S01]  /*06c0*/  STL [R1+0x6c], R7 ;  /* 0x00006c0701007387 */ /* 0x0003e20000100800 */
[----:B------:R-:W-:Y:S01]  /*06d0*/  MOV R0, UR4 ;  /* 0x0000000400007c02 */ /* 0x000fe20008000f00 */
[----:B------:R-:W-:Y:S01]  /*06e0*/  UMOV UR4, 0x7fffff71 ;  /* 0x7fffff7100047882 */ /* 0x000fe20000000000 */
[----:B------:R-:W-:Y:S01]  /*06f0*/  IADD3 R9, R14, R15, RZ ;  /* 0x0000000f0e097210 */ /* 0x000fe20007ffe0ff */
[----:B------:R4:W-:Y:S01]  /*0700*/  STL [R1+0x68], R5 ;  /* 0x0000680501007387 */ /* 0x0009e20000100800 */
[----:B------:R-:W-:Y:S01]  /*0710*/  LEA.HI R8, R8, R16, RZ, 0x4 ;  /* 0x0000001008087211 */ /* 0x000fe200078f20ff */
[----:B------:R-:W-:Y:S01]  /*0720*/  IMAD R0, R0, 0x140, R16 ;  /* 0x0000014000007824 */ /* 0x000fe200078e0210 */
[----:B------:R-:W-:Y:S01]  /*0730*/  LOP3.LUT R4, R4, 0xfffffffc, RZ, 0xc0, !PT ;  /* 0xfffffffc04047812 */ /* 0x000fe200078ec0ff */
[----:B------:R5:W-:Y:S01]  /*0740*/  STL [R1+0x64], R9 ;  /* 0x0000640901007387 */ /* 0x000be20000100800 */
[----:B------:R-:W-:Y:S01]  /*0750*/  SHF.R.U32.HI R11, RZ, 0x2, R10 ;  /* 0x00000002ff0b7819 */ /* 0x000fe2000001160a */
[----:B------:R-:W-:Y:S01]  /*0760*/  USEL UR12, UR4, 0x1, !UP0 ;  /* 0x00000001040c7887 */ /* 0x000fe2000c000000 */
[----:B-1----:R-:W-:-:S02]  /*0770*/  IADD3 R7, R14, R17, RZ ;  /* 0x000000110e077210 */ /* 0x002fc40007ffe0ff */
[----:B------:R-:W-:Y:S01]  /*0780*/  IADD3 R4, -R4, R16, RZ ;  /* 0x0000001004047210 */ /* 0x000fe20007ffe1ff */
[----:B------:R-:W-:Y:S01]  /*0790*/  UMOV UR4, URZ ;  /* 0x0000003f00047c82 */ /* 0x000fe20008000000 */
[----:B----4-:R-:W-:Y:S01]  /*07a0*/  IADD3 R5, R14, R19, RZ ;  /* 0x000000130e057210 */ /* 0x010fe20007ffe0ff */
[----:B------:R1:W-:Y:S01]  /*07b0*/  STL [R1+0x60], R7 ;  /* 0x0000600701007387 */ /* 0x0003e20000100800 */
[----:B------:R-:W-:Y:S02]  /*07c0*/  SHF.R.U32.HI R13, RZ, 0x2, R12 ;  /* 0x00000002ff0d7819 */ /* 0x000fe4000001160c */
[----:B-----5:R-:W-:Y:S01]  /*07d0*/  SHF.R.U32.HI R9, RZ, 0x2, R6 ;  /* 0x00000002ff097819 */ /* 0x020fe20000011606 */
[----:B------:R4:W-:Y:S01]  /*07e0*/  STL [R1+0x54], R5 ;  /* 0x0000540501007387 */ /* 0x0009e20000100800 */
[----:B------:R-:W-:Y:S02]  /*07f0*/  LEA R12, R16, UR9, 0x5 ;  /* 0x00000009100c7c11 */ /* 0x000fe4000f8e28ff */
[----:B-1----:R-:W-:-:S02]  /*0800*/  SHF.R.U32.HI R7, RZ, 0x4, R8 ;  /* 0x00000004ff077819 */ /* 0x002fc40000011608 */
[----:B------:R-:W-:Y:S02]  /*0810*/  LOP3.LUT R8, R4, 0x3, R9, 0x78, !PT ;  /* 0x0000000304087812 */ /* 0x000fe400078e7809 */
[----:B----4-:R-:W-:Y:S02]  /*0820*/  SHF.L.U32 R5, R0, 0x1, RZ ;  /* 0x0000000100057819 */ /* 0x010fe400000006ff */
[C---:B------:R-:W-:Y:S02]  /*0830*/  LOP3.LUT R0, R4.reuse, 0x3, R7, 0x78, !PT ;  /* 0x0000000304007812 */ /* 0x040fe400078e7807 */
[----:B------:R-:W-:-:S03]  /*0840*/  LOP3.LUT R7, R4, 0x3, R11, 0x78, !PT ;  /* 0x0000000304077812 */ /* 0x000fc600078e780b */
[----:B------:R1:W-:Y:S04]  /*0850*/  STL [R1+0x7c], R0 ;  /* 0x00007c0001007387 */ /* 0x0003e80000100800 */
[----:B------:R0:W-:Y:S04]  /*0860*/  STL [R1+0x78], R8 ;  /* 0x0000780801007387 */ /* 0x0001e80000100800 */
[----:B------:R-:W-:Y:S01]  /*0870*/  STL [R1+0x74], R7 ;  /* 0x0000740701007387 */ /* 0x000fe20000100800 */
[----:B-1----:R-:W-:Y:S01]  /*0880*/  LOP3.LUT R0, R4, 0x3, R13, 0x78, !PT ;  /* 0x0000000304007812 */ /* 0x002fe200078e780d */
[----:B0-----:R-:W-:Y:S01]  /*0890*/  IMAD.WIDE.U32 R8, R5, 0x4, R2 ;  /* 0x0000000405087825 */ /* 0x001fe200078e0002 */
[----:B------:R-:W-:-:S03]  /*08a0*/  SHF.L.U32 R2, R16, 0x1, RZ ;  /* 0x0000000110027819 */ /* 0x000fc600000006ff */
[----:B------:R0:W-:Y:S01]  /*08b0*/  STL [R1+0x70], R0 ;  /* 0x0000700001007387 */ /* 0x0001e20000100800 */
[----:B------:R-:W-:-:S03]  /*08c0*/  LOP3.LUT R10, R2, 0x18, RZ, 0xc0, !PT ;  /* 0x00000018020a7812 */ /* 0x000fc600078ec0ff */
[----:B------:R1:W-:Y:S01]  /*08d0*/  STL.64 [R1+0x58], R8 ;  /* 0x0000580801007387 */ /* 0x0003e20000100a00 */
[----:B------:R-:W-:Y:S02]  /*08e0*/  LOP3.LUT R11, R2, 0x18, RZ, 0xc, !PT ;  /* 0x00000018020b7812 */ /* 0x000fe400078e0cff */
[C---:B------:R-:W-:Y:S02]  /*08f0*/  LOP3.LUT R2, R10.reuse, 0x8, RZ, 0x3c, !PT ;  /* 0x000000080a027812 */ /* 0x040fe400078e3cff */
[----:B------:R-:W-:Y:S02]  /*0900*/  LOP3.LUT R10, R10, 0x10, RZ, 0x3c, !PT ;  /* 0x000000100a0a7812 */ /* 0x000fe400078e3cff */
[C---:B------:R-:W-:Y:S02]  /*0910*/  IADD3 R13, R12.reuse, R11, RZ ;  /* 0x0000000b0c0d7210 */ /* 0x040fe40007ffe0ff */
[C---:B------:R-:W-:Y:S02]  /*0920*/  IADD3 R11, R12.reuse, R2, RZ ;  /* 0x000000020c0b7210 */ /* 0x040fe40007ffe0ff */
[----:B------:R-:W-:Y:S01]  /*0930*/  IADD3 R2, R12, R10, RZ ;  /* 0x0000000a0c027210 */ /* 0x000fe20007ffe0ff */
[----:B------:R4:W-:Y:S04]  /*0940*/  STL [R1+0x80], R13 ;  /* 0x0000800d01007387 */ /* 0x0009e80000100800 */
[----:B------:R4:W-:Y:S04]  /*0950*/  STL [R1+0x88], R11 ;  /* 0x0000880b01007387 */ /* 0x0009e80000100800 */
[----:B------:R4:W-:Y:S01]  /*0960*/  STL [R1+0x84], R2 ;  /* 0x0000840201007387 */ /* 0x0009e20000100800 */
[----:B--2---:R-:W-:-:S02]  /*0970*/  PRMT R5, R20, 0x7632, R5 ;  /* 0x0000763214057816 */ /* 0x004fc40000000005 */
[----:B------:R-:W-:Y:S02]  /*0980*/  PRMT R6, R21, 0x7632, R6 ;  /* 0x0000763215067816 */ /* 0x000fe40000000006 */
[----:B---3--:R-:W-:Y:S02]  /*0990*/  PRMT R4, R22, 0x7632, R4 ;  /* 0x0000763216047816 */ /* 0x008fe40000000004 */
[----:B------:R-:W-:Y:S02]  /*09a0*/  PRMT R3, R23, 0x7632, R3 ;  /* 0x0000763217037816 */ /* 0x000fe40000000003 */
[----:B0-----:R-:W-:Y:S02]  /*09b0*/  SHF.L.U32 R0, R20, 0x10, RZ ;  /* 0x0000001014007819 */ /* 0x001fe400000006ff */
[----:B-1----:R-:W-:Y:S02]  /*09c0*/  SHF.L.U32 R9, R21, 0x10, RZ ;  /* 0x0000001015097819 */ /* 0x002fe400000006ff */
[----:B------:R-:W-:-:S02]  /*09d0*/  SHF.L.U32 R8, R22, 0x10, RZ ;  /* 0x0000001016087819 */ /* 0x000fc400000006ff */
[----:B------:R-:W-:Y:S02]  /*09e0*/  SHF.L.U32 R7, R23, 0x10, RZ ;  /* 0x0000001017077819 */ /* 0x000fe400000006ff */
[----:B------:R-:W-:Y:S02]  /*09f0*/  SHF.L.U32 R5, R5, 0x10, RZ ;  /* 0x0000001005057819 */ /* 0x000fe400000006ff */
[----:B------:R-:W-:Y:S02]  /*0a00*/  SHF.L.U32 R6, R6, 0x10, RZ ;  /* 0x0000001006067819 */ /* 0x000fe400000006ff */
[----:B------:R-:W-:Y:S02]  /*0a10*/  SHF.L.U32 R4, R4, 0x10, RZ ;  /* 0x0000001004047819 */ /* 0x000fe400000006ff */
[----:B----4-:R-:W-:-:S07]  /*0a20*/  SHF.L.U32 R3, R3, 0x10, RZ ;  /* 0x0000001003037819 */ /* 0x010fce00000006ff */
.L_x_1518:
[----:B------:R-:W2:Y:S01]  /*0a30*/  LDL R14, [R1+0x50] ;  /* 0x00005000010e7983 */ /* 0x000ea20000100800 */
[----:B------:R-:W-:Y:S01]  /*0a40*/  USHF.L.U32 UR11, UR20, 0x6, URZ ;  /* 0x00000006140b7899 */ /* 0x000fe2000800063f */
[----:B------:R-:W-:Y:S01]  /*0a50*/  MOV R2, UR10 ;  /* 0x0000000a00027c02 */ /* 0x000fe20008000f00 */
[----:B------:R-:W-:Y:S01]  /*0a60*/  ULDC.64 UR16, c[0x0][0x248] ;  /* 0x0000920000107ab9 */ /* 0x000fe20000000a00 */
[----:B-1----:R-:W0:Y:S01]  /*0a70*/  S2R R12, SR_TID.X ;  /* 0x00000000000c7919 */ /* 0x002e220000002100 */
[----:B------:R-:W-:Y:S01]  /*0a80*/  ULOP3.LUT UR11, UR11, 0x3c0, URZ, 0xc0, !UPT ;  /* 0x000003c00b0b7892 */ /* 0x000fe2000f8ec03f */
[----:B------:R-:W-:Y:S01]  /*0a90*/  MOV R13, UR10 ;  /* 0x0000000a000d7c02 */ /* 0x000fe20008000f00 */
[----:B------:R-:W-:Y:S01]  /*0aa0*/  ULDC.64 UR22, c[0x0][0x228] ;  /* 0x00008a0000167ab9 */ /* 0x000fe20000000a00 */
[----:B------:R-:W-:Y:S01]  /*0ab0*/  MOV R17, UR10 ;  /* 0x0000000a00117c02 */ /* 0x000fe20008000f00 */
[----:B------:R-:W-:Y:S04]  /*0ac0*/  STL [R1+0xa0], R46 ;  /* 0x0000a02e01007387 */ /* 0x000fe80000100800 */
[----:B------:R-:W-:Y:S04]  /*0ad0*/  STL [R1+0x9c], R47 ;  /* 0x00009c2f01007387 */ /* 0x000fe80000100800 */
[----:B------:R-:W-:Y:S04]  /*0ae0*/  STL [R1+0x98], R50 ;  /* 0x0000983201007387 */ /* 0x000fe80000100800 */
[----:B------:R-:W-:Y:S01]  /*0af0*/  STL [R1+0x90], R51 ;  /* 0x0000903301007387 */ /* 0x000fe20000100800 */
[----:B0-----:R-:W-:Y:S01]  /*0b00*/  IMAD.WIDE.U32 R10, R12, -0x33333333, RZ ;  /* 0xcccccccd0c0a7825 */ /* 0x001fe200078e00ff */
[----:B------:R-:W-:-:S04]  /*0b10*/  MOV R10, UR5 ;  /* 0x00000005000a7c02 */ /* 0x000fc80008000f00 */
[----:B------:R-:W-:Y:S01]  /*0b20*/  SHF.R.U32.HI R15, RZ, 0x6, R11 ;  /* 0x00000006ff0f7819 */ /* 0x000fe2000001160b */
[----:B------:R-:W-:-:S04]  /*0b30*/  HFMA2.MMA R11, -RZ, RZ, 0, 0 ;  /* 0x00000000ff0b7435 */ /* 0x000fc800000001ff */
[C---:B------:R-:W-:Y:S01]  /*0b40*/  IMAD R16, R15.reuse, -0x50, R12 ;  /* 0xffffffb00f107824 */ /* 0x040fe200078e020c */
[----:B------:R-:W-:Y:S01]  /*0b50*/  IADD3 R12, R15, UR11, RZ ;  /* 0x0000000b0f0c7c10 */ /* 0x000fe2000fffe0ff */
[----:B------:R-:W-:-:S04]  /*0b60*/  UIMAD UR11, UR5, 0x50000, URZ ;  /* 0x00050000050b78a4 */ /* 0x000fc8000f8e023f */
[----:B------:R-:W-:Y:S01]  /*0b70*/  IMAD R149, R12, 0x140, RZ ;  /* 0x000001400c957824 */ /* 0x000fe200078e02ff */
[----:B--2---:R-:W-:-:S04]  /*0b80*/  LEA R2, P0, R2, R14, 0x4 ;  /* 0x0000000e02027211 */ /* 0x004fc800078020ff */
[----:B------:R-:W-:Y:S02]  /*0b90*/  LEA.HI.X R13, R13, RZ, R10, 0x4, P0 ;  /* 0x000000ff0d0d7211 */ /* 0x000fe400000f240a */
[----:B------:R-:W-:Y:S02]  /*0ba0*/  SHF.L.U32 R10, R16, 0x2, RZ ;  /* 0x00000002100a7819 */ /* 0x000fe400000006ff */
[----:B------:R-:W-:-:S03]  /*0bb0*/  LEA R54, P0, R2, UR16, 0x3 ;  /* 0x0000001002367c11 */ /* 0x000fc6000f8018ff */
[----:B------:R-:W-:Y:S01]  /*0bc0*/  IMAD.WIDE.U32 R10, R17, 0x50000, R10 ;  /* 0x00050000110a7825 */ /* 0x000fe200078e000a */
[----:B------:R-:W-:Y:S01]  /*0bd0*/  LEA.HI.X R55, R2, UR17, R13, 0x3, P0 ;  /* 0x0000001102377c11 */ /* 0x000fe200080f1c0d */
[----:B------:R-:W-:-:S03]  /*0be0*/  ULDC.64 UR16, c[0x0][0x230] ;  /* 0x00008c0000107ab9 */ /* 0x000fc60000000a00 */
[----:B------:R-:W-:Y:S01]  /*0bf0*/  IADD3 R114, R11, UR11, RZ ;  /* 0x0000000b0b727c10 */ /* 0x000fe2000fffe0ff */
[----:B------:R-:W-:Y:S01]  /*0c00*/  ULDC UR11, c[0x0][0x250] ;  /* 0x00009400000b7ab9 */ /* 0x000fe20000000800 */
[----:B------:R-:W-:Y:S01]  /*0c10*/  IADD3 R2, P0, R149, R10, RZ ;  /* 0x0000000a95027210 */ /* 0x000fe20007f1e0ff */
[----:B------:R-:W2:Y:S03]  /*0c20*/  LDG.E.64.CONSTANT R54, desc[UR14][R54.64] ;  /* 0x0000000e36367981 */ /* 0x000ea6000c1e9b00 */
[----:B------:R-:W-:Y:S02]  /*0c30*/  IADD3.X R11, RZ, R114, RZ, P0, !PT ;  /* 0x00000072ff0b7210 */ /* 0x000fe400007fe4ff */
[C---:B------:R-:W-:Y:S02]  /*0c40*/  SHF.L.U32 R20, R2.reuse, 0x1, RZ ;  /* 0x0000000102147819 */ /* 0x040fe400000006ff */
[----:B------:R-:W-:-:S02]  /*0c50*/  SHF.L.U64.HI R14, R2, 0x1, R11 ;  /* 0x00000001020e7819 */ /* 0x000fc4000001020b */
[----:B------:R-:W-:Y:S01]  /*0c60*/  IADD3 R56, P0, R20, UR16, RZ ;  /* 0x0000001014387c10 */ /* 0x000fe2000ff1e0ff */
[----:B------:R-:W-:Y:S03]  /*0c70*/  STL [R1+0x48], R20 ;  /* 0x0000481401007387 */ /* 0x000fe60000100800 */
[----:B------:R-:W-:Y:S01]  /*0c80*/  IADD3.X R57, R14, UR17, RZ, P0, !PT ;  /* 0x000000110e397c10 */ /* 0x000fe200087fe4ff */
[----:B------:R0:W-:Y:S05]  /*0c90*/  STL [R1+0x4c], R14 ;  /* 0x00004c0e01007387 */ /* 0x0001ea0000100800 */
[----:B------:R-:W3:Y:S01]  /*0ca0*/  LDG.E.64.CONSTANT R56, desc[UR14][R56.64] ;  /* 0x0000000e38387981 */ /* 0x000ee2000c1e9b00 */
[----:B------:R-:W-:-:S04]  /*0cb0*/  IADD3 R11, R149, 0x500, RZ ;  /* 0x00000500950b7810 */ /* 0x000fc80007ffe0ff */
[----:B------:R-:W-:-:S04]  /*0cc0*/  IADD3 R11, P0, R11, R10, RZ ;  /* 0x0000000a0b0b7210 */ /* 0x000fc80007f1e0ff */
[----:B------:R-:W-:Y:S02]  /*0cd0*/  IADD3.X R2, RZ, R114, RZ, P0, !PT ;  /* 0x00000072ff027210 */ /* 0x000fe400007fe4ff */
[C---:B------:R-:W-:Y:S02]  /*0ce0*/  SHF.L.U32 R19, R11.reuse, 0x1, RZ ;  /* 0x000000010b137819 */ /* 0x040fe400000006ff */
[----:B------:R-:W-:Y:S02]  /*0cf0*/  SHF.L.U64.HI R18, R11, 0x1, R2 ;  /* 0x000000010b127819 */ /* 0x000fe40000010202 */
[----:B------:R-:W-:Y:S01]  /*0d00*/  IADD3 R58, P0, R19, UR16, RZ ;  /* 0x00000010133a7c10 */ /* 0x000fe2000ff1e0ff */
[----:B------:R-:W-:Y:S03]  /*0d10*/  STL [R1+0x40], R19 ;  /* 0x0000401301007387 */ /* 0x000fe60000100800 */
[----:B------:R-:W-:Y:S01]  /*0d20*/  IADD3.X R59, R18, UR17, RZ, P0, !PT ;  /* 0x00000011123b7c10 */ /* 0x000fe200087fe4ff */
[----:B------:R1:W-:Y:S05]  /*0d30*/  STL [R1+0x44], R18 ;  /* 0x0000441201007387 */ /* 0x0003ea0000100800 */
[----:B------:R-:W4:Y:S01]  /*0d40*/  LDG.E.64.CONSTANT R58, desc[UR14][R58.64] ;  /* 0x0000000e3a3a7981 */ /* 0x000f22000c1e9b00 */
[----:B------:R-:W-:-:S04]  /*0d50*/  IADD3 R60, P0, R20, UR22, RZ ;  /* 0x00000016143c7c10 */ /* 0x000fc8000ff1e0ff */
[----:B------:R-:W-:Y:S02]  /*0d60*/  IADD3.X R61, R14, UR23, RZ, P0, !PT ;  /* 0x000000170e3d7c10 */ /* 0x000fe400087fe4ff */
[----:B------:R-:W-:-:S04]  /*0d70*/  IADD3 R11, R149, 0xa00, RZ ;  /* 0x00000a00950b7810 */ /* 0x000fc80007ffe0ff */
[----:B------:R-:W4:Y:S01]  /*0d80*/  LDG.E.64.CONSTANT R60, desc[UR14][R60.64] ;  /* 0x0000000e3c3c7981 */ /* 0x000f22000c1e9b00 */
[----:B------:R-:W-:-:S04]  /*0d90*/  IADD3 R11, P0, R11, R10, RZ ;  /* 0x0000000a0b0b7210 */ /* 0x000fc80007f1e0ff */
[----:B------:R-:W-:Y:S02]  /*0da0*/  IADD3.X R2, RZ, R114, RZ, P0, !PT ;  /* 0x00000072ff027210 */ /* 0x000fe400007fe4ff */
[C---:B------:R-:W-:Y:S02]  /*0db0*/  SHF.L.U32 R17, R11.reuse, 0x1, RZ ;  /* 0x000000010b117819 */ /* 0x040fe400000006ff */
[----:B0-----:R-:W-:Y:S02]  /*0dc0*/  SHF.L.U64.HI R14, R11, 0x1, R2 ;  /* 0x000000010b0e7819 */ /* 0x001fe40000010202 */
[----:B------:R-:W-:Y:S01]  /*0dd0*/  IADD3 R62, P0, R17, UR16, RZ ;  /* 0x00000010113e7c10 */ /* 0x000fe2000ff1e0ff */
[----:B------:R0:W-:Y:S03]  /*0de0*/  STL [R1+0x38], R17 ;  /* 0x0000381101007387 */ /* 0x0001e60000100800 */
[----:B------:R-:W-:Y:S01]  /*0df0*/  IADD3.X R63, R14, UR17, RZ, P0, !PT ;  /* 0x000000110e3f7c10 */ /* 0x000fe200087fe4ff */
[----:B------:R3:W-:Y:S05]  /*0e00*/  STL [R1+0x3c], R14 ;  /* 0x00003c0e01007387 */ /* 0x0007ea0000100800 */
[----:B------:R-:W4:Y:S01]  /*0e10*/  LDG.E.64.CONSTANT R62, desc[UR14][R62.64] ;  /* 0x0000000e3e3e7981 */ /* 0x000f22000c1e9b00 */
[----:B------:R-:W-:-:S04]  /*0e20*/  IADD3 R64, P0, R19, UR22, RZ ;  /* 0x0000001613407c10 */ /* 0x000fc8000ff1e0ff */
[----:B------:R-:W-:-:S06]  /*0e30*/  IADD3.X R65, R18, UR23, RZ, P0, !PT ;  /* 0x0000001712417c10 */ /* 0x000fcc00087fe4ff */
[----:B------:R-:W4:Y:S01]  /*0e40*/  LDG.E.64.CONSTANT R64, desc[UR14][R64.64] ;  /* 0x0000000e40407981 */ /* 0x000f22000c1e9b00 */
[----:B------:R-:W-:-:S04]  /*0e50*/  IADD3 R11, R149, 0xf00, RZ ;  /* 0x00000f00950b7810 */ /* 0x000fc80007ffe0ff */
[----:B------:R-:W-:Y:S02]  /*0e60*/  IADD3 R2, P0, R11, R10, RZ ;  /* 0x0000000a0b027210 */ /* 0x000fe40007f1e0ff */
[----:B------:R-:W-:Y:S02]  /*0e70*/  IADD3 R11, R149, 0x1400, RZ ;  /* 0x00001400950b7810 */ /* 0x000fe40007ffe0ff */
[----:B------:R-:W-:Y:S02]  /*0e80*/  IADD3.X R13, RZ, R114, RZ, P0, !PT ;  /* 0x00000072ff0d7210 */ /* 0x000fe400007fe4ff */
[C---:B------:R-:W-:Y:S02]  /*0e90*/  SHF.L.U32 R25, R2.reuse, 0x1, RZ ;  /* 0x0000000102197819 */ /* 0x040fe400000006ff */
[----:B------:R-:W-:Y:S02]  /*0ea0*/  SHF.L.U64.HI R24, R2, 0x1, R13 ;  /* 0x0000000102187819 */ /* 0x000fe4000001020d */
[----:B------:R-:W-:Y:S01]  /*0eb0*/  IADD3 R66, P0, R25, UR16, RZ ;  /* 0x0000001019427c10 */ /* 0x000fe2000ff1e0ff */
[----:B-1----:R-:W1:Y:S01]  /*0ec0*/  S2R R18, SR_CgaCtaId ;  /* 0x0000000000127919 */ /* 0x002e620000008800 */
[----:B------:R-:W-:-:S02]  /*0ed0*/  IADD3 R11, P1, R11, R10, RZ ;  /* 0x0000000a0b0b7210 */ /* 0x000fc40007f3e0ff */
[----:B------:R-:W-:Y:S01]  /*0ee0*/  IADD3.X R67, R24, UR17, RZ, P0, !PT ;  /* 0x0000001118437c10 */ /* 0x000fe200087fe4ff */
[----:B------:R-:W-:Y:S01]  /*0ef0*/  STL [R1+0x30], R25 ;  /* 0x0000301901007387 */ /* 0x000fe20000100800 */
[----:B------:R-:W-:Y:S02]  /*0f00*/  IADD3.X R2, RZ, R114, RZ, P1, !PT ;  /* 0x00000072ff027210 */ /* 0x000fe40000ffe4ff */
[C---:B------:R-:W-:Y:S01]  /*0f10*/  SHF.L.U32 R32, R11.reuse, 0x1, RZ ;  /* 0x000000010b207819 */ /* 0x040fe200000006ff */
[----:B------:R3:W-:Y:S01]  /*0f20*/  STL [R1+0x34], R24 ;  /* 0x0000341801007387 */ /* 0x0007e20000100800 */
[----:B------:R-:W-:Y:S02]  /*0f30*/  SHF.L.U64.HI R31, R11, 0x1, R2 ;  /* 0x000000010b1f7819 */ /* 0x000fe40000010202 */
[----:B------:R-:W-:Y:S01]  /*0f40*/  IADD3 R68, P0, R32, UR16, RZ ;  /* 0x0000001020447c10 */ /* 0x000fe2000ff1e0ff */
[----:B------:R-:W4:Y:S03]  /*0f50*/  LDG.E.64.CONSTANT R66, desc[UR14][R66.64] ;  /* 0x0000000e42427981 */ /* 0x000f26000c1e9b00 */
[----:B------:R-:W-:-:S06]  /*0f60*/  IADD3.X R69, R31, UR17, RZ, P0, !PT ;  /* 0x000000111f457c10 */ /* 0x000fcc00087fe4ff */
[----:B------:R-:W4:Y:S01]  /*0f70*/  LDG.E.64.CONSTANT R68, desc[UR14][R68.64] ;  /* 0x0000000e44447981 */ /* 0x000f22000c1e9b00 */
[----:B------:R-:W-:-:S04]  /*0f80*/  IADD3 R70, P0, R17, UR22, RZ ;  /* 0x0000001611467c10 */ /* 0x000fc8000ff1e0ff */
[----:B------:R-:W-:-:S06]  /*0f90*/  IADD3.X R71, R14, UR23, RZ, P0, !PT ;  /* 0x000000170e477c10 */ /* 0x000fcc00087fe4ff */
[----:B------:R-:W4:Y:S01]  /*0fa0*/  LDG.E.64.CONSTANT R70, desc[UR14][R70.64] ;  /* 0x0000000e46467981 */ /* 0x000f22000c1e9b00 */
[----:B------:R-:W-:Y:S02]  /*0fb0*/  IADD3 R72, P3, R25, UR22, RZ ;  /* 0x0000001619487c10 */ /* 0x000fe4000ff7e0ff */
[----:B------:R-:W-:Y:S02]  /*0fc0*/  MOV R13, 0x400 ;  /* 0x00000400000d7802 */ /* 0x000fe40000000f00 */
[----:B------:R-:W-:Y:S02]  /*0fd0*/  IADD3.X R73, R24, UR23, RZ, P3, !PT ;  /* 0x0000001718497c10 */ /* 0x000fe40009ffe4ff */
[----:B------:R-:W-:-:S04]  /*0fe0*/  IADD3 R13, R13, 0x2800, RZ ;  /* 0x000028000d0d7810 */ /* 0x000fc80007ffe0ff */
[----:B------:R-:W4:Y:S01]  /*0ff0*/  LDG.E.64.CONSTANT R72, desc[UR14][R72.64] ;  /* 0x0000000e48487981 */ /* 0x000f22000c1e9b00 */
[----:B-1----:R-:W-:-:S05]  /*1000*/  LEA R13, R18, R13, 0x18 ;  /* 0x0000000d120d7211 */ /* 0x002fca00078ec0ff */
[----:B------:R-:W-:Y:S01]  /*1010*/  IMAD R18, R16, 0x28, R13 ;  /* 0x0000002810127824 */ /* 0x000fe200078e020d */
[C---:B------:R-:W-:Y:S02]  /*1020*/  IADD3 R13, R149.reuse, 0x1e00, RZ ;  /* 0x00001e00950d7810 */ /* 0x040fe40007ffe0ff */
[----:B0-----:R-:W-:Y:S02]  /*1030*/  IADD3 R17, R149, 0x2800, RZ ;  /* 0x0000280095117810 */ /* 0x001fe40007ffe0ff */
[-C--:B------:R-:W-:Y:S02]  /*1040*/  IADD3 R22, P1, R13, R10.reuse, RZ ;  /* 0x0000000a0d167210 */ /* 0x080fe40007f3e0ff */
[----:B------:R-:W-:Y:S02]  /*1050*/  IADD3 R20, P6, R17, R10, RZ ;  /* 0x0000000a11147210 */ /* 0x000fe40007fde0ff */
[----:B------:R-:W-:Y:S01]  /*1060*/  SHF.L.U32 R28, R22, 0x1, RZ ;  /* 0x00000001161c7819 */ /* 0x000fe200000006ff */
[----:B------:R-:W-:Y:S04]  /*1070*/  STL [R1+0x24], R32 ;  /* 0x0000242001007387 */ /* 0x000fe80000100800 */
[----:B------:R-:W-:Y:S01]  /*1080*/  STL [R1+0x28], R31 ;  /* 0x0000281f01007387 */ /* 0x000fe20000100800 */
[----:B--2---:R-:W-:-:S04]  /*1090*/  FADD.FTZ R55, R55, UR11 ;  /* 0x0000000b37377e21 */ /* 0x004fc80008010000 */
[----:B------:R-:W0:Y:S01]  /*10a0*/  MUFU.RSQ R126, R55 ;  /* 0x00000037007e7308 */ /* 0x000e220000001400 */
[----:B---3--:R-:W-:-:S05]  /*10b0*/  SHF.L.U32 R11, R56, 0x10, RZ ;  /* 0x00000010380b7819 */ /* 0x008fca00000006ff */
[----:B------:R-:W-:-:S04]  /*10c0*/  FADD.FTZ R11, -R54, R11 ;  /* 0x0000000b360b7221 */ /* 0x000fc80000010100 */
[----:B0-----:R-:W-:-:S04]  /*10d0*/  FMUL.FTZ R2, R126, R11 ;  /* 0x0000000b7e027220 */ /* 0x001fc80000410000 */
[----:B------:R-:W-:-:S04]  /*10e0*/  FFMA.FTZ R11, R0, R2, R8 ;  /* 0x00000002000b7223 */ /* 0x000fc80000010008 */
[----:B------:R-:W-:-:S06]  /*10f0*/  FMUL.FTZ R12, R11, -1.4426950216293334961 ;  /* 0xbfb8aa3b0b0c7820 */ /* 0x000fcc0000410000 */
[----:B------:R-:W0:Y:S02]  /*1100*/  MUFU.EX2 R12, R12 ;  /* 0x0000000c000c7308 */ /* 0x000e240000000800 */
[----:B0-----:R-:W-:-:S06]  /*1110*/  FADD.FTZ R14, R12, 1 ;  /* 0x3f8000000c0e7421 */ /* 0x001fcc0000010000 */
[----:B------:R-:W0:Y:S01]  /*1120*/  MUFU.RCP R14, R14 ;  /* 0x0000000e000e7308 */ /* 0x000e220000001000 */
[----:B------:R-:W-:Y:S02]  /*1130*/  LEA R12, R15, R18, 0x3 ;  /* 0x000000120f0c7211 */ /* 0x000fe400078e18ff */
[----:B------:R-:W-:Y:S02]  /*1140*/  IADD3 R15, R149, 0x2300, RZ ;  /* 0x00002300950f7810 */ /* 0x000fe40007ffe0ff */
[----:B------:R-:W-:Y:S01]  /*1150*/  SHF.L.U32 R21, R57, 0x10, RZ ;  /* 0x0000001039157819 */ /* 0x000fe200000006ff */
[----:B0-----:R-:W-:-:S04]  /*1160*/  FADD.FTZ R16, -R14, 1 ;  /* 0x3f8000000e107421 */ /* 0x001fc80000010100 */
[----:B------:R-:W-:Y:S01]  /*1170*/  FFMA.FTZ R19, R11, R16, 1 ;  /* 0x3f8000000b137423 */ /* 0x000fe20000010010 */
[----:B------:R-:W-:-:S04]  /*1180*/  IADD3 R11, R149, 0x1900, RZ ;  /* 0x00001900950b7810 */ /* 0x000fc80007ffe0ff */
[-C--:B------:R-:W-:Y:S01]  /*1190*/  IADD3 R23, P2, R11, R10.reuse, RZ ;  /* 0x0000000a0b177210 */ /* 0x080fe20007f5e0ff */
[----:B------:R-:W-:Y:S01]  /*11a0*/  FADD.FTZ R21, -R54, R21 ;  /* 0x0000001536157221 */ /* 0x000fe20000010100 */
[----:B------:R-:W-:Y:S02]  /*11b0*/  IADD3 R18, P5, R15, R10, RZ ;  /* 0x0000000a0f127210 */ /* 0x000fe40007fbe0ff */
[-C--:B------:R-:W-:Y:S02]  /*11c0*/  IADD3.X R24, RZ, R114.reuse, RZ, P2, !PT ;  /* 0x00000072ff187210 */ /* 0x080fe400017fe4ff */
[C---:B------:R-:W-:Y:S02]  /*11d0*/  SHF.L.U32 R30, R23.reuse, 0x1, RZ ;  /* 0x00000001171e7819 */ /* 0x040fe400000006ff */
[----:B------:R-:W-:Y:S02]  /*11e0*/  PRMT R11, R56, 0x7632, R11 ;  /* 0x00007632380b7816 */ /* 0x000fe4000000000b */
[----:B------:R-:W-:Y:S01]  /*11f0*/  SHF.L.U64.HI R29, R23, 0x1, R24 ;  /* 0x00000001171d7819 */ /* 0x000fe20000010218 */
[----:B------:R-:W-:Y:S01]  /*1200*/  FMUL.FTZ R125, R126, R21 ;  /* 0x000000157e7d7220 */ /* 0x000fe20000410000 */
[----:B------:R-:W-:-:S02]  /*1210*/  IADD3.X R23, RZ, R114, RZ, P5, !PT ;  /* 0x00000072ff177210 */ /* 0x000fc40002ffe4ff */
[----:B------:R-:W-:Y:S02]  /*1220*/  IADD3 R76, P5, R30, UR16, RZ ;  /* 0x000000101e4c7c10 */ /* 0x000fe4000ffbe0ff */
[-C--:B------:R-:W-:Y:S02]  /*1230*/  IADD3.X R21, RZ, R114.reuse, RZ, P1, !PT ;  /* 0x00000072ff157210 */ /* 0x080fe40000ffe4ff */
[----:B------:R-:W-:Y:S02]  /*1240*/  SHF.L.U32 R11, R11, 0x10, RZ ;  /* 0x000000100b0b7819 */ /* 0x000fe400000006ff */
[----:B------:R-:W-:Y:S02]  /*1250*/  IADD3.X R77, R29, UR17, RZ, P5, !PT ;  /* 0x000000111d4d7c10 */ /* 0x000fe4000affe4ff */
[----:B------:R-:W-:Y:S01]  /*1260*/  SHF.L.U64.HI R27, R22, 0x1, R21 ;  /* 0x00000001161b7819 */ /* 0x000fe20000010215 */
[----:B------:R-:W-:Y:S01]  /*1270*/  FADD.FTZ R11, -R54, R11 ;  /* 0x0000000b360b7221 */ /* 0x000fe20000010100 */
[----:B------:R-:W-:-:S02]  /*1280*/  IADD3.X R21, RZ, R114, RZ, P6, !PT ;  /* 0x00000072ff157210 */ /* 0x000fc400037fe4ff */
[----:B------:R-:W-:Y:S01]  /*1290*/  IADD3 R74, P6, R32, UR22, RZ ;  /* 0x00000016204a7c10 */ /* 0x000fe2000ffde0ff */
[----:B------:R-:W2:Y:S01]  /*12a0*/  LDG.E.64.CONSTANT R76, desc[UR14][R76.64] ;  /* 0x0000000e4c4c7981 */ /* 0x000ea2000c1e9b00 */
[----:B------:R-:W-:Y:S02]  /*12b0*/  FMUL.FTZ R11, R126, R11 ;  /* 0x0000000b7e0b7220 */ /* 0x000fe40000410000 */
[----:B------:R-:W-:Y:S02]  /*12c0*/  IADD3.X R75, R31, UR23, RZ, P6, !PT ;  /* 0x000000171f4b7c10 */ /* 0x000fe4000b7fe4ff */
[----:B------:R-:W-:Y:S01]  /*12d0*/  FFMA.FTZ R15, R5, R11, R4 ;  /* 0x0000000b050f7223 */ /* 0x000fe20000010004 */
[----:B------:R-:W-:-:S03]  /*12e0*/  IADD3 R78, P5, R28, UR16, RZ ;  /* 0x000000101c4e7c10 */ /* 0x000fc6000ffbe0ff */
[----:B------:R-:W3:Y:S01]  /*12f0*/  LDG.E.64.CONSTANT R74, desc[UR14][R74.64] ;  /* 0x0000000e4a4a7981 */ /* 0x000ee2000c1e9b00 */
[----:B------:R-:W-:Y:S01]  /*1300*/  FMUL.FTZ R13, R15, -1.4426950216293334961 ;  /* 0xbfb8aa3b0f0d7820 */ /* 0x000fe20000410000 */
[----:B------:R-:W-:Y:S01]  /*1310*/  IADD3.X R79, R27, UR17, RZ, P5, !PT ;  /* 0x000000111b4f7c10 */ /* 0x000fe2000affe4ff */
[----:B------:R-:W-:Y:S01]  /*1320*/  FFMA.FTZ R16, R9, R125, R7 ;  /* 0x0000007d09107223 */ /* 0x000fe20000010007 */
[----:B------:R0:W-:Y:S03]  /*1330*/  STL [R1+0x2c], R12 ;  /* 0x00002c0c01007387 */ /* 0x0001e60000100800 */
[----:B------:R-:W1:Y:S01]  /*1340*/  MUFU.EX2 R13, R13 ;  /* 0x0000000d000d7308 */ /* 0x000e620000000800 */
[----:B------:R-:W3:Y:S01]  /*1350*/  LDG.E.64.CONSTANT R78, desc[UR14][R78.64] ;  /* 0x0000000e4e4e7981 */ /* 0x000ee2000c1e9b00 */
[----:B0-----:R-:W-:-:S06]  /*1360*/  FMUL.FTZ R12, R16, -1.4426950216293334961 ;  /* 0xbfb8aa3b100c7820 */ /* 0x001fcc0000410000 */
[----:B------:R0:W4:Y:S01]  /*1370*/  MUFU.EX2 R17, R12 ;  /* 0x0000000c00117308 */ /* 0x0001220000000800 */
[----:B------:R-:W-:Y:S02]  /*1380*/  SHF.L.U64.HI R47, R20, 0x1, R21 ;  /* 0x00000001142f7819 */ /* 0x000fe40000010215 */
[----:B0-----:R-:W-:-:S04]  /*1390*/  PRMT R12, R57, 0x7632, R12 ;  /* 0x00007632390c7816 */ /* 0x001fc8000000000c */
[----:B------:R-:W-:Y:S01]  /*13a0*/  SHF.L.U32 R21, R12, 0x10, RZ ;  /* 0x000000100c157819 */ /* 0x000fe200000006ff */
[----:B-1----:R-:W-:-:S04]  /*13b0*/  FADD.FTZ R12, R13, 1 ;  /* 0x3f8000000d0c7421 */ /* 0x002fc80000010000 */
[----:B------:R-:W-:Y:S01]  /*13c0*/  FADD.FTZ R21, -R54, R21 ;  /* 0x0000001536157221 */ /* 0x000fe20000010100 */
[C---:B------:R-:W-:Y:S02]  /*13d0*/  SHF.L.U64.HI R25, R18.reuse, 0x1, R23 ;  /* 0x0000000112197819 */ /* 0x040fe40000010217 */
[----:B------:R-:W-:Y:S01]  /*13e0*/  SHF.L.U32 R26, R18, 0x1, RZ ;  /* 0x00000001121a7819 */ /* 0x000fe200000006ff */
[----:B------:R-:W-:Y:S01]  /*13f0*/  FMUL.FTZ R13, R126, R21 ;  /* 0x000000157e0d7220 */ /* 0x000fe20000410000 */
[----:B----4-:R-:W-:Y:S01]  /*1400*/  FADD.FTZ R18, R17, 1 ;  /* 0x3f80000011127421 */ /* 0x010fe20000010000 */
[----:B------:R-:W-:Y:S02]  /*1410*/  SHF.L.U32 R50, R20, 0x1, RZ ;  /* 0x0000000114327819 */ /* 0x000fe400000006ff */
[----:B------:R-:W-:-:S03]  /*1420*/  FFMA.FTZ R20, R6, R13, R3 ;  /* 0x0000000d06147223 */ /* 0x000fc60000010003 */
[----:B------:R-:W0:Y:S01]  /*1430*/  MUFU.RCP R18, R18 ;  /* 0x0000001200127308 */ /* 0x000e220000001000 */
[----:B------:R-:W-:Y:S01]  /*1440*/  FMUL.FTZ R22, R20, -1.4426950216293334961 ;  /* 0xbfb8aa3b14167820 */ /* 0x000fe20000410000 */
[----:B------:R-:W-:-:S06]  /*1450*/  IADD3 R80, P6, R30, UR22, RZ ;  /* 0x000000161e507c10 */ /* 0x000fcc000ffde0ff */
[----:B------:R-:W1:Y:S01]  /*1460*/  MUFU.EX2 R24, R22 ;  /* 0x0000001600187308 */ /* 0x000e620000000800 */
[----:B------:R-:W-:-:S07]  /*1470*/  IADD3.X R81, R29, UR23, RZ, P6, !PT ;  /* 0x000000171d517c10 */ /* 0x000fce000b7fe4ff */
[----:B------:R4:W4:Y:S01]  /*1480*/  MUFU.RCP R17, R12 ;  /* 0x0000000c00117308 */ /* 0x0009220000001000 */
[----:B------:R-:W-:Y:S02]  /*1490*/  IADD3 R84, P6, R28, UR22, RZ ;  /* 0x000000161c547c10 */ /* 0x000fe4000ffde0ff */
[----:B------:R-:W-:Y:S01]  /*14a0*/  IADD3 R82, P5, R26, UR16, RZ ;  /* 0x000000101a527c10 */ /* 0x000fe2000ffbe0ff */
[----:B0-----:R-:W-:Y:S01]  /*14b0*/  FADD.FTZ R21, -R18, 1 ;  /* 0x3f80000012157421 */ /* 0x001fe20000010100 */
[----:B------:R-:W-:Y:S02]  /*14c0*/  IADD3.X R85, R27, UR23, RZ, P6, !PT ;  /* 0x000000171b557c10 */ /* 0x000fe4000b7fe4ff */
[C---:B------:R-:W-:Y:S02]  /*14d0*/  IADD3 R163, R149.reuse, 0x2d00, RZ ;  /* 0x00002d0095a37810 */ /* 0x040fe40007ffe0ff */
[C---:B------:R-:W-:Y:S02]  /*14e0*/  IADD3 R161, R149.reuse, 0x3200, RZ ;  /* 0x0000320095a17810 */ /* 0x040fe40007ffe0ff */
[----:B------:R-:W-:-:S02]  /*14f0*/  IADD3 R159, R149, 0x3700, RZ ;  /* 0x00003700959f7810 */ /* 0x000fc40007ffe0ff */
[C---:B------:R-:W-:Y:S02]  /*1500*/  IADD3 R157, R149.reuse, 0x3c00, RZ ;  /* 0x00003c00959d7810 */ /* 0x040fe40007ffe0ff */
[C---:B------:R-:W-:Y:S02]  /*1510*/  IADD3 R155, R149.reuse, 0x4100, RZ ;  /* 0x00004100959b7810 */ /* 0x040fe40007ffe0ff */
[----:B------:R-:W-:Y:S01]  /*1520*/  IADD3 R153, R149, 0x4600, RZ ;  /* 0x0000460095997810 */ /* 0x000fe20007ffe0ff */
[----:B-1----:R-:W-:Y:S01]  /*1530*/  FADD.FTZ R24, R24, 1 ;  /* 0x3f80000018187421 */ /* 0x002fe20000010000 */
[----:B------:R-:W-:Y:S01]  /*1540*/  IADD3.X R83, R25, UR17, RZ, P5, !PT ;  /* 0x0000001119537c10 */ /* 0x000fe2000affe4ff */
[----:B------:R-:W-:Y:S01]  /*1550*/  FFMA.FTZ R23, R16, R21, 1 ;  /* 0x3f80000010177423 */ /* 0x000fe20000010015 */
[----:B------:R-:W-:Y:S01]  /*1560*/  IADD3 R88, P6, R26, UR22, RZ ;  /* 0x000000161a587c10 */ /* 0x000fe2000ffde0ff */
[----:B------:R-:W-:Y:S01]  /*1570*/  STL [R1+0xa4], R56 ;  /* 0x0000a43801007387 */ /* 0x000fe20000100800 */
[----:B------:R-:W-:-:S02]  /*1580*/  IADD3 R86, P5, R50, UR16, RZ ;  /* 0x0000001032567c10 */ /* 0x000fc4000ffbe0ff */
[----:B------:R-:W-:Y:S01]  /*1590*/  IADD3 R149, R149, 0x4b00, RZ ;  /* 0x00004b0095957810 */ /* 0x000fe20007ffe0ff */
[----:B------:R-:W3:Y:S01]  /*15a0*/  LDG.E.64.CONSTANT R80, desc[UR14][R80.64] ;  /* 0x0000000e50507981 */ /* 0x000ee2000c1e9b00 */
[----:B------:R-:W-:Y:S02]  /*15b0*/  IADD3.X R89, R25, UR23, RZ, P6, !PT ;  /* 0x0000001719597c10 */ /* 0x000fe4000b7fe4ff */
[----:B------:R-:W-:Y:S01]  /*15c0*/  IADD3.X R87, R47, UR17, RZ, P5, !PT ;  /* 0x000000112f577c10 */ /* 0x000fe2000affe4ff */
[----:B------:R-:W-:Y:S01]  /*15d0*/  FMUL.FTZ R21, R14, R19 ;  /* 0x000000130e157220 */ /* 0x000fe20000410000 */
[-C--:B------:R-:W-:Y:S01]  /*15e0*/  IADD3 R163, P0, R163, R10.reuse, RZ ;  /* 0x0000000aa3a37210 */ /* 0x080fe20007f1e0ff */
[----:B------:R-:W3:Y:S01]  /*15f0*/  LDG.E.64.CONSTANT R84, desc[UR14][R84.64] ;  /* 0x0000000e54547981 */ /* 0x000ee2000c1e9b00 */
[-C--:B------:R-:W-:Y:S02]  /*1600*/  IADD3 R161, P4, R161, R10.reuse, RZ ;  /* 0x0000000aa1a17210 */ /* 0x080fe40007f9e0ff */
[----:B------:R-:W-:-:S02]  /*1610*/  IADD3 R159, P3, R159, R10, RZ ;  /* 0x0000000a9f9f7210 */ /* 0x000fc40007f7e0ff */
[-C--:B------:R-:W-:Y:S02]  /*1620*/  IADD3 R157, P2, R157, R10.reuse, RZ ;  /* 0x0000000a9d9d7210 */ /* 0x080fe40007f5e0ff */
[-C--:B------:R-:W-:Y:S01]  /*1630*/  IADD3 R155, P1, R155, R10.reuse, RZ ;  /* 0x0000000a9b9b7210 */ /* 0x080fe20007f3e0ff */
[----:B------:R-:W0:Y:S01]  /*1640*/  MUFU.RCP R24, R24 ;  /* 0x0000001800187308 */ /* 0x000e220000001000 */
[-C--:B------:R-:W-:Y:S02]  /*1650*/  IADD3 R153, P6, R153, R10.reuse, RZ ;  /* 0x0000000a99997210 */ /* 0x080fe40007fde0ff */
[C---:B----4-:R-:W-:Y:S01]  /*1660*/  PRMT R12, R58.reuse, 0x7632, R12 ;  /* 0x000076323a0c7816 */ /* 0x050fe2000000000c */
[----:B------:R-:W-:Y:S01]  /*1670*/  STL [R1+0x20], R29 ;  /* 0x0000201d01007387 */ /* 0x000fe20000100800 */
[----:B------:R-:W-:Y:S01]  /*1680*/  IADD3 R149, P5, R149, R10, RZ ;  /* 0x0000000a95957210 */ /* 0x000fe20007fbe0ff */
[----:B------:R-:W-:Y:S01]  /*1690*/  FADD.FTZ R10, -R17, 1 ;  /* 0x3f800000110a7421 */ /* 0x000fe20000010100 */
[----:B------:R-:W-:Y:S01]  /*16a0*/  SHF.L.U32 R19, R58, 0x10, RZ ;  /* 0x000000103a137819 */ /* 0x000fe200000006ff */
[----:B------:R-:W-:Y:S01]  /*16b0*/  FMUL.FTZ R22, R18, R23 ;  /* 0x0000001712167220 */ /* 0x000fe20000410000 */
[----:B------:R-:W-:Y:S01]  /*16c0*/  SHF.L.U32 R122, R60, 0x10, RZ ;  /* 0x000000103c7a7819 */ /* 0x000fe200000006ff */
[----:B------:R-:W-:Y:S01]  /*16d0*/  FFMA.FTZ R14, R15, R10, 1 ;  /* 0x3f8000000f0e7423 */ /* 0x000fe2000001000a */
[----:B------:R-:W-:Y:S01]  /*16e0*/  SHF.L.U32 R15, R59, 0x10, RZ ;  /* 0x000000103b0f7819 */ /* 0x000fe200000006ff */
[----:B------:R-:W-:Y:S01]  /*16f0*/  FADD.FTZ R19, -R54, R19 ;  /* 0x0000001336137221 */ /* 0x000fe20000010100 */
[----:B------:R-:W-:Y:S01]  /*1700*/  SHF.L.U32 R55, R61, 0x10, RZ ;  /* 0x000000103d377819 */ /* 0x000fe200000006ff */
[----:B------:R-:W4:Y:S02]  /*1710*/  LDG.E.64.CONSTANT R82, desc[UR14][R82.64] ;  /* 0x0000000e52527981 */ /* 0x000f24000c1e9b00 */
[----:B------:R-:W-:Y:S01]  /*1720*/  FMUL.FTZ R124, R126, R19 ;  /* 0x000000137e7c7220 */ /* 0x000fe20000410000 */
[----:B------:R-:W-:Y:S01]  /*1730*/  FADD.FTZ R123, -R54, R15 ;  /* 0x0000000f367b7221 */ /* 0x000fe20000010100 */
[----:B------:R-:W-:Y:S01]  /*1740*/  SHF.L.U32 R15, R12, 0x10, RZ ;  /* 0x000000100c0f7819 */ /* 0x000fe200000006ff */
[----:B------:R-:W4:Y:S01]  /*1750*/  LDG.E.64.CONSTANT R86, desc[UR14][R86.64] ;  /* 0x0000000e56567981 */ /* 0x000f22000c1e9b00 */
[----:B------:R-:W-:Y:S01]  /*1760*/  FFMA.FTZ R10, R0, R124, R8 ;  /* 0x0000007c000a7223 */ /* 0x000fe20000010008 */
[----:B------:R-:W-:Y:S01]  /*1770*/  PRMT R12, R59, 0x7632, R12 ;  /* 0x000076323b0c7816 */ /* 0x000fe2000000000c */
[----:B------:R-:W-:Y:S01]  /*1780*/  FMUL.FTZ R123, R126, R123 ;  /* 0x0000007b7e7b7220 */ /* 0x000fe20000410000 */
[----:B------:R-:W-:Y:S01]  /*1790*/  FADD.FTZ R19, -R54, R15 ;  /* 0x0000000f36137221 */ /* 0x000fe20000010100 */
[----:B------:R-:W-:Y:S01]  /*17a0*/  STL [R1+0x1c], R30 ;  /* 0x00001c1e01007387 */ /* 0x000fe20000100800 */
[----:B------:R-:W-:Y:S01]  /*17b0*/  FMUL.FTZ R18, R10, -1.4426950216293334961 ;  /* 0xbfb8aa3b0a127820 */ /* 0x000fe20000410000 */
[----:B------:R-:W-:-:S02]  /*17c0*/  SHF.L.U32 R23, R12, 0x10, RZ ;  /* 0x000000100c177819 */ /* 0x000fc400000006ff */
[----:B------:R1:W-:Y:S01]  /*17d0*/  STL [R1+0x18], R27 ;  /* 0x0000181b01007387 */ /* 0x0003e20000100800 */
[----:B------:R-:W-:Y:S01]  /*17e0*/  FFMA.FTZ R15, R9, R123, R7 ;  /* 0x0000007b090f7223 */ /* 0x000fe20000010007 */
[----:B------:R-:W-:Y:S02]  /*17f0*/  FMUL.FTZ R12, R126, R19 ;  /* 0x000000137e0c7220 */ /* 0x000fe40000410000 */
[----:B------:R1:W-:Y:S01]  /*1800*/  STL [R1+0x14], R28 ;  /* 0x0000141c01007387 */ /* 0x0003e20000100800 */
[----:B0-----:R-:W-:-:S03]  /*1810*/  FADD.FTZ R19, -R24, 1 ;  /* 0x3f80000018137421 */ /* 0x001fc60000010100 */
[----:B------:R-:W-:Y:S01]  /*1820*/  STL [R1+0xa8], R57 ;  /* 0x0000a83901007387 */ /* 0x000fe20000100800 */
[----:B------:R-:W-:Y:S01]  /*1830*/  FFMA.FTZ R16, R5, R12, R4 ;  /* 0x0000000c05107223 */ /* 0x000fe20000010004 */
[----:B-1----:R-:W-:Y:S02]  /*1840*/  FADD.FTZ R27, -R54, R23 ;  /* 0x00000017361b7221 */ /* 0x002fe40000010100 */
[----:B------:R0:W-:Y:S01]  /*1850*/  STL [R1+0x10], R25 ;  /* 0x0000101901007387 */ /* 0x0001e20000100800 */
[----:B------:R-:W-:Y:S01]  /*1860*/  FMUL.FTZ R28, R15, -1.4426950216293334961 ;  /* 0xbfb8aa3b0f1c7820 */ /* 0x000fe20000410000 */
[----:B------:R-:W-:Y:S01]  /*1870*/  FFMA.FTZ R19, R20, R19, 1 ;  /* 0x3f80000014137423 */ /* 0x000fe20000010013 */
[----:B------:R-:W-:Y:S01]  /*1880*/  FMUL.FTZ R23, R17, R14 ;  /* 0x0000000e11177220 */ /* 0x000fe20000410000 */
[----:B------:R-:W-:Y:S01]  /*1890*/  FMUL.FTZ R14, R126, R27 ;  /* 0x0000001b7e0e7220 */ /* 0x000fe20000410000 */
[----:B------:R-:W-:Y:S01]  /*18a0*/  SHF.L.U32 R43, R64, 0x10, RZ ;  /* 0x00000010402b7819 */ /* 0x000fe200000006ff */
[----:B------:R-:W4:Y:S01]  /*18b0*/  LDG.E.64.CONSTANT R88, desc[UR14][R88.64] ;  /* 0x0000000e58587981 */ /* 0x000f22000c1e9b00 */
[----:B0-----:R0:W1:Y:S01]  /*18c0*/  MUFU.EX2 R25, R18 ;  /* 0x0000001200197308 */ /* 0x0010620000000800 */
[----:B------:R-:W-:Y:S01]  /*18d0*/  FMUL.FTZ R27, R16, -1.4426950216293334961 ;  /* 0xbfb8aa3b101b7820 */ /* 0x000fe20000410000 */
[----:B------:R-:W-:Y:S01]  /*18e0*/  PRMT R17, R60, 0x7632, R17 ;  /* 0x000076323c117816 */ /* 0x000fe20000000011 */
[----:B------:R0:W-:Y:S01]  /*18f0*/  STL [R1+0xc], R26 ;  /* 0x00000c1a01007387 */ /* 0x0001e20000100800 */
[----:B------:R-:W-:-:S02]  /*1900*/  FMUL.FTZ R122, R122, R21 ;  /* 0x000000157a7a7220 */ /* 0x000fc40000410000 */
[----:B------:R-:W-:Y:S02]  /*1910*/  SHF.L.U32 R20, R17, 0x10, RZ ;  /* 0x0000001011147819 */ /* 0x000fe400000006ff */
[----:B------:R-:W1:Y:S01]  /*1920*/  MUFU.EX2 R28, R28 ;  /* 0x0000001c001c7308 */ /* 0x000e620000000800 */
[----:B0-----:R-:W-:Y:S01]  /*1930*/  FFMA.FTZ R18, R6, R14, R3 ;  /* 0x0000000e06127223 */ /* 0x001fe20000010003 */
[----:B------:R-:W-:Y:S01]  /*1940*/  FMUL.FTZ R26, R24, R19 ;  /* 0x00000013181a7220 */ /* 0x000fe20000410000 */
[----:B------:R-:W-:Y:S02]  /*1950*/  PRMT R19, R61, 0x7632, R19 ;  /* 0x000076323d137816 */ /* 0x000fe40000000013 */
[----:B------:R-:W-:-:S03]  /*1960*/  FMUL.FTZ R29, R18, -1.4426950216293334961 ;  /* 0xbfb8aa3b121d7820 */ /* 0x000fc60000410000 */
[----:B------:R-:W0:Y:S01]  /*1970*/  MUFU.EX2 R27, R27 ;  /* 0x0000001b001b7308 */ /* 0x000e220000000800 */
[----:B------:R-:W-:Y:S01]  /*1980*/  SHF.L.U32 R19, R19, 0x10, RZ ;  /* 0x0000001013137819 */ /* 0x000fe200000006ff */
[----:B------:R-:W-:Y:S01]  /*1990*/  FMUL.FTZ R17, R0, R122 ;  /* 0x0000007a00117220 */ /* 0x000fe20000410000 */
[----:B------:R-:W-:Y:S01]  /*19a0*/  FMUL.FTZ R24, R20, R23 ;  /* 0x0000001714187220 */ /* 0x000fe20000410000 */
[----:B-1----:R-:W-:Y:S01]  /*19b0*/  FADD.FTZ R25, R25, 1 ;  /* 0x3f80000019197421 */ /* 0x002fe20000010000 */
[----:B------:R-:W-:Y:S01]  /*19c0*/  FMUL.FTZ R55, R55, R22 ;  /* 0x0000001637377220 */ /* 0x000fe20000410000 */
[----:B------:R-:W-:Y:S02]  /*19d0*/  FMUL.FTZ R26, R19, R26 ;  /* 0x0000001a131a7220 */ /* 0x000fe40000410000 */
[----:B------:R-:W1:Y:S01]  /*19e0*/  MUFU.EX2 R29, R29 ;  /* 0x0000001d001d7308 */ /* 0x000e620000000800 */
[----:B------:R-:W-:Y:S01]  /*19f0*/  FFMA.FTZ R22, R2, R17, RZ ;  /* 0x0000001102167223 */ /* 0x000fe200000100ff */
[-C--:B------:R-:W-:Y:S01]  /*1a00*/  FMUL.FTZ R19, R5, R24.reuse ;  /* 0x0000001805137220 */ /* 0x080fe20000410000 */
[----:B------:R-:W-:Y:S01]  /*1a10*/  FFMA.FTZ R17, R11, R24, R48 ;  /* 0x000000180b117223 */ /* 0x000fe20000010030 */
[----:B------:R-:W-:-:S02]  /*1a20*/  FADD.FTZ R28, R28, 1 ;  /* 0x3f8000001c1c7421 */ /* 0x000fc40000010000 */
[----:B------:R-:W-:Y:S01]  /*1a30*/  FFMA.FTZ R22, R11, R19, R22 ;  /* 0x000000130b167223 */ /* 0x000fe20000010016 */
[----:B------:R-:W-:Y:S01]  /*1a40*/  FMUL.FTZ R11, R9, R55 ;  /* 0x00000037090b7220 */ /* 0x000fe20000410000 */
[----:B------:R-:W1:Y:S01]  /*1a50*/  MUFU.RCP R25, R25 ;  /* 0x0000001900197308 */ /* 0x000e620000001000 */
[----:B0-----:R-:W-:Y:S02]  /*1a60*/  FADD.FTZ R27, R27, 1 ;  /* 0x3f8000001b1b7421 */ /* 0x001fe40000010000 */
[----:B------:R-:W-:Y:S01]  /*1a70*/  FFMA.FTZ R22, R125, R11, R22 ;  /* 0x0000000b7d167223 */ /* 0x000fe20000010016 */
[----:B------:R-:W-:Y:S01]  /*1a80*/  SHF.L.U32 R11, R62, 0x10, RZ ;  /* 0x000000103e0b7819 */ /* 0x000fe200000006ff */
[----:B------:R-:W-:-:S03]  /*1a90*/  FMUL.FTZ R23, R6, R26 ;  /* 0x0000001a06177220 */ /* 0x000fc60000410000 */
[----:B------:R-:W0:Y:S01]  /*1aa0*/  MUFU.RCP R28, R28 ;  /* 0x0000001c001c7308 */ /* 0x000e220000001000 */
[--C-:B------:R-:W-:Y:S01]  /*1ab0*/  FADD.FTZ R45, -R54, R11.reuse ;  /* 0x0000000b362d7221 */ /* 0x100fe20000010100 */
[----:B------:R-:W-:Y:S01]  /*1ac0*/  FFMA.FTZ R23, R13, R23, R22 ;  /* 0x000000170d177223 */ /* 0x000fe20000010016 */
[----:B------:R-:W-:Y:S01]  /*1ad0*/  PRMT R11, R62, 0x7632, R11 ;  /* 0x000076323e0b7816 */ /* 0x000fe2000000000b */
[----:B-1----:R-:W-:-:S04]  /*1ae0*/  FADD.FTZ R22, R29, 1 ;  /* 0x3f8000001d167421 */ /* 0x002fc80000010000 */
[----:B------:R-:W1:Y:S01]  /*1af0*/  MUFU.RCP R27, R27 ;  /* 0x0000001b001b7308 */ /* 0x000e620000001000 */
[----:B------:R-:W-:Y:S01]  /*1b00*/  FFMA.FTZ R20, R0, R122, RZ ;  /* 0x0000007a00147223 */ /* 0x000fe200000100ff */
[----:B------:R-:W-:Y:S01]  /*1b10*/  SHF.L.U32 R31, R11, 0x10, RZ ;  /* 0x000000100b1f7819 */ /* 0x000fe200000006ff */
[----:B------:R-:W-:Y:S01]  /*1b20*/  FADD.FTZ R11, -R25, 1 ;  /* 0x3f800000190b7421 */ /* 0x000fe20000010100 */
[----:B------:R-:W-:Y:S01]  /*1b30*/  FFMA.FTZ R19, R13, R26, R52 ;  /* 0x0000001a0d137223 */ /* 0x000fe20000010034 */
[----:B------:R-:W-:Y:S01]  /*1b40*/  SHF.L.U32 R13, R63, 0x10, RZ ;  /* 0x000000103f0d7819 */ /* 0x000fe200000006ff */
[----:B------:R-:W-:Y:S02]  /*1b50*/  FFMA.FTZ R20, R5, R24, R20 ;  /* 0x0000001805147223 */ /* 0x000fe40000010014 */
[----:B------:R-:W1:Y:S01]  /*1b60*/  MUFU.RCP R22, R22 ;  /* 0x0000001600167308 */ /* 0x000e620000001000 */
[----:B------:R-:W-:Y:S01]  /*1b70*/  FMUL.FTZ R45, R126, R45 ;  /* 0x0000002d7e2d7220 */ /* 0x000fe20000410000 */
[----:B------:R-:W-:Y:S01]  /*1b80*/  FFMA.FTZ R10, R10, R11, 1 ;  /* 0x3f8000000a0a7423 */ /* 0x000fe2000001000b */
[C---:B------:R-:W-:Y:S01]  /*1b90*/  FADD.FTZ R11, -R54.reuse, R31 ;  /* 0x0000001f360b7221 */ /* 0x040fe20000010100 */
[----:B------:R-:W-:Y:S01]  /*1ba0*/  FFMA.FTZ R21, R9, R55, R20 ;  /* 0x0000003709157223 */ /* 0x000fe20000010014 */
[----:B------:R-:W-:Y:S01]  /*1bb0*/  FADD.FTZ R29, -R54, R13 ;  /* 0x0000000d361d7221 */ /* 0x000fe20000010100 */
[----:B------:R-:W-:Y:S01]  /*1bc0*/  FFMA.FTZ R13, R0, R45, R8 ;  /* 0x0000002d000d7223 */ /* 0x000fe20000010008 */
[----:B0-----:R-:W-:Y:S01]  /*1bd0*/  FADD.FTZ R20, -R28, 1 ;  /* 0x3f8000001c147421 */ /* 0x001fe20000010100 */
[----:B------:R-:W-:Y:S01]  /*1be0*/  FMUL.FTZ R11, R126, R11 ;  /* 0x0000000b7e0b7220 */ /* 0x000fe20000410000 */
[----:B------:R-:W-:Y:S01]  /*1bf0*/  FADD.FTZ R49, R24, R49 ;  /* 0x0000003118317221 */ /* 0x000fe20000010000 */
[----:B------:R-:W-:Y:S01]  /*1c00*/  FMUL.FTZ R44, R126, R29 ;  /* 0x0000001d7e2c7220 */ /* 0x000fe20000410000 */
[----:B------:R-:W-:Y:S01]  /*1c10*/  FMUL.FTZ R10, R25, R10 ;  /* 0x0000000a190a7220 */ /* 0x000fe20000410000 */
[----:B------:R-:W-:Y:S01]  /*1c20*/  FMUL.FTZ R24, R13, -1.4426950216293334961 ;  /* 0xbfb8aa3b0d187820 */ /* 0x000fe20000410000 */
[----:B------:R-:W-:Y:S01]  /*1c30*/  FFMA.FTZ R29, R15, R20, 1 ;  /* 0x3f8000000f1d7423 */ /* 0x000fe20000010014 */
[----:B-1----:R-:W-:Y:S01]  /*1c40*/  FADD.FTZ R25, -R27, 1 ;  /* 0x3f8000001b197421 */ /* 0x002fe20000010100 */
[----:B------:R-:W-:Y:S01]  /*1c50*/  FFMA.FTZ R20, R5, R11, R4 ;  /* 0x0000000b05147223 */ /* 0x000fe20000010004 */
[----:B------:R-:W-:-:S02]  /*1c60*/  FFMA.FTZ R15, R9, R44, R7 ;  /* 0x0000002c090f7223 */ /* 0x000fc40000010007 */
[----:B------:R-:W-:Y:S01]  /*1c70*/  FFMA.FTZ R16, R16, R25, 1 ;  /* 0x3f80000010107423 */ /* 0x000fe20000010019 */
[----:B------:R-:W-:Y:S01]  /*1c80*/  FMUL.FTZ R25, R20, -1.4426950216293334961 ;  /* 0xbfb8aa3b14197820 */ /* 0x000fe20000410000 */
[----:B------:R-:W0:Y:S01]  /*1c90*/  MUFU.EX2 R24, R24 ;  /* 0x0000001800187308 */ /* 0x000e220000000800 */
[----:B------:R-:W-:Y:S01]  /*1ca0*/  FADD.FTZ R53, R26, R53 ;  /* 0x000000351a357221 */ /* 0x000fe20000010000 */
[----:B------:R-:W-:Y:S01]  /*1cb0*/  FFMA.FTZ R21, R6, R26, R21 ;  /* 0x0000001a06157223 */ /* 0x000fe20000010015 */
[----:B------:R-:W-:Y:S01]  /*1cc0*/  FADD.FTZ R31, -R22, 1 ;  /* 0x3f800000161f7421 */ /* 0x000fe20000010100 */
[----:B------:R-:W-:Y:S01]  /*1cd0*/  FMUL.FTZ R26, R15, -1.4426950216293334961 ;  /* 0xbfb8aa3b0f1a7820 */ /* 0x000fe20000410000 */
[----:B------:R-:W-:Y:S02]  /*1ce0*/  FMUL.FTZ R27, R27, R16 ;  /* 0x000000101b1b7220 */ /* 0x000fe40000410000 */
[----:B------:R-:W-:Y:S01]  /*1cf0*/  FFMA.FTZ R31, R18, R31, 1 ;  /* 0x3f800000121f7423 */ /* 0x000fe2000001001f */
[----:B------:R-:W-:Y:S01]  /*1d00*/  MUFU.EX2 R25, R25 ;  /* 0x0000001900197308 */ /* 0x000fe20000000800 */
[----:B------:R-:W-:Y:S01]  /*1d10*/  PRMT R18, R63, 0x7632, R18 ;  /* 0x000076323f127816 */ /* 0x000fe20000000012 */
[----:B------:R-:W-:Y:S01]  /*1d20*/  FMUL.FTZ R43, R43, R10 ;  /* 0x0000000a2b2b7220 */ /* 0x000fe20000410000 */
[----:B------:R-:W-:-:S02]  /*1d30*/  PRMT R16, R65, 0x7632, R16 ;  /* 0x0000763241107816 */ /* 0x000fc40000000010 */
[----:B------:R-:W-:-:S03]  /*1d40*/  PRMT R10, R64, 0x7632, R10 ;  /* 0x00007632400a7816 */ /* 0x000fc6000000000a */
[----:B------:R1:W1:Y:S01]  /*1d50*/  MUFU.EX2 R30, R26 ;  /* 0x0000001a001e7308 */ /* 0x0002620000000800 */
[----:B------:R-:W-:Y:S01]  /*1d60*/  SHF.L.U32 R33, R18, 0x10, RZ ;  /* 0x0000001012217819 */ /* 0x000fe200000006ff */
[----:B------:R-:W-:Y:S01]  /*1d70*/  FMUL.FTZ R31, R22, R31 ;  /* 0x0000001f161f7220 */ /* 0x000fe20000410000 */
[----:B------:R-:W-:Y:S02]  /*1d80*/  SHF.L.U32 R16, R16, 0x10, RZ ;  /* 0x0000001010107819 */ /* 0x000fe400000006ff */
[----:B------:R-:W-:Y:S01]  /*1d90*/  SHF.L.U32 R10, R10, 0x10, RZ ;  /* 0x000000100a0a7819 */ /* 0x000fe200000006ff */
[----:B------:R-:W-:Y:S01]  /*1da0*/  FADD.FTZ R33, -R54, R33 ;  /* 0x0000002136217221 */ /* 0x000fe20000010100 */
[----:B------:R-:W-:Y:S01]  /*1db0*/  SHF.L.U32 R42, R65, 0x10, RZ ;  /* 0x00000010412a7819 */ /* 0x000fe200000006ff */
[----:B------:R-:W-:Y:S01]  /*1dc0*/  FMUL.FTZ R31, R16, R31 ;  /* 0x0000001f101f7220 */ /* 0x000fe20000410000 */
[----:B0-----:R-:W-:Y:S01]  /*1dd0*/  FADD.FTZ R24, R24, 1 ;  /* 0x3f80000018187421 */ /* 0x001fe20000010000 */
[----:B-1----:R-:W-:Y:S01]  /*1de0*/  FMUL.FTZ R26, R10, R27 ;  /* 0x0000001b0a1a7220 */ /* 0x002fe20000410000 */
[----:B------:R-:W-:Y:S01]  /*1df0*/  FMUL.FTZ R16, R0, R43 ;  /* 0x0000002b00107220 */ /* 0x000fe20000410000 */
[----:B------:R-:W-:Y:S01]  /*1e00*/  FMUL.FTZ R29, R28, R29 ;  /* 0x0000001d1c1d7220 */ /* 0x000fe20000410000 */
[----:B------:R-:W-:Y:S01]  /*1e10*/  FMUL.FTZ R10, R126, R33 ;  /* 0x000000217e0a7220 */ /* 0x000fe20000410000 */
[----:B------:R0:W1:Y:S01]  /*1e20*/  MUFU.RCP R38, R24 ;  /* 0x0000001800267308 */ /* 0x0000620000001000 */
[----:B------:R-:W-:Y:S01]  /*1e30*/  FFMA.FTZ R23, R124, R16, R23 ;  /* 0x000000107c177223 */ /* 0x000fe20000010017 */
[-C--:B------:R-:W-:Y:S01]  /*1e40*/  FMUL.FTZ R28, R5, R26.reuse ;  /* 0x0000001a051c7220 */ /* 0x080fe20000410000 */
[----:B------:R-:W-:Y:S01]  /*1e50*/  FMUL.FTZ R42, R42, R29 ;  /* 0x0000001d2a2a7220 */ /* 0x000fe20000410000 */
[----:B------:R-:W-:Y:S01]  /*1e60*/  FADD.FTZ R22, R30, 1 ;  /* 0x3f8000001e167421 */ /* 0x000fe20000010000 */
[C---:B------:R-:W-:Y:S01]  /*1e70*/  FFMA.FTZ R16, R12.reuse, R26, R17 ;  /* 0x0000001a0c107223 */ /* 0x040fe20000010011 */
[----:B------:R-:W-:Y:S01]  /*1e80*/  FFMA.FTZ R28, R12, R28, R23 ;  /* 0x0000001c0c1c7223 */ /* 0x000fe20000010017 */
[----:B0-----:R-:W-:Y:S01]  /*1e90*/  FADD.FTZ R24, R25, 1 ;  /* 0x3f80000019187421 */ /* 0x001fe20000010000 */
[----:B------:R-:W-:Y:S01]  /*1ea0*/  FFMA.FTZ R25, R6, R10, R3 ;  /* 0x0000000a06197223 */ /* 0x000fe20000010003 */
[----:B------:R-:W-:Y:S01]  /*1eb0*/  FMUL.FTZ R12, R9, R42 ;  /* 0x0000002a090c7220 */ /* 0x000fe20000410000 */
[----:B------:R-:W0:Y:S02]  /*1ec0*/  MUFU.RCP R22, R22 ;  /* 0x0000001600167308 */ /* 0x000e240000001000 */
[----:B------:R-:W-:Y:S01]  /*1ed0*/  FMUL.FTZ R27, R25, -1.4426950216293334961 ;  /* 0xbfb8aa3b191b7820 */ /* 0x000fe20000410000 */
[----:B------:R-:W-:Y:S01]  /*1ee0*/  FFMA.FTZ R17, R123, R12, R28 ;  /* 0x0000000c7b117223 */ /* 0x000fe2000001001c */
[----:B------:R-:W-:-:S04]  /*1ef0*/  FFMA.FTZ R18, R0, R43, R21 ;  /* 0x0000002b00127223 */ /* 0x000fc80000010015 */
[----:B------:R-:W2:Y:S01]  /*1f00*/  MUFU.EX2 R28, R27 ;  /* 0x0000001b001c7308 */ /* 0x000ea20000000800 */
[----:B------:R-:W-:-:S07]  /*1f10*/  FFMA.FTZ R18, R5, R26, R18 ;  /* 0x0000001a05127223 */ /* 0x000fce0000010012 */
[----:B------:R-:W2:Y:S01]  /*1f20*/  MUFU.RCP R24, R24 ;  /* 0x0000001800187308 */ /* 0x000ea20000001000 */
[----:B------:R-:W-:Y:S01]  /*1f30*/  FFMA.FTZ R23, R9, R42, R18 ;  /* 0x0000002a09177223 */ /* 0x000fe20000010012 */
[----:B-1----:R-:W-:Y:S01]  /*1f40*/  FADD.FTZ R18, -R38, 1 ;  /* 0x3f80000026127421 */ /* 0x002fe20000010100 */
[----:B------:R-:W-:Y:S01]  /*1f50*/  FADD.FTZ R49, R49, R26 ;  /* 0x0000001a31317221 */ /* 0x000fe20000010000 */
[----:B0-----:R-:W-:Y:S01]  /*1f60*/  FADD.FTZ R26, -R22, 1 ;  /* 0x3f800000161a7421 */ /* 0x001fe20000010100 */
[----:B------:R-:W-:Y:S01]  /*1f70*/  SHF.L.U32 R29, R66, 0x10, RZ ;  /* 0x00000010421d7819 */ /* 0x000fe200000006ff */
[----:B------:R-:W-:Y:S01]  /*1f80*/  FFMA.FTZ R13, R13, R18, 1 ;  /* 0x3f8000000d0d7423 */ /* 0x000fe20000010012 */
[----:B--2---:R-:W-:Y:S01]  /*1f90*/  FADD.FTZ R28, R28, 1 ;  /* 0x3f8000001c1c7421 */ /* 0x004fe20000010000 */
[----:B------:R-:W-:Y:S02]  /*1fa0*/  FFMA.FTZ R21, R15, R26, 1 ;  /* 0x3f8000000f157423 */ /* 0x000fe4000001001a */
[----:B------:R-:W-:Y:S01]  /*1fb0*/  FMUL.FTZ R38, R38, R13 ;  /* 0x0000000d26267220 */ /* 0x000fe20000410000 */
[----:B------:R-:W-:Y:S01]  /*1fc0*/  FADD.FTZ R29, -R54, R29 ;  /* 0x0000001d361d7221 */ /* 0x000fe20000010100 */
[C---:B------:R-:W-:Y:S01]  /*1fd0*/  SHF.L.U32 R13, R67.reuse, 0x10, RZ ;  /* 0x00000010430d7819 */ /* 0x040fe200000006ff */
[----:B------:R-:W0:Y:S01]  /*1fe0*/  MUFU.RCP R26, R28 ;  /* 0x0000001c001a7308 */ /* 0x000e220000001000 */
[----:B------:R-:W-:Y:S01]  /*1ff0*/  FADD.FTZ R15, -R24, 1 ;  /* 0x3f800000180f7421 */ /* 0x000fe20000010100 */
[----:B------:R-:W-:Y:S01]  /*2000*/  FMUL.FTZ R41, R126, R29 ;  /* 0x0000001d7e297220 */ /* 0x000fe20000410000 */
[----:B------:R-:W-:Y:S01]  /*2010*/  FMUL.FTZ R12, R6, R31 ;  /* 0x0000001f060c7220 */ /* 0x000fe20000410000 */
[----:B------:R-:W-:Y:S01]  /*2020*/  SHF.L.U32 R29, R68, 0x10, RZ ;  /* 0x00000010441d7819 */ /* 0x000fe200000006ff */
[----:B------:R-:W-:Y:S01]  /*2030*/  FFMA.FTZ R27, R20, R15, 1 ;  /* 0x3f800000141b7423 */ /* 0x000fe2000001000f */
[--C-:B------:R-:W-:Y:S01]  /*2040*/  FADD.FTZ R15, -R54, R13.reuse ;  /* 0x0000000d360f7221 */ /* 0x100fe20000010100 */
[----:B------:R-:W-:Y:S01]  /*2050*/  PRMT R13, R66, 0x7632, R13 ;  /* 0x00007632420d7816 */ /* 0x000fe2000000000d */
[C---:B------:R-:W-:Y:S01]  /*2060*/  FFMA.FTZ R19, R14.reuse, R31, R19 ;  /* 0x0000001f0e137223 */ /* 0x040fe20000010013 */
[----:B------:R-:W-:Y:S01]  /*2070*/  FFMA.FTZ R12, R14, R12, R17 ;  /* 0x0000000c0e0c7223 */ /* 0x000fe20000010011 */
[----:B------:R-:W-:Y:S01]  /*2080*/  FFMA.FTZ R17, R0, R41, R8 ;  /* 0x0000002900117223 */ /* 0x000fe20000010008 */
[----:B------:R-:W-:Y:S01]  /*2090*/  PRMT R14, R67, 0x7632, R14 ;  /* 0x00007632430e7816 */ /* 0x000fe2000000000e */
[----:B------:R-:W-:Y:S01]  /*20a0*/  FADD.FTZ R29, -R54, R29 ;  /* 0x0000001d361d7221 */ /* 0x000fe20000010100 */
[----:B------:R-:W-:Y:S01]  /*20b0*/  SHF.L.U32 R13, R13, 0x10, RZ ;  /* 0x000000100d0d7819 */ /* 0x000fe200000006ff */
[C---:B------:R-:W-:Y:S01]  /*20c0*/  FMUL.FTZ R40, R126.reuse, R15 ;  /* 0x0000000f7e287220 */ /* 0x040fe20000410000 */
[----:B------:R-:W-:Y:S01]  /*20d0*/  FMUL.FTZ R15, R17, -1.4426950216293334961 ;  /* 0xbfb8aa3b110f7820 */ /* 0x000fe20000410000 */
[----:B------:R-:W-:Y:S01]  /*20e0*/  FMUL.FTZ R39, R126, R29 ;  /* 0x0000001d7e277220 */ /* 0x000fe20000410000 */
[----:B------:R-:W-:Y:S01]  /*20f0*/  SHF.L.U32 R33, R14, 0x10, RZ ;  /* 0x000000100e217819 */ /* 0x000fe200000006ff */
[----:B------:R-:W-:Y:S01]  /*2100*/  FFMA.FTZ R18, R9, R40, R7 ;  /* 0x0000002809127223 */ /* 0x000fe20000010007 */
[----:B------:R-:W-:Y:S01]  /*2110*/  FADD.FTZ R29, -R54, R13 ;  /* 0x0000000d361d7221 */ /* 0x000fe20000010100 */
[----:B------:R-:W-:Y:S01]  /*2120*/  FADD.FTZ R53, R53, R31 ;  /* 0x0000001f35357221 */ /* 0x000fe20000010000 */
[----:B------:R-:W-:Y:S01]  /*2130*/  FFMA.FTZ R23, R6, R31, R23 ;  /* 0x0000001f06177223 */ /* 0x000fe20000010017 */
[----:B0-----:R-:W-:Y:S01]  /*2140*/  FADD.FTZ R14, -R26, 1 ;  /* 0x3f8000001a0e7421 */ /* 0x001fe20000010100 */
[----:B------:R0:W1:Y:S01]  /*2150*/  MUFU.EX2 R31, R15 ;  /* 0x0000000f001f7308 */ /* 0x0000620000000800 */
[----:B------:R-:W-:Y:S01]  /*2160*/  FMUL.FTZ R30, R18, -1.4426950216293334961 ;  /* 0xbfb8aa3b121e7820 */ /* 0x000fe20000410000 */
[----:B------:R-:W-:Y:S01]  /*2170*/  FADD.FTZ R33, -R54, R33 ;  /* 0x0000002136217221 */ /* 0x000fe20000010100 */
[----:B------:R-:W-:Y:S01]  /*2180*/  FMUL.FTZ R28, R22, R21 ;  /* 0x00000015161c7220 */ /* 0x000fe20000410000 */
[----:B------:R-:W-:Y:S01]  /*2190*/  FFMA.FTZ R25, R25, R14, 1 ;  /* 0x3f80000019197423 */ /* 0x000fe2000001000e */
[----:B0-----:R-:W-:-:S03]  /*21a0*/  FMUL.FTZ R15, R126, R29 ;  /* 0x0000001d7e0f7220 */ /* 0x001fc60000410000 */
[----:B------:R0:W2:Y:S01]  /*21b0*/  MUFU.EX2 R34, R30 ;  /* 0x0000001e00227308 */ /* 0x0000a20000000800 */
[----:B------:R-:W-:Y:S01]  /*21c0*/  FMUL.FTZ R14, R126, R33 ;  /* 0x000000217e0e7220 */ /* 0x000fe20000410000 */
[----:B------:R-:W-:Y:S01]  /*21d0*/  FMUL.FTZ R29, R24, R27 ;  /* 0x0000001b181d7220 */ /* 0x000fe20000410000 */
[----:B------:R-:W-:Y:S01]  /*21e0*/  FFMA.FTZ R21, R5, R15, R4 ;  /* 0x0000000f05157223 */ /* 0x000fe20000010004 */
[----:B------:R-:W-:Y:S01]  /*21f0*/  SHF.L.U32 R27, R70, 0x10, RZ ;  /* 0x00000010461b7819 */ /* 0x000fe200000006ff */
[----:B------:R-:W-:Y:S02]  /*2200*/  FFMA.FTZ R22, R6, R14, R3 ;  /* 0x0000000e06167223 */ /* 0x000fe40000010003 */
[----:B------:R-:W-:Y:S01]  /*2210*/  FMUL.FTZ R32, R21, -1.4426950216293334961 ;  /* 0xbfb8aa3b15207820 */ /* 0x000fe20000410000 */
[----:B0-----:R-:W-:Y:S01]  /*2220*/  FMUL.FTZ R30, R26, R25 ;  /* 0x000000191a1e7220 */ /* 0x001fe20000410000 */
[----:B------:R-:W-:Y:S01]  /*2230*/  PRMT R25, R71, 0x7632, R25 ;  /* 0x0000763247197816 */ /* 0x000fe20000000019 */
[----:B------:R-:W-:Y:S01]  /*2240*/  FMUL.FTZ R38, R27, R38 ;  /* 0x000000261b267220 */ /* 0x000fe20000410000 */
[----:B------:R-:W-:Y:S01]  /*2250*/  PRMT R24, R70, 0x7632, R24 ;  /* 0x0000763246187816 */ /* 0x000fe20000000018 */
[----:B------:R1:W0:Y:S01]  /*2260*/  MUFU.EX2 R33, R32 ;  /* 0x0000002000217308 */ /* 0x0002220000000800 */
[----:B------:R-:W-:Y:S01]  /*2270*/  FMUL.FTZ R35, R22, -1.4426950216293334961 ;  /* 0xbfb8aa3b16237820 */ /* 0x000fe20000410000 */
[----:B------:R-:W-:-:S02]  /*2280*/  SHF.L.U32 R25, R25, 0x10, RZ ;  /* 0x0000001019197819 */ /* 0x000fc400000006ff */
[----:B------:R-:W-:Y:S01]  /*2290*/  SHF.L.U32 R26, R24, 0x10, RZ ;  /* 0x00000010181a7819 */ /* 0x000fe200000006ff */
[----:B------:R-:W-:Y:S01]  /*22a0*/  FMUL.FTZ R24, R0, R38 ;  /* 0x0000002600187220 */ /* 0x000fe20000410000 */
[----:B------:R-:W-:Y:S02]  /*22b0*/  SHF.L.U32 R37, R71, 0x10, RZ ;  /* 0x0000001047257819 */ /* 0x000fe400000006ff */
[----:B------:R-:W0:Y:S01]  /*22c0*/  MUFU.EX2 R35, R35 ;  /* 0x0000002300237308 */ /* 0x000e220000000800 */
[----:B-1----:R-:W-:Y:S01]  /*22d0*/  FADD.FTZ R32, R31, 1 ;  /* 0x3f8000001f207421 */ /* 0x002fe20000010000 */
[----:B------:R-:W-:Y:S01]  /*22e0*/  FMUL.FTZ R31, R25, R30 ;  /* 0x0000001e191f7220 */ /* 0x000fe20000410000 */
[--C-:B------:R-:W-:Y:S01]  /*22f0*/  FFMA.FTZ R30, R45, R24, R12.reuse ;  /* 0x000000182d1e7223 */ /* 0x100fe2000001000c */
[----:B------:R-:W-:Y:S01]  /*2300*/  PRMT R12, R68, 0x7632, R12 ;  /* 0x00007632440c7816 */ /* 0x000fe2000000000c */
[----:B--2---:R-:W-:Y:S01]  /*2310*/  FADD.FTZ R27, R34, 1 ;  /* 0x3f800000221b7421 */ /* 0x004fe20000010000 */
[----:B------:R-:W-:Y:S01]  /*2320*/  FMUL.FTZ R37, R37, R28 ;  /* 0x0000001c25257220 */ /* 0x000fe20000410000 */
[----:B------:R-:W-:Y:S01]  /*2330*/  FMUL.FTZ R28, R26, R29 ;  /* 0x0000001d1a1c7220 */ /* 0x000fe20000410000 */
[----:B------:R-:W-:Y:S01]  /*2340*/  SHF.L.U32 R29, R12, 0x10, RZ ;  /* 0x000000100c1d7819 */ /* 0x000fe200000006ff */
[----:B------:R1:W2:Y:S01]  /*2350*/  MUFU.RCP R26, R32 ;  /* 0x00000020001a7308 */ /* 0x0002a20000001000 */
[C---:B------:R-:W-:Y:S01]  /*2360*/  FFMA.FTZ R12, R0.reuse, R38, R23 ;  /* 0x00000026000c7223 */ /* 0x040fe20000010017 */
[C---:B------:R-:W-:Y:S01]  /*2370*/  PRMT R25, R69.reuse, 0x7632, R25 ;  /* 0x0000763245197816 */ /* 0x040fe20000000019 */
[----:B------:R-:W-:Y:S01]  /*2380*/  FFMA.FTZ R13, R0, R39, R8 ;  /* 0x00000027000d7223 */ /* 0x000fe20000010008 */
[----:B------:R-:W-:Y:S01]  /*2390*/  SHF.L.U32 R91, R69, 0x10, RZ ;  /* 0x00000010455b7819 */ /* 0x000fe200000006ff */
[----:B0-----:R-:W-:Y:S01]  /*23a0*/  FADD.FTZ R33, R33, 1 ;  /* 0x3f80000021217421 */ /* 0x001fe20000010000 */
[----:B------:R-:W-:-:S02]  /*23b0*/  FFMA.FTZ R34, R5, R28, R12 ;  /* 0x0000001c05227223 */ /* 0x000fc4000001000c */
[----:B------:R-:W0:Y:S01]  /*23c0*/  MUFU.RCP R27, R27 ;  /* 0x0000001b001b7308 */ /* 0x000e220000001000 */
[-C--:B------:R-:W-:Y:S01]  /*23d0*/  FMUL.FTZ R12, R5, R28.reuse ;  /* 0x0000001c050c7220 */ /* 0x080fe20000410000 */
[----:B------:R-:W-:Y:S01]  /*23e0*/  SHF.L.U32 R25, R25, 0x10, RZ ;  /* 0x0000001019197819 */ /* 0x000fe200000006ff */
[----:B------:R-:W-:Y:S01]  /*23f0*/  FMUL.FTZ R20, R13, -1.4426950216293334961 ;  /* 0xbfb8aa3b0d147820 */ /* 0x000fe20000410000 */
[----:B------:R-:W-:Y:S01]  /*2400*/  FFMA.FTZ R24, R11, R28, R16 ;  /* 0x0000001c0b187223 */ /* 0x000fe20000010010 */
[----:B------:R-:W-:Y:S01]  /*2410*/  FADD.FTZ R49, R49, R28 ;  /* 0x0000001c31317221 */ /* 0x000fe20000010000 */
[C---:B------:R-:W-:Y:S01]  /*2420*/  FADD.FTZ R91, -R54.reuse, R91 ;  /* 0x0000005b365b7221 */ /* 0x040fe20000010100 */
[C---:B------:R-:W-:Y:S01]  /*2430*/  FADD.FTZ R29, -R54.reuse, R29 ;  /* 0x0000001d361d7221 */ /* 0x040fe20000010100 */
[----:B------:R2:W3:Y:S01]  /*2440*/  MUFU.RCP R28, R33 ;  /* 0x00000021001c7308 */ /* 0x0004e20000001000 */
[----:B------:R-:W-:Y:S01]  /*2450*/  FFMA.FTZ R23, R11, R12, R30 ;  /* 0x0000000c0b177223 */ /* 0x000fe2000001001e */
[----:B-1----:R-:W-:Y:S01]  /*2460*/  FADD.FTZ R32, R35, 1 ;  /* 0x3f80000023207421 */ /* 0x002fe20000010000 */
[----:B------:R-:W-:Y:S01]  /*2470*/  FADD.FTZ R11, -R54, R25 ;  /* 0x00000019360b7221 */ /* 0x000fe20000010100 */
[C---:B------:R-:W-:Y:S01]  /*2480*/  FMUL.FTZ R36, R126.reuse, R91 ;  /* 0x0000005b7e247220 */ /* 0x040fe20000410000 */
[C---:B------:R-:W-:Y:S01]  /*2490*/  FMUL.FTZ R25, R9.reuse, R37 ;  /* 0x0000002509197220 */ /* 0x040fe20000410000 */
[----:B------:R-:W-:Y:S01]  /*24a0*/  FMUL.FTZ R12, R126, R29 ;  /* 0x0000001d7e0c7220 */ /* 0x000fe20000410000 */
[C---:B------:R-:W-:Y:S01]  /*24b0*/  FFMA.FTZ R29, R9.reuse, R37, R34 ;  /* 0x00000025091d7223 */ /* 0x040fe20000010022 */
[----:B------:R-:W1:Y:S01]  /*24c0*/  MUFU.EX2 R20, R20 ;  /* 0x0000001400147308 */ /* 0x000e620000000800 */
[----:B------:R-:W-:Y:S01]  /*24d0*/  FFMA.FTZ R16, R9, R36, R7 ;  /* 0x0000002409107223 */ /* 0x000fe20000010007 */
[----:B--2---:R-:W-:Y:S01]  /*24e0*/  FFMA.FTZ R33, R44, R25, R23 ;  /* 0x000000192c217223 */ /* 0x004fe20000010017 */
[----:B------:R-:W-:Y:S01]  /*24f0*/  FMUL.FTZ R11, R126, R11 ;  /* 0x0000000b7e0b7220 */ /* 0x000fe20000410000 */
[----:B------:R-:W-:Y:S01]  /*2500*/  FFMA.FTZ R25, R5, R12, R4 ;  /* 0x0000000c05197223 */ /* 0x000fe20000010004 */
[----:B------:R-:W-:Y:S01]  /*2510*/  FADD.FTZ R34, -R26, 1 ;  /* 0x3f8000001a227421 */ /* 0x000fe20000010100 */
[----:B------:R-:W-:-:S02]  /*2520*/  FFMA.FTZ R19, R10, R31, R19 ;  /* 0x0000001f0a137223 */ /* 0x000fc40000010013 */
[----:B------:R-:W2:Y:S01]  /*2530*/  MUFU.RCP R32, R32 ;  /* 0x0000002000207308 */ /* 0x000ea20000001000 */
[----:B------:R-:W-:Y:S01]  /*2540*/  FADD.FTZ R53, R53, R31 ;  /* 0x0000001f35357221 */ /* 0x000fe20000010000 */
[-C--:B------:R-:W-:Y:S01]  /*2550*/  FFMA.FTZ R29, R6, R31.reuse, R29 ;  /* 0x0000001f061d7223 */ /* 0x080fe2000001001d */
[----:B------:R-:W-:Y:S01]  /*2560*/  FMUL.FTZ R52, R16, -1.4426950216293334961 ;  /* 0xbfb8aa3b10347820 */ /* 0x000fe20000410000 */
[C---:B------:R-:W-:Y:S01]  /*2570*/  FMUL.FTZ R31, R6.reuse, R31 ;  /* 0x0000001f061f7220 */ /* 0x040fe20000410000 */
[----:B0-----:R-:W-:Y:S01]  /*2580*/  FADD.FTZ R35, -R27, 1 ;  /* 0x3f8000001b237421 */ /* 0x001fe20000010100 */
[----:B------:R-:W-:Y:S01]  /*2590*/  FFMA.FTZ R23, R6, R11, R3 ;  /* 0x0000000b06177223 */ /* 0x000fe20000010003 */
[----:B------:R-:W-:Y:S01]  /*25a0*/  FMUL.FTZ R30, R25, -1.4426950216293334961 ;  /* 0xbfb8aa3b191e7820 */ /* 0x000fe20000410000 */
[----:B------:R-:W-:Y:S01]  /*25b0*/  FFMA.FTZ R17, R17, R34, 1 ;  /* 0x3f80000011117423 */ /* 0x000fe20000010022 */
[----:B------:R-:W-:Y:S01]  /*25c0*/  FFMA.FTZ R48, R10, R31, R33 ;  /* 0x0000001f0a307223 */ /* 0x000fe20000010021 */
[----:B------:R-:W-:Y:S01]  /*25d0*/  FFMA.FTZ R18, R18, R35, 1 ;  /* 0x3f80000012127423 */ /* 0x000fe20000010023 */
[----:B------:R-:W-:Y:S01]  /*25e0*/  FMUL.FTZ R33, R23, -1.4426950216293334961 ;  /* 0xbfb8aa3b17217820 */ /* 0x000fe20000410000 */
[----:B------:R-:W-:Y:S01]  /*25f0*/  SHF.L.U32 R35, R72, 0x10, RZ ;  /* 0x0000001048237819 */ /* 0x000fe200000006ff */
[----:B------:R-:W0:Y:S01]  /*2600*/  MUFU.EX2 R52, R52 ;  /* 0x0000003400347308 */ /* 0x000e220000000800 */
[----:B---3--:R-:W-:Y:S01]  /*2610*/  FADD.FTZ R10, -R28, 1 ;  /* 0x3f8000001c0a7421 */ /* 0x008fe20000010100 */
[----:B------:R-:W-:Y:S01]  /*2620*/  FMUL.FTZ R26, R26, R17 ;  /* 0x000000111a1a7220 */ /* 0x000fe20000410000 */
[----:B------:R-:W-:Y:S01]  /*2630*/  FMUL.FTZ R27, R27, R18 ;  /* 0x000000121b1b7220 */ /* 0x000fe20000410000 */
[----:B------:R-:W-:Y:S01]  /*2640*/  PRMT R18, R72, 0x7632, R18 ;  /* 0x0000763248127816 */ /* 0x000fe20000000012 */
[----:B------:R-:W-:-:S03]  /*2650*/  FFMA.FTZ R21, R21, R10, 1 ;  /* 0x3f80000015157423 */ /* 0x000fc6000001000a */
[----:B------:R-:W3:Y:S01]  /*2660*/  MUFU.EX2 R30, R30 ;  /* 0x0000001e001e7308 */ /* 0x000ee20000000800 */
[----:B------:R-:W-:Y:S01]  /*2670*/  FMUL.FTZ R35, R35, R26 ;  /* 0x0000001a23237220 */ /* 0x000fe20000410000 */
[----:B-1----:R-:W-:Y:S01]  /*2680*/  FADD.FTZ R10, R20, 1 ;  /* 0x3f800000140a7421 */ /* 0x002fe20000010000 */
[----:B------:R-:W-:-:S05]  /*2690*/  IADD3.X R26, RZ, R114, RZ, P0, !PT ;  /* 0x00000072ff1a7210 */ /* 0x000fca00007fe4ff */
[----:B------:R-:W1:Y:S01]  /*26a0*/  MUFU.EX2 R17, R33 ;  /* 0x0000002100117308 */ /* 0x000e620000000800 */
[----:B--2---:R-:W-:Y:S01]  /*26b0*/  FADD.FTZ R31, -R32, 1 ;  /* 0x3f800000201f7421 */ /* 0x004fe20000010100 */
[----:B------:R-:W-:Y:S01]  /*26c0*/  SHF.L.U32 R20, R18, 0x10, RZ ;  /* 0x0000001012147819 */ /* 0x000fe200000006ff */
[----:B------:R-:W-:Y:S01]  /*26d0*/  FMUL.FTZ R21, R28, R21 ;  /* 0x000000151c157220 */ /* 0x000fe20000410000 */
[C---:B------:R-:W-:Y:S02]  /*26e0*/  SHF.L.U64.HI R46, R163.reuse, 0x1, R26 ;  /* 0x00000001a32e7819 */ /* 0x040fe4000001021a */
[----:B------:R-:W-:Y:S01]  /*26f0*/  SHF.L.U32 R163, R163, 0x1, RZ ;  /* 0x00000001a3a37819 */ /* 0x000fe200000006ff */
[----:B------:R-:W-:Y:S01]  /*2700*/  FFMA.FTZ R31, R22, R31, 1 ;  /* 0x3f800000161f7423 */ /* 0x000fe2000001001f */
[----:B------:R-:W2:Y:S01]  /*2710*/  MUFU.RCP R10, R10 ;  /* 0x0000000a000a7308 */ /* 0x000ea20000001000 */
[----:B------:R-:W-:Y:S01]  /*2720*/  PRMT R18, R73, 0x7632, R18 ;  /* 0x0000763249127816 */ /* 0x000fe20000000012 */
[----:B------:R-:W-:Y:S01]  /*2730*/  FMUL.FTZ R22, R20, R21 ;  /* 0x0000001514167220 */ /* 0x000fe20000410000 */
[----:B------:R-:W-:Y:S01]  /*2740*/  FMUL.FTZ R21, R0, R35 ;  /* 0x0000002300157220 */ /* 0x000fe20000410000 */
[----:B------:R-:W-:Y:S01]  /*2750*/  IADD3 R90, P0, R163, UR16, RZ ;  /* 0x00000010a35a7c10 */ /* 0x000fe2000ff1e0ff */
[----:B0-----:R-:W-:Y:S01]  /*2760*/  FADD.FTZ R52, R52, 1 ;  /* 0x3f80000034347421 */ /* 0x001fe20000010000 */
[----:B------:R-:W-:Y:S01]  /*2770*/  SHF.L.U32 R18, R18, 0x10, RZ ;  /* 0x0000001012127819 */ /* 0x000fe200000006ff */
[----:B------:R-:W-:Y:S01]  /*2780*/  FMUL.FTZ R31, R32, R31 ;  /* 0x0000001f201f7220 */ /* 0x000fe20000410000 */
[----:B---3--:R-:W-:Y:S01]  /*2790*/  FADD.FTZ R30, R30, 1 ;  /* 0x3f8000001e1e7421 */ /* 0x008fe20000010000 */
[----:B------:R-:W-:Y:S01]  /*27a0*/  FFMA.FTZ R48, R41, R21, R48 ;  /* 0x0000001529307223 */ /* 0x000fe20000010030 */
[----:B------:R-:W-:Y:S01]  /*27b0*/  IADD3.X R91, R46, UR17, RZ, P0, !PT ;  /* 0x000000112e5b7c10 */ /* 0x000fe200087fe4ff */
[-C--:B------:R-:W-:Y:S01]  /*27c0*/  FFMA.FTZ R21, R15, R22.reuse, R24 ;  /* 0x000000160f157223 */ /* 0x080fe20000010018 */
[----:B------:R-:W-:Y:S01]  /*27d0*/  SHF.L.U32 R34, R73, 0x10, RZ ;  /* 0x0000001049227819 */ /* 0x000fe200000006ff */
[----:B-1----:R-:W-:Y:S01]  /*27e0*/  FADD.FTZ R24, R17, 1 ;  /* 0x3f80000011187421 */ /* 0x002fe20000010000 */
[----:B------:R-:W0:Y:S01]  /*27f0*/  MUFU.RCP R20, R52 ;  /* 0x0000003400147308 */ /* 0x000e220000001000 */
[----:B------:R-:W-:Y:S01]  /*2800*/  FMUL.FTZ R31, R18, R31 ;  /* 0x0000001f121f7220 */ /* 0x000fe20000410000 */
[----:B------:R-:W-:Y:S01]  /*2810*/  FFMA.FTZ R18, R0, R35, R29 ;  /* 0x0000002300127223 */ /* 0x000fe2000001001d */
[----:B------:R-:W3:Y:S01]  /*2820*/  LDG.E.64.CONSTANT R90, desc[UR14][R90.64] ;  /* 0x0000000e5a5a7981 */ /* 0x000ee2000c1e9b00 */
[----:B------:R-:W-:Y:S01]  /*2830*/  FMUL.FTZ R34, R34, R27 ;  /* 0x0000001b22227220 */ /* 0x000fe20000410000 */
[----:B------:R-:W-:-:S03]  /*2840*/  FMUL.FTZ R27, R5, R22 ;  /* 0x00000016051b7220 */ /* 0x000fc60000410000 */
[----:B------:R-:W1:Y:S01]  /*2850*/  MUFU.RCP R30, R30 ;  /* 0x0000001e001e7308 */ /* 0x000e620000001000 */
[----:B------:R-:W-:Y:S01]  /*2860*/  FADD.FTZ R142, R49, R22 ;  /* 0x00000016318e7221 */ /* 0x000fe20000010000 */
[----:B------:R-:W-:Y:S01]  /*2870*/  FFMA.FTZ R18, R5, R22, R18 ;  /* 0x0000001605127223 */ /* 0x000fe20000010012 */
[----:B--2---:R-:W-:Y:S01]  /*2880*/  FADD.FTZ R22, -R10, 1 ;  /* 0x3f8000000a167421 */ /* 0x004fe20000010100 */
[----:B------:R-:W-:-:S04]  /*2890*/  FFMA.FTZ R27, R15, R27, R48 ;  /* 0x0000001b0f1b7223 */ /* 0x000fc80000010030 */
[----:B------:R-:W2:Y:S01]  /*28a0*/  MUFU.RCP R24, R24 ;  /* 0x0000001800187308 */ /* 0x000ea20000001000 */
[----:B------:R-:W-:Y:S01]  /*28b0*/  FMUL.FTZ R15, R9, R34 ;  /* 0x00000022090f7220 */ /* 0x000fe20000410000 */
[----:B------:R-:W-:Y:S01]  /*28c0*/  FFMA.FTZ R13, R13, R22, 1 ;  /* 0x3f8000000d0d7423 */ /* 0x000fe20000010016 */
[----:B------:R-:W-:Y:S02]  /*28d0*/  FMUL.FTZ R17, R6, R31 ;  /* 0x0000001f06117220 */ /* 0x000fe40000410000 */
[----:B------:R-:W-:Y:S01]  /*28e0*/  FFMA.FTZ R27, R40, R15, R27 ;  /* 0x0000000f281b7223 */ /* 0x000fe2000001001b */
[----:B------:R-:W-:Y:S01]  /*28f0*/  FFMA.FTZ R15, R9, R34, R18 ;  /* 0x00000022090f7223 */ /* 0x000fe20000010012 */
[----:B------:R-:W-:Y:S01]  /*2900*/  FMUL.FTZ R10, R10, R13 ;  /* 0x0000000d0a0a7220 */ /* 0x000fe20000410000 */
[----:B------:R-:W-:Y:S01]  /*2910*/  FFMA.FTZ R18, R14, R31, R19 ;  /* 0x0000001f0e127223 */ /* 0x000fe20000010013 */
[----:B------:R-:W-:Y:S01]  /*2920*/  SHF.L.U32 R13, R76, 0x10, RZ ;  /* 0x000000104c0d7819 */ /* 0x000fe200000006ff */
[----:B0-----:R-:W-:Y:S01]  /*2930*/  FADD.FTZ R19, -R20, 1 ;  /* 0x3f80000014137421 */ /* 0x001fe20000010100 */
[----:B------:R-:W-:Y:S01]  /*2940*/  FFMA.FTZ R14, R14, R17, R27 ;  /* 0x000000110e0e7223 */ /* 0x000fe2000001001b */
[----:B-1----:R-:W-:Y:S01]  /*2950*/  FADD.FTZ R22, -R30, 1 ;  /* 0x3f8000001e167421 */ /* 0x002fe20000010100 */
[----:B------:R-:W-:Y:S01]  /*2960*/  SHF.L.U32 R17, R77, 0x10, RZ ;  /* 0x000000104d117819 */ /* 0x000fe200000006ff */
[----:B------:R-:W-:Y:S01]  /*2970*/  FFMA.FTZ R19, R16, R19, 1 ;  /* 0x3f80000010137423 */ /* 0x000fe20000010013 */
[----:B------:R-:W-:Y:S01]  /*2980*/  FADD.FTZ R13, -R54, R13 ;  /* 0x0000000d360d7221 */ /* 0x000fe20000010100 */
[----:B------:R-:W-:Y:S01]  /*2990*/  SHF.L.U32 R33, R74, 0x10, RZ ;  /* 0x000000104a217819 */ /* 0x000fe200000006ff */
[----:B--2---:R-:W-:Y:S01]  /*29a0*/  FADD.FTZ R16, -R24, 1 ;  /* 0x3f80000018107421 */ /* 0x004fe20000010100 */
[----:B------:R-:W-:Y:S01]  /*29b0*/  FADD.FTZ R53, R53, R31 ;  /* 0x0000001f35357221 */ /* 0x000fe20000010000 */
[----:B------:R-:W-:Y:S01]  /*29c0*/  FFMA.FTZ R15, R6, R31, R15 ;  /* 0x0000001f060f7223 */ /* 0x000fe2000001000f */
[----:B------:R-:W-:Y:S01]  /*29d0*/  FFMA.FTZ R25, R25, R22, 1 ;  /* 0x3f80000019197423 */ /* 0x000fe20000010016 */
[----:B------:R-:W-:Y:S01]  /*29e0*/  FMUL.FTZ R31, R126, R13 ;  /* 0x0000000d7e1f7220 */ /* 0x000fe20000410000 */
[----:B------:R-:W-:Y:S01]  /*29f0*/  FADD.FTZ R17, -R54, R17 ;  /* 0x0000001136117221 */ /* 0x000fe20000010100 */
[----:B------:R-:W-:Y:S01]  /*2a00*/  IADD3 R92, P0, R50, UR22, RZ ;  /* 0x00000016325c7c10 */ /* 0x000fe2000ff1e0ff */
[----:B------:R-:W-:Y:S01]  /*2a10*/  FFMA.FTZ R23, R23, R16, 1 ;  /* 0x3f80000017177423 */ /* 0x000fe20000010010 */
[----:B------:R-:W-:Y:S01]  /*2a20*/  PRMT R13, R76, 0x7632, R13 ;  /* 0x000076324c0d7816 */ /* 0x000fe2000000000d */
[----:B------:R-:W-:Y:S01]  /*2a30*/  FMUL.FTZ R19, R20, R19 ;  /* 0x0000001314137220 */ /* 0x000fe20000410000 */
[----:B------:R-:W-:Y:S01]  /*2a40*/  FMUL.FTZ R20, R30, R25 ;  /* 0x000000191e147220 */ /* 0x000fe20000410000 */
[----:B------:R-:W-:Y:S01]  /*2a50*/  FMUL.FTZ R33, R33, R10 ;  /* 0x0000000a21217220 */ /* 0x000fe20000410000 */
[----:B------:R-:W-:Y:S01]  /*2a60*/  PRMT R10, R74, 0x7632, R10 ;  /* 0x000076324a0a7816 */ /* 0x000fe2000000000a */
[----:B------:R-:W-:Y:S01]  /*2a70*/  FMUL.FTZ R30, R126, R17 ;  /* 0x000000117e1e7220 */ /* 0x000fe20000410000 */
[----:B------:R-:W-:Y:S01]  /*2a80*/  IADD3.X R93, R47, UR23, RZ, P0, !PT ;  /* 0x000000172f5d7c10 */ /* 0x000fe200087fe4ff */
[----:B------:R-:W-:Y:S01]  /*2a90*/  FMUL.FTZ R25, R24, R23 ;  /* 0x0000001718197220 */ /* 0x000fe20000410000 */
[----:B------:R-:W-:-:S02]  /*2aa0*/  SHF.L.U32 R32, R75, 0x10, RZ ;  /* 0x000000104b207819 */ /* 0x000fc400000006ff */
[----:B------:R-:W-:Y:S02]  /*2ab0*/  SHF.L.U32 R17, R13, 0x10, RZ ;  /* 0x000000100d117819 */ /* 0x000fe400000006ff */
[----:B------:R-:W-:Y:S01]  /*2ac0*/  SHF.L.U32 R23, R78, 0x10, RZ ;  /* 0x000000104e177819 */ /* 0x000fe200000006ff */
[----:B------:R-:W2:Y:S01]  /*2ad0*/  LDG.E.64.CONSTANT R92, desc[UR14][R92.64] ;  /* 0x0000000e5c5c7981 */ /* 0x000ea2000c1e9b00 */
[----:B------:R-:W-:Y:S01]  /*2ae0*/  SHF.L.U32 R13, R10, 0x10, RZ ;  /* 0x000000100a0d7819 */ /* 0x000fe200000006ff */
[----:B------:R-:W-:Y:S01]  /*2af0*/  FMUL.FTZ R32, R32, R19 ;  /* 0x0000001320207220 */ /* 0x000fe20000410000 */
[----:B------:R-:W-:Y:S01]  /*2b00*/  FADD.FTZ R17, -R54, R17 ;  /* 0x0000001136117221 */ /* 0x000fe20000010100 */
[----:B------:R-:W-:Y:S01]  /*2b10*/  FFMA.FTZ R19, R0, R31, R8 ;  /* 0x0000001f00137223 */ /* 0x000fe20000010008 */
[----:B------:R-:W-:Y:S01]  /*2b20*/  FADD.FTZ R29, -R54, R23 ;  /* 0x00000017361d7221 */ /* 0x000fe20000010100 */
[----:B------:R-:W-:Y:S01]  /*2b30*/  PRMT R16, R77, 0x7632, R16 ;  /* 0x000076324d107816 */ /* 0x000fe20000000010 */
[----:B------:R-:W-:Y:S01]  /*2b40*/  FFMA.FTZ R23, R9, R30, R7 ;  /* 0x0000001e09177223 */ /* 0x000fe20000010007 */
[----:B------:R-:W-:Y:S01]  /*2b50*/  FMUL.FTZ R48, R13, R20 ;  /* 0x000000140d307220 */ /* 0x000fe20000410000 */
[----:B------:R-:W-:Y:S01]  /*2b60*/  FMUL.FTZ R13, R126, R17 ;  /* 0x000000117e0d7220 */ /* 0x000fe20000410000 */
[----:B------:R-:W-:Y:S01]  /*2b70*/  FMUL.FTZ R26, R19, -1.4426950216293334961 ;  /* 0xbfb8aa3b131a7820 */ /* 0x000fe20000410000 */
[----:B------:R-:W-:Y:S01]  /*2b80*/  FMUL.FTZ R24, R23, -1.4426950216293334961 ;  /* 0xbfb8aa3b17187820 */ /* 0x000fe20000410000 */
[----:B------:R-:W-:Y:S01]  /*2b90*/  SHF.L.U32 R49, R16, 0x10, RZ ;  /* 0x0000001010317819 */ /* 0x000fe200000006ff */
[----:B------:R-:W-:Y:S01]  /*2ba0*/  FMUL.FTZ R16, R0, R33 ;  /* 0x0000002100107220 */ /* 0x000fe20000410000 */
[----:B------:R-:W-:-:S02]  /*2bb0*/  FFMA.FTZ R20, R5, R13, R4 ;  /* 0x0000000d05147223 */ /* 0x000fc40000010004 */
[----:B------:R-:W0:Y:S01]  /*2bc0*/  MUFU.EX2 R26, R26 ;  /* 0x0000001a001a7308 */ /* 0x000e220000000800 */
[----:B------:R-:W-:Y:S01]  /*2bd0*/  FFMA.FTZ R27, R39, R16, R14 ;  /* 0x00000010271b7223 */ /* 0x000fe2000001000e */
[----:B------:R-:W-:-:S06]  /*2be0*/  FMUL.FTZ R16, R20, -1.4426950216293334961 ;  /* 0xbfb8aa3b14107820 */ /* 0x000fcc0000410000 */
[----:B------:R-:W1:Y:S01]  /*2bf0*/  MUFU.EX2 R24, R24 ;  /* 0x0000001800187308 */ /* 0x000e620000000800 */
[----:B------:R-:W-:Y:S01]  /*2c00*/  PRMT R14, R75, 0x7632, R14 ;  /* 0x000076324b0e7816 */ /* 0x000fe2000000000e */
[----:B------:R-:W-:Y:S01]  /*2c10*/  FMUL.FTZ R28, R5, R48 ;  /* 0x00000030051c7220 */ /* 0x000fe20000410000 */
[----:B------:R-:W-:-:S05]  /*2c20*/  FADD.FTZ R49, -R54, R49 ;  /* 0x0000003136317221 */ /* 0x000fca0000010100 */
[----:B------:R-:W4:Y:S01]  /*2c30*/  MUFU.EX2 R16, R16 ;  /* 0x0000001000107308 */ /* 0x000f220000000800 */
[----:B------:R-:W-:Y:S01]  /*2c40*/  SHF.L.U32 R14, R14, 0x10, RZ ;  /* 0x000000100e0e7819 */ /* 0x000fe200000006ff */
[----:B------:R-:W-:Y:S01]  /*2c50*/  FFMA.FTZ R27, R12, R28, R27 ;  /* 0x0000001c0c1b7223 */ /* 0x000fe2000001001b */
[----:B------:R-:W-:Y:S01]  /*2c60*/  FFMA.FTZ R28, R0, R33, R15 ;  /* 0x00000021001c7223 */ /* 0x000fe2000001000f */
[----:B------:R-:W-:Y:S01]  /*2c70*/  FMUL.FTZ R109, R126, R49 ;  /* 0x000000317e6d7220 */ /* 0x000fe20000410000 */
[----:B------:R-:W-:Y:S01]  /*2c80*/  IADD3.X R162, RZ, R114, RZ, P4, !PT ;  /* 0x00000072ffa27210 */ /* 0x000fe200027fe4ff */
[----:B------:R-:W-:Y:S01]  /*2c90*/  FMUL.FTZ R49, R14, R25 ;  /* 0x000000190e317220 */ /* 0x000fe20000410000 */
[----:B------:R-:W-:Y:S01]  /*2ca0*/  FMUL.FTZ R15, R9, R32 ;  /* 0x00000020090f7220 */ /* 0x000fe20000410000 */
[----:B0-----:R-:W-:Y:S01]  /*2cb0*/  FADD.FTZ R25, R26, 1 ;  /* 0x3f8000001a197421 */ /* 0x001fe20000010000 */
[-C--:B------:R-:W-:Y:S01]  /*2cc0*/  FFMA.FTZ R28, R5, R48.reuse, R28 ;  /* 0x00000030051c7223 */ /* 0x080fe2000001001c */
[----:B-1----:R-:W-:Y:S01]  /*2cd0*/  FADD.FTZ R26, R24, 1 ;  /* 0x3f800000181a7421 */ /* 0x002fe20000010000 */
[C---:B------:R-:W-:Y:S01]  /*2ce0*/  SHF.L.U64.HI R162, R161.reuse, 0x1, R162 ;  /* 0x00000001a1a27819 */ /* 0x040fe200000102a2 */
[----:B------:R-:W-:Y:S01]  /*2cf0*/  FFMA.FTZ R22, R6, R109, R3 ;  /* 0x0000006d06167223 */ /* 0x000fe20000010003 */
[----:B------:R-:W-:Y:S01]  /*2d00*/  FFMA.FTZ R14, R12, R48, R21 ;  /* 0x000000300c0e7223 */ /* 0x000fe20000010015 */
[----:B------:R-:W-:Y:S01]  /*2d10*/  FADD.FTZ R142, R142, R48 ;  /* 0x000000308e8e7221 */ /* 0x000fe20000010000 */
[----:B------:R-:W-:Y:S01]  /*2d20*/  SHF.L.U32 R161, R161, 0x1, RZ ;  /* 0x00000001a1a17819 */ /* 0x000fe200000006ff */
[----:B------:R-:W-:Y:S01]  /*2d30*/  FFMA.FTZ R48, R36, R15, R27 ;  /* 0x0000000f24307223 */ /* 0x000fe2000001001b */
[----:B------:R-:W-:Y:S01]  /*2d40*/  FFMA.FTZ R21, R9, R32, R28 ;  /* 0x0000002009157223 */ /* 0x000fe2000001001c */
[----:B------:R-:W-:Y:S01]  /*2d50*/  SHF.L.U32 R27, R79, 0x10, RZ ;  /* 0x000000104f1b7819 */ /* 0x000fe200000006ff */
[----:B------:R-:W0:Y:S01]  /*2d60*/  MUFU.RCP R25, R25 ;  /* 0x0000001900197308 */ /* 0x000e220000001000 */
[----:B------:R-:W-:Y:S01]  /*2d70*/  FMUL.FTZ R52, R22, -1.4426950216293334961 ;  /* 0xbfb8aa3b16347820 */ /* 0x000fe20000410000 */
[----:B------:R-:W-:Y:S01]  /*2d80*/  IADD3 R94, P0, R161, UR16, RZ ;  /* 0x00000010a15e7c10 */ /* 0x000fe2000ff1e0ff */
[----:B----4-:R-:W-:Y:S01]  /*2d90*/  FADD.FTZ R16, R16, 1 ;  /* 0x3f80000010107421 */ /* 0x010fe20000010000 */
[-C--:B------:R-:W-:Y:S01]  /*2da0*/  FFMA.FTZ R18, R11, R49.reuse, R18 ;  /* 0x000000310b127223 */ /* 0x080fe20000010012 */
[----:B------:R-:W-:Y:S01]  /*2db0*/  FADD.FTZ R139, R53, R49 ;  /* 0x00000031358b7221 */ /* 0x000fe20000010000 */
[----:B------:R-:W-:-:S02]  /*2dc0*/  FFMA.FTZ R21, R6, R49, R21 ;  /* 0x0000003106157223 */ /* 0x000fc40000010015 */
[----:B------:R-:W1:Y:S01]  /*2dd0*/  MUFU.RCP R26, R26 ;  /* 0x0000001a001a7308 */ /* 0x000e620000001000 */
[----:B------:R-:W-:Y:S01]  /*2de0*/  FMUL.FTZ R24, R6, R49 ;  /* 0x0000003106187220 */ /* 0x000fe20000410000 */
[----:B------:R-:W-:Y:S01]  /*2df0*/  FADD.FTZ R49, -R54, R27 ;  /* 0x0000001b36317221 */ /* 0x000fe20000010100 */
[----:B------:R-:W-:-:S05]  /*2e00*/  IADD3.X R95, R162, UR17, RZ, P0, !PT ;  /* 0x00000011a25f7c10 */ /* 0x000fca00087fe4ff */
[----:B------:R0:W4:Y:S01]  /*2e10*/  MUFU.EX2 R12, R52 ;  /* 0x00000034000c7308 */ /* 0x0001220000000800 */
[----:B------:R-:W-:Y:S01]  /*2e20*/  FFMA.FTZ R24, R11, R24, R48 ;  /* 0x000000180b187223 */ /* 0x000fe20000010030 */
[----:B------:R-:W-:Y:S01]  /*2e30*/  PRMT R11, R78, 0x7632, R11 ;  /* 0x000076324e0b7816 */ /* 0x000fe2000000000b */
[----:B------:R-:W2:Y:S05]  /*2e40*/  LDG.E.64.CONSTANT R94, desc[UR14][R94.64] ;  /* 0x0000000e5e5e7981 */ /* 0x000eaa000c1e9b00 */
[----:B------:R-:W4:Y:S01]  /*2e50*/  MUFU.RCP R27, R16 ;  /* 0x00000010001b7308 */ /* 0x000f220000001000 */
[----:B------:R-:W-:Y:S02]  /*2e60*/  PRMT R15, R79, 0x7632, R15 ;  /* 0x000076324f0f7816 */ /* 0x000fe4000000000f */
[----:B------:R-:W-:Y:S01]  /*2e70*/  SHF.L.U32 R11, R11, 0x10, RZ ;  /* 0x000000100b0b7819 */ /* 0x000fe200000006ff */
[----:B0-----:R-:W-:Y:S01]  /*2e80*/  FADD.FTZ R52, -R25, 1 ;  /* 0x3f80000019347421 */ /* 0x001fe20000010100 */
[----:B------:R-:W-:Y:S01]  /*2e90*/  SHF.L.U32 R53, R15, 0x10, RZ ;  /* 0x000000100f357819 */ /* 0x000fe200000006ff */
[----:B-1----:R-:W-:-:S02]  /*2ea0*/  FADD.FTZ R96, -R26, 1 ;  /* 0x3f8000001a607421 */ /* 0x002fc40000010100 */
[----:B------:R-:W-:Y:S01]  /*2eb0*/  FADD.FTZ R15, -R54, R11 ;  /* 0x0000000b360f7221 */ /* 0x000fe20000010100 */
[----:B------:R-:W-:Y:S01]  /*2ec0*/  FMUL.FTZ R28, R126, R49 ;  /* 0x000000317e1c7220 */ /* 0x000fe20000410000 */
[----:B------:R-:W-:Y:S01]  /*2ed0*/  FFMA.FTZ R52, R19, R52, 1 ;  /* 0x3f80000013347423 */ /* 0x000fe20000010034 */
[----:B----4-:R-:W-:Y:S01]  /*2ee0*/  FADD.FTZ R49, R12, 1 ;  /* 0x3f8000000c317421 */ /* 0x010fe20000010000 */
[----:B------:R-:W-:Y:S01]  /*2ef0*/  FFMA.FTZ R99, R23, R96, 1 ;  /* 0x3f80000017637423 */ /* 0x000fe20000010060 */
[----:B------:R-:W-:Y:S01]  /*2f00*/  FMUL.FTZ R12, R126, R15 ;  /* 0x0000000f7e0c7220 */ /* 0x000fe20000410000 */
[----:B------:R-:W-:Y:S01]  /*2f10*/  IADD3 R96, P0, R163, UR22, RZ ;  /* 0x00000016a3607c10 */ /* 0x000fe2000ff1e0ff */
[----:B------:R-:W-:Y:S01]  /*2f20*/  FADD.FTZ R15, -R54, R53 ;  /* 0x00000035360f7221 */ /* 0x000fe20000010100 */
[----:B------:R-:W-:Y:S01]  /*2f30*/  FADD.FTZ R97, -R27, 1 ;  /* 0x3f8000001b617421 */ /* 0x000fe20000010100 */
[----:B------:R-:W-:-:S03]  /*2f40*/  FMUL.FTZ R53, R25, R52 ;  /* 0x0000003419357220 */ /* 0x000fc60000410000 */
[----:B------:R-:W-:Y:S01]  /*2f50*/  FFMA.FTZ R52, R20, R97, 1 ;  /* 0x3f80000014347423 */ /* 0x000fe20000010061 */
[----:B------:R-:W-:Y:S01]  /*2f60*/  IADD3.X R97, R46, UR23, RZ, P0, !PT ;  /* 0x000000172e617c10 */ /* 0x000fe200087fe4ff */
[----:B------:R-:W-:Y:S01]  /*2f70*/  FMUL.FTZ R29, R126, R29 ;  /* 0x0000001d7e1d7220 */ /* 0x000fe20000410000 */
[----:B------:R-:W0:Y:S04]  /*2f80*/  MUFU.RCP R49, R49 ;  /* 0x0000003100317308 */ /* 0x000e280000001000 */
[----:B------:R-:W4:Y:S01]  /*2f90*/  LDG.E.64.CONSTANT R96, desc[UR14][R96.64] ;  /* 0x0000000e60607981 */ /* 0x000f22000c1e9b00 */
[----:B------:R-:W-:-:S04]  /*2fa0*/  FFMA.FTZ R10, R0, R29, R8 ;  /* 0x0000001d000a7223 */ /* 0x000fc80000010008 */
[----:B------:R-:W-:Y:S01]  /*2fb0*/  FMUL.FTZ R17, R10, -1.4426950216293334961 ;  /* 0xbfb8aa3b0a117820 */ /* 0x000fe20000410000 */
[----:B------:R-:W-:Y:S01]  /*2fc0*/  FFMA.FTZ R16, R5, R12, R4 ;  /* 0x0000000c05107223 */ /* 0x000fe20000010004 */
[----:B------:R-:W-:Y:S01]  /*2fd0*/  IADD3.X R160, RZ, R114, RZ, P3, !PT ;  /* 0x00000072ffa07210 */ /* 0x000fe20001ffe4ff */
[----:B------:R-:W-:-:S03]  /*2fe0*/  FFMA.FTZ R11, R9, R28, R7 ;  /* 0x0000001c090b7223 */ /* 0x000fc60000010007 */
[----:B------:R-:W1:Y:S01]  /*2ff0*/  MUFU.EX2 R17, R17 ;  /* 0x0000001100117308 */ /* 0x000e620000000800 */
[----:B------:R-:W-:Y:S01]  /*3000*/  FMUL.FTZ R98, R16, -1.4426950216293334961 ;  /* 0xbfb8aa3b10627820 */ /* 0x000fe20000410000 */
[----:B------:R-:W-:Y:S01]  /*3010*/  FMUL.FTZ R15, R126, R15 ;  /* 0x0000000f7e0f7220 */ /* 0x000fe20000410000 */
[----:B------:R-:W-:Y:S01]  /*3020*/  SHF.L.U64.HI R160, R159, 0x1, R160 ;  /* 0x000000019fa07819 */ /* 0x000fe200000102a0 */
[----:B------:R-:W-:Y:S01]  /*3030*/  FMUL.FTZ R48, R11, -1.4426950216293334961 ;  /* 0xbfb8aa3b0b307820 */ /* 0x000fe20000410000 */
[----:B------:R-:W-:Y:S01]  /*3040*/  SHF.L.U32 R159, R159, 0x1, RZ ;  /* 0x000000019f9f7819 */ /* 0x000fe200000006ff */
[----:B0-----:R-:W-:Y:S02]  /*3050*/  FADD.FTZ R25, -R49, 1 ;  /* 0x3f80000031197421 */ /* 0x001fe40000010100 */
[----:B------:R0:W1:Y:S01]  /*3060*/  MUFU.EX2 R23, R98 ;  /* 0x0000006200177308 */ /* 0x0000620000000800 */
[----:B------:R-:W-:Y:S01]  /*3070*/  FMUL.FTZ R99, R26, R99 ;  /* 0x000000631a637220 */ /* 0x000fe20000410000 */
[----:B------:R-:W-:Y:S01]  /*3080*/  SHF.L.U32 R26, R81, 0x10, RZ ;  /* 0x00000010511a7819 */ /* 0x000fe200000006ff */
[----:B------:R-:W-:Y:S01]  /*3090*/  FFMA.FTZ R19, R6, R15, R3 ;  /* 0x0000000f06137223 */ /* 0x000fe20000010003 */
[----:B------:R-:W-:Y:S01]  /*30a0*/  FFMA.FTZ R22, R22, R25, 1 ;  /* 0x3f80000016167423 */ /* 0x000fe20000010019 */
[----:B0-----:R-:W-:-:S03]  /*30b0*/  IADD3 R98, P0, R159, UR16, RZ ;  /* 0x000000109f627c10 */ /* 0x001fc6000ff1e0ff */
[----:B------:R-:W0:Y:S01]  /*30c0*/  MUFU.EX2 R48, R48 ;  /* 0x0000003000307308 */ /* 0x000e220000000800 */
[----:B------:R-:W-:Y:S01]  /*30d0*/  FMUL.FTZ R100, R19, -1.4426950216293334961 ;  /* 0xbfb8aa3b13647820 */ /* 0x000fe20000410000 */
[----:B------:R-:W-:Y:S01]  /*30e0*/  FMUL.FTZ R26, R26, R99 ;  /* 0x000000631a1a7220 */ /* 0x000fe20000410000 */
[----:B------:R-:W-:Y:S01]  /*30f0*/  IADD3.X R99, R160, UR17, RZ, P0, !PT ;  /* 0x00000011a0637c10 */ /* 0x000fe200087fe4ff */
[----:B------:R-:W-:Y:S01]  /*3100*/  FMUL.FTZ R101, R49, R22 ;  /* 0x0000001631657220 */ /* 0x000fe20000410000 */
[----:B-1----:R-:W-:Y:S01]  /*3110*/  FADD.FTZ R22, R17, 1 ;  /* 0x3f80000011167421 */ /* 0x002fe20000010000 */
[C---:B------:R-:W-:Y:S02]  /*3120*/  SHF.L.U32 R20, R80.reuse, 0x10, RZ ;  /* 0x0000001050147819 */ /* 0x040fe400000006ff */
[----:B------:R-:W1:Y:S01]  /*3130*/  MUFU.EX2 R25, R100 ;  /* 0x0000006400197308 */ /* 0x000e620000000800 */
[----:B------:R-:W-:Y:S01]  /*3140*/  PRMT R17, R80, 0x7632, R17 ;  /* 0x0000763250117816 */ /* 0x000fe20000000011 */
[----:B------:R-:W4:Y:S01]  /*3150*/  LDG.E.64.CONSTANT R98, desc[UR14][R98.64] ;  /* 0x0000000e62627981 */ /* 0x000f22000c1e9b00 */
[----:B------:R-:W-:Y:S01]  /*3160*/  FMUL.FTZ R52, R27, R52 ;  /* 0x000000341b347220 */ /* 0x000fe20000410000 */
[----:B------:R-:W-:Y:S01]  /*3170*/  FMUL.FTZ R27, R20, R53 ;  /* 0x00000035141b7220 */ /* 0x000fe20000410000 */
[----:B------:R-:W-:Y:S01]  /*3180*/  SHF.L.U32 R49, R17, 0x10, RZ ;  /* 0x0000001011317819 */ /* 0x000fe200000006ff */
[----:B------:R-:W-:Y:S01]  /*3190*/  FADD.FTZ R102, R23, 1 ;  /* 0x3f80000017667421 */ /* 0x000fe20000010000 */
[----:B------:R-:W-:Y:S01]  /*31a0*/  PRMT R20, R81, 0x7632, R20 ;  /* 0x0000763251147816 */ /* 0x000fe20000000014 */
[----:B------:R-:W-:-:S02]  /*31b0*/  FMUL.FTZ R17, R0, R27 ;  /* 0x0000001b00117220 */ /* 0x000fc40000410000 */
[----:B------:R-:W-:Y:S01]  /*31c0*/  FMUL.FTZ R52, R49, R52 ;  /* 0x0000003431347220 */ /* 0x000fe20000410000 */
[----:B------:R-:W1:Y:S01]  /*31d0*/  MUFU.RCP R22, R22 ;  /* 0x0000001600167308 */ /* 0x000e620000001000 */
[----:B0-----:R-:W-:Y:S01]  /*31e0*/  FADD.FTZ R53, R48, 1 ;  /* 0x3f80000030357421 */ /* 0x001fe20000010000 */
[----:B------:R-:W-:Y:S01]  /*31f0*/  FFMA.FTZ R24, R31, R17, R24 ;  /* 0x000000111f187223 */ /* 0x000fe20000010018 */
[-C--:B------:R-:W-:Y:S01]  /*3200*/  FMUL.FTZ R23, R5, R52.reuse ;  /* 0x0000003405177220 */ /* 0x080fe20000410000 */
[----:B------:R-:W-:-:S04]  /*3210*/  FFMA.FTZ R17, R13, R52, R14 ;  /* 0x000000340d117223 */ /* 0x000fc8000001000e */
[----:B------:R-:W0:Y:S01]  /*3220*/  MUFU.RCP R102, R102 ;  /* 0x0000006600667308 */ /* 0x000e220000001000 */
[----:B------:R-:W-:Y:S01]  /*3230*/  SHF.L.U32 R48, R20, 0x10, RZ ;  /* 0x0000001014307819 */ /* 0x000fe200000006ff */
[----:B------:R-:W-:Y:S01]  /*3240*/  FFMA.FTZ R14, R0, R27, R21 ;  /* 0x0000001b000e7223 */ /* 0x000fe20000010015 */
[----:B------:R-:W-:Y:S01]  /*3250*/  FFMA.FTZ R23, R13, R23, R24 ;  /* 0x000000170d177223 */ /* 0x000fe20000010018 */
[----:B-1----:R-:W-:Y:S01]  /*3260*/  FADD.FTZ R25, R25, 1 ;  /* 0x3f80000019197421 */ /* 0x002fe20000010000 */
[----:B------:R-:W-:-:S03]  /*3270*/  FMUL.FTZ R13, R9, R26 ;  /* 0x0000001a090d7220 */ /* 0x000fc60000410000 */
[----:B------:R-:W1:Y:S01]  /*3280*/  MUFU.RCP R20, R53 ;  /* 0x0000003500147308 */ /* 0x000e620000001000 */
[----:B------:R-:W-:Y:S01]  /*3290*/  FFMA.FTZ R14, R5, R52, R14 ;  /* 0x00000034050e7223 */ /* 0x000fe2000001000e */
[----:B------:R-:W-:Y:S01]  /*32a0*/  FADD.FTZ R142, R142, R52 ;  /* 0x000000348e8e7221 */ /* 0x000fe20000010000 */
[----:B------:R-:W-:Y:S01]  /*32b0*/  FFMA.FTZ R24, R30, R13, R23 ;  /* 0x0000000d1e187223 */ /* 0x000fe20000010017 */
[----:B------:R-:W-:Y:S01]  /*32c0*/  FMUL.FTZ R49, R48, R101 ;  /* 0x0000006530317220 */ /* 0x000fe20000410000 */
[----:B------:R-:W-:-:S03]  /*32d0*/  FFMA.FTZ R13, R9, R26, R14 ;  /* 0x0000001a090d7223 */ /* 0x000fc6000001000e */
[----:B------:R-:W1:Y:S01]  /*32e0*/  MUFU.RCP R52, R25 ;  /* 0x0000001900347308 */ /* 0x000e620000001000 */
[----:B------:R-:W-:Y:S01]  /*32f0*/  FFMA.FTZ R48, R6, R49, R13 ;  /* 0x0000003106307223 */ /* 0x000fe2000001000d */
[----:B------:R-:W-:Y:S01]  /*3300*/  FADD.FTZ R21, -R22, 1 ;  /* 0x3f80000016157421 */ /* 0x000fe20000010100 */
[----:B0-----:R-:W-:Y:S01]  /*3310*/  FADD.FTZ R13, -R102, 1 ;  /* 0x3f800000660d7421 */ /* 0x001fe20000010100 */
[----:B------:R-:W-:Y:S02]  /*3320*/  IADD3 R100, P0, R161, UR22, RZ ;  /* 0x00000016a1647c10 */ /* 0x000fe4000ff1e0ff */
[----:B------:R-:W-:Y:S01]  /*3330*/  FFMA.FTZ R21, R10, R21, 1 ;  /* 0x3f8000000a157423 */ /* 0x000fe20000010015 */
[----:B------:R-:W-:Y:S01]  /*3340*/  FFMA.FTZ R13, R16, R13, 1 ;  /* 0x3f800000100d7423 */ /* 0x000fe2000001000d */
[----:B------:R-:W-:Y:S01]  /*3350*/  IADD3.X R101, R162, UR23, RZ, P0, !PT ;  /* 0x00000017a2657c10 */ /* 0x000fe200087fe4ff */
[----:B-1----:R-:W-:Y:S01]  /*3360*/  FADD.FTZ R10, -R20, 1 ;  /* 0x3f800000140a7421 */ /* 0x002fe20000010100 */
[----:B------:R-:W-:Y:S01]  /*3370*/  FMUL.FTZ R14, R6, R49 ;  /* 0x00000031060e7220 */ /* 0x000fe20000410000 */
[----:B------:R-:W-:Y:S01]  /*3380*/  FMUL.FTZ R102, R102, R13 ;  /* 0x0000000d66667220 */ /* 0x000fe20000410000 */
[----:B------:R-:W-:Y:S01]  /*3390*/  FFMA.FTZ R121, R109, R49, R18 ;  /* 0x000000316d797223 */ /* 0x000fe20000010012 */
[----:B------:R-:W-:Y:S01]  /*33a0*/  FFMA.FTZ R11, R11, R10, 1 ;  /* 0x3f8000000b0b7423 */ /* 0x000fe2000001000a */
[----:B------:R-:W-:Y:S01]  /*33b0*/  SHF.L.U32 R13, R83, 0x10, RZ ;  /* 0x00000010530d7819 */ /* 0x000fe200000006ff */
[----:B------:R-:W-:Y:S01]  /*33c0*/  FFMA.FTZ R109, R109, R14, R24 ;  /* 0x0000000e6d6d7223 */ /* 0x000fe20000010018 */
[----:B------:R-:W4:Y:S01]  /*33d0*/  LDG.E.64.CONSTANT R100, desc[UR14][R100.64] ;  /* 0x0000000e64647981 */ /* 0x000f22000c1e9b00 */
[----:B------:R-:W-:Y:S01]  /*33e0*/  FADD.FTZ R10, -R52, 1 ;  /* 0x3f800000340a7421 */ /* 0x000fe20000010100 */
[----:B------:R-:W-:Y:S01]  /*33f0*/  FMUL.FTZ R24, R22, R21 ;  /* 0x0000001516187220 */ /* 0x000fe20000410000 */
[----:B------:R-:W-:Y:S01]  /*3400*/  SHF.L.U32 R21, R82, 0x10, RZ ;  /* 0x0000001052157819 */ /* 0x000fe200000006ff */
[----:B------:R-:W-:Y:S01]  /*3410*/  FADD.FTZ R13, -R54, R13 ;  /* 0x0000000d360d7221 */ /* 0x000fe20000010100 */
[----:B------:R-:W-:Y:S01]  /*3420*/  FFMA.FTZ R19, R19, R10, 1 ;  /* 0x3f80000013137423 */ /* 0x000fe2000001000a */
[----:B------:R-:W-:-:S02]  /*3430*/  PRMT R10, R82, 0x7632, R10 ;  /* 0x00007632520a7816 */ /* 0x000fc4000000000a */
[----:B------:R-:W-:Y:S01]  /*3440*/  FADD.FTZ R21, -R54, R21 ;  /* 0x0000001536157221 */ /* 0x000fe20000010100 */
[----:B------:R-:W-:Y:S01]  /*3450*/  FMUL.FTZ R23, R126, R13 ;  /* 0x0000000d7e177220 */ /* 0x000fe20000410000 */
[----:B------:R-:W-:Y:S02]  /*3460*/  SHF.L.U32 R13, R10, 0x10, RZ ;  /* 0x000000100a0d7819 */ /* 0x000fe400000006ff */
[----:B------:R-:W-:Y:S01]  /*3470*/  FMUL.FTZ R25, R126, R21 ;  /* 0x000000157e197220 */ /* 0x000fe20000410000 */
[----:B------:R-:W-:Y:S02]  /*3480*/  FMUL.FTZ R52, R52, R19 ;  /* 0x0000001334347220 */ /* 0x000fe40000410000 */
[----:B------:R-:W-:Y:S01]  /*3490*/  FADD.FTZ R13, -R54, R13 ;  /* 0x0000000d360d7221 */ /* 0x000fe20000010100 */
[----:B------:R-:W-:Y:S01]  /*34a0*/  FFMA.FTZ R19, R0, R25, R8 ;  /* 0x0000001900137223 */ /* 0x000fe20000010008 */
[----:B------:R-:W-:Y:S02]  /*34b0*/  FFMA.FTZ R18, R9, R23, R7 ;  /* 0x0000001709127223 */ /* 0x000fe40000010007 */
[----:B------:R-:W-:Y:S01]  /*34c0*/  FMUL.FTZ R117, R126, R13 ;  /* 0x0000000d7e757220 */ /* 0x000fe20000410000 */
[----:B------:R-:W-:Y:S01]  /*34d0*/  FMUL.FTZ R104, R19, -1.4426950216293334961 ;  /* 0xbfb8aa3b13687820 */ /* 0x000fe20000410000 */
[----:B------:R-:W-:-:S02]  /*34e0*/  FMUL.FTZ R14, R18, -1.4426950216293334961 ;  /* 0xbfb8aa3b120e7820 */ /* 0x000fc40000410000 */
[----:B------:R-:W-:Y:S01]  /*34f0*/  FFMA.FTZ R105, R5, R117, R4 ;  /* 0x0000007505697223 */ /* 0x000fe20000010004 */
[----:B------:R-:W-:Y:S01]  /*3500*/  FMUL.FTZ R20, R20, R11 ;  /* 0x0000000b14147220 */ /* 0x000fe20000410000 */
[--C-:B------:R-:W-:Y:S01]  /*3510*/  FADD.FTZ R139, R139, R49.reuse ;  /* 0x000000318b8b7221 */ /* 0x100fe20000010000 */
[----:B------:R-:W0:Y:S01]  /*3520*/  MUFU.EX2 R104, R104 ;  /* 0x0000006800687308 */ /* 0x000e220000000800 */
[C---:B------:R-:W-:Y:S01]  /*3530*/  SHF.L.U32 R11, R84.reuse, 0x10, RZ ;  /* 0x00000010540b7819 */ /* 0x040fe200000006ff */
[----:B------:R-:W-:Y:S01]  /*3540*/  FMUL.FTZ R13, R105, -1.4426950216293334961 ;  /* 0xbfb8aa3b690d7820 */ /* 0x000fe20000410000 */
[----:B------:R-:W-:Y:S02]  /*3550*/  PRMT R108, R84, 0x7632, R108 ;  /* 0x00007632546c7816 */ /* 0x000fe4000000006c */
[----:B------:R-:W-:Y:S01]  /*3560*/  PRMT R49, R83, 0x7632, R49 ;  /* 0x0000763253317816 */ /* 0x000fe20000000031 */
[----:B------:R-:W-:Y:S01]  /*3570*/  FMUL.FTZ R24, R11, R24 ;  /* 0x000000180b187220 */ /* 0x000fe20000410000 */
[----:B------:R-:W-:Y:S01]  /*3580*/  SHF.L.U32 R107, R85, 0x10, RZ ;  /* 0x00000010556b7819 */ /* 0x000fe200000006ff */
[----:B------:R-:W1:Y:S01]  /*3590*/  MUFU.EX2 R14, R14 ;  /* 0x0000000e000e7308 */ /* 0x000e620000000800 */
[----:B------:R-:W-:-:S02]  /*35a0*/  SHF.L.U32 R108, R108, 0x10, RZ ;  /* 0x000000106c6c7819 */ /* 0x000fc400000006ff */
[----:B------:R-:W-:Y:S01]  /*35b0*/  SHF.L.U32 R49, R49, 0x10, RZ ;  /* 0x0000001031317819 */ /* 0x000fe200000006ff */
[----:B------:R-:W-:Y:S01]  /*35c0*/  FMUL.FTZ R20, R107, R20 ;  /* 0x000000146b147220 */ /* 0x000fe20000410000 */
[----:B------:R-:W-:-:S03]  /*35d0*/  FFMA.FTZ R48, R0, R24, R48 ;  /* 0x0000001800307223 */ /* 0x000fc60000010030 */
[----:B------:R-:W3:Y:S01]  /*35e0*/  MUFU.EX2 R13, R13 ;  /* 0x0000000d000d7308 */ /* 0x000ee20000000800 */
[----:B------:R-:W-:Y:S01]  /*35f0*/  FMUL.FTZ R102, R108, R102 ;  /* 0x000000666c667220 */ /* 0x000fe20000410000 */
[----:B------:R-:W-:Y:S01]  /*3600*/  FADD.FTZ R49, -R54, R49 ;  /* 0x0000003136317221 */ /* 0x000fe20000010100 */
[----:B------:R-:W-:Y:S02]  /*3610*/  FMUL.FTZ R107, R0, R24 ;  /* 0x00000018006b7220 */ /* 0x000fe40000410000 */
[-C--:B------:R-:W-:Y:S01]  /*3620*/  FFMA.FTZ R17, R12, R102.reuse, R17 ;  /* 0x000000660c117223 */ /* 0x080fe20000010011 */
[----:B------:R-:W-:Y:S01]  /*3630*/  FADD.FTZ R142, R142, R102 ;  /* 0x000000668e8e7221 */ /* 0x000fe20000010000 */
[-C--:B------:R-:W-:Y:S01]  /*3640*/  FFMA.FTZ R48, R5, R102.reuse, R48 ;  /* 0x0000006605307223 */ /* 0x080fe20000010030 */
[----:B------:R-:W-:Y:S01]  /*3650*/  FMUL.FTZ R49, R126, R49 ;  /* 0x000000317e317220 */ /* 0x000fe20000410000 */
[----:B------:R-:W-:Y:S01]  /*3660*/  FFMA.FTZ R109, R29, R107, R109 ;  /* 0x0000006b1d6d7223 */ /* 0x000fe2000001006d */
[----:B------:R-:W-:Y:S01]  /*3670*/  FMUL.FTZ R102, R5, R102 ;  /* 0x0000006605667220 */ /* 0x000fe20000410000 */
[----:B------:R-:W-:Y:S01]  /*3680*/  IADD3.X R158, RZ, R114, RZ, P2, !PT ;  /* 0x00000072ff9e7210 */ /* 0x000fe200017fe4ff */
[----:B0-----:R-:W-:Y:S01]  /*3690*/  FADD.FTZ R104, R104, 1 ;  /* 0x3f80000068687421 */ /* 0x001fe20000010000 */
[----:B------:R-:W-:Y:S01]  /*36a0*/  PRMT R103, R85, 0x7632, R103 ;  /* 0x0000763255677816 */ /* 0x000fe20000000067 */
[----:B------:R-:W-:Y:S01]  /*36b0*/  FFMA.FTZ R106, R6, R49, R3 ;  /* 0x00000031066a7223 */ /* 0x000fe20000010003 */
[----:B------:R-:W-:Y:S01]  /*36c0*/  FFMA.FTZ R109, R12, R102, R109 ;  /* 0x000000660c6d7223 */ /* 0x000fe2000001006d */
[----:B------:R-:W-:-:S02]  /*36d0*/  SHF.L.U64.HI R158, R157, 0x1, R158 ;  /* 0x000000019d9e7819 */ /* 0x000fc4000001029e */
[----:B------:R-:W-:Y:S01]  /*36e0*/  PRMT R12, R86, 0x7632, R12 ;  /* 0x00007632560c7816 */ /* 0x000fe2000000000c */
[----:B-1----:R-:W-:Y:S01]  /*36f0*/  FADD.FTZ R108, R14, 1 ;  /* 0x3f8000000e6c7421 */ /* 0x002fe20000010000 */
[----:B------:R-:W-:Y:S01]  /*3700*/  SHF.L.U32 R157, R157, 0x1, RZ ;  /* 0x000000019d9d7819 */ /* 0x000fe200000006ff */
[----:B------:R-:W-:Y:S01]  /*3710*/  FMUL.FTZ R107, R9, R20 ;  /* 0x00000014096b7220 */ /* 0x000fe20000410000 */
[----:B------:R-:W-:Y:S01]  /*3720*/  SHF.L.U32 R103, R103, 0x10, RZ ;  /* 0x0000001067677819 */ /* 0x000fe200000006ff */
[----:B------:R-:W-:Y:S01]  /*3730*/  FMUL.FTZ R110, R106, -1.4426950216293334961 ;  /* 0xbfb8aa3b6a6e7820 */ /* 0x000fe20000410000 */
[----:B------:R-:W0:Y:S01]  /*3740*/  MUFU.RCP R104, R104 ;  /* 0x0000006800687308 */ /* 0x000e220000001000 */
[----:B------:R-:W-:Y:S01]  /*3750*/  PRMT R14, R87, 0x7632, R14 ;  /* 0x00007632570e7816 */ /* 0x000fe2000000000e */
[----:B---3--:R-:W-:Y:S01]  /*3760*/  FADD.FTZ R13, R13, 1 ;  /* 0x3f8000000d0d7421 */ /* 0x008fe20000010000 */
[----:B------:R-:W-:Y:S02]  /*3770*/  SHF.L.U32 R12, R12, 0x10, RZ ;  /* 0x000000100c0c7819 */ /* 0x000fe400000006ff */
[----:B------:R-:W-:Y:S01]  /*3780*/  IADD3 R102, P0, R157, UR16, RZ ;  /* 0x000000109d667c10 */ /* 0x000fe2000ff1e0ff */
[----:B------:R-:W-:Y:S01]  /*3790*/  FFMA.FTZ R109, R28, R107, R109 ;  /* 0x0000006b1c6d7223 */ /* 0x000fe2000001006d */
[----:B------:R-:W-:Y:S01]  /*37a0*/  SHF.L.U32 R14, R14, 0x10, RZ ;  /* 0x000000100e0e7819 */ /* 0x000fe200000006ff */
[----:B------:R-:W-:Y:S01]  /*37b0*/  FMUL.FTZ R52, R103, R52 ;  /* 0x0000003467347220 */ /* 0x000fe20000410000 */
[----:B------:R1:W3:Y:S01]  /*37c0*/  MUFU.RCP R107, R13 ;  /* 0x0000000d006b7308 */ /* 0x0002e20000001000 */
[----:B------:R-:W-:Y:S01]  /*37d0*/  IADD3.X R103, R158, UR17, RZ, P0, !PT ;  /* 0x000000119e677c10 */ /* 0x000fe200087fe4ff */
[----:B------:R-:W-:Y:S01]  /*37e0*/  FADD.FTZ R12, -R54, R12 ;  /* 0x0000000c360c7221 */ /* 0x000fe20000010100 */
[----:B------:R-:W-:Y:S01]  /*37f0*/  SHF.L.U32 R21, R86, 0x10, RZ ;  /* 0x0000001056157819 */ /* 0x000fe200000006ff */
[----:B------:R-:W-:-:S03]  /*3800*/  FADD.FTZ R14, -R54, R14 ;  /* 0x0000000e360e7221 */ /* 0x000fc60000010100 */
[----:B------:R-:W4:Y:S01]  /*3810*/  LDG.E.64.CONSTANT R102, desc[UR14][R102.64] ;  /* 0x0000000e66667981 */ /* 0x000f22000c1e9b00 */
[----:B------:R-:W3:Y:S01]  /*3820*/  MUFU.EX2 R110, R110 ;  /* 0x0000006e006e7308 */ /* 0x000ee20000000800 */
[----:B-1----:R-:W-:-:S07]  /*3830*/  FMUL.FTZ R13, R126, R12 ;  /* 0x0000000c7e0d7220 */ /* 0x002fce0000410000 */
[----:B------:R-:W1:Y:S01]  /*3840*/  MUFU.RCP R108, R108 ;  /* 0x0000006c006c7308 */ /* 0x000e620000001000 */
[----:B------:R-:W-:Y:S01]  /*3850*/  FMUL.FTZ R113, R126, R14 ;  /* 0x0000000e7e717220 */ /* 0x000fe20000410000 */
[----:B------:R-:W-:Y:S01]  /*3860*/  FADD.FTZ R21, -R54, R21 ;  /* 0x0000001536157221 */ /* 0x000fe20000010100 */
[----:B------:R-:W-:Y:S01]  /*3870*/  FFMA.FTZ R14, R5, R13, R4 ;  /* 0x0000000d050e7223 */ /* 0x000fe20000010004 */
[----:B------:R-:W-:Y:S01]  /*3880*/  SHF.L.U32 R11, R87, 0x10, RZ ;  /* 0x00000010570b7819 */ /* 0x000fe200000006ff */
[----:B------:R-:W-:Y:S01]  /*3890*/  FFMA.FTZ R48, R9, R20, R48 ;  /* 0x0000001409307223 */ /* 0x000fe20000010030 */
[----:B0-----:R-:W-:Y:S01]  /*38a0*/  FADD.FTZ R112, -R104, 1 ;  /* 0x3f80000068707421 */ /* 0x001fe20000010100 */
[----:B------:R-:W-:Y:S01]  /*38b0*/  FMUL.FTZ R22, R126, R21 ;  /* 0x000000157e167220 */ /* 0x000fe20000410000 */
[----:B------:R-:W-:Y:S01]  /*38c0*/  FMUL.FTZ R111, R14, -1.4426950216293334961 ;  /* 0xbfb8aa3b0e6f7820 */ /* 0x000fe20000410000 */
[----:B------:R-:W-:Y:S01]  /*38d0*/  FADD.FTZ R21, -R54, R11 ;  /* 0x0000000b36157221 */ /* 0x000fe20000010100 */
[-C--:B------:R-:W-:Y:S01]  /*38e0*/  FFMA.FTZ R121, R15, R52.reuse, R121 ;  /* 0x000000340f797223 */ /* 0x080fe20000010079 */
[----:B------:R-:W-:Y:S01]  /*38f0*/  FADD.FTZ R139, R139, R52 ;  /* 0x000000348b8b7221 */ /* 0x000fe20000010000 */
[CC--:B------:R-:W-:Y:S01]  /*3900*/  FFMA.FTZ R48, R6.reuse, R52.reuse, R48 ;  /* 0x0000003406307223 */ /* 0x0c0fe20000010030 */
[----:B------:R-:W-:Y:S01]  /*3910*/  FMUL.FTZ R115, R6, R52 ;  /* 0x0000003406737220 */ /* 0x000fe20000410000 */
[----:B------:R-:W-:Y:S01]  /*3920*/  FFMA.FTZ R112, R19, R112, 1 ;  /* 0x3f80000013707423 */ /* 0x000fe20000010070 */
[----:B------:R-:W-:Y:S01]  /*3930*/  FFMA.FTZ R11, R0, R22, R8 ;  /* 0x00000016000b7223 */ /* 0x000fe20000010008 */
[----:B------:R1:W-:Y:S01]  /*3940*/  MUFU.EX2 R52, R111 ;  /* 0x0000006f00347308 */ /* 0x0003e20000000800 */
[----:B---3--:R-:W-:Y:S01]  /*3950*/  FADD.FTZ R19, -R107, 1 ;  /* 0x3f8000006b137421 */ /* 0x008fe20000010100 */
[----:B------:R-:W-:Y:S01]  /*3960*/  FADD.FTZ R110, R110, 1 ;  /* 0x3f8000006e6e7421 */ /* 0x000fe20000010000 */
[----:B------:R-:W-:Y:S01]  /*3970*/  FMUL.FTZ R112, R104, R112 ;  /* 0x0000007068707220 */ /* 0x000fe20000410000 */
[----:B------:R-:W-:Y:S01]  /*3980*/  FMUL.FTZ R53, R11, -1.4426950216293334961 ;  /* 0xbfb8aa3b0b357820 */ /* 0x000fe20000410000 */
[----:B------:R-:W-:Y:S01]  /*3990*/  FFMA.FTZ R19, R105, R19, 1 ;  /* 0x3f80000069137423 */ /* 0x000fe20000010013 */
[----:B------:R-:W-:Y:S01]  /*39a0*/  SHF.L.U32 R104, R88, 0x10, RZ ;  /* 0x0000001058687819 */ /* 0x000fe200000006ff */
[----:B-1----:R-:W-:Y:S01]  /*39b0*/  FADD.FTZ R111, -R108, 1 ;  /* 0x3f8000006c6f7421 */ /* 0x002fe20000010100 */
[----:B------:R-:W-:Y:S03]  /*39c0*/  MUFU.RCP R110, R110 ;  /* 0x0000006e006e7308 */ /* 0x000fe60000001000 */
[----:B------:R-:W-:Y:S01]  /*39d0*/  FFMA.FTZ R18, R18, R111, 1 ;  /* 0x3f80000012127423 */ /* 0x000fe2000001006f */
[----:B------:R-:W-:Y:S01]  /*39e0*/  FMUL.FTZ R107, R107, R19 ;  /* 0x000000136b6b7220 */ /* 0x000fe20000410000 */
[----:B------:R-:W-:Y:S01]  /*39f0*/  SHF.L.U32 R105, R89, 0x10, RZ ;  /* 0x0000001059697819 */ /* 0x000fe200000006ff */
[----:B------:R-:W-:Y:S01]  /*3a00*/  FMUL.FTZ R19, R104, R112 ;  /* 0x0000007068137220 */ /* 0x000fe20000410000 */
[----:B------:R-:W-:Y:S01]  /*3a10*/  FMUL.FTZ R18, R108, R18 ;  /* 0x000000126c127220 */ /* 0x000fe20000410000 */
[----:B------:R-:W0:Y:S01]  /*3a20*/  MUFU.EX2 R53, R53 ;  /* 0x0000003500357308 */ /* 0x000e220000000800 */
[----:B------:R-:W-:Y:S01]  /*3a30*/  IADD3 R104, P0, R159, UR22, RZ ;  /* 0x000000169f687c10 */ /* 0x000fe2000ff1e0ff */
[----:B------:R-:W-:Y:S01]  /*3a40*/  FMUL.FTZ R21, R126, R21 ;  /* 0x000000157e157220 */ /* 0x000fe20000410000 */
[----:B------:R-:W-:Y:S01]  /*3a50*/  FMUL.FTZ R18, R105, R18 ;  /* 0x0000001269127220 */ /* 0x000fe20000410000 */
[----:B------:R-:W-:Y:S01]  /*3a60*/  FFMA.FTZ R12, R6, R113, R3 ;  /* 0x00000071060c7223 */ /* 0x000fe20000010003 */
[----:B------:R-:W-:Y:S01]  /*3a70*/  IADD3.X R105, R160, UR23, RZ, P0, !PT ;  /* 0x00000017a0697c10 */ /* 0x000fe200087fe4ff */
[----:B------:R-:W-:Y:S01]  /*3a80*/  FFMA.FTZ R10, R9, R21, R7 ;  /* 0x00000015090a7223 */ /* 0x000fe20000010007 */
[----:B------:R-:W-:Y:S01]  /*3a90*/  FFMA.FTZ R109, R15, R115, R109 ;  /* 0x000000730f6d7223 */ /* 0x000fe2000001006d */
[----:B------:R-:W-:-:S02]  /*3aa0*/  FMUL.FTZ R15, R12, -1.4426950216293334961 ;  /* 0xbfb8aa3b0c0f7820 */ /* 0x000fc40000410000 */
[----:B------:R-:W-:Y:S01]  /*3ab0*/  FMUL.FTZ R16, R10, -1.4426950216293334961 ;  /* 0xbfb8aa3b0a107820 */ /* 0x000fe20000410000 */
[----:B------:R-:W3:Y:S01]  /*3ac0*/  LDG.E.64.CONSTANT R104, desc[UR14][R104.64] ;  /* 0x0000000e68687981 */ /* 0x000ee2000c1e9b00 */
[----:B------:R1:W-:Y:S01]  /*3ad0*/  MUFU.EX2 R111, R15 ;  /* 0x0000000f006f7308 */ /* 0x0003e20000000800 */
[----:B------:R-:W-:Y:S01]  /*3ae0*/  PRMT R112, R88, 0x7632, R112 ;  /* 0x0000763258707816 */ /* 0x000fe20000000070 */
[----:B0-----:R-:W-:-:S06]  /*3af0*/  FADD.FTZ R53, R53, 1 ;  /* 0x3f80000035357421 */ /* 0x001fcc0000010000 */
[----:B------:R-:W0:Y:S01]  /*3b00*/  MUFU.EX2 R16, R16 ;  /* 0x0000001000107308 */ /* 0x000e220000000800 */
[----:B-1----:R-:W-:Y:S01]  /*3b10*/  FADD.FTZ R15, -R110, 1 ;  /* 0x3f8000006e0f7421 */ /* 0x002fe20000010100 */
[----:B------:R-:W-:-:S03]  /*3b20*/  SHF.L.U32 R112, R112, 0x10, RZ ;  /* 0x0000001070707819 */ /* 0x000fc600000006ff */
[----:B------:R-:W-:-:S03]  /*3b30*/  FFMA.FTZ R106, R106, R15, 1 ;  /* 0x3f8000006a6a7423 */ /* 0x000fc6000001000f */
[----:B------:R1:W2:Y:S01]  /*3b40*/  MUFU.RCP R15, R53 ;  /* 0x00000035000f7308 */ /* 0x0002a20000001000 */
[----:B------:R-:W-:Y:S01]  /*3b50*/  FMUL.FTZ R108, R0, R19 ;  /* 0x00000013006c7220 */ /* 0x000fe20000410000 */
[----:B-1----:R-:W-:Y:S01]  /*3b60*/  FMUL.FTZ R53, R110, R106 ;  /* 0x0000006a6e357220 */ /* 0x002fe20000410000 */
[----:B------:R-:W-:Y:S01]  /*3b70*/  PRMT R106, R89, 0x7632, R106 ;  /* 0x00007632596a7816 */ /* 0x000fe2000000006a */
[----:B------:R-:W-:Y:S01]  /*3b80*/  FADD.FTZ R110, R52, 1 ;  /* 0x3f800000346e7421 */ /* 0x000fe20000010000 */
[----:B------:R-:W-:Y:S02]  /*3b90*/  FMUL.FTZ R52, R112, R107 ;  /* 0x0000006b70347220 */ /* 0x000fe40000410000 */
[----:B------:R-:W-:Y:S01]  /*3ba0*/  SHF.L.U32 R107, R106, 0x10, RZ ;  /* 0x000000106a6b7819 */ /* 0x000fe200000006ff */
[----:B------:R-:W-:Y:S01]  /*3bb0*/  FFMA.FTZ R109, R25, R108, R109 ;  /* 0x0000006c196d7223 */ /* 0x000fe2000001006d */
[----:B------:R-:W-:Y:S01]  /*3bc0*/  FMUL.FTZ R106, R5, R52 ;  /* 0x00000034056a7220 */ /* 0x000fe20000410000 */
[----:B0-----:R-:W-:-:S02]  /*3bd0*/  FADD.FTZ R16, R16, 1 ;  /* 0x3f80000010107421 */ /* 0x001fc40000010000 */
[----:B------:R-:W-:Y:S01]  /*3be0*/  FMUL.FTZ R53, R107, R53 ;  /* 0x000000356b357220 */ /* 0x000fe20000410000 */
[----:B------:R-:W-:Y:S01]  /*3bf0*/  FFMA.FTZ R106, R117, R106, R109 ;  /* 0x0000006a756a7223 */ /* 0x000fe2000001006d */
[----:B------:R-:W-:Y:S01]  /*3c00*/  FMUL.FTZ R107, R9, R18 ;  /* 0x00000012096b7220 */ /* 0x000fe20000410000 */
[----:B------:R-:W-:Y:S01]  /*3c10*/  FADD.FTZ R111, R111, 1 ;  /* 0x3f8000006f6f7421 */ /* 0x000fe20000010000 */
[----:B------:R-:W0:Y:S02]  /*3c20*/  MUFU.RCP R16, R16 ;  /* 0x0000001000107308 */ /* 0x000e240000001000 */
[----:B------:R-:W-:Y:S01]  /*3c30*/  FFMA.FTZ R106, R23, R107, R106 ;  /* 0x0000006b176a7223 */ /* 0x000fe2000001006a */
[-C--:B------:R-:W-:Y:S01]  /*3c40*/  FMUL.FTZ R107, R6, R53.reuse ;  /* 0x00000035066b7220 */ /* 0x080fe20000410000 */
[----:B------:R-:W-:-:S03]  /*3c50*/  FFMA.FTZ R121, R49, R53, R121 ;  /* 0x0000003531797223 */ /* 0x000fc60000010079 */
[----:B------:R-:W-:Y:S01]  /*3c60*/  FFMA.FTZ R49, R49, R107, R106 ;  /* 0x0000006b31317223 */ /* 0x000fe2000001006a */
[----:B------:R-:W1:Y:S01]  /*3c70*/  MUFU.RCP R127, R111 ;  /* 0x0000006f007f7308 */ /* 0x000e620000001000 */
[----:B------:R-:W-:Y:S01]  /*3c80*/  IADD3 R106, P0, R157, UR22, RZ ;  /* 0x000000169d6a7c10 */ /* 0x000fe2000ff1e0ff */
[-C--:B------:R-:W-:Y:S01]  /*3c90*/  FFMA.FTZ R117, R117, R52.reuse, R17 ;  /* 0x0000003475757223 */ /* 0x080fe20000010011 */
[----:B--2---:R-:W-:Y:S02]  /*3ca0*/  FADD.FTZ R17, -R15, 1 ;  /* 0x3f8000000f117421 */ /* 0x004fe40000010100 */
[----:B------:R-:W-:Y:S01]  /*3cb0*/  IADD3.X R107, R158, UR23, RZ, P0, !PT ;  /* 0x000000179e6b7c10 */ /* 0x000fe200087fe4ff */
[----:B------:R-:W-:Y:S02]  /*3cc0*/  FFMA.FTZ R48, R0, R19, R48 ;  /* 0x0000001300307223 */ /* 0x000fe40000010030 */
[----:B------:R-:W2:Y:S01]  /*3cd0*/  MUFU.RCP R110, R110 ;  /* 0x0000006e006e7308 */ /* 0x000ea20000001000 */
[----:B------:R-:W-:Y:S01]  /*3ce0*/  FFMA.FTZ R17, R11, R17, 1 ;  /* 0x3f8000000b117423 */ /* 0x000fe20000010011 */
[----:B------:R-:W-:Y:S01]  /*3cf0*/  SHF.L.U32 R11, R90, 0x10, RZ ;  /* 0x000000105a0b7819 */ /* 0x000fe200000006ff */
[----:B------:R-:W-:Y:S01]  /*3d00*/  FADD.FTZ R142, R142, R52 ;  /* 0x000000348e8e7221 */ /* 0x000fe20000010000 */
[----:B------:R-:W3:Y:S01]  /*3d10*/  LDG.E.64.CONSTANT R106, desc[UR14][R106.64] ;  /* 0x0000000e6a6a7981 */ /* 0x000ee2000c1e9b00 */
[----:B------:R-:W-:Y:S01]  /*3d20*/  FFMA.FTZ R52, R5, R52, R48 ;  /* 0x0000003405347223 */ /* 0x000fe20000010030 */
[----:B0-----:R-:W-:Y:S01]  /*3d30*/  FADD.FTZ R48, -R16, 1 ;  /* 0x3f80000010307421 */ /* 0x001fe20000010100 */
[----:B------:R-:W-:Y:S01]  /*3d40*/  FADD.FTZ R11, -R54, R11 ;  /* 0x0000000b360b7221 */ /* 0x000fe20000010100 */
[----:B------:R-:W-:-:S02]  /*3d50*/  FMUL.FTZ R15, R15, R17 ;  /* 0x000000110f0f7220 */ /* 0x000fc40000410000 */
[----:B------:R-:W-:Y:S01]  /*3d60*/  FFMA.FTZ R48, R10, R48, 1 ;  /* 0x3f8000000a307423 */ /* 0x000fe20000010030 */
[----:B-1----:R-:W-:Y:S01]  /*3d70*/  FADD.FTZ R10, -R127, 1 ;  /* 0x3f8000007f0a7421 */ /* 0x002fe20000010100 */
[----:B------:R-:W-:Y:S01]  /*3d80*/  FFMA.FTZ R52, R9, R18, R52 ;  /* 0x0000001209347223 */ /* 0x000fe20000010034 */
[----:B------:R-:W-:Y:S01]  /*3d90*/  FMUL.FTZ R17, R126, R11 ;  /* 0x0000000b7e117220 */ /* 0x000fe20000410000 */
[----:B------:R-:W-:Y:S01]  /*3da0*/  FADD.FTZ R139, R139, R53 ;  /* 0x000000358b8b7221 */ /* 0x000fe20000010000 */
[----:B------:R-:W-:Y:S01]  /*3db0*/  FFMA.FTZ R10, R12, R10, 1 ;  /* 0x3f8000000c0a7423 */ /* 0x000fe2000001000a */
[----:B------:R-:W-:Y:S01]  /*3dc0*/  FFMA.FTZ R52, R6, R53, R52 ;  /* 0x0000003506347223 */ /* 0x000fe20000010034 */
[----:B------:R-:W-:Y:S01]  /*3dd0*/  FFMA.FTZ R12, R0, R17, R8 ;  /* 0x00000011000c7223 */ /* 0x000fe20000010008 */
[----:B--2---:R-:W-:-:S03]  /*3de0*/  FADD.FTZ R53, -R110, 1 ;  /* 0x3f8000006e357421 */ /* 0x004fc60000010100 */
[----:B------:R-:W-:Y:S01]  /*3df0*/  FMUL.FTZ R11, R12, -1.4426950216293334961 ;  /* 0xbfb8aa3b0c0b7820 */ /* 0x000fe20000410000 */
[----:B------:R-:W-:Y:S01]  /*3e00*/  FFMA.FTZ R53, R14, R53, 1 ;  /* 0x3f8000000e357423 */ /* 0x000fe20000010035 */
[----:B------:R-:W-:Y:S01]  /*3e10*/  FMUL.FTZ R14, R16, R48 ;  /* 0x00000030100e7220 */ /* 0x000fe20000410000 */
[----:B------:R-:W-:Y:S02]  /*3e20*/  SHF.L.U32 R16, R91, 0x10, RZ ;  /* 0x000000105b107819 */ /* 0x000fe400000006ff */
[----:B------:R-:W-:Y:S01]  /*3e30*/  IADD3.X R156, RZ, R114, RZ, P1, !PT ;  /* 0x00000072ff9c7210 */ /* 0x000fe20000ffe4ff */
[----:B------:R-:W0:Y:S02]  /*3e40*/  MUFU.EX2 R11, R11 ;  /* 0x0000000b000b7308 */ /* 0x000e240000000800 */
[----:B------:R-:W-:Y:S01]  /*3e50*/  FADD.FTZ R16, -R54, R16 ;  /* 0x0000001036107221 */ /* 0x000fe20000010100 */
[C---:B------:R-:W-:Y:S02]  /*3e60*/  SHF.L.U64.HI R156, R155.reuse, 0x1, R156 ;  /* 0x000000019b9c7819 */ /* 0x040fe4000001029c */
[----:B------:R-:W-:Y:S01]  /*3e70*/  SHF.L.U32 R155, R155, 0x1, RZ ;  /* 0x000000019b9b7819 */ /* 0x000fe200000006ff */
[----:B------:R-:W-:Y:S01]  /*3e80*/  FMUL.FTZ R16, R126, R16 ;  /* 0x000000107e107220 */ /* 0x000fe20000410000 */
[----:B------:R-:W-:Y:S01]  /*3e90*/  PRMT R112, R91, 0x7632, R112 ;  /* 0x000076325b707816 */ /* 0x000fe20000000070 */
[----:B------:R-:W-:Y:S01]  /*3ea0*/  FMUL.FTZ R110, R110, R53 ;  /* 0x000000356e6e7220 */ /* 0x000fe20000410000 */
[----:B------:R-:W-:-:S02]  /*3eb0*/  IADD3 R108, P1, R155, UR16, RZ ;  /* 0x000000109b6c7c10 */ /* 0x000fc4000ff3e0ff */
[----:B------:R-:W-:Y:S01]  /*3ec0*/  PRMT R53, R90, 0x7632, R53 ;  /* 0x000076325a357816 */ /* 0x000fe20000000035 */
[----:B------:R-:W-:Y:S01]  /*3ed0*/  FFMA.FTZ R48, R9, R16, R7 ;  /* 0x0000001009307223 */ /* 0x000fe20000010007 */
[----:B------:R-:W-:Y:S02]  /*3ee0*/  PRMT R115, R92, 0x7632, R115 ;  /* 0x000076325c737816 */ /* 0x000fe40000000073 */
[----:B------:R-:W-:Y:S02]  /*3ef0*/  SHF.L.U32 R112, R112, 0x10, RZ ;  /* 0x0000001070707819 */ /* 0x000fe400000006ff */
[----:B------:R-:W-:Y:S02]  /*3f00*/  IADD3.X R109, R156, UR17, RZ, P1, !PT ;  /* 0x000000119c6d7c10 */ /* 0x000fe40008ffe4ff */
[----:B------:R-:W-:Y:S02]  /*3f10*/  SHF.L.U32 R116, R92, 0x10, RZ ;  /* 0x000000105c747819 */ /* 0x000fe400000006ff */
[----:B------:R-:W-:Y:S01]  /*3f20*/  SHF.L.U32 R53, R53, 0x10, RZ ;  /* 0x0000001035357819 */ /* 0x000fe200000006ff */
[----:B------:R-:W-:Y:S01]  /*3f30*/  FMUL.FTZ R111, R48, -1.4426950216293334961 ;  /* 0xbfb8aa3b306f7820 */ /* 0x000fe20000410000 */
[----:B------:R-:W-:Y:S01]  /*3f40*/  SHF.L.U32 R115, R115, 0x10, RZ ;  /* 0x0000001073737819 */ /* 0x000fe200000006ff */
[--C-:B------:R-:W-:Y:S01]  /*3f50*/  FADD.FTZ R118, -R54, R112.reuse ;  /* 0x0000007036767221 */ /* 0x100fe20000010100 */
[----:B------:R-:W-:Y:S01]  /*3f60*/  FMUL.FTZ R15, R116, R15 ;  /* 0x0000000f740f7220 */ /* 0x000fe20000410000 */
[----:B------:R-:W-:Y:S01]  /*3f70*/  FADD.FTZ R53, -R54, R53 ;  /* 0x0000003536357221 */ /* 0x000fe20000010100 */
[----:B------:R-:W-:Y:S01]  /*3f80*/  FMUL.FTZ R127, R127, R10 ;  /* 0x0000000a7f7f7220 */ /* 0x000fe20000410000 */
[----:B0-----:R-:W-:Y:S01]  /*3f90*/  FADD.FTZ R11, R11, 1 ;  /* 0x3f8000000b0b7421 */ /* 0x001fe20000010000 */
[----:B------:R-:W2:Y:S01]  /*3fa0*/  LDG.E.64.CONSTANT R108, desc[UR14][R108.64] ;  /* 0x0000000e6c6c7981 */ /* 0x000ea2000c1e9b00 */
[----:B------:R-:W0:Y:S01]  /*3fb0*/  MUFU.EX2 R10, R111 ;  /* 0x0000006f000a7308 */ /* 0x000e220000000800 */
[----:B------:R-:W-:Y:S01]  /*3fc0*/  FMUL.FTZ R110, R115, R110 ;  /* 0x0000006e736e7220 */ /* 0x000fe20000410000 */
[----:B------:R-:W-:Y:S01]  /*3fd0*/  FMUL.FTZ R118, R126, R118 ;  /* 0x000000767e767220 */ /* 0x000fe20000410000 */
[C---:B------:R-:W-:Y:S01]  /*3fe0*/  PRMT R112, R93.reuse, 0x7632, R112 ;  /* 0x000076325d707816 */ /* 0x040fe20000000070 */
[----:B------:R-:W-:Y:S01]  /*3ff0*/  FMUL.FTZ R116, R0, R15 ;  /* 0x0000000f00747220 */ /* 0x000fe20000410000 */
[----:B------:R-:W-:Y:S01]  /*4000*/  SHF.L.U32 R115, R93, 0x10, RZ ;  /* 0x000000105d737819 */ /* 0x000fe200000006ff */
[----:B------:R-:W-:-:S02]  /*4010*/  FMUL.FTZ R53, R126, R53 ;  /* 0x000000357e357220 */ /* 0x000fc40000410000 */
[----:B------:R1:W0:Y:S01]  /*4020*/  MUFU.RCP R132, R11 ;  /* 0x0000000b00847308 */ /* 0x0002220000001000 */
[----:B------:R-:W-:Y:S01]  /*4030*/  SHF.L.U32 R112, R112, 0x10, RZ ;  /* 0x0000001070707819 */ /* 0x000fe200000006ff */
[----:B------:R-:W-:Y:S01]  /*4040*/  FMUL.FTZ R14, R115, R14 ;  /* 0x0000000e730e7220 */ /* 0x000fe20000410000 */
[----:B------:R-:W-:Y:S01]  /*4050*/  FFMA.FTZ R49, R22, R116, R49 ;  /* 0x0000007416317223 */ /* 0x000fe20000010031 */
[C---:B------:R-:W-:Y:S01]  /*4060*/  FFMA.FTZ R120, R5.reuse, R53, R4 ;  /* 0x0000003505787223 */ /* 0x040fe20000010004 */
[----:B------:R-:W-:Y:S01]  /*4070*/  FMUL.FTZ R115, R5, R110 ;  /* 0x0000006e05737220 */ /* 0x000fe20000410000 */
[----:B-1----:R-:W-:Y:S01]  /*4080*/  FFMA.FTZ R11, R6, R118, R3 ;  /* 0x00000076060b7223 */ /* 0x002fe20000010003 */
[----:B------:R-:W-:-:S03]  /*4090*/  FMUL.FTZ R127, R112, R127 ;  /* 0x0000007f707f7220 */ /* 0x000fc60000410000 */
[----:B------:R-:W-:Y:S01]  /*40a0*/  FMUL.FTZ R116, R11, -1.4426950216293334961 ;  /* 0xbfb8aa3b0b747820 */ /* 0x000fe20000410000 */
[----:B------:R-:W-:Y:S01]  /*40b0*/  FMUL.FTZ R111, R120, -1.4426950216293334961 ;  /* 0xbfb8aa3b786f7820 */ /* 0x000fe20000410000 */
[C---:B------:R-:W-:Y:S02]  /*40c0*/  FFMA.FTZ R112, R13.reuse, R115, R49 ;  /* 0x000000730d707223 */ /* 0x040fe40000010031 */
[----:B------:R1:W1:Y:S01]  /*40d0*/  MUFU.EX2 R49, R116 ;  /* 0x0000007400317308 */ /* 0x0002620000000800 */
[----:B0-----:R-:W-:Y:S01]  /*40e0*/  FADD.FTZ R10, R10, 1 ;  /* 0x3f8000000a0a7421 */ /* 0x001fe20000010000 */
[----:B------:R-:W-:-:S06]  /*40f0*/  FFMA.FTZ R117, R13, R110, R117 ;  /* 0x0000006e0d757223 */ /* 0x000fcc0000010075 */
[----:B------:R-:W0:Y:S01]  /*4100*/  MUFU.EX2 R111, R111 ;  /* 0x0000006f006f7308 */ /* 0x000e220000000800 */
[----:B-1----:R-:W-:Y:S01]  /*4110*/  FFMA.FTZ R116, R0, R15, R52 ;  /* 0x0000000f00747223 */ /* 0x002fe20000010034 */
[----:B------:R-:W-:Y:S01]  /*4120*/  FMUL.FTZ R13, R9, R14 ;  /* 0x0000000e090d7220 */ /* 0x000fe20000410000 */
[----:B------:R-:W-:Y:S01]  /*4130*/  FADD.FTZ R142, R142, R110 ;  /* 0x0000006e8e8e7221 */ /* 0x000fe20000010000 */
[----:B------:R-:W-:Y:S01]  /*4140*/  FMUL.FTZ R115, R6, R127 ;  /* 0x0000007f06737220 */ /* 0x000fe20000410000 */
[----:B------:R-:W-:-:S03]  /*4150*/  FFMA.FTZ R116, R5, R110, R116 ;  /* 0x0000006e05747223 */ /* 0x000fc60000010074 */
[----:B------:R-:W1:Y:S01]  /*4160*/  MUFU.RCP R10, R10 ;  /* 0x0000000a000a7308 */ /* 0x000e620000001000 */
[----:B------:R-:W-:Y:S01]  /*4170*/  FADD.FTZ R110, -R132, 1 ;  /* 0x3f800000846e7421 */ /* 0x000fe20000010100 */
[----:B------:R-:W-:Y:S01]  /*4180*/  FFMA.FTZ R112, R21, R13, R112 ;  /* 0x0000000d15707223 */ /* 0x000fe20000010070 */
[----:B------:R-:W-:Y:S01]  /*4190*/  FADD.FTZ R49, R49, 1 ;  /* 0x3f80000031317421 */ /* 0x000fe20000010000 */
[C---:B------:R-:W-:Y:S01]  /*41a0*/  FFMA.FTZ R121, R113.reuse, R127, R121 ;  /* 0x0000007f71797223 */ /* 0x040fe20000010079 */
[----:B------:R-:W-:Y:S01]  /*41b0*/  FFMA.FTZ R110, R12, R110, 1 ;  /* 0x3f8000000c6e7423 */ /* 0x000fe2000001006e */
[----:B------:R-:W-:Y:S02]  /*41c0*/  FFMA.FTZ R113, R113, R115, R112 ;  /* 0x0000007371717223 */ /* 0x000fe40000010070 */
[----:B------:R-:W4:Y:S01]  /*41d0*/  MUFU.RCP R115, R49 ;  /* 0x0000003100737308 */ /* 0x000f220000001000 */
[----:B0-----:R-:W-:Y:S01]  /*41e0*/  FADD.FTZ R52, R111, 1 ;  /* 0x3f8000006f347421 */ /* 0x001fe20000010000 */
[----:B------:R-:W-:Y:S01]  /*41f0*/  FMUL.FTZ R132, R132, R110 ;  /* 0x0000006e84847220 */ /* 0x000fe20000410000 */
[----:B------:R-:W-:-:S02]  /*4200*/  PRMT R110, R94, 0x7632, R110 ;  /* 0x000076325e6e7816 */ /* 0x000fc4000000006e */
[----:B------:R-:W-:Y:S02]  /*4210*/  SHF.L.U32 R13, R94, 0x10, RZ ;  /* 0x000000105e0d7819 */ /* 0x000fe400000006ff */
[----:B------:R-:W-:Y:S01]  /*4220*/  SHF.L.U32 R110, R110, 0x10, RZ ;  /* 0x000000106e6e7819 */ /* 0x000fe200000006ff */
[----:B------:R-:W0:Y:S01]  /*4230*/  MUFU.RCP R52, R52 ;  /* 0x0000003400347308 */ /* 0x000e220000001000 */
[----:B-1----:R-:W-:Y:S01]  /*4240*/  FADD.FTZ R111, -R10, 1 ;  /* 0x3f8000000a6f7421 */ /* 0x002fe20000010100 */
[C---:B------:R-:W-:Y:S02]  /*4250*/  FADD.FTZ R13, -R54.reuse, R13 ;  /* 0x0000000d360d7221 */ /* 0x040fe40000010100 */
[----:B------:R-:W-:Y:S01]  /*4260*/  FADD.FTZ R110, -R54, R110 ;  /* 0x0000006e366e7221 */ /* 0x000fe20000010100 */
[----:B------:R-:W-:Y:S01]  /*4270*/  FFMA.FTZ R48, R48, R111, 1 ;  /* 0x3f80000030307423 */ /* 0x000fe2000001006f */
[----:B------:R-:W-:Y:S01]  /*4280*/  PRMT R145, R95, 0x7632, R145 ;  /* 0x000076325f917816 */ /* 0x000fe20000000091 */
[----:B------:R-:W-:-:S02]  /*4290*/  FMUL.FTZ R13, R126, R13 ;  /* 0x0000000d7e0d7220 */ /* 0x000fc40000410000 */
[----:B------:R-:W-:Y:S01]  /*42a0*/  FMUL.FTZ R10, R10, R48 ;  /* 0x000000300a0a7220 */ /* 0x000fe20000410000 */
[----:B------:R-:W-:Y:S01]  /*42b0*/  FMUL.FTZ R48, R126, R110 ;  /* 0x0000006e7e307220 */ /* 0x000fe20000410000 */
[----:B----4-:R-:W-:Y:S01]  /*42c0*/  FADD.FTZ R110, -R115, 1 ;  /* 0x3f800000736e7421 */ /* 0x010fe20000010100 */
[----:B------:R-:W-:Y:S01]  /*42d0*/  SHF.L.U32 R145, R145, 0x10, RZ ;  /* 0x0000001091917819 */ /* 0x000fe200000006ff */
[----:B------:R-:W-:Y:S01]  /*42e0*/  FFMA.FTZ R49, R0, R13, R8 ;  /* 0x0000000d00317223 */ /* 0x000fe20000010008 */
[----:B------:R-:W-:Y:S01]  /*42f0*/  SHF.L.U32 R12, R95, 0x10, RZ ;  /* 0x000000105f0c7819 */ /* 0x000fe200000006ff */
[----:B------:R-:W-:Y:S01]  /*4300*/  FFMA.FTZ R11, R11, R110, 1 ;  /* 0x3f8000000b0b7423 */ /* 0x000fe2000001006e */
[----:B------:R-:W-:Y:S01]  /*4310*/  PRMT R110, R97, 0x7632, R110 ;  /* 0x00007632616e7816 */ /* 0x000fe2000000006e */
[----:B0-----:R-:W-:Y:S01]  /*4320*/  FADD.FTZ R111, -R52, 1 ;  /* 0x3f800000346f7421 */ /* 0x001fe20000010100 */
[----:B------:R-:W-:Y:S01]  /*4330*/  FMUL.FTZ R130, R49, -1.4426950216293334961 ;  /* 0xbfb8aa3b31827820 */ /* 0x000fe20000410000 */
[----:B------:R-:W-:Y:S01]  /*4340*/  FADD.FTZ R145, -R54, R145 ;  /* 0x0000009136917221 */ /* 0x000fe20000010100 */
[----:B------:R-:W-:Y:S01]  /*4350*/  FMUL.FTZ R115, R115, R11 ;  /* 0x0000000b73737220 */ /* 0x000fe20000410000 */
[----:B------:R-:W-:Y:S01]  /*4360*/  SHF.L.U32 R11, R96, 0x10, RZ ;  /* 0x00000010600b7819 */ /* 0x000fe200000006ff */
[----:B------:R-:W-:Y:S01]  /*4370*/  FADD.FTZ R12, -R54, R12 ;  /* 0x0000000c360c7221 */ /* 0x000fe20000010100 */
[----:B------:R-:W-:Y:S01]  /*4380*/  FFMA.FTZ R120, R120, R111, 1 ;  /* 0x3f80000078787423 */ /* 0x000fe2000001006f */
[----:B------:R-:W-:Y:S01]  /*4390*/  FMUL.FTZ R145, R126, R145 ;  /* 0x000000917e917220 */ /* 0x000fe20000410000 */
[----:B------:R-:W-:Y:S01]  /*43a0*/  SHF.L.U32 R110, R110, 0x10, RZ ;  /* 0x000000106e6e7819 */ /* 0x000fe200000006ff */
[----:B------:R-:W-:Y:S01]  /*43b0*/  FFMA.FTZ R116, R9, R14, R116 ;  /* 0x0000000e09747223 */ /* 0x000fe20000010074 */
[----:B------:R-:W-:Y:S01]  /*43c0*/  FFMA.FTZ R119, R5, R48, R4 ;  /* 0x0000003005777223 */ /* 0x000fe20000010004 */
[----:B------:R-:W-:Y:S01]  /*43d0*/  FMUL.FTZ R12, R126, R12 ;  /* 0x0000000c7e0c7220 */ /* 0x000fe20000410000 */
[----:B------:R-:W0:Y:S01]  /*43e0*/  MUFU.EX2 R130, R130 ;  /* 0x0000008200827308 */ /* 0x000e220000000800 */
[----:B------:R-:W-:Y:S01]  /*43f0*/  FMUL.FTZ R11, R11, R132 ;  /* 0x000000840b0b7220 */ /* 0x000fe20000410000 */
[----:B------:R-:W-:Y:S01]  /*4400*/  FMUL.FTZ R120, R52, R120 ;  /* 0x0000007834787220 */ /* 0x000fe20000410000 */
[----:B------:R-:W-:Y:S01]  /*4410*/  FADD.FTZ R139, R139, R127 ;  /* 0x0000007f8b8b7221 */ /* 0x000fe20000010000 */
[C---:B------:R-:W-:Y:S01]  /*4420*/  FFMA.FTZ R52, R6.reuse, R145, R3 ;  /* 0x0000009106347223 */ /* 0x040fe20000010003 */
[----:B------:R-:W-:Y:S01]  /*4430*/  FFMA.FTZ R127, R6, R127, R116 ;  /* 0x0000007f067f7223 */ /* 0x000fe20000010074 */
[----:B------:R-:W-:Y:S01]  /*4440*/  FMUL.FTZ R131, R119, -1.4426950216293334961 ;  /* 0xbfb8aa3b77837820 */ /* 0x000fe20000410000 */
[----:B------:R-:W-:Y:S01]  /*4450*/  PRMT R111, R96, 0x7632, R111 ;  /* 0x00007632606f7816 */ /* 0x000fe2000000006f */
[----:B------:R-:W-:Y:S01]  /*4460*/  FMUL.FTZ R115, R110, R115 ;  /* 0x000000736e737220 */ /* 0x000fe20000410000 */
[----:B------:R-:W-:Y:S01]  /*4470*/  FFMA.FTZ R116, R9, R12, R7 ;  /* 0x0000000c09747223 */ /* 0x000fe20000010007 */
[----:B------:R-:W-:Y:S01]  /*4480*/  FMUL.FTZ R110, R0, R11 ;  /* 0x0000000b006e7220 */ /* 0x000fe20000410000 */
[----:B------:R-:W-:Y:S01]  /*4490*/  FMUL.FTZ R128, R52, -1.4426950216293334961 ;  /* 0xbfb8aa3b34807820 */ /* 0x000fe20000410000 */
[----:B------:R-:W-:Y:S01]  /*44a0*/  SHF.L.U32 R111, R111, 0x10, RZ ;  /* 0x000000106f6f7819 */ /* 0x000fe200000006ff */
[----:B------:R-:W-:Y:S01]  /*44b0*/  FMUL.FTZ R129, R116, -1.4426950216293334961 ;  /* 0xbfb8aa3b74817820 */ /* 0x000fe20000410000 */
[----:B------:R-:W-:Y:S01]  /*44c0*/  FFMA.FTZ R113, R17, R110, R113 ;  /* 0x0000006e11717223 */ /* 0x000fe20000010071 */
[----:B------:R-:W1:Y:S01]  /*44d0*/  MUFU.EX2 R131, R131 ;  /* 0x0000008300837308 */ /* 0x000e620000000800 */
[----:B------:R-:W-:Y:S01]  /*44e0*/  IADD3 R110, P0, R155, UR22, RZ ;  /* 0x000000169b6e7c10 */ /* 0x000fe2000ff1e0ff */
[----:B------:R-:W-:-:S03]  /*44f0*/  FMUL.FTZ R120, R111, R120 ;  /* 0x000000786f787220 */ /* 0x000fc60000410000 */
[----:B------:R-:W-:-:S03]  /*4500*/  IADD3.X R111, R156, UR23, RZ, P0, !PT ;  /* 0x000000179c6f7c10 */ /* 0x000fc600087fe4ff */
[----:B------:R-:W4:Y:S01]  /*4510*/  MUFU.EX2 R128, R128 ;  /* 0x0000008000807308 */ /* 0x000f220000000800 */
[----:B0-----:R-:W-:Y:S01]  /*4520*/  FADD.FTZ R130, R130, 1 ;  /* 0x3f80000082827421 */ /* 0x001fe20000010000 */
[----:B------:R-:W-:Y:S01]  /*4530*/  FMUL.FTZ R132, R5, R120 ;  /* 0x0000007805847220 */ /* 0x000fe20000410000 */
[----:B------:R-:W-:Y:S01]  /*4540*/  IADD3.X R154, RZ, R114, RZ, P6, !PT ;  /* 0x00000072ff9a7210 */ /* 0x000fe200037fe4ff */
[----:B------:R-:W2:Y:S04]  /*4550*/  LDG.E.64.CONSTANT R110, desc[UR14][R110.64] ;  /* 0x0000000e6e6e7981 */ /* 0x000ea8000c1e9b00 */
[----:B------:R-:W0:Y:S01]  /*4560*/  MUFU.EX2 R129, R129 ;  /* 0x0000008100817308 */ /* 0x000e220000000800 */
[----:B------:R-:W-:Y:S01]  /*4570*/  FFMA.FTZ R117, R53, R120, R117 ;  /* 0x0000007835757223 */ /* 0x000fe20000010075 */
[----:B------:R-:W-:Y:S01]  /*4580*/  SHF.L.U32 R112, R97, 0x10, RZ ;  /* 0x0000001061707819 */ /* 0x000fe200000006ff */
[----:B------:R-:W-:Y:S01]  /*4590*/  FFMA.FTZ R53, R53, R132, R113 ;  /* 0x0000008435357223 */ /* 0x000fe20000010071 */
[C---:B------:R-:W-:Y:S01]  /*45a0*/  SHF.L.U64.HI R154, R153.reuse, 0x1, R154 ;  /* 0x00000001999a7819 */ /* 0x040fe2000001029a */
[----:B------:R-:W-:Y:S01]  /*45b0*/  FFMA.FTZ R132, R0, R11, R127 ;  /* 0x0000000b00847223 */ /* 0x000fe2000001007f */
[----:B------:R-:W-:-:S02]  /*45c0*/  SHF.L.U32 R153, R153, 0x1, RZ ;  /* 0x0000000199997819 */ /* 0x000fc400000006ff */
[----:B------:R-:W0:Y:S01]  /*45d0*/  MUFU.RCP R130, R130 ;  /* 0x0000008200827308 */ /* 0x000e220000001000 */
[----:B-1----:R-:W-:Y:S01]  /*45e0*/  FADD.FTZ R131, R131, 1 ;  /* 0x3f80000083837421 */ /* 0x002fe20000010000 */
[----:B------:R-:W-:Y:S01]  /*45f0*/  FADD.FTZ R142, R142, R120 ;  /* 0x000000788e8e7221 */ /* 0x000fe20000010000 */
[----:B------:R-:W-:Y:S01]  /*4600*/  FMUL.FTZ R10, R112, R10 ;  /* 0x0000000a700a7220 */ /* 0x000fe20000410000 */
[----:B------:R-:W-:Y:S01]  /*4610*/  FFMA.FTZ R120, R5, R120, R132 ;  /* 0x0000007805787223 */ /* 0x000fe20000010084 */
[----:B------:R-:W-:Y:S01]  /*4620*/  IADD3 R112, P1, R153, UR16, RZ ;  /* 0x0000001099707c10 */ /* 0x000fe2000ff3e0ff */
[----:B----4-:R-:W-:Y:S01]  /*4630*/  FADD.FTZ R128, R128, 1 ;  /* 0x3f80000080807421 */ /* 0x010fe20000010000 */
[----:B------:R-:W-:Y:S01]  /*4640*/  SHF.L.U32 R132, R98, 0x10, RZ ;  /* 0x0000001062847819 */ /* 0x000fe200000006ff */
[----:B------:R1:W-:Y:S01]  /*4650*/  MUFU.RCP R127, R131 ;  /* 0x00000083007f7308 */ /* 0x0003e20000001000 */
[----:B0-----:R-:W-:Y:S01]  /*4660*/  FADD.FTZ R129, R129, 1 ;  /* 0x3f80000081817421 */ /* 0x001fe20000010000 */
[----:B------:R-:W-:-:S02]  /*4670*/  IADD3.X R113, R154, UR17, RZ, P1, !PT ;  /* 0x000000119a717c10 */ /* 0x000fc40008ffe4ff */
[----:B------:R-:W-:Y:S01]  /*4680*/  FADD.FTZ R132, -R54, R132 ;  /* 0x0000008436847221 */ /* 0x000fe20000010100 */
[----:B-1----:R-:W-:-:S03]  /*4690*/  FMUL.FTZ R131, R9, R10 ;  /* 0x0000000a09837220 */ /* 0x002fc60000410000 */
[----:B------:R0:W-:Y:S01]  /*46a0*/  MUFU.RCP R141, R128 ;  /* 0x00000080008d7308 */ /* 0x0001e20000001000 */
[----:B------:R-:W-:Y:S01]  /*46b0*/  FMUL.FTZ R132, R126, R132 ;  /* 0x000000847e847220 */ /* 0x000fe20000410000 */
[----:B------:R-:W4:Y:S01]  /*46c0*/  LDG.E.64.CONSTANT R112, desc[UR14][R112.64] ;  /* 0x0000000e70707981 */ /* 0x000f22000c1e9b00 */
[----:B------:R-:W-:Y:S01]  /*46d0*/  FFMA.FTZ R53, R16, R131, R53 ;  /* 0x0000008310357223 */ /* 0x000fe20000010035 */
[-C--:B------:R-:W-:Y:S01]  /*46e0*/  FFMA.FTZ R121, R118, R115.reuse, R121 ;  /* 0x0000007376797223 */ /* 0x080fe20000010079 */
[----:B0-----:R-:W-:Y:S01]  /*46f0*/  FFMA.FTZ R128, R9, R10, R120 ;  /* 0x0000000a09807223 */ /* 0x001fe20000010078 */
[----:B------:R-:W-:Y:S02]  /*4700*/  FMUL.FTZ R120, R6, R115 ;  /* 0x0000007306787220 */ /* 0x000fe40000410000 */
[----:B------:R-:W0:Y:S02]  /*4710*/  MUFU.RCP R129, R129 ;  /* 0x0000008100817308 */ /* 0x000e240000001000 */
[----:B------:R-:W-:Y:S01]  /*4720*/  FFMA.FTZ R118, R118, R120, R53 ;  /* 0x0000007876767223 */ /* 0x000fe20000010035 */
[----:B------:R-:W-:Y:S01]  /*4730*/  FADD.FTZ R120, -R130, 1 ;  /* 0x3f80000082787421 */ /* 0x000fe20000010100 */
[----:B------:R-:W-:-:S03]  /*4740*/  FFMA.FTZ R53, R0, R132, R8 ;  /* 0x0000008400357223 */ /* 0x000fc60000010008 */
[----:B------:R-:W-:Y:S01]  /*4750*/  FFMA.FTZ R120, R49, R120, 1 ;  /* 0x3f80000031787423 */ /* 0x000fe20000010078 */
[----:B------:R-:W-:Y:S01]  /*4760*/  FMUL.FTZ R49, R53, -1.4426950216293334961 ;  /* 0xbfb8aa3b35317820 */ /* 0x000fe20000410000 */
[----:B------:R-:W-:Y:S01]  /*4770*/  FADD.FTZ R139, R139, R115 ;  /* 0x000000738b8b7221 */ /* 0x000fe20000010000 */
[----:B------:R-:W-:Y:S01]  /*4780*/  FFMA.FTZ R115, R6, R115, R128 ;  /* 0x0000007306737223 */ /* 0x000fe20000010080 */
[----:B------:R-:W-:-:S03]  /*4790*/  SHF.L.U32 R128, R99, 0x10, RZ ;  /* 0x0000001063807819 */ /* 0x000fc600000006ff */
[----:B------:R-:W1:Y:S01]  /*47a0*/  MUFU.EX2 R49, R49 ;  /* 0x0000003100317308 */ /* 0x000e620000000800 */
[----:B0-----:R-:W-:Y:S01]  /*47b0*/  FADD.FTZ R131, -R129, 1 ;  /* 0x3f80000081837421 */ /* 0x001fe20000010100 */
[----:B------:R-:W-:Y:S01]  /*47c0*/  FADD.FTZ R128, -R54, R128 ;  /* 0x0000008036807221 */ /* 0x000fe20000010100 */
[----:B------:R-:W-:Y:S02]  /*47d0*/  FMUL.FTZ R130, R130, R120 ;  /* 0x0000007882827220 */ /* 0x000fe40000410000 */
[----:B------:R-:W-:Y:S01]  /*47e0*/  FFMA.FTZ R116, R116, R131, 1 ;  /* 0x3f80000074747423 */ /* 0x000fe20000010083 */
[----:B------:R-:W-:Y:S01]  /*47f0*/  FMUL.FTZ R131, R126, R128 ;  /* 0x000000807e837220 */ /* 0x000fe20000410000 */
[----:B------:R-:W-:Y:S01]  /*4800*/  FADD.FTZ R120, -R141, 1 ;  /* 0x3f8000008d787421 */ /* 0x000fe20000010100 */
[----:B------:R-:W-:Y:S01]  /*4810*/  FADD.FTZ R128, -R127, 1 ;  /* 0x3f8000007f807421 */ /* 0x000fe20000010100 */
[----:B------:R-:W-:Y:S01]  /*4820*/  FMUL.FTZ R129, R129, R116 ;  /* 0x0000007481817220 */ /* 0x000fe20000410000 */
[----:B------:R-:W-:Y:S01]  /*4830*/  SHF.L.U32 R116, R100, 0x10, RZ ;  /* 0x0000001064747819 */ /* 0x000fe200000006ff */
[----:B------:R-:W-:Y:S01]  /*4840*/  FFMA.FTZ R120, R52, R120, 1 ;  /* 0x3f80000034787423 */ /* 0x000fe20000010078 */
[----:B------:R-:W-:Y:S01]  /*4850*/  FFMA.FTZ R119, R119, R128, 1 ;  /* 0x3f80000077777423 */ /* 0x000fe20000010080 */
[----:B------:R-:W-:-:S02]  /*4860*/  SHF.L.U32 R52, R101, 0x10, RZ ;  /* 0x0000001065347819 */ /* 0x000fc400000006ff */
[----:B------:R-:W-:Y:S01]  /*4870*/  FMUL.FTZ R130, R116, R130 ;  /* 0x0000008274827220 */ /* 0x000fe20000410000 */
[----:B-1----:R-:W-:Y:S01]  /*4880*/  FADD.FTZ R49, R49, 1 ;  /* 0x3f80000031317421 */ /* 0x002fe20000010000 */
[----:B------:R-:W-:Y:S01]  /*4890*/  PRMT R116, R99, 0x7632, R116 ;  /* 0x0000763263747816 */ /* 0x000fe20000000074 */
[----:B------:R-:W-:Y:S01]  /*48a0*/  FMUL.FTZ R127, R127, R119 ;  /* 0x000000777f7f7220 */ /* 0x000fe20000410000 */
[----:B------:R-:W-:Y:S01]  /*48b0*/  PRMT R119, R98, 0x7632, R119 ;  /* 0x0000763262777816 */ /* 0x000fe20000000077 */
[----:B------:R-:W-:Y:S01]  /*48c0*/  FMUL.FTZ R129, R52, R129 ;  /* 0x0000008134817220 */ /* 0x000fe20000410000 */
[----:B------:R-:W-:Y:S01]  /*48d0*/  PRMT R52, R100, 0x7632, R52 ;  /* 0x0000763264347816 */ /* 0x000fe20000000034 */
[----:B------:R0:W-:Y:S01]  /*48e0*/  MUFU.RCP R134, R49 ;  /* 0x0000003100867308 */ /* 0x0001e20000001000 */
[----:B------:R-:W-:Y:S01]  /*48f0*/  FMUL.FTZ R141, R141, R120 ;  /* 0x000000788d8d7220 */ /* 0x000fe20000410000 */
[----:B------:R-:W-:Y:S02]  /*4900*/  SHF.L.U32 R120, R119, 0x10, RZ ;  /* 0x0000001077787819 */ /* 0x000fe400000006ff */
[----:B------:R-:W-:-:S02]  /*4910*/  SHF.L.U32 R119, R52, 0x10, RZ ;  /* 0x0000001034777819 */ /* 0x000fc400000006ff */
[----:B0-----:R-:W-:Y:S01]  /*4920*/  SHF.L.U32 R49, R116, 0x10, RZ ;  /* 0x0000001074317819 */ /* 0x001fe200000006ff */
[----:B------:R-:W-:Y:S02]  /*4930*/  FMUL.FTZ R116, R0, R130 ;  /* 0x0000008200747220 */ /* 0x000fe40000410000 */
[----:B------:R-:W-:Y:S02]  /*4940*/  FMUL.FTZ R127, R119, R127 ;  /* 0x0000007f777f7220 */ /* 0x000fe40000410000 */
[C---:B------:R-:W-:Y:S01]  /*4950*/  FADD.FTZ R49, -R54.reuse, R49 ;  /* 0x0000003136317221 */ /* 0x040fe20000010100 */
[----:B------:R-:W-:Y:S01]  /*4960*/  FADD.FTZ R120, -R54, R120 ;  /* 0x0000007836787221 */ /* 0x000fe20000010100 */
[----:B------:R-:W-:Y:S02]  /*4970*/  FFMA.FTZ R118, R13, R116, R118 ;  /* 0x000000740d767223 */ /* 0x000fe40000010076 */
[----:B------:R-:W-:Y:S01]  /*4980*/  FMUL.FTZ R49, R126, R49 ;  /* 0x000000317e317220 */ /* 0x000fe20000410000 */
[----:B------:R-:W-:Y:S01]  /*4990*/  FMUL.FTZ R116, R5, R127 ;  /* 0x0000007f05747220 */ /* 0x000fe20000410000 */
[----:B------:R-:W-:Y:S01]  /*49a0*/  FFMA.FTZ R136, R9, R131, R7 ;  /* 0x0000008309887223 */ /* 0x000fe20000010007 */
[----:B------:R-:W-:Y:S01]  /*49b0*/  PRMT R52, R101, 0x7632, R52 ;  /* 0x0000763265347816 */ /* 0x000fe20000000034 */
[----:B------:R-:W-:Y:S01]  /*49c0*/  FFMA.FTZ R140, R6, R49, R3 ;  /* 0x00000031068c7223 */ /* 0x000fe20000010003 */
[----:B------:R-:W-:Y:S01]  /*49d0*/  FMUL.FTZ R120, R126, R120 ;  /* 0x000000787e787220 */ /* 0x000fe20000410000 */
[C---:B------:R-:W-:Y:S01]  /*49e0*/  FFMA.FTZ R117, R48.reuse, R127, R117 ;  /* 0x0000007f30757223 */ /* 0x040fe20000010075 */
[----:B------:R-:W-:Y:S01]  /*49f0*/  FFMA.FTZ R118, R48, R116, R118 ;  /* 0x0000007430767223 */ /* 0x000fe20000010076 */
[----:B------:R-:W-:Y:S01]  /*4a00*/  FMUL.FTZ R133, R136, -1.4426950216293334961 ;  /* 0xbfb8aa3b88857820 */ /* 0x000fe20000410000 */
[----:B------:R-:W-:Y:S01]  /*4a10*/  SHF.L.U32 R52, R52, 0x10, RZ ;  /* 0x0000001034347819 */ /* 0x000fe200000006ff */
[----:B------:R-:W-:Y:S01]  /*4a20*/  FMUL.FTZ R48, R140, -1.4426950216293334961 ;  /* 0xbfb8aa3b8c307820 */ /* 0x000fe20000410000 */
[----:B------:R-:W-:-:S03]  /*4a30*/  FFMA.FTZ R146, R5, R120, R4 ;  /* 0x0000007805927223 */ /* 0x000fc60000010004 */
[----:B------:R-:W-:Y:S01]  /*4a40*/  FMUL.FTZ R141, R52, R141 ;  /* 0x0000008d348d7220 */ /* 0x000fe20000410000 */
[----:B------:R-:W0:Y:S01]  /*4a50*/  MUFU.EX2 R133, R133 ;  /* 0x0000008500857308 */ /* 0x000e220000000800 */
[----:B------:R-:W-:-:S07]  /*4a60*/  FMUL.FTZ R52, R146, -1.4426950216293334961 ;  /* 0xbfb8aa3b92347820 */ /* 0x000fce0000410000 */
[----:B------:R-:W1:Y:S01]  /*4a70*/  MUFU.EX2 R48, R48 ;  /* 0x0000003000307308 */ /* 0x000e620000000800 */
[----:B------:R-:W-:-:S07]  /*4a80*/  FFMA.FTZ R116, R0, R130, R115 ;  /* 0x0000008200747223 */ /* 0x000fce0000010073 */
[----:B------:R-:W3:Y:S01]  /*4a90*/  MUFU.EX2 R52, R52 ;  /* 0x0000003400347308 */ /* 0x000ee20000000800 */
[----:B------:R-:W-:Y:S01]  /*4aa0*/  FMUL.FTZ R115, R9, R129 ;  /* 0x0000008109737220 */ /* 0x000fe20000410000 */
[----:B------:R-:W-:Y:S01]  /*4ab0*/  IADD3.X R152, RZ, R114, RZ, P5, !PT ;  /* 0x00000072ff987210 */ /* 0x000fe20002ffe4ff */
[----:B0-----:R-:W-:Y:S01]  /*4ac0*/  FADD.FTZ R133, R133, 1 ;  /* 0x3f80000085857421 */ /* 0x001fe20000010000 */
[----:B------:R-:W-:Y:S01]  /*4ad0*/  FADD.FTZ R142, R142, R127 ;  /* 0x0000007f8e8e7221 */ /* 0x000fe20000010000 */
[----:B------:R-:W-:Y:S01]  /*4ae0*/  FFMA.FTZ R127, R5, R127, R116 ;  /* 0x0000007f057f7223 */ /* 0x000fe20000010074 */
[----:B------:R-:W-:Y:S01]  /*4af0*/  FFMA.FTZ R118, R12, R115, R118 ;  /* 0x000000730c767223 */ /* 0x000fe20000010076 */
[----:B------:R-:W-:Y:S01]  /*4b00*/  FADD.FTZ R115, -R134, 1 ;  /* 0x3f80000086737421 */ /* 0x000fe20000010100 */
[----:B-1----:R-:W-:Y:S01]  /*4b10*/  FADD.FTZ R48, R48, 1 ;  /* 0x3f80000030307421 */ /* 0x002fe20000010000 */
[C---:B------:R-:W-:Y:S02]  /*4b20*/  SHF.L.U64.HI R152, R149.reuse, 0x1, R152 ;  /* 0x0000000195987819 */ /* 0x040fe40000010298 */
[----:B------:R-:W-:Y:S01]  /*4b30*/  SHF.L.U32 R149, R149, 0x1, RZ ;  /* 0x0000000195957819 */ /* 0x000fe200000006ff */
[----:B------:R-:W-:Y:S01]  /*4b40*/  FFMA.FTZ R127, R9, R129, R127 ;  /* 0x00000081097f7223 */ /* 0x000fe2000001007f */
[----:B------:R-:W0:Y:S01]  /*4b50*/  MUFU.RCP R133, R133 ;  /* 0x0000008500857308 */ /* 0x000e220000001000 */
[----:B------:R-:W-:Y:S01]  /*4b60*/  FFMA.FTZ R115, R53, R115, 1 ;  /* 0x3f80000035737423 */ /* 0x000fe20000010073 */
[----:B------:R-:W-:Y:S01]  /*4b70*/  IADD3 R114, P0, R149, UR16, RZ ;  /* 0x0000001095727c10 */ /* 0x000fe2000ff1e0ff */
[----:B---3--:R-:W-:Y:S01]  /*4b80*/  FADD.FTZ R52, R52, 1 ;  /* 0x3f80000034347421 */ /* 0x008fe20000010000 */
[-C--:B------:R-:W-:Y:S01]  /*4b90*/  FMUL.FTZ R119, R6, R141.reuse ;  /* 0x0000008d06777220 */ /* 0x080fe20000410000 */
[----:B------:R-:W-:Y:S01]  /*4ba0*/  FFMA.FTZ R121, R145, R141, R121 ;  /* 0x0000008d91797223 */ /* 0x000fe20000010079 */
[----:B------:R-:W-:-:S02]  /*4bb0*/  FADD.FTZ R139, R139, R141 ;  /* 0x0000008d8b8b7221 */ /* 0x000fc40000010000 */
[----:B------:R-:W1:Y:S01]  /*4bc0*/  MUFU.RCP R48, R48 ;  /* 0x0000003000307308 */ /* 0x000e620000001000 */
[----:B------:R-:W-:Y:S01]  /*4bd0*/  FFMA.FTZ R141, R6, R141, R127 ;  /* 0x0000008d068d7223 */ /* 0x000fe2000001007f */
[----:B------:R-:W-:Y:S01]  /*4be0*/  FMUL.FTZ R134, R134, R115 ;  /* 0x0000007386867220 */ /* 0x000fe20000410000 */
[----:B------:R-:W-:Y:S02]  /*4bf0*/  SHF.L.U32 R127, R103, 0x10, RZ ;  /* 0x00000010677f7819 */ /* 0x000fe400000006ff */
[----:B------:R-:W-:-:S03]  /*4c00*/  IADD3.X R115, R152, UR17, RZ, P0, !PT ;  /* 0x0000001198737c10 */ /* 0x000fc600087fe4ff */
[----:B------:R3:W1:Y:S01]  /*4c10*/  MUFU.RCP R144, R52 ;  /* 0x0000003400907308 */ /* 0x0006620000001000 */
[----:B------:R-:W-:Y:S01]  /*4c20*/  SHF.L.U32 R53, R102, 0x10, RZ ;  /* 0x0000001066357819 */ /* 0x000fe200000006ff */
[----:B------:R-:W-:Y:S01]  /*4c30*/  FADD.FTZ R127, -R54, R127 ;  /* 0x0000007f367f7221 */ /* 0x000fe20000010100 */
[----:B------:R-:W-:Y:S01]  /*4c40*/  PRMT R143, R102, 0x7632, R143 ;  /* 0x00007632668f7816 */ /* 0x000fe2000000008f */
[----:B------:R-:W4:Y:S01]  /*4c50*/  LDG.E.64.CONSTANT R114, desc[UR14][R114.64] ;  /* 0x0000000e72727981 */ /* 0x000f22000c1e9b00 */
[----:B------:R-:W-:Y:S01]  /*4c60*/  FFMA.FTZ R145, R145, R119, R118 ;  /* 0x0000007791917223 */ /* 0x000fe20000010076 */
[----:B0-----:R-:W-:Y:S01]  /*4c70*/  FADD.FTZ R116, -R133, 1 ;  /* 0x3f80000085747421 */ /* 0x001fe20000010100 */
[----:B------:R-:W-:Y:S01]  /*4c80*/  SHF.L.U32 R165, R107, 0x10, RZ ;  /* 0x000000106ba57819 */ /* 0x000fe200000006ff */
[----:B------:R-:W-:Y:S01]  /*4c90*/  STL [R1+0x8], R47 ;  /* 0x0000082f01007387 */ /* 0x000fe20000100800 */
[----:B---3--:R-:W-:Y:S01]  /*4ca0*/  PRMT R52, R103, 0x7632, R52 ;  /* 0x0000763267347816 */ /* 0x008fe20000000034 */
[----:B------:R-:W-:Y:S01]  /*4cb0*/  FADD.FTZ R53, -R54, R53 ;  /* 0x0000003536357221 */ /* 0x000fe20000010100 */
[----:B------:R-:W-:-:S02]  /*4cc0*/  UIADD3 UR10, UP0, UR10, 0x9, URZ ;  /* 0x000000090a0a7890 */ /* 0x000fc4000ff1e03f */
[----:B------:R-:W-:Y:S01]  /*4cd0*/  SHF.L.U32 R52, R52, 0x10, RZ ;  /* 0x0000001034347819 */ /* 0x000fe200000006ff */
[C---:B------:R-:W-:Y:S01]  /*4ce0*/  FMUL.FTZ R127, R126.reuse, R127 ;  /* 0x0000007f7e7f7220 */ /* 0x040fe20000410000 */
[----:B------:R-:W-:Y:S01]  /*4cf0*/  SHF.L.U32 R143, R143, 0x10, RZ ;  /* 0x000000108f8f7819 */ /* 0x000fe200000006ff */
[----:B------:R-:W-:Y:S01]  /*4d00*/  FMUL.FTZ R128, R126, R53 ;  /* 0x000000357e807220 */ /* 0x000fe20000410000 */
[----:B------:R-:W-:Y:S01]  /*4d10*/  ULDC.64 UR16, c[0x0][0x258] ;  /* 0x0000960000107ab9 */ /* 0x000fe20000000a00 */
[----:B------:R-:W-:Y:S01]  /*4d20*/  FADD.FTZ R52, -R54, R52 ;  /* 0x0000003436347221 */ /* 0x000fe20000010100 */
[----:B------:R-:W-:Y:S01]  /*4d30*/  FFMA.FTZ R53, R9, R127, R7 ;  /* 0x0000007f09357223 */ /* 0x000fe20000010007 */
[----:B-1----:R-:W-:Y:S01]  /*4d40*/  FADD.FTZ R119, -R48, 1 ;  /* 0x3f80000030777421 */ /* 0x002fe20000010100 */
[----:B------:R-:W-:Y:S01]  /*4d50*/  FADD.FTZ R143, -R54, R143 ;  /* 0x0000008f368f7221 */ /* 0x000fe20000010100 */
[----:B------:R-:W-:Y:S01]  /*4d60*/  FMUL.FTZ R52, R126, R52 ;  /* 0x000000347e347220 */ /* 0x000fe20000410000 */
[----:B------:R-:W-:Y:S01]  /*4d70*/  FFMA.FTZ R118, R0, R128, R8 ;  /* 0x0000008000767223 */ /* 0x000fe20000010008 */
[----:B------:R-:W-:Y:S01]  /*4d80*/  FFMA.FTZ R136, R136, R116, 1 ;  /* 0x3f80000088887423 */ /* 0x000fe20000010074 */
[----:B------:R-:W-:Y:S01]  /*4d90*/  FMUL.FTZ R135, R53, -1.4426950216293334961 ;  /* 0xbfb8aa3b35877820 */ /* 0x000fe20000410000 */
[----:B------:R-:W-:Y:S01]  /*4da0*/  FFMA.FTZ R140, R140, R119, 1 ;  /* 0x3f8000008c8c7423 */ /* 0x000fe20000010077 */
[----:B------:R-:W-:Y:S01]  /*4db0*/  FMUL.FTZ R143, R126, R143 ;  /* 0x0000008f7e8f7220 */ /* 0x000fe20000410000 */
[----:B------:R-:W-:Y:S01]  /*4dc0*/  FFMA.FTZ R119, R6, R52, R3 ;  /* 0x0000003406777223 */ /* 0x000fe20000010003 */
[----:B------:R-:W-:Y:S01]  /*4dd0*/  FMUL.FTZ R138, R118, -1.4426950216293334961 ;  /* 0xbfb8aa3b768a7820 */ /* 0x000fe20000410000 */
[----:B------:R-:W-:Y:S01]  /*4de0*/  FADD.FTZ R116, -R144, 1 ;  /* 0x3f80000090747421 */ /* 0x000fe20000010100 */
[----:B------:R-:W-:Y:S01]  /*4df0*/  FMUL.FTZ R133, R133, R136 ;  /* 0x0000008885857220 */ /* 0x000fe20000410000 */
[----:B------:R-:W-:Y:S01]  /*4e00*/  FFMA.FTZ R137, R5, R143, R4 ;  /* 0x0000008f05897223 */ /* 0x000fe20000010004 */
[----:B------:R-:W-:Y:S01]  /*4e10*/  FMUL.FTZ R136, R119, -1.4426950216293334961 ;  /* 0xbfb8aa3b77887820 */ /* 0x000fe20000410000 */
[----:B------:R-:W0:Y:S01]  /*4e20*/  MUFU.EX2 R135, R135 ;  /* 0x0000008700877308 */ /* 0x000e220000000800 */
[----:B------:R-:W-:Y:S01]  /*4e30*/  FFMA.FTZ R146, R146, R116, 1 ;  /* 0x3f80000092927423 */ /* 0x000fe20000010074 */
[----:B------:R-:W-:Y:S01]  /*4e40*/  FMUL.FTZ R116, R137, -1.4426950216293334961 ;  /* 0xbfb8aa3b89747820 */ /* 0x000fe20000410000 */
[----:B------:R-:W-:Y:S01]  /*4e50*/  FMUL.FTZ R48, R48, R140 ;  /* 0x0000008c30307220 */ /* 0x000fe20000410000 */
[----:B------:R-:W-:Y:S01]  /*4e60*/  PRMT R140, R104, 0x7632, R140 ;  /* 0x00007632688c7816 */ /* 0x000fe2000000008c */
[----:B------:R-:W-:-:S03]  /*4e70*/  FMUL.FTZ R144, R144, R146 ;  /* 0x0000009290907220 */ /* 0x000fc60000410000 */
[----:B------:R-:W1:Y:S01]  /*4e80*/  MUFU.EX2 R138, R138 ;  /* 0x0000008a008a7308 */ /* 0x000e620000000800 */
[----:B------:R-:W-:-:S07]  /*4e90*/  SHF.L.U32 R146, R104, 0x10, RZ ;  /* 0x0000001068927819 */ /* 0x000fce00000006ff */
[----:B------:R-:W3:Y:S01]  /*4ea0*/  MUFU.EX2 R136, R136 ;  /* 0x0000008800887308 */ /* 0x000ee20000000800 */
[----:B------:R-:W-:Y:S01]  /*4eb0*/  SHF.L.U32 R140, R140, 0x10, RZ ;  /* 0x000000108c8c7819 */ /* 0x000fe200000006ff */
[----:B------:R-:W-:Y:S01]  /*4ec0*/  FMUL.FTZ R134, R146, R134 ;  /* 0x0000008692867220 */ /* 0x000fe20000410000 */
[----:B------:R-:W-:-:S05]  /*4ed0*/  PRMT R146, R105, 0x7632, R146 ;  /* 0x0000763269927816 */ /* 0x000fca0000000092 */
[----:B------:R-:W3:Y:S01]  /*4ee0*/  MUFU.EX2 R116, R116 ;  /* 0x0000007400747308 */ /* 0x000ee20000000800 */
[----:B------:R-:W-:Y:S01]  /*4ef0*/  FMUL.FTZ R144, R140, R144 ;  /* 0x000000908c907220 */ /* 0x000fe20000410000 */
[----:B------:R-:W-:Y:S01]  /*4f00*/  FMUL.FTZ R147, R0, R134 ;  /* 0x0000008600937220 */ /* 0x000fe20000410000 */
[----:B------:R-:W-:Y:S01]  /*4f10*/  SHF.L.U32 R146, R146, 0x10, RZ ;  /* 0x0000001092927819 */ /* 0x000fe200000006ff */
[----:B0-----:R-:W-:Y:S01]  /*4f20*/  FADD.FTZ R140, R135, 1 ;  /* 0x3f800000878c7421 */ /* 0x001fe20000010000 */
[----:B-1----:R-:W-:Y:S01]  /*4f30*/  FADD.FTZ R138, R138, 1 ;  /* 0x3f8000008a8a7421 */ /* 0x002fe20000010000 */
[----:B------:R-:W-:Y:S01]  /*4f40*/  FFMA.FTZ R145, R132, R147, R145 ;  /* 0x0000009384917223 */ /* 0x000fe20000010091 */
[----:B------:R-:W-:Y:S01]  /*4f50*/  FMUL.FTZ R135, R5, R144 ;  /* 0x0000009005877220 */ /* 0x000fe20000410000 */
[----:B------:R-:W-:Y:S01]  /*4f60*/  FMUL.FTZ R48, R146, R48 ;  /* 0x0000003092307220 */ /* 0x000fe20000410000 */
[----:B---3--:R-:W-:Y:S01]  /*4f70*/  FADD.FTZ R136, R136, 1 ;  /* 0x3f80000088887421 */ /* 0x008fe20000010000 */
[----:B------:R-:W0:Y:S01]  /*4f80*/  MUFU.RCP R140, R140 ;  /* 0x0000008c008c7308 */ /* 0x000e220000001000 */
[----:B------:R-:W-:Y:S01]  /*4f90*/  SHF.L.U32 R146, R105, 0x10, RZ ;  /* 0x0000001069927819 */ /* 0x000fe200000006ff */
[C---:B------:R-:W-:Y:S01]  /*4fa0*/  FFMA.FTZ R145, R120.reuse, R135, R145 ;  /* 0x0000008778917223 */ /* 0x040fe20000010091 */
[----:B------:R-:W-:Y:S01]  /*4fb0*/  FFMA.FTZ R120, R120, R144, R117 ;  /* 0x0000009078787223 */ /* 0x000fe20000010075 */
[----:B------:R-:W-:-:S04]  /*4fc0*/  FADD.FTZ R135, R116, 1 ;  /* 0x3f80000074877421 */ /* 0x000fc80000010000 */
[----:B------:R-:W1:Y:S01]  /*4fd0*/  MUFU.RCP R138, R138 ;  /* 0x0000008a008a7308 */ /* 0x000e620000001000 */
[----:B------:R-:W-:Y:S01]  /*4fe0*/  IADD3 R116, P0, R153, UR22, RZ ;  /* 0x0000001699747c10 */ /* 0x000fe2000ff1e0ff */
[----:B------:R-:W-:-:S03]  /*4ff0*/  FMUL.FTZ R133, R146, R133 ;  /* 0x0000008592857220 */ /* 0x000fc60000410000 */
[----:B------:R-:W-:-:S03]  /*5000*/  IADD3.X R117, R154, UR23, RZ, P0, !PT ;  /* 0x000000179a757c10 */ /* 0x000fc600087fe4ff */
[----:B------:R-:W3:Y:S01]  /*5010*/  MUFU.RCP R136, R136 ;  /* 0x0000008800887308 */ /* 0x000ee20000001000 */
[-C--:B------:R-:W-:Y:S01]  /*5020*/  FMUL.FTZ R146, R9, R133.reuse ;  /* 0x0000008509927220 */ /* 0x080fe20000410000 */
[----:B------:R-:W-:Y:S01]  /*5030*/  FFMA.FTZ R141, R0, R134, R141 ;  /* 0x00000086008d7223 */ /* 0x000fe2000001008d */
[----:B------:R-:W4:Y:S02]  /*5040*/  LDG.E.64.CONSTANT R116, desc[UR14][R116.64] ;  /* 0x0000000e74747981 */ /* 0x000f24000c1e9b00 */
[----:B------:R-:W-:Y:S01]  /*5050*/  FFMA.FTZ R145, R131, R146, R145 ;  /* 0x0000009283917223 */ /* 0x000fe20000010091 */
[----:B------:R-:W-:Y:S01]  /*5060*/  FMUL.FTZ R146, R6, R48 ;  /* 0x0000003006927220 */ /* 0x000fe20000410000 */
[----:B------:R-:W-:Y:S01]  /*5070*/  FFMA.FTZ R141, R5, R144, R141 ;  /* 0x00000090058d7223 */ /* 0x000fe2000001008d */
[----:B------:R-:W-:Y:S01]  /*5080*/  FADD.FTZ R142, R142, R144 ;  /* 0x000000908e8e7221 */ /* 0x000fe20000010000 */
[C---:B------:R-:W-:Y:S01]  /*5090*/  FFMA.FTZ R121, R49.reuse, R48, R121 ;  /* 0x0000003031797223 */ /* 0x040fe20000010079 */
[----:B0-----:R-:W-:Y:S01]  /*50a0*/  FADD.FTZ R144, -R140, 1 ;  /* 0x3f8000008c907421 */ /* 0x001fe20000010100 */
[----:B------:R-:W-:Y:S01]  /*50b0*/  FFMA.FTZ R49, R49, R146, R145 ;  /* 0x0000009231317223 */ /* 0x000fe20000010091 */
[----:B------:R-:W-:Y:S01]  /*50c0*/  FFMA.FTZ R145, R9, R133, R141 ;  /* 0x0000008509917223 */ /* 0x000fe2000001008d */
[----:B-1----:R-:W-:Y:S01]  /*50d0*/  FADD.FTZ R141, -R138, 1 ;  /* 0x3f8000008a8d7421 */ /* 0x002fe20000010100 */
[----:B------:R-:W-:Y:S01]  /*50e0*/  FFMA.FTZ R144, R53, R144, 1 ;  /* 0x3f80000035907423 */ /* 0x000fe20000010090 */
[----:B---3--:R-:W-:-:S02]  /*50f0*/  FADD.FTZ R53, -R136, 1 ;  /* 0x3f80000088357421 */ /* 0x008fc40000010100 */
[----:B------:R-:W-:Y:S01]  /*5100*/  FFMA.FTZ R141, R118, R141, 1 ;  /* 0x3f800000768d7423 */ /* 0x000fe2000001008d */
[----:B------:R-:W-:Y:S01]  /*5110*/  IADD3 R118, P0, R149, UR22, RZ ;  /* 0x0000001695767c10 */ /* 0x000fe2000ff1e0ff */
[----:B------:R-:W-:Y:S01]  /*5120*/  FFMA.FTZ R53, R119, R53, 1 ;  /* 0x3f80000077357423 */ /* 0x000fe20000010035 */
[----:B------:R-:W-:Y:S01]  /*5130*/  PRMT R119, R107, 0x7632, R119 ;  /* 0x000076326b777816 */ /* 0x000fe20000000077 */
[----:B------:R-:W-:Y:S01]  /*5140*/  FMUL.FTZ R141, R138, R141 ;  /* 0x0000008d8a8d7220 */ /* 0x000fe20000410000 */
[----:B------:R-:W-:Y:S01]  /*5150*/  FMUL.FTZ R138, R140, R144 ;  /* 0x000000908c8a7220 */ /* 0x000fe20000410000 */
[----:B------:R-:W-:Y:S01]  /*5160*/  FMUL.FTZ R140, R136, R53 ;  /* 0x00000035888c7220 */ /* 0x000fe20000410000 */
[----:B------:R-:W-:Y:S01]  /*5170*/  SHF.L.U32 R136, R119, 0x10, RZ ;  /* 0x0000001077887819 */ /* 0x000fe200000006ff */
[----:B------:R-:W0:Y:S01]  /*5180*/  MUFU.RCP R135, R135 ;  /* 0x0000008700877308 */ /* 0x000e220000001000 */
[----:B------:R-:W-:-:S06]  /*5190*/  IADD3.X R119, R152, UR23, RZ, P0, !PT ;  /* 0x0000001798777c10 */ /* 0x000fcc00087fe4ff */
[----:B------:R-:W3:Y:S01]  /*51a0*/  LDG.E.64.CONSTANT R118, desc[UR14][R118.64] ;  /* 0x0000000e76767981 */ /* 0x000ee2000c1e9b00 */
[----:B------:R-:W-:Y:S01]  /*51b0*/  FADD.FTZ R139, R139, R48 ;  /* 0x000000308b8b7221 */ /* 0x000fe20000010000 */
[----:B------:R-:W-:Y:S01]  /*51c0*/  FFMA.FTZ R48, R6, R48, R145 ;  /* 0x0000003006307223 */ /* 0x000fe20000010091 */
[----:B0-----:R-:W-:-:S04]  /*51d0*/  FADD.FTZ R145, -R135, 1 ;  /* 0x3f80000087917421 */ /* 0x001fc80000010100 */
[----:B------:R-:W-:Y:S01]  /*51e0*/  FFMA.FTZ R145, R137, R145, 1 ;  /* 0x3f80000089917423 */ /* 0x000fe20000010091 */
[----:B------:R-:W-:-:S03]  /*51f0*/  PRMT R137, R106, 0x7632, R137 ;  /* 0x000076326a897816 */ /* 0x000fc60000000089 */
[----:B------:R-:W-:Y:S01]  /*5200*/  FMUL.FTZ R145, R135, R145 ;  /* 0x0000009187917220 */ /* 0x000fe20000410000 */
[----:B------:R-:W-:Y:S02]  /*5210*/  SHF.L.U32 R135, R106, 0x10, RZ ;  /* 0x000000106a877819 */ /* 0x000fe400000006ff */
[----:B------:R-:W-:-:S03]  /*5220*/  SHF.L.U32 R137, R137, 0x10, RZ ;  /* 0x0000001089897819 */ /* 0x000fc600000006ff */
[----:B------:R-:W-:Y:S01]  /*5230*/  FMUL.FTZ R135, R135, R141 ;  /* 0x0000008d87877220 */ /* 0x000fe20000410000 */
[----:B--2---:R-:W-:Y:S01]  /*5240*/  SHF.L.U32 R53, R108, 0x10, RZ ;  /* 0x000000106c357819 */ /* 0x004fe200000006ff */
[----:B------:R-:W-:Y:S02]  /*5250*/  FMUL.FTZ R141, R137, R145 ;  /* 0x00000091898d7220 */ /* 0x000fe40000410000 */
[----:B------:R-:W-:Y:S01]  /*5260*/  FMUL.FTZ R144, R0, R135 ;  /* 0x0000008700907220 */ /* 0x000fe20000410000 */
[----:B------:R-:W-:Y:S01]  /*5270*/  FMUL.FTZ R140, R136, R140 ;  /* 0x0000008c888c7220 */ /* 0x000fe20000410000 */
[----:B------:R-:W-:Y:S01]  /*5280*/  FADD.FTZ R136, -R54, R53 ;  /* 0x0000003536887221 */ /* 0x000fe20000010100 */
[----:B------:R-:W-:Y:S01]  /*5290*/  SHF.L.U32 R137, R109, 0x10, RZ ;  /* 0x000000106d897819 */ /* 0x000fe200000006ff */
[----:B------:R-:W-:Y:S01]  /*52a0*/  FFMA.FTZ R49, R128, R144, R49 ;  /* 0x0000009080317223 */ /* 0x000fe20000010031 */
[----:B------:R-:W-:Y:S01]  /*52b0*/  PRMT R53, R108, 0x7632, R53 ;  /* 0x000076326c357816 */ /* 0x000fe20000000035 */
[-C--:B------:R-:W-:Y:S01]  /*52c0*/  FMUL.FTZ R145, R5, R141.reuse ;  /* 0x0000008d05917220 */ /* 0x080fe20000410000 */
[----:B------:R-:W-:Y:S01]  /*52d0*/  FMUL.FTZ R136, R126, R136 ;  /* 0x000000887e887220 */ /* 0x000fe20000410000 */
[----:B------:R-:W-:Y:S01]  /*52e0*/  FFMA.FTZ R120, R143, R141, R120 ;  /* 0x0000008d8f787223 */ /* 0x000fe20000010078 */
[----:B------:R-:W-:Y:S01]  /*52f0*/  SHF.L.U32 R53, R53, 0x10, RZ ;  /* 0x0000001035357819 */ /* 0x000fe200000006ff */
[----:B------:R-:W-:Y:S01]  /*5300*/  FADD.FTZ R137, -R54, R137 ;  /* 0x0000008936897221 */ /* 0x000fe20000010100 */
[--C-:B------:R-:W-:Y:S01]  /*5310*/  FFMA.FTZ R143, R143, R145, R49.reuse ;  /* 0x000000918f8f7223 */ /* 0x100fe20000010031 */
[----:B------:R-:W-:Y:S01]  /*5320*/  PRMT R49, R109, 0x7632, R49 ;  /* 0x000076326d317816 */ /* 0x000fe20000000031 */
[----:B------:R-:W-:Y:S01]  /*5330*/  FFMA.FTZ R144, R0, R136, R8 ;  /* 0x0000008800907223 */ /* 0x000fe20000010008 */
[----:B------:R-:W-:Y:S01]  /*5340*/  FMUL.FTZ R137, R126, R137 ;  /* 0x000000897e897220 */ /* 0x000fe20000410000 */
[----:B------:R-:W-:Y:S01]  /*5350*/  FADD.FTZ R53, -R54, R53 ;  /* 0x0000003536357221 */ /* 0x000fe20000010100 */
[----:B------:R-:W-:Y:S01]  /*5360*/  SHF.L.U32 R49, R49, 0x10, RZ ;  /* 0x0000001031317819 */ /* 0x000fe200000006ff */
[----:B------:R-:W-:Y:S01]  /*5370*/  FMUL.FTZ R164, R144, -1.4426950216293334961 ;  /* 0xbfb8aa3b90a47820 */ /* 0x000fe20000410000 */
[----:B------:R-:W-:Y:S01]  /*5380*/  FFMA.FTZ R145, R9, R137, R7 ;  /* 0x0000008909917223 */ /* 0x000fe20000010007 */
[----:B------:R-:W-:-:S02]  /*5390*/  FMUL.FTZ R53, R126, R53 ;  /* 0x000000357e357220 */ /* 0x000fc40000410000 */
[----:B------:R-:W-:Y:S01]  /*53a0*/  FADD.FTZ R49, -R54, R49 ;  /* 0x0000003136317221 */ /* 0x000fe20000010100 */
[----:B------:R-:W-:Y:S01]  /*53b0*/  FMUL.FTZ R146, R145, -1.4426950216293334961 ;  /* 0xbfb8aa3b91927820 */ /* 0x000fe20000410000 */
[----:B------:R-:W0:Y:S01]  /*53c0*/  MUFU.EX2 R164, R164 ;  /* 0x000000a400a47308 */ /* 0x000e220000000800 */
[----:B------:R-:W-:Y:S01]  /*53d0*/  FFMA.FTZ R147, R5, R53, R4 ;  /* 0x0000003505937223 */ /* 0x000fe20000010004 */
[----:B------:R-:W-:-:S03]  /*53e0*/  FMUL.FTZ R49, R126, R49 ;  /* 0x000000317e317220 */ /* 0x000fc60000410000 */
[----:B------:R-:W-:Y:S01]  /*53f0*/  FMUL.FTZ R148, R147, -1.4426950216293334961 ;  /* 0xbfb8aa3b93947820 */ /* 0x000fe20000410000 */
[----:B------:R-:W-:Y:S02]  /*5400*/  FFMA.FTZ R150, R6, R49, R3 ;  /* 0x0000003106967223 */ /* 0x000fe40000010003 */
[----:B------:R-:W1:Y:S02]  /*5410*/  MUFU.EX2 R146, R146 ;  /* 0x0000009200927308 */ /* 0x000e640000000800 */
[----:B------:R-:W-:-:S06]  /*5420*/  FMUL.FTZ R151, R150, -1.4426950216293334961 ;  /* 0xbfb8aa3b96977820 */ /* 0x000fcc0000410000 */
[----:B------:R-:W2:Y:S01]  /*5430*/  MUFU.EX2 R148, R148 ;  /* 0x0000009400947308 */ /* 0x000ea20000000800 */
[----:B0-----:R-:W-:Y:S01]  /*5440*/  FADD.FTZ R164, R164, 1 ;  /* 0x3f800000a4a47421 */ /* 0x001fe20000010000 */
[----:B------:R-:W-:Y:S01]  /*5450*/  FMUL.FTZ R138, R165, R138 ;  /* 0x0000008aa58a7220 */ /* 0x000fe20000410000 */
[----:B------:R-:W-:-:S05]  /*5460*/  FFMA.FTZ R165, R0, R135, R48 ;  /* 0x0000008700a57223 */ /* 0x000fca0000010030 */
[----:B------:R-:W0:Y:S01]  /*5470*/  MUFU.EX2 R151, R151 ;  /* 0x0000009700977308 */ /* 0x000e220000000800 */
[----:B------:R-:W-:Y:S01]  /*5480*/  FADD.FTZ R48, R142, R141 ;  /* 0x0000008d8e307221 */ /* 0x000fe20000010000 */
[----:B-1----:R-:W-:-:S06]  /*5490*/  FADD.FTZ R142, R146, 1 ;  /* 0x3f800000928e7421 */ /* 0x002fcc0000010000 */
[----:B------:R-:W1:Y:S01]  /*54a0*/  MUFU.RCP R164, R164 ;  /* 0x000000a400a47308 */ /* 0x000e620000001000 */
[----:B--2---:R-:W-:-:S07]  /*54b0*/  FADD.FTZ R148, R148, 1 ;  /* 0x3f80000094947421 */ /* 0x004fce0000010000 */
[----:B------:R-:W2:Y:S01]  /*54c0*/  MUFU.RCP R142, R142 ;  /* 0x0000008e008e7308 */ /* 0x000ea20000001000 */
[----:B0-----:R-:W-:Y:S01]  /*54d0*/  FADD.FTZ R151, R151, 1 ;  /* 0x3f80000097977421 */ /* 0x001fe20000010000 */
[----:B------:R-:W-:-:S06]  /*54e0*/  FADD.FTZ R56, R139, R140 ;  /* 0x0000008c8b387221 */ /* 0x000fcc0000010000 */
[----:B------:R-:W0:Y:S01]  /*54f0*/  MUFU.RCP R148, R148 ;  /* 0x0000009400947308 */ /* 0x000e220000001000 */
[----:B-1----:R-:W-:-:S07]  /*5500*/  FADD.FTZ R139, -R164, 1 ;  /* 0x3f800000a48b7421 */ /* 0x002fce0000010100 */
[----:B------:R-:W1:Y:S01]  /*5510*/  MUFU.RCP R151, R151 ;  /* 0x0000009700977308 */ /* 0x000e620000001000 */
[----:B------:R-:W-:Y:S01]  /*5520*/  FFMA.FTZ R144, R144, R139, 1 ;  /* 0x3f80000090907423 */ /* 0x000fe2000001008b */
[----:B--2---:R-:W-:Y:S01]  /*5530*/  FADD.FTZ R139, -R142, 1 ;  /* 0x3f8000008e8b7421 */ /* 0x004fe20000010100 */
[----:B------:R-:W-:Y:S01]  /*5540*/  FFMA.FTZ R165, R5, R141, R165 ;  /* 0x0000008d05a57223 */ /* 0x000fe200000100a5 */
[----:B------:R-:W-:Y:S02]  /*5550*/  FMUL.FTZ R141, R9, R138 ;  /* 0x0000008a098d7220 */ /* 0x000fe40000410000 */
[----:B------:R-:W-:Y:S02]  /*5560*/  FFMA.FTZ R145, R145, R139, 1 ;  /* 0x3f80000091917423 */ /* 0x000fe4000001008b */
[----:B------:R-:W-:Y:S01]  /*5570*/  FFMA.FTZ R141, R127, R141, R143 ;  /* 0x0000008d7f8d7223 */ /* 0x000fe2000001008f */
[----:B0-----:R-:W-:Y:S01]  /*5580*/  FADD.FTZ R139, -R148, 1 ;  /* 0x3f800000948b7421 */ /* 0x001fe20000010100 */
[-C--:B------:R-:W-:Y:S01]  /*5590*/  FMUL.FTZ R143, R6, R140.reuse ;  /* 0x0000008c068f7220 */ /* 0x080fe20000410000 */
[----:B------:R-:W-:-:S02]  /*55a0*/  FFMA.FTZ R121, R52, R140, R121 ;  /* 0x0000008c34797223 */ /* 0x000fc40000010079 */
[----:B------:R-:W-:Y:S01]  /*55b0*/  FFMA.FTZ R147, R147, R139, 1 ;  /* 0x3f80000093937423 */ /* 0x000fe2000001008b */
[----:B------:R-:W-:Y:S01]  /*55c0*/  FFMA.FTZ R141, R52, R143, R141 ;  /* 0x0000008f348d7223 */ /* 0x000fe2000001008d */
[----:B------:R-:W-:Y:S01]  /*55d0*/  FFMA.FTZ R52, R9, R138, R165 ;  /* 0x0000008a09347223 */ /* 0x000fe200000100a5 */
[----:B-1----:R-:W-:-:S03]  /*55e0*/  FADD.FTZ R139, -R151, 1 ;  /* 0x3f800000978b7421 */ /* 0x002fc60000010100 */
[----:B------:R-:W-:Y:S01]  /*55f0*/  FFMA.FTZ R52, R6, R140, R52 ;  /* 0x0000008c06347223 */ /* 0x000fe20000010034 */
[----:B------:R-:W-:Y:S01]  /*5600*/  FFMA.FTZ R150, R150, R139, 1 ;  /* 0x3f80000096967423 */ /* 0x000fe2000001008b */
[----:B------:R-:W-:Y:S01]  /*5610*/  FMUL.FTZ R139, R164, R144 ;  /* 0x00000090a48b7220 */ /* 0x000fe20000410000 */
[C---:B------:R-:W-:Y:S02]  /*5620*/  PRMT R144, R110.reuse, 0x7632, R144 ;  /* 0x000076326e907816 */ /* 0x040fe40000000090 */
[----:B------:R-:W-:Y:S01]  /*5630*/  SHF.L.U32 R140, R110, 0x10, RZ ;  /* 0x000000106e8c7819 */ /* 0x000fe200000006ff */
[----:B------:R-:W-:Y:S01]  /*5640*/  FMUL.FTZ R143, R148, R147 ;  /* 0x00000093948f7220 */ /* 0x000fe20000410000 */
[----:B------:R-:W-:-:S03]  /*5650*/  SHF.L.U32 R144, R144, 0x10, RZ ;  /* 0x0000001090907819 */ /* 0x000fc600000006ff */
[----:B------:R-:W-:Y:S02]  /*5660*/  FMUL.FTZ R139, R140, R139 ;  /* 0x0000008b8c8b7220 */ /* 0x000fe40000410000 */
[----:B------:R-:W-:Y:S02]  /*5670*/  FMUL.FTZ R143, R144, R143 ;  /* 0x0000008f908f7220 */ /* 0x000fe40000410000 */
[----:B------:R-:W-:Y:S02]  /*5680*/  FMUL.FTZ R144, R0, R139 ;  /* 0x0000008b00907220 */ /* 0x000fe40000410000 */
[----:B------:R-:W-:Y:S02]  /*5690*/  FMUL.FTZ R148, R5, R143 ;  /* 0x0000008f05947220 */ /* 0x000fe40000410000 */
[----:B------:R-:W-:-:S04]  /*56a0*/  FFMA.FTZ R141, R136, R144, R141 ;  /* 0x00000090888d7223 */ /* 0x000fc8000001008d */
[----:B------:R-:W-:Y:S01]  /*56b0*/  FFMA.FTZ R148, R53, R148, R141 ;  /* 0x0000009435947223 */ /* 0x000fe2000001008d */
[----:B----4-:R-:W-:Y:S02]  /*56c0*/  SHF.L.U32 R141, R113, 0x10, RZ ;  /* 0x00000010718d7819 */ /* 0x010fe400000006ff */
[----:B------:R-:W-:Y:S01]  /*56d0*/  SHF.L.U32 R140, R112, 0x10, RZ ;  /* 0x00000010708c7819 */ /* 0x000fe200000006ff */
[----:B------:R-:W-:Y:S02]  /*56e0*/  STL [R1+0x4], R50 ;  /* 0x0000043201007387 */ /* 0x000fe40000100800 */
[C---:B------:R-:W-:Y:S01]  /*56f0*/  FADD.FTZ R141, -R54.reuse, R141 ;  /* 0x0000008d368d7221 */ /* 0x040fe20000010100 */
[----:B------:R-:W-:Y:S01]  /*5700*/  PRMT R165, R111, 0x7632, R165 ;  /* 0x000076326fa57816 */ /* 0x000fe200000000a5 */
[----:B------:R-:W-:Y:S01]  /*5710*/  STL [R1+0xac], R58 ;  /* 0x0000ac3a01007387 */ /* 0x000fe20000100800 */
[----:B------:R-:W-:Y:S01]  /*5720*/  FADD.FTZ R140, -R54, R140 ;  /* 0x0000008c368c7221 */ /* 0x000fe20000010100 */
[----:B------:R-:W-:-:S02]  /*5730*/  FMUL.FTZ R141, R126, R141 ;  /* 0x0000008d7e8d7220 */ /* 0x000fc40000410000 */
[----:B------:R-:W-:Y:S01]  /*5740*/  STL [R1+0xb0], R59 ;  /* 0x0000b03b01007387 */ /* 0x000fe20000100800 */
[----:B------:R-:W-:Y:S01]  /*5750*/  SHF.L.U32 R165, R165, 0x10, RZ ;  /* 0x00000010a5a57819 */ /* 0x000fe200000006ff */
[----:B------:R-:W-:Y:S02]  /*5760*/  FMUL.FTZ R150, R151, R150 ;  /* 0x0000009697967220 */ /* 0x000fe40000410000 */
[----:B------:R-:W-:Y:S01]  /*5770*/  STL [R1+0xb4], R60 ;  /* 0x0000b43c01007387 */ /* 0x000fe20000100800 */
[----:B------:R-:W-:-:S03]  /*5780*/  FMUL.FTZ R140, R126, R140 ;  /* 0x0000008c7e8c7220 */ /* 0x000fc60000410000 */
[----:B------:R0:W-:Y:S01]  /*5790*/  STL [R1], R46 ;  /* 0x0000002e01007387 */ /* 0x0001e20000100800 */
[----:B------:R-:W-:Y:S01]  /*57a0*/  FMUL.FTZ R165, R165, R150 ;  /* 0x00000096a5a57220 */ /* 0x000fe20000410000 */
[----:B------:R-:W-:Y:S01]  /*57b0*/  FFMA.FTZ R146, R0, R140, R8 ;  /* 0x0000008c00927223 */ /* 0x000fe20000010008 */
[----:B0-----:R-:W-:Y:S01]  /*57c0*/  FFMA.FTZ R46, R53, R143, R120 ;  /* 0x0000008f352e7223 */ /* 0x001fe20000010078 */
[----:B------:R-:W-:-:S04]  /*57d0*/  FFMA.FTZ R120, R9, R141, R7 ;  /* 0x0000008d09787223 */ /* 0x000fc80000010007 */
[----:B------:R-:W-:Y:S01]  /*57e0*/  FMUL.FTZ R150, R120, -1.4426950216293334961 ;  /* 0xbfb8aa3b78967820 */ /* 0x000fe20000410000 */
[----:B------:R-:W-:Y:S01]  /*57f0*/  FMUL.FTZ R142, R142, R145 ;  /* 0x000000918e8e7220 */ /* 0x000fe20000410000 */
[----:B------:R-:W-:Y:S01]  /*5800*/  FMUL.FTZ R145, R146, -1.4426950216293334961 ;  /* 0xbfb8aa3b92917820 */ /* 0x000fe20000410000 */
[----:B------:R-:W-:-:S03]  /*5810*/  SHF.L.U32 R53, R111, 0x10, RZ ;  /* 0x000000106f357819 */ /* 0x000fc600000006ff */
[----:B------:R-:W0:Y:S01]  /*5820*/  MUFU.EX2 R150, R150 ;  /* 0x0000009600967308 */ /* 0x000e220000000800 */
[----:B------:R-:W-:Y:S01]  /*5830*/  PRMT R164, R112, 0x7632, R164 ;  /* 0x0000763270a47816 */ /* 0x000fe200000000a4 */
[----:B------:R-:W-:-:S06]  /*5840*/  FMUL.FTZ R142, R53, R142 ;  /* 0x0000008e358e7220 */ /* 0x000fcc0000410000 */
[----:B------:R-:W1:Y:S01]  /*5850*/  MUFU.EX2 R145, R145 ;  /* 0x0000009100917308 */ /* 0x000e620000000800 */
[----:B------:R-:W-:Y:S01]  /*5860*/  SHF.L.U32 R164, R164, 0x10, RZ ;  /* 0x00000010a4a47819 */ /* 0x000fe200000006ff */
[----:B------:R-:W-:Y:S01]  /*5870*/  FMUL.FTZ R53, R9, R142 ;  /* 0x0000008e09357220 */ /* 0x000fe20000410000 */
[----:B------:R-:W-:-:S03]  /*5880*/  FMUL.FTZ R144, R6, R165 ;  /* 0x000000a506907220 */ /* 0x000fc60000410000 */
[----:B------:R-:W-:Y:S01]  /*5890*/  FADD.FTZ R164, -R54, R164 ;  /* 0x000000a436a47221 */ /* 0x000fe20000010100 */
[----:B------:R-:W-:Y:S01]  /*58a0*/  FFMA.FTZ R148, R137, R53, R148 ;  /* 0x0000003589947223 */ /* 0x000fe20000010094 */
[----:B0-----:R-:W-:Y:S02]  /*58b0*/  FADD.FTZ R150, R150, 1 ;  /* 0x3f80000096967421 */ /* 0x001fe40000010000 */
[----:B------:R-:W-:Y:S01]  /*58c0*/  FMUL.FTZ R164, R126, R164 ;  /* 0x000000a47ea47220 */ /* 0x000fe20000410000 */
[C---:B------:R-:W-:Y:S01]  /*58d0*/  FFMA.FTZ R57, R49.reuse, R144, R148 ;  /* 0x0000009031397223 */ /* 0x040fe20000010094 */
[----:B------:R-:W-:Y:S01]  /*58e0*/  FFMA.FTZ R50, R49, R165, R121 ;  /* 0x000000a531327223 */ /* 0x000fe20000010079 */
[----:B------:R-:W0:Y:S01]  /*58f0*/  MUFU.RCP R144, R150 ;  /* 0x0000009600907308 */ /* 0x000e220000001000 */
[----:B------:R-:W-:Y:S01]  /*5900*/  PRMT R49, R113, 0x7632, R49 ;  /* 0x0000763271317816 */ /* 0x000fe20000000031 */
[----:B------:R-:W-:Y:S01]  /*5910*/  FFMA.FTZ R53, R5, R164, R4 ;  /* 0x000000a405357223 */ /* 0x000fe20000010004 */
[----:B-1----:R-:W-:-:S02]  /*5920*/  FADD.FTZ R145, R145, 1 ;  /* 0x3f80000091917421 */ /* 0x002fc40000010000 */
[----:B------:R-:W-:Y:S01]  /*5930*/  SHF.L.U32 R49, R49, 0x10, RZ ;  /* 0x0000001031317819 */ /* 0x000fe200000006ff */
[----:B------:R-:W-:-:S03]  /*5940*/  FMUL.FTZ R147, R53, -1.4426950216293334961 ;  /* 0xbfb8aa3b35937820 */ /* 0x000fc60000410000 */
[----:B------:R-:W1:Y:S01]  /*5950*/  MUFU.RCP R145, R145 ;  /* 0x0000009100917308 */ /* 0x000e620000001000 */
[----:B------:R-:W-:-:S04]  /*5960*/  FADD.FTZ R49, -R54, R49 ;  /* 0x0000003136317221 */ /* 0x000fc80000010100 */
[----:B------:R-:W-:-:S03]  /*5970*/  FMUL.FTZ R151, R126, R49 ;  /* 0x000000317e977220 */ /* 0x000fc60000410000 */
[----:B------:R-:W2:Y:S01]  /*5980*/  MUFU.EX2 R147, R147 ;  /* 0x0000009300937308 */ /* 0x000ea20000000800 */
[----:B0-----:R-:W-:Y:S01]  /*5990*/  FADD.FTZ R49, -R144, 1 ;  /* 0x3f80000090317421 */ /* 0x001fe20000010100 */
[----:B------:R-:W-:-:S03]  /*59a0*/  FFMA.FTZ R148, R6, R151, R3 ;  /* 0x0000009706947223 */ /* 0x000fc60000010003 */
[----:B------:R-:W-:Y:S01]  /*59b0*/  FFMA.FTZ R120, R120, R49, 1 ;  /* 0x3f80000078787423 */ /* 0x000fe20000010031 */
[----:B------:R-:W-:Y:S01]  /*59c0*/  FMUL.FTZ R49, R148, -1.4426950216293334961 ;  /* 0xbfb8aa3b94317820 */ /* 0x000fe20000410000 */
[----:B-1----:R-:W-:-:S05]  /*59d0*/  FADD.FTZ R121, -R145, 1 ;  /* 0x3f80000091797421 */ /* 0x002fca0000010100 */
[----:B------:R-:W0:Y:S01]  /*59e0*/  MUFU.EX2 R49, R49 ;  /* 0x0000003100317308 */ /* 0x000e220000000800 */
[----:B------:R-:W-:Y:S01]  /*59f0*/  FFMA.FTZ R146, R146, R121, 1 ;  /* 0x3f80000092927423 */ /* 0x000fe20000010079 */
[----:B--2---:R-:W-:-:S06]  /*5a00*/  FADD.FTZ R121, R147, 1 ;  /* 0x3f80000093797421 */ /* 0x004fcc0000010000 */
[----:B------:R-:W1:Y:S01]  /*5a10*/  MUFU.RCP R121, R121 ;  /* 0x0000007900797308 */ /* 0x000e620000001000 */
[----:B------:R-:W-:Y:S01]  /*5a20*/  FFMA.FTZ R52, R0, R139, R52 ;  /* 0x0000008b00347223 */ /* 0x000fe20000010034 */
[----:B------:R-:W-:Y:S01]  /*5a30*/  FADD.FTZ R47, R48, R143 ;  /* 0x0000008f302f7221 */ /* 0x000fe20000010000 */
[----:B------:R-:W-:Y:S01]  /*5a40*/  FMUL.FTZ R51, R144, R120 ;  /* 0x0000007890337220 */ /* 0x000fe20000410000 */
[----:B0-----:R-:W-:Y:S01]  /*5a50*/  FADD.FTZ R49, R49, 1 ;  /* 0x3f80000031317421 */ /* 0x001fe20000010000 */
[----:B------:R-:W-:Y:S01]  /*5a60*/  FFMA.FTZ R60, R5, R143, R52 ;  /* 0x0000008f053c7223 */ /* 0x000fe20000010034 */
[C---:B------:R-:W-:Y:S02]  /*5a70*/  SHF.L.U32 R143, R114.reuse, 0x10, RZ ;  /* 0x00000010728f7819 */ /* 0x040fe400000006ff */
[----:B------:R-:W-:Y:S01]  /*5a80*/  PRMT R150, R114, 0x7632, R150 ;  /* 0x0000763272967816 */ /* 0x000fe20000000096 */
[----:B------:R-:W0:Y:S02]  /*5a90*/  MUFU.RCP R120, R49 ;  /* 0x0000003100787308 */ /* 0x000e240000001000 */
[----:B------:R-:W-:Y:S01]  /*5aa0*/  FADD.FTZ R143, -R54, R143 ;  /* 0x0000008f368f7221 */ /* 0x000fe20000010100 */
[----:B------:R-:W-:Y:S01]  /*5ab0*/  SHF.L.U32 R150, R150, 0x10, RZ ;  /* 0x0000001096967819 */ /* 0x000fe200000006ff */
[----:B-1----:R-:W-:-:S02]  /*5ac0*/  FADD.FTZ R147, -R121, 1 ;  /* 0x3f80000079937421 */ /* 0x002fc40000010100 */
[----:B------:R-:W-:Y:S02]  /*5ad0*/  FMUL.FTZ R143, R126, R143 ;  /* 0x0000008f7e8f7220 */ /* 0x000fe40000410000 */
[----:B------:R-:W-:Y:S01]  /*5ae0*/  FADD.FTZ R150, -R54, R150 ;  /* 0x0000009636967221 */ /* 0x000fe20000010100 */
[----:B------:R-:W-:Y:S01]  /*5af0*/  FFMA.FTZ R147, R53, R147, 1 ;  /* 0x3f80000035937423 */ /* 0x000fe20000010093 */
[----:B------:R-:W-:Y:S02]  /*5b00*/  SHF.L.U32 R144, R115, 0x10, RZ ;  /* 0x0000001073907819 */ /* 0x000fe400000006ff */
[----:B------:R-:W-:Y:S01]  /*5b10*/  FMUL.FTZ R150, R126, R150 ;  /* 0x000000967e967220 */ /* 0x000fe20000410000 */
[----:B------:R-:W-:Y:S01]  /*5b20*/  FMUL.FTZ R121, R121, R147 ;  /* 0x0000009379797220 */ /* 0x000fe20000410000 */
[----:B------:R-:W-:Y:S01]  /*5b30*/  FFMA.FTZ R147, R0, R143, R8 ;  /* 0x0000008f00937223 */ /* 0x000fe20000010008 */
[----:B------:R-:W-:Y:S01]  /*5b40*/  FADD.FTZ R144, -R54, R144 ;  /* 0x0000009036907221 */ /* 0x000fe20000010100 */
[----:B------:R-:W-:Y:S01]  /*5b50*/  FMUL.FTZ R145, R145, R146 ;  /* 0x0000009291917220 */ /* 0x000fe20000410000 */
[----:B------:R-:W-:Y:S01]  /*5b60*/  FFMA.FTZ R53, R5, R150, R4 ;  /* 0x0000009605357223 */ /* 0x000fe20000010004 */
[----:B------:R-:W-:Y:S01]  /*5b70*/  FMUL.FTZ R146, R147, -1.4426950216293334961 ;  /* 0xbfb8aa3b93927820 */ /* 0x000fe20000410000 */
[----:B0-----:R-:W-:Y:S01]  /*5b80*/  FADD.FTZ R48, -R120, 1 ;  /* 0x3f80000078307421 */ /* 0x001fe20000010100 */
[----:B------:R-:W-:Y:S01]  /*5b90*/  FMUL.FTZ R144, R126, R144 ;  /* 0x000000907e907220 */ /* 0x000fe20000410000 */
[----:B------:R-:W-:-:S02]  /*5ba0*/  FMUL.FTZ R49, R53, -1.4426950216293334961 ;  /* 0xbfb8aa3b35317820 */ /* 0x000fc40000410000 */
[----:B------:R-:W-:Y:S01]  /*5bb0*/  FFMA.FTZ R148, R148, R48, 1 ;  /* 0x3f80000094947423 */ /* 0x000fe20000010030 */
[----:B------:R-:W0:Y:S01]  /*5bc0*/  MUFU.EX2 R146, R146 ;  /* 0x0000009200927308 */ /* 0x000e220000000800 */
[----:B------:R-:W-:-:S04]  /*5bd0*/  FFMA.FTZ R48, R9, R144, R7 ;  /* 0x0000009009307223 */ /* 0x000fc80000010007 */
[----:B------:R-:W-:-:S03]  /*5be0*/  FMUL.FTZ R52, R48, -1.4426950216293334961 ;  /* 0xbfb8aa3b30347820 */ /* 0x000fc60000410000 */
[----:B------:R-:W1:Y:S08]  /*5bf0*/  MUFU.EX2 R49, R49 ;  /* 0x0000003100317308 */ /* 0x000e700000000800 */
[----:B------:R-:W2:Y:S01]  /*5c00*/  MUFU.EX2 R52, R52 ;  /* 0x0000003400347308 */ /* 0x000ea20000000800 */
[----:B0-----:R-:W-:Y:S01]  /*5c10*/  FADD.FTZ R146, R146, 1 ;  /* 0x3f80000092927421 */ /* 0x001fe20000010000 */
[----:B------:R-:W-:-:S06]  /*5c20*/  FMUL.FTZ R120, R120, R148 ;  /* 0x0000009478787220 */ /* 0x000fcc0000410000 */
[----:B------:R-:W0:Y:S01]  /*5c30*/  MUFU.RCP R146, R146 ;  /* 0x0000009200927308 */ /* 0x000e220000001000 */
[----:B-1----:R-:W-:Y:S01]  /*5c40*/  FADD.FTZ R49, R49, 1 ;  /* 0x3f80000031317421 */ /* 0x002fe20000010000 */
[----:B------:R-:W-:-:S06]  /*5c50*/  PRMT R148, R116, 0x7632, R148 ;  /* 0x0000763274947816 */ /* 0x000fcc0000000094 */
[----:B------:R-:W1:Y:S01]  /*5c60*/  MUFU.RCP R49, R49 ;  /* 0x0000003100317308 */ /* 0x000e620000001000 */
[----:B--2---:R-:W-:Y:S01]  /*5c70*/  FADD.FTZ R52, R52, 1 ;  /* 0x3f80000034347421 */ /* 0x004fe20000010000 */
[----:B------:R-:W-:-:S06]  /*5c80*/  SHF.L.U32 R148, R148, 0x10, RZ ;  /* 0x0000001094947819 */ /* 0x000fcc00000006ff */
[----:B------:R-:W2:Y:S01]  /*5c90*/  MUFU.RCP R52, R52 ;  /* 0x0000003400347308 */ /* 0x000ea20000001000 */
[----:B------:R-:W-:Y:S01]  /*5ca0*/  FMUL.FTZ R121, R148, R121 ;  /* 0x0000007994797220 */ /* 0x000fe20000410000 */
[----:B0-----:R-:W-:-:S04]  /*5cb0*/  FADD.FTZ R148, -R146, 1 ;  /* 0x3f80000092947421 */ /* 0x001fc80000010100 */
[----:B------:R-:W-:Y:S01]  /*5cc0*/  FFMA.FTZ R147, R147, R148, 1 ;  /* 0x3f80000093937423 */ /* 0x000fe20000010094 */
[----:B-1----:R-:W-:-:S03]  /*5cd0*/  FADD.FTZ R148, -R49, 1 ;  /* 0x3f80000031947421 */ /* 0x002fc60000010100 */
[----:B------:R-:W-:Y:S01]  /*5ce0*/  FMUL.FTZ R58, R146, R147 ;  /* 0x00000093923a7220 */ /* 0x000fe20000410000 */
[----:B------:R-:W-:Y:S01]  /*5cf0*/  FFMA.FTZ R53, R53, R148, 1 ;  /* 0x3f80000035357423 */ /* 0x000fe20000010094 */
[----:B--2---:R-:W-:-:S03]  /*5d00*/  FADD.FTZ R146, -R52, 1 ;  /* 0x3f80000034927421 */ /* 0x004fc60000010100 */
[----:B------:R-:W-:Y:S01]  /*5d10*/  FMUL.FTZ R53, R49, R53 ;  /* 0x0000003531357220 */ /* 0x000fe20000410000 */
[----:B---3--:R-:W-:Y:S01]  /*5d20*/  PRMT R49, R118, 0x7632, R49 ;  /* 0x0000763276317816 */ /* 0x008fe20000000031 */
[----:B------:R-:W-:Y:S01]  /*5d30*/  FFMA.FTZ R146, R48, R146, 1 ;  /* 0x3f80000030927423 */ /* 0x000fe20000010092 */
[----:B------:R-:W-:Y:S02]  /*5d40*/  PRMT R48, R115, 0x7632, R48 ;  /* 0x0000763273307816 */ /* 0x000fe40000000030 */
[----:B------:R-:W-:Y:S02]  /*5d50*/  SHF.L.U32 R49, R49, 0x10, RZ ;  /* 0x0000001031317819 */ /* 0x000fe400000006ff */
[----:B------:R-:W-:Y:S01]  /*5d60*/  SHF.L.U32 R48, R48, 0x10, RZ ;  /* 0x0000001030307819 */ /* 0x000fe200000006ff */
[----:B------:R-:W-:Y:S02]  /*5d70*/  FMUL.FTZ R59, R52, R146 ;  /* 0x00000092343b7220 */ /* 0x000fe40000410000 */
[----:B------:R-:W-:-:S02]  /*5d80*/  FMUL.FTZ R52, R49, R53 ;  /* 0x0000003531347220 */ /* 0x000fc40000410000 */
[----:B------:R-:W-:Y:S01]  /*5d90*/  FADD.FTZ R49, -R54, R48 ;  /* 0x0000003036317221 */ /* 0x000fe20000010100 */
[----:B------:R-:W-:-:S05]  /*5da0*/  SHF.L.U32 R48, R116, 0x10, RZ ;  /* 0x0000001074307819 */ /* 0x000fca00000006ff */
[----:B------:R-:W-:-:S04]  /*5db0*/  FMUL.FTZ R145, R48, R145 ;  /* 0x0000009130917220 */ /* 0x000fc80000410000 */
[----:B------:R-:W-:-:S04]  /*5dc0*/  FMUL.FTZ R53, R0, R145 ;  /* 0x0000009100357220 */ /* 0x000fc80000410000 */
[----:B------:R-:W-:Y:S02]  /*5dd0*/  FFMA.FTZ R53, R140, R53, R57 ;  /* 0x000000358c357223 */ /* 0x000fe40000010039 */
[----:B------:R-:W2:Y:S01]  /*5de0*/  LDL.LU R57, [R1+0x2c] ;  /* 0x00002c0001397983 */ /* 0x000ea20000300800 */
[----:B------:R-:W-:-:S04]  /*5df0*/  PRMT R148, R117, 0x7632, R148 ;  /* 0x0000763275947816 */ /* 0x000fc80000000094 */
[----:B------:R-:W-:-:S05]  /*5e00*/  SHF.L.U32 R148, R148, 0x10, RZ ;  /* 0x0000001094947819 */ /* 0x000fca00000006ff */
[----:B------:R-:W-:Y:S01]  /*5e10*/  FMUL.FTZ R120, R148, R120 ;  /* 0x0000007894787220 */ /* 0x000fe20000410000 */
[----:B------:R-:W-:Y:S01]  /*5e20*/  MOV R148, R51 ;  /* 0x0000003300947202 */ /* 0x000fe20000000f00 */
[----:B------:R-:W-:-:S04]  /*5e30*/  FMUL.FTZ R51, R126, R49 ;  /* 0x000000317e337220 */ /* 0x000fc80000410000 */
[----:B------:R-:W-:-:S04]  /*5e40*/  FFMA.FTZ R48, R6, R51, R3 ;  /* 0x0000003306307223 */ /* 0x000fc80000010003 */
[----:B------:R-:W-:-:S06]  /*5e50*/  FMUL.FTZ R49, R48, -1.4426950216293334961 ;  /* 0xbfb8aa3b30317820 */ /* 0x000fcc0000410000 */
[----:B------:R-:W0:Y:S01]  /*5e60*/  MUFU.EX2 R49, R49 ;  /* 0x0000003100317308 */ /* 0x000e220000000800 */
[----:B------:R-:W-:Y:S01]  /*5e70*/  SHF.L.U32 R146, R117, 0x10, RZ ;  /* 0x0000001075927819 */ /* 0x000fe200000006ff */
[----:B------:R-:W-:-:S04]  /*5e80*/  FMUL.FTZ R147, R5, R121 ;  /* 0x0000007905937220 */ /* 0x000fc80000410000 */
[----:B------:R-:W-:Y:S01]  /*5e90*/  FMUL.FTZ R146, R146, R148 ;  /* 0x0000009492927220 */ /* 0x000fe20000410000 */
[----:B------:R-:W-:Y:S01]  /*5ea0*/  FFMA.FTZ R53, R164, R147, R53 ;  /* 0x00000093a4357223 */ /* 0x000fe20000010035 */
[----:B------:R-:W-:Y:S02]  /*5eb0*/  SHF.L.U32 R147, R118, 0x10, RZ ;  /* 0x0000001076937819 */ /* 0x000fe400000006ff */
[----:B------:R-:W-:Y:S01]  /*5ec0*/  FMUL.FTZ R148, R9, R146 ;  /* 0x0000009209947220 */ /* 0x000fe20000410000 */
[----:B0-----:R-:W-:-:S03]  /*5ed0*/  FADD.FTZ R49, R49, 1 ;  /* 0x3f80000031317421 */ /* 0x001fc60000010000 */
[----:B------:R-:W-:Y:S01]  /*5ee0*/  FFMA.FTZ R148, R141, R148, R53 ;  /* 0x000000948d947223 */ /* 0x000fe20000010035 */
[----:B------:R-:W-:Y:S01]  /*5ef0*/  FMUL.FTZ R53, R6, R120 ;  /* 0x0000007806357220 */ /* 0x000fe20000410000 */
[----:B------:R-:W-:Y:S01]  /*5f00*/  FMUL.FTZ R147, R147, R58 ;  /* 0x0000003a93937220 */ /* 0x000fe20000410000 */
[----:B------:R-:W0:Y:S02]  /*5f10*/  MUFU.RCP R49, R49 ;  /* 0x0000003100317308 */ /* 0x000e240000001000 */
[----:B------:R-:W-:Y:S01]  /*5f20*/  FFMA.FTZ R53, R151, R53, R148 ;  /* 0x0000003597357223 */ /* 0x000fe20000010094 */
[----:B------:R-:W-:-:S04]  /*5f30*/  FMUL.FTZ R148, R0, R147 ;  /* 0x0000009300947220 */ /* 0x000fc80000410000 */
[----:B------:R-:W-:Y:S01]  /*5f40*/  FFMA.FTZ R148, R143, R148, R53 ;  /* 0x000000948f947223 */ /* 0x000fe20000010035 */
[----:B------:R-:W-:-:S04]  /*5f50*/  FMUL.FTZ R53, R5, R52 ;  /* 0x0000003405357220 */ /* 0x000fc80000410000 */
[----:B------:R-:W-:Y:S01]  /*5f60*/  FFMA.FTZ R58, R150, R53, R148 ;  /* 0x00000035963a7223 */ /* 0x000fe20000010094 */
[----:B------:R-:W-:Y:S02]  /*5f70*/  FFMA.FTZ R148, R9, R142, R60 ;  /* 0x0000008e09947223 */ /* 0x000fe4000001003c */
[----:B------:R1:W5:Y:S01]  /*5f80*/  LDL.LU R60, [R1+0xb4] ;  /* 0x0000b400013c7983 */ /* 0x0003620000300800 */
[----:B0-----:R-:W-:Y:S01]  /*5f90*/  FADD.FTZ R53, -R49, 1 ;  /* 0x3f80000031357421 */ /* 0x001fe20000010100 */
[----:B------:R-:W-:-:S03]  /*5fa0*/  FFMA.FTZ R148, R6, R165, R148 ;  /* 0x000000a506947223 */ /* 0x000fc60000010094 */
[----:B------:R-:W-:-:S04]  /*5fb0*/  FFMA.FTZ R53, R48, R53, 1 ;  /* 0x3f80000030357423 */ /* 0x000fc80000010035 */
[----:B------:R-:W-:Y:S01]  /*5fc0*/  FMUL.FTZ R48, R49, R53 ;  /* 0x0000003531307220 */ /* 0x000fe20000410000 */
[----:B------:R-:W-:-:S04]  /*5fd0*/  FFMA.FTZ R49, R0, R145, R148 ;  /* 0x0000009100317223 */ /* 0x000fc80000010094 */
[----:B------:R-:W-:Y:S01]  /*5fe0*/  FFMA.FTZ R49, R5, R121, R49 ;  /* 0x0000007905317223 */ /* 0x000fe20000010031 */
[----:B------:R-:W-:-:S03]  /*5ff0*/  PRMT R53, R119, 0x7632, R53 ;  /* 0x0000763277357816 */ /* 0x000fc60000000035 */
[----:B------:R-:W-:Y:S01]  /*6000*/  FFMA.FTZ R49, R9, R146, R49 ;  /* 0x0000009209317223 */ /* 0x000fe20000010031 */
[----:B------:R-:W-:Y:S02]  /*6010*/  SHF.L.U32 R148, R119, 0x10, RZ ;  /* 0x0000001077947819 */ /* 0x000fe400000006ff */
[----:B------:R-:W-:Y:S01]  /*6020*/  SHF.L.U32 R53, R53, 0x10, RZ ;  /* 0x0000001035357819 */ /* 0x000fe200000006ff */
[----:B------:R-:W-:Y:S02]  /*6030*/  FFMA.FTZ R49, R6, R120, R49 ;  /* 0x0000007806317223 */ /* 0x000fe40000010031 */
[----:B------:R-:W-:Y:S02]  /*6040*/  FMUL.FTZ R148, R148, R59 ;  /* 0x0000003b94947220 */ /* 0x000fe40000410000 */
[----:B------:R-:W-:Y:S01]  /*6050*/  FFMA.FTZ R49, R0, R147, R49 ;  /* 0x0000009300317223 */ /* 0x000fe20000010031 */
[----:B------:R-:W-:Y:S01]  /*6060*/  FMUL.FTZ R53, R53, R48 ;  /* 0x0000003035357220 */ /* 0x000fe20000410000 */
[----:B------:R-:W-:Y:S01]  /*6070*/  FMUL.FTZ R48, R9, R148 ;  /* 0x0000009409307220 */ /* 0x000fe20000410000 */
[----:B------:R1:W5:Y:S01]  /*6080*/  LDL.LU R59, [R1+0xb0] ;  /* 0x0000b000013b7983 */ /* 0x0003620000300800 */
[----:B------:R-:W-:-:S02]  /*6090*/  FFMA.FTZ R49, R5, R52, R49 ;  /* 0x0000003405317223 */ /* 0x000fc40000010031 */
[----:B------:R-:W-:Y:S02]  /*60a0*/  FFMA.FTZ R48, R144, R48, R58 ;  /* 0x0000003090307223 */ /* 0x000fe4000001003a */
[----:B------:R-:W-:Y:S01]  /*60b0*/  FFMA.FTZ R58, R9, R148, R49 ;  /* 0x00000094093a7223 */ /* 0x000fe20000010031 */
[----:B------:R-:W-:-:S04]  /*60c0*/  FMUL.FTZ R49, R6, R53 ;  /* 0x0000003506317220 */ /* 0x000fc80000410000 */
[----:B------:R-:W-:Y:S01]  /*60d0*/  FFMA.FTZ R49, R51, R49, R48 ;  /* 0x0000003133317223 */ /* 0x000fe20000010030 */
[----:B------:R-:W-:Y:S01]  /*60e0*/  FFMA.FTZ R48, R6, R53, R58 ;  /* 0x0000003506307223 */ /* 0x000fe2000001003a */
[----:B------:R-:W-:Y:S01]  /*60f0*/  FADD.FTZ R165, R56, R165 ;  /* 0x000000a538a57221 */ /* 0x000fe20000010000 */
[----:B------:R1:W5:Y:S01]  /*6100*/  LDL.LU R58, [R1+0xac] ;  /* 0x0000ac00013a7983 */ /* 0x0003620000300800 */
[----:B------:R-:W-:-:S03]  /*6110*/  FFMA.FTZ R151, R151, R120, R50 ;  /* 0x0000007897977223 */ /* 0x000fc60000010032 */
[----:B--2---:R0:W-:Y:S02]  /*6120*/  STS.64 [R57], R48 ;  /* 0x0000003039007388 */ /* 0x0041e40000000a00 */
[----:B0-----:R-:W-:Y:S01]  /*6130*/  FFMA.FTZ R48, R164, R121, R46 ;  /* 0x00000079a4307223 */ /* 0x001fe2000001002e */
[----:B------:R-:W-:Y:S01]  /*6140*/  FADD.FTZ R49, R47, R121 ;  /* 0x000000792f317221 */ /* 0x000fe20000010000 */
[----:B------:R1:W5:Y:S02]  /*6150*/  LDL.LU R57, [R1+0xa8] ;  /* 0x0000a80001397983 */ /* 0x0003640000300800 */
[----:B------:R-:W-:Y:S02]  /*6160*/  FFMA.FTZ R48, R150, R52, R48 ;  /* 0x0000003496307223 */ /* 0x000fe40000010030 */
[----:B------:R1:W5:Y:S01]  /*6170*/  LDL.LU R56, [R1+0xa4] ;  /* 0x0000a40001387983 */ /* 0x0003620000300800 */
[----:B------:R-:W-:Y:S01]  /*6180*/  FADD.FTZ R49, R49, R52 ;  /* 0x0000003431317221 */ /* 0x000fe20000010000 */
[----:B------:R-:W-:-:S02]  /*6190*/  FFMA.FTZ R52, R51, R53, R151 ;  /* 0x0000003533347223 */ /* 0x000fc40000010097 */
[----:B------:R-:W2:Y:S04]  /*61a0*/  LDL.LU R46, [R1+0xa0] ;  /* 0x0000a000012e7983 */ /* 0x000ea80000300800 */
[----:B------:R-:W3:Y:S04]  /*61b0*/  LDL.LU R47, [R1+0x9c] ;  /* 0x00009c00012f7983 */ /* 0x000ee80000300800 */
[----:B------:R-:W4:Y:S04]  /*61c0*/  LDL.LU R50, [R1+0x98] ;  /* 0x0000980001327983 */ /* 0x000f280000300800 */
[----:B------:R-:W4:Y:S01]  /*61d0*/  LDL.LU R51, [R1+0x90] ;  /* 0x0000900001337983 */ /* 0x000f220000300800 */
[----:B------:R-:W-:-:S02]  /*61e0*/  FADD.FTZ R120, R165, R120 ;  /* 0x00000078a5787221 */ /* 0x000fc40000010000 */
[----:B------:R-:W0:Y:S01]  /*61f0*/  S2R R165, SR_TID.X ;  /* 0x0000000000a57919 */ /* 0x000e220000002100 */
[----:B------:R-:W-:Y:S02]  /*6200*/  UIADD3.X UR11, URZ, UR5, URZ, UP0, !UPT ;  /* 0x000000053f0b7290 */ /* 0x000fe400087fe43f */
[----:B------:R-:W-:-:S04]  /*6210*/  UISETP.GE.U32.AND UP0, UPT, UR10, UR16, UPT ;  /* 0x000000100a00728c */ /* 0x000fc8000bf06070 */
[----:B------:R-:W-:Y:S01]  /*6220*/  UISETP.GE.AND.EX UP0, UPT, UR11, UR17, UPT, UP0 ;  /* 0x000000110b00728c */ /* 0x000fe2000bf06300 */
[----:B------:R-:W-:Y:S05]  /*6230*/  BAR.SYNC.DEFER_BLOCKING 0x0 ;  /* 0x0000000000007b1d */ /* 0x000fea0000010000 */
[----:B------:R-:W-:Y:S01]  /*6240*/  PLOP3.LUT P0, PT, PT, PT, UP0, 0x80, 0x0 ;  /* 0x000000000000781c */ /* 0x000fe20003f0f008 */
[----:B------:R-:W-:Y:S01]  /*6250*/  FADD.FTZ R53, R120, R53 ;  /* 0x0000003578357221 */ /* 0x000fe20000010000 */
[----:B0-----:R-:W-:Y:S01]  /*6260*/  ISETP.GT.U32.AND P1, PT, R165, 0x3f, PT ;  /* 0x0000003fa500780c */ /* 0x001fe20003f24070 */
[----:B--2---:R-:W-:Y:S01]  /*6270*/  FFMA.FTZ R46, R2, R122, R46 ;  /* 0x0000007a022e7223 */ /* 0x004fe2000001002e */
[----:B---3--:R-:W-:Y:S01]  /*6280*/  FADD.FTZ R47, R122, R47 ;  /* 0x0000002f7a2f7221 */ /* 0x008fe20000010000 */
[----:B----4-:R-:W-:Y:S01]  /*6290*/  FFMA.FTZ R50, R125, R55, R50 ;  /* 0x000000377d327223 */ /* 0x010fe20000010032 */
[----:B------:R-:W-:Y:S01]  /*62a0*/  FADD.FTZ R51, R55, R51 ;  /* 0x0000003337337221 */ /* 0x000fe20000010000 */
        /* <DEDUP_REMOVED lines=60> */
[----:B-1----:R-:W-:Y:S06]  /*6670*/  @!P0 BRA `(.L_x_1509) ;  /* 0x0000000000b48947 */ /* 0x002fec0003800000 */
[----:B------:R0:W-:Y:S04]  /*6680*/  STL [R1+0x9c], R3 ;  /* 0x00009c0301007387 */ /* 0x0001e80000100800 */
[----:B------:R-:W-:Y:S04]  /*6690*/  STL [R1+0x98], R2 ;  /* 0x0000980201007387 */ /* 0x000fe80000100800 */
[----:B------:R1:W-:Y:S01]  /*66a0*/  STL [R1+0x90], R0 ;  /* 0x0000900001007387 */ /* 0x0003e20000100800 */
[----:B0-----:R-:W0:Y:S03]  /*66b0*/  S2R R3, SR_TID.X ;  /* 0x0000000000037919 */ /* 0x001e260000002100 */
[----:B------:R-:W2:Y:S04]  /*66c0*/  LDL R150, [R1+0x7c] ;  /* 0x00007c0001967983 */ /* 0x000ea80000100800 */
[----:B-1----:R-:W3:Y:S04]  /*66d0*/  LDL R0, [R1+0x88] ;  /* 0x0000880001007983 */ /* 0x002ee80000100800 */
[----:B------:R-:W4:Y:S04]  /*66e0*/  LDL R151, [R1+0x80] ;  /* 0x0000800001977983 */ /* 0x000f280000100800 */
[----:B------:R-:W4:Y:S01]  /*66f0*/  LDL R121, [R1+0x78] ;  /* 0x0000780001797983 */ /* 0x000f220000100800 */
[----:B0-----:R-:W-:-:S02]  /*6700*/  SHF.L.U32 R2, R3, 0x1, RZ ;  /* 0x0000000103027819 */ /* 0x001fc400000006ff */
[----:B------:R-:W-:Y:S02]  /*6710*/  LEA R120, R3, UR9, 0x5 ;  /* 0x0000000903787c11 */ /* 0x000fe4000f8e28ff */
[----:B------:R-:W-:Y:S02]  /*6720*/  LOP3.LUT R2, R2, 0x18, RZ, 0xc0, !PT ;  /* 0x0000001802027812 */ /* 0x000fe400078ec0ff */
[----:B------:R-:W-:Y:S02]  /*6730*/  SHF.R.S32.HI R164, RZ, 0x1f, R3 ;  /* 0x0000001fffa47819 */ /* 0x000fe40000011403 */
[----:B------:R-:W-:Y:S02]  /*6740*/  IADD3 R120, R120, R2, RZ ;  /* 0x0000000278787210 */ /* 0x000fe40007ffe0ff */
[----:B------:R-:W-:Y:S02]  /*6750*/  LEA.HI R164, R164, R3, RZ, 0x2 ;  /* 0x00000003a4a47211 */ /* 0x000fe400078f10ff */
[----:B------:R0:W5:Y:S04]  /*6760*/  LDL.LU R3, [R1+0x9c] ;  /* 0x00009c0001037983 */ /* 0x0001680000300800 */
[----:B------:R0:W5:Y:S04]  /*6770*/  LDL.LU R2, [R1+0x98] ;  /* 0x0000980001027983 */ /* 0x0001680000300800 */
[----:B------:R1:W-:Y:S04]  /*6780*/  STS.64 [R120], R46 ;  /* 0x0000002e78007388 */ /* 0x0003e80000000a00 */
[----:B-1----:R-:W4:Y:S01]  /*6790*/  LDL R120, [R1+0x84] ;  /* 0x0000840001787983 */ /* 0x002f220000100800 */
[----:B------:R-:W-:-:S04]  /*67a0*/  SHF.R.S32.HI R164, RZ, 0x2, R164 ;  /* 0x00000002ffa47819 */ /* 0x000fc800000114a4 */
[----:B------:R-:W-:Y:S01]  /*67b0*/  LEA R164, R164, UR9, 0x5 ;  /* 0x00000009a4a47c11 */ /* 0x000fe2000f8e28ff */
[----:B---3--:R1:W-:Y:S03]  /*67c0*/  STS.64 [R0], R48 ;  /* 0x0000003000007388 */ /* 0x0083e60000000a00 */
[-C--:B--2---:R-:W-:Y:S01]  /*67d0*/  LEA R150, R150, R164.reuse, 0x3 ;  /* 0x000000a496967211 */ /* 0x084fe200078e18ff */
[----:B-1----:R0:W5:Y:S04]  /*67e0*/  LDL.LU R0, [R1+0x90] ;  /* 0x0000900001007983 */ /* 0x0021680000300800 */
[----:B----4-:R1:W-:Y:S04]  /*67f0*/  STS.64 [R120], R50 ;  /* 0x0000003278007388 */ /* 0x0103e80000000a00 */
[----:B------:R-:W-:Y:S01]  /*6800*/  STS.64 [R151], R52 ;  /* 0x0000003497007388 */ /* 0x000fe20000000a00 */
[----:B------:R-:W-:Y:S01]  /*6810*/  BAR.SYNC.DEFER_BLOCKING 0x0 ;  /* 0x0000000000007b1d */ /* 0x000fe20000010000 */
[----:B-1----:R-:W-:-:S05]  /*6820*/  LEA R120, R121, R164, 0x3 ;  /* 0x000000a479787211 */ /* 0x002fca00078e18ff */
        /* <DEDUP_REMOVED lines=12> */
[----:B--2---:R-:W-:-:S06]  /*68f0*/  LEA R120, R120, R164, 0x3 ;  /* 0x000000a478787211 */ /* 0x004fcc00078e18ff */
[----:B------:R-:W1:Y:S02]  /*6900*/  LDS.64 R120, [R120+0x1e00] ;  /* 0x001e000078787984 */ /* 0x000e640000000a00 */
[----:B-1----:R-:W-:Y:S01]  /*6910*/  FADD.FTZ R121, R151, R121 ;  /* 0x0000007997797221 */ /* 0x002fe20000010000 */
[----:B------:R-:W-:Y:S02]  /*6920*/  FADD.FTZ R120, R150, R120 ;  /* 0x0000007896787221 */ /* 0x000fe40000010000 */
[----:B------:R-:W2:Y:S04]  /*6930*/  LDL.64 R150, [R1+0x58] ;  /* 0x0000580001967983 */ /* 0x000ea80000100a00 */
[----:B--2---:R0:W-:Y:S02]  /*6940*/  STG.E.64 desc[UR14][R150.64+0x9000], R120 ;  /* 0x0090007896007986 */ /* 0x0041e4000c101b0e */
.L_x_1509:
        /* <DEDUP_REMOVED lines=23> */
.L_x_1511:
[----:B------:R-:W-:Y:S05]  /*6ac0*/  BSYNC B0 ;  /* 0x0000000000007941 */ /* 0x000fea0003800000 */
.L_x_1510:
[----:B------:R-:W-:Y:S01]  /*6ad0*/  LOP3.LUT P1, RZ, R165, 0xffffffc3, RZ, 0xc0, !PT ;  /* 0xffffffc3a5ff7812 */ /* 0x000fe2000782c0ff */
[----:B------:R-:W0:Y:S04]  /*6ae0*/  SHFL.BFLY PT, R151, R121, 0x2, 0x1f ;  /* 0x0c401f0079977f89 */ /* 0x000e2800000e0000 */
[----:B-----5:R1:W-:Y:S04]  /*6af0*/  STL.64 [R1+0x98], R2 ;  /* 0x0000980201007387 */ /* 0x0203e80000100a00 */
[----:B------:R-:W2:Y:S04]  /*6b00*/  SHFL.BFLY PT, R164, R120, 0x2, 0x1f ;  /* 0x0c401f0078a47f89 */ /* 0x000ea800000e0000 */
[----:B------:R-:W3:Y:S08]  /*6b10*/  @!P1 LDC R150, c[0x0][0x10] ;  /* 0x00000400ff969b82 */ /* 0x000ef00000000800 */
[----:B-1----:R-:W1:Y:S01]  /*6b20*/  @!P1 LDC.64 R2, c[0x0][0x260] ;  /* 0x00009800ff029b82 */ /* 0x002e620000000a00 */
[----:B0-----:R-:W-:Y:S01]  /*6b30*/  FADD.FTZ R121, R151, R121 ;  /* 0x0000007997797221 */ /* 0x001fe20000010000 */
[----:B------:R-:W-:Y:S01]  /*6b40*/  MOV R151, UR4 ;  /* 0x0000000400977c02 */ /* 0x000fe20008000f00 */
[----:B--2---:R-:W-:-:S03]  /*6b50*/  FADD.FTZ R120, R164, R120 ;  /* 0x00000078a4787221 */ /* 0x004fc60000010000 */
[----:B------:R-:W-:Y:S01]  /*6b60*/  SHFL.BFLY PT, R164, R121, 0x1, 0x1f ;  /* 0x0c201f0079a47f89 */ /* 0x000fe200000e0000 */
[----:B---3--:R-:W-:-:S03]  /*6b70*/  @!P1 IMAD R150, R150, R151, UR8 ;  /* 0x0000000896969e24 */ /* 0x008fc6000f8e0297 */
[----:B------:R-:W2:Y:S04]  /*6b80*/  LDL R151, [R1+0x8c] ;  /* 0x00008c0001977983 */ /* 0x000ea80000100800 */
[----:B------:R-:W0:Y:S01]  /*6b90*/  SHFL.BFLY PT, R165, R120, 0x1, 0x1f ;  /* 0x0c201f0078a57f89 */ /* 0x000e2200000e0000 */
[----:B------:R-:W-:-:S04]  /*6ba0*/  UISETP.GE.U32.AND UP0, UPT, UR10, UR16, UPT ;  /* 0x000000100a00728c */ /* 0x000fc8000bf06070 */
[----:B------:R-:W-:Y:S01]  /*6bb0*/  UISETP.GE.AND.EX UP0, UPT, UR11, UR17, UPT, UP0 ;  /* 0x000000110b00728c */ /* 0x000fe2000bf06300 */
[----:B--2---:R-:W-:-:S04]  /*6bc0*/  @!P1 LEA R150, R150, R151, 0x8 ;  /* 0x0000009796969211 */ /* 0x004fc800078e40ff */
[----:B------:R-:W-:-:S05]  /*6bd0*/  @!P1 SHF.L.U32 R150, R150, 0x1, RZ ;  /* 0x0000000196969819 */ /* 0x000fca00000006ff */
[----:B-1----:R-:W-:Y:S02]  /*6be0*/  @!P1 IMAD.WIDE.U32 R150, R150, 0x4, R2 ;  /* 0x0000000496969825 */ /* 0x002fe400078e0002 */
[----:B------:R1:W5:Y:S02]  /*6bf0*/  LDL.LU.64 R2, [R1+0x98] ;  /* 0x0000980001027983 */ /* 0x0003640000300a00 */
[----:B0-----:R-:W-:Y:S01]  /*6c00*/  FADD.FTZ R120, R120, R165 ;  /* 0x000000a578787221 */ /* 0x001fe20000010000 */
[----:B------:R-:W-:-:S05]  /*6c10*/  FADD.FTZ R121, R121, R164 ;  /* 0x000000a479797221 */ /* 0x000fca0000010000 */
[----:B------:R0:W-:Y:S01]  /*6c20*/  @!P1 STG.E.64 desc[UR14][R150.64], R120 ;  /* 0x0000007896009986 */ /* 0x0001e2000c101b0e */
[----:B------:R-:W-:Y:S02]  /*6c30*/  PLOP3.LUT P1, PT, PT, PT, UP0, 0x80, 0x0 ;  /* 0x000000000000781c */ /* 0x000fe40003f2f008 */
        /* <DEDUP_REMOVED lines=61> */
[----:B0-----:R-:W-:Y:S02]  /*7010*/  PRMT R120, R117, 0x7632, R120 ;  /* 0x0000763275787816 */ /* 0x001fe40000000078 */
[----:B------:R-:W-:Y:S02]  /*7020*/  PRMT R121, R118, 0x7632, R121 ;  /* 0x0000763276797816 */ /* 0x000fe40000000079 */
[----:B------:R-:W-:Y:S01]  /*7030*/  PRMT R150, R119, 0x7632, R150 ;  /* 0x0000763277967816 */ /* 0x000fe20000000096 */
[----:B-1----:R-:W-:Y:S06]  /*7040*/  @P1 BRA `(.L_x_1512) ;  /* 0x0000000000601947 */ /* 0x002fec0003800000 */
[----:B------:R-:W0:Y:S01]  /*7050*/  S2R R165, SR_TID.X ;  /* 0x0000000000a57919 */ /* 0x000e220000002100 */
[----:B------:R-:W-:Y:S01]  /*7060*/  BAR.SYNC.DEFER_BLOCKING 0x0 ;  /* 0x0000000000007b1d */ /* 0x000fe20000010000 */
[----:B0-----:R-:W-:-:S13]  /*7070*/  ISETP.NE.AND P1, PT, R165, RZ, PT ;  /* 0x000000ffa500720c */ /* 0x001fda0003f25270 */
[----:B------:R-:W-:Y:S05]  /*7080*/  @P1 BRA `(.L_x_1513) ;  /* 0x0000000000441947 */ /* 0x000fea0003800000 */
[----:B------:R-:W-:Y:S02]  /*7090*/  ISETP.NE.AND P1, PT, RZ, UR20, PT ;  /* 0x00000014ff007c0c */ /* 0x000fe4000bf25270 */
[----:B------:R-:W-:Y:S02]  /*70a0*/  MOV R116, 0x7ffffff1 ;  /* 0x7ffffff100747802 */ /* 0x000fe40000000f00 */
[----:B------:R-:W-:Y:S02]  /*70b0*/  MOV R56, UR6 ;  /* 0x0000000600387c02 */ /* 0x000fe40008000f00 */
[----:B------:R-:W-:Y:S02]  /*70c0*/  SEL R116, R116, 0x1, !P1 ;  /* 0x0000000174747807 */ /* 0x000fe40004800000 */
[----:B------:R-:W-:Y:S01]  /*70d0*/  MOV R57, UR7 ;  /* 0x0000000700397c02 */ /* 0x000fe20008000f00 */
[----:B------:R-:W-:Y:S06]  /*70e0*/  MEMBAR.ALL.GPU ;  /* 0x0000000000007992 */ /* 0x000fec000000a000 */
[----:B------:R-:W-:-:S00]  /*70f0*/  ERRBAR ;  /* 0x00000000000079ab */ /* 0x000fc00000000000 */
[----:B------:R-:W-:Y:S06]  /*7100*/  CGAERRBAR ;  /* 0x00000000000075ab */ /* 0x000fec0000000000 */
[----:B------:R0:W5:Y:S02]  /*7110*/  ATOM.E.ADD.STRONG.GPU PT, R116, desc[UR14][R56.64], R116 ;  /* 0x000000743874798a */ /* 0x00016400081ee1ce */
.L_x_1514:
        /* <DEDUP_REMOVED lines=8> */
.L_x_1513:
[----:B------:R-:W-:Y:S05]  /*71a0*/  WARPSYNC.ALL ;  /* 0x0000000000007948 */ /* 0x000fea0003800000 */
[----:B------:R-:W-:Y:S06]  /*71b0*/  BAR.SYNC.DEFER_BLOCKING 0x0 ;  /* 0x0000000000007b1d */ /* 0x000fec0000010000 */
[----:B------:R-:W-:Y:S05]  /*71c0*/  BRA `(.L_x_1515) ;  /* 0x0000000000547947 */ /* 0x000fea0003800000 */
.L_x_1512:
        /* <DEDUP_REMOVED lines=11> */
.L_x_1517:
        /* <DEDUP_REMOVED lines=8> */
.L_x_1516:
[----:B------:R-:W-:Y:S05]  /*7300*/  WARPSYNC.ALL ;  /* 0x0000000000007948 */ /* 0x000fea0003800000 */
[----:B------:R-:W-:Y:S06]  /*7310*/  BAR.SYNC.DEFER_BLOCKING 0x0 ;  /* 0x0000000000007b1d */ /* 0x000fec0000010000 */
.L_x_1515:
[----:B------:R-:W0:Y:S01]  /*7320*/  S2R R164, SR_TID.X ;  /* 0x0000000000a47919 */ /* 0x000e220000002100 */
[----:B------:R-:W2:Y:S01]  /*7330*/  LDL R151, [R1+0x50] ;  /* 0x0000500001977983 */ /* 0x000ea20000100800 */
[----:B------:R-:W1:Y:S01]  /*7340*/  S2UR UR13, SR_CgaCtaId ;  /* 0x00000000000d79c3 */ /* 0x000e620000008800 */
[----:B------:R-:W-:Y:S01]  /*7350*/  SHF.L.U32 R114, R114, 0x10, RZ ;  /* 0x0000001072727819 */ /* 0x000fe200000006ff */
[----:B------:R-:W-:Y:S01]  /*7360*/  ULDC.64 UR22, c[0x0][0x210] ;  /* 0x0000840000167ab9 */ /* 0x000fe20000000a00 */
[----:B0-----:R-:W-:-:S13]  /*7370*/  ISETP.GT.U32.AND P1, PT, R164, 0xff, PT ;  /* 0x000000ffa400780c */ /* 0x001fda0003f24070 */
[----:B------:R-:W-:Y:S01]  /*7380*/  VOTEU.ALL UP0, P1 ;  /* 0x00000000003f7886 */ /* 0x000fe20000800000 */
[C---:B------:R-:W-:Y:S02]  /*7390*/  @!P1 LOP3.LUT R56, R164.reuse, 0x7ffffff0, RZ, 0xc0, !PT ;  /* 0x7ffffff0a4389812 */ /* 0x040fe400078ec0ff */
[----:B------:R-:W-:Y:S02]  /*73a0*/  @!P1 LOP3.LUT R116, R164, 0xf, RZ, 0xc0, !PT ;  /* 0x0000000fa4749812 */ /* 0x000fe400078ec0ff */
[----:B------:R-:W-:Y:S02]  /*73b0*/  @!UP0 ULDC UR5, c[0x0][0x10] ;  /* 0x0000040000058ab9 */ /* 0x000fe40000000800 */
[----:B------:R-:W-:-:S06]  /*73c0*/  @!UP0 UIMAD UR5, UR5, UR4, UR8 ;  /* 0x00000004050582a4 */ /* 0x000fcc000f8e0208 */
[----:B------:R-:W-:-:S04]  /*73d0*/  MOV R57, UR5 ;  /* 0x0000000500397c02 */ /* 0x000fc80008000f00 */
[----:B------:R-:W-:-:S04]  /*73e0*/  @!P1 LEA R56, R57, R56, 0x8 ;  /* 0x0000003839389211 */ /* 0x000fc800078e40ff */
[----:B------:R-:W-:Y:S02]  /*73f0*/  @!P1 IADD3 R116, R56, R116, RZ ;  /* 0x0000007438749210 */ /* 0x000fe40007ffe0ff */
[----:B------:R-:W0:Y:S02]  /*7400*/  @!P1 LDC.64 R56, c[0x0][0x260] ;  /* 0x00009800ff389b82 */ /* 0x000e240000000a00 */
[----:B------:R-:W-:-:S05]  /*7410*/  @!P1 SHF.L.U32 R116, R116, 0x1, RZ ;  /* 0x0000000174749819 */ /* 0x000fca00000006ff */
[----:B0-----:R-:W-:-:S06]  /*7420*/  @!P1 IMAD.WIDE.U32 R56, R116, 0x4, R56 ;  /* 0x0000000474389825 */ /* 0x001fcc00078e0038 */
[----:B------:R-:W3:Y:S01]  /*7430*/  @!P1 LDG.E.64 R56, desc[UR14][R56.64] ;  /* 0x0000000e38389981 */ /* 0x000ee2000c1e1b00 */
[----:B------:R-:W-:Y:S01]  /*7440*/  HFMA2.MMA R116, -RZ, RZ, 0, 0 ;  /* 0x00000000ff747435 */ /* 0x000fe200000001ff */
[----:B------:R-:W-:Y:S01]  /*7450*/  UMOV UR5, 0x400 ;  /* 0x0000040000057882 */ /* 0x000fe20000000000 */
[----:B------:R-:W-:Y:S01]  /*7460*/  FADD.FTZ R114, -R54, R114 ;  /* 0x0000007236727221 */ /* 0x000fe20000010100 */
[----:B------:R-:W-:Y:S01]  /*7470*/  UIADD3 UR5, UR5, 0x3480, URZ ;  /* 0x0000348005057890 */ /* 0x000fe2000fffe03f */
[----:B------:R-:W-:Y:S02]  /*7480*/  SHF.L.U32 R115, R115, 0x10, RZ ;  /* 0x0000001073737819 */ /* 0x000fe400000006ff */
[----:B------:R-:W-:Y:S01]  /*7490*/  FMUL.FTZ R114, R126, R114 ;  /* 0x000000727e727220 */ /* 0x000fe20000410000 */
[----:B-1----:R-:W-:Y:S01]  /*74a0*/  ULEA UR5, UR13, UR5, 0x18 ;  /* 0x000000050d057291 */ /* 0x002fe2000f8ec03f */
[----:B---3--:R-:W-:Y:S01]  /*74b0*/  @!P1 FADD.FTZ R116, RZ, R56 ;  /* 0x00000038ff749221 */ /* 0x008fe20000010000 */
[----:B------:R-:W-:Y:S01]  /*74c0*/  MOV R56, RZ ;  /* 0x000000ff00387202 */ /* 0x000fe20000000f00 */
[----:B------:R-:W-:Y:S01]  /*74d0*/  @!P1 FADD.FTZ R56, RZ, R57 ;  /* 0x00000039ff389221 */ /* 0x000fe20000010000 */
[----:B------:R-:W-:-:S02]  /*74e0*/  LOP3.LUT P1, RZ, R164, 0xffffff0f, RZ, 0xc0, !PT ;  /* 0xffffff0fa4ff7812 */ /* 0x000fc4000782c0ff */
        /* <DEDUP_REMOVED lines=15> */
[----:B------:R-:W-:Y:S01]  /*75e0*/  @!P1 FMUL.FTZ R56, R56, 4.8828125727595761418e-05 ;  /* 0x384ccccd38389820 */ /* 0x000fe20000410000 */
[----:B0-----:R-:W-:Y:S01]  /*75f0*/  FADD.FTZ R57, R57, R116 ;  /* 0x0000007439397221 */ /* 0x001fe20000010000 */
[----:B------:R-:W-:Y:S02]  /*7600*/  @!P1 SHF.R.U32.HI R116, RZ, 0x1, R164 ;  /* 0x00000001ff749819 */ /* 0x000fe400000116a4 */
[----:B------:R-:W-:Y:S01]  /*7610*/  SHF.L.U32 R58, R58, 0x10, RZ ;  /* 0x000000103a3a7819 */ /* 0x000fe200000006ff */
[----:B------:R-:W-:Y:S01]  /*7620*/  @!P1 FMUL.FTZ R57, R57, 4.8828125727595761418e-05 ;  /* 0x384ccccd39399820 */ /* 0x000fe20000410000 */
[----:B------:R-:W-:Y:S01]  /*7630*/  @!P1 LOP3.LUT R116, R116, 0x7ffffff8, RZ, 0xc0, !PT ;  /* 0x7ffffff874749812 */ /* 0x000fe200078ec0ff */
[----:B------:R-:W3:Y:S04]  /*7640*/  LDL.LU R164, [R1+0x48] ;  /* 0x0000480001a47983 */ /* 0x000ee80000300800 */
[----:B------:R0:W-:Y:S02]  /*7650*/  @!P1 STS.64 [R116+UR5], R56 ;  /* 0x0000003874009988 */ /* 0x0001e40008000a05 */
[----:B0-----:R-:W-:-:S04]  /*7660*/  FFMA.FTZ R56, R5, R114, R4 ;  /* 0x0000007205387223 */ /* 0x001fc80000010004 */
[----:B------:R-:W-:-:S06]  /*7670*/  FMUL.FTZ R57, R56, -1.4426950216293334961 ;  /* 0xbfb8aa3b38397820 */ /* 0x000fcc0000410000 */
[----:B------:R-:W0:Y:S02]  /*7680*/  MUFU.EX2 R57, R57 ;  /* 0x0000003900397308 */ /* 0x000e240000000800 */
[----:B0-----:R-:W-:-:S06]  /*7690*/  FADD.FTZ R57, R57, 1 ;  /* 0x3f80000039397421 */ /* 0x001fcc0000010000 */
[----:B------:R-:W0:Y:S02]  /*76a0*/  MUFU.RCP R57, R57 ;  /* 0x0000003900397308 */ /* 0x000e240000001000 */
[----:B0-----:R-:W-:-:S04]  /*76b0*/  FADD.FTZ R116, -R57, 1 ;  /* 0x3f80000039747421 */ /* 0x001fc80000010100 */
[----:B------:R-:W-:Y:S01]  /*76c0*/  FFMA.FTZ R116, R56, R116, 1 ;  /* 0x3f80000038747423 */ /* 0x000fe20000010074 */
[----:B--2---:R-:W-:Y:S02]  /*76d0*/  LEA R56, R151, UR5, 0x3 ;  /* 0x0000000597387c11 */ /* 0x004fe4000f8e18ff */
[----:B------:R-:W-:Y:S01]  /*76e0*/  SHF.L.U32 R59, R59, 0x10, RZ ;  /* 0x000000103b3b7819 */ /* 0x000fe200000006ff */
[----:B------:R-:W-:Y:S01]  /*76f0*/  FMUL.FTZ R116, R57, R116 ;  /* 0x0000007439747220 */ /* 0x000fe20000410000 */
[----:B------:R-:W-:Y:S03]  /*7700*/  BAR.SYNC.DEFER_BLOCKING 0x0 ;  /* 0x0000000000007b1d */ /* 0x000fe60000010000 */
[----:B------:R-:W-:Y:S01]  /*7710*/  FMUL.FTZ R115, R115, R116 ;  /* 0x0000007473737220 */ /* 0x000fe20000410000 */
[----:B------:R-:W-:Y:S02]  /*7720*/  SHF.L.U32 R61, R61, 0x10, RZ ;  /* 0x000000103d3d7819 */ /* 0x000fe400000006ff */
[----:B------:R-:W-:-:S02]  /*7730*/  SHF.L.U32 R62, R62, 0x10, RZ ;  /* 0x000000103e3e7819 */ /* 0x000fc400000006ff */
[----:B------:R-:W-:Y:S01]  /*7740*/  SHF.L.U32 R64, R64, 0x10, RZ ;  /* 0x0000001040407819 */ /* 0x000fe200000006ff */
[----:B------:R-:W2:Y:S04]  /*7750*/  LDL.LU R151, [R1+0x4c] ;  /* 0x00004c0001977983 */ /* 0x000ea80000300800 */
[----:B------:R-:W0:Y:S02]  /*7760*/  LDS.64 R56, [R56] ;  /* 0x0000000038387984 */ /* 0x000e240000000a00 */
[----:B0-----:R-:W-:-:S04]  /*7770*/  FFMA.FTZ R122, R0, R122, -R56 ;  /* 0x0000007a007a7223 */ /* 0x001fc80000010838 */
[----:B-----5:R-:W-:Y:S01]  /*7780*/  FFMA.FTZ R122, R2, -R57, R122 ;  /* 0x80000039027a7223 */ /* 0x020fe2000001007a */
[----:B------:R-:W-:Y:S01]  /*7790*/  FADD.FTZ R2, -R54, R58 ;  /* 0x0000003a36027221 */ /* 0x000fe20000010100 */
[----:B------:R-:W-:-:S03]  /*77a0*/  FFMA.FTZ R55, R9, R55, -R56 ;  /* 0x0000003709377223 */ /* 0x000fc60000010838 */
[----:B------:R-:W-:Y:S01]  /*77b0*/  FMUL.FTZ R2, R126, R2 ;  /* 0x000000027e027220 */ /* 0x000fe20000410000 */
[----:B------:R-:W-:-:S03]  /*77c0*/  FFMA.FTZ R125, R125, -R57, R55 ;  /* 0x800000397d7d7223 */ /* 0x000fc60000010037 */
[----:B------:R-:W-:-:S04]  /*77d0*/  FFMA.FTZ R58, R6, R2, R3 ;  /* 0x00000002063a7223 */ /* 0x000fc80000010003 */
[----:B------:R-:W-:-:S06]  /*77e0*/  FMUL.FTZ R55, R58, -1.4426950216293334961 ;  /* 0xbfb8aa3b3a377820 */ /* 0x000fcc0000410000 */
[----:B------:R-:W0:Y:S01]  /*77f0*/  MUFU.EX2 R55, R55 ;  /* 0x0000003700377308 */ /* 0x000e220000000800 */
[----:B------:R-:W-:-:S04]  /*7800*/  FFMA.FTZ R115, R5, R115, -R56 ;  /* 0x0000007305737223 */ /* 0x000fc80000010838 */
[----:B------:R-:W-:Y:S01]  /*7810*/  FFMA.FTZ R114, -R57, R114, R115 ;  /* 0x0000007239727223 */ /* 0x000fe20000010173 */
[----:B0-----:R-:W-:-:S04]  /*7820*/  FADD.FTZ R55, R55, 1 ;  /* 0x3f80000037377421 */ /* 0x001fc80000010000 */
[----:B------:R0:W1:Y:S01]  /*7830*/  MUFU.RCP R115, R55 ;  /* 0x0000003700737308 */ /* 0x0000620000001000 */
[----:B------:R-:W-:Y:S01]  /*7840*/  FMUL.FTZ R114, R126, R114 ;  /* 0x000000727e727220 */ /* 0x000fe20000410000 */
[----:B------:R-:W-:Y:S01]  /*7850*/  FADD.FTZ R59, -R54, R59 ;  /* 0x0000003b363b7221 */ /* 0x000fe20000010100 */
[----:B0-----:R-:W-:-:S05]  /*7860*/  FMUL.FTZ R55, R126, R122 ;  /* 0x0000007a7e377220 */ /* 0x001fca0000410000 */
[----:B------:R-:W-:Y:S01]  /*7870*/  F2FP.BF16.F32.PACK_AB R55, R114, R55 ;  /* 0x000000377237723e */ /* 0x000fe200000010ff */
[----:B-1----:R-:W-:-:S04]  /*7880*/  FADD.FTZ R114, -R115, 1 ;  /* 0x3f80000073727421 */ /* 0x002fc80000010100 */
        /* <DEDUP_REMOVED lines=8> */
[----:B------:R-:W-:Y:S01]  /*7910*/  SHF.L.U32 R116, R60, 0x10, RZ ;  /* 0x000000103c747819 */ /* 0x000fe200000006ff */
[----:B------:R-:W-:-:S04]  /*7920*/  FMUL.FTZ R60, R61, R115 ;  /* 0x000000733d3c7220 */ /* 0x000fc80000410000 */
[----:B------:R-:W-:Y:S01]  /*7930*/  FADD.FTZ R116, -R54, R116 ;  /* 0x0000007436747221 */ /* 0x000fe20000010100 */
        /* <DEDUP_REMOVED lines=19> */
[----:B------:R-:W0:Y:S01]  /*7a70*/  MUFU.RCP R114, R114 ;  /* 0x0000007200727308 */ /* 0x000e220000001000 */
[----:B------:R-:W-:Y:S02]  /*7a80*/  SHF.L.U32 R65, R65, 0x10, RZ ;  /* 0x0000001041417819 */ /* 0x000fe400000006ff */
[----:B------:R-:W-:-:S03]  /*7a90*/  SHF.L.U32 R116, R63, 0x10, RZ ;  /* 0x000000103f747819 */ /* 0x000fc600000006ff */
[----:B------:R-:W-:Y:S02]  /*7aa0*/  FMUL.FTZ R63, R65, R115 ;  /* 0x00000073413f7220 */ /* 0x000fe40000410000 */
[----:B------:R-:W-:Y:S01]  /*7ab0*/  FADD.FTZ R116, -R54, R116 ;  /* 0x0000007436747221 */ /* 0x000fe20000010100 */
[----:B0-----:R-:W-:-:S04]  /*7ac0*/  FADD.FTZ R65, -R114, 1 ;  /* 0x3f80000072417421 */ /* 0x001fc80000010100 */
[----:B------:R-:W-:Y:S01]  /*7ad0*/  FFMA.FTZ R65, R64, R65, 1 ;  /* 0x3f80000040417423 */ /* 0x000fe20000010041 */
[----:B------:R-:W-:-:S04]  /*7ae0*/  FMUL.FTZ R64, R126, R116 ;  /* 0x000000747e407220 */ /* 0x000fc80000410000 */
[----:B------:R-:W-:Y:S01]  /*7af0*/  FFMA.FTZ R115, R6, R64, R3 ;  /* 0x0000004006737223 */ /* 0x000fe20000010003 */
[----:B------:R-:W-:-:S03]  /*7b00*/  FMUL.FTZ R65, R114, R65 ;  /* 0x0000004172417220 */ /* 0x000fc60000410000 */
[----:B------:R-:W-:-:S06]  /*7b10*/  FMUL.FTZ R114, R115, -1.4426950216293334961 ;  /* 0xbfb8aa3b73727820 */ /* 0x000fcc0000410000 */
[----:B------:R-:W0:Y:S01]  /*7b20*/  MUFU.EX2 R114, R114 ;  /* 0x0000007200727308 */ /* 0x000e220000000800 */
[----:B------:R-:W-:Y:S01]  /*7b30*/  SHF.L.U32 R66, R66, 0x10, RZ ;  /* 0x0000001042427819 */ /* 0x000fe200000006ff */
[----:B0-----:R-:W-:-:S06]  /*7b40*/  FADD.FTZ R114, R114, 1 ;  /* 0x3f80000072727421 */ /* 0x001fcc0000010000 */
[----:B------:R-:W0:Y:S01]  /*7b50*/  MUFU.RCP R114, R114 ;  /* 0x0000007200727308 */ /* 0x000e220000001000 */
[----:B------:R-:W-:Y:S01]  /*7b60*/  SHF.L.U32 R70, R70, 0x10, RZ ;  /* 0x0000001046467819 */ /* 0x000fe200000006ff */
[----:B------:R-:W-:-:S04]  /*7b70*/  FADD.FTZ R66, -R54, R66 ;  /* 0x0000004236427221 */ /* 0x000fc80000010100 */
[----:B------:R-:W-:Y:S01]  /*7b80*/  FMUL.FTZ R65, R70, R65 ;  /* 0x0000004146417220 */ /* 0x000fe20000410000 */
        /* <DEDUP_REMOVED lines=50> */
[----:B------:R-:W-:-:S04]  /*7eb0*/  FMUL.FTZ R73, R74, R73 ;  /* 0x000000494a497220 */ /* 0x000fc80000410000 */
        /* <DEDUP_REMOVED lines=226> */
[----:B------:R-:W-:Y:S01]  /*8ce0*/  FFMA.FTZ R115, R6, R108, R3 ;  /* 0x0000006c06737223 */ /* 0x000fe20000010003 */
[----:B------:R-:W-:-:S03]  /*8cf0*/  FFMA.FTZ R129, R9, R129, -R56 ;  /* 0x0000008109817223 */ /* 0x000fc60000010838 */
[----:B------:R-:W-:Y:S01]  /*8d00*/  FMUL.FTZ R114, R115, -1.4426950216293334961 ;  /* 0xbfb8aa3b73727820 */ /* 0x000fe20000410000 */
[----:B------:R-:W-:Y:S01]  /*8d10*/  FFMA.FTZ R38, R0, R38, -R56 ;  /* 0x0000002600267223 */ /* 0x000fe20000010838 */
[-C--:B------:R-:W-:Y:S02]  /*8d20*/  FFMA.FTZ R129, R12, -R57.reuse, R129 ;  /* 0x800000390c817223 */ /* 0x080fe40000010081 */
[----:B------:R-:W4:Y:S01]  /*8d30*/  LDL.LU R12, [R1+0x40] ;  /* 0x00004000010c7983 */ /* 0x000f220000300800 */
[----:B------:R-:W-:Y:S01]  /*8d40*/  FFMA.FTZ R38, R45, -R57, R38 ;  /* 0x800000392d267223 */ /* 0x000fe20000010026 */
[----:B------:R-:W0:Y:S02]  /*8d50*/  MUFU.EX2 R114, R114 ;  /* 0x0000007200727308 */ /* 0x000e240000000800 */
[----:B------:R-:W4:Y:S01]  /*8d60*/  LDL.LU R45, [R1+0x44] ;  /* 0x00004400012d7983 */ /* 0x000f220000300800 */
[----:B0-----:R-:W-:-:S06]  /*8d70*/  FADD.FTZ R114, R114, 1 ;  /* 0x3f80000072727421 */ /* 0x001fcc0000010000 */
[----:B------:R-:W0:Y:S01]  /*8d80*/  MUFU.RCP R114, R114 ;  /* 0x0000007200727308 */ /* 0x000e220000001000 */
[----:B------:R-:W-:Y:S02]  /*8d90*/  SHF.L.U32 R110, R110, 0x10, RZ ;  /* 0x000000106e6e7819 */ /* 0x000fe400000006ff */
[----:B------:R-:W-:-:S03]  /*8da0*/  SHF.L.U32 R112, R112, 0x10, RZ ;  /* 0x0000001070707819 */ /* 0x000fc600000006ff */
[----:B------:R-:W-:Y:S02]  /*8db0*/  FMUL.FTZ R109, R110, R109 ;  /* 0x0000006d6e6d7220 */ /* 0x000fe40000410000 */
[----:B------:R-:W-:-:S04]  /*8dc0*/  FADD.FTZ R110, -R54, R112 ;  /* 0x00000070366e7221 */ /* 0x000fc80000010100 */
[----:B------:R-:W-:Y:S01]  /*8dd0*/  FMUL.FTZ R110, R126, R110 ;  /* 0x0000006e7e6e7220 */ /* 0x000fe20000410000 */
[----:B0-----:R-:W-:-:S04]  /*8de0*/  FADD.FTZ R112, -R114, 1 ;  /* 0x3f80000072707421 */ /* 0x001fc80000010100 */
[----:B------:R-:W-:-:S04]  /*8df0*/  FFMA.FTZ R112, R115, R112, 1 ;  /* 0x3f80000073707423 */ /* 0x000fc80000010070 */
        /* <DEDUP_REMOVED lines=19> */
[----:B------:R0:W1:Y:S01]  /*8f30*/  MUFU.RCP R116, R115 ;  /* 0x0000007300747308 */ /* 0x0000620000001000 */
[----:B------:R-:W-:Y:S01]  /*8f40*/  FMUL.FTZ R111, R117, R111 ;  /* 0x0000006f756f7220 */ /* 0x000fe20000410000 */
[----:B0-----:R-:W-:-:S05]  /*8f50*/  SHF.L.U32 R115, R118, 0x10, RZ ;  /* 0x0000001076737819 */ /* 0x001fca00000006ff */
[----:B------:R-:W-:Y:S01]  /*8f60*/  FADD.FTZ R115, -R54, R115 ;  /* 0x0000007336737221 */ /* 0x000fe20000010100 */
[----:B-1----:R-:W-:-:S04]  /*8f70*/  FADD.FTZ R117, -R116, 1 ;  /* 0x3f80000074757421 */ /* 0x002fc80000010100 */
[----:B------:R-:W-:Y:S01]  /*8f80*/  FFMA.FTZ R117, R113, R117, 1 ;  /* 0x3f80000071757423 */ /* 0x000fe20000010075 */
[----:B------:R-:W-:-:S04]  /*8f90*/  FMUL.FTZ R113, R126, R115 ;  /* 0x000000737e717220 */ /* 0x000fc80000410000 */
[----:B------:R-:W-:-:S04]  /*8fa0*/  FFMA.FTZ R118, R5, R113, R4 ;  /* 0x0000007105767223 */ /* 0x000fc80000010004 */
[----:B------:R-:W-:-:S06]  /*8fb0*/  FMUL.FTZ R115, R118, -1.4426950216293334961 ;  /* 0xbfb8aa3b76737820 */ /* 0x000fcc0000410000 */
[----:B------:R-:W0:Y:S01]  /*8fc0*/  MUFU.EX2 R115, R115 ;  /* 0x0000007300737308 */ /* 0x000e220000000800 */
[----:B------:R-:W-:Y:S01]  /*8fd0*/  FMUL.FTZ R116, R116, R117 ;  /* 0x0000007574747220 */ /* 0x000fe20000410000 */
[----:B------:R-:W-:Y:S01]  /*8fe0*/  SHF.L.U32 R117, R119, 0x10, RZ ;  /* 0x0000001077757819 */ /* 0x000fe200000006ff */
[----:B0-----:R-:W-:-:S06]  /*8ff0*/  FADD.FTZ R115, R115, 1 ;  /* 0x3f80000073737421 */ /* 0x001fcc0000010000 */
[----:B------:R-:W0:Y:S01]  /*9000*/  MUFU.RCP R115, R115 ;  /* 0x0000007300737308 */ /* 0x000e220000001000 */
[----:B------:R-:W-:Y:S01]  /*9010*/  FADD.FTZ R117, -R54, R117 ;  /* 0x0000007536757221 */ /* 0x000fe20000010100 */
[----:B------:R-:W-:-:S05]  /*9020*/  SHF.L.U32 R54, R120, 0x10, RZ ;  /* 0x0000001078367819 */ /* 0x000fca00000006ff */
[----:B------:R-:W-:Y:S01]  /*9030*/  FMUL.FTZ R54, R54, R116 ;  /* 0x0000007436367220 */ /* 0x000fe20000410000 */
        /* <DEDUP_REMOVED lines=9> */
[--C-:B------:R-:W-:Y:S01]  /*90d0*/  FFMA.FTZ R60, R6, R60, -R56.reuse ;  /* 0x0000003c063c7223 */ /* 0x100fe20000010838 */
[--C-:B------:R-:W-:Y:S01]  /*90e0*/  FFMA.FTZ R11, R0, R11, -R56.reuse ;  /* 0x0000000b000b7223 */ /* 0x100fe20000010838 */
[--C-:B------:R-:W-:Y:S01]  /*90f0*/  FFMA.FTZ R18, R9, R18, -R56.reuse ;  /* 0x0000001209127223 */ /* 0x100fe20000010838 */
[----:B------:R-:W-:Y:S01]  /*9100*/  FFMA.FTZ R73, R5, R73, -R56 ;  /* 0x0000004905497223 */ /* 0x000fe20000010838 */
[----:B------:R-:W-:Y:S01]  /*9110*/  FFMA.FTZ R60, -R57, R2, R60 ;  /* 0x00000002393c7223 */ /* 0x000fe2000001013c */
[----:B0-----:R-:W-:-:S04]  /*9120*/  FADD.FTZ R115, -R119, 1 ;  /* 0x3f80000077737421 */ /* 0x001fc80000010100 */
[----:B------:R-:W-:Y:S01]  /*9130*/  FFMA.FTZ R115, R117, R115, 1 ;  /* 0x3f80000075737423 */ /* 0x000fe20000010073 */
[----:B------:R-:W-:-:S03]  /*9140*/  SHF.L.U32 R117, R150, 0x10, RZ ;  /* 0x0000001096757819 */ /* 0x000fc600000006ff */
[----:B------:R-:W-:Y:S01]  /*9150*/  FMUL.FTZ R119, R119, R115 ;  /* 0x0000007377777220 */ /* 0x000fe20000410000 */
[----:B------:R-:W-:Y:S01]  /*9160*/  SHF.L.U32 R115, R121, 0x10, RZ ;  /* 0x0000001079737819 */ /* 0x000fe200000006ff */
[--C-:B------:R-:W-:Y:S01]  /*9170*/  FFMA.FTZ R10, R9, R10, -R56.reuse ;  /* 0x0000000a090a7223 */ /* 0x100fe20000010838 */
[----:B------:R-:W-:Y:S01]  /*9180*/  FFMA.FTZ R17, R17, -R57, R11 ;  /* 0x8000003911117223 */ /* 0x000fe2000001000b */
[----:B------:R-:W-:Y:S01]  /*9190*/  FMUL.FTZ R117, R117, R119 ;  /* 0x0000007775757220 */ /* 0x000fe20000410000 */
[--C-:B------:R-:W-:Y:S01]  /*91a0*/  FFMA.FTZ R43, R0, R43, -R56.reuse ;  /* 0x0000002b002b7223 */ /* 0x100fe20000010838 */
[----:B------:R-:W-:Y:S01]  /*91b0*/  FMUL.FTZ R115, R115, R118 ;  /* 0x0000007673737220 */ /* 0x000fe20000410000 */
[----:B------:R-:W-:Y:S01]  /*91c0*/  FFMA.FTZ R61, R5, R61, -R56 ;  /* 0x0000003d053d7223 */ /* 0x000fe20000010838 */
[----:B------:R-:W-:Y:S01]  /*91d0*/  FFMA.FTZ R18, R23, -R57, R18 ;  /* 0x8000003917127223 */ /* 0x000fe20000010012 */
[C---:B------:R-:W-:Y:S01]  /*91e0*/  FMUL.FTZ R2, R126.reuse, R125 ;  /* 0x0000007d7e027220 */ /* 0x040fe20000410000 */
[----:B------:R-:W-:Y:S01]  /*91f0*/  FMUL.FTZ R11, R126, R60 ;  /* 0x0000003c7e0b7220 */ /* 0x000fe20000410000 */
[----:B------:R-:W-:Y:S01]  /*9200*/  FFMA.FTZ R63, R6, R63, -R56 ;  /* 0x0000003f063f7223 */ /* 0x000fe20000010838 */
[----:B------:R-:W-:Y:S01]  /*9210*/  FFMA.FTZ R73, -R57, R71, R73 ;  /* 0x0000004739497223 */ /* 0x000fe20000010149 */
[----:B------:R-:W-:Y:S01]  /*9220*/  FFMA.FTZ R23, R16, -R57, R10 ;  /* 0x8000003910177223 */ /* 0x000fe2000001000a */
[C-C-:B------:R-:W-:Y:S01]  /*9230*/  FFMA.FTZ R33, R0.reuse, R33, -R56.reuse ;  /* 0x0000002100217223 */ /* 0x140fe20000010838 */
[C-C-:B------:R-:W-:Y:S01]  /*9240*/  FFMA.FTZ R27, R0.reuse, R27, -R56.reuse ;  /* 0x0000001b001b7223 */ /* 0x140fe20000010838 */
[C-C-:B------:R-:W-:Y:S01]  /*9250*/  FFMA.FTZ R24, R0.reuse, R24, -R56.reuse ;  /* 0x0000001800187223 */ /* 0x140fe20000010838 */
[C-C-:B------:R-:W-:Y:S01]  /*9260*/  FFMA.FTZ R19, R0.reuse, R19, -R56.reuse ;  /* 0x0000001300137223 */ /* 0x140fe20000010838 */
[--C-:B------:R-:W-:Y:S01]  /*9270*/  FFMA.FTZ R130, R0, R130, -R56.reuse ;  /* 0x0000008200827223 */ /* 0x100fe20000010838 */
[----:B---3--:R-:W-:Y:S01]  /*9280*/  IADD3 R10, P1, R164, UR22, RZ ;  /* 0x00000016a40a7c10 */ /* 0x008fe2000ff3e0ff */
[----:B------:R-:W3:Y:S01]  /*9290*/  LDL.LU R71, [R1+0x38] ;  /* 0x0000380001477983 */ /* 0x000ee20000300800 */
[--C-:B------:R-:W-:Y:S01]  /*92a0*/  FFMA.FTZ R42, R9, R42, -R56.reuse ;  /* 0x0000002a092a7223 */ /* 0x100fe20000010838 */
[--C-:B------:R-:W-:Y:S01]  /*92b0*/  FFMA.FTZ R65, R5, R65, -R56.reuse ;  /* 0x0000004105417223 */ /* 0x100fe20000010838 */
[--C-:B------:R-:W-:Y:S01]  /*92c0*/  FFMA.FTZ R37, R9, R37, -R56.reuse ;  /* 0x0000002509257223 */ /* 0x100fe20000010838 */
[--C-:B------:R-:W-:Y:S01]  /*92d0*/  FFMA.FTZ R67, R6, R67, -R56.reuse ;  /* 0x0000004306437223 */ /* 0x100fe20000010838 */
[--C-:B------:R-:W-:Y:S01]  /*92e0*/  FFMA.FTZ R35, R0, R35, -R56.reuse ;  /* 0x0000002300237223 */ /* 0x100fe20000010838 */
[--C-:B------:R-:W-:Y:S01]  /*92f0*/  FFMA.FTZ R68, R5, R68, -R56.reuse ;  /* 0x0000004405447223 */ /* 0x100fe20000010838 */
[C-C-:B------:R-:W-:Y:S01]  /*9300*/  FFMA.FTZ R34, R9.reuse, R34, -R56.reuse ;  /* 0x0000002209227223 */ /* 0x140fe20000010838 */
[C-C-:B------:R-:W-:Y:S01]  /*9310*/  FFMA.FTZ R69, R6.reuse, R69, -R56.reuse ;  /* 0x0000004506457223 */ /* 0x140fe20000010838 */
[--C-:B------:R-:W-:Y:S01]  /*9320*/  FFMA.FTZ R32, R9, R32, -R56.reuse ;  /* 0x0000002009207223 */ /* 0x100fe20000010838 */
[C-C-:B------:R-:W-:Y:S01]  /*9330*/  FFMA.FTZ R75, R6.reuse, R75, -R56.reuse ;  /* 0x0000004b064b7223 */ /* 0x140fe20000010838 */
[--C-:B------:R-:W-:Y:S01]  /*9340*/  FFMA.FTZ R77, R5, R77, -R56.reuse ;  /* 0x0000004d054d7223 */ /* 0x100fe20000010838 */
[--C-:B------:R-:W-:Y:S01]  /*9350*/  FFMA.FTZ R26, R9, R26, -R56.reuse ;  /* 0x0000001a091a7223 */ /* 0x100fe20000010838 */
[C-C-:B------:R-:W-:Y:S01]  /*9360*/  FFMA.FTZ R79, R6.reuse, R79, -R56.reuse ;  /* 0x0000004f064f7223 */ /* 0x140fe20000010838 */
[--C-:B------:R-:W-:Y:S01]  /*9370*/  FFMA.FTZ R81, R5, R81, -R56.reuse ;  /* 0x0000005105517223 */ /* 0x100fe20000010838 */
[--C-:B------:R-:W-:Y:S01]  /*9380*/  FFMA.FTZ R20, R9, R20, -R56.reuse ;  /* 0x0000001409147223 */ /* 0x100fe20000010838 */
[C-C-:B------:R-:W-:Y:S01]  /*9390*/  FFMA.FTZ R83, R6.reuse, R83, -R56.reuse ;  /* 0x0000005306537223 */ /* 0x140fe20000010838 */
[C-C-:B------:R-:W-:Y:S01]  /*93a0*/  FFMA.FTZ R85, R5.reuse, R85, -R56.reuse ;  /* 0x0000005505557223 */ /* 0x140fe20000010838 */
[--C-:B------:R-:W-:Y:S01]  /*93b0*/  FFMA.FTZ R87, R6, R87, -R56.reuse ;  /* 0x0000005706577223 */ /* 0x100fe20000010838 */
[--C-:B------:R-:W-:Y:S01]  /*93c0*/  FFMA.FTZ R15, R0, R15, -R56.reuse ;  /* 0x0000000f000f7223 */ /* 0x100fe20000010838 */
[--C-:B------:R-:W-:Y:S01]  /*93d0*/  FFMA.FTZ R89, R5, R89, -R56.reuse ;  /* 0x0000005905597223 */ /* 0x100fe20000010838 */
[--C-:B------:R-:W-:Y:S01]  /*93e0*/  FFMA.FTZ R14, R9, R14, -R56.reuse ;  /* 0x0000000e090e7223 */ /* 0x100fe20000010838 */
[C-C-:B------:R-:W-:Y:S01]  /*93f0*/  FFMA.FTZ R91, R6.reuse, R91, -R56.reuse ;  /* 0x0000005b065b7223 */ /* 0x140fe20000010838 */
        /* <DEDUP_REMOVED lines=24> */
[----:B------:R-:W-:Y:S01]  /*9580*/  FFMA.FTZ R43, R124, -R57, R43 ;  /* 0x800000397c2b7223 */ /* 0x000fe2000001002b */
[C---:B------:R-:W-:Y:S01]  /*9590*/  FFMA.FTZ R61, -R57.reuse, R58, R61 ;  /* 0x0000003a393d7223 */ /* 0x040fe2000001013d */
[----:B------:R-:W-:Y:S01]  /*95a0*/  FFMA.FTZ R63, -R57, R59, R63 ;  /* 0x0000003b393f7223 */ /* 0x000fe2000001013f */
[----:B------:R-:W-:Y:S01]  /*95b0*/  F2FP.BF16.F32.PACK_AB R2, R11, R2 ;  /* 0x000000020b02723e */ /* 0x000fe200000010ff */
[-C--:B------:R-:W-:Y:S01]  /*95c0*/  FFMA.FTZ R33, R39, -R57.reuse, R33 ;  /* 0x8000003927217223 */ /* 0x080fe20000010021 */
[-C--:B------:R-:W-:Y:S01]  /*95d0*/  FFMA.FTZ R27, R31, -R57.reuse, R27 ;  /* 0x800000391f1b7223 */ /* 0x080fe2000001001b */
[-C--:B------:R-:W-:Y:S01]  /*95e0*/  FFMA.FTZ R24, R29, -R57.reuse, R24 ;  /* 0x800000391d187223 */ /* 0x080fe20000010018 */
[-C--:B------:R-:W-:Y:S01]  /*95f0*/  FFMA.FTZ R19, R25, -R57.reuse, R19 ;  /* 0x8000003919137223 */ /* 0x080fe20000010013 */
[-C--:B------:R-:W-:Y:S01]  /*9600*/  FFMA.FTZ R13, R13, -R57.reuse, R130 ;  /* 0x800000390d0d7223 */ /* 0x080fe20000010082 */
[----:B--2---:R-:W-:Y:S01]  /*9610*/  IADD3.X R11, R151, UR23, RZ, P1, !PT ;  /* 0x00000017970b7c10 */ /* 0x004fe20008ffe4ff */
[----:B------:R-:W2:Y:S01]  /*9620*/  LDL.LU R59, [R1+0x3c] ;  /* 0x00003c00013b7983 */ /* 0x000ea20000300800 */
[-C--:B------:R-:W-:Y:S01]  /*9630*/  FFMA.FTZ R42, R123, -R57.reuse, R42 ;  /* 0x800000397b2a7223 */ /* 0x080fe2000001002a */
[C---:B------:R-:W-:Y:S01]  /*9640*/  FFMA.FTZ R65, -R57.reuse, R62, R65 ;  /* 0x0000003e39417223 */ /* 0x040fe20000010141 */
[-C--:B------:R-:W-:Y:S01]  /*9650*/  FFMA.FTZ R37, R44, -R57.reuse, R37 ;  /* 0x800000392c257223 */ /* 0x080fe20000010025 */
[----:B------:R-:W-:Y:S01]  /*9660*/  FFMA.FTZ R67, -R57, R64, R67 ;  /* 0x0000004039437223 */ /* 0x000fe20000010143 */
[-C--:B------:R-:W-:Y:S01]  /*9670*/  FFMA.FTZ R35, R41, -R57.reuse, R35 ;  /* 0x8000003929237223 */ /* 0x080fe20000010023 */
[C---:B------:R-:W-:Y:S01]  /*9680*/  FFMA.FTZ R68, -R57.reuse, R66, R68 ;  /* 0x0000004239447223 */ /* 0x040fe20000010144 */
[-C--:B------:R-:W-:Y:S01]  /*9690*/  FFMA.FTZ R34, R40, -R57.reuse, R34 ;  /* 0x8000003928227223 */ /* 0x080fe20000010022 */
[C---:B------:R-:W-:Y:S01]  /*96a0*/  FFMA.FTZ R69, -R57.reuse, R70, R69 ;  /* 0x0000004639457223 */ /* 0x040fe20000010145 */
[-C--:B------:R-:W-:Y:S01]  /*96b0*/  FFMA.FTZ R32, R36, -R57.reuse, R32 ;  /* 0x8000003924207223 */ /* 0x080fe20000010020 */
[C---:B------:R-:W-:Y:S01]  /*96c0*/  FFMA.FTZ R75, -R57.reuse, R72, R75 ;  /* 0x00000048394b7223 */ /* 0x040fe2000001014b */
[C---:B------:R-:W-:Y:S01]  /*96d0*/  FFMA.FTZ R77, -R57.reuse, R74, R77 ;  /* 0x0000004a394d7223 */ /* 0x040fe2000001014d */
[-C--:B------:R-:W-:Y:S01]  /*96e0*/  FFMA.FTZ R26, R30, -R57.reuse, R26 ;  /* 0x800000391e1a7223 */ /* 0x080fe2000001001a */
[C---:B------:R-:W-:Y:S01]  /*96f0*/  FFMA.FTZ R79, -R57.reuse, R76, R79 ;  /* 0x0000004c394f7223 */ /* 0x040fe2000001014f */
[C---:B------:R-:W-:Y:S01]  /*9700*/  FFMA.FTZ R81, -R57.reuse, R78, R81 ;  /* 0x0000004e39517223 */ /* 0x040fe20000010151 */
[-C--:B------:R-:W-:Y:S01]  /*9710*/  FFMA.FTZ R20, R28, -R57.reuse, R20 ;  /* 0x800000391c147223 */ /* 0x080fe20000010014 */
[C---:B------:R-:W-:Y:S01]  /*9720*/  FFMA.FTZ R83, -R57.reuse, R80, R83 ;  /* 0x0000005039537223 */ /* 0x040fe20000010153 */
[C---:B------:R-:W-:Y:S01]  /*9730*/  FFMA.FTZ R85, -R57.reuse, R82, R85 ;  /* 0x0000005239557223 */ /* 0x040fe20000010155 */
[C---:B------:R-:W-:Y:S01]  /*9740*/  FFMA.FTZ R87, -R57.reuse, R84, R87 ;  /* 0x0000005439577223 */ /* 0x040fe20000010157 */
[-C--:B------:R-:W-:Y:S01]  /*9750*/  FFMA.FTZ R15, R22, -R57.reuse, R15 ;  /* 0x80000039160f7223 */ /* 0x080fe2000001000f */
[----:B------:R-:W-:Y:S01]  /*9760*/  FFMA.FTZ R89, -R57, R86, R89 ;  /* 0x0000005639597223 */ /* 0x000fe20000010159 */
[-C--:B------:R-:W-:Y:S01]  /*9770*/  FFMA.FTZ R21, R21, -R57.reuse, R14 ;  /* 0x8000003915157223 */ /* 0x080fe2000001000e */
[C---:B------:R-:W-:Y:S01]  /*9780*/  FFMA.FTZ R91, -R57.reuse, R88, R91 ;  /* 0x00000058395b7223 */ /* 0x040fe2000001015b */
[C---:B------:R-:W-:Y:S01]  /*9790*/  FFMA.FTZ R93, -R57.reuse, R90, R93 ;  /* 0x0000005a395d7223 */ /* 0x040fe2000001015d */
[C---:B------:R-:W-:Y:S01]  /*97a0*/  FFMA.FTZ R95, -R57.reuse, R92, R95 ;  /* 0x0000005c395f7223 */ /* 0x040fe2000001015f */
[C---:B------:R-:W-:Y:S01]  /*97b0*/  FFMA.FTZ R97, -R57.reuse, R94, R97 ;  /* 0x0000005e39617223 */ /* 0x040fe20000010161 */
[C---:B------:R-:W-:Y:S01]  /*97c0*/  FFMA.FTZ R99, -R57.reuse, R96, R99 ;  /* 0x0000006039637223 */ /* 0x040fe20000010163 */
[-C--:B------:R-:W-:Y:S01]  /*97d0*/  FFMA.FTZ R25, R132, -R57.reuse, R134 ;  /* 0x8000003984197223 */ /* 0x080fe20000010086 */
[----:B------:R-:W-:Y:S01]  /*97e0*/  FFMA.FTZ R101, -R57, R98, R101 ;  /* 0x0000006239657223 */ /* 0x000fe20000010165 */
[-C--:B------:R-:W-:Y:S01]  /*97f0*/  FFMA.FTZ R133, R131, -R57.reuse, R133 ;  /* 0x8000003983857223 */ /* 0x080fe20000010085 */
        /* <DEDUP_REMOVED lines=12> */
[----:B------:R-:W-:Y:S01]  /*98c0*/  FFMA.FTZ R31, -R57, R114, R54 ;  /* 0x00000072391f7223 */ /* 0x000fe20000010136 */
[----:B------:R-:W-:Y:S01]  /*98d0*/  FFMA.FTZ R147, R143, -R57, R147 ;  /* 0x800000398f937223 */ /* 0x000fe20000010093 */
[C---:B------:R-:W-:Y:S01]  /*98e0*/  FFMA.FTZ R115, -R57.reuse, R113, R115 ;  /* 0x0000007139737223 */ /* 0x040fe20000010173 */
[----:B------:R-:W-:Y:S01]  /*98f0*/  FFMA.FTZ R39, R144, -R57, R148 ;  /* 0x8000003990277223 */ /* 0x000fe20000010094 */
[----:B------:R-:W-:Y:S01]  /*9900*/  FFMA.FTZ R117, -R57, R116, R117 ;  /* 0x0000007439757223 */ /* 0x000fe20000010175 */
[C---:B------:R-:W-:Y:S01]  /*9910*/  FMUL.FTZ R43, R126.reuse, R43 ;  /* 0x0000002b7e2b7220 */ /* 0x040fe20000410000 */
[----:B------:R-:W2:Y:S01]  /*9920*/  LDL.LU R57, [R1+0x30] ;  /* 0x0000300001397983 */ /* 0x000ea20000300800 */
[C---:B------:R-:W-:Y:S01]  /*9930*/  FMUL.FTZ R14, R126.reuse, R61 ;  /* 0x0000003d7e0e7220 */ /* 0x040fe20000410000 */
[----:B------:R-:W-:Y:S01]  /*9940*/  FMUL.FTZ R41, R126, R13 ;  /* 0x0000000d7e297220 */ /* 0x000fe20000410000 */
[----:B------:R-:W-:Y:S01]  /*9950*/  PRMT R13, R55, 0x7632, R13 ;  /* 0x00007632370d7816 */ /* 0x000fe2000000000d */
[----:B------:R0:W-:Y:S01]  /*9960*/  STG.E.U16 desc[UR14][R10.64], R55 ;  /* 0x000000370a007986 */ /* 0x0001e2000c10150e */
[----:B----4-:R-:W-:-:S02]  /*9970*/  IADD3 R12, P1, R12, UR22, RZ ;  /* 0x000000160c0c7c10 */ /* 0x010fc4000ff3e0ff */
[----:B------:R-:W-:Y:S01]  /*9980*/  F2FP.BF16.F32.PACK_AB R14, R14, R43 ;  /* 0x0000002b0e0e723e */ /* 0x000fe200000010ff */
[C---:B------:R-:W-:Y:S01]  /*9990*/  FMUL.FTZ R36, R126.reuse, R15 ;  /* 0x0000000f7e247220 */ /* 0x040fe20000410000 */
[----:B------:R-:W-:Y:S01]  /*99a0*/  FMUL.FTZ R76, R126, R31 ;  /* 0x0000001f7e4c7220 */ /* 0x000fe20000410000 */
[----:B------:R1:W-:Y:S01]  /*99b0*/  STG.E.U16 desc[UR14][R10.64+0x2], R13 ;  /* 0x0000020d0a007986 */ /* 0x0003e2000c10150e */
[----:B------:R-:W-:-:S03]  /*99c0*/  PRMT R15, R2, 0x7632, R15 ;  /* 0x00007632020f7816 */ /* 0x000fc6000000000f */
[----:B0-----:R-:W4:Y:S01]  /*99d0*/  LDL.LU R55, [R1+0x34] ;  /* 0x0000340001377983 */ /* 0x001f220000300800 */
[----:B------:R-:W-:Y:S02]  /*99e0*/  PRMT R31, R14, 0x7632, R31 ;  /* 0x000076320e1f7816 */ /* 0x000fe4000000001f */
[----:B-1----:R-:W-:Y:S02]  /*99f0*/  IADD3.X R13, R45, UR23, RZ, P1, !PT ;  /* 0x000000172d0d7c10 */ /* 0x002fe40008ffe4ff */
[----:B------:R-:W4:Y:S04]  /*9a00*/  LDL.LU R45, [R1+0x24] ;  /* 0x00002400012d7983 */ /* 0x000f280000300800 */
[----:B------:R-:W-:Y:S04]  /*9a10*/  STG.E.U16 desc[UR14][R10.64+0x4], R2 ;  /* 0x000004020a007986 */ /* 0x000fe8000c10150e */
[----:B------:R-:W-:Y:S04]  /*9a20*/  STG.E.U16 desc[UR14][R10.64+0x6], R15 ;  /* 0x0000060f0a007986 */ /* 0x000fe8000c10150e */
[----:B------:R0:W-:Y:S04]  /*9a30*/  STG.E.U16 desc[UR14][R12.64+0x2], R31 ;  /* 0x0000021f0c007986 */ /* 0x0001e8000c10150e */
[----:B------:R-:W4:Y:S04]  /*9a40*/  LDL.LU R43, [R1+0x28] ;  /* 0x00002800012b7983 */ /* 0x000f280000300800 */
[----:B0-----:R-:W4:Y:S01]  /*9a50*/  LDL.LU R31, [R1+0x1c] ;  /* 0x00001c00011f7983 */ /* 0x001f220000300800 */
[C---:B------:R-:W-:Y:S01]  /*9a60*/  FMUL.FTZ R42, R126.reuse, R42 ;  /* 0x0000002a7e2a7220 */ /* 0x040fe20000410000 */
[C---:B------:R-:W-:Y:S01]  /*9a70*/  FMUL.FTZ R63, R126.reuse, R63 ;  /* 0x0000003f7e3f7220 */ /* 0x040fe20000410000 */
[C---:B------:R-:W-:Y:S01]  /*9a80*/  FMUL.FTZ R38, R126.reuse, R38 ;  /* 0x000000267e267220 */ /* 0x040fe20000410000 */
[C---:B------:R-:W-:Y:S01]  /*9a90*/  FMUL.FTZ R65, R126.reuse, R65 ;  /* 0x000000417e417220 */ /* 0x040fe20000410000 */
[----:B------:R-:W-:Y:S01]  /*9aa0*/  FMUL.FTZ R72, R126, R29 ;  /* 0x0000001d7e487220 */ /* 0x000fe20000410000 */
[----:B------:R-:W-:Y:S01]  /*9ab0*/  PRMT R29, R14, 0x7610, R29 ;  /* 0x000076100e1d7816 */ /* 0x000fe2000000001d */
[C---:B------:R-:W-:Y:S01]  /*9ac0*/  FMUL.FTZ R37, R126.reuse, R37 ;  /* 0x000000257e257220 */ /* 0x040fe20000410000 */
[----:B------:R-:W-:Y:S01]  /*9ad0*/  F2FP.BF16.F32.PACK_AB R42, R63, R42 ;  /* 0x0000002a3f2a723e */ /* 0x000fe200000010ff */
[----:B------:R-:W-:Y:S01]  /*9ae0*/  FMUL.FTZ R16, R126, R67 ;  /* 0x000000437e107220 */ /* 0x000fe20000410000 */
[----:B------:R-:W-:-:S02]  /*9af0*/  F2FP.BF16.F32.PACK_AB R38, R65, R38 ;  /* 0x000000264126723e */ /* 0x000fc400000010ff */
[----:B------:R-:W-:Y:S01]  /*9b00*/  PRMT R2, R42, 0x7632, R2 ;  /* 0x000076322a027816 */ /* 0x000fe20000000002 */
[----:B------:R-:W-:Y:S01]  /*9b10*/  FMUL.FTZ R35, R126, R35 ;  /* 0x000000237e237220 */ /* 0x000fe20000410000 */
[----:B------:R-:W-:Y:S01]  /*9b20*/  PRMT R11, R38, 0x7632, R11 ;  /* 0x00007632260b7816 */ /* 0x000fe2000000000b */
[----:B------:R-:W-:Y:S01]  /*9b30*/  FMUL.FTZ R68, R126, R68 ;  /* 0x000000447e447220 */ /* 0x000fe20000410000 */
[----:B------:R-:W-:Y:S01]  /*9b40*/  F2FP.BF16.F32.PACK_AB R16, R16, R37 ;  /* 0x000000251010723e */ /* 0x000fe200000010ff */
[----:B------:R0:W-:Y:S04]  /*9b50*/  STG.E.U16 desc[UR14][R12.64], R29 ;  /* 0x0000001d0c007986 */ /* 0x0001e8000c10150e */
[----:B------:R-:W-:Y:S01]  /*9b60*/  STG.E.U16 desc[UR14][R12.64+0x4], R42 ;  /* 0x0000042a0c007986 */ /* 0x000fe2000c10150e */
[----:B------:R-:W-:-:S03]  /*9b70*/  F2FP.BF16.F32.PACK_AB R35, R68, R35 ;  /* 0x000000234423723e */ /* 0x000fc600000010ff */
[----:B------:R1:W-:Y:S01]  /*9b80*/  STG.E.U16 desc[UR14][R12.64+0x6], R2 ;  /* 0x000006020c007986 */ /* 0x0003e2000c10150e */
[C---:B------:R-:W-:Y:S01]  /*9b90*/  FMUL.FTZ R33, R126.reuse, R33 ;  /* 0x000000217e217220 */ /* 0x040fe20000410000 */
[----:B------:R-:W-:Y:S01]  /*9ba0*/  FMUL.FTZ R22, R126, R73 ;  /* 0x000000497e167220 */ /* 0x000fe20000410000 */
[----:B0-----:R-:W-:Y:S02]  /*9bb0*/  PRMT R29, R35, 0x7632, R29 ;  /* 0x00007632231d7816 */ /* 0x001fe4000000001d */
[----:B-1----:R-:W-:Y:S01]  /*9bc0*/  PRMT R13, R16, 0x7632, R13 ;  /* 0x00007632100d7816 */ /* 0x002fe2000000000d */
[C---:B------:R-:W-:Y:S01]  /*9bd0*/  FMUL.FTZ R34, R126.reuse, R34 ;  /* 0x000000227e227220 */ /* 0x040fe20000410000 */
[----:B------:R-:W-:Y:S01]  /*9be0*/  FMUL.FTZ R69, R126, R69 ;  /* 0x000000457e457220 */ /* 0x000fe20000410000 */
[----:B------:R-:W-:Y:S01]  /*9bf0*/  F2FP.BF16.F32.PACK_AB R22, R22, R33 ;  /* 0x000000211616723e */ /* 0x000fe200000010ff */
[C---:B------:R-:W-:Y:S01]  /*9c00*/  FMUL.FTZ R27, R126.reuse, R27 ;  /* 0x0000001b7e1b7220 */ /* 0x040fe20000410000 */
[----:B------:R-:W-:-:S02]  /*9c10*/  FMUL.FTZ R28, R126, R77 ;  /* 0x0000004d7e1c7220 */ /* 0x000fc40000410000 */
[----:B------:R-:W-:-:S03]  /*9c20*/  F2FP.BF16.F32.PACK_AB R34, R69, R34 ;  /* 0x000000224522723e */ /* 0x000fc600000010ff */
[----:B------:R-:W-:Y:S02]  /*9c30*/  F2FP.BF16.F32.PACK_AB R27, R28, R27 ;  /* 0x0000001b1c1b723e */ /* 0x000fe400000010ff */
[----:B------:R-:W-:Y:S02]  /*9c40*/  PRMT R2, R34, 0x7632, R2 ;  /* 0x0000763222027816 */ /* 0x000fe40000000002 */
[----:B---3--:R-:W-:-:S04]  /*9c50*/  IADD3 R14, P1, R71, UR22, RZ ;  /* 0x00000016470e7c10 */ /* 0x008fc8000ff3e0ff */
[----:B--2---:R-:W-:-:S05]  /*9c60*/  IADD3.X R15, R59, UR23, RZ, P1, !PT ;  /* 0x000000173b0f7c10 */ /* 0x004fca0008ffe4ff */
[----:B------:R-:W-:Y:S04]  /*9c70*/  STG.E.U16 desc[UR14][R14.64+0x2], R11 ;  /* 0x0000020b0e007986 */ /* 0x000fe8000c10150e */
[----:B------:R0:W-:Y:S04]  /*9c80*/  STG.E.U16 desc[UR14][R14.64], R38 ;  /* 0x000000260e007986 */ /* 0x0001e8000c10150e */
[----:B------:R-:W-:Y:S04]  /*9c90*/  STG.E.U16 desc[UR14][R14.64+0x4], R16 ;  /* 0x000004100e007986 */ /* 0x000fe8000c10150e */
[----:B------:R-:W-:Y:S04]  /*9ca0*/  STG.E.U16 desc[UR14][R14.64+0x6], R13 ;  /* 0x0000060d0e007986 */ /* 0x000fe8000c10150e */
[----:B0-----:R-:W2:Y:S04]  /*9cb0*/  LDL.LU R38, [R1+0x20] ;  /* 0x0000200001267983 */ /* 0x001ea80000300800 */
[----:B------:R-:W3:Y:S01]  /*9cc0*/  LDL.LU R37, [R1+0x14] ;  /* 0x0000140001257983 */ /* 0x000ee20000300800 */
[----:B------:R-:W-:-:S04]  /*9cd0*/  IADD3 R10, P1, R57, UR22, RZ ;  /* 0x00000016390a7c10 */ /* 0x000fc8000ff3e0ff */
[----:B----4-:R-:W-:-:S05]  /*9ce0*/  IADD3.X R11, R55, UR23, RZ, P1, !PT ;  /* 0x00000017370b7c10 */ /* 0x010fca0008ffe4ff */
[----:B------:R0:W-:Y:S01]  /*9cf0*/  STG.E.U16 desc[UR14][R10.64], R35 ;  /* 0x000000230a007986 */ /* 0x0001e2000c10150e */
[----:B------:R-:W-:-:S03]  /*9d00*/  IADD3 R12, P1, R45, UR22, RZ ;  /* 0x000000162d0c7c10 */ /* 0x000fc6000ff3e0ff */
[----:B------:R1:W-:Y:S04]  /*9d10*/  STG.E.U16 desc[UR14][R10.64+0x2], R29 ;  /* 0x0000021d0a007986 */ /* 0x0003e8000c10150e */
[----:B0-----:R-:W4:Y:S04]  /*9d20*/  LDL.LU R35, [R1+0x18] ;  /* 0x0000180001237983 */ /* 0x001f280000300800 */
[----:B------:R-:W4:Y:S01]  /*9d30*/  LDL.LU R33, [R1+0xc] ;  /* 0x00000c0001217983 */ /* 0x000f220000300800 */
[----:B------:R-:W-:Y:S02]  /*9d40*/  IADD3.X R13, R43, UR23, RZ, P1, !PT ;  /* 0x000000172b0d7c10 */ /* 0x000fe40008ffe4ff */
[----:B------:R-:W-:-:S02]  /*9d50*/  IADD3 R14, P1, R31, UR22, RZ ;  /* 0x000000161f0e7c10 */ /* 0x000fc4000ff3e0ff */
[----:B------:R-:W4:Y:S04]  /*9d60*/  LDL.LU R31, [R1+0x10] ;  /* 0x00001000011f7983 */ /* 0x000f280000300800 */
[----:B-1----:R-:W4:Y:S04]  /*9d70*/  LDL.LU R29, [R1+0x4] ;  /* 0x00000400011d7983 */ /* 0x002f280000300800 */
[----:B------:R-:W4:Y:S01]  /*9d80*/  LDL.LU R28, [R1+0x8] ;  /* 0x00000800011c7983 */ /* 0x000f220000300800 */
[----:B------:R-:W-:-:S03]  /*9d90*/  PRMT R15, R22, 0x7632, R15 ;  /* 0x00007632160f7816 */ /* 0x000fc6000000000f */
[----:B------:R-:W-:Y:S04]  /*9da0*/  STG.E.U16 desc[UR14][R10.64+0x4], R34 ;  /* 0x000004220a007986 */ /* 0x000fe8000c10150e */
[----:B------:R-:W-:Y:S04]  /*9db0*/  STG.E.U16 desc[UR14][R10.64+0x6], R2 ;  /* 0x000006020a007986 */ /* 0x000fe8000c10150e */
[----:B------:R0:W-:Y:S04]  /*9dc0*/  STG.E.U16 desc[UR14][R12.64], R22 ;  /* 0x000000160c007986 */ /* 0x0001e8000c10150e */
[----:B0-----:R-:W4:Y:S01]  /*9dd0*/  LDL.LU R22, [R1] ;  /* 0x0000000001167983 */ /* 0x001f220000300800 */
[C---:B------:R-:W-:Y:S01]  /*9de0*/  FMUL.FTZ R32, R126.reuse, R32 ;  /* 0x000000207e207220 */ /* 0x040fe20000410000 */
[C---:B------:R-:W-:Y:S01]  /*9df0*/  FMUL.FTZ R75, R126.reuse, R75 ;  /* 0x0000004b7e4b7220 */ /* 0x040fe20000410000 */
[C---:B------:R-:W-:Y:S01]  /*9e00*/  FMUL.FTZ R26, R126.reuse, R26 ;  /* 0x0000001a7e1a7220 */ /* 0x040fe20000410000 */
[C---:B------:R-:W-:Y:S01]  /*9e10*/  FMUL.FTZ R79, R126.reuse, R79 ;  /* 0x0000004f7e4f7220 */ /* 0x040fe20000410000 */
[C---:B------:R-:W-:Y:S01]  /*9e20*/  FMUL.FTZ R24, R126.reuse, R24 ;  /* 0x000000187e187220 */ /* 0x040fe20000410000 */
[----:B------:R-:W-:Y:S01]  /*9e30*/  FMUL.FTZ R81, R126, R81 ;  /* 0x000000517e517220 */ /* 0x000fe20000410000 */
[----:B------:R-:W-:Y:S01]  /*9e40*/  F2FP.BF16.F32.PACK_AB R32, R75, R32 ;  /* 0x000000204b20723e */ /* 0x000fe200000010ff */
[----:B------:R-:W-:Y:S01]  /*9e50*/  STG.E.U16 desc[UR14][R12.64+0x2], R15 ;  /* 0x0000020f0c007986 */ /* 0x000fe2000c10150e */
[----:B------:R-:W-:-:S02]  /*9e60*/  F2FP.BF16.F32.PACK_AB R26, R79, R26 ;  /* 0x0000001a4f1a723e */ /* 0x000fc400000010ff */
[----:B------:R-:W-:Y:S01]  /*9e70*/  PRMT R11, R32, 0x7632, R11 ;  /* 0x00007632200b7816 */ /* 0x000fe2000000000b */
[C---:B------:R-:W-:Y:S01]  /*9e80*/  FMUL.FTZ R20, R126.reuse, R20 ;  /* 0x000000147e147220 */ /* 0x040fe20000410000 */
[----:B------:R-:W-:Y:S01]  /*9e90*/  FMUL.FTZ R83, R126, R83 ;  /* 0x000000537e537220 */ /* 0x000fe20000410000 */
[----:B------:R-:W-:Y:S01]  /*9ea0*/  F2FP.BF16.F32.PACK_AB R24, R81, R24 ;  /* 0x000000185118723e */ /* 0x000fe200000010ff */
[----:B------:R-:W-:Y:S01]  /*9eb0*/  STG.E.U16 desc[UR14][R12.64+0x4], R32 ;  /* 0x000004200c007986 */ /* 0x000fe2000c10150e */
[----:B------:R-:W-:Y:S02]  /*9ec0*/  PRMT R16, R27, 0x7632, R16 ;  /* 0x000076321b107816 */ /* 0x000fe40000000010 */
[----:B------:R-:W-:Y:S01]  /*9ed0*/  PRMT R2, R26, 0x7632, R2 ;  /* 0x000076321a027816 */ /* 0x000fe20000000002 */
[----:B------:R0:W-:Y:S01]  /*9ee0*/  STG.E.U16 desc[UR14][R12.64+0x6], R11 ;  /* 0x0000060b0c007986 */ /* 0x0001e2000c10150e */
[C---:B------:R-:W-:Y:S01]  /*9ef0*/  FMUL.FTZ R19, R126.reuse, R19 ;  /* 0x000000137e137220 */ /* 0x040fe20000410000 */
[C---:B------:R-:W-:Y:S01]  /*9f00*/  FMUL.FTZ R30, R126.reuse, R85 ;  /* 0x000000557e1e7220 */ /* 0x040fe20000410000 */
[C---:B------:R-:W-:Y:S01]  /*9f10*/  FMUL.FTZ R18, R126.reuse, R18 ;  /* 0x000000127e127220 */ /* 0x040fe20000410000 */
[C---:B------:R-:W-:Y:S01]  /*9f20*/  FMUL.FTZ R87, R126.reuse, R87 ;  /* 0x000000577e577220 */ /* 0x040fe20000410000 */
[----:B------:R-:W-:Y:S01]  /*9f30*/  F2FP.BF16.F32.PACK_AB R20, R83, R20 ;  /* 0x000000145314723e */ /* 0x000fe200000010ff */
[----:B------:R-:W-:Y:S01]  /*9f40*/  FMUL.FTZ R89, R126, R89 ;  /* 0x000000597e597220 */ /* 0x000fe20000410000 */
[----:B0-----:R-:W-:Y:S01]  /*9f50*/  PRMT R13, R24, 0x7632, R13 ;  /* 0x00007632180d7816 */ /* 0x001fe2000000000d */
[----:B------:R-:W-:Y:S01]  /*9f60*/  FMUL.FTZ R21, R126, R21 ;  /* 0x000000157e157220 */ /* 0x000fe20000410000 */
[----:B------:R-:W-:Y:S01]  /*9f70*/  F2FP.BF16.F32.PACK_AB R19, R30, R19 ;  /* 0x000000131e13723e */ /* 0x000fe200000010ff */
[----:B------:R-:W-:Y:S01]  /*9f80*/  FMUL.FTZ R40, R126, R91 ;  /* 0x0000005b7e287220 */ /* 0x000fe20000410000 */
[----:B------:R-:W-:-:S02]  /*9f90*/  F2FP.BF16.F32.PACK_AB R18, R87, R18 ;  /* 0x000000125712723e */ /* 0x000fc400000010ff */
[----:B------:R-:W-:Y:S01]  /*9fa0*/  F2FP.BF16.F32.PACK_AB R36, R89, R36 ;  /* 0x000000245924723e */ /* 0x000fe200000010ff */
[C---:B------:R-:W-:Y:S01]  /*9fb0*/  FMUL.FTZ R17, R126.reuse, R17 ;  /* 0x000000117e117220 */ /* 0x040fe20000410000 */
[C---:B------:R-:W-:Y:S01]  /*9fc0*/  FMUL.FTZ R44, R126.reuse, R93 ;  /* 0x0000005d7e2c7220 */ /* 0x040fe20000410000 */
[C---:B------:R-:W-:Y:S01]  /*9fd0*/  FMUL.FTZ R23, R126.reuse, R23 ;  /* 0x000000177e177220 */ /* 0x040fe20000410000 */
        /* <DEDUP_REMOVED lines=19> */
[----:B------:R-:W-:Y:S01]  /*a110*/  FMUL.FTZ R139, R126, R139 ;  /* 0x0000008b7e8b7220 */ /* 0x000fe20000410000 */
[----:B------:R-:W-:Y:S01]  /*a120*/  F2FP.BF16.F32.PACK_AB R64, R64, R135 ;  /* 0x000000874040723e */ /* 0x000fe200000010ff */
[C---:B------:R-:W-:Y:S01]  /*a130*/  FMUL.FTZ R70, R126.reuse, R109 ;  /* 0x0000006d7e467220 */ /* 0x040fe20000410000 */
[----:B------:R-:W-:Y:S01]  /*a140*/  FMUL.FTZ R137, R126, R137 ;  /* 0x000000897e897220 */ /* 0x000fe20000410000 */
[----:B------:R-:W-:Y:S01]  /*a150*/  F2FP.BF16.F32.PACK_AB R66, R66, R127 ;  /* 0x0000007f4242723e */ /* 0x000fe200000010ff */
[C---:B------:R-:W-:Y:S01]  /*a160*/  FMUL.FTZ R145, R126.reuse, R145 ;  /* 0x000000917e917220 */ /* 0x040fe20000410000 */
        /* <DEDUP_REMOVED lines=8> */
[----:B------:R-:W-:Y:S01]  /*a1f0*/  FMUL.FTZ R126, R126, R117 ;  /* 0x000000757e7e7220 */ /* 0x000fe20000410000 */
[----:B------:R-:W-:-:S02]  /*a200*/  F2FP.BF16.F32.PACK_AB R76, R76, R141 ;  /* 0x0000008d4c4c723e */ /* 0x000fc400000010ff */
[----:B------:R-:W-:Y:S02]  /*a210*/  F2FP.BF16.F32.PACK_AB R74, R74, R147 ;  /* 0x000000934a4a723e */ /* 0x000fe400000010ff */
[----:B------:R-:W-:Y:S01]  /*a220*/  F2FP.BF16.F32.PACK_AB R39, R126, R39 ;  /* 0x000000277e27723e */ /* 0x000fe200000010ff */
[----:B------:R-:W-:Y:S01]  /*a230*/  ULOP3.LUT UR4, UR4, 0x1, URZ, 0x3c, !UPT ;  /* 0x0000000104047892 */ /* 0x000fe2000f8e3c3f */
[----:B------:R-:W-:Y:S01]  /*a240*/  UMOV UR5, UR11 ;  /* 0x0000000b00057c82 */ /* 0x000fe20008000000 */
[----:B--2---:R-:W-:Y:S02]  /*a250*/  IADD3.X R15, R38, UR23, RZ, P1, !PT ;  /* 0x00000017260f7c10 */ /* 0x004fe40008ffe4ff */
[----:B---3--:R-:W-:-:S03]  /*a260*/  IADD3 R10, P1, R37, UR22, RZ ;  /* 0x00000016250a7c10 */ /* 0x008fc6000ff3e0ff */
[----:B------:R-:W-:Y:S04]  /*a270*/  STG.E.U16 desc[UR14][R14.64], R27 ;  /* 0x0000001b0e007986 */ /* 0x000fe8000c10150e */
[----:B------:R0:W-:Y:S04]  /*a280*/  STG.E.U16 desc[UR14][R14.64+0x2], R16 ;  /* 0x000002100e007986 */ /* 0x0001e8000c10150e */
[----:B------:R-:W-:Y:S04]  /*a290*/  STG.E.U16 desc[UR14][R14.64+0x4], R26 ;  /* 0x0000041a0e007986 */ /* 0x000fe8000c10150e */
[----:B------:R1:W-:Y:S01]  /*a2a0*/  STG.E.U16 desc[UR14][R14.64+0x6], R2 ;  /* 0x000006020e007986 */ /* 0x0003e2000c10150e */
[----:B0-----:R-:W-:-:S02]  /*a2b0*/  PRMT R16, R19, 0x7632, R16 ;  /* 0x0000763213107816 */ /* 0x001fc40000000010 */
[----:B-1----:R-:W-:Y:S02]  /*a2c0*/  PRMT R15, R20, 0x7632, R15 ;  /* 0x00007632140f7816 */ /* 0x002fe4000000000f */
[----:B------:R-:W-:Y:S02]  /*a2d0*/  PRMT R2, R18, 0x7632, R2 ;  /* 0x0000763212027816 */ /* 0x000fe40000000002 */
[----:B----4-:R-:W-:Y:S02]  /*a2e0*/  IADD3.X R11, R35, UR23, RZ, P1, !PT ;  /* 0x00000017230b7c10 */ /* 0x010fe40008ffe4ff */
[----:B------:R-:W-:-:S03]  /*a2f0*/  IADD3 R12, P1, R33, UR22, RZ ;  /* 0x00000016210c7c10 */ /* 0x000fc6000ff3e0ff */
[----:B------:R0:W-:Y:S04]  /*a300*/  STG.E.U16 desc[UR14][R10.64+0x2], R13 ;  /* 0x0000020d0a007986 */ /* 0x0001e8000c10150e */
[----:B------:R-:W-:Y:S04]  /*a310*/  STG.E.U16 desc[UR14][R10.64], R24 ;  /* 0x000000180a007986 */ /* 0x000fe8000c10150e */
[----:B------:R-:W-:Y:S01]  /*a320*/  STG.E.U16 desc[UR14][R10.64+0x4], R20 ;  /* 0x000004140a007986 */ /* 0x000fe2000c10150e */
[----:B0-----:R-:W-:-:S03]  /*a330*/  IADD3.X R13, R31, UR23, RZ, P1, !PT ;  /* 0x000000171f0d7c10 */ /* 0x001fc60008ffe4ff */
[----:B------:R0:W-:Y:S01]  /*a340*/  STG.E.U16 desc[UR14][R10.64+0x6], R15 ;  /* 0x0000060f0a007986 */ /* 0x0001e2000c10150e */
[----:B------:R-:W-:-:S03]  /*a350*/  IADD3 R14, P1, R29, UR22, RZ ;  /* 0x000000161d0e7c10 */ /* 0x000fc6000ff3e0ff */
[----:B------:R-:W-:Y:S04]  /*a360*/  STG.E.U16 desc[UR14][R12.64], R19 ;  /* 0x000000130c007986 */ /* 0x000fe8000c10150e */
[----:B------:R1:W-:Y:S01]  /*a370*/  STG.E.U16 desc[UR14][R12.64+0x2], R16 ;  /* 0x000002100c007986 */ /* 0x0003e2000c10150e */
[----:B0-----:R-:W-:Y:S02]  /*a380*/  IADD3.X R15, R28, UR23, RZ, P1, !PT ;  /* 0x000000171c0f7c10 */ /* 0x001fe40008ffe4ff */
[----:B------:R-:W-:Y:S02]  /*a390*/  PRMT R11, R36, 0x7632, R11 ;  /* 0x00007632240b7816 */ /* 0x000fe4000000000b */
[----:B------:R-:W-:Y:S01]  /*a3a0*/  IADD3 R10, P1, R163, UR22, RZ ;  /* 0x00000016a30a7c10 */ /* 0x000fe2000ff3e0ff */
[----:B------:R-:W-:Y:S04]  /*a3b0*/  STG.E.U16 desc[UR14][R12.64+0x4], R18 ;  /* 0x000004120c007986 */ /* 0x000fe8000c10150e */
[----:B------:R0:W-:Y:S04]  /*a3c0*/  STG.E.U16 desc[UR14][R12.64+0x6], R2 ;  /* 0x000006020c007986 */ /* 0x0001e8000c10150e */
[----:B------:R2:W-:Y:S01]  /*a3d0*/  STG.E.U16 desc[UR14][R14.64+0x2], R11 ;  /* 0x0000020b0e007986 */ /* 0x0005e2000c10150e */
[----:B-1----:R-:W-:-:S02]  /*a3e0*/  PRMT R16, R17, 0x7632, R16 ;  /* 0x0000763211107816 */ /* 0x002fc40000000010 */
[----:B0-----:R-:W-:Y:S02]  /*a3f0*/  PRMT R13, R21, 0x7632, R13 ;  /* 0x00007632150d7816 */ /* 0x001fe4000000000d */
[----:B--2---:R-:W-:Y:S02]  /*a400*/  IADD3.X R11, R22, UR23, RZ, P1, !PT ;  /* 0x00000017160b7c10 */ /* 0x004fe40008ffe4ff */
[----:B------:R-:W-:Y:S01]  /*a410*/  IADD3 R12, P1, R161, UR22, RZ ;  /* 0x00000016a10c7c10 */ /* 0x000fe2000ff3e0ff */
[----:B------:R-:W-:Y:S01]  /*a420*/  STG.E.U16 desc[UR14][R14.64], R36 ;  /* 0x000000240e007986 */ /* 0x000fe2000c10150e */
[----:B------:R-:W-:-:S03]  /*a430*/  PRMT R2, R23, 0x7632, R2 ;  /* 0x0000763217027816 */ /* 0x000fc60000000002 */
[----:B------:R-:W-:Y:S04]  /*a440*/  STG.E.U16 desc[UR14][R14.64+0x4], R21 ;  /* 0x000004150e007986 */ /* 0x000fe8000c10150e */
[----:B------:R0:W-:Y:S04]  /*a450*/  STG.E.U16 desc[UR14][R14.64+0x6], R13 ;  /* 0x0000060d0e007986 */ /* 0x0001e8000c10150e */
[----:B------:R-:W-:Y:S04]  /*a460*/  STG.E.U16 desc[UR14][R10.64], R17 ;  /* 0x000000110a007986 */ /* 0x000fe8000c10150e */
[----:B------:R1:W-:Y:S01]  /*a470*/  STG.E.U16 desc[UR14][R10.64+0x2], R16 ;  /* 0x000002100a007986 */ /* 0x0003e2000c10150e */
[----:B0-----:R-:W-:-:S02]  /*a480*/  IADD3.X R13, R162, UR23, RZ, P1, !PT ;  /* 0x00000017a20d7c10 */ /* 0x001fc40008ffe4ff */
[----:B------:R-:W-:Y:S02]  /*a490*/  PRMT R15, R41, 0x7632, R15 ;  /* 0x00007632290f7816 */ /* 0x000fe4000000000f */
[----:B------:R-:W-:Y:S01]  /*a4a0*/  IADD3 R14, P1, R159, UR22, RZ ;  /* 0x000000169f0e7c10 */ /* 0x000fe2000ff3e0ff */
[----:B------:R-:W-:Y:S04]  /*a4b0*/  STG.E.U16 desc[UR14][R10.64+0x4], R23 ;  /* 0x000004170a007986 */ /* 0x000fe8000c10150e */
[----:B------:R0:W-:Y:S01]  /*a4c0*/  STG.E.U16 desc[UR14][R10.64+0x6], R2 ;  /* 0x000006020a007986 */ /* 0x0001e2000c10150e */
[----:B-1----:R-:W-:-:S03]  /*a4d0*/  PRMT R16, R25, 0x7632, R16 ;  /* 0x0000763219107816 */ /* 0x002fc60000000010 */
[----:B------:R1:W-:Y:S01]  /*a4e0*/  STG.E.U16 desc[UR14][R12.64+0x2], R15 ;  /* 0x0000020f0c007986 */ /* 0x0003e2000c10150e */
[----:B0-----:R-:W-:Y:S02]  /*a4f0*/  PRMT R11, R58, 0x7632, R11 ;  /* 0x000076323a0b7816 */ /* 0x001fe4000000000b */
[----:B------:R-:W-:Y:S02]  /*a500*/  PRMT R2, R62, 0x7632, R2 ;  /* 0x000076323e027816 */ /* 0x000fe40000000002 */
[----:B-1----:R-:W-:Y:S02]  /*a510*/  IADD3.X R15, R160, UR23, RZ, P1, !PT ;  /* 0x00000017a00f7c10 */ /* 0x002fe40008ffe4ff */
[----:B------:R-:W-:Y:S01]  /*a520*/  IADD3 R10, P1, R157, UR22, RZ ;  /* 0x000000169d0a7c10 */ /* 0x000fe2000ff3e0ff */
[----:B------:R-:W-:Y:S04]  /*a530*/  STG.E.U16 desc[UR14][R12.64], R41 ;  /* 0x000000290c007986 */ /* 0x000fe8000c10150e */
[----:B------:R-:W-:Y:S04]  /*a540*/  STG.E.U16 desc[UR14][R12.64+0x4], R58 ;  /* 0x0000043a0c007986 */ /* 0x000fe8000c10150e */
[----:B------:R0:W-:Y:S04]  /*a550*/  STG.E.U16 desc[UR14][R12.64+0x6], R11 ;  /* 0x0000060b0c007986 */ /* 0x0001e8000c10150e */
[----:B------:R-:W-:Y:S04]  /*a560*/  STG.E.U16 desc[UR14][R14.64], R25 ;  /* 0x000000190e007986 */ /* 0x000fe8000c10150e */
[----:B------:R-:W-:Y:S04]  /*a570*/  STG.E.U16 desc[UR14][R14.64+0x2], R16 ;  /* 0x000002100e007986 */ /* 0x000fe8000c10150e */
[----:B------:R-:W-:Y:S01]  /*a580*/  STG.E.U16 desc[UR14][R14.64+0x4], R62 ;  /* 0x0000043e0e007986 */ /* 0x000fe2000c10150e */
[----:B0-----:R-:W-:-:S02]  /*a590*/  IADD3.X R11, R158, UR23, RZ, P1, !PT ;  /* 0x000000179e0b7c10 */ /* 0x001fc40008ffe4ff */
[----:B------:R-:W-:Y:S01]  /*a5a0*/  PRMT R13, R64, 0x7632, R13 ;  /* 0x00007632400d7816 */ /* 0x000fe2000000000d */
[----:B------:R0:W-:Y:S01]  /*a5b0*/  STG.E.U16 desc[UR14][R14.64+0x6], R2 ;  /* 0x000006020e007986 */ /* 0x0001e2000c10150e */
[----:B------:R-:W-:-:S03]  /*a5c0*/  IADD3 R12, P1, R155, UR22, RZ ;  /* 0x000000169b0c7c10 */ /* 0x000fc6000ff3e0ff */
[----:B------:R-:W-:Y:S01]  /*a5d0*/  STG.E.U16 desc[UR14][R10.64], R64 ;  /* 0x000000400a007986 */ /* 0x000fe2000c10150e */
[----:B0-----:R-:W-:-:S03]  /*a5e0*/  PRMT R15, R66, 0x7632, R15 ;  /* 0x00007632420f7816 */ /* 0x001fc6000000000f */
[----:B------:R0:W-:Y:S01]  /*a5f0*/  STG.E.U16 desc[UR14][R10.64+0x2], R13 ;  /* 0x0000020d0a007986 */ /* 0x0001e2000c10150e */
[----:B------:R-:W-:-:S03]  /*a600*/  PRMT R2, R70, 0x7632, R2 ;  /* 0x0000763246027816 */ /* 0x000fc60000000002 */
[----:B------:R-:W-:Y:S04]  /*a610*/  STG.E.U16 desc[UR14][R10.64+0x4], R66 ;  /* 0x000004420a007986 */ /* 0x000fe8000c10150e */
[----:B------:R1:W-:Y:S01]  /*a620*/  STG.E.U16 desc[UR14][R10.64+0x6], R15 ;  /* 0x0000060f0a007986 */ /* 0x0003e2000c10150e */
[----:B0-----:R-:W-:Y:S02]  /*a630*/  IADD3.X R13, R156, UR23, RZ, P1, !PT ;  /* 0x000000179c0d7c10 */ /* 0x001fe40008ffe4ff */
[----:B------:R-:W-:Y:S02]  /*a640*/  IADD3 R14, P1, R153, UR22, RZ ;  /* 0x00000016990e7c10 */ /* 0x000fe4000ff3e0ff */
[----:B-1----:R-:W-:Y:S01]  /*a650*/  PRMT R11, R72, 0x7632, R11 ;  /* 0x00007632480b7816 */ /* 0x002fe2000000000b */
[----:B------:R-:W-:Y:S01]  /*a660*/  STG.E.U16 desc[UR14][R12.64], R70 ;  /* 0x000000460c007986 */ /* 0x000fe2000c10150e */
[----:B------:R-:W-:-:S03]  /*a670*/  IADD3.X R15, R154, UR23, RZ, P1, !PT ;  /* 0x000000179a0f7c10 */ /* 0x000fc60008ffe4ff */
[----:B------:R0:W-:Y:S01]  /*a680*/  STG.E.U16 desc[UR14][R12.64+0x2], R2 ;  /* 0x000002020c007986 */ /* 0x0001e2000c10150e */
[----:B------:R-:W-:-:S03]  /*a690*/  IADD3 R10, P1, R149, UR22, RZ ;  /* 0x00000016950a7c10 */ /* 0x000fc6000ff3e0ff */
[----:B------:R-:W-:Y:S04]  /*a6a0*/  STG.E.U16 desc[UR14][R12.64+0x4], R72 ;  /* 0x000004480c007986 */ /* 0x000fe8000c10150e */
[----:B------:R1:W-:Y:S01]  /*a6b0*/  STG.E.U16 desc[UR14][R12.64+0x6], R11 ;  /* 0x0000060b0c007986 */ /* 0x0003e2000c10150e */
[----:B0-----:R-:W-:-:S03]  /*a6c0*/  PRMT R2, R76, 0x7632, R2 ;  /* 0x000076324c027816 */ /* 0x001fc60000000002 */
[----:B------:R-:W-:Y:S01]  /*a6d0*/  STG.E.U16 desc[UR14][R14.64], R78 ;  /* 0x0000004e0e007986 */ /* 0x000fe2000c10150e */
[----:B-1----:R-:W-:-:S03]  /*a6e0*/  PRMT R13, R78, 0x7632, R13 ;  /* 0x000076324e0d7816 */ /* 0x002fc6000000000d */
[----:B------:R-:W-:Y:S01]  /*a6f0*/  STG.E.U16 desc[UR14][R14.64+0x4], R76 ;  /* 0x0000044c0e007986 */ /* 0x000fe2000c10150e */
[----:B------:R-:W-:Y:S02]  /*a700*/  IADD3.X R11, R152, UR23, RZ, P1, !PT ;  /* 0x00000017980b7c10 */ /* 0x000fe40008ffe4ff */
[----:B------:R-:W-:Y:S01]  /*a710*/  PRMT R12, R74, 0x7632, R12 ;  /* 0x000076324a0c7816 */ /* 0x000fe2000000000c */
[----:B------:R-:W-:Y:S04]  /*a720*/  STG.E.U16 desc[UR14][R14.64+0x2], R13 ;  /* 0x0000020d0e007986 */ /* 0x000fe8000c10150e */
[----:B------:R0:W-:Y:S04]  /*a730*/  STG.E.U16 desc[UR14][R14.64+0x6], R2 ;  /* 0x000006020e007986 */ /* 0x0001e8000c10150e */
[----:B------:R1:W-:Y:S01]  /*a740*/  STG.E.U16 desc[UR14][R10.64], R74 ;  /* 0x0000004a0a007986 */ /* 0x0003e2000c10150e */
[----:B0-----:R-:W-:-:S03]  /*a750*/  PRMT R15, R39, 0x7632, R15 ;  /* 0x00007632270f7816 */ /* 0x001fc6000000000f */
[----:B------:R1:W-:Y:S04]  /*a760*/  STG.E.U16 desc[UR14][R10.64+0x2], R12 ;  /* 0x0000020c0a007986 */ /* 0x0003e8000c10150e */
[----:B------:R1:W-:Y:S04]  /*a770*/  STG.E.U16 desc[UR14][R10.64+0x4], R39 ;  /* 0x000004270a007986 */ /* 0x0003e8000c10150e */
[----:B------:R1:W-:Y:S01]  /*a780*/  STG.E.U16 desc[UR14][R10.64+0x6], R15 ;  /* 0x0000060f0a007986 */ /* 0x0003e2000c10150e */
[----:B------:R-:W-:Y:S05]  /*a790*/  @!P0 BRA `(.L_x_1518) ;  /* 0xffffff6000a48947 */ /* 0x000fea000383ffff */
.L_x_1508:
[----:B------:R-:W0:Y:S02]  /*a7a0*/  S2R R0, SR_CTAID.Y ;  /* 0x0000000000007919 */ /* 0x000e240000002600 */
[----:B0-----:R-:W-:-:S04]  /*a7b0*/  LEA R0, R0, UR20, 0x4 ;  /* 0x0000001400007c11 */ /* 0x001fc8000f8e20ff */
[----:B------:R-:W-:-:S04]  /*a7c0*/  SHF.L.U32 R20, R0, 0x5, RZ ;  /* 0x0000000500147819 */ /* 0x000fc800000006ff */
[----:B------:R-:W-:-:S13]  /*a7d0*/  ISETP.GT.AND P0, PT, R20, 0x13f, PT ;  /* 0x0000013f1400780c */ /* 0x000fda0003f04270 */
[----:B------:R-:W-:Y:S05]  /*a7e0*/  @P0 EXIT ;  /* 0x000000000000094d */ /* 0x000fea0003800000 */
[----:B------:R-:W0:Y:S01]  /*a7f0*/  S2R R6, SR_TID.X ;  /* 0x0000000000067919 */ /* 0x000e220000002100 */
[----:B------:R-:W-:Y:S01]  /*a800*/  LOP3.LUT R3, RZ, UR16, RZ, 0x33, !PT ;  /* 0x00000010ff037c12 */ /* 0x000fe2000f8e33ff */
[----:B------:R-:W2:Y:S01]  /*a810*/  S2UR UR5, SR_CgaCtaId ;  /* 0x00000000000579c3 */ /* 0x000ea20000008800 */
        /* <DEDUP_REMOVED lines=15> */
[----:B--2---:R-:W-:-:S03]  /*a910*/  ULEA UR8, UR5, UR4, 0x18 ;  /* 0x0000000405087291 */ /* 0x004fc6000f8ec03f */
[----:B------:R-:W-:Y:S02]  /*a920*/  ULDC.64 UR4, c[0x0][0x260] ;  /* 0x0000980000047ab9 */ /* 0x000fe40000000a00 */
[----:B------:R-:W-:Y:S01]  /*a930*/  UIADD3 UR4, UP1, UR4, 0xf400, URZ ;  /* 0x0000f40004047890 */ /* 0x000fe2000ff3e03f */
[--C-:B0-----:R-:W-:Y:S02]  /*a940*/  SHF.R.U32.HI R5, RZ, 0x5, R6.reuse ;  /* 0x00000005ff057819 */ /* 0x101fe40000011606 */
[----:B------:R-:W-:Y:S01]  /*a950*/  SHF.R.U32.HI R2, RZ, 0x4, R6 ;  /* 0x00000004ff027819 */ /* 0x000fe20000011606 */
[----:B------:R-:W-:Y:S01]  /*a960*/  UIADD3.X UR5, URZ, UR5, URZ, UP1, !UPT ;  /* 0x000000053f057290 */ /* 0x000fe20008ffe43f */
[----:B------:R-:W-:Y:S02]  /*a970*/  IADD3 R4, P0, P1, -R4, -0x11, -R5 ;  /* 0xffffffef04047810 */ /* 0x000fe4000791e905 */
[----:B------:R-:W-:Y:S02]  /*a980*/  SHF.L.U32 R7, R5, 0x1, RZ ;  /* 0x0000000105077819 */ /* 0x000fe400000006ff */
[----:B------:R-:W-:-:S02]  /*a990*/  IADD3.X R3, ~R3, -0x1, R0, P0, P1 ;  /* 0xffffffff03037810 */ /* 0x000fc400007e2500 */
[----:B------:R-:W-:Y:S02]  /*a9a0*/  IADD3 R0, R2, 0x14, RZ ;  /* 0x0000001402007810 */ /* 0x000fe40007ffe0ff */
[----:B-1----:R-:W-:Y:S01]  /*a9b0*/  LEA R12, R5, UR8, 0x7 ;  /* 0x00000008050c7c11 */ /* 0x002fe2000f8e38ff */
        /* <DEDUP_REMOVED lines=9> */
[----:B------:R-:W-:Y:S02]  /*aa50*/  IADD3 R8, R13, R14, RZ ;  /* 0x0000000e0d087210 */ /* 0x000fe40007ffe0ff */
[----:B------:R-:W-:Y:S02]  /*aa60*/  SHF.L.U32 R13, R6, 0x1, RZ ;  /* 0x00000001060d7819 */ /* 0x000fe400000006ff */
[----:B------:R-:W-:Y:S01]  /*aa70*/  IADD3 RZ, P0, R9, R10, RZ ;  /* 0x0000000a09ff7210 */ /* 0x000fe20007f1e0ff */
[----:B------:R-:W-:Y:S01]  /*aa80*/  IMAD.WIDE.U32 R14, R8, -0x33333333, RZ ;  /* 0xcccccccd080e7825 */ /* 0x000fe200078e00ff */
[----:B------:R-:W-:-:S02]  /*aa90*/  MOV R16, R11 ;  /* 0x0000000b00107202 */ /* 0x000fc40000000f00 */
[----:B------:R-:W-:Y:S02]  /*aaa0*/  LOP3.LUT R12, R12, 0x780, RZ, 0xc0, !PT ;  /* 0x000007800c0c7812 */ /* 0x000fe400078ec0ff */
[----:B------:R-:W-:Y:S01]  /*aab0*/  LOP3.LUT R11, R13, 0x1e, RZ, 0xc0, !PT ;  /* 0x0000001e0d0b7812 */ /* 0x000fe200078ec0ff */
[----:B------:R-:W-:Y:S01]  /*aac0*/  IMAD.WIDE.U32.X R16, R3, -0x33333334, R16, P0 ;  /* 0xcccccccc03107825 */ /* 0x000fe200000e0410 */
[----:B------:R-:W-:Y:S02]  /*aad0*/  IADD3 R9, R2, 0x28, RZ ;  /* 0x0000002802097810 */ /* 0x000fe40007ffe0ff */
[----:B------:R-:W-:Y:S02]  /*aae0*/  IADD3 R13, R12, UR8, RZ ;  /* 0x000000080c0d7c10 */ /* 0x000fe4000fffe0ff */
[-C--:B------:R-:W-:Y:S02]  /*aaf0*/  LOP3.LUT R10, R2, R11.reuse, RZ, 0x3c, !PT ;  /* 0x0000000b020a7212 */ /* 0x080fe400078e3cff */
[----:B------:R-:W-:-:S02]  /*ab00*/  LOP3.LUT R12, R0, R11, RZ, 0x3c, !PT ;  /* 0x0000000b000c7212 */ /* 0x000fc400078e3cff */
[----:B------:R-:W-:Y:S02]  /*ab10*/  LOP3.LUT R18, R9, R11, RZ, 0x3c, !PT ;  /* 0x0000000b09127212 */ /* 0x000fe400078e3cff */
[----:B------:R-:W-:Y:S02]  /*ab20*/  SHF.R.U64 R21, R16, 0x3, R17 ;  /* 0x0000000310157819 */ /* 0x000fe40000001211 */
[-C--:B------:R-:W-:Y:S02]  /*ab30*/  LEA R10, R10, R13.reuse, 0x2 ;  /* 0x0000000d0a0a7211 */ /* 0x080fe400078e10ff */
[-C--:B------:R-:W-:Y:S02]  /*ab40*/  LEA R12, R12, R13.reuse, 0x2 ;  /* 0x0000000d0c0c7211 */ /* 0x080fe400078e10ff */
[----:B------:R-:W-:Y:S02]  /*ab50*/  LEA R13, R18, R13, 0x2 ;  /* 0x0000000d120d7211 */ /* 0x000fe400078e10ff */
[----:B------:R-:W-:-:S02]  /*ab60*/  LEA.HI R22, R15, 0x1, RZ, 0x1c ;  /* 0x000000010f167811 */ /* 0x000fc400078fe0ff */
[C---:B------:R-:W-:Y:S02]  /*ab70*/  IADD3 R18, P0, R5.reuse, 0xa, RZ ;  /* 0x0000000a05127810 */ /* 0x040fe40007f1e0ff */
[C---:B------:R-:W-:Y:S02]  /*ab80*/  IADD3 R17, P1, R5.reuse, 0x14, RZ ;  /* 0x0000001405117810 */ /* 0x040fe40007f3e0ff */
[----:B------:R-:W-:Y:S02]  /*ab90*/  IADD3 R37, P2, R5, 0x1e, RZ ;  /* 0x0000001e05257810 */ /* 0x000fe40007f5e0ff */
[----:B------:R-:W-:Y:S02]  /*aba0*/  IADD3 R21, R21, 0x1, RZ ;  /* 0x0000000115157810 */ /* 0x000fe40007ffe0ff */
[C---:B------:R-:W-:Y:S02]  /*abb0*/  LOP3.LUT R19, R6.reuse, 0x1f, RZ, 0xc0, !PT ;  /* 0x0000001f06137812 */ /* 0x040fe400078ec0ff */
[----:B------:R-:W-:-:S02]  /*abc0*/  LOP3.LUT R38, R6, 0xf, RZ, 0xc0, !PT ;  /* 0x0000000f06267812 */ /* 0x000fc400078ec0ff */
[----:B------:R-:W-:Y:S02]  /*abd0*/  IADD3 R16, R2, 0x3c, RZ ;  /* 0x0000003c02107810 */ /* 0x000fe40007ffe0ff */
[----:B------:R-:W-:Y:S02]  /*abe0*/  IADD3.X R15, RZ, RZ, RZ, P0, !PT ;  /* 0x000000ffff0f7210 */ /* 0x000fe400007fe4ff */
[----:B------:R-:W-:Y:S02]  /*abf0*/  IADD3.X R14, RZ, RZ, RZ, P1, !PT ;  /* 0x000000ffff0e7210 */ /* 0x000fe40000ffe4ff */
[----:B------:R-:W-:Y:S02]  /*ac00*/  IADD3.X R36, RZ, RZ, RZ, P2, !PT ;  /* 0x000000ffff247210 */ /* 0x000fe400017fe4ff */
[----:B------:R-:W-:Y:S02]  /*ac10*/  LOP3.LUT R22, R22, 0x3, RZ, 0xc0, !PT ;  /* 0x0000000316167812 */ /* 0x000fe400078ec0ff */
[----:B------:R-:W-:-:S07]  /*ac20*/  LOP3.LUT R21, R21, 0x3, RZ, 0xc0, !PT ;  /* 0x0000000315157812 */ /* 0x000fce00078ec0ff */
.L_x_1535:
[----:B------:R-:W-:Y:S01]  /*ac30*/  ISETP.LT.U32.AND P0, PT, R5, UR6, PT ;  /* 0x0000000605007c0c */ /* 0x000fe2000bf01070 */
[----:B------:R-:W-:Y:S01]  /*ac40*/  BSSY B0, `(.L_x_1519) ;  /* 0x00000aa000007945 */ /* 0x000fe20003800000 */
[----:B0---4-:R-:W-:Y:S02]  /*ac50*/  MOV R23, UR7 ;  /* 0x0000000700177c02 */ /* 0x011fe40008000f00 */
[----:B-123--:R-:W-:Y:S02]  /*ac60*/  MOV R28, RZ ;  /* 0x000000ff001c7202 */ /* 0x00efe40000000f00 */
[----:B------:R-:W-:Y:S01]  /*ac70*/  ISETP.GT.AND.EX P0, PT, R23, RZ, PT, P0 ;  /* 0x000000ff1700720c */ /* 0x000fe20003f04300 */
[----:B------:R-:W-:-:S12]  /*ac80*/  HFMA2.MMA R23, -RZ, RZ, 0, 0 ;  /* 0x00000000ff177435 */ /* 0x000fd800000001ff */
        /* <DEDUP_REMOVED lines=37> */
.L_x_1522:
[----:B------:R-:W-:Y:S05]  /*aee0*/  BSYNC B1 ;  /* 0x0000000000017941 */ /* 0x000fea0003800000 */
.L_x_1521:
[----:B------:R-:W-:Y:S05]  /*aef0*/  @!P0 BRA `(.L_x_1520) ;  /* 0x0000000400f88947 */ /* 0x000fea0003800000 */
[----:B------:R-:W-:Y:S01]  /*af00*/  SHF.L.U64.HI R27, R24, 0x1, R25 ;  /* 0x00000001181b7819 */ /* 0x000fe20000010219 */
[----:B------:R-:W-:Y:S01]  /*af10*/  IMAD R25, R66, 0x280, RZ ;  /* 0x0000028042197824 */ /* 0x000fe200078e02ff */
[----:B------:R-:W-:Y:S01]  /*af20*/  SHF.L.U32 R26, R24, 0x1, RZ ;  /* 0x00000001181a7819 */ /* 0x000fe200000006ff */
[----:B------:R-:W-:Y:S01]  /*af30*/  BSSY B1, `(.L_x_1523) ;  /* 0x0000047000017945 */ /* 0x000fe20003800000 */
[----:B------:R-:W-:-:S03]  /*af40*/  IADD3 R24, P0, -R64, UR6, RZ ;  /* 0x0000000640187c10 */ /* 0x000fc6000ff1e1ff */
[----:B------:R-:W-:Y:S01]  /*af50*/  IMAD.WIDE.U32 R26, R64, 0x280, R26 ;  /* 0x00000280401a7825 */ /* 0x000fe200078e001a */
[----:B------:R-:W-:Y:S02]  /*af60*/  ISETP.GT.U32.AND P1, PT, R24, 0x78, PT ;  /* 0x000000781800780c */ /* 0x000fe40003f24070 */
[----:B------:R-:W-:Y:S02]  /*af70*/  IADD3.X R29, ~R66, UR7, RZ, P0, !PT ;  /* 0x00000007421d7c10 */ /* 0x000fe400087fe5ff */
[----:B------:R-:W-:Y:S02]  /*af80*/  IADD3 R25, R27, R25, RZ ;  /* 0x000000191b197210 */ /* 0x000fe40007ffe0ff */
        /* <DEDUP_REMOVED lines=10> */
.L_x_1525:
        /* <DEDUP_REMOVED lines=55> */
.L_x_1524:
[----:B------:R-:W-:Y:S05]  /*b3a0*/  BSYNC B1 ;  /* 0x0000000000017941 */ /* 0x000fea0003800000 */
.L_x_1523:
        /* <DEDUP_REMOVED lines=35> */
.L_x_1527:
[----:B------:R-:W-:Y:S05]  /*b5e0*/  BSYNC B1 ;  /* 0x0000000000017941 */ /* 0x000fea0003800000 */
.L_x_1526:
        /* <DEDUP_REMOVED lines=15> */
.L_x_1520:
[----:B------:R-:W-:Y:S05]  /*b6e0*/  BSYNC B0 ;  /* 0x0000000000007941 */ /* 0x000fea0003800000 */
.L_x_1519:
        /* <DEDUP_REMOVED lines=39> */
.L_x_1544:
        /* <DEDUP_REMOVED lines=43> */
.L_x_1554:
        /* <DEDUP_REMOVED lines=38> */
.L_x_1564:
[----:B0-----:R-:W-:Y:S01]  /*be70*/  FADD.FTZ R28, R23, R28 ;  /* 0x0000001c171c7221 */ /* 0x001fe20000010000 */
[----:B------:R-:W-:-:S04]  /*be80*/  @!P2 F2FP.BF16.F32.PACK_AB R23, RZ, R33 ;  /* 0x00000021ff17a23e */ /* 0x000fc800000010ff */
[----:B------:R-:W-:Y:S02]  /*be90*/  PRMT R29, R23, 0x7610, R29 ;  /* 0x00007610171d7816 */ /* 0x000fe4000000001d */
[----:B------:R-:W-:Y:S02]  /*bea0*/  @!P2 F2FP.BF16.F32.PACK_AB R28, RZ, R28 ;  /* 0x0000001cff1ca23e */ /* 0x000fe400000010ff */
[----:B------:R-:W-:Y:S01]  /*beb0*/  MOV R23, R16 ;  /* 0x0000001000177202 */ /* 0x000fe20000000f00 */
[----:B------:R3:W-:Y:S04]  /*bec0*/  @!P2 STG.E.U16 desc[UR14][R24.64+0x50], R29 ;  /* 0x0000501d1800a986 */ /* 0x0007e8000c10150e */
[----:B------:R3:W-:Y:S02]  /*bed0*/  @!P2 STG.E.U16 desc[UR14][R26.64+0x50], R28 ;  /* 0x0000501c1a00a986 */ /* 0x0007e4000c10150e */
.L_x_1530:
[----:B------:R-:W-:Y:S05]  /*bee0*/  BSYNC B0 ;  /* 0x0000000000007941 */ /* 0x000fea0003800000 */
.L_x_1529:
        /* <DEDUP_REMOVED lines=145> */
.L_x_1598:
[----:B-12---:R-:W-:Y:S01]  /*c800*/  FADD.FTZ R28, R44, R23 ;  /* 0x000000172c1c7221 */ /* 0x006fe20000010000 */
[----:B------:R-:W-:-:S04]  /*c810*/  @!P0 F2FP.BF16.F32.PACK_AB R23, RZ, R32 ;  /* 0x00000020ff17823e */ /* 0x000fc800000010ff */
[----:B------:R-:W-:Y:S01]  /*c820*/  @!P0 F2FP.BF16.F32.PACK_AB R28, RZ, R28 ;  /* 0x0000001cff1c823e */ /* 0x000fe200000010ff */
[----:B------:R4:W-:Y:S04]  /*c830*/  @!P0 STG.E.U16 desc[UR14][R24.64+0x78], R23 ;  /* 0x0000781718008986 */ /* 0x0009e8000c10150e */
[----:B------:R4:W-:Y:S02]  /*c840*/  @!P0 STG.E.U16 desc[UR14][R26.64+0x78], R28 ;  /* 0x0000781c1a008986 */ /* 0x0009e4000c10150e */
.L_x_1528:
[----:B------:R-:W-:Y:S05]  /*c850*/  WARPSYNC.ALL ;  /* 0x0000000000007948 */ /* 0x000fea0003800000 */
[----:B------:R-:W-:Y:S01]  /*c860*/  BAR.SYNC.DEFER_BLOCKING 0x0 ;  /* 0x0000000000007b1d */ /* 0x000fe20000010000 */
[C---:B------:R-:W-:Y:S02]  /*c870*/  ISETP.GE.AND P0, PT, R20.reuse, -0x10c0, PT ;  /* 0xffffef401400780c */ /* 0x040fe40003f06270 */
[----:B------:R-:W-:-:S11]  /*c880*/  IADD3 R20, R20, 0x1200, RZ ;  /* 0x0000120014147810 */ /* 0x000fd60007ffe0ff */
[----:B------:R-:W-:Y:S05]  /*c890*/  @!P0 BRA `(.L_x_1535) ;  /* 0xffffffe000e48947 */ /* 0x000fea000383ffff */
[----:B------:R-:W-:Y:S05]  /*c8a0*/  EXIT ;  /* 0x000000000000794d */ /* 0x000fea0003800000 */
.L_x_1531:
[----:B-1----:R-:W-:Y:S02]  /*c8b0*/  MOV R50, R23 ;  /* 0x0000001700327202 */ /* 0x002fe40000000f00 */
[----:B------:R-:W-:Y:S02]  /*c8c0*/  MOV R51, 0x8 ;  /* 0x0000000800337802 */ /* 0x000fe40000000f00 */
[----:B------:R-:W-:Y:S02]  /*c8d0*/  MOV R52, 0x101f ;  /* 0x0000101f00347802 */ /* 0x000fe40000000f00 */
[----:B------:R-:W-:-:S07]  /*c8e0*/  MOV R49, 0xffff ;  /* 0x0000ffff00317802 */ /* 0x000fce0000000f00 */
[----:B0-2---:R-:W-:Y:S05]  /*c8f0*/  WARPSYNC.COLLECTIVE R49, `(.L_x_1536) ;  /* 0x0000000031087348 */ /* 0x005fea0003c00000 */
[----:B------:R1:W3:Y:S02]  /*c900*/  SHFL.BFLY P3, R47, R50, R51, R52 ;  /* 0x0c000033322f7389 */ /* 0x0002e40000060034 */
[----:B0123--:R-:W-:Y:S01]  /*c910*/  ENDCOLLECTIVE ;  /* 0x000000000000791b */ /* 0x00ffe20003800000 */
.L_x_1536:
[----:B------:R-:W-:Y:S02]  /*c920*/  MOV R50, R24 ;  /* 0x0000001800327202 */ /* 0x000fe40000000f00 */
[----:B------:R-:W-:-:S07]  /*c930*/  MOV R26, R47 ;  /* 0x0000002f001a7202 */ /* 0x000fce0000000f00 */
[----:B------:R-:W-:Y:S05]  /*c940*/  WARPSYNC.COLLECTIVE R49, `(.L_x_1537) ;  /* 0x0000000031087348 */ /* 0x000fea0003c00000 */
[----:B------:R0:W1:Y:S02]  /*c950*/  SHFL.BFLY P3, R47, R50, R51, R52 ;  /* 0x0c000033322f7389 */ /* 0x0000640000060034 */
[----:B01----:R-:W-:Y:S01]  /*c960*/  ENDCOLLECTIVE ;  /* 0x000000000000791b */ /* 0x003fe20003800000 */
.L_x_1537:
[----:B------:R-:W-:-:S05]  /*c970*/  FADD.FTZ R26, R26, R23 ;  /* 0x000000171a1a7221 */ /* 0x000fca0000010000 */
[----:B------:R-:W-:Y:S02]  /*c980*/  MOV R50, R26 ;  /* 0x0000001a00327202 */ /* 0x000fe40000000f00 */
[----:B------:R-:W-:Y:S02]  /*c990*/  MOV R51, 0x4 ;  /* 0x0000000400337802 */ /* 0x000fe40000000f00 */
[----:B------:R-:W-:-:S07]  /*c9a0*/  MOV R25, R47 ;  /* 0x0000002f00197202 */ /* 0x000fce0000000f00 */
[----:B------:R-:W-:Y:S05]  /*c9b0*/  WARPSYNC.COLLECTIVE R49, `(.L_x_1538) ;  /* 0x0000000031087348 */ /* 0x000fea0003c00000 */
[----:B------:R0:W1:Y:S02]  /*c9c0*/  SHFL.BFLY P3, R47, R50, R51, R52 ;  /* 0x0c000033322f7389 */ /* 0x0000640000060034 */
[----:B01----:R-:W-:Y:S01]  /*c9d0*/  ENDCOLLECTIVE ;  /* 0x000000000000791b */ /* 0x003fe20003800000 */
.L_x_1538:
[----:B------:R-:W-:-:S05]  /*c9e0*/  FADD.FTZ R25, R25, R24 ;  /* 0x0000001819197221 */ /* 0x000fca0000010000 */
[----:B------:R-:W-:Y:S02]  /*c9f0*/  MOV R50, R25 ;  /* 0x0000001900327202 */ /* 0x000fe40000000f00 */
[----:B------:R-:W-:-:S07]  /*ca00*/  MOV R27, R47 ;  /* 0x0000002f001b7202 */ /* 0x000fce0000000f00 */
[----:B------:R-:W-:Y:S05]  /*ca10*/  WARPSYNC.COLLECTIVE R49, `(.L_x_1539) ;  /* 0x0000000031087348 */ /* 0x000fea0003c00000 */
[----:B------:R0:W1:Y:S02]  /*ca20*/  SHFL.BFLY P3, R47, R50, R51, R52 ;  /* 0x0c000033322f7389 */ /* 0x0000640000060034 */
[----:B01----:R-:W-:Y:S01]  /*ca30*/  ENDCOLLECTIVE ;  /* 0x000000000000791b */ /* 0x003fe20003800000 */
.L_x_1539:
[----:B------:R-:W-:-:S05]  /*ca40*/  FADD.FTZ R27, R26, R27 ;  /* 0x0000001b1a1b7221 */ /* 0x000fca0000010000 */
[----:B------:R-:W-:Y:S02]  /*ca50*/  MOV R50, R27 ;  /* 0x0000001b00327202 */ /* 0x000fe40000000f00 */
[----:B------:R-:W-:Y:S02]  /*ca60*/  MOV R51, 0x2 ;  /* 0x0000000200337802 */ /* 0x000fe40000000f00 */
[----:B------:R-:W-:-:S07]  /*ca70*/  MOV R28, R47 ;  /* 0x0000002f001c7202 */ /* 0x000fce0000000f00 */
[----:B------:R-:W-:Y:S05]  /*ca80*/  WARPSYNC.COLLECTIVE R49, `(.L_x_1540) ;  /* 0x0000000031087348 */ /* 0x000fea0003c00000 */
[----:B------:R0:W1:Y:S02]  /*ca90*/  SHFL.BFLY P3, R47, R50, R51, R52 ;  /* 0x0c000033322f7389 */ /* 0x0000640000060034 */
[----:B01----:R-:W-:Y:S01]  /*caa0*/  ENDCOLLECTIVE ;  /* 0x000000000000791b */ /* 0x003fe20003800000 */
.L_x_1540:
[----:B------:R-:W-:-:S05]  /*cab0*/  FADD.FTZ R28, R25, R28 ;  /* 0x0000001c191c7221 */ /* 0x000fca0000010000 */
[----:B------:R-:W-:Y:S02]  /*cac0*/  MOV R50, R28 ;  /* 0x0000001c00327202 */ /* 0x000fe40000000f00 */
[----:B------:R-:W-:-:S07]  /*cad0*/  MOV R30, R47 ;  /* 0x0000002f001e7202 */ /* 0x000fce0000000f00 */
[----:B------:R-:W-:Y:S05]  /*cae0*/  WARPSYNC.COLLECTIVE R49, `(.L_x_1541) ;  /* 0x0000000031087348 */ /* 0x000fea0003c00000 */
[----:B------:R0:W1:Y:S02]  /*caf0*/  SHFL.BFLY P3, R47, R50, R51, R52 ;  /* 0x0c000033322f7389 */ /* 0x0000640000060034 */
[----:B01----:R-:W-:Y:S01]  /*cb00*/  ENDCOLLECTIVE ;  /* 0x000000000000791b */ /* 0x003fe20003800000 */
.L_x_1541:
[----:B------:R-:W-:-:S05]  /*cb10*/  FADD.FTZ R30, R27, R30 ;  /* 0x0000001e1b1e7221 */ /* 0x000fca0000010000 */
[----:B------:R-:W-:Y:S02]  /*cb20*/  MOV R50, R30 ;  /* 0x0000001e00327202 */ /* 0x000fe40000000f00 */
[----:B------:R-:W-:Y:S02]  /*cb30*/  MOV R51, 0x1 ;  /* 0x0000000100337802 */ /* 0x000fe40000000f00 */
[----:B------:R-:W-:-:S07]  /*cb40*/  MOV R23, R47 ;  /* 0x0000002f00177202 */ /* 0x000fce0000000f00 */
[----:B------:R-:W-:Y:S05]  /*cb50*/  WARPSYNC.COLLECTIVE R49, `(.L_x_1542) ;  /* 0x0000000031087348 */ /* 0x000fea0003c00000 */
[----:B------:R0:W1:Y:S02]  /*cb60*/  SHFL.BFLY P3, R47, R50, R51, R52 ;  /* 0x0c000033322f7389 */ /* 0x0000640000060034 */
[----:B01----:R-:W-:Y:S01]  /*cb70*/  ENDCOLLECTIVE ;  /* 0x000000000000791b */ /* 0x003fe20003800000 */
.L_x_1542:
[----:B------:R-:W-:-:S05]  /*cb80*/  FADD.FTZ R23, R28, R23 ;  /* 0x000000171c177221 */ /* 0x000fca0000010000 */
[----:B------:R-:W-:Y:S02]  /*cb90*/  MOV R50, R23 ;  /* 0x0000001700327202 */ /* 0x000fe40000000f00 */
[----:B------:R-:W-:-:S07]  /*cba0*/  MOV R29, R47 ;  /* 0x0000002f001d7202 */ /* 0x000fce0000000f00 */
[----:B------:R-:W-:Y:S05]  /*cbb0*/  WARPSYNC.COLLECTIVE R49, `(.L_x_1543) ;  /* 0x0000000031087348 */ /* 0x000fea0003c00000 */
[----:B------:R0:W1:Y:S02]  /*cbc0*/  SHFL.BFLY P3, R47, R50, R51, R52 ;  /* 0x0c000033322f7389 */ /* 0x0000640000060034 */
[----:B01----:R-:W-:Y:S01]  /*cbd0*/  ENDCOLLECTIVE ;  /* 0x000000000000791b */ /* 0x003fe20003800000 */
.L_x_1543:
[----:B------:R-:W-:Y:S01]  /*cbe0*/  FADD.FTZ R29, R30, R29 ;  /* 0x0000001d1e1d7221 */ /* 0x000fe20000010000 */
[----:B------:R-:W-:Y:S01]  /*cbf0*/  MOV R32, R47 ;  /* 0x0000002f00207202 */ /* 0x000fe20000000f00 */
[----:B------:R-:W-:Y:S06]  /*cc00*/  BRA `(.L_x_1544) ;  /* 0xffffffec00547947 */ /* 0x000fec000383ffff */
.L_x_1532:
        /* <DEDUP_REMOVED lines=8> */
.L_x_1546:
[----:B------:R-:W-:Y:S05]  /*cc90*/  BSYNC B1 ;  /* 0x0000000000017941 */ /* 0x000fea0003800000 */
.L_x_1545:
        /* <DEDUP_REMOVED lines=8> */
.L_x_1547:
[----:B------:R-:W-:Y:S01]  /*cd20*/  FADD.FTZ R30, R30, R23 ;  /* 0x000000171e1e7221 */ /* 0x000fe20000010000 */
[----:B------:R-:W-:-:S04]  /*cd30*/  HFMA2.MMA R51, -RZ, RZ, 0, 2.384185791015625e-07 ;  /* 0x00000004ff337435 */ /* 0x000fc800000001ff */
[----:B------:R-:W-:Y:S02]  /*cd40*/  MOV R50, R30 ;  /* 0x0000001e00327202 */ /* 0x000fe40000000f00 */
[----:B------:R-:W-:-:S07]  /*cd50*/  MOV R29, R47 ;  /* 0x0000002f001d7202 */ /* 0x000fce0000000f00 */
[----:B------:R-:W-:Y:S05]  /*cd60*/  WARPSYNC.COLLECTIVE R49, `(.L_x_1548) ;  /* 0x0000000031087348 */ /* 0x000fea0003c00000 */
[----:B------:R0:W1:Y:S02]  /*cd70*/  SHFL.BFLY P3, R47, R50, R51, R52 ;  /* 0x0c000033322f7389 */ /* 0x0000640000060034 */
[----:B01----:R-:W-:Y:S01]  /*cd80*/  ENDCOLLECTIVE ;  /* 0x000000000000791b */ /* 0x003fe20003800000 */
.L_x_1548:
[----:B------:R-:W-:-:S05]  /*cd90*/  FADD.FTZ R29, R29, R28 ;  /* 0x0000001c1d1d7221 */ /* 0x000fca0000010000 */
[----:B------:R-:W-:Y:S02]  /*cda0*/  MOV R50, R29 ;  /* 0x0000001d00327202 */ /* 0x000fe40000000f00 */
[----:B------:R-:W-:-:S07]  /*cdb0*/  MOV R31, R47 ;  /* 0x0000002f001f7202 */ /* 0x000fce0000000f00 */
[----:B------:R-:W-:Y:S05]  /*cdc0*/  WARPSYNC.COLLECTIVE R49, `(.L_x_1549) ;  /* 0x0000000031087348 */ /* 0x000fea0003c00000 */
[----:B------:R0:W1:Y:S02]  /*cdd0*/  SHFL.BFLY P3, R47, R50, R51, R52 ;  /* 0x0c000033322f7389 */ /* 0x0000640000060034 */
[----:B01----:R-:W-:Y:S01]  /*cde0*/  ENDCOLLECTIVE ;  /* 0x000000000000791b */ /* 0x003fe20003800000 */
.L_x_1549:
[----:B------:R-:W-:Y:S01]  /*cdf0*/  FADD.FTZ R31, R30, R31 ;  /* 0x0000001f1e1f7221 */ /* 0x000fe20000010000 */
[----:B------:R-:W-:-:S04]  /*ce00*/  HFMA2.MMA R51, -RZ, RZ, 0, 1.1920928955078125e-07 ;  /* 0x00000002ff337435 */ /* 0x000fc800000001ff */
[----:B------:R-:W-:Y:S02]  /*ce10*/  MOV R50, R31 ;  /* 0x0000001f00327202 */ /* 0x000fe40000000f00 */
[----:B------:R-:W-:-:S07]  /*ce20*/  MOV R32, R47 ;  /* 0x0000002f00207202 */ /* 0x000fce0000000f00 */
[----:B------:R-:W-:Y:S05]  /*ce30*/  WARPSYNC.COLLECTIVE R49, `(.L_x_1550) ;  /* 0x0000000031087348 */ /* 0x000fea0003c00000 */
[----:B------:R0:W1:Y:S02]  /*ce40*/  SHFL.BFLY P3, R47, R50, R51, R52 ;  /* 0x0c000033322f7389 */ /* 0x0000640000060034 */
[----:B01----:R-:W-:Y:S01]  /*ce50*/  ENDCOLLECTIVE ;  /* 0x000000000000791b */ /* 0x003fe20003800000 */
.L_x_1550:
[----:B------:R-:W-:-:S05]  /*ce60*/  FADD.FTZ R32, R29, R32 ;  /* 0x000000201d207221 */ /* 0x000fca0000010000 */
[----:B------:R-:W-:Y:S02]  /*ce70*/  MOV R50, R32 ;  /* 0x0000002000327202 */ /* 0x000fe40000000f00 */
[----:B------:R-:W-:-:S07]  /*ce80*/  MOV R34, R47 ;  /* 0x0000002f00227202 */ /* 0x000fce0000000f00 */
[----:B------:R-:W-:Y:S05]  /*ce90*/  WARPSYNC.COLLECTIVE R49, `(.L_x_1551) ;  /* 0x0000000031087348 */ /* 0x000fea0003c00000 */
[----:B------:R0:W1:Y:S02]  /*cea0*/  SHFL.BFLY P3, R47, R50, R51, R52 ;  /* 0x0c000033322f7389 */ /* 0x0000640000060034 */
[----:B01----:R-:W-:Y:S01]  /*ceb0*/  ENDCOLLECTIVE ;  /* 0x000000000000791b */ /* 0x003fe20003800000 */
.L_x_1551:
[----:B------:R-:W-:Y:S01]  /*cec0*/  FADD.FTZ R34, R31, R34 ;  /* 0x000000221f227221 */ /* 0x000fe20000010000 */
[----:B------:R-:W-:-:S04]  /*ced0*/  HFMA2.MMA R51, -RZ, RZ, 0, 5.9604644775390625e-08 ;  /* 0x00000001ff337435 */ /* 0x000fc800000001ff */
[----:B------:R-:W-:Y:S02]  /*cee0*/  MOV R50, R34 ;  /* 0x0000002200327202 */ /* 0x000fe40000000f00 */
[----:B------:R-:W-:-:S07]  /*cef0*/  MOV R23, R47 ;  /* 0x0000002f00177202 */ /* 0x000fce0000000f00 */
[----:B------:R-:W-:Y:S05]  /*cf00*/  WARPSYNC.COLLECTIVE R49, `(.L_x_1552) ;  /* 0x0000000031087348 */ /* 0x000fea0003c00000 */
[----:B------:R0:W1:Y:S02]  /*cf10*/  SHFL.BFLY P3, R47, R50, R51, R52 ;  /* 0x0c000033322f7389 */ /* 0x0000640000060034 */
[----:B01----:R-:W-:Y:S01]  /*cf20*/  ENDCOLLECTIVE ;  /* 0x000000000000791b */ /* 0x003fe20003800000 */
.L_x_1552:
[----:B------:R-:W-:-:S05]  /*cf30*/  FADD.FTZ R23, R32, R23 ;  /* 0x0000001720177221 */ /* 0x000fca0000010000 */
[----:B------:R-:W-:Y:S02]  /*cf40*/  MOV R50, R23 ;  /* 0x0000001700327202 */ /* 0x000fe40000000f00 */
[----:B------:R-:W-:-:S07]  /*cf50*/  MOV R33, R47 ;  /* 0x0000002f00217202 */ /* 0x000fce0000000f00 */
[----:B------:R-:W-:Y:S05]  /*cf60*/  WARPSYNC.COLLECTIVE R49, `(.L_x_1553) ;  /* 0x0000000031087348 */ /* 0x000fea0003c00000 */
[----:B------:R0:W1:Y:S02]  /*cf70*/  SHFL.BFLY P3, R47, R50, R51, R52 ;  /* 0x0c000033322f7389 */ /* 0x0000640000060034 */
[----:B01----:R-:W-:Y:S01]  /*cf80*/  ENDCOLLECTIVE ;  /* 0x000000000000791b */ /* 0x003fe20003800000 */
.L_x_1553:
[----:B------:R-:W-:Y:S01]  /*cf90*/  FADD.FTZ R33, R34, R33 ;  /* 0x0000002122217221 */ /* 0x000fe20000010000 */
[----:B------:R-:W-:Y:S01]  /*cfa0*/  MOV R28, R47 ;  /* 0x0000002f001c7202 */ /* 0x000fe20000000f00 */
[----:B------:R-:W-:Y:S06]  /*cfb0*/  BRA `(.L_x_1554) ;  /* 0xffffffec00147947 */ /* 0x000fec000383ffff */
.L_x_1533:
        /* <DEDUP_REMOVED lines=8> */
.L_x_1556:
[----:B------:R-:W-:Y:S05]  /*d040*/  BSYNC B1 ;  /* 0x0000000000017941 */ /* 0x000fea0003800000 */
.L_x_1555:
        /* <DEDUP_REMOVED lines=8> */
.L_x_1557:
[----:B------:R-:W-:Y:S01]  /*d0d0*/  FADD.FTZ R30, R30, R23 ;  /* 0x000000171e1e7221 */ /* 0x000fe20000010000 */
[----:B------:R-:W-:-:S04]  /*d0e0*/  HFMA2.MMA R51, -RZ, RZ, 0, 2.384185791015625e-07 ;  /* 0x00000004ff337435 */ /* 0x000fc800000001ff */
[----:B------:R-:W-:Y:S02]  /*d0f0*/  MOV R50, R30 ;  /* 0x0000001e00327202 */ /* 0x000fe40000000f00 */
[----:B------:R-:W-:-:S07]  /*d100*/  MOV R29, R47 ;  /* 0x0000002f001d7202 */ /* 0x000fce0000000f00 */
[----:B------:R-:W-:Y:S05]  /*d110*/  WARPSYNC.COLLECTIVE R49, `(.L_x_1558) ;  /* 0x0000000031087348 */ /* 0x000fea0003c00000 */
[----:B------:R0:W1:Y:S02]  /*d120*/  SHFL.BFLY P3, R47, R50, R51, R52 ;  /* 0x0c000033322f7389 */ /* 0x0000640000060034 */
[----:B01----:R-:W-:Y:S01]  /*d130*/  ENDCOLLECTIVE ;  /* 0x000000000000791b */ /* 0x003fe20003800000 */
.L_x_1558:
[----:B------:R-:W-:-:S05]  /*d140*/  FADD.FTZ R29, R29, R28 ;  /* 0x0000001c1d1d7221 */ /* 0x000fca0000010000 */
[----:B------:R-:W-:Y:S02]  /*d150*/  MOV R50, R29 ;  /* 0x0000001d00327202 */ /* 0x000fe40000000f00 */
[----:B------:R-:W-:-:S07]  /*d160*/  MOV R31, R47 ;  /* 0x0000002f001f7202 */ /* 0x000fce0000000f00 */
[----:B------:R-:W-:Y:S05]  /*d170*/  WARPSYNC.COLLECTIVE R49, `(.L_x_1559) ;  /* 0x0000000031087348 */ /* 0x000fea0003c00000 */
[----:B------:R0:W1:Y:S02]  /*d180*/  SHFL.BFLY P3, R47, R50, R51, R52 ;  /* 0x0c000033322f7389 */ /* 0x0000640000060034 */
[----:B01----:R-:W-:Y:S01]  /*d190*/  ENDCOLLECTIVE ;  /* 0x000000000000791b */ /* 0x003fe20003800000 */
.L_x_1559:
[----:B------:R-:W-:Y:S01]  /*d1a0*/  FADD.FTZ R31, R30, R31 ;  /* 0x0000001f1e1f7221 */ /* 0x000fe20000010000 */
[----:B------:R-:W-:-:S04]  /*d1b0*/  HFMA2.MMA R51, -RZ, RZ, 0, 1.1920928955078125e-07 ;  /* 0x00000002ff337435 */ /* 0x000fc800000001ff */
[----:B------:R-:W-:Y:S02]  /*d1c0*/  MOV R50, R31 ;  /* 0x0000001f00327202 */ /* 0x000fe40000000f00 */
[----:B------:R-:W-:-:S07]  /*d1d0*/  MOV R32, R47 ;  /* 0x0000002f00207202 */ /* 0x000fce0000000f00 */
[----:B------:R-:W-:Y:S05]  /*d1e0*/  WARPSYNC.COLLECTIVE R49, `(.L_x_1560) ;  /* 0x0000000031087348 */ /* 0x000fea0003c00000 */
[----:B------:R0:W1:Y:S02]  /*d1f0*/  SHFL.BFLY P3, R47, R50, R51, R52 ;  /* 0x0c000033322f7389 */ /* 0x0000640000060034 */
[----:B01----:R-:W-:Y:S01]  /*d200*/  ENDCOLLECTIVE ;  /* 0x000000000000791b */ /* 0x003fe20003800000 */
.L_x_1560:
[----:B------:R-:W-:-:S05]  /*d210*/  FADD.FTZ R32, R29, R32 ;  /* 0x000000201d207221 */ /* 0x000fca0000010000 */
[----:B------:R-:W-:Y:S02]  /*d220*/  MOV R50, R32 ;  /* 0x0000002000327202 */ /* 0x000fe40000000f00 */
[----:B------:R-:W-:-:S07]  /*d230*/  MOV R34, R47 ;  /* 0x0000002f00227202 */ /* 0x000fce0000000f00 */
[----:B------:R-:W-:Y:S05]  /*d240*/  WARPSYNC.COLLECTIVE R49, `(.L_x_1561) ;  /* 0x0000000031087348 */ /* 0x000fea0003c00000 */
[----:B------:R0:W1:Y:S02]  /*d250*/  SHFL.BFLY P3, R47, R50, R51, R52 ;  /* 0x0c000033322f7389 */ /* 0x0000640000060034 */
[----:B01----:R-:W-:Y:S01]  /*d260*/  ENDCOLLECTIVE ;  /* 0x000000000000791b */ /* 0x003fe20003800000 */
.L_x_1561:
[----:B------:R-:W-:Y:S01]  /*d270*/  FADD.FTZ R34, R31, R34 ;  /* 0x000000221f227221 */ /* 0x000fe20000010000 */
[----:B------:R-:W-:-:S04]  /*d280*/  HFMA2.MMA R51, -RZ, RZ, 0, 5.9604644775390625e-08 ;  /* 0x00000001ff337435 */ /* 0x000fc800000001ff */
[----:B------:R-:W-:Y:S02]  /*d290*/  MOV R50, R34 ;  /* 0x0000002200327202 */ /* 0x000fe40000000f00 */
[----:B------:R-:W-:-:S07]  /*d2a0*/  MOV R23, R47 ;  /* 0x0000002f00177202 */ /* 0x000fce0000000f00 */
[----:B------:R-:W-:Y:S05]  /*d2b0*/  WARPSYNC.COLLECTIVE R49, `(.L_x_1562) ;  /* 0x0000000031087348 */ /* 0x000fea0003c00000 */
[----:B------:R0:W1:Y:S02]  /*d2c0*/  SHFL.BFLY P3, R47, R50, R51, R52 ;  /* 0x0c000033322f7389 */ /* 0x0000640000060034 */
[----:B01----:R-:W-:Y:S01]  /*d2d0*/  ENDCOLLECTIVE ;  /* 0x000000000000791b */ /* 0x003fe20003800000 */
.L_x_1562:
[----:B------:R-:W-:-:S05]  /*d2e0*/  FADD.FTZ R23, R32, R23 ;  /* 0x0000001720177221 */ /* 0x000fca0000010000 */
[----:B------:R-:W-:Y:S02]  /*d2f0*/  MOV R50, R23 ;  /* 0x0000001700327202 */ /* 0x000fe40000000f00 */
[----:B------:R-:W-:-:S07]  /*d300*/  MOV R33, R47 ;  /* 0x0000002f00217202 */ /* 0x000fce0000000f00 */
[----:B------:R-:W-:Y:S05]  /*d310*/  WARPSYNC.COLLECTIVE R49, `(.L_x_1563) ;  /* 0x0000000031087348 */ /* 0x000fea0003c00000 */
[----:B------:R0:W1:Y:S02]  /*d320*/  SHFL.BFLY P3, R47, R50, R51, R52 ;  /* 0x0c000033322f7389 */ /* 0x0000640000060034 */
[----:B01----:R-:W-:Y:S01]  /*d330*/  ENDCOLLECTIVE ;  /* 0x000000000000791b */ /* 0x003fe20003800000 */
.L_x_1563:
[----:B------:R-:W-:Y:S01]  /*d340*/  FADD.FTZ R33, R34, R33 ;  /* 0x0000002122217221 */ /* 0x000fe20000010000 */
[----:B------:R-:W-:Y:S01]  /*d350*/  MOV R28, R47 ;  /* 0x0000002f001c7202 */ /* 0x000fe20000000f00 */
[----:B------:R-:W-:Y:S06]  /*d360*/  BRA `(.L_x_1564) ;  /* 0xffffffe800c07947 */ /* 0x000fec000383ffff */
.L_x_1534:
        /* <DEDUP_REMOVED lines=8> */
.L_x_1566:
[----:B------:R-:W-:Y:S05]  /*d3f0*/  BSYNC B0 ;  /* 0x0000000000007941 */ /* 0x000fea0003800000 */
.L_x_1565:
        /* <DEDUP_REMOVED lines=11> */
.L_x_1567:
        /* <DEDUP_REMOVED lines=19> */
.L_x_1568:
        /* <DEDUP_REMOVED lines=8> */
.L_x_1569:
        /* <DEDUP_REMOVED lines=11> */
.L_x_1570:
[----:B------:R-:W-:-:S05]  /*d710*/  FADD.FTZ R25, R26, R25 ;  /* 0x000000191a197221 */ /* 0x000fca0000010000 */
[----:B------:R-:W-:Y:S02]  /*d720*/  MOV R50, R25 ;  /* 0x0000001900327202 */ /* 0x000fe40000000f00 */
[----:B------:R-:W-:-:S07]  /*d730*/  MOV R27, R47 ;  /* 0x0000002f001b7202 */ /* 0x000fce0000000f00 */
[----:B------:R-:W-:Y:S05]  /*d740*/  WARPSYNC.COLLECTIVE R49, `(.L_x_1571) ;  /* 0x0000000031087348 */ /* 0x000fea0003c00000 */
[----:B------:R0:W1:Y:S02]  /*d750*/  SHFL.BFLY P3, R47, R50, R51, R52 ;  /* 0x0c000033322f7389 */ /* 0x0000640000060034 */
[----:B01----:R-:W-:Y:S01]  /*d760*/  ENDCOLLECTIVE ;  /* 0x000000000000791b */ /* 0x003fe20003800000 */
.L_x_1571:
        /* <DEDUP_REMOVED lines=8> */
.L_x_1572:
        /* <DEDUP_REMOVED lines=13> */
.L_x_1573:
        /* <DEDUP_REMOVED lines=8> */
.L_x_1574:
        /* <DEDUP_REMOVED lines=10> */
.L_x_1575:
        /* <DEDUP_REMOVED lines=12> */
.L_x_1576:
[----:B------:R-:W-:-:S05]  /*daa0*/  FADD.FTZ R34, R34, R33 ;  /* 0x0000002122227221 */ /* 0x000fca0000010000 */
[----:B------:R-:W-:Y:S02]  /*dab0*/  MOV R50, R34 ;  /* 0x0000002200327202 */ /* 0x000fe40000000f00 */
[----:B------:R-:W-:-:S07]  /*dac0*/  MOV R32, R47 ;  /* 0x0000002f00207202 */ /* 0x000fce0000000f00 */
[----:B------:R-:W-:Y:S05]  /*dad0*/  WARPSYNC.COLLECTIVE R49, `(.L_x_1577) ;  /* 0x0000000031087348 */ /* 0x000fea0003c00000 */
[----:B------:R0:W1:Y:S02]  /*dae0*/  SHFL.BFLY P3, R47, R50, R51, R52 ;  /* 0x0c000033322f7389 */ /* 0x0000640000060034 */
[----:B01----:R-:W-:Y:S01]  /*daf0*/  ENDCOLLECTIVE ;  /* 0x000000000000791b */ /* 0x003fe20003800000 */
.L_x_1577:
[----:B------:R-:W-:Y:S01]  /*db00*/  FADD.FTZ R32, R35, R32 ;  /* 0x0000002023207221 */ /* 0x000fe20000010000 */
[----:B------:R-:W-:-:S04]  /*db10*/  HFMA2.MMA R51, -RZ, RZ, 0, 1.1920928955078125e-07 ;  /* 0x00000002ff337435 */ /* 0x000fc800000001ff */
[----:B------:R-:W-:Y:S02]  /*db20*/  MOV R50, R32 ;  /* 0x0000002000327202 */ /* 0x000fe40000000f00 */
[----:B------:R-:W-:-:S07]  /*db30*/  MOV R33, R47 ;  /* 0x0000002f00217202 */ /* 0x000fce0000000f00 */
[----:B------:R-:W-:Y:S05]  /*db40*/  WARPSYNC.COLLECTIVE R49, `(.L_x_1578) ;  /* 0x0000000031087348 */ /* 0x000fea0003c00000 */
[----:B------:R0:W1:Y:S02]  /*db50*/  SHFL.BFLY P3, R47, R50, R51, R52 ;  /* 0x0c000033322f7389 */ /* 0x0000640000060034 */
[----:B01----:R-:W-:Y:S01]  /*db60*/  ENDCOLLECTIVE ;  /* 0x000000000000791b */ /* 0x003fe20003800000 */
.L_x_1578:
[----:B------:R-:W-:-:S05]  /*db70*/  FADD.FTZ R33, R34, R33 ;  /* 0x0000002122217221 */ /* 0x000fca0000010000 */
[----:B------:R-:W-:Y:S02]  /*db80*/  MOV R50, R33 ;  /* 0x0000002100327202 */ /* 0x000fe40000000f00 */
[----:B------:R-:W-:-:S07]  /*db90*/  MOV R35, R47 ;  /* 0x0000002f00237202 */ /* 0x000fce0000000f00 */
[----:B------:R-:W-:Y:S05]  /*dba0*/  WARPSYNC.COLLECTIVE R49, `(.L_x_1579) ;  /* 0x0000000031087348 */ /* 0x000fea0003c00000 */
[----:B------:R0:W1:Y:S02]  /*dbb0*/  SHFL.BFLY P3, R47, R50, R51, R52 ;  /* 0x0c000033322f7389 */ /* 0x0000640000060034 */
[----:B01----:R-:W-:Y:S01]  /*dbc0*/  ENDCOLLECTIVE ;  /* 0x000000000000791b */ /* 0x003fe20003800000 */
.L_x_1579:
[----:B------:R-:W-:Y:S01]  /*dbd0*/  FADD.FTZ R35, R32, R35 ;  /* 0x0000002320237221 */ /* 0x000fe20000010000 */
[----:B------:R-:W-:-:S04]  /*dbe0*/  HFMA2.MMA R51, -RZ, RZ, 0, 5.9604644775390625e-08 ;  /* 0x00000001ff337435 */ /* 0x000fc800000001ff */
[----:B------:R-:W-:Y:S02]  /*dbf0*/  MOV R50, R35 ;  /* 0x0000002300327202 */ /* 0x000fe40000000f00 */
[----:B------:R-:W-:-:S07]  /*dc00*/  MOV R34, R47 ;  /* 0x0000002f00227202 */ /* 0x000fce0000000f00 */
[----:B------:R-:W-:Y:S05]  /*dc10*/  WARPSYNC.COLLECTIVE R49, `(.L_x_1580) ;  /* 0x0000000031087348 */ /* 0x000fea0003c00000 */
[----:B------:R0:W1:Y:S02]  /*dc20*/  SHFL.BFLY P3, R47, R50, R51, R52 ;  /* 0x0c000033322f7389 */ /* 0x0000640000060034 */
[----:B01----:R-:W-:Y:S01]  /*dc30*/  ENDCOLLECTIVE ;  /* 0x000000000000791b */ /* 0x003fe20003800000 */
.L_x_1580:
[----:B------:R-:W-:-:S05]  /*dc40*/  FADD.FTZ R34, R33, R34 ;  /* 0x0000002221227221 */ /* 0x000fca0000010000 */
[----:B------:R-:W-:Y:S02]  /*dc50*/  MOV R50, R34 ;  /* 0x0000002200327202 */ /* 0x000fe40000000f00 */
[----:B------:R-:W-:-:S07]  /*dc60*/  MOV R32, R47 ;  /* 0x0000002f00207202 */ /* 0x000fce0000000f00 */
[----:B------:R-:W-:Y:S05]  /*dc70*/  WARPSYNC.COLLECTIVE R49, `(.L_x_1581) ;  /* 0x0000000031087348 */ /* 0x000fea0003c00000 */
[----:B------:R0:W1:Y:S02]  /*dc80*/  SHFL.BFLY P3, R47, R50, R51, R52 ;  /* 0x0c000033322f7389 */ /* 0x0000640000060034 */
[----:B01----:R-:W-:Y:S01]  /*dc90*/  ENDCOLLECTIVE ;  /* 0x000000000000791b */ /* 0x003fe20003800000 */
.L_x_1581:
        /* <DEDUP_REMOVED lines=8> */
.L_x_1582:
        /* <DEDUP_REMOVED lines=8> */
.L_x_1583:
[----:B------:R-:W-:Y:S01]  /*dda0*/  FADD.FTZ R42, R42, R39 ;  /* 0x000000272a2a7221 */ /* 0x000fe20000010000 */
[----:B------:R-:W-:-:S04]  /*ddb0*/  HFMA2.MMA R51, -RZ, RZ, 0, 2.384185791015625e-07 ;  /* 0x00000004ff337435 */ /* 0x000fc800000001ff */
[----:B------:R-:W-:Y:S02]  /*ddc0*/  MOV R50, R42 ;  /* 0x0000002a00327202 */ /* 0x000fe40000000f00 */
[----:B------:R-:W-:-:S07]  /*ddd0*/  MOV R41, R47 ;  /* 0x0000002f00297202 */ /* 0x000fce0000000f00 */
[----:B------:R-:W-:Y:S05]  /*dde0*/  WARPSYNC.COLLECTIVE R49, `(.L_x_1584) ;  /* 0x0000000031087348 */ /* 0x000fea0003c00000 */
[----:B------:R0:W1:Y:S02]  /*ddf0*/  SHFL.BFLY P3, R47, R50, R51, R52 ;  /* 0x0c000033322f7389 */ /* 0x0000640000060034 */
[----:B01----:R-:W-:Y:S01]  /*de00*/  ENDCOLLECTIVE ;  /* 0x000000000000791b */ /* 0x003fe20003800000 */
.L_x_1584:
[----:B------:R-:W-:-:S05]  /*de10*/  FADD.FTZ R41, R41, R40 ;  /* 0x0000002829297221 */ /* 0x000fca0000010000 */
[----:B------:R-:W-:Y:S02]  /*de20*/  MOV R50, R41 ;  /* 0x0000002900327202 */ /* 0x000fe40000000f00 */
[----:B------:R-:W-:-:S07]  /*de30*/  MOV R39, R47 ;  /* 0x0000002f00277202 */ /* 0x000fce0000000f00 */
[----:B------:R-:W-:Y:S05]  /*de40*/  WARPSYNC.COLLECTIVE R49, `(.L_x_1585) ;  /* 0x0000000031087348 */ /* 0x000fea0003c00000 */
[----:B------:R0:W1:Y:S02]  /*de50*/  SHFL.BFLY P3, R47, R50, R51, R52 ;  /* 0x0c000033322f7389 */ /* 0x0000640000060034 */
[----:B01----:R-:W-:Y:S01]  /*de60*/  ENDCOLLECTIVE ;  /* 0x000000000000791b */ /* 0x003fe20003800000 */
.L_x_1585:
[----:B------:R-:W-:Y:S01]  /*de70*/  FADD.FTZ R39, R42, R39 ;  /* 0x000000272a277221 */ /* 0x000fe20000010000 */
[----:B------:R-:W-:-:S04]  /*de80*/  HFMA2.MMA R51, -RZ, RZ, 0, 1.1920928955078125e-07 ;  /* 0x00000002ff337435 */ /* 0x000fc800000001ff */
[----:B------:R-:W-:Y:S02]  /*de90*/  MOV R50, R39 ;  /* 0x0000002700327202 */ /* 0x000fe40000000f00 */
[----:B------:R-:W-:-:S07]  /*dea0*/  MOV R40, R47 ;  /* 0x0000002f00287202 */ /* 0x000fce0000000f00 */
[----:B------:R-:W-:Y:S05]  /*deb0*/  WARPSYNC.COLLECTIVE R49, `(.L_x_1586) ;  /* 0x0000000031087348 */ /* 0x000fea0003c00000 */
[----:B------:R0:W1:Y:S02]  /*dec0*/  SHFL.BFLY P3, R47, R50, R51, R52 ;  /* 0x0c000033322f7389 */ /* 0x0000640000060034 */
[----:B01----:R-:W-:Y:S01]  /*ded0*/  ENDCOLLECTIVE ;  /* 0x000000000000791b */ /* 0x003fe20003800000 */
.L_x_1586:
[----:B------:R-:W-:-:S05]  /*dee0*/  FADD.FTZ R40, R41, R40 ;  /* 0x0000002829287221 */ /* 0x000fca0000010000 */
[----:B------:R-:W-:Y:S02]  /*def0*/  MOV R50, R40 ;  /* 0x0000002800327202 */ /* 0x000fe40000000f00 */
[----:B------:R-:W-:-:S07]  /*df00*/  MOV R42, R47 ;  /* 0x0000002f002a7202 */ /* 0x000fce0000000f00 */
[----:B------:R-:W-:Y:S05]  /*df10*/  WARPSYNC.COLLECTIVE R49, `(.L_x_1587) ;  /* 0x0000000031087348 */ /* 0x000fea0003c00000 */
[----:B------:R0:W1:Y:S02]  /*df20*/  SHFL.BFLY P3, R47, R50, R51, R52 ;  /* 0x0c000033322f7389 */ /* 0x0000640000060034 */
[----:B01----:R-:W-:Y:S01]  /*df30*/  ENDCOLLECTIVE ;  /* 0x000000000000791b */ /* 0x003fe20003800000 */
.L_x_1587:
[----:B------:R-:W-:Y:S01]  /*df40*/  FADD.FTZ R42, R39, R42 ;  /* 0x0000002a272a7221 */ /* 0x000fe20000010000 */
[----:B------:R-:W-:-:S04]  /*df50*/  HFMA2.MMA R51, -RZ, RZ, 0, 5.9604644775390625e-08 ;  /* 0x00000001ff337435 */ /* 0x000fc800000001ff */
[----:B------:R-:W-:Y:S02]  /*df60*/  MOV R50, R42 ;  /* 0x0000002a00327202 */ /* 0x000fe40000000f00 */
[----:B------:R-:W-:-:S07]  /*df70*/  MOV R41, R47 ;  /* 0x0000002f00297202 */ /* 0x000fce0000000f00 */
[----:B------:R-:W-:Y:S05]  /*df80*/  WARPSYNC.COLLECTIVE R49, `(.L_x_1588) ;  /* 0x0000000031087348 */ /* 0x000fea0003c00000 */
[----:B------:R0:W1:Y:S02]  /*df90*/  SHFL.BFLY P3, R47, R50, R51, R52 ;  /* 0x0c000033322f7389 */ /* 0x0000640000060034 */
[----:B01----:R-:W-:Y:S01]  /*dfa0*/  ENDCOLLECTIVE ;  /* 0x000000000000791b */ /* 0x003fe20003800000 */
.L_x_1588:
[----:B------:R-:W-:-:S05]  /*dfb0*/  FADD.FTZ R40, R40, R41 ;  /* 0x0000002928287221 */ /* 0x000fca0000010000 */
[----:B------:R-:W-:Y:S02]  /*dfc0*/  MOV R50, R40 ;  /* 0x0000002800327202 */ /* 0x000fe40000000f00 */
[----:B------:R-:W-:-:S07]  /*dfd0*/  MOV R39, R47 ;  /* 0x0000002f00277202 */ /* 0x000fce0000000f00 */
[----:B------:R-:W-:Y:S05]  /*dfe0*/  WARPSYNC.COLLECTIVE R49, `(.L_x_1589) ;  /* 0x0000000031087348 */ /* 0x000fea0003c00000 */
[----:B------:R0:W1:Y:S02]  /*dff0*/  SHFL.BFLY P3, R47, R50, R51, R52 ;  /* 0x0c000033322f7389 */ /* 0x0000640000060034 */
[----:B01----:R-:W-:Y:S01]  /*e000*/  ENDCOLLECTIVE ;  /* 0x000000000000791b */ /* 0x003fe20003800000 */
.L_x_1589:
[----:B------:R-:W-:Y:S01]  /*e010*/  HFMA2.MMA R51, -RZ, RZ, 0, 4.76837158203125e-07 ;  /* 0x00000008ff337435 */ /* 0x000fe200000001ff */
[----:B------:R-:W-:Y:S02]  /*e020*/  MOV R50, R43 ;  /* 0x0000002b00327202 */ /* 0x000fe40000000f00 */
[----:B------:R-:W-:-:S08]  /*e030*/  MOV R41, R47 ;  /* 0x0000002f00297202 */ /* 0x000fd00000000f00 */
[----:B------:R-:W-:Y:S05]  /*e040*/  WARPSYNC.COLLECTIVE R49, `(.L_x_1590) ;  /* 0x0000000031087348 */ /* 0x000fea0003c00000 */
[----:B------:R0:W1:Y:S02]  /*e050*/  SHFL.BFLY P3, R47, R50, R51, R52 ;  /* 0x0c000033322f7389 */ /* 0x0000640000060034 */
[----:B01----:R-:W-:Y:S01]  /*e060*/  ENDCOLLECTIVE ;  /* 0x000000000000791b */ /* 0x003fe20003800000 */
.L_x_1590:
[----:B------:R-:W-:-:S05]  /*e070*/  FADD.FTZ R30, R40, R41 ;  /* 0x00000029281e7221 */ /* 0x000fca0000010000 */
[----:B------:R-:W-:Y:S02]  /*e080*/  @!P0 F2FP.BF16.F32.PACK_AB R30, RZ, R30 ;  /* 0x0000001eff1e823e */ /* 0x000fe400000010ff */
[----:B------:R-:W-:Y:S02]  /*e090*/  MOV R50, R44 ;  /* 0x0000002c00327202 */ /* 0x000fe40000000f00 */
[----:B------:R-:W-:-:S07]  /*e0a0*/  MOV R48, R47 ;  /* 0x0000002f00307202 */ /* 0x000fce0000000f00 */
[----:B------:R-:W-:Y:S05]  /*e0b0*/  WARPSYNC.COLLECTIVE R49, `(.L_x_1591) ;  /* 0x0000000031087348 */ /* 0x000fea0003c00000 */
[----:B------:R0:W1:Y:S02]  /*e0c0*/  SHFL.BFLY P3, R47, R50, R51, R52 ;  /* 0x0c000033322f7389 */ /* 0x0000640000060034 */
[----:B01----:R-:W-:Y:S01]  /*e0d0*/  ENDCOLLECTIVE ;  /* 0x000000000000791b */ /* 0x003fe20003800000 */
.L_x_1591:
[----:B------:R-:W-:Y:S01]  /*e0e0*/  FADD.FTZ R48, R48, R43 ;  /* 0x0000002b30307221 */ /* 0x000fe20000010000 */
[----:B------:R-:W-:-:S04]  /*e0f0*/  HFMA2.MMA R51, -RZ, RZ, 0, 2.384185791015625e-07 ;  /* 0x00000004ff337435 */ /* 0x000fc800000001ff */
[----:B------:R-:W-:Y:S02]  /*e100*/  MOV R50, R48 ;  /* 0x0000003000327202 */ /* 0x000fe40000000f00 */
[----:B------:R-:W-:-:S07]  /*e110*/  MOV R45, R47 ;  /* 0x0000002f002d7202 */ /* 0x000fce0000000f00 */
[----:B------:R-:W-:Y:S05]  /*e120*/  WARPSYNC.COLLECTIVE R49, `(.L_x_1592) ;  /* 0x0000000031087348 */ /* 0x000fea0003c00000 */
[----:B------:R0:W1:Y:S02]  /*e130*/  SHFL.BFLY P3, R47, R50, R51, R52 ;  /* 0x0c000033322f7389 */ /* 0x0000640000060034 */
[----:B01----:R-:W-:Y:S01]  /*e140*/  ENDCOLLECTIVE ;  /* 0x000000000000791b */ /* 0x003fe20003800000 */
.L_x_1592:
[----:B------:R-:W-:-:S05]  /*e150*/  FADD.FTZ R45, R45, R44 ;  /* 0x0000002c2d2d7221 */ /* 0x000fca0000010000 */
[----:B------:R-:W-:Y:S02]  /*e160*/  MOV R50, R45 ;  /* 0x0000002d00327202 */ /* 0x000fe40000000f00 */
[----:B------:R-:W-:-:S07]  /*e170*/  MOV R43, R47 ;  /* 0x0000002f002b7202 */ /* 0x000fce0000000f00 */
[----:B------:R-:W-:Y:S05]  /*e180*/  WARPSYNC.COLLECTIVE R49, `(.L_x_1593) ;  /* 0x0000000031087348 */ /* 0x000fea0003c00000 */
[----:B------:R0:W1:Y:S02]  /*e190*/  SHFL.BFLY P3, R47, R50, R51, R52 ;  /* 0x0c000033322f7389 */ /* 0x0000640000060034 */
[----:B01----:R-:W-:Y:S01]  /*e1a0*/  ENDCOLLECTIVE ;  /* 0x000000000000791b */ /* 0x003fe20003800000 */
.L_x_1593:
[----:B------:R-:W-:Y:S01]  /*e1b0*/  FADD.FTZ R43, R48, R43 ;  /* 0x0000002b302b7221 */ /* 0x000fe20000010000 */
[----:B------:R-:W-:-:S04]  /*e1c0*/  HFMA2.MMA R51, -RZ, RZ, 0, 1.1920928955078125e-07 ;  /* 0x00000002ff337435 */ /* 0x000fc800000001ff */
[----:B------:R-:W-:Y:S02]  /*e1d0*/  MOV R50, R43 ;  /* 0x0000002b00327202 */ /* 0x000fe40000000f00 */
[----:B------:R-:W-:-:S07]  /*e1e0*/  MOV R44, R47 ;  /* 0x0000002f002c7202 */ /* 0x000fce0000000f00 */
[----:B------:R-:W-:Y:S05]  /*e1f0*/  WARPSYNC.COLLECTIVE R49, `(.L_x_1594) ;  /* 0x0000000031087348 */ /* 0x000fea0003c00000 */
[----:B------:R0:W1:Y:S02]  /*e200*/  SHFL.BFLY P3, R47, R50, R51, R52 ;  /* 0x0c000033322f7389 */ /* 0x0000640000060034 */
[----:B01----:R-:W-:Y:S01]  /*e210*/  ENDCOLLECTIVE ;  /* 0x000000000000791b */ /* 0x003fe20003800000 */
.L_x_1594:
[----:B------:R-:W-:-:S05]  /*e220*/  FADD.FTZ R44, R45, R44 ;  /* 0x0000002c2d2c7221 */ /* 0x000fca0000010000 */
[----:B------:R-:W-:Y:S02]  /*e230*/  MOV R50, R44 ;  /* 0x0000002c00327202 */ /* 0x000fe40000000f00 */
[----:B------:R-:W-:-:S07]  /*e240*/  MOV R46, R47 ;  /* 0x0000002f002e7202 */ /* 0x000fce0000000f00 */
[----:B------:R-:W-:Y:S05]  /*e250*/  WARPSYNC.COLLECTIVE R49, `(.L_x_1595) ;  /* 0x0000000031087348 */ /* 0x000fea0003c00000 */
[----:B------:R0:W1:Y:S02]  /*e260*/  SHFL.BFLY P3, R47, R50, R51, R52 ;  /* 0x0c000033322f7389 */ /* 0x0000640000060034 */
[----:B01----:R-:W-:Y:S01]  /*e270*/  ENDCOLLECTIVE ;  /* 0x000000000000791b */ /* 0x003fe20003800000 */
.L_x_1595:
        /* <DEDUP_REMOVED lines=12> */
.L_x_1596:
        /* <DEDUP_REMOVED lines=9> */
.L_x_1597:
[----:B------:R-:W-:Y:S01]  /*e3d0*/  FADD.FTZ R32, R43, R32 ;  /* 0x000000202b207221 */ /* 0x000fe20000010000 */
[----:B------:R-:W-:Y:S01]  /*e3e0*/  MOV R23, R47 ;  /* 0x0000002f00177202 */ /* 0x000fe20000000f00 */
[----:B------:R-:W-:Y:S06]  /*e3f0*/  BRA `(.L_x_1598) ;  /* 0xffffffe400007947 */ /* 0x000fec000383ffff */
.L_x_1599:
        /* <DEDUP_REMOVED lines=16> */
.L_x_3845:


//--------------------- .text._ZN13group_norm_v218gn_bwd_cuda_kernelI13__nv_bfloat16Li320ELi3ELi16ELi20ELi1024ELb1ELb1ELi32ELi320ELi320ELi4ELb1ELi10ELb0ELb0ELNS_15WgradSyncMethodE3ENS_16CompileConditionILi900EEEEEvPT_S6_S6_PKS5_S8_S8_S8_PKfflPfPj --------------------------
	.section	.text._ZN13group_norm_v218gn_bwd_cuda_kernelI13__nv_bfloat16Li320ELi3ELi16ELi20ELi1024ELb1ELb1ELi32ELi320ELi320ELi4ELb1ELi10ELb0ELb0ELNS_15WgradSyncMethodE3ENS_16CompileConditionILi900EEEEEvPT_S6_S6_PKS5_S8_S8_S8_PKfflPfPj,"ax",@progbits
	.align	128
        .global         _ZN13group_norm_v218gn_bwd_cuda_kernelI13__nv_bfloat16Li320ELi3ELi16ELi20ELi1024ELb1ELb1ELi32ELi320ELi320ELi4ELb1ELi10ELb0ELb0ELNS_15WgradSyncMethodE3ENS_16CompileConditionILi900EEEEEvPT_S6_S6_PKS5_S8_S8_S8_PKfflPfPj
        .type           _ZN13group_norm_v218gn_bwd_cuda_kernelI13__nv_bfloat16Li320ELi3ELi16ELi20ELi1024ELb1ELb1ELi32ELi320ELi320ELi4ELb1ELi10ELb0ELb0ELNS_15WgradSyncMethodE3ENS_16CompileConditionILi900EEEEEvPT_S6_S6_PKS5_S8_S8_S8_PKfflPfPj,@function
        .size           _ZN13group_norm_v218gn_bwd_cuda_kernelI13__nv_bfloat16Li320ELi3ELi16ELi20ELi1024ELb1ELb1ELi32ELi320ELi320ELi4ELb1ELi10ELb0ELb0ELNS_15WgradSyncMethodE3ENS_16CompileConditionILi900EEEEEvPT_S6_S6_PKS5_S8_S8_S8_PKfflPfPj,(.L_x_3846 - _ZN13group_norm_v218gn_bwd_cuda_kernelI13__nv_bfloat16Li320ELi3ELi16ELi20ELi1024ELb1ELb1ELi32ELi320ELi320ELi4ELb1ELi10ELb0ELb0ELNS_15WgradSyncMethodE3ENS_16CompileConditionILi900EEEEEvPT_S6_S6_PKS5_S8_S8_S8_PKfflPfPj)
        .other          _ZN13group_norm_v218gn_bwd_cuda_kernelI13__nv_bfloat16Li320ELi3ELi16ELi20ELi1024ELb1ELb1ELi32ELi320ELi320ELi4ELb1ELi10ELb0ELb0ELNS_15WgradSyncMethodE3ENS_16CompileConditionILi900EEEEEvPT_S6_S6_PKS5_S8_S8_S8_PKfflPfPj,@"STO_CUDA_ENTRY STV_DEFAULT"
_ZN13group_norm_v218gn_bwd_cuda_kernelI13__nv_bfloat16Li320ELi3ELi16ELi20ELi1024ELb1ELb1ELi32ELi320ELi320ELi4ELb1ELi10ELb0ELb0ELNS_15WgradSyncMethodE3ENS_16CompileConditionILi900EEEEEvPT_S6_S6_PKS5_S8_S8_S8_PKfflPfPj:
.text._ZN13group_norm_v218gn_bwd_cuda_kernelI13__nv_bfloat16Li320ELi3ELi16ELi20ELi1024ELb1ELb1ELi32ELi320ELi320ELi4ELb1ELi10ELb0ELb0ELNS_15WgradSyncMethodE3ENS_16CompileConditionILi900EEEEEvPT_S6_S6_PKS5_S8_S8_S8_PKfflPfPj:
        /* <DEDUP_REMOVED lines=29> */
.L_x_1602:
[----:B------:R-:W2:Y:S04]  /*01d0*/  LD.E.STRONG.GPU R0, desc[UR12][R2.64] ;  /* 0x0000000c02007980 */ /* 0x000ea8000c10f900 */
[----:B--2---:R-:W-:Y:S01]  /*01e0*/  CCTL.IVALL ;  /* 0x00000000ff00798f */ /* 0x004fe20002000000 */
[----:B------:R-:W-:Y:S05]  /*01f0*/  YIELD ;  /* 0x0000000000007946 */ /* 0x000fea0003800000 */
[----:B-----5:R-:W-:-:S04]  /*0200*/  LOP3.LUT R0, R0, R5, RZ, 0x3c, !PT ;  /* 0x0000000500007212 */ /* 0x020fc800078e3cff */
[----:B------:R-:W-:-:S13]  /*0210*/  ISETP.GT.AND P0, PT, R0, -0x1, PT ;  /* 0xffffffff0000780c */ /* 0x000fda0003f04270 */
[----:B------:R-:W-:Y:S05]  /*0220*/  @P0 BRA `(.L_x_1602) ;  /* 0xfffffffc00e80947 */ /* 0x000fea000383ffff */
.L_x_1601:
[----:B------:R-:W-:Y:S05]  /*0230*/  WARPSYNC.ALL ;  /* 0x0000000000007948 */ /* 0x000fea0003800000 */
[----:B------:R-:W-:Y:S06]  /*0240*/  BAR.SYNC.DEFER_BLOCKING 0x0 ;  /* 0x0000000000007b1d */ /* 0x000fec0000010000 */
[----:B------:R-:W-:Y:S05]  /*0250*/  BRA `(.L_x_1603) ;  /* 0x0000006400787947 */ /* 0x000fea0003800000 */
.L_x_1600:
        /* <DEDUP_REMOVED lines=18> */
[----:B------:R-:W-:Y:S02]  /*0380*/  SHF.R.S32.HI R13, RZ, 0x2, R9 ;  /* 0x00000002ff0d7819 */ /* 0x000fe40000011409 */
[----:B------:R-:W-:Y:S01]  /*0390*/  LEA.HI R8, R8, R14, RZ, 0x4 ;  /* 0x0000000e08087211 */ /* 0x000fe200078f20ff */
[----:B------:R1:W-:Y:S01]  /*03a0*/  STL [R1+0xc0], R6 ;  /* 0x0000c00601007387 */ /* 0x0003e20000100800 */
[C---:B------:R-:W-:Y:S02]  /*03b0*/  IADD3 R10, R13.reuse, 0x50, RZ ;  /* 0x000000500d0a7810 */ /* 0x040fe40007ffe0ff */
[C---:B------:R-:W-:Y:S02]  /*03c0*/  IADD3 R12, R13.reuse, 0xa0, RZ ;  /* 0x000000a00d0c7810 */ /* 0x040fe40007ffe0ff */
[----:B------:R-:W-:Y:S02]  /*03d0*/  IADD3 R0, R13, 0xf0, RZ ;  /* 0x000000f00d007810 */ /* 0x000fe40007ffe0ff */
[----:B------:R-:W-:-:S02]  /*03e0*/  SHF.R.S32.HI R11, RZ, 0x1f, R10 ;  /* 0x0000001fff0b7819 */ /* 0x000fc4000001140a */
[----:B------:R-:W-:Y:S02]  /*03f0*/  SHF.R.S32.HI R13, RZ, 0x1f, R12 ;  /* 0x0000001fff0d7819 */ /* 0x000fe4000001140c */
[----:B------:R-:W-:Y:S02]  /*0400*/  SHF.R.S32.HI R7, RZ, 0x1f, R0 ;  /* 0x0000001fff077819 */ /* 0x000fe40000011400 */
[----:B------:R-:W-:Y:S02]  /*0410*/  LOP3.LUT R9, R9, 0xfffffffc, RZ, 0xc0, !PT ;  /* 0xfffffffc09097812 */ /* 0x000fe400078ec0ff */
[----:B------:R-:W-:Y:S01]  /*0420*/  LEA.HI R11, R11, R10, RZ, 0x2 ;  /* 0x0000000a0b0b7211 */ /* 0x000fe200078f10ff */
[----:B0-----:R-:W-:Y:S01]  /*0430*/  ULEA UR6, UR6, UR4, 0x18 ;  /* 0x0000000406067291 */ /* 0x001fe2000f8ec03f */
[----:B------:R-:W-:Y:S02]  /*0440*/  LEA.HI R13, R13, R12, RZ, 0x2 ;  /* 0x0000000c0d0d7211 */ /* 0x000fe400078f10ff */
[----:B------:R-:W-:Y:S01]  /*0450*/  LEA.HI R7, R7, R0, RZ, 0x2 ;  /* 0x0000000007077211 */ /* 0x000fe200078f10ff */
[----:B------:R-:W-:Y:S01]  /*0460*/  UMOV UR4, URZ ;  /* 0x0000003f00047c82 */ /* 0x000fe20008000000 */
[----:B------:R-:W-:-:S02]  /*0470*/  SHF.R.U32.HI R8, RZ, 0x4, R8 ;  /* 0x00000004ff087819 */ /* 0x000fc40000011608 */
[----:B------:R-:W-:Y:S02]  /*0480*/  IADD3 R9, -R9, R14, RZ ;  /* 0x0000000e09097210 */ /* 0x000fe40007ffe1ff */
[----:B------:R-:W-:Y:S02]  /*0490*/  CS2R R14, SRZ ;  /* 0x00000000000e7805 */ /* 0x000fe4000001ff00 */
[----:B------:R-:W-:Y:S02]  /*04a0*/  SHF.R.U32.HI R0, RZ, 0x2, R11 ;  /* 0x00000002ff007819 */ /* 0x000fe4000001160b */
[----:B-1----:R-:W-:Y:S02]  /*04b0*/  SHF.R.U32.HI R6, RZ, 0x2, R13 ;  /* 0x00000002ff067819 */ /* 0x002fe4000001160d */
[----:B------:R-:W-:Y:S02]  /*04c0*/  SHF.R.U32.HI R10, RZ, 0x2, R7 ;  /* 0x00000002ff0a7819 */ /* 0x000fe40000011607 */
[----:B------:R-:W-:-:S02]  /*04d0*/  LOP3.LUT R12, R9, 0x3, R8, 0x78, !PT ;  /* 0x00000003090c7812 */ /* 0x000fc400078e7808 */
[C---:B------:R-:W-:Y:S02]  /*04e0*/  LOP3.LUT R11, R9.reuse, 0x3, R0, 0x78, !PT ;  /* 0x00000003090b7812 */ /* 0x040fe400078e7800 */
[C---:B------:R-:W-:Y:S01]  /*04f0*/  LOP3.LUT R0, R9.reuse, 0x3, R6, 0x78, !PT ;  /* 0x0000000309007812 */ /* 0x040fe200078e7806 */
[----:B------:R0:W-:Y:S01]  /*0500*/  STL [R1+0xd0], R12 ;  /* 0x0000d00c01007387 */ /* 0x0001e20000100800 */
[----:B------:R-:W-:-:S03]  /*0510*/  LOP3.LUT R10, R9, 0x3, R10, 0x78, !PT ;  /* 0x00000003090a7812 */ /* 0x000fc600078e780a */
[----:B------:R-:W-:Y:S04]  /*0520*/  STL [R1+0xcc], R11 ;  /* 0x0000cc0b01007387 */ /* 0x000fe80000100800 */
[----:B------:R1:W-:Y:S01]  /*0530*/  STL [R1+0xc8], R0 ;  /* 0x0000c80001007387 */ /* 0x0003e20000100800 */
[----:B0-----:R-:W-:-:S03]  /*0540*/  CS2R R12, SRZ ;  /* 0x00000000000c7805 */ /* 0x001fc6000001ff00 */
[----:B------:R-:W-:Y:S01]  /*0550*/  STL [R1+0xc4], R10 ;  /* 0x0000c40a01007387 */ /* 0x000fe20000100800 */
[----:B--2---:R-:W-:Y:S02]  /*0560*/  PRMT R6, R2, 0x7632, R6 ;  /* 0x0000763202067816 */ /* 0x004fe40000000006 */
[----:B------:R-:W-:Y:S02]  /*0570*/  PRMT R7, R3, 0x7632, R7 ;  /* 0x0000763203077816 */ /* 0x000fe40000000007 */
[C---:B---3--:R-:W-:Y:S02]  /*0580*/  PRMT R8, R4.reuse, 0x7632, R8 ;  /* 0x0000763204087816 */ /* 0x048fe40000000008 */
[----:B------:R-:W-:Y:S02]  /*0590*/  SHF.L.U32 R4, R4, 0x10, RZ ;  /* 0x0000001004047819 */ /* 0x000fe400000006ff */
[----:B-1----:R-:W-:Y:S02]  /*05a0*/  SHF.L.U32 R0, R2, 0x10, RZ ;  /* 0x0000001002007819 */ /* 0x002fe400000006ff */
[----:B------:R-:W-:Y:S01]  /*05b0*/  PRMT R9, R5, 0x7632, R9 ;  /* 0x0000763205097816 */ /* 0x000fe20000000009 */
[----:B------:R0:W-:Y:S01]  /*05c0*/  STL [R1+0x8], R4 ;  /* 0x0000080401007387 */ /* 0x0001e20000100800 */
[----:B------:R-:W-:-:S02]  /*05d0*/  SHF.L.U32 R2, R3, 0x10, RZ ;  /* 0x0000001003027819 */ /* 0x000fc400000006ff */
[----:B------:R-:W-:Y:S01]  /*05e0*/  SHF.L.U32 R3, R5, 0x10, RZ ;  /* 0x0000001005037819 */ /* 0x000fe200000006ff */
[----:B------:R1:W-:Y:S01]  /*05f0*/  STL [R1+0x7c], RZ ;  /* 0x00007cff01007387 */ /* 0x0003e20000100800 */
[----:B------:R-:W-:Y:S02]  /*0600*/  SHF.L.U32 R5, R7, 0x10, RZ ;  /* 0x0000001007057819 */ /* 0x000fe400000006ff */
[----:B------:R-:W-:Y:S01]  /*0610*/  SHF.L.U32 R7, R9, 0x10, RZ ;  /* 0x0000001009077819 */ /* 0x000fe200000006ff */
[----:B------:R1:W-:Y:S01]  /*0620*/  STL [R1+0x74], RZ ;  /* 0x000074ff01007387 */ /* 0x0003e20000100800 */
[----:B0-----:R-:W-:-:S03]  /*0630*/  SHF.L.U32 R4, R6, 0x10, RZ ;  /* 0x0000001006047819 */ /* 0x001fc600000006ff */
[----:B------:R1:W-:Y:S01]  /*0640*/  STL [R1+0x78], RZ ;  /* 0x000078ff01007387 */ /* 0x0003e20000100800 */
[----:B------:R-:W-:-:S03]  /*0650*/  SHF.L.U32 R6, R8, 0x10, RZ ;  /* 0x0000001008067819 */ /* 0x000fc600000006ff */
[----:B------:R1:W-:Y:S04]  /*0660*/  STL [R1+0x70], RZ ;  /* 0x000070ff01007387 */ /* 0x0003e80000100800 */
.L_x_1615:
[----:B0-----:R-:W2:Y:S01]  /*0670*/  LDL R16, [R1+0xc0] ;  /* 0x0000c00001107983 */ /* 0x001ea20000100800 */
[----:B------:R-:W0:Y:S01]  /*0680*/  S2R R10, SR_TID.X ;  /* 0x00000000000a7919 */ /* 0x000e220000002100 */
[----:B------:R-:W-:Y:S01]  /*0690*/  USHF.L.U32 UR7, UR16, 0x5, URZ ;  /* 0x0000000510077899 */ /* 0x000fe2000800063f */
[----:B------:R-:W-:Y:S01]  /*06a0*/  HFMA2.MMA R11, -RZ, RZ, 0, 0 ;  /* 0x00000000ff0b7435 */ /* 0x000fe200000001ff */
[----:B------:R-:W-:Y:S01]  /*06b0*/  MOV R17, UR10 ;  /* 0x0000000a00117c02 */ /* 0x000fe20008000f00 */
[----:B------:R-:W-:Y:S01]  /*06c0*/  ULDC.64 UR14, c[0x0][0x248] ;  /* 0x00009200000e7ab9 */ /* 0x000fe20000000a00 */
[----:B------:R-:W-:Y:S01]  /*06d0*/  ULOP3.LUT UR7, UR7, 0x3e0, URZ, 0xc0, !UPT ;  /* 0x000003e007077892 */ /* 0x000fe2000f8ec03f */
[----:B------:R-:W-:Y:S01]  /*06e0*/  MOV R18, UR10 ;  /* 0x0000000a00127c02 */ /* 0x000fe20008000f00 */
[----:B------:R-:W-:Y:S01]  /*06f0*/  ULDC.64 UR18, c[0x0][0x228] ;  /* 0x00008a0000127ab9 */ /* 0x000fe20000000a00 */
[----:B0-----:R-:W-:-:S05]  /*0700*/  IMAD.WIDE.U32 R8, R10, -0x33333333, RZ ;  /* 0xcccccccd0a087825 */ /* 0x001fca00078e00ff */
[----:B------:R-:W-:-:S05]  /*0710*/  SHF.R.U32.HI R41, RZ, 0x6, R9 ;  /* 0x00000006ff297819 */ /* 0x000fca0000011609 */
[C---:B------:R-:W-:Y:S01]  /*0720*/  IMAD R39, R41.reuse, -0x50, R10 ;  /* 0xffffffb029277824 */ /* 0x040fe200078e020a */
[----:B------:R-:W-:Y:S02]  /*0730*/  MOV R9, UR10 ;  /* 0x0000000a00097c02 */ /* 0x000fe40008000f00 */
[----:B------:R-:W-:Y:S02]  /*0740*/  IADD3 R40, R41, UR7, RZ ;  /* 0x0000000729287c10 */ /* 0x000fe4000fffe0ff */
[----:B------:R-:W-:Y:S01]  /*0750*/  SHF.L.U32 R10, R39, 0x2, RZ ;  /* 0x00000002270a7819 */ /* 0x000fe200000006ff */
[----:B------:R-:W-:Y:S02]  /*0760*/  UIMAD UR7, UR5, 0x50000, URZ ;  /* 0x00050000050778a4 */ /* 0x000fe4000f8e023f */
[----:B------:R-:W-:Y:S02]  /*0770*/  IMAD R40, R40, 0x140, RZ ;  /* 0x0000014028287824 */ /* 0x000fe400078e02ff */
[----:B------:R-:W-:Y:S01]  /*0780*/  IMAD.WIDE.U32 R10, R9, 0x50000, R10 ;  /* 0x00050000090a7825 */ /* 0x000fe200078e000a */
[----:B------:R-:W-:-:S02]  /*0790*/  MOV R9, UR5 ;  /* 0x0000000500097c02 */ /* 0x000fc40008000f00 */
[----:B------:R-:W-:-:S04]  /*07a0*/  IADD3 R8, P1, R40, R10, RZ ;  /* 0x0000000a28087210 */ /* 0x000fc80007f3e0ff */
[----:B------:R-:W-:-:S05]  /*07b0*/  SHF.L.U32 R24, R8, 0x1, RZ ;  /* 0x0000000108187819 */ /* 0x000fca00000006ff */
[----:B------:R0:W-:Y:S01]  /*07c0*/  STL [R1+0x8c], R24 ;  /* 0x00008c1801007387 */ /* 0x0001e20000100800 */
[----:B--2---:R-:W-:-:S04]  /*07d0*/  LEA R17, P0, R17, R16, 0x4 ;  /* 0x0000001011117211 */ /* 0x004fc800078020ff */
[----:B------:R-:W-:Y:S02]  /*07e0*/  LEA.HI.X R18, R18, RZ, R9, 0x4, P0 ;  /* 0x000000ff12127211 */ /* 0x000fe400000f2409 */
[----:B------:R-:W-:Y:S01]  /*07f0*/  IADD3 R9, R11, UR7, RZ ;  /* 0x000000070b097c10 */ /* 0x000fe2000fffe0ff */
[----:B------:R-:W-:Y:S01]  /*0800*/  ULDC UR7, c[0x0][0x250] ;  /* 0x0000940000077ab9 */ /* 0x000fe20000000800 */
[C---:B------:R-:W-:Y:S02]  /*0810*/  LEA R16, P0, R17.reuse, UR14, 0x3 ;  /* 0x0000000e11107c11 */ /* 0x040fe4000f8018ff */
[----:B------:R-:W-:Y:S02]  /*0820*/  IADD3.X R11, RZ, R9, RZ, P1, !PT ;  /* 0x00000009ff0b7210 */ /* 0x000fe40000ffe4ff */
[----:B------:R-:W-:Y:S01]  /*0830*/  LEA.HI.X R17, R17, UR15, R18, 0x3, P0 ;  /* 0x0000000f11117c11 */ /* 0x000fe200080f1c12 */
[----:B------:R-:W-:Y:S01]  /*0840*/  ULDC.64 UR14, c[0x0][0x230] ;  /* 0x00008c00000e7ab9 */ /* 0x000fe20000000a00 */
[----:B------:R-:W-:-:S02]  /*0850*/  SHF.L.U64.HI R29, R8, 0x1, R11 ;  /* 0x00000001081d7819 */ /* 0x000fc4000001020b */
[----:B------:R-:W-:Y:S02]  /*0860*/  IADD3 R18, P0, R24, UR14, RZ ;  /* 0x0000000e18127c10 */ /* 0x000fe4000ff1e0ff */
[----:B------:R-:W-:Y:S01]  /*0870*/  IADD3 R11, R40, 0x500, RZ ;  /* 0x00000500280b7810 */ /* 0x000fe20007ffe0ff */
[----:B------:R-:W2:Y:S01]  /*0880*/  LDG.E.64.CONSTANT R16, desc[UR12][R16.64] ;  /* 0x0000000c10107981 */ /* 0x000ea2000c1e9b00 */
[----:B------:R-:W-:Y:S02]  /*0890*/  IADD3.X R19, R29, UR15, RZ, P0, !PT ;  /* 0x0000000f1d137c10 */ /* 0x000fe400087fe4ff */
[----:B------:R-:W-:-:S04]  /*08a0*/  IADD3 R11, P0, R11, R10, RZ ;  /* 0x0000000a0b0b7210 */ /* 0x000fc80007f1e0ff */
[----:B------:R-:W-:Y:S01]  /*08b0*/  IADD3.X R8, RZ, R9, RZ, P0, !PT ;  /* 0x00000009ff087210 */ /* 0x000fe200007fe4ff */
[----:B------:R-:W-:Y:S01]  /*08c0*/  STL [R1+0x90], R29 ;  /* 0x0000901d01007387 */ /* 0x000fe20000100800 */
[C---:B------:R-:W-:Y:S02]  /*08d0*/  SHF.L.U32 R27, R11.reuse, 0x1, RZ ;  /* 0x000000010b1b7819 */ /* 0x040fe400000006ff */
[----:B------:R-:W-:Y:S01]  /*08e0*/  SHF.L.U64.HI R26, R11, 0x1, R8 ;  /* 0x000000010b1a7819 */ /* 0x000fe20000010208 */
[----:B------:R-:W3:Y:S01]  /*08f0*/  LDG.E.64.CONSTANT R18, desc[UR12][R18.64] ;  /* 0x0000000c12127981 */ /* 0x000ee2000c1e9b00 */
[----:B------:R-:W-:-:S04]  /*0900*/  IADD3 R11, R40, 0xa00, RZ ;  /* 0x00000a00280b7810 */ /* 0x000fc80007ffe0ff */
[----:B------:R-:W-:Y:S02]  /*0910*/  IADD3 R11, P1, R11, R10, RZ ;  /* 0x0000000a0b0b7210 */ /* 0x000fe40007f3e0ff */
[----:B------:R-:W-:Y:S02]  /*0920*/  IADD3 R20, P0, R27, UR14, RZ ;  /* 0x0000000e1b147c10 */ /* 0x000fe4000ff1e0ff */
[----:B------:R-:W-:Y:S02]  /*0930*/  IADD3.X R8, RZ, R9, RZ, P1, !PT ;  /* 0x00000009ff087210 */ /* 0x000fe40000ffe4ff */
[C---:B------:R-:W-:Y:S02]  /*0940*/  SHF.L.U32 R28, R11.reuse, 0x1, RZ ;  /* 0x000000010b1c7819 */ /* 0x040fe400000006ff */
[----:B------:R-:W-:Y:S02]  /*0950*/  IADD3.X R21, R26, UR15, RZ, P0, !PT ;  /* 0x0000000f1a157c10 */ /* 0x000fe400087fe4ff */
[----:B------:R-:W-:-:S02]  /*0960*/  SHF.L.U64.HI R30, R11, 0x1, R8 ;  /* 0x000000010b1e7819 */ /* 0x000fc40000010208 */
[----:B------:R-:W-:Y:S01]  /*0970*/  IADD3 R22, P0, R28, UR14, RZ ;  /* 0x0000000e1c167c10 */ /* 0x000fe2000ff1e0ff */
[----:B------:R4:W-:Y:S03]  /*0980*/  STL [R1+0x94], R27 ;  /* 0x0000941b01007387 */ /* 0x0009e60000100800 */
[----:B------:R-:W-:Y:S01]  /*0990*/  IADD3.X R23, R30, UR15, RZ, P0, !PT ;  /* 0x0000000f1e177c10 */ /* 0x000fe200087fe4ff */
[----:B------:R-:W3:Y:S01]  /*09a0*/  LDG.E.64.CONSTANT R20, desc[UR12][R20.64] ;  /* 0x0000000c14147981 */ /* 0x000ee2000c1e9b00 */
[----:B0-----:R-:W-:-:S04]  /*09b0*/  IADD3 R24, P0, R24, UR18, RZ ;  /* 0x0000001218187c10 */ /* 0x001fc8000ff1e0ff */
[----:B------:R-:W-:Y:S02]  /*09c0*/  IADD3.X R25, R29, UR19, RZ, P0, !PT ;  /* 0x000000131d197c10 */ /* 0x000fe400087fe4ff */
[----:B------:R-:W-:Y:S01]  /*09d0*/  IADD3 R11, R40, 0xf00, RZ ;  /* 0x00000f00280b7810 */ /* 0x000fe20007ffe0ff */
[----:B------:R0:W-:Y:S04]  /*09e0*/  STL [R1+0xa4], R26 ;  /* 0x0000a41a01007387 */ /* 0x0001e80000100800 */
[----:B------:R1:W2:Y:S04]  /*09f0*/  LDG.E.64.CONSTANT R32, desc[UR12][R24.64] ;  /* 0x0000000c18207981 */ /* 0x0002a8000c1e9b00 */
[----:B------:R-:W3:Y:S01]  /*0a00*/  LDG.E.64.CONSTANT R22, desc[UR12][R22.64] ;  /* 0x0000000c16167981 */ /* 0x000ee2000c1e9b00 */
[----:B-1----:R-:W-:-:S04]  /*0a10*/  IADD3 R24, P0, R27, UR18, RZ ;  /* 0x000000121b187c10 */ /* 0x002fc8000ff1e0ff */
[----:B------:R-:W-:Y:S02]  /*0a20*/  IADD3.X R25, R26, UR19, RZ, P0, !PT ;  /* 0x000000131a197c10 */ /* 0x000fe400087fe4ff */
[----:B------:R-:W-:-:S04]  /*0a30*/  IADD3 R8, P0, R11, R10, RZ ;  /* 0x0000000a0b087210 */ /* 0x000fc80007f1e0ff */
[----:B----4-:R-:W-:Y:S01]  /*0a40*/  IADD3.X R27, RZ, R9, RZ, P0, !PT ;  /* 0x00000009ff1b7210 */ /* 0x010fe200007fe4ff */
[----:B------:R1:W-:Y:S01]  /*0a50*/  STL [R1+0x98], R28 ;  /* 0x0000981c01007387 */ /* 0x0003e20000100800 */
[C---:B------:R-:W-:Y:S02]  /*0a60*/  SHF.L.U32 R38, R8.reuse, 0x1, RZ ;  /* 0x0000000108267819 */ /* 0x040fe400000006ff */
[----:B------:R-:W-:Y:S01]  /*0a70*/  SHF.L.U64.HI R42, R8, 0x1, R27 ;  /* 0x00000001082a7819 */ /* 0x000fe2000001021b */
[----:B------:R-:W4:Y:S01]  /*0a80*/  LDG.E.64.CONSTANT R24, desc[UR12][R24.64] ;  /* 0x0000000c18187981 */ /* 0x000f22000c1e9b00 */
[----:B0-----:R-:W-:-:S04]  /*0a90*/  IADD3 R26, P1, R38, UR14, RZ ;  /* 0x0000000e261a7c10 */ /* 0x001fc8000ff3e0ff */
[----:B------:R-:W-:Y:S02]  /*0aa0*/  IADD3.X R27, R42, UR15, RZ, P1, !PT ;  /* 0x0000000f2a1b7c10 */ /* 0x000fe40008ffe4ff */
[----:B-1----:R-:W-:-:S04]  /*0ab0*/  IADD3 R28, P0, R28, UR18, RZ ;  /* 0x000000121c1c7c10 */ /* 0x002fc8000ff1e0ff */
[----:B------:R-:W-:Y:S01]  /*0ac0*/  IADD3.X R29, R30, UR19, RZ, P0, !PT ;  /* 0x000000131e1d7c10 */ /* 0x000fe200087fe4ff */
[----:B------:R-:W3:Y:S05]  /*0ad0*/  LDG.E.64.CONSTANT R26, desc[UR12][R26.64] ;  /* 0x0000000c1a1a7981 */ /* 0x000eea000c1e9b00 */
[----:B------:R-:W4:Y:S01]  /*0ae0*/  LDG.E.64.CONSTANT R28, desc[UR12][R28.64] ;  /* 0x0000000c1c1c7981 */ /* 0x000f22000c1e9b00 */
[----:B------:R-:W-:-:S04]  /*0af0*/  IADD3 R11, R40, 0x1400, RZ ;  /* 0x00001400280b7810 */ /* 0x000fc80007ffe0ff */
[----:B------:R-:W-:Y:S01]  /*0b00*/  IADD3 R11, P2, R11, R10, RZ ;  /* 0x0000000a0b0b7210 */ /* 0x000fe20007f5e0ff */
[----:B------:R-:W-:Y:S03]  /*0b10*/  STL [R1+0xac], R30 ;  /* 0x0000ac1e01007387 */ /* 0x000fe60000100800 */
[----:B------:R-:W-:Y:S02]  /*0b20*/  IADD3.X R8, RZ, R9, RZ, P2, !PT ;  /* 0x00000009ff087210 */ /* 0x000fe400017fe4ff */
[C---:B------:R-:W-:Y:S02]  /*0b30*/  SHF.L.U32 R51, R11.reuse, 0x1, RZ ;  /* 0x000000010b337819 */ /* 0x040fe400000006ff */
[----:B------:R-:W-:Y:S01]  /*0b40*/  SHF.L.U64.HI R44, R11, 0x1, R8 ;  /* 0x000000010b2c7819 */ /* 0x000fe20000010208 */
[----:B--2---:R-:W-:Y:S04]  /*0b50*/  STL.64 [R1+0x10], R32 ;  /* 0x0000102001007387 */ /* 0x004fe80000100a00 */
[----:B------:R-:W-:Y:S04]  /*0b60*/  STL [R1+0xa8], R38 ;  /* 0x0000a82601007387 */ /* 0x000fe80000100800 */
[----:B------:R-:W-:Y:S04]  /*0b70*/  STL [R1+0xb8], R42 ;  /* 0x0000b82a01007387 */ /* 0x000fe80000100800 */
[----:B---3--:R-:W-:Y:S04]  /*0b80*/  STL [R1+0x13c], R26 ;  /* 0x00013c1a01007387 */ /* 0x008fe80000100800 */
[----:B------:R-:W-:Y:S04]  /*0b90*/  STL [R1+0xb0], R51 ;  /* 0x0000b03301007387 */ /* 0x000fe80000100800 */
[----:B------:R-:W-:Y:S04]  /*0ba0*/  STL [R1+0x138], R27 ;  /* 0x0001381b01007387 */ /* 0x000fe80000100800 */
[----:B----4-:R0:W-:Y:S04]  /*0bb0*/  STL [R1+0x134], R29 ;  /* 0x0001341d01007387 */ /* 0x0101e80000100800 */
[----:B------:R-:W-:Y:S04]  /*0bc0*/  STL [R1+0xb4], R44 ;  /* 0x0000b42c01007387 */ /* 0x000fe80000100800 */
[----:B0-----:R-:W2:Y:S01]  /*0bd0*/  LDL R29, [R1+0x8] ;  /* 0x00000800011d7983 */ /* 0x001ea20000100800 */
[----:B------:R-:W-:-:S06]  /*0be0*/  FADD.FTZ R8, R17, UR7 ;  /* 0x0000000711087e21 */ /* 0x000fcc0008010000 */
[----:B------:R-:W0:Y:S01]  /*0bf0*/  MUFU.RSQ R8, R8 ;  /* 0x0000000800087308 */ /* 0x000e220000001400 */
[----:B------:R-:W-:-:S05]  /*0c00*/  SHF.L.U32 R11, R18, 0x10, RZ ;  /* 0x00000010120b7819 */ /* 0x000fca00000006ff */
[----:B------:R-:W-:Y:S01]  /*0c10*/  FADD.FTZ R17, -R16, R11 ;  /* 0x0000000b10117221 */ /* 0x000fe20000010100 */
[----:B------:R-:W-:Y:S02]  /*0c20*/  SHF.L.U32 R11, R19, 0x10, RZ ;  /* 0x00000010130b7819 */ /* 0x000fe400000006ff */
[----:B------:R-:W-:-:S03]  /*0c30*/  MOV R53, R32 ;  /* 0x0000002000357202 */ /* 0x000fc60000000f00 */
[----:B------:R-:W-:Y:S01]  /*0c40*/  FADD.FTZ R11, -R16, R11 ;  /* 0x0000000b100b7221 */ /* 0x000fe20000010100 */
[----:B0-----:R-:W-:-:S03]  /*0c50*/  FMUL.FTZ R59, R8, R17 ;  /* 0x00000011083b7220 */ /* 0x001fc60000410000 */
[----:B------:R-:W-:Y:S01]  /*0c60*/  FMUL.FTZ R57, R8, R11 ;  /* 0x0000000b08397220 */ /* 0x000fe20000410000 */
[----:B------:R-:W-:-:S03]  /*0c70*/  MOV R47, R33 ;  /* 0x00000021002f7202 */ /* 0x000fc60000000f00 */
[----:B-----5:R-:W-:-:S04]  /*0c80*/  FFMA.FTZ R35, R2, R57, R3 ;  /* 0x0000003902237223 */ /* 0x020fc80000010003 */
[----:B------:R-:W-:-:S06]  /*0c90*/  FMUL.FTZ R33, R35, -1.4426950216293334961 ;  /* 0xbfb8aa3b23217820 */ /* 0x000fcc0000410000 */
[----:B------:R-:W-:Y:S01]  /*0ca0*/  MUFU.EX2 R33, R33 ;  /* 0x0000002100217308 */ /* 0x000fe20000000800 */
[----:B------:R-:W-:-:S04]  /*0cb0*/  IADD3 R30, P0, R51, UR14, RZ ;  /* 0x0000000e331e7c10 */ /* 0x000fc8000ff1e0ff */
[----:B------:R-:W-:Y:S02]  /*0cc0*/  IADD3.X R31, R44, UR15, RZ, P0, !PT ;  /* 0x0000000f2c1f7c10 */ /* 0x000fe400087fe4ff */
[----:B------:R-:W-:Y:S01]  /*0cd0*/  PRMT R46, R18, 0x7632, R46 ;  /* 0x00007632122e7816 */ /* 0x000fe2000000002e */
[----:B--2---:R-:W-:Y:S01]  /*0ce0*/  FFMA.FTZ R34, R0, R59, R29 ;  /* 0x0000003b00227223 */ /* 0x004fe2000001001d */
[----:B------:R-:W-:Y:S02]  /*0cf0*/  PRMT R49, R19, 0x7632, R49 ;  /* 0x0000763213317816 */ /* 0x000fe40000000031 */
[----:B------:R-:W-:Y:S01]  /*0d00*/  IADD3 R48, R40, 0x1e00, RZ ;  /* 0x00001e0028307810 */ /* 0x000fe20007ffe0ff */
[----:B------:R-:W-:Y:S01]  /*0d10*/  FMUL.FTZ R32, R34, -1.4426950216293334961 ;  /* 0xbfb8aa3b22207820 */ /* 0x000fe20000410000 */
[----:B------:R-:W-:Y:S01]  /*0d20*/  IADD3 R43, R40, 0x2300, RZ ;  /* 0x00002300282b7810 */ /* 0x000fe20007ffe0ff */
[----:B------:R0:W-:Y:S04]  /*0d30*/  STL [R1+0xd4], R18 ;  /* 0x0000d41201007387 */ /* 0x0001e80000100800 */
[----:B------:R-:W1:Y:S01]  /*0d40*/  MUFU.EX2 R32, R32 ;  /* 0x0000002000207308 */ /* 0x000e620000000800 */
[----:B------:R-:W-:Y:S01]  /*0d50*/  PRMT R55, R53, 0x7632, R55 ;  /* 0x0000763235377816 */ /* 0x000fe20000000037 */
[----:B------:R-:W2:Y:S01]  /*0d60*/  LDG.E.64.CONSTANT R30, desc[UR12][R30.64] ;  /* 0x0000000c1e1e7981 */ /* 0x000ea2000c1e9b00 */
[----:B-1----:R-:W-:-:S05]  /*0d70*/  FADD.FTZ R32, R32, 1 ;  /* 0x3f80000020207421 */ /* 0x002fca0000010000 */
[----:B------:R1:W-:Y:S02]  /*0d80*/  MUFU.RCP R36, R32 ;  /* 0x0000002000247308 */ /* 0x0003e40000001000 */
[----:B-1----:R-:W-:Y:S01]  /*0d90*/  IADD3 R32, P0, R38, UR18, RZ ;  /* 0x0000001226207c10 */ /* 0x002fe2000ff1e0ff */
[----:B------:R-:W-:-:S03]  /*0da0*/  FADD.FTZ R38, R33, 1 ;  /* 0x3f80000021267421 */ /* 0x000fc60000010000 */
[----:B------:R-:W-:-:S06]  /*0db0*/  IADD3.X R33, R42, UR19, RZ, P0, !PT ;  /* 0x000000132a217c10 */ /* 0x000fcc00087fe4ff */
[----:B------:R-:W3:Y:S01]  /*0dc0*/  LDG.E.64.CONSTANT R32, desc[UR12][R32.64] ;  /* 0x0000000c20207981 */ /* 0x000ee2000c1e9b00 */
[----:B------:R-:W-:-:S05]  /*0dd0*/  SHF.L.U32 R46, R46, 0x10, RZ ;  /* 0x000000102e2e7819 */ /* 0x000fca00000006ff */
[----:B------:R-:W-:Y:S01]  /*0de0*/  FADD.FTZ R46, -R16, R46 ;  /* 0x0000002e102e7221 */ /* 0x000fe20000010100 */
[----:B------:R-:W-:-:S03]  /*0df0*/  SHF.L.U32 R49, R49, 0x10, RZ ;  /* 0x0000001031317819 */ /* 0x000fc600000006ff */
[----:B------:R-:W-:-:S04]  /*0e00*/  FMUL.FTZ R46, R8, R46 ;  /* 0x0000002e082e7220 */ /* 0x000fc80000410000 */
[----:B------:R-:W-:Y:S01]  /*0e10*/  FFMA.FTZ R17, R4, R46, R6 ;  /* 0x0000002e04117223 */ /* 0x000fe20000010006 */
[----:B------:R-:W-:-:S03]  /*0e20*/  FADD.FTZ R49, -R16, R49 ;  /* 0x0000003110317221 */ /* 0x000fc60000010100 */
[----:B------:R-:W-:Y:S01]  /*0e30*/  FMUL.FTZ R45, R17, -1.4426950216293334961 ;  /* 0xbfb8aa3b112d7820 */ /* 0x000fe20000410000 */
[----:B------:R-:W-:-:S04]  /*0e40*/  FMUL.FTZ R49, R8, R49 ;  /* 0x0000003108317220 */ /* 0x000fc80000410000 */
[----:B------:R-:W-:Y:S01]  /*0e50*/  FFMA.FTZ R37, R5, R49, R7 ;  /* 0x0000003105257223 */ /* 0x000fe20000010007 */
[----:B------:R-:W1:Y:S03]  /*0e60*/  MUFU.EX2 R45, R45 ;  /* 0x0000002d002d7308 */ /* 0x000e660000000800 */
[----:B------:R-:W-:-:S06]  /*0e70*/  FMUL.FTZ R11, R37, -1.4426950216293334961 ;  /* 0xbfb8aa3b250b7820 */ /* 0x000fcc0000410000 */
[----:B------:R-:W4:Y:S01]  /*0e80*/  MUFU.EX2 R11, R11 ;  /* 0x0000000b000b7308 */ /* 0x000f220000000800 */
[----:B------:R-:W-:Y:S01]  /*0e90*/  HFMA2.MMA R42, -RZ, RZ, 0, 2.384185791015625e-06 ;  /* 0x00000028ff2a7435 */ /* 0x000fe200000001ff */
[----:B-1----:R-:W-:-:S06]  /*0ea0*/  FADD.FTZ R45, R45, 1 ;  /* 0x3f8000002d2d7421 */ /* 0x002fcc0000010000 */
[----:B------:R-:W1:Y:S01]  /*0eb0*/  MUFU.RCP R45, R45 ;  /* 0x0000002d002d7308 */ /* 0x000e620000001000 */
[----:B----4-:R-:W-:Y:S02]  /*0ec0*/  FADD.FTZ R11, R11, 1 ;  /* 0x3f8000000b0b7421 */ /* 0x010fe40000010000 */
[----:B------:R-:W-:-:S05]  /*0ed0*/  IMAD R42, R39, R42, UR6 ;  /* 0x00000006272a7e24 */ /* 0x000fca000f8e022a */
[----:B------:R4:W-:Y:S01]  /*0ee0*/  MUFU.RCP R39, R11 ;  /* 0x0000000b00277308 */ /* 0x0009e20000001000 */
[----:B0-----:R-:W-:-:S07]  /*0ef0*/  LEA R18, R41, R42, 0x3 ;  /* 0x0000002a29127211 */ /* 0x001fce00078e18ff */
[----:B------:R-:W0:Y:S01]  /*0f00*/  MUFU.RCP R38, R38 ;  /* 0x0000002600267308 */ /* 0x000e220000001000 */
[----:B----4-:R-:W-:Y:S01]  /*0f10*/  IADD3 R11, R40, 0x1900, RZ ;  /* 0x00001900280b7810 */ /* 0x010fe20007ffe0ff */
[----:B------:R-:W-:-:S03]  /*0f20*/  FADD.FTZ R40, -R36, 1 ;  /* 0x3f80000024287421 */ /* 0x000fc60000010100 */
[----:B------:R-:W-:Y:S01]  /*0f30*/  IADD3 R11, P2, R11, R10, RZ ;  /* 0x0000000a0b0b7210 */ /* 0x000fe20007f5e0ff */
[----:B------:R-:W-:Y:S01]  /*0f40*/  FFMA.FTZ R41, R34, R40, 1 ;  /* 0x3f80000022297423 */ /* 0x000fe20000010028 */
[----:B-1----:R-:W-:Y:S02]  /*0f50*/  FADD.FTZ R40, -R45, 1 ;  /* 0x3f8000002d287421 */ /* 0x002fe40000010100 */
[----:B------:R-:W-:Y:S02]  /*0f60*/  IADD3.X R34, RZ, R9, RZ, P2, !PT ;  /* 0x00000009ff227210 */ /* 0x000fe400017fe4ff */
[----:B------:R-:W-:Y:S01]  /*0f70*/  FFMA.FTZ R17, R17, R40, 1 ;  /* 0x3f80000011117423 */ /* 0x000fe20000010028 */
[C---:B------:R-:W-:Y:S02]  /*0f80*/  SHF.L.U32 R58, R11.reuse, 0x1, RZ ;  /* 0x000000010b3a7819 */ /* 0x040fe400000006ff */
[----:B------:R-:W-:Y:S02]  /*0f90*/  SHF.L.U64.HI R61, R11, 0x1, R34 ;  /* 0x000000010b3d7819 */ /* 0x000fe40000010222 */
[----:B------:R-:W-:Y:S01]  /*0fa0*/  SHF.L.U32 R11, R20, 0x10, RZ ;  /* 0x00000010140b7819 */ /* 0x000fe200000006ff */
[----:B------:R-:W-:Y:S01]  /*0fb0*/  FMUL.FTZ R45, R45, R17 ;  /* 0x000000112d2d7220 */ /* 0x000fe20000410000 */
[----:B------:R-:W-:-:S02]  /*0fc0*/  IADD3 R48, P1, R48, R10, RZ ;  /* 0x0000000a30307210 */ /* 0x000fc40007f3e0ff */
[----:B------:R-:W-:Y:S01]  /*0fd0*/  IADD3 R43, P0, R43, R10, RZ ;  /* 0x0000000a2b2b7210 */ /* 0x000fe20007f1e0ff */
[----:B0-----:R-:W-:Y:S01]  /*0fe0*/  FADD.FTZ R10, -R38, 1 ;  /* 0x3f800000260a7421 */ /* 0x001fe20000010100 */
[----:B------:R-:W-:Y:S01]  /*0ff0*/  SHF.L.U32 R17, R21, 0x10, RZ ;  /* 0x0000001015117819 */ /* 0x000fe200000006ff */
[----:B------:R-:W-:Y:S02]  /*1000*/  FADD.FTZ R11, -R16, R11 ;  /* 0x0000000b100b7221 */ /* 0x000fe40000010100 */
[----:B------:R-:W-:Y:S01]  /*1010*/  FFMA.FTZ R35, R35, R10, 1 ;  /* 0x3f80000023237423 */ /* 0x000fe2000001000a */
[----:B------:R-:W-:Y:S01]  /*1020*/  FMUL.FTZ R10, R36, R41 ;  /* 0x00000029240a7220 */ /* 0x000fe20000410000 */
[----:B------:R-:W-:Y:S01]  /*1030*/  FADD.FTZ R17, -R16, R17 ;  /* 0x0000001110117221 */ /* 0x000fe20000010100 */
[----:B------:R-:W-:Y:S01]  /*1040*/  FMUL.FTZ R26, R8, R11 ;  /* 0x0000000b081a7220 */ /* 0x000fe20000410000 */
[----:B------:R-:W-:Y:S02]  /*1050*/  SHF.L.U32 R11, R22, 0x10, RZ ;  /* 0x00000010160b7819 */ /* 0x000fe400000006ff */
[----:B------:R-:W-:Y:S01]  /*1060*/  SHF.L.U32 R41, R23, 0x10, RZ ;  /* 0x0000001017297819 */ /* 0x000fe200000006ff */
[----:B------:R-:W-:Y:S01]  /*1070*/  FMUL.FTZ R27, R8, R17 ;  /* 0x00000011081b7220 */ /* 0x000fe20000410000 */
[----:B------:R-:W-:Y:S01]  /*1080*/  FADD.FTZ R34, -R39, 1 ;  /* 0x3f80000027227421 */ /* 0x000fe20000010100 */
[----:B------:R-:W-:Y:S01]  /*1090*/  PRMT R17, R20, 0x7632, R17 ;  /* 0x0000763214117816 */ /* 0x000fe20000000011 */
[----:B------:R0:W-:Y:S01]  /*10a0*/  STL [R1+0xd8], R19 ;  /* 0x0000d81301007387 */ /* 0x0001e20000100800 */
[C---:B------:R-:W-:Y:S01]  /*10b0*/  FADD.FTZ R11, -R16.reuse, R11 ;  /* 0x0000000b100b7221 */ /* 0x040fe20000010100 */
[----:B------:R-:W-:Y:S01]  /*10c0*/  FADD.FTZ R41, -R16, R41 ;  /* 0x0000002910297221 */ /* 0x000fe20000010100 */
[----:B------:R-:W-:Y:S01]  /*10d0*/  PRMT R42, R21, 0x7632, R42 ;  /* 0x00007632152a7816 */ /* 0x000fe2000000002a */
[----:B------:R-:W-:Y:S01]  /*10e0*/  STL [R1+0x3c], R59 ;  /* 0x00003c3b01007387 */ /* 0x000fe20000100800 */
[----:B------:R-:W-:Y:S01]  /*10f0*/  FFMA.FTZ R37, R37, R34, 1 ;  /* 0x3f80000025257423 */ /* 0x000fe20000010022 */
[----:B------:R-:W-:-:S02]  /*1100*/  SHF.L.U32 R17, R17, 0x10, RZ ;  /* 0x0000001011117819 */ /* 0x000fc400000006ff */
[----:B------:R-:W-:Y:S01]  /*1110*/  STL [R1+0x54], R57 ;  /* 0x0000543901007387 */ /* 0x000fe20000100800 */
[----:B------:R-:W-:Y:S01]  /*1120*/  IADD3 R36, P2, R51, UR18, RZ ;  /* 0x0000001233247c10 */ /* 0x000fe2000ff5e0ff */
[----:B0-----:R-:W-:Y:S01]  /*1130*/  FMUL.FTZ R19, R8, R41 ;  /* 0x0000002908137220 */ /* 0x001fe20000410000 */
[----:B------:R-:W-:Y:S01]  /*1140*/  SHF.L.U32 R42, R42, 0x10, RZ ;  /* 0x000000102a2a7819 */ /* 0x000fe200000006ff */
[----:B------:R-:W-:Y:S01]  /*1150*/  FMUL.FTZ R39, R39, R37 ;  /* 0x0000002527277220 */ /* 0x000fe20000410000 */
[----:B------:R-:W-:Y:S01]  /*1160*/  SHF.L.U32 R40, R53, 0x10, RZ ;  /* 0x0000001035287819 */ /* 0x000fe200000006ff */
[----:B------:R-:W-:Y:S01]  /*1170*/  FFMA.FTZ R54, R0, R26, R29 ;  /* 0x0000001a00367223 */ /* 0x000fe2000001001d */
[----:B------:R-:W-:Y:S01]  /*1180*/  IADD3.X R37, R44, UR19, RZ, P2, !PT ;  /* 0x000000132c257c10 */ /* 0x000fe200097fe4ff */
[----:B------:R-:W-:Y:S01]  /*1190*/  FADD.FTZ R17, -R16, R17 ;  /* 0x0000001110117221 */ /* 0x000fe20000010100 */
[C-C-:B------:R-:W-:Y:S01]  /*11a0*/  FFMA.FTZ R44, R2.reuse, R19, R3.reuse ;  /* 0x00000013022c7223 */ /* 0x140fe20000010003 */
[----:B------:R-:W-:Y:S01]  /*11b0*/  FFMA.FTZ R56, R2, R27, R3 ;  /* 0x0000001b02387223 */ /* 0x000fe20000010003 */
[----:B------:R-:W-:Y:S01]  /*11c0*/  FADD.FTZ R42, -R16, R42 ;  /* 0x0000002a102a7221 */ /* 0x000fe20000010100 */
[----:B------:R-:W-:Y:S01]  /*11d0*/  FMUL.FTZ R52, R54, -1.4426950216293334961 ;  /* 0xbfb8aa3b36347820 */ /* 0x000fe20000410000 */
[----:B------:R-:W-:Y:S01]  /*11e0*/  FMUL.FTZ R17, R8, R17 ;  /* 0x0000001108117220 */ /* 0x000fe20000410000 */
[----:B------:R-:W-:Y:S01]  /*11f0*/  FMUL.FTZ R51, R56, -1.4426950216293334961 ;  /* 0xbfb8aa3b38337820 */ /* 0x000fe20000410000 */
[----:B------:R-:W-:Y:S01]  /*1200*/  FMUL.FTZ R42, R8, R42 ;  /* 0x0000002a082a7220 */ /* 0x000fe20000410000 */
[C---:B------:R-:W-:Y:S01]  /*1210*/  SHF.L.U32 R53, R47.reuse, 0x10, RZ ;  /* 0x000000102f357819 */ /* 0x040fe200000006ff */
[----:B------:R-:W-:Y:S01]  /*1220*/  FMUL.FTZ R38, R38, R35 ;  /* 0x0000002326267220 */ /* 0x000fe20000410000 */
[----:B------:R-:W0:Y:S01]  /*1230*/  MUFU.EX2 R52, R52 ;  /* 0x0000003400347308 */ /* 0x000e220000000800 */
[----:B------:R-:W-:Y:S01]  /*1240*/  PRMT R50, R47, 0x7632, R50 ;  /* 0x000076322f327816 */ /* 0x000fe20000000032 */
[----:B------:R-:W4:Y:S01]  /*1250*/  LDG.E.64.CONSTANT R36, desc[UR12][R36.64] ;  /* 0x0000000c24247981 */ /* 0x000f22000c1e9b00 */
[----:B------:R-:W-:-:S05]  /*1260*/  SHF.L.U32 R55, R55, 0x10, RZ ;  /* 0x0000001037377819 */ /* 0x000fca00000006ff */
[----:B------:R-:W1:Y:S01]  /*1270*/  MUFU.EX2 R51, R51 ;  /* 0x0000003300337308 */ /* 0x000e620000000800 */
[----:B------:R-:W-:Y:S01]  /*1280*/  SHF.L.U32 R50, R50, 0x10, RZ ;  /* 0x0000001032327819 */ /* 0x000fe200000006ff */
[----:B------:R-:W-:-:S04]  /*1290*/  FMUL.FTZ R45, R55, R45 ;  /* 0x0000002d372d7220 */ /* 0x000fc80000410000 */
[----:B------:R-:W-:Y:S01]  /*12a0*/  FMUL.FTZ R39, R50, R39 ;  /* 0x0000002732277220 */ /* 0x000fe20000410000 */
[-C--:B------:R-:W-:Y:S01]  /*12b0*/  FMUL.FTZ R55, R4, R45.reuse ;  /* 0x0000002d04377220 */ /* 0x080fe20000410000 */
[----:B------:R-:W-:Y:S01]  /*12c0*/  FFMA.FTZ R60, R46, R45, R12 ;  /* 0x0000002d2e3c7223 */ /* 0x000fe2000001000c */
[----:B0-----:R-:W-:Y:S01]  /*12d0*/  FADD.FTZ R52, R52, 1 ;  /* 0x3f80000034347421 */ /* 0x001fe20000010000 */
[----:B-1----:R-:W-:-:S05]  /*12e0*/  FADD.FTZ R51, R51, 1 ;  /* 0x3f80000033337421 */ /* 0x002fca0000010000 */
[----:B------:R-:W-:Y:S01]  /*12f0*/  MUFU.RCP R52, R52 ;  /* 0x0000003400347308 */ /* 0x000fe20000001000 */
[----:B------:R-:W-:-:S04]  /*1300*/  IADD3 R34, P3, R58, UR14, RZ ;  /* 0x0000000e3a227c10 */ /* 0x000fc8000ff7e0ff */
[----:B------:R-:W-:-:S06]  /*1310*/  IADD3.X R35, R61, UR15, RZ, P3, !PT ;  /* 0x0000000f3d237c10 */ /* 0x000fcc0009ffe4ff */
[----:B------:R-:W4:Y:S04]  /*1320*/  LDG.E.64.CONSTANT R34, desc[UR12][R34.64] ;  /* 0x0000000c22227981 */ /* 0x000f28000c1e9b00 */
[----:B---3--:R-:W-:Y:S04]  /*1330*/  STL [R1+0x130], R33 ;  /* 0x0001302101007387 */ /* 0x008fe80000100800 */
[----:B------:R0:W-:Y:S04]  /*1340*/  STL [R1+0xbc], R18 ;  /* 0x0000bc1201007387 */ /* 0x0001e80000100800 */
[----:B------:R-:W-:Y:S04]  /*1350*/  STL [R1+0xa0], R61 ;  /* 0x0000a03d01007387 */ /* 0x000fe80000100800 */
[----:B------:R-:W-:Y:S01]  /*1360*/  STL [R1+0x9c], R58 ;  /* 0x00009c3a01007387 */ /* 0x000fe20000100800 */
[----:B0-----:R-:W-:-:S03]  /*1370*/  FMUL.FTZ R18, R8, R11 ;  /* 0x0000000b08127220 */ /* 0x001fc60000410000 */
[----:B------:R-:W-:Y:S04]  /*1380*/  STL [R1+0x60], R26 ;  /* 0x0000601a01007387 */ /* 0x000fe80000100800 */
[----:B------:R-:W-:Y:S04]  /*1390*/  STL [R1+0x5c], R27 ;  /* 0x00005c1b01007387 */ /* 0x000fe80000100800 */
[----:B------:R-:W-:Y:S04]  /*13a0*/  STL [R1+0xdc], R20 ;  /* 0x0000dc1401007387 */ /* 0x000fe80000100800 */
[----:B------:R-:W-:Y:S04]  /*13b0*/  STL [R1+0x58], R18 ;  /* 0x0000581201007387 */ /* 0x000fe80000100800 */
[----:B------:R0:W-:Y:S04]  /*13c0*/  STL [R1+0xe0], R21 ;  /* 0x0000e01501007387 */ /* 0x0001e80000100800 */
[----:B------:R1:W-:Y:S01]  /*13d0*/  STL [R1+0x64], R19 ;  /* 0x0000641301007387 */ /* 0x0003e20000100800 */
[----:B0-----:R-:W-:Y:S01]  /*13e0*/  FMUL.FTZ R21, R40, R10 ;  /* 0x0000000a28157220 */ /* 0x001fe20000410000 */
[----:B------:R-:W-:Y:S01]  /*13f0*/  FMUL.FTZ R10, R44, -1.4426950216293334961 ;  /* 0xbfb8aa3b2c0a7820 */ /* 0x000fe20000410000 */
[----:B------:R-:W-:-:S03]  /*1400*/  FFMA.FTZ R40, R4, R17, R6 ;  /* 0x0000001104287223 */ /* 0x000fc60000010006 */
[----:B-1----:R0:W-:Y:S01]  /*1410*/  MUFU.EX2 R19, R10 ;  /* 0x0000000a00137308 */ /* 0x0021e20000000800 */
[----:B------:R-:W-:Y:S01]  /*1420*/  FMUL.FTZ R47, R40, -1.4426950216293334961 ;  /* 0xbfb8aa3b282f7820 */ /* 0x000fe20000410000 */
[----:B------:R-:W-:Y:S01]  /*1430*/  FMUL.FTZ R20, R53, R38 ;  /* 0x0000002635147220 */ /* 0x000fe20000410000 */
[----:B0-----:R-:W-:-:S04]  /*1440*/  FFMA.FTZ R10, R5, R42, R7 ;  /* 0x0000002a050a7223 */ /* 0x001fc80000010007 */
[----:B------:R-:W-:Y:S01]  /*1450*/  FMUL.FTZ R38, R10, -1.4426950216293334961 ;  /* 0xbfb8aa3b0a267820 */ /* 0x000fe20000410000 */
[----:B------:R-:W0:Y:S01]  /*1460*/  MUFU.EX2 R47, R47 ;  /* 0x0000002f002f7308 */ /* 0x000e220000000800 */
[----:B------:R-:W-:-:S04]  /*1470*/  FMUL.FTZ R53, R0, R21 ;  /* 0x0000001500357220 */ /* 0x000fc80000410000 */
[----:B------:R-:W-:-:S03]  /*1480*/  FFMA.FTZ R50, R59, R53, RZ ;  /* 0x000000353b327223 */ /* 0x000fc600000100ff */
[----:B------:R-:W1:Y:S01]  /*1490*/  MUFU.EX2 R38, R38 ;  /* 0x0000002600267308 */ /* 0x000e620000000800 */
[----:B------:R-:W-:Y:S01]  /*14a0*/  FFMA.FTZ R53, R0, R21, RZ ;  /* 0x0000001500357223 */ /* 0x000fe200000100ff */
[----:B------:R-:W-:Y:S01]  /*14b0*/  FFMA.FTZ R12, R46, R55, R50 ;  /* 0x000000372e0c7223 */ /* 0x000fe20000010032 */
[----:B------:R-:W-:Y:S02]  /*14c0*/  FMUL.FTZ R46, R2, R20 ;  /* 0x00000014022e7220 */ /* 0x000fe40000410000 */
[----:B------:R-:W-:Y:S01]  /*14d0*/  FFMA.FTZ R53, R4, R45, R53 ;  /* 0x0000002d04357223 */ /* 0x000fe20000010035 */
[----:B------:R-:W-:Y:S01]  /*14e0*/  FADD.FTZ R45, R45, R13 ;  /* 0x0000000d2d2d7221 */ /* 0x000fe20000010000 */
[----:B------:R-:W-:Y:S01]  /*14f0*/  IADD3.X R13, RZ, R9, RZ, P1, !PT ;  /* 0x00000009ff0d7210 */ /* 0x000fe20000ffe4ff */
[----:B------:R-:W-:Y:S01]  /*1500*/  STL [R1+0x20], R21 ;  /* 0x0000201501007387 */ /* 0x000fe20000100800 */
[----:B------:R-:W-:Y:S01]  /*1510*/  FFMA.FTZ R12, R57, R46, R12 ;  /* 0x0000002e390c7223 */ /* 0x000fe2000001000c */
[--C-:B------:R-:W-:Y:S01]  /*1520*/  FFMA.FTZ R46, R49, R39, R14.reuse ;  /* 0x00000027312e7223 */ /* 0x100fe2000001000e */
[----:B------:R-:W-:Y:S01]  /*1530*/  FFMA.FTZ R53, R2, R20, R53 ;  /* 0x0000001402357223 */ /* 0x000fe20000010035 */
[----:B------:R-:W-:Y:S01]  /*1540*/  STL [R1+0x40], R20 ;  /* 0x0000401401007387 */ /* 0x000fe20000100800 */
[----:B------:R-:W-:Y:S01]  /*1550*/  PRMT R14, R22, 0x7632, R14 ;  /* 0x00007632160e7816 */ /* 0x000fe2000000000e */
[----:B------:R-:W3:Y:S01]  /*1560*/  MUFU.RCP R57, R51 ;  /* 0x0000003300397308 */ /* 0x000ee20000001000 */
[----:B------:R-:W-:Y:S01]  /*1570*/  SHF.L.U64.HI R33, R48, 0x1, R13 ;  /* 0x0000000130217819 */ /* 0x000fe2000001020d */
[----:B------:R2:W-:Y:S01]  /*1580*/  STL [R1+0xe4], R22 ;  /* 0x0000e41601007387 */ /* 0x0005e20000100800 */
[----:B------:R-:W-:Y:S01]  /*1590*/  FFMA.FTZ R11, R0, R18, R29 ;  /* 0x00000012000b7223 */ /* 0x000fe2000001001d */
[----:B------:R-:W-:-:S02]  /*15a0*/  SHF.L.U32 R14, R14, 0x10, RZ ;  /* 0x000000100e0e7819 */ /* 0x000fc400000006ff */
[----:B--2---:R-:W-:Y:S01]  /*15b0*/  SHF.L.U32 R22, R48, 0x1, RZ ;  /* 0x0000000130167819 */ /* 0x004fe200000006ff */
[----:B0-----:R-:W-:Y:S01]  /*15c0*/  FADD.FTZ R48, R47, 1 ;  /* 0x3f8000002f307421 */ /* 0x001fe20000010000 */
[-C--:B------:R-:W-:Y:S01]  /*15d0*/  FFMA.FTZ R47, R5, R39.reuse, R53 ;  /* 0x00000027052f7223 */ /* 0x080fe20000010035 */
[----:B-1----:R-:W-:Y:S01]  /*15e0*/  FADD.FTZ R53, R38, 1 ;  /* 0x3f80000026357421 */ /* 0x002fe20000010000 */
[----:B------:R-:W-:Y:S01]  /*15f0*/  FMUL.FTZ R41, R11, -1.4426950216293334961 ;  /* 0xbfb8aa3b0b297820 */ /* 0x000fe20000410000 */
[----:B------:R-:W-:Y:S02]  /*1600*/  FADD.FTZ R50, R39, R15 ;  /* 0x0000000f27327221 */ /* 0x000fe40000010000 */
[----:B------:R-:W0:Y:S01]  /*1610*/  MUFU.RCP R48, R48 ;  /* 0x0000003000307308 */ /* 0x000e220000001000 */
[----:B------:R-:W-:Y:S01]  /*1620*/  FMUL.FTZ R39, R5, R39 ;  /* 0x0000002705277220 */ /* 0x000fe20000410000 */
[----:B------:R-:W-:-:S06]  /*1630*/  FADD.FTZ R14, -R16, R14 ;  /* 0x0000000e100e7221 */ /* 0x000fcc0000010100 */
[----:B------:R-:W1:Y:S01]  /*1640*/  MUFU.RCP R53, R53 ;  /* 0x0000003500357308 */ /* 0x000e620000001000 */
[----:B------:R-:W-:Y:S01]  /*1650*/  FFMA.FTZ R49, R49, R39, R12 ;  /* 0x0000002731317223 */ /* 0x000fe2000001000c */
[----:B------:R-:W-:Y:S01]  /*1660*/  FMUL.FTZ R12, R8, R14 ;  /* 0x0000000e080c7220 */ /* 0x000fe20000410000 */
[----:B------:R-:W-:Y:S01]  /*1670*/  IADD3 R38, P1, R22, UR14, RZ ;  /* 0x0000000e16267c10 */ /* 0x000fe2000ff3e0ff */
[----:B------:R-:W-:-:S04]  /*1680*/  FADD.FTZ R15, -R52, 1 ;  /* 0x3f800000340f7421 */ /* 0x000fc80000010100 */
[----:B------:R-:W2:Y:S01]  /*1690*/  MUFU.EX2 R41, R41 ;  /* 0x0000002900297308 */ /* 0x000ea20000000800 */
[----:B---3--:R-:W-:Y:S01]  /*16a0*/  FADD.FTZ R14, -R57, 1 ;  /* 0x3f800000390e7421 */ /* 0x008fe20000010100 */
[----:B------:R-:W-:Y:S01]  /*16b0*/  IADD3.X R39, R33, UR15, RZ, P1, !PT ;  /* 0x0000000f21277c10 */ /* 0x000fe20008ffe4ff */
[----:B------:R-:W-:Y:S02]  /*16c0*/  FFMA.FTZ R15, R54, R15, 1 ;  /* 0x3f800000360f7423 */ /* 0x000fe4000001000f */
[----:B------:R-:W-:Y:S01]  /*16d0*/  FFMA.FTZ R56, R56, R14, 1 ;  /* 0x3f80000038387423 */ /* 0x000fe2000001000e */
[----:B------:R-:W-:Y:S01]  /*16e0*/  IADD3 R14, P1, R58, UR18, RZ ;  /* 0x000000123a0e7c10 */ /* 0x000fe2000ff3e0ff */
[----:B------:R-:W-:Y:S01]  /*16f0*/  FMUL.FTZ R52, R52, R15 ;  /* 0x0000000f34347220 */ /* 0x000fe20000410000 */
[----:B0-----:R-:W-:Y:S01]  /*1700*/  FADD.FTZ R58, -R48, 1 ;  /* 0x3f800000303a7421 */ /* 0x001fe20000010100 */
[----:B------:R-:W-:Y:S01]  /*1710*/  STL [R1+0x88], R33 ;  /* 0x0000882101007387 */ /* 0x000fe20000100800 */
[----:B------:R-:W-:Y:S01]  /*1720*/  IADD3.X R15, R61, UR19, RZ, P1, !PT ;  /* 0x000000133d0f7c10 */ /* 0x000fe20008ffe4ff */
[----:B-1----:R-:W-:Y:S01]  /*1730*/  FADD.FTZ R61, -R53, 1 ;  /* 0x3f800000353d7421 */ /* 0x002fe20000010100 */
[----:B------:R-:W-:Y:S01]  /*1740*/  FMUL.FTZ R56, R57, R56 ;  /* 0x0000003839387220 */ /* 0x000fe20000410000 */
[----:B------:R-:W-:Y:S01]  /*1750*/  FFMA.FTZ R58, R40, R58, 1 ;  /* 0x3f800000283a7423 */ /* 0x000fe2000001003a */
[----:B------:R-:W-:Y:S01]  /*1760*/  PRMT R13, R23, 0x7632, R13 ;  /* 0x00007632170d7816 */ /* 0x000fe2000000000d */
[----:B------:R-:W-:Y:S01]  /*1770*/  FFMA.FTZ R61, R10, R61, 1 ;  /* 0x3f8000000a3d7423 */ /* 0x000fe2000001003d */
[----:B------:R-:W-:Y:S01]  /*1780*/  SHF.L.U32 R21, R43, 0x1, RZ ;  /* 0x000000012b157819 */ /* 0x000fe200000006ff */
[----:B--2---:R-:W-:Y:S01]  /*1790*/  FADD.FTZ R57, R41, 1 ;  /* 0x3f80000029397421 */ /* 0x004fe20000010000 */
[----:B------:R-:W-:Y:S01]  /*17a0*/  SHF.L.U32 R10, R24, 0x10, RZ ;  /* 0x00000010180a7819 */ /* 0x000fe200000006ff */
[----:B------:R0:W2:Y:S01]  /*17b0*/  LDG.E.64.CONSTANT R40, desc[UR12][R14.64] ;  /* 0x0000000c0e287981 */ /* 0x0000a2000c1e9b00 */
[----:B------:R-:W-:-:S03]  /*17c0*/  FMUL.FTZ R58, R48, R58 ;  /* 0x0000003a303a7220 */ /* 0x000fc60000410000 */
[----:B------:R-:W-:Y:S01]  /*17d0*/  FMUL.FTZ R20, R10, R52 ;  /* 0x000000340a147220 */ /* 0x000fe20000410000 */
[----:B------:R-:W-:Y:S01]  /*17e0*/  FFMA.FTZ R51, R4, R12, R6 ;  /* 0x0000000c04337223 */ /* 0x000fe20000010006 */
[----:B------:R-:W3:Y:S01]  /*17f0*/  LDG.E.64.CONSTANT R38, desc[UR12][R38.64] ;  /* 0x0000000c26267981 */ /* 0x000ee2000c1e9b00 */
[----:B0-----:R-:W-:-:S04]  /*1800*/  PRMT R14, R24, 0x7632, R14 ;  /* 0x00007632180e7816 */ /* 0x001fc8000000000e */
[----:B------:R-:W-:Y:S02]  /*1810*/  SHF.L.U32 R14, R14, 0x10, RZ ;  /* 0x000000100e0e7819 */ /* 0x000fe400000006ff */
[----:B------:R-:W-:Y:S01]  /*1820*/  SHF.L.U32 R10, R25, 0x10, RZ ;  /* 0x00000010190a7819 */ /* 0x000fe200000006ff */
[----:B------:R-:W-:Y:S02]  /*1830*/  FMUL.FTZ R52, R0, R20 ;  /* 0x0000001400347220 */ /* 0x000fe40000410000 */
[----:B------:R-:W-:Y:S01]  /*1840*/  FMUL.FTZ R14, R14, R58 ;  /* 0x0000003a0e0e7220 */ /* 0x000fe20000410000 */
[----:B------:R-:W-:Y:S01]  /*1850*/  FADD.FTZ R15, R19, 1 ;  /* 0x3f800000130f7421 */ /* 0x000fe20000010000 */
[----:B------:R-:W-:Y:S01]  /*1860*/  STL [R1+0x84], R22 ;  /* 0x0000841601007387 */ /* 0x000fe20000100800 */
[----:B------:R-:W-:Y:S01]  /*1870*/  FMUL.FTZ R19, R10, R56 ;  /* 0x000000380a137220 */ /* 0x000fe20000410000 */
[----:B------:R-:W-:Y:S01]  /*1880*/  FFMA.FTZ R49, R26, R52, R49 ;  /* 0x000000341a317223 */ /* 0x000fe20000010031 */
[----:B------:R-:W-:Y:S01]  /*1890*/  FMUL.FTZ R10, R4, R14 ;  /* 0x0000000e040a7220 */ /* 0x000fe20000410000 */
[----:B------:R-:W-:Y:S04]  /*18a0*/  STL [R1+0xe8], R23 ;  /* 0x0000e81701007387 */ /* 0x000fe80000100800 */
[----:B------:R-:W-:Y:S01]  /*18b0*/  STL [R1+0xec], R24 ;  /* 0x0000ec1801007387 */ /* 0x000fe20000100800 */
[----:B------:R-:W-:-:S03]  /*18c0*/  FFMA.FTZ R10, R17, R10, R49 ;  /* 0x0000000a110a7223 */ /* 0x000fc60000010031 */
[----:B------:R-:W-:Y:S01]  /*18d0*/  STL [R1+0xf0], R25 ;  /* 0x0000f01901007387 */ /* 0x000fe20000100800 */
[----:B------:R-:W-:-:S03]  /*18e0*/  FMUL.FTZ R49, R2, R19 ;  /* 0x0000001302317220 */ /* 0x000fc60000410000 */
[----:B------:R0:W-:Y:S04]  /*18f0*/  STL [R1+0x30], R20 ;  /* 0x0000301401007387 */ /* 0x0001e80000100800 */
[----:B------:R-:W4:Y:S01]  /*1900*/  LDL.LU R26, [R1+0x13c] ;  /* 0x00013c00011a7983 */ /* 0x000f220000300800 */
[----:B------:R-:W-:-:S03]  /*1910*/  FFMA.FTZ R49, R27, R49, R10 ;  /* 0x000000311b317223 */ /* 0x000fc6000001000a */
[----:B------:R1:W-:Y:S04]  /*1920*/  STL [R1+0x2c], R19 ;  /* 0x00002c1301007387 */ /* 0x0003e80000100800 */
[----:B------:R-:W2:Y:S01]  /*1930*/  LDL.LU R27, [R1+0x138] ;  /* 0x00013800011b7983 */ /* 0x000ea20000300800 */
[----:B------:R-:W-:Y:S01]  /*1940*/  SHF.L.U32 R13, R13, 0x10, RZ ;  /* 0x000000100d0d7819 */ /* 0x000fe200000006ff */
[----:B------:R-:W0:Y:S01]  /*1950*/  MUFU.RCP R15, R15 ;  /* 0x0000000f000f7308 */ /* 0x000e220000001000 */
[----:B------:R-:W-:Y:S01]  /*1960*/  PRMT R48, R25, 0x7632, R48 ;  /* 0x0000763219307816 */ /* 0x000fe20000000030 */
[----:B------:R-:W-:Y:S02]  /*1970*/  FMUL.FTZ R61, R53, R61 ;  /* 0x0000003d353d7220 */ /* 0x000fe40000410000 */
[----:B------:R-:W-:Y:S01]  /*1980*/  FADD.FTZ R13, -R16, R13 ;  /* 0x0000000d100d7221 */ /* 0x000fe20000010100 */
[----:B------:R-:W-:-:S03]  /*1990*/  SHF.L.U32 R53, R48, 0x10, RZ ;  /* 0x0000001030357819 */ /* 0x000fc600000006ff */
[----:B------:R-:W1:Y:S01]  /*19a0*/  MUFU.RCP R57, R57 ;  /* 0x0000003900397308 */ /* 0x000e620000001000 */
[----:B------:R-:W-:Y:S01]  /*19b0*/  FMUL.FTZ R13, R8, R13 ;  /* 0x0000000d080d7220 */ /* 0x000fe20000410000 */
[----:B------:R-:W-:-:S03]  /*19c0*/  FMUL.FTZ R53, R53, R61 ;  /* 0x0000003d35357220 */ /* 0x000fc60000410000 */
[----:B------:R-:W-:Y:S01]  /*19d0*/  FFMA.FTZ R54, R5, R13, R7 ;  /* 0x0000000d05367223 */ /* 0x000fe20000010007 */
[----:B------:R-:W-:-:S03]  /*19e0*/  FFMA.FTZ R61, R42, R53, R46 ;  /* 0x000000352a3d7223 */ /* 0x000fc6000001002e */
[----:B------:R-:W-:Y:S01]  /*19f0*/  FMUL.FTZ R59, R54, -1.4426950216293334961 ;  /* 0xbfb8aa3b363b7820 */ /* 0x000fe20000410000 */
[----:B0-----:R-:W-:Y:S01]  /*1a00*/  FADD.FTZ R46, -R15, 1 ;  /* 0x3f8000000f2e7421 */ /* 0x001fe20000010100 */
[----:B------:R-:W-:-:S03]  /*1a10*/  FFMA.FTZ R60, R17, R14, R60 ;  /* 0x0000000e113c7223 */ /* 0x000fc6000001003c */
[----:B------:R-:W-:Y:S01]  /*1a20*/  FFMA.FTZ R44, R44, R46, 1 ;  /* 0x3f8000002c2c7423 */ /* 0x000fe2000001002e */
[----:B------:R-:W0:Y:S01]  /*1a30*/  MUFU.EX2 R59, R59 ;  /* 0x0000003b003b7308 */ /* 0x000e220000000800 */
[----:B-1----:R-:W-:Y:S02]  /*1a40*/  FADD.FTZ R17, -R57, 1 ;  /* 0x3f80000039117421 */ /* 0x002fe40000010100 */
[----:B------:R-:W-:Y:S01]  /*1a50*/  FMUL.FTZ R44, R15, R44 ;  /* 0x0000002c0f2c7220 */ /* 0x000fe20000410000 */
[----:B------:R-:W-:Y:S01]  /*1a60*/  IADD3.X R15, RZ, R9, RZ, P0, !PT ;  /* 0x00000009ff0f7210 */ /* 0x000fe200007fe4ff */
[----:B------:R-:W-:Y:S01]  /*1a70*/  FFMA.FTZ R52, R0, R20, R47 ;  /* 0x0000001400347223 */ /* 0x000fe2000001002f */
[----:B------:R-:W-:Y:S02]  /*1a80*/  FFMA.FTZ R17, R11, R17, 1 ;  /* 0x3f8000000b117423 */ /* 0x000fe40000010011 */
[----:B------:R-:W-:Y:S01]  /*1a90*/  SHF.L.U64.HI R20, R43, 0x1, R15 ;  /* 0x000000012b147819 */ /* 0x000fe2000001020f */
[----:B------:R-:W-:Y:S01]  /*1aa0*/  FFMA.FTZ R52, R4, R14, R52 ;  /* 0x0000000e04347223 */ /* 0x000fe20000010034 */
[----:B------:R-:W-:Y:S01]  /*1ab0*/  SHF.L.U32 R15, R28, 0x10, RZ ;  /* 0x000000101c0f7819 */ /* 0x000fe200000006ff */
[----:B------:R-:W-:Y:S01]  /*1ac0*/  FMUL.FTZ R17, R57, R17 ;  /* 0x0000001139117220 */ /* 0x000fe20000410000 */
[----:B------:R-:W-:Y:S01]  /*1ad0*/  FADD.FTZ R45, R45, R14 ;  /* 0x0000000e2d2d7221 */ /* 0x000fe20000010000 */
[----:B------:R-:W-:-:S02]  /*1ae0*/  FFMA.FTZ R14, R2, R19, R52 ;  /* 0x00000013020e7223 */ /* 0x000fc40000010034 */
[----:B------:R-:W-:Y:S01]  /*1af0*/  FMUL.FTZ R19, R15, R17 ;  /* 0x000000110f137220 */ /* 0x000fe20000410000 */
[----:B------:R-:W-:Y:S01]  /*1b00*/  SHF.L.U32 R15, R30, 0x10, RZ ;  /* 0x000000101e0f7819 */ /* 0x000fe200000006ff */
[----:B0-----:R-:W-:Y:S01]  /*1b10*/  FADD.FTZ R59, R59, 1 ;  /* 0x3f8000003b3b7421 */ /* 0x001fe20000010000 */
[----:B------:R-:W-:Y:S03]  /*1b20*/  STL [R1+0x80], R20 ;  /* 0x0000801401007387 */ /* 0x000fe60000100800 */
[----:B------:R-:W-:Y:S01]  /*1b30*/  FADD.FTZ R15, -R16, R15 ;  /* 0x0000000f100f7221 */ /* 0x000fe20000010100 */
[----:B------:R0:W1:Y:S01]  /*1b40*/  MUFU.RCP R47, R59 ;  /* 0x0000003b002f7308 */ /* 0x0000620000001000 */
[----:B------:R-:W-:Y:S01]  /*1b50*/  STL [R1+0x68], R21 ;  /* 0x0000681501007387 */ /* 0x000fe20000100800 */
[----:B----4-:R-:W-:-:S05]  /*1b60*/  SHF.L.U32 R9, R26, 0x10, RZ ;  /* 0x000000101a097819 */ /* 0x010fca00000006ff */
[----:B------:R-:W-:Y:S01]  /*1b70*/  FADD.FTZ R46, -R16, R9 ;  /* 0x00000009102e7221 */ /* 0x000fe20000010100 */
[----:B--2---:R-:W-:-:S03]  /*1b80*/  SHF.L.U32 R9, R27, 0x10, RZ ;  /* 0x000000101b097819 */ /* 0x004fc600000006ff */
[----:B------:R-:W-:Y:S02]  /*1b90*/  FMUL.FTZ R23, R8, R46 ;  /* 0x0000002e08177220 */ /* 0x000fe40000410000 */
[----:B------:R-:W-:-:S03]  /*1ba0*/  FADD.FTZ R9, -R16, R9 ;  /* 0x0000000910097221 */ /* 0x000fc60000010100 */
[----:B------:R2:W-:Y:S01]  /*1bb0*/  STL [R1+0x4c], R23 ;  /* 0x00004c1701007387 */ /* 0x0005e20000100800 */
[----:B0-----:R-:W-:Y:S01]  /*1bc0*/  FFMA.FTZ R59, R0, R23, R29 ;  /* 0x00000017003b7223 */ /* 0x001fe2000001001d */
[C---:B------:R-:W-:Y:S02]  /*1bd0*/  FMUL.FTZ R25, R8.reuse, R9 ;  /* 0x0000000908197220 */ /* 0x040fe40000410000 */
[----:B------:R-:W-:Y:S04]  /*1be0*/  STL [R1+0x28], R19 ;  /* 0x0000281301007387 */ /* 0x000fe80000100800 */
[----:B------:R-:W-:Y:S01]  /*1bf0*/  STL [R1+0xf4], R28 ;  /* 0x0000f41c01007387 */ /* 0x000fe20000100800 */
[----:B--2---:R-:W-:-:S03]  /*1c00*/  FMUL.FTZ R23, R8, R15 ;  /* 0x0000000f08177220 */ /* 0x004fc60000410000 */
[----:B------:R-:W-:Y:S01]  /*1c10*/  STL [R1+0xf8], R26 ;  /* 0x0000f81a01007387 */ /* 0x000fe20000100800 */
[----:B------:R-:W-:-:S03]  /*1c20*/  FFMA.FTZ R15, R0, R23, R29 ;  /* 0x00000017000f7223 */ /* 0x000fc6000001001d */
[----:B------:R-:W-:Y:S04]  /*1c30*/  STL [R1+0x50], R25 ;  /* 0x0000501901007387 */ /* 0x000fe80000100800 */
[----:B------:R-:W-:Y:S04]  /*1c40*/  STL [R1+0xfc], R27 ;  /* 0x0000fc1b01007387 */ /* 0x000fe80000100800 */
[----:B------:R-:W-:Y:S04]  /*1c50*/  STL [R1+0x48], R23 ;  /* 0x0000481701007387 */ /* 0x000fe80000100800 */
[----:B------:R-:W2:Y:S01]  /*1c60*/  LDL.LU R29, [R1+0x134] ;  /* 0x00013400011d7983 */ /* 0x000ea20000300800 */
[----:B------:R-:W-:-:S06]  /*1c70*/  FMUL.FTZ R55, R51, -1.4426950216293334961 ;  /* 0xbfb8aa3b33377820 */ /* 0x000fcc0000410000 */
[----:B------:R-:W0:Y:S01]  /*1c80*/  MUFU.EX2 R55, R55 ;  /* 0x0000003700377308 */ /* 0x000e220000000800 */
[----:B------:R-:W-:Y:S01]  /*1c90*/  FADD.FTZ R10, R50, R53 ;  /* 0x00000035320a7221 */ /* 0x000fe20000010000 */
[CC--:B------:R-:W-:Y:S01]  /*1ca0*/  FFMA.FTZ R14, R5.reuse, R53.reuse, R14 ;  /* 0x00000035050e7223 */ /* 0x0c0fe2000001000e */
[----:B------:R-:W-:-:S04]  /*1cb0*/  FMUL.FTZ R53, R5, R53 ;  /* 0x0000003505357220 */ /* 0x000fc80000410000 */
[----:B------:R-:W-:Y:S01]  /*1cc0*/  FFMA.FTZ R11, R42, R53, R49 ;  /* 0x000000352a0b7223 */ /* 0x000fe20000010031 */
[----:B-1----:R-:W-:-:S04]  /*1cd0*/  FADD.FTZ R42, -R47, 1 ;  /* 0x3f8000002f2a7421 */ /* 0x002fc80000010100 */
[----:B------:R-:W-:Y:S01]  /*1ce0*/  FFMA.FTZ R42, R54, R42, 1 ;  /* 0x3f800000362a7423 */ /* 0x000fe2000001002a */
[----:B0-----:R-:W-:-:S04]  /*1cf0*/  FADD.FTZ R55, R55, 1 ;  /* 0x3f80000037377421 */ /* 0x001fc80000010000 */
[----:B------:R0:W1:Y:S01]  /*1d00*/  MUFU.RCP R48, R55 ;  /* 0x0000003700307308 */ /* 0x0000620000001000 */
[----:B------:R-:W-:-:S04]  /*1d10*/  PRMT R9, R26, 0x7632, R9 ;  /* 0x000076321a097816 */ /* 0x000fc80000000009 */
[----:B------:R-:W-:Y:S02]  /*1d20*/  SHF.L.U32 R9, R9, 0x10, RZ ;  /* 0x0000001009097819 */ /* 0x000fe400000006ff */
[C---:B--2---:R-:W-:Y:S01]  /*1d30*/  SHF.L.U32 R54, R29.reuse, 0x10, RZ ;  /* 0x000000101d367819 */ /* 0x044fe200000006ff */
[----:B------:R2:W-:Y:S01]  /*1d40*/  STL [R1+0x100], R29 ;  /* 0x0001001d01007387 */ /* 0x0005e20000100800 */
[----:B0-----:R-:W-:-:S03]  /*1d50*/  PRMT R55, R29, 0x7632, R55 ;  /* 0x000076321d377816 */ /* 0x001fc60000000037 */
[----:B--2---:R-:W2:Y:S01]  /*1d60*/  LDL R29, [R1+0x64] ;  /* 0x00006400011d7983 */ /* 0x004ea20000100800 */
[----:B-1----:R-:W-:Y:S01]  /*1d70*/  FADD.FTZ R50, -R48, 1 ;  /* 0x3f80000030327421 */ /* 0x002fe20000010100 */
[----:B------:R-:W-:Y:S01]  /*1d80*/  FADD.FTZ R9, -R16, R9 ;  /* 0x0000000910097221 */ /* 0x000fe20000010100 */
[----:B------:R-:W-:Y:S02]  /*1d90*/  PRMT R17, R28, 0x7632, R17 ;  /* 0x000076321c117816 */ /* 0x000fe40000000011 */
[----:B------:R-:W-:Y:S01]  /*1da0*/  FFMA.FTZ R50, R51, R50, 1 ;  /* 0x3f80000033327423 */ /* 0x000fe20000010032 */
[----:B------:R-:W-:Y:S01]  /*1db0*/  FMUL.FTZ R9, R8, R9 ;  /* 0x0000000908097220 */ /* 0x000fe20000410000 */
[----:B------:R-:W-:Y:S01]  /*1dc0*/  SHF.L.U32 R17, R17, 0x10, RZ ;  /* 0x0000001011117819 */ /* 0x000fe200000006ff */
[----:B------:R-:W-:Y:S01]  /*1dd0*/  FMUL.FTZ R49, R59, -1.4426950216293334961 ;  /* 0xbfb8aa3b3b317820 */ /* 0x000fe20000410000 */
[----:B------:R-:W-:Y:S01]  /*1de0*/  FMUL.FTZ R48, R48, R50 ;  /* 0x0000003230307220 */ /* 0x000fe20000410000 */
[----:B------:R-:W-:-:S03]  /*1df0*/  FFMA.FTZ R58, R4, R9, R6 ;  /* 0x00000009043a7223 */ /* 0x000fc60000010006 */
[----:B------:R-:W-:Y:S01]  /*1e00*/  FMUL.FTZ R48, R17, R48 ;  /* 0x0000003011307220 */ /* 0x000fe20000410000 */
[----:B------:R-:W-:Y:S01]  /*1e10*/  FMUL.FTZ R17, R58, -1.4426950216293334961 ;  /* 0xbfb8aa3b3a117820 */ /* 0x000fe20000410000 */
[----:B------:R-:W0:Y:S01]  /*1e20*/  MUFU.EX2 R49, R49 ;  /* 0x0000003100317308 */ /* 0x000e220000000800 */
[CC--:B------:R-:W-:Y:S01]  /*1e30*/  FMUL.FTZ R52, R0.reuse, R19.reuse ;  /* 0x0000001300347220 */ /* 0x0c0fe20000410000 */
[----:B------:R-:W-:Y:S01]  /*1e40*/  PRMT R53, R27, 0x7632, R53 ;  /* 0x000076321b357816 */ /* 0x000fe20000000035 */
[----:B------:R-:W-:Y:S01]  /*1e50*/  FFMA.FTZ R14, R0, R19, R14 ;  /* 0x00000013000e7223 */ /* 0x000fe2000001000e */
[----:B------:R-:W-:-:S04]  /*1e60*/  FMUL.FTZ R27, R54, R44 ;  /* 0x0000002c361b7220 */ /* 0x000fc80000410000 */
[----:B------:R-:W1:Y:S01]  /*1e70*/  MUFU.EX2 R17, R17 ;  /* 0x0000001100117308 */ /* 0x000e620000000800 */
[----:B------:R-:W-:Y:S01]  /*1e80*/  FFMA.FTZ R52, R18, R52, R11 ;  /* 0x0000003412347223 */ /* 0x000fe2000001000b */
[C---:B------:R-:W-:Y:S01]  /*1e90*/  FMUL.FTZ R54, R4.reuse, R48 ;  /* 0x0000003004367220 */ /* 0x040fe20000410000 */
[----:B------:R-:W-:Y:S01]  /*1ea0*/  SHF.L.U32 R55, R55, 0x10, RZ ;  /* 0x0000001037377819 */ /* 0x000fe200000006ff */
[----:B------:R-:W-:Y:S01]  /*1eb0*/  FMUL.FTZ R50, R47, R42 ;  /* 0x0000002a2f327220 */ /* 0x000fe20000410000 */
[-C--:B------:R-:W-:Y:S01]  /*1ec0*/  FFMA.FTZ R14, R4, R48.reuse, R14 ;  /* 0x00000030040e7223 */ /* 0x080fe2000001000e */
[C---:B------:R-:W-:Y:S01]  /*1ed0*/  FFMA.FTZ R18, R12.reuse, R48, R60 ;  /* 0x000000300c127223 */ /* 0x040fe2000001003c */
[----:B------:R-:W-:Y:S01]  /*1ee0*/  FFMA.FTZ R52, R12, R54, R52 ;  /* 0x000000360c347223 */ /* 0x000fe20000010034 */
[CC--:B------:R-:W-:Y:S01]  /*1ef0*/  FMUL.FTZ R12, R2.reuse, R27.reuse ;  /* 0x0000001b020c7220 */ /* 0x0c0fe20000410000 */
[----:B------:R-:W-:Y:S01]  /*1f00*/  IADD3 R42, P0, R21, UR14, RZ ;  /* 0x0000000e152a7c10 */ /* 0x000fe2000ff1e0ff */
[----:B------:R-:W-:Y:S01]  /*1f10*/  FMUL.FTZ R44, R55, R50 ;  /* 0x00000032372c7220 */ /* 0x000fe20000410000 */
[----:B------:R-:W-:Y:S01]  /*1f20*/  FFMA.FTZ R14, R2, R27, R14 ;  /* 0x0000001b020e7223 */ /* 0x000fe2000001000e */
[----:B0-----:R-:W-:Y:S01]  /*1f30*/  FADD.FTZ R49, R49, 1 ;  /* 0x3f80000031317421 */ /* 0x001fe20000010000 */
[----:B------:R-:W-:Y:S01]  /*1f40*/  FADD.FTZ R50, R45, R48 ;  /* 0x000000302d327221 */ /* 0x000fe20000010000 */
[----:B------:R-:W-:Y:S01]  /*1f50*/  SHF.L.U32 R45, R31, 0x10, RZ ;  /* 0x000000101f2d7819 */ /* 0x000fe200000006ff */
[-C--:B------:R-:W-:Y:S01]  /*1f60*/  FFMA.FTZ R61, R13, R44.reuse, R61 ;  /* 0x0000002c0d3d7223 */ /* 0x080fe2000001003d */
[----:B------:R-:W-:Y:S01]  /*1f70*/  IADD3.X R43, R20, UR15, RZ, P0, !PT ;  /* 0x0000000f142b7c10 */ /* 0x000fe200087fe4ff */
[----:B------:R-:W-:Y:S01]  /*1f80*/  FADD.FTZ R19, R10, R44 ;  /* 0x0000002c0a137221 */ /* 0x000fe20000010000 */
[----:B------:R-:W-:Y:S01]  /*1f90*/  FFMA.FTZ R14, R5, R44, R14 ;  /* 0x0000002c050e7223 */ /* 0x000fe2000001000e */
[----:B------:R-:W-:Y:S01]  /*1fa0*/  STL [R1+0x24], R27 ;  /* 0x0000241b01007387 */ /* 0x000fe20000100800 */
[----:B------:R1:W-:Y:S01]  /*1fb0*/  MUFU.RCP R54, R49 ;  /* 0x0000003100367308 */ /* 0x0003e20000001000 */
[----:B------:R-:W-:Y:S01]  /*1fc0*/  SHF.L.U32 R53, R53, 0x10, RZ ;  /* 0x0000001035357819 */ /* 0x000fe200000006ff */
[----:B------:R-:W-:Y:S01]  /*1fd0*/  FFMA.FTZ R56, R2, R25, R3 ;  /* 0x0000001902387223 */ /* 0x000fe20000010003 */
[----:B------:R-:W4:Y:S01]  /*1fe0*/  LDG.E.64.CONSTANT R42, desc[UR12][R42.64] ;  /* 0x0000000c2a2a7981 */ /* 0x000f22000c1e9b00 */
[----:B------:R-:W-:Y:S01]  /*1ff0*/  FMUL.FTZ R46, R15, -1.4426950216293334961 ;  /* 0xbfb8aa3b0f2e7820 */ /* 0x000fe20000410000 */
[----:B------:R-:W-:Y:S01]  /*2000*/  UIADD3 UR7, UP0, UR10, 0xa, URZ ;  /* 0x0000000a0a077890 */ /* 0x000fe2000ff1e03f */
[----:B------:R-:W-:Y:S01]  /*2010*/  ULDC.64 UR14, c[0x0][0x258] ;  /* 0x00009600000e7ab9 */ /* 0x000fe20000000a00 */
[----:B-1----:R-:W-:Y:S01]  /*2020*/  FADD.FTZ R49, R17, 1 ;  /* 0x3f80000011317421 */ /* 0x002fe20000010000 */
[----:B------:R-:W-:Y:S01]  /*2030*/  FADD.FTZ R17, -R16, R45 ;  /* 0x0000002d10117221 */ /* 0x000fe20000010100 */
[----:B--2---:R-:W-:Y:S01]  /*2040*/  FFMA.FTZ R52, R29, R12, R52 ;  /* 0x0000000c1d347223 */ /* 0x004fe20000010034 */
[----:B------:R-:W-:Y:S01]  /*2050*/  FMUL.FTZ R12, R5, R44 ;  /* 0x0000002c050c7220 */ /* 0x000fe20000410000 */
[----:B------:R-:W-:Y:S01]  /*2060*/  IADD3 R44, P0, R22, UR18, RZ ;  /* 0x00000012162c7c10 */ /* 0x000fe2000ff1e0ff */
[----:B------:R0:W-:Y:S04]  /*2070*/  STL [R1+0x104], R29 ;  /* 0x0001041d01007387 */ /* 0x0001e80000100800 */
[----:B------:R-:W-:Y:S01]  /*2080*/  STL [R1+0x108], R27 ;  /* 0x0001081b01007387 */ /* 0x000fe20000100800 */
[----:B------:R-:W-:-:S03]  /*2090*/  IADD3.X R45, R33, UR19, RZ, P0, !PT ;  /* 0x00000013212d7c10 */ /* 0x000fc600087fe4ff */
[----:B------:R-:W-:Y:S04]  /*20a0*/  STL [R1+0x10c], R30 ;  /* 0x00010c1e01007387 */ /* 0x000fe80000100800 */
[----:B------:R-:W-:Y:S04]  /*20b0*/  STL [R1+0x110], R31 ;  /* 0x0001101f01007387 */ /* 0x000fe80000100800 */
[----:B------:R-:W2:Y:S04]  /*20c0*/  LDL.LU R33, [R1+0x130] ;  /* 0x0001300001217983 */ /* 0x000ea80000300800 */
[----:B------:R-:W3:Y:S01]  /*20d0*/  LDL R26, [R1+0x4c] ;  /* 0x00004c00011a7983 */ /* 0x000ee20000100800 */
[----:B------:R-:W-:Y:S01]  /*20e0*/  FADD.FTZ R53, -R16, R53 ;  /* 0x0000003510357221 */ /* 0x000fe20000010100 */
[----:B------:R-:W-:Y:S01]  /*20f0*/  FMUL.FTZ R47, R56, -1.4426950216293334961 ;  /* 0xbfb8aa3b382f7820 */ /* 0x000fe20000410000 */
[----:B------:R-:W-:Y:S01]  /*2100*/  FFMA.FTZ R10, R13, R12, R52 ;  /* 0x0000000c0d0a7223 */ /* 0x000fe20000010034 */
[----:B------:R-:W-:Y:S01]  /*2110*/  MUFU.RCP R49, R49 ;  /* 0x0000003100317308 */ /* 0x000fe20000001000 */
[C---:B------:R-:W-:Y:S01]  /*2120*/  FMUL.FTZ R53, R8.reuse, R53 ;  /* 0x0000003508357220 */ /* 0x040fe20000410000 */
[----:B------:R-:W-:Y:S01]  /*2130*/  FMUL.FTZ R22, R8, R17 ;  /* 0x0000001108167220 */ /* 0x000fe20000410000 */
[----:B------:R-:W4:Y:S02]  /*2140*/  LDG.E.64.CONSTANT R44, desc[UR12][R44.64] ;  /* 0x0000000c2c2c7981 */ /* 0x000f24000c1e9b00 */
[----:B------:R-:W-:-:S03]  /*2150*/  FFMA.FTZ R51, R5, R53, R7 ;  /* 0x0000003505337223 */ /* 0x000fc60000010007 */
[----:B------:R-:W1:Y:S01]  /*2160*/  MUFU.EX2 R47, R47 ;  /* 0x0000002f002f7308 */ /* 0x000e620000000800 */
[----:B------:R-:W-:-:S07]  /*2170*/  FMUL.FTZ R57, R51, -1.4426950216293334961 ;  /* 0xbfb8aa3b33397820 */ /* 0x000fce0000410000 */
[----:B------:R-:W0:Y:S01]  /*2180*/  MUFU.EX2 R11, R57 ;  /* 0x00000039000b7308 */ /* 0x000e220000000800 */
[----:B------:R-:W-:Y:S01]  /*2190*/  PRMT R12, R30, 0x7632, R12 ;  /* 0x000076321e0c7816 */ /* 0x000fe2000000000c */
[----:B-1----:R-:W-:-:S06]  /*21a0*/  FADD.FTZ R47, R47, 1 ;  /* 0x3f8000002f2f7421 */ /* 0x002fcc0000010000 */
[----:B------:R-:W1:Y:S01]  /*21b0*/  MUFU.RCP R55, R47 ;  /* 0x0000002f00377308 */ /* 0x000e620000001000 */
[----:B------:R-:W-:Y:S01]  /*21c0*/  PRMT R13, R31, 0x7632, R13 ;  /* 0x000076321f0d7816 */ /* 0x000fe2000000000d */
[----:B0-----:R-:W-:Y:S01]  /*21d0*/  FADD.FTZ R11, R11, 1 ;  /* 0x3f8000000b0b7421 */ /* 0x001fe20000010000 */
[----:B------:R-:W-:Y:S02]  /*21e0*/  SHF.L.U32 R12, R12, 0x10, RZ ;  /* 0x000000100c0c7819 */ /* 0x000fe400000006ff */
[----:B------:R-:W-:-:S03]  /*21f0*/  SHF.L.U32 R13, R13, 0x10, RZ ;  /* 0x000000100d0d7819 */ /* 0x000fc600000006ff */
[----:B------:R1:W0:Y:S01]  /*2200*/  MUFU.RCP R52, R11 ;  /* 0x0000000b00347308 */ /* 0x0002220000001000 */
[C---:B------:R-:W-:Y:S01]  /*2210*/  FADD.FTZ R12, -R16.reuse, R12 ;  /* 0x0000000c100c7221 */ /* 0x040fe20000010100 */
[----:B------:R-:W-:-:S03]  /*2220*/  FADD.FTZ R13, -R16, R13 ;  /* 0x0000000d100d7221 */ /* 0x000fc60000010100 */
[----:B------:R-:W-:Y:S01]  /*2230*/  FMUL.FTZ R60, R8, R12 ;  /* 0x0000000c083c7220 */ /* 0x000fe20000410000 */
[----:B------:R-:W-:Y:S01]  /*2240*/  FADD.FTZ R12, -R54, 1 ;  /* 0x3f800000360c7421 */ /* 0x000fe20000010100 */
[----:B------:R-:W-:Y:S01]  /*2250*/  FMUL.FTZ R13, R8, R13 ;  /* 0x0000000d080d7220 */ /* 0x000fe20000410000 */
[----:B-1----:R-:W-:Y:S01]  /*2260*/  FADD.FTZ R11, -R55, 1 ;  /* 0x3f800000370b7421 */ /* 0x002fe20000010100 */
[----:B------:R-:W-:Y:S01]  /*2270*/  FADD.FTZ R57, -R49, 1 ;  /* 0x3f80000031397421 */ /* 0x000fe20000010100 */
[----:B------:R-:W-:Y:S02]  /*2280*/  FFMA.FTZ R59, R59, R12, 1 ;  /* 0x3f8000003b3b7423 */ /* 0x000fe4000001000c */
[----:B------:R-:W-:Y:S01]  /*2290*/  FFMA.FTZ R56, R56, R11, 1 ;  /* 0x3f80000038387423 */ /* 0x000fe2000001000b */
[----:B------:R-:W-:Y:S01]  /*22a0*/  FFMA.FTZ R11, R5, R13, R7 ;  /* 0x0000000d050b7223 */ /* 0x000fe20000010007 */
[----:B------:R-:W-:Y:S01]  /*22b0*/  FMUL.FTZ R54, R54, R59 ;  /* 0x0000003b36367220 */ /* 0x000fe20000410000 */
[----:B------:R-:W-:Y:S01]  /*22c0*/  FFMA.FTZ R58, R58, R57, 1 ;  /* 0x3f8000003a3a7423 */ /* 0x000fe20000010039 */
[----:B0-----:R-:W-:Y:S01]  /*22d0*/  FADD.FTZ R59, -R52, 1 ;  /* 0x3f800000343b7421 */ /* 0x001fe20000010100 */
[----:B------:R-:W-:Y:S01]  /*22e0*/  FMUL.FTZ R57, R11, -1.4426950216293334961 ;  /* 0xbfb8aa3b0b397820 */ /* 0x000fe20000410000 */
[----:B------:R-:W-:Y:S01]  /*22f0*/  FMUL.FTZ R55, R55, R56 ;  /* 0x0000003837377220 */ /* 0x000fe20000410000 */
[----:B------:R-:W-:Y:S01]  /*2300*/  SHF.L.U32 R56, R32, 0x10, RZ ;  /* 0x0000001020387819 */ /* 0x000fe200000006ff */
[----:B------:R-:W-:-:S02]  /*2310*/  FFMA.FTZ R59, R51, R59, 1 ;  /* 0x3f800000333b7423 */ /* 0x000fc4000001003b */
[----:B------:R2:W-:Y:S02]  /*2320*/  MUFU.EX2 R51, R57 ;  /* 0x0000003900337308 */ /* 0x0005e40000000800 */
[----:B------:R-:W-:Y:S01]  /*2330*/  FMUL.FTZ R28, R56, R54 ;  /* 0x00000036381c7220 */ /* 0x000fe20000410000 */
[----:B------:R-:W-:Y:S04]  /*2340*/  STL [R1+0x44], R22 ;  /* 0x0000441601007387 */ /* 0x000fe80000100800 */
[----:B------:R-:W-:Y:S04]  /*2350*/  STL [R1+0x114], R32 ;  /* 0x0001142001007387 */ /* 0x000fe80000100800 */
[----:B------:R-:W-:Y:S01]  /*2360*/  STL [R1+0x1c], R28 ;  /* 0x00001c1c01007387 */ /* 0x000fe20000100800 */
[----:B--2---:R-:W-:-:S03]  /*2370*/  SHF.L.U32 R57, R33, 0x10, RZ ;  /* 0x0000001021397819 */ /* 0x004fc600000006ff */
[----:B------:R-:W-:Y:S02]  /*2380*/  STL [R1+0x118], R33 ;  /* 0x0001182101007387 */ /* 0x000fe40000100800 */
[----:B------:R-:W-:-:S05]  /*2390*/  FMUL.FTZ R24, R57, R55 ;  /* 0x0000003739187220 */ /* 0x000fca0000410000 */
[----:B------:R-:W-:Y:S04]  /*23a0*/  STL [R1+0x18], R24 ;  /* 0x0000181801007387 */ /* 0x000fe80000100800 */
[----:B---3--:R-:W-:Y:S04]  /*23b0*/  STL [R1+0x11c], R26 ;  /* 0x00011c1a01007387 */ /* 0x008fe80000100800 */
[----:B------:R-:W2:Y:S01]  /*23c0*/  LDL R29, [R1+0x8] ;  /* 0x00000800011d7983 */ /* 0x000ea20000100800 */
[----:B------:R-:W-:Y:S01]  /*23d0*/  FFMA.FTZ R17, R4, R60, R6 ;  /* 0x0000003c04117223 */ /* 0x000fe20000010006 */
[----:B------:R-:W-:-:S03]  /*23e0*/  FFMA.FTZ R48, R2, R22, R3 ;  /* 0x0000001602307223 */ /* 0x000fc60000010003 */
[----:B------:R-:W-:Y:S01]  /*23f0*/  FMUL.FTZ R12, R17, -1.4426950216293334961 ;  /* 0xbfb8aa3b110c7820 */ /* 0x000fe20000410000 */
[----:B------:R-:W0:Y:S01]  /*2400*/  MUFU.EX2 R46, R46 ;  /* 0x0000002e002e7308 */ /* 0x000e220000000800 */
[----:B------:R-:W-:-:S07]  /*2410*/  FMUL.FTZ R47, R48, -1.4426950216293334961 ;  /* 0xbfb8aa3b302f7820 */ /* 0x000fce0000410000 */
[----:B------:R-:W1:Y:S01]  /*2420*/  MUFU.EX2 R12, R12 ;  /* 0x0000000c000c7308 */ /* 0x000e620000000800 */
[----:B------:R-:W-:-:S07]  /*2430*/  PRMT R54, R32, 0x7632, R54 ;  /* 0x0000763220367816 */ /* 0x000fce0000000036 */
[----:B------:R-:W3:Y:S01]  /*2440*/  MUFU.EX2 R47, R47 ;  /* 0x0000002f002f7308 */ /* 0x000ee20000000800 */
[----:B------:R-:W-:Y:S01]  /*2450*/  FMUL.FTZ R56, R0, R28 ;  /* 0x0000001c00387220 */ /* 0x000fe20000410000 */
[----:B0-----:R-:W-:Y:S01]  /*2460*/  FADD.FTZ R46, R46, 1 ;  /* 0x3f8000002e2e7421 */ /* 0x001fe20000010000 */
[----:B------:R-:W-:Y:S01]  /*2470*/  PRMT R57, R33, 0x7632, R57 ;  /* 0x0000763221397816 */ /* 0x000fe20000000039 */
[----:B------:R-:W-:Y:S01]  /*2480*/  FMUL.FTZ R49, R49, R58 ;  /* 0x0000003a31317220 */ /* 0x000fe20000410000 */
[----:B------:R-:W-:Y:S01]  /*2490*/  SHF.L.U32 R54, R54, 0x10, RZ ;  /* 0x0000001036367819 */ /* 0x000fe200000006ff */
[----:B------:R-:W-:Y:S01]  /*24a0*/  FFMA.FTZ R56, R26, R56, R10 ;  /* 0x000000381a387223 */ /* 0x000fe2000001000a */
[----:B------:R-:W-:Y:S01]  /*24b0*/  SHF.L.U32 R57, R57, 0x10, RZ ;  /* 0x0000001039397819 */ /* 0x000fe200000006ff */
[----:B------:R0:W4:Y:S01]  /*24c0*/  MUFU.RCP R55, R46 ;  /* 0x0000002e00377308 */ /* 0x0001220000001000 */
[----:B-1----:R-:W-:Y:S01]  /*24d0*/  FADD.FTZ R10, R12, 1 ;  /* 0x3f8000000c0a7421 */ /* 0x002fe20000010000 */
[----:B------:R-:W-:Y:S01]  /*24e0*/  FMUL.FTZ R52, R52, R59 ;  /* 0x0000003b34347220 */ /* 0x000fe20000410000 */
[----:B------:R-:W-:Y:S01]  /*24f0*/  FMUL.FTZ R54, R54, R49 ;  /* 0x0000003136367220 */ /* 0x000fe20000410000 */
[----:B------:R-:W-:Y:S01]  /*2500*/  FFMA.FTZ R14, R0, R28, R14 ;  /* 0x0000001c000e7223 */ /* 0x000fe2000001000e */
[----:B0-----:R-:W-:Y:S01]  /*2510*/  IADD3 R46, P0, R21, UR18, RZ ;  /* 0x00000012152e7c10 */ /* 0x001fe2000ff1e0ff */
[----:B---3--:R-:W-:Y:S01]  /*2520*/  FADD.FTZ R58, R47, 1 ;  /* 0x3f8000002f3a7421 */ /* 0x008fe20000010000 */
[----:B------:R-:W-:Y:S01]  /*2530*/  FMUL.FTZ R49, R57, R52 ;  /* 0x0000003439317220 */ /* 0x000fe20000410000 */
[----:B------:R-:W0:Y:S01]  /*2540*/  MUFU.RCP R10, R10 ;  /* 0x0000000a000a7308 */ /* 0x000e220000001000 */
[----:B------:R-:W-:Y:S01]  /*2550*/  IADD3.X R47, R20, UR19, RZ, P0, !PT ;  /* 0x00000013142f7c10 */ /* 0x000fe200087fe4ff */
[CC--:B------:R-:W-:Y:S01]  /*2560*/  FMUL.FTZ R52, R4.reuse, R54.reuse ;  /* 0x0000003604347220 */ /* 0x0c0fe20000410000 */
[-C--:B------:R-:W-:Y:S01]  /*2570*/  FFMA.FTZ R14, R4, R54.reuse, R14 ;  /* 0x00000036040e7223 */ /* 0x080fe2000001000e */
[----:B------:R-:W-:Y:S01]  /*2580*/  FFMA.FTZ R12, R9, R54, R18 ;  /* 0x00000036090c7223 */ /* 0x000fe20000010012 */
[----:B------:R-:W-:Y:S01]  /*2590*/  FADD.FTZ R51, R51, 1 ;  /* 0x3f80000033337421 */ /* 0x000fe20000010000 */
[----:B------:R-:W-:Y:S01]  /*25a0*/  FFMA.FTZ R52, R9, R52, R56 ;  /* 0x0000003409347223 */ /* 0x000fe20000010038 */
[----:B------:R-:W3:Y:S01]  /*25b0*/  LDG.E.64.CONSTANT R46, desc[UR12][R46.64] ;  /* 0x0000000c2e2e7981 */ /* 0x000ee2000c1e9b00 */
[----:B------:R-:W1:Y:S01]  /*25c0*/  MUFU.RCP R58, R58 ;  /* 0x0000003a003a7308 */ /* 0x000e620000001000 */
[----:B------:R-:W-:Y:S01]  /*25d0*/  FADD.FTZ R9, R50, R54 ;  /* 0x0000003632097221 */ /* 0x000fe20000010000 */
[CC--:B------:R-:W-:Y:S01]  /*25e0*/  FFMA.FTZ R54, R2.reuse, R24.reuse, R14 ;  /* 0x0000001802367223 */ /* 0x0c0fe2000001000e */
[----:B------:R-:W-:Y:S01]  /*25f0*/  FMUL.FTZ R56, R2, R24 ;  /* 0x0000001802387220 */ /* 0x000fe20000410000 */
[-C--:B------:R-:W-:Y:S01]  /*2600*/  FFMA.FTZ R18, R53, R49.reuse, R61 ;  /* 0x0000003135127223 */ /* 0x080fe2000001003d */
[----:B------:R-:W-:Y:S01]  /*2610*/  FADD.FTZ R14, R19, R49 ;  /* 0x00000031130e7221 */ /* 0x000fe20000010000 */
[-C--:B------:R-:W-:Y:S01]  /*2620*/  FFMA.FTZ R54, R5, R49.reuse, R54 ;  /* 0x0000003105367223 */ /* 0x080fe20000010036 */
[----:B------:R-:W-:Y:S01]  /*2630*/  FFMA.FTZ R52, R25, R56, R52 ;  /* 0x0000003819347223 */ /* 0x000fe20000010034 */
[----:B------:R-:W1:Y:S01]  /*2640*/  MUFU.RCP R51, R51 ;  /* 0x0000003300337308 */ /* 0x000e620000001000 */
[----:B----4-:R-:W-:Y:S01]  /*2650*/  FADD.FTZ R50, -R55, 1 ;  /* 0x3f80000037327421 */ /* 0x010fe20000010100 */
[----:B------:R-:W-:-:S03]  /*2660*/  FMUL.FTZ R49, R5, R49 ;  /* 0x0000003105317220 */ /* 0x000fc60000410000 */
[----:B------:R-:W-:Y:S01]  /*2670*/  FFMA.FTZ R50, R15, R50, 1 ;  /* 0x3f8000000f327423 */ /* 0x000fe20000010032 */
[----:B------:R-:W-:Y:S01]  /*2680*/  FFMA.FTZ R53, R53, R49, R52 ;  /* 0x0000003135357223 */ /* 0x000fe20000010034 */
[----:B0-----:R-:W-:Y:S01]  /*2690*/  FADD.FTZ R49, -R10, 1 ;  /* 0x3f8000000a317421 */ /* 0x001fe20000010100 */
[----:B------:R-:W-:Y:S01]  /*26a0*/  SHF.L.U32 R15, R34, 0x10, RZ ;  /* 0x00000010220f7819 */ /* 0x000fe200000006ff */
[----:B------:R-:W-:Y:S01]  /*26b0*/  FMUL.FTZ R55, R55, R50 ;  /* 0x0000003237377220 */ /* 0x000fe20000410000 */
[----:B-1----:R-:W-:Y:S01]  /*26c0*/  FADD.FTZ R56, -R58, 1 ;  /* 0x3f8000003a387421 */ /* 0x002fe20000010100 */
[----:B------:R-:W-:Y:S01]  /*26d0*/  FFMA.FTZ R50, R17, R49, 1 ;  /* 0x3f80000011327423 */ /* 0x000fe20000010031 */
[----:B------:R-:W-:Y:S01]  /*26e0*/  SHF.L.U32 R17, R35, 0x10, RZ ;  /* 0x0000001023117819 */ /* 0x000fe200000006ff */
[----:B------:R-:W-:Y:S01]  /*26f0*/  FADD.FTZ R15, -R16, R15 ;  /* 0x0000000f100f7221 */ /* 0x000fe20000010100 */
[----:B------:R-:W-:Y:S01]  /*2700*/  PRMT R49, R34, 0x7632, R49 ;  /* 0x0000763222317816 */ /* 0x000fe20000000031 */
[----:B------:R-:W-:-:S02]  /*2710*/  FFMA.FTZ R56, R48, R56, 1 ;  /* 0x3f80000030387423 */ /* 0x000fc40000010038 */
[----:B------:R-:W-:Y:S01]  /*2720*/  FADD.FTZ R48, -R16, R17 ;  /* 0x0000001110307221 */ /* 0x000fe20000010100 */
[C---:B------:R-:W-:Y:S01]  /*2730*/  FMUL.FTZ R21, R8.reuse, R15 ;  /* 0x0000000f08157220 */ /* 0x040fe20000410000 */
[----:B------:R-:W-:Y:S01]  /*2740*/  FADD.FTZ R57, -R51, 1 ;  /* 0x3f80000033397421 */ /* 0x000fe20000010100 */
[----:B------:R-:W-:Y:S01]  /*2750*/  SHF.L.U32 R17, R49, 0x10, RZ ;  /* 0x0000001031117819 */ /* 0x000fe200000006ff */
[----:B------:R-:W-:Y:S02]  /*2760*/  FMUL.FTZ R20, R8, R48 ;  /* 0x0000003008147220 */ /* 0x000fe40000410000 */
[----:B------:R-:W-:Y:S02]  /*2770*/  FFMA.FTZ R57, R11, R57, 1 ;  /* 0x3f8000000b397423 */ /* 0x000fe40000010039 */
[----:B------:R-:W-:Y:S01]  /*2780*/  FADD.FTZ R11, -R16, R17 ;  /* 0x00000011100b7221 */ /* 0x000fe20000010100 */
[----:B------:R-:W-:Y:S01]  /*2790*/  FFMA.FTZ R17, R2, R20, R3 ;  /* 0x0000001402117223 */ /* 0x000fe20000010003 */
[----:B------:R-:W-:-:S03]  /*27a0*/  FMUL.FTZ R58, R58, R56 ;  /* 0x000000383a3a7220 */ /* 0x000fc60000410000 */
[----:B------:R-:W-:Y:S01]  /*27b0*/  FMUL.FTZ R56, R17, -1.4426950216293334961 ;  /* 0xbfb8aa3b11387820 */ /* 0x000fe20000410000 */
[----:B------:R-:W-:Y:S01]  /*27c0*/  FMUL.FTZ R51, R51, R57 ;  /* 0x0000003933337220 */ /* 0x000fe20000410000 */
[----:B------:R-:W-:-:S04]  /*27d0*/  PRMT R61, R37, 0x7632, R61 ;  /* 0x00007632253d7816 */ /* 0x000fc8000000003d */
[----:B------:R-:W0:Y:S01]  /*27e0*/  MUFU.EX2 R56, R56 ;  /* 0x0000003800387308 */ /* 0x000e220000000800 */
[C---:B------:R-:W-:Y:S02]  /*27f0*/  SHF.L.U32 R57, R36.reuse, 0x10, RZ ;  /* 0x0000001024397819 */ /* 0x040fe400000006ff */
[----:B------:R-:W-:Y:S02]  /*2800*/  PRMT R49, R36, 0x7632, R49 ;  /* 0x0000763224317816 */ /* 0x000fe40000000031 */
[----:B------:R-:W-:Y:S01]  /*2810*/  SHF.L.U32 R61, R61, 0x10, RZ ;  /* 0x000000103d3d7819 */ /* 0x000fe200000006ff */
[----:B------:R-:W-:Y:S01]  /*2820*/  FMUL.FTZ R55, R57, R55 ;  /* 0x0000003739377220 */ /* 0x000fe20000410000 */
[----:B------:R-:W-:Y:S01]  /*2830*/  SHF.L.U32 R49, R49, 0x10, RZ ;  /* 0x0000001031317819 */ /* 0x000fe200000006ff */
[----:B------:R-:W-:Y:S02]  /*2840*/  FMUL.FTZ R50, R10, R50 ;  /* 0x000000320a327220 */ /* 0x000fe40000410000 */
[----:B------:R-:W-:Y:S01]  /*2850*/  FMUL.FTZ R51, R61, R51 ;  /* 0x000000333d337220 */ /* 0x000fe20000410000 */
[----:B------:R-:W-:Y:S01]  /*2860*/  FMUL.FTZ R61, R0, R55 ;  /* 0x00000037003d7220 */ /* 0x000fe20000410000 */
[----:B------:R-:W-:-:S03]  /*2870*/  FMUL.FTZ R49, R49, R50 ;  /* 0x0000003231317220 */ /* 0x000fc60000410000 */
[----:B------:R-:W-:Y:S01]  /*2880*/  FFMA.FTZ R61, R23, R61, R53 ;  /* 0x0000003d173d7223 */ /* 0x000fe20000010035 */
[----:B0-----:R-:W-:Y:S01]  /*2890*/  FADD.FTZ R53, R56, 1 ;  /* 0x3f80000038357421 */ /* 0x001fe20000010000 */
[----:B------:R-:W-:Y:S01]  /*28a0*/  FMUL.FTZ R56, R4, R49 ;  /* 0x0000003104387220 */ /* 0x000fe20000410000 */
[----:B------:R-:W-:-:S03]  /*28b0*/  PRMT R59, R35, 0x7632, R59 ;  /* 0x00007632233b7816 */ /* 0x000fc6000000003b */
[C---:B------:R-:W-:Y:S01]  /*28c0*/  FFMA.FTZ R56, R60.reuse, R56, R61 ;  /* 0x000000383c387223 */ /* 0x040fe2000001003d */
[----:B------:R-:W-:Y:S01]  /*28d0*/  SHF.L.U32 R61, R37, 0x10, RZ ;  /* 0x00000010253d7819 */ /* 0x000fe200000006ff */
[----:B------:R-:W-:Y:S01]  /*28e0*/  FFMA.FTZ R12, R60, R49, R12 ;  /* 0x000000313c0c7223 */ /* 0x000fe2000001000c */
[----:B------:R-:W-:Y:S01]  /*28f0*/  SHF.L.U32 R59, R59, 0x10, RZ ;  /* 0x000000103b3b7819 */ /* 0x000fe200000006ff */
[----:B------:R-:W-:Y:S02]  /*2900*/  FFMA.FTZ R60, R0, R55, R54 ;  /* 0x00000037003c7223 */ /* 0x000fe40000010036 */
[----:B------:R-:W-:Y:S01]  /*2910*/  FMUL.FTZ R54, R61, R58 ;  /* 0x0000003a3d367220 */ /* 0x000fe20000410000 */
[----:B------:R-:W-:Y:S01]  /*2920*/  FMUL.FTZ R11, R8, R11 ;  /* 0x0000000b080b7220 */ /* 0x000fe20000410000 */
[----:B------:R-:W-:Y:S01]  /*2930*/  FADD.FTZ R9, R9, R49 ;  /* 0x0000003109097221 */ /* 0x000fe20000010000 */
[----:B------:R-:W-:Y:S01]  /*2940*/  FFMA.FTZ R60, R4, R49, R60 ;  /* 0x00000031043c7223 */ /* 0x000fe2000001003c */
[----:B------:R-:W-:Y:S01]  /*2950*/  FADD.FTZ R10, -R16, R59 ;  /* 0x0000003b100a7221 */ /* 0x000fe20000010100 */
[----:B------:R-:W-:Y:S01]  /*2960*/  FMUL.FTZ R49, R2, R54 ;  /* 0x0000003602317220 */ /* 0x000fe20000410000 */
[----:B------:R-:W-:Y:S01]  /*2970*/  STL [R1+0x120], R28 ;  /* 0x0001201c01007387 */ /* 0x000fe20000100800 */
[----:B------:R-:W-:Y:S01]  /*2980*/  FFMA.FTZ R48, R4, R11, R6 ;  /* 0x0000000b04307223 */ /* 0x000fe20000010006 */
[----:B------:R-:W-:-:S02]  /*2990*/  FMUL.FTZ R10, R8, R10 ;  /* 0x0000000a080a7220 */ /* 0x000fc40000410000 */
[----:B------:R-:W-:Y:S01]  /*29a0*/  STL [R1+0x124], R25 ;  /* 0x0001241901007387 */ /* 0x000fe20000100800 */
[----:B------:R-:W-:Y:S01]  /*29b0*/  FFMA.FTZ R49, R22, R49, R56 ;  /* 0x0000003116317223 */ /* 0x000fe20000010038 */
[C---:B------:R-:W-:Y:S02]  /*29c0*/  FMUL.FTZ R58, R5.reuse, R51 ;  /* 0x00000033053a7220 */ /* 0x040fe40000410000 */
[----:B------:R0:W-:Y:S01]  /*29d0*/  STL [R1+0x128], R24 ;  /* 0x0001281801007387 */ /* 0x0001e20000100800 */
[----:B------:R-:W-:Y:S01]  /*29e0*/  FMUL.FTZ R59, R48, -1.4426950216293334961 ;  /* 0xbfb8aa3b303b7820 */ /* 0x000fe20000410000 */
[----:B------:R-:W-:Y:S01]  /*29f0*/  FFMA.FTZ R50, R5, R10, R7 ;  /* 0x0000000a05327223 */ /* 0x000fe20000010007 */
[----:B------:R-:W-:Y:S01]  /*2a00*/  FFMA.FTZ R49, R13, R58, R49 ;  /* 0x0000003a0d317223 */ /* 0x000fe20000010031 */
[----:B0-----:R-:W-:-:S03]  /*2a10*/  FADD.FTZ R24, R14, R51 ;  /* 0x000000330e187221 */ /* 0x001fc60000010000 */
[----:B------:R-:W0:Y:S01]  /*2a20*/  MUFU.EX2 R59, R59 ;  /* 0x0000003b003b7308 */ /* 0x000e220000000800 */
[----:B------:R-:W-:-:S07]  /*2a30*/  FMUL.FTZ R57, R50, -1.4426950216293334961 ;  /* 0xbfb8aa3b32397820 */ /* 0x000fce0000410000 */
[----:B------:R-:W1:Y:S01]  /*2a40*/  MUFU.EX2 R57, R57 ;  /* 0x0000003900397308 */ /* 0x000e620000000800 */
[----:B------:R-:W-:Y:S01]  /*2a50*/  FFMA.FTZ R56, R13, R51, R18 ;  /* 0x000000330d387223 */ /* 0x000fe20000010012 */
[----:B------:R4:W-:Y:S04]  /*2a60*/  STL [R1+0x12c], R34 ;  /* 0x00012c2201007387 */ /* 0x0009e80000100800 */
[----:B------:R-:W-:Y:S01]  /*2a70*/  STL [R1+0x38], R21 ;  /* 0x0000381501007387 */ /* 0x000fe20000100800 */
[----:B0-----:R-:W-:-:S03]  /*2a80*/  FADD.FTZ R59, R59, 1 ;  /* 0x3f8000003b3b7421 */ /* 0x001fc60000010000 */
[----:B------:R-:W-:Y:S01]  /*2a90*/  STL [R1+0x34], R20 ;  /* 0x0000341401007387 */ /* 0x000fe20000100800 */
[----:B------:R-:W0:Y:S01]  /*2aa0*/  MUFU.RCP R53, R53 ;  /* 0x0000003500357308 */ /* 0x000e220000001000 */
[----:B-1----:R-:W-:-:S07]  /*2ab0*/  FADD.FTZ R57, R57, 1 ;  /* 0x3f80000039397421 */ /* 0x002fce0000010000 */
[----:B------:R-:W-:Y:S08]  /*2ac0*/  MUFU.RCP R59, R59 ;  /* 0x0000003b003b7308 */ /* 0x000ff00000001000 */
[----:B------:R-:W-:Y:S01]  /*2ad0*/  MUFU.RCP R57, R57 ;  /* 0x0000003900397308 */ /* 0x000fe20000001000 */
[----:B0-----:R-:W-:-:S04]  /*2ae0*/  FADD.FTZ R13, -R53, 1 ;  /* 0x3f800000350d7421 */ /* 0x001fc80000010100 */
[----:B------:R-:W-:Y:S01]  /*2af0*/  FFMA.FTZ R13, R17, R13, 1 ;  /* 0x3f800000110d7423 */ /* 0x000fe2000001000d */
[----:B------:R-:W-:Y:S01]  /*2b00*/  FFMA.FTZ R60, R2, R54, R60 ;  /* 0x00000036023c7223 */ /* 0x000fe2000001003c */
[----:B--2---:R-:W-:-:S04]  /*2b10*/  FFMA.FTZ R15, R0, R21, R29 ;  /* 0x00000015000f7223 */ /* 0x004fc8000001001d */
[----:B------:R-:W-:-:S06]  /*2b20*/  FMUL.FTZ R52, R15, -1.4426950216293334961 ;  /* 0xbfb8aa3b0f347820 */ /* 0x000fcc0000410000 */
[----:B------:R-:W0:Y:S02]  /*2b30*/  MUFU.EX2 R52, R52 ;  /* 0x0000003400347308 */ /* 0x000e240000000800 */
[----:B0-----:R-:W-:-:S06]  /*2b40*/  FADD.FTZ R52, R52, 1 ;  /* 0x3f80000034347421 */ /* 0x001fcc0000010000 */
[----:B------:R-:W0:Y:S02]  /*2b50*/  MUFU.RCP R52, R52 ;  /* 0x0000003400347308 */ /* 0x000e240000001000 */
[----:B0-----:R-:W-:-:S04]  /*2b60*/  FADD.FTZ R14, -R52, 1 ;  /* 0x3f800000340e7421 */ /* 0x001fc80000010100 */
[----:B------:R-:W-:Y:S01]  /*2b70*/  FFMA.FTZ R58, R15, R14, 1 ;  /* 0x3f8000000f3a7423 */ /* 0x000fe2000001000e */
[----:B------:R-:W-:-:S05]  /*2b80*/  SHF.L.U32 R15, R38, 0x10, RZ ;  /* 0x00000010260f7819 */ /* 0x000fca00000006ff */
[----:B------:R-:W-:-:S04]  /*2b90*/  FADD.FTZ R15, -R16, R15 ;  /* 0x0000000f100f7221 */ /* 0x000fc80000010100 */
[----:B------:R-:W-:Y:S01]  /*2ba0*/  FMUL.FTZ R19, R8, R15 ;  /* 0x0000000f08137220 */ /* 0x000fe20000410000 */
[----:B------:R-:W-:-:S05]  /*2bb0*/  SHF.L.U32 R15, R39, 0x10, RZ ;  /* 0x00000010270f7819 */ /* 0x000fca00000006ff */
[----:B------:R-:W-:-:S04]  /*2bc0*/  FADD.FTZ R15, -R16, R15 ;  /* 0x0000000f100f7221 */ /* 0x000fc80000010100 */
[----:B------:R-:W-:Y:S01]  /*2bd0*/  FMUL.FTZ R18, R8, R15 ;  /* 0x0000000f08127220 */ /* 0x000fe20000410000 */
[----:B------:R-:W-:Y:S04]  /*2be0*/  STL [R1+0xc], R19 ;  /* 0x00000c1301007387 */ /* 0x000fe80000100800 */
[----:B------:R-:W-:Y:S04]  /*2bf0*/  STL [R1+0x4], R18 ;  /* 0x0000041201007387 */ /* 0x000fe80000100800 */
[----:B----4-:R-:W2:Y:S01]  /*2c00*/  LDL.LU R34, [R1+0xbc] ;  /* 0x0000bc0001227983 */ /* 0x010ea20000300800 */
[----:B------:R-:W-:Y:S01]  /*2c10*/  FADD.FTZ R14, -R59, 1 ;  /* 0x3f8000003b0e7421 */ /* 0x000fe20000010100 */
[----:B------:R-:W-:Y:S01]  /*2c20*/  FADD.FTZ R17, -R57, 1 ;  /* 0x3f80000039117421 */ /* 0x000fe20000010100 */
[----:B------:R-:W-:Y:S01]  /*2c30*/  FFMA.FTZ R51, R5, R51, R60 ;  /* 0x0000003305337223 */ /* 0x000fe2000001003c */
[----:B------:R-:W-:Y:S01]  /*2c40*/  FMUL.FTZ R52, R52, R58 ;  /* 0x0000003a34347220 */ /* 0x000fe20000410000 */
[----:B------:R-:W-:Y:S01]  /*2c50*/  FFMA.FTZ R48, R48, R14, 1 ;  /* 0x3f80000030307423 */ /* 0x000fe2000001000e */
[----:B------:R-:W-:Y:S01]  /*2c60*/  FMUL.FTZ R14, R53, R13 ;  /* 0x0000000d350e7220 */ /* 0x000fe20000410000 */
[----:B------:R-:W-:Y:S01]  /*2c70*/  FFMA.FTZ R17, R50, R17, 1 ;  /* 0x3f80000032117423 */ /* 0x000fe20000010011 */
[----:B------:R-:W4:Y:S01]  /*2c80*/  LDL R30, [R1+0x40] ;  /* 0x00004000011e7983 */ /* 0x000f220000100800 */
[----:B------:R-:W-:Y:S01]  /*2c90*/  FMUL.FTZ R13, R59, R48 ;  /* 0x000000303b0d7220 */ /* 0x000fe20000410000 */
[----:B------:R-:W-:Y:S01]  /*2ca0*/  PRMT R48, R40, 0x7632, R48 ;  /* 0x0000763228307816 */ /* 0x000fe20000000030 */
[----:B------:R-:W-:Y:S01]  /*2cb0*/  FFMA.FTZ R50, R0, R19, R29 ;  /* 0x0000001300327223 */ /* 0x000fe2000001001d */
[----:B------:R-:W-:-:S02]  /*2cc0*/  FMUL.FTZ R57, R57, R17 ;  /* 0x0000001139397220 */ /* 0x000fc40000410000 */
[----:B------:R-:W-:Y:S01]  /*2cd0*/  SHF.L.U32 R48, R48, 0x10, RZ ;  /* 0x0000001030307819 */ /* 0x000fe200000006ff */
[----:B------:R-:W-:Y:S01]  /*2ce0*/  FMUL.FTZ R17, R50, -1.4426950216293334961 ;  /* 0xbfb8aa3b32117820 */ /* 0x000fe20000410000 */
[----:B------:R-:W-:-:S03]  /*2cf0*/  PRMT R60, R41, 0x7632, R60 ;  /* 0x00007632293c7816 */ /* 0x000fc6000000003c */
[----:B------:R-:W-:Y:S01]  /*2d00*/  FMUL.FTZ R13, R48, R13 ;  /* 0x0000000d300d7220 */ /* 0x000fe20000410000 */
[----:B------:R-:W-:Y:S01]  /*2d10*/  SHF.L.U32 R60, R60, 0x10, RZ ;  /* 0x000000103c3c7819 */ /* 0x000fe200000006ff */
[----:B------:R0:W-:Y:S01]  /*2d20*/  MUFU.EX2 R48, R17 ;  /* 0x0000001100307308 */ /* 0x0001e20000000800 */
[----:B------:R-:W-:-:S03]  /*2d30*/  SHF.L.U32 R53, R40, 0x10, RZ ;  /* 0x0000001028357819 */ /* 0x000fc600000006ff */
[----:B------:R-:W-:Y:S01]  /*2d40*/  FMUL.FTZ R60, R60, R57 ;  /* 0x000000393c3c7220 */ /* 0x000fe20000410000 */
[----:B0-----:R-:W-:Y:S01]  /*2d50*/  FFMA.FTZ R17, R2, R18, R3 ;  /* 0x0000001202117223 */ /* 0x001fe20000010003 */
[----:B------:R-:W-:-:S03]  /*2d60*/  PRMT R57, R38, 0x7632, R57 ;  /* 0x0000763226397816 */ /* 0x000fc60000000039 */
[----:B------:R-:W-:Y:S01]  /*2d70*/  FMUL.FTZ R15, R17, -1.4426950216293334961 ;  /* 0xbfb8aa3b110f7820 */ /* 0x000fe20000410000 */
[----:B------:R-:W-:Y:S01]  /*2d80*/  SHF.L.U32 R58, R41, 0x10, RZ ;  /* 0x00000010293a7819 */ /* 0x000fe200000006ff */
[----:B------:R-:W-:Y:S01]  /*2d90*/  FMUL.FTZ R53, R53, R52 ;  /* 0x0000003435357220 */ /* 0x000fe20000410000 */
[----:B------:R-:W-:-:S03]  /*2da0*/  SHF.L.U32 R57, R57, 0x10, RZ ;  /* 0x0000001039397819 */ /* 0x000fc600000006ff */
[----:B------:R-:W0:Y:S01]  /*2db0*/  MUFU.EX2 R15, R15 ;  /* 0x0000000f000f7308 */ /* 0x000e220000000800 */
[----:B------:R-:W-:Y:S01]  /*2dc0*/  FMUL.FTZ R52, R58, R14 ;  /* 0x0000000e3a347220 */ /* 0x000fe20000410000 */
[----:B------:R-:W-:Y:S01]  /*2dd0*/  FMUL.FTZ R14, R0, R53 ;  /* 0x00000035000e7220 */ /* 0x000fe20000410000 */
[----:B------:R-:W-:Y:S01]  /*2de0*/  FADD.FTZ R57, -R16, R57 ;  /* 0x0000003910397221 */ /* 0x000fe20000010100 */
[----:B------:R-:W-:Y:S02]  /*2df0*/  FMUL.FTZ R58, R4, R13 ;  /* 0x0000000d043a7220 */ /* 0x000fe40000410000 */
[----:B------:R-:W-:Y:S01]  /*2e00*/  FFMA.FTZ R14, R21, R14, R49 ;  /* 0x0000000e150e7223 */ /* 0x000fe20000010031 */
[----:B------:R-:W-:Y:S01]  /*2e10*/  FMUL.FTZ R49, R8, R57 ;  /* 0x0000003908317220 */ /* 0x000fe20000410000 */
[C---:B------:R-:W-:Y:S02]  /*2e20*/  FFMA.FTZ R25, R11.reuse, R13, R12 ;  /* 0x0000000d0b197223 */ /* 0x040fe4000001000c */
[----:B------:R-:W-:Y:S01]  /*2e30*/  FFMA.FTZ R58, R11, R58, R14 ;  /* 0x0000003a0b3a7223 */ /* 0x000fe2000001000e */
[----:B------:R-:W-:Y:S01]  /*2e40*/  FFMA.FTZ R14, R4, R49, R6 ;  /* 0x00000031040e7223 */ /* 0x000fe20000010006 */
[----:B------:R-:W-:-:S03]  /*2e50*/  FMUL.FTZ R11, R2, R52 ;  /* 0x00000034020b7220 */ /* 0x000fc60000410000 */
[----:B------:R-:W-:Y:S01]  /*2e60*/  FMUL.FTZ R12, R14, -1.4426950216293334961 ;  /* 0xbfb8aa3b0e0c7820 */ /* 0x000fe20000410000 */
[----:B------:R-:W-:Y:S01]  /*2e70*/  FFMA.FTZ R58, R20, R11, R58 ;  /* 0x0000000b143a7223 */ /* 0x000fe2000001003a */
[----:B0-----:R-:W-:Y:S01]  /*2e80*/  FADD.FTZ R11, R15, 1 ;  /* 0x3f8000000f0b7421 */ /* 0x001fe20000010000 */
[-C--:B------:R-:W-:Y:S01]  /*2e90*/  FMUL.FTZ R15, R5, R60.reuse ;  /* 0x0000003c050f7220 */ /* 0x080fe20000410000 */
[C---:B------:R-:W-:Y:S02]  /*2ea0*/  FFMA.FTZ R26, R10.reuse, R60, R56 ;  /* 0x0000003c0a1a7223 */ /* 0x040fe40000010038 */
[----:B------:R-:W0:Y:S01]  /*2eb0*/  MUFU.EX2 R12, R12 ;  /* 0x0000000c000c7308 */ /* 0x000e220000000800 */
[----:B------:R-:W-:Y:S01]  /*2ec0*/  FFMA.FTZ R15, R10, R15, R58 ;  /* 0x0000000f0a0f7223 */ /* 0x000fe2000001003a */
[----:B------:R-:W-:-:S04]  /*2ed0*/  PRMT R10, R39, 0x7632, R10 ;  /* 0x00007632270a7816 */ /* 0x000fc8000000000a */
[----:B------:R-:W-:-:S05]  /*2ee0*/  SHF.L.U32 R10, R10, 0x10, RZ ;  /* 0x000000100a0a7819 */ /* 0x000fca00000006ff */
[----:B------:R-:W-:-:S04]  /*2ef0*/  FADD.FTZ R59, -R16, R10 ;  /* 0x0000000a103b7221 */ /* 0x000fc80000010100 */
[----:B------:R-:W-:Y:S01]  /*2f00*/  FMUL.FTZ R59, R8, R59 ;  /* 0x0000003b083b7220 */ /* 0x000fe20000410000 */
[----:B------:R-:W-:Y:S01]  /*2f10*/  FADD.FTZ R48, R48, 1 ;  /* 0x3f80000030307421 */ /* 0x000fe20000010000 */
[----:B0-----:R-:W-:Y:S02]  /*2f20*/  FADD.FTZ R12, R12, 1 ;  /* 0x3f8000000c0c7421 */ /* 0x001fe40000010000 */
[----:B------:R-:W-:Y:S02]  /*2f30*/  FFMA.FTZ R61, R5, R59, R7 ;  /* 0x0000003b053d7223 */ /* 0x000fe40000010007 */
[----:B------:R0:W-:Y:S02]  /*2f40*/  MUFU.RCP R10, R12 ;  /* 0x0000000c000a7308 */ /* 0x0001e40000001000 */
[----:B0-----:R-:W-:-:S06]  /*2f50*/  FMUL.FTZ R12, R61, -1.4426950216293334961 ;  /* 0xbfb8aa3b3d0c7820 */ /* 0x001fcc0000410000 */
[----:B------:R-:W0:Y:S08]  /*2f60*/  MUFU.RCP R48, R48 ;  /* 0x0000003000307308 */ /* 0x000e300000001000 */
[----:B------:R-:W1:Y:S08]  /*2f70*/  MUFU.EX2 R12, R12 ;  /* 0x0000000c000c7308 */ /* 0x000e700000000800 */
[----:B------:R-:W3:Y:S01]  /*2f80*/  MUFU.RCP R11, R11 ;  /* 0x0000000b000b7308 */ /* 0x000ee20000001000 */
[----:B0-----:R-:W-:Y:S01]  /*2f90*/  FADD.FTZ R56, -R48, 1 ;  /* 0x3f80000030387421 */ /* 0x001fe20000010100 */
[----:B------:R-:W-:Y:S01]  /*2fa0*/  FFMA.FTZ R51, R0, R53, R51 ;  /* 0x0000003500337223 */ /* 0x000fe20000010033 */
[----:B------:R-:W-:-:S02]  /*2fb0*/  SHF.L.U32 R57, R42, 0x10, RZ ;  /* 0x000000102a397819 */ /* 0x000fc400000006ff */
[----:B------:R-:W-:Y:S01]  /*2fc0*/  FFMA.FTZ R50, R50, R56, 1 ;  /* 0x3f80000032327423 */ /* 0x000fe20000010038 */
[----:B------:R-:W-:Y:S01]  /*2fd0*/  PRMT R58, R42, 0x7632, R58 ;  /* 0x000076322a3a7816 */ /* 0x000fe2000000003a */
[----:B-1----:R-:W-:Y:S01]  /*2fe0*/  FADD.FTZ R12, R12, 1 ;  /* 0x3f8000000c0c7421 */ /* 0x002fe20000010000 */
[----:B------:R-:W-:Y:S02]  /*2ff0*/  FFMA.FTZ R27, R4, R13, R51 ;  /* 0x0000000d041b7223 */ /* 0x000fe40000010033 */
[----:B------:R-:W-:Y:S01]  /*3000*/  SHF.L.U32 R58, R58, 0x10, RZ ;  /* 0x000000103a3a7819 */ /* 0x000fe200000006ff */
[----:B------:R-:W-:Y:S01]  /*3010*/  FADD.FTZ R57, -R16, R57 ;  /* 0x0000003910397221 */ /* 0x000fe20000010100 */
[----:B------:R-:W0:Y:S01]  /*3020*/  MUFU.RCP R51, R12 ;  /* 0x0000000c00337308 */ /* 0x000e220000001000 */
[----:B---3--:R-:W-:Y:S02]  /*3030*/  FADD.FTZ R56, -R11, 1 ;  /* 0x3f8000000b387421 */ /* 0x008fe40000010100 */
[----:B------:R-:W-:-:S02]  /*3040*/  FMUL.FTZ R57, R8, R57 ;  /* 0x0000003908397220 */ /* 0x000fc40000410000 */
[----:B------:R-:W-:Y:S01]  /*3050*/  FFMA.FTZ R56, R17, R56, 1 ;  /* 0x3f80000011387423 */ /* 0x000fe20000010038 */
[----:B------:R-:W-:Y:S01]  /*3060*/  FADD.FTZ R17, -R10, 1 ;  /* 0x3f8000000a117421 */ /* 0x000fe20000010100 */
[----:B------:R-:W-:Y:S01]  /*3070*/  FADD.FTZ R58, -R16, R58 ;  /* 0x0000003a103a7221 */ /* 0x000fe20000010100 */
[----:B------:R-:W-:Y:S02]  /*3080*/  FADD.FTZ R28, R9, R13 ;  /* 0x0000000d091c7221 */ /* 0x000fe40000010000 */
[----:B------:R-:W-:Y:S01]  /*3090*/  FFMA.FTZ R14, R14, R17, 1 ;  /* 0x3f8000000e0e7423 */ /* 0x000fe20000010011 */
[----:B------:R-:W-:Y:S01]  /*30a0*/  FMUL.FTZ R17, R48, R50 ;  /* 0x0000003230117220 */ /* 0x000fe20000410000 */
[----:B------:R-:W-:Y:S01]  /*30b0*/  FMUL.FTZ R9, R11, R56 ;  /* 0x000000380b097220 */ /* 0x000fe20000410000 */
[----:B------:R-:W-:Y:S01]  /*30c0*/  FFMA.FTZ R50, R0, R57, R29 ;  /* 0x0000003900327223 */ /* 0x000fe2000001001d */
[----:B------:R-:W-:Y:S01]  /*30d0*/  FMUL.FTZ R58, R8, R58 ;  /* 0x0000003a083a7220 */ /* 0x000fe20000410000 */
[----:B------:R-:W-:Y:S01]  /*30e0*/  SHF.L.U32 R56, R43, 0x10, RZ ;  /* 0x000000102b387819 */ /* 0x000fe200000006ff */
[----:B------:R-:W-:Y:S01]  /*30f0*/  FMUL.FTZ R48, R10, R14 ;  /* 0x0000000e0a307220 */ /* 0x000fe20000410000 */
[----:B------:R-:W-:Y:S01]  /*3100*/  FMUL.FTZ R10, R50, -1.4426950216293334961 ;  /* 0xbfb8aa3b320a7820 */ /* 0x000fe20000410000 */
[----:B------:R-:W-:Y:S01]  /*3110*/  FFMA.FTZ R14, R4, R58, R6 ;  /* 0x0000003a040e7223 */ /* 0x000fe20000010006 */
[----:B0-----:R-:W-:Y:S01]  /*3120*/  FADD.FTZ R11, -R51, 1 ;  /* 0x3f800000330b7421 */ /* 0x001fe20000010100 */
[----:B------:R-:W-:Y:S01]  /*3130*/  FADD.FTZ R56, -R16, R56 ;  /* 0x0000003810387221 */ /* 0x000fe20000010100 */
[----:B------:R-:W3:Y:S01]  /*3140*/  LDL R29, [R1+0x30] ;  /* 0x00003000011d7983 */ /* 0x000ee20000100800 */
[----:B------:R-:W-:Y:S01]  /*3150*/  FMUL.FTZ R12, R14, -1.4426950216293334961 ;  /* 0xbfb8aa3b0e0c7820 */ /* 0x000fe20000410000 */
[----:B------:R-:W0:Y:S01]  /*3160*/  MUFU.EX2 R10, R10 ;  /* 0x0000000a000a7308 */ /* 0x000e220000000800 */
[----:B------:R-:W-:Y:S01]  /*3170*/  FMUL.FTZ R56, R8, R56 ;  /* 0x0000003808387220 */ /* 0x000fe20000410000 */
[----:B------:R-:W-:-:S03]  /*3180*/  FFMA.FTZ R61, R61, R11, 1 ;  /* 0x3f8000003d3d7423 */ /* 0x000fc6000001000b */
[----:B------:R-:W-:-:S03]  /*3190*/  FFMA.FTZ R11, R2, R56, R3 ;  /* 0x00000038020b7223 */ /* 0x000fc60000010003 */
[----:B------:R-:W1:Y:S01]  /*31a0*/  MUFU.EX2 R12, R12 ;  /* 0x0000000c000c7308 */ /* 0x000e620000000800 */
[----:B------:R-:W-:-:S07]  /*31b0*/  FMUL.FTZ R13, R11, -1.4426950216293334961 ;  /* 0xbfb8aa3b0b0d7820 */ /* 0x000fce0000410000 */
[----:B------:R-:W1:Y:S01]  /*31c0*/  MUFU.EX2 R13, R13 ;  /* 0x0000000d000d7308 */ /* 0x000e620000000800 */
[----:B0-----:R-:W-:Y:S01]  /*31d0*/  FADD.FTZ R10, R10, 1 ;  /* 0x3f8000000a0a7421 */ /* 0x001fe20000010000 */
[----:B------:R-:W-:-:S06]  /*31e0*/  FMUL.FTZ R51, R51, R61 ;  /* 0x0000003d33337220 */ /* 0x000fcc0000410000 */
[----:B------:R-:W0:Y:S01]  /*31f0*/  MUFU.RCP R10, R10 ;  /* 0x0000000a000a7308 */ /* 0x000e220000001000 */
[----:B-1----:R-:W-:Y:S01]  /*3200*/  FADD.FTZ R12, R12, 1 ;  /* 0x3f8000000c0c7421 */ /* 0x002fe20000010000 */
[----:B------:R-:W-:-:S06]  /*3210*/  PRMT R61, R44, 0x7632, R61 ;  /* 0x000076322c3d7816 */ /* 0x000fcc000000003d */
[----:B------:R-:W1:Y:S01]  /*3220*/  MUFU.RCP R12, R12 ;  /* 0x0000000c000c7308 */ /* 0x000e620000001000 */
[----:B------:R-:W-:Y:S01]  /*3230*/  FADD.FTZ R13, R13, 1 ;  /* 0x3f8000000d0d7421 */ /* 0x000fe20000010000 */
[----:B------:R-:W-:-:S06]  /*3240*/  SHF.L.U32 R61, R61, 0x10, RZ ;  /* 0x000000103d3d7819 */ /* 0x000fcc00000006ff */
[----:B------:R-:W1:Y:S01]  /*3250*/  MUFU.RCP R13, R13 ;  /* 0x0000000d000d7308 */ /* 0x000e620000001000 */
[----:B------:R-:W-:Y:S01]  /*3260*/  FMUL.FTZ R48, R61, R48 ;  /* 0x000000303d307220 */ /* 0x000fe20000410000 */
[----:B0-----:R-:W-:-:S04]  /*3270*/  FADD.FTZ R61, -R10, 1 ;  /* 0x3f8000000a3d7421 */ /* 0x001fc80000010100 */
[----:B------:R-:W-:Y:S01]  /*3280*/  FFMA.FTZ R50, R50, R61, 1 ;  /* 0x3f80000032327423 */ /* 0x000fe2000001003d */
[----:B-1----:R-:W-:-:S04]  /*3290*/  FADD.FTZ R61, -R12, 1 ;  /* 0x3f8000000c3d7421 */ /* 0x002fc80000010100 */
[----:B------:R-:W-:-:S04]  /*32a0*/  FFMA.FTZ R14, R14, R61, 1 ;  /* 0x3f8000000e0e7423 */ /* 0x000fc8000001003d */
[----:B------:R-:W-:Y:S01]  /*32b0*/  FMUL.FTZ R14, R12, R14 ;  /* 0x0000000e0c0e7220 */ /* 0x000fe20000410000 */
[----:B------:R-:W-:Y:S01]  /*32c0*/  FADD.FTZ R12, -R13, 1 ;  /* 0x3f8000000d0c7421 */ /* 0x000fe20000010100 */
[----:B------:R-:W-:Y:S01]  /*32d0*/  FMUL.FTZ R10, R10, R50 ;  /* 0x000000320a0a7220 */ /* 0x000fe20000410000 */
[----:B------:R-:W-:Y:S02]  /*32e0*/  PRMT R50, R46, 0x7632, R50 ;  /* 0x000076322e327816 */ /* 0x000fe40000000032 */
[----:B------:R-:W-:Y:S01]  /*32f0*/  FFMA.FTZ R11, R11, R12, 1 ;  /* 0x3f8000000b0b7423 */ /* 0x000fe2000001000c */
[----:B------:R-:W-:Y:S02]  /*3300*/  PRMT R12, R43, 0x7632, R12 ;  /* 0x000076322b0c7816 */ /* 0x000fe4000000000c */
[----:B------:R-:W-:Y:S02]  /*3310*/  SHF.L.U32 R50, R50, 0x10, RZ ;  /* 0x0000001032327819 */ /* 0x000fe400000006ff */
[----:B------:R-:W-:-:S03]  /*3320*/  SHF.L.U32 R12, R12, 0x10, RZ ;  /* 0x000000100c0c7819 */ /* 0x000fc600000006ff */
[----:B------:R-:W-:Y:S02]  /*3330*/  FMUL.FTZ R50, R50, R14 ;  /* 0x0000000e32327220 */ /* 0x000fe40000410000 */
[----:B------:R-:W-:Y:S01]  /*3340*/  FADD.FTZ R14, -R16, R12 ;  /* 0x0000000c100e7221 */ /* 0x000fe20000010100 */
[----:B------:R-:W-:Y:S01]  /*3350*/  SHF.L.U32 R12, R45, 0x10, RZ ;  /* 0x000000102d0c7819 */ /* 0x000fe200000006ff */
[----:B------:R-:W-:Y:S02]  /*3360*/  FMUL.FTZ R11, R13, R11 ;  /* 0x0000000b0d0b7220 */ /* 0x000fe40000410000 */
[----:B------:R-:W-:Y:S01]  /*3370*/  FMUL.FTZ R14, R8, R14 ;  /* 0x0000000e080e7220 */ /* 0x000fe20000410000 */
[----:B------:R-:W-:Y:S01]  /*3380*/  SHF.L.U32 R13, R44, 0x10, RZ ;  /* 0x000000102c0d7819 */ /* 0x000fe200000006ff */
[----:B------:R-:W-:Y:S01]  /*3390*/  FMUL.FTZ R9, R12, R9 ;  /* 0x000000090c097220 */ /* 0x000fe20000410000 */
[----:B------:R-:W-:Y:S01]  /*33a0*/  PRMT R61, R45, 0x7632, R61 ;  /* 0x000076322d3d7816 */ /* 0x000fe2000000003d */
[----:B------:R-:W-:-:S02]  /*33b0*/  FFMA.FTZ R12, R5, R14, R7 ;  /* 0x0000000e050c7223 */ /* 0x000fc40000010007 */
[----:B------:R-:W-:Y:S01]  /*33c0*/  FMUL.FTZ R17, R13, R17 ;  /* 0x000000110d117220 */ /* 0x000fe20000410000 */
[----:B------:R-:W-:Y:S01]  /*33d0*/  SHF.L.U32 R61, R61, 0x10, RZ ;  /* 0x000000103d3d7819 */ /* 0x000fe200000006ff */
[----:B------:R-:W-:-:S04]  /*33e0*/  FMUL.FTZ R13, R12, -1.4426950216293334961 ;  /* 0xbfb8aa3b0c0d7820 */ /* 0x000fc80000410000 */
[----:B------:R-:W-:Y:S01]  /*33f0*/  FMUL.FTZ R51, R61, R51 ;  /* 0x000000333d337220 */ /* 0x000fe20000410000 */
[----:B------:R-:W-:Y:S01]  /*3400*/  FMUL.FTZ R61, R0, R17 ;  /* 0x00000011003d7220 */ /* 0x000fe20000410000 */
[----:B------:R-:W0:Y:S03]  /*3410*/  MUFU.EX2 R13, R13 ;  /* 0x0000000d000d7308 */ /* 0x000e260000000800 */
[----:B------:R-:W-:Y:S01]  /*3420*/  FFMA.FTZ R15, R19, R61, R15 ;  /* 0x0000003d130f7223 */ /* 0x000fe2000001000f */
[----:B------:R-:W-:-:S04]  /*3430*/  FMUL.FTZ R61, R4, R48 ;  /* 0x00000030043d7220 */ /* 0x000fc80000410000 */
[----:B------:R-:W-:Y:S01]  /*3440*/  FFMA.FTZ R15, R49, R61, R15 ;  /* 0x0000003d310f7223 */ /* 0x000fe2000001000f */
[----:B------:R-:W-:-:S04]  /*3450*/  FMUL.FTZ R61, R2, R9 ;  /* 0x00000009023d7220 */ /* 0x000fc80000410000 */
[----:B------:R-:W-:Y:S01]  /*3460*/  FFMA.FTZ R15, R18, R61, R15 ;  /* 0x0000003d120f7223 */ /* 0x000fe2000001000f */
[----:B------:R-:W-:Y:S01]  /*3470*/  SHF.L.U32 R61, R46, 0x10, RZ ;  /* 0x000000102e3d7819 */ /* 0x000fe200000006ff */
[----:B0-----:R-:W-:-:S04]  /*3480*/  FADD.FTZ R13, R13, 1 ;  /* 0x3f8000000d0d7421 */ /* 0x001fc80000010000 */
[----:B------:R-:W-:Y:S01]  /*3490*/  FMUL.FTZ R10, R61, R10 ;  /* 0x0000000a3d0a7220 */ /* 0x000fe20000410000 */
[----:B------:R-:W-:Y:S01]  /*34a0*/  FMUL.FTZ R61, R5, R51 ;  /* 0x00000033053d7220 */ /* 0x000fe20000410000 */
[----:B------:R-:W0:Y:S03]  /*34b0*/  MUFU.RCP R13, R13 ;  /* 0x0000000d000d7308 */ /* 0x000e260000001000 */
[----:B------:R-:W-:Y:S01]  /*34c0*/  FFMA.FTZ R15, R59, R61, R15 ;  /* 0x0000003d3b0f7223 */ /* 0x000fe2000001000f */
[----:B------:R-:W-:-:S04]  /*34d0*/  FMUL.FTZ R61, R0, R10 ;  /* 0x0000000a003d7220 */ /* 0x000fc80000410000 */
[----:B------:R-:W-:Y:S01]  /*34e0*/  FFMA.FTZ R15, R57, R61, R15 ;  /* 0x0000003d390f7223 */ /* 0x000fe2000001000f */
[----:B------:R-:W-:-:S04]  /*34f0*/  FMUL.FTZ R61, R4, R50 ;  /* 0x00000032043d7220 */ /* 0x000fc80000410000 */
[----:B------:R-:W-:Y:S01]  /*3500*/  FFMA.FTZ R31, R58, R61, R15 ;  /* 0x0000003d3a1f7223 */ /* 0x000fe2000001000f */
[----:B------:R-:W-:Y:S02]  /*3510*/  FFMA.FTZ R15, R2, R52, R27 ;  /* 0x00000034020f7223 */ /* 0x000fe4000001001b */
[----:B------:R-:W3:Y:S02]  /*3520*/  LDL R27, [R1+0x60] ;  /* 0x00006000011b7983 */ /* 0x000ee40000100800 */
[----:B------:R-:W-:Y:S01]  /*3530*/  FFMA.FTZ R15, R5, R60, R15 ;  /* 0x0000003c050f7223 */ /* 0x000fe2000001000f */
[C---:B0-----:R-:W-:Y:S01]  /*3540*/  FADD.FTZ R61, -R13.reuse, 1 ;  /* 0x3f8000000d3d7421 */ /* 0x041fe20000010100 */
[----:B------:R-:W3:Y:S03]  /*3550*/  LDL.LU R33, [R1+0x78] ;  /* 0x0000780001217983 */ /* 0x000ee60000300800 */
[----:B------:R-:W-:Y:S01]  /*3560*/  FFMA.FTZ R61, R12, R61, 1 ;  /* 0x3f8000000c3d7423 */ /* 0x000fe2000001003d */
[----:B------:R-:W-:Y:S01]  /*3570*/  FFMA.FTZ R12, R0, R17, R15 ;  /* 0x00000011000c7223 */ /* 0x000fe2000001000f */
[----:B------:R-:W3:Y:S03]  /*3580*/  LDL.LU R32, [R1+0x7c] ;  /* 0x00007c0001207983 */ /* 0x000ee60000300800 */
[----:B------:R-:W-:Y:S01]  /*3590*/  FFMA.FTZ R12, R4, R48, R12 ;  /* 0x00000030040c7223 */ /* 0x000fe2000001000c */
[----:B------:R-:W-:-:S03]  /*35a0*/  FMUL.FTZ R61, R13, R61 ;  /* 0x0000003d0d3d7220 */ /* 0x000fc60000410000 */
[----:B------:R-:W-:Y:S01]  /*35b0*/  FFMA.FTZ R12, R2, R9, R12 ;  /* 0x00000009020c7223 */ /* 0x000fe2000001000c */
[C---:B------:R-:W-:Y:S02]  /*35c0*/  SHF.L.U32 R13, R47.reuse, 0x10, RZ ;  /* 0x000000102f0d7819 */ /* 0x040fe400000006ff */
[----:B------:R-:W-:Y:S01]  /*35d0*/  PRMT R15, R47, 0x7632, R15 ;  /* 0x000076322f0f7816 */ /* 0x000fe2000000000f */
[----:B------:R-:W-:Y:S02]  /*35e0*/  FFMA.FTZ R12, R5, R51, R12 ;  /* 0x00000033050c7223 */ /* 0x000fe4000001000c */
[----:B------:R-:W-:Y:S01]  /*35f0*/  FMUL.FTZ R11, R13, R11 ;  /* 0x0000000b0d0b7220 */ /* 0x000fe20000410000 */
[----:B------:R-:W-:Y:S01]  /*3600*/  SHF.L.U32 R15, R15, 0x10, RZ ;  /* 0x000000100f0f7819 */ /* 0x000fe200000006ff */
[----:B------:R-:W-:Y:S02]  /*3610*/  FFMA.FTZ R12, R0, R10, R12 ;  /* 0x0000000a000c7223 */ /* 0x000fe4000001000c */
[----:B------:R-:W-:-:S02]  /*3620*/  FMUL.FTZ R13, R2, R11 ;  /* 0x0000000b020d7220 */ /* 0x000fc40000410000 */
[----:B------:R-:W-:Y:S01]  /*3630*/  FMUL.FTZ R15, R15, R61 ;  /* 0x0000003d0f0f7220 */ /* 0x000fe20000410000 */
[----:B------:R-:W-:Y:S01]  /*3640*/  FFMA.FTZ R12, R4, R50, R12 ;  /* 0x00000032040c7223 */ /* 0x000fe2000001000c */
[----:B------:R-:W-:Y:S02]  /*3650*/  FFMA.FTZ R13, R56, R13, R31 ;  /* 0x0000000d380d7223 */ /* 0x000fe4000001001f */
[C---:B------:R-:W-:Y:S01]  /*3660*/  FMUL.FTZ R61, R5.reuse, R15 ;  /* 0x0000000f053d7220 */ /* 0x040fe20000410000 */
[----:B------:R-:W-:Y:S01]  /*3670*/  FFMA.FTZ R12, R2, R11, R12 ;  /* 0x0000000b020c7223 */ /* 0x000fe2000001000c */
[----:B------:R-:W3:Y:S02]  /*3680*/  LDL.LU R31, [R1+0x70] ;  /* 0x00007000011f7983 */ /* 0x000ee40000300800 */
[----:B------:R-:W-:Y:S01]  /*3690*/  FFMA.FTZ R13, R14, R61, R13 ;  /* 0x0000003d0e0d7223 */ /* 0x000fe2000001000d */
[----:B------:R-:W-:Y:S01]  /*36a0*/  FFMA.FTZ R12, R5, R15, R12 ;  /* 0x0000000f050c7223 */ /* 0x000fe2000001000c */
[----:B------:R-:W3:Y:S01]  /*36b0*/  LDL R61, [R1+0x3c] ;  /* 0x00003c00013d7983 */ /* 0x000ee20000100800 */
[----:B------:R-:W-:-:S03]  /*36c0*/  FADD.FTZ R60, R24, R60 ;  /* 0x0000003c183c7221 */ /* 0x000fc60000010000 */
[----:B--2---:R0:W-:Y:S04]  /*36d0*/  STS.64 [R34], R12 ;  /* 0x0000000c22007388 */ /* 0x0041e80000000a00 */
[----:B0-----:R0:W5:Y:S01]  /*36e0*/  LDL.LU R34, [R1+0x12c] ;  /* 0x00012c0001227983 */ /* 0x0011620000300800 */
[----:B------:R-:W-:Y:S01]  /*36f0*/  FFMA.FTZ R12, R49, R48, R25 ;  /* 0x00000030310c7223 */ /* 0x000fe20000010019 */
[----:B------:R-:W-:Y:S02]  /*3700*/  FADD.FTZ R13, R28, R48 ;  /* 0x000000301c0d7221 */ /* 0x000fe40000010000 */
[----:B------:R-:W2:Y:S04]  /*3710*/  LDL.LU R24, [R1+0x128] ;  /* 0x0001280001187983 */ /* 0x000ea80000300800 */
[----:B------:R-:W2:Y:S04]  /*3720*/  LDL.LU R25, [R1+0x124] ;  /* 0x0001240001197983 */ /* 0x000ea80000300800 */
[----:B------:R-:W4:Y:S04]  /*3730*/  LDL.LU R49, [R1+0x74] ;  /* 0x0000740001317983 */ /* 0x000f280000300800 */
[----:B------:R-:W2:Y:S04]  /*3740*/  LDL.LU R28, [R1+0x120] ;  /* 0x00012000011c7983 */ /* 0x000ea80000300800 */
[----:B------:R-:W3:Y:S01]  /*3750*/  LDL R48, [R1+0x54] ;  /* 0x0000540001307983 */ /* 0x000ee20000100800 */
[----:B------:R-:W-:Y:S01]  /*3760*/  FFMA.FTZ R59, R59, R51, R26 ;  /* 0x000000333b3b7223 */ /* 0x000fe2000001001a */
[----:B------:R-:W-:-:S02]  /*3770*/  FADD.FTZ R51, R60, R51 ;  /* 0x000000333c337221 */ /* 0x000fc40000010000 */
[----:B------:R-:W2:Y:S04]  /*3780*/  LDL.LU R26, [R1+0x11c] ;  /* 0x00011c00011a7983 */ /* 0x000ea80000300800 */
[----:B------:R-:W2:Y:S01]  /*3790*/  LDL R60, [R1+0x20] ;  /* 0x00002000013c7983 */ /* 0x000ea20000100800 */
[----:B------:R-:W-:Y:S01]  /*37a0*/  FFMA.FTZ R14, R14, R15, R59 ;  /* 0x0000000f0e0e7223 */ /* 0x000fe2000001003b */
[----:B------:R-:W-:Y:S01]  /*37b0*/  FADD.FTZ R15, R51, R15 ;  /* 0x0000000f330f7221 */ /* 0x000fe20000010000 */
[----:B------:R-:W-:Y:S01]  /*37c0*/  FFMA.FTZ R12, R58, R50, R12 ;  /* 0x000000323a0c7223 */ /* 0x000fe2000001000c */
[----:B------:R-:W-:Y:S01]  /*37d0*/  FADD.FTZ R13, R13, R50 ;  /* 0x000000320d0d7221 */ /* 0x000fe20000010000 */
[----:B------:R-:W-:Y:S01]  /*37e0*/  UIADD3.X UR9, URZ, UR5, URZ, UP0, !UPT ;  /* 0x000000053f097290 */ /* 0x000fe200087fe43f */
[----:B------:R-:W-:Y:S01]  /*37f0*/  BAR.SYNC.DEFER_BLOCKING 0x0 ;  /* 0x0000000000007b1d */ /* 0x000fe20000010000 */
[----:B----4-:R-:W-:Y:S01]  /*3800*/  FADD.FTZ R49, R30, R49 ;  /* 0x000000311e317221 */ /* 0x010fe20000010000 */
[----:B---3--:R-:W-:-:S04]  /*3810*/  FFMA.FTZ R48, R48, R30, R31 ;  /* 0x0000001e30307223 */ /* 0x008fc8000001001f */
[----:B------:R-:W1:Y:S01]  /*3820*/  S2R R30, SR_TID.X ;  /* 0x00000000001e7919 */ /* 0x000e620000002100 */
[----:B--2---:R-:W-:Y:S01]  /*3830*/  FFMA.FTZ R61, R61, R60, R33 ;  /* 0x0000003c3d3d7223 */ /* 0x004fe20000010021 */
[----:B------:R-:W-:Y:S01]  /*3840*/  FADD.FTZ R60, R60, R32 ;  /* 0x000000203c3c7221 */ /* 0x000fe20000010000 */
[----:B------:R0:W5:Y:S04]  /*3850*/  LDL.LU R33, [R1+0x118] ;  /* 0x0001180001217983 */ /* 0x0001680000300800 */
[----:B------:R0:W5:Y:S01]  /*3860*/  LDL.LU R32, [R1+0x114] ;  /* 0x0001140001207983 */ /* 0x0001620000300800 */
[----:B------:R-:W-:-:S03]  /*3870*/  FFMA.FTZ R61, R27, R29, R61 ;  /* 0x0000001d1b3d7223 */ /* 0x000fc6000001003d */
[----:B------:R0:W5:Y:S01]  /*3880*/  LDL.LU R31, [R1+0x110] ;  /* 0x00011000011f7983 */ /* 0x0001620000300800 */
[----:B------:R-:W-:-:S03]  /*3890*/  FADD.FTZ R60, R60, R29 ;  /* 0x0000001d3c3c7221 */ /* 0x000fc60000010000 */
[----:B------:R-:W2:Y:S04]  /*38a0*/  LDL R59, [R1+0x2c] ;  /* 0x00002c00013b7983 */ /* 0x000ea80000100800 */
[----:B------:R-:W3:Y:S04]  /*38b0*/  LDL R51, [R1+0x5c] ;  /* 0x00005c0001337983 */ /* 0x000ee80000100800 */
[----:B------:R-:W4:Y:S04]  /*38c0*/  LDL R58, [R1+0x28] ;  /* 0x00002800013a7983 */ /* 0x000f280000100800 */
[----:B------:R-:W4:Y:S01]  /*38d0*/  LDL R50, [R1+0x58] ;  /* 0x0000580001327983 */ /* 0x000f220000100800 */
[----:B-1----:R-:W-:-:S03]  /*38e0*/  ISETP.GT.U32.AND P1, PT, R30, 0x3f, PT ;  /* 0x0000003f1e00780c */ /* 0x002fc60003f24070 */
[----:B------:R0:W5:Y:S04]  /*38f0*/  LDL.LU R30, [R1+0x10c] ;  /* 0x00010c00011e7983 */ /* 0x0001680000300800 */
[----:B------:R-:W4:Y:S04]  /*3900*/  LDL.LU R27, [R1+0x108] ;  /* 0x00010800011b7983 */ /* 0x000f280000300800 */
[----:B------:R-:W4:Y:S01]  /*3910*/  LDL.LU R29, [R1+0x104] ;  /* 0x00010400011d7983 */ /* 0x000f220000300800 */
[----:B------:R-:W-:-:S04]  /*3920*/  UISETP.GE.U32.AND UP0, UPT, UR7, UR14, UPT ;  /* 0x0000000e0700728c */ /* 0x000fc8000bf06070 */
[----:B------:R-:W-:-:S06]  /*3930*/  UISETP.GE.AND.EX UP0, UPT, UR9, UR15, UPT, UP0 ;  /* 0x0000000f0900728c */ /* 0x000fcc000bf06300 */
[----:B------:R-:W-:Y:S01]  /*3940*/  PLOP3.LUT P0, PT, PT, PT, UP0, 0x80, 0x0 ;  /* 0x000000000000781c */ /* 0x000fe20003f0f008 */
[----:B--2---:R-:W-:Y:S01]  /*3950*/  FADD.FTZ R49, R49, R59 ;  /* 0x0000003b31317221 */ /* 0x004fe20000010000 */
[----:B---3--:R-:W-:Y:S01]  /*3960*/  FFMA.FTZ R48, R51, R59, R48 ;  /* 0x0000003b33307223 */ /* 0x008fe20000010030 */
[----:B----4-:R-:W-:Y:S01]  /*3970*/  FADD.FTZ R60, R60, R58 ;  /* 0x0000003a3c3c7221 */ /* 0x010fe20000010000 */
[----:B------:R-:W-:-:S03]  /*3980*/  FFMA.FTZ R61, R50, R58, R61 ;  /* 0x0000003a323d7223 */ /* 0x000fc6000001003d */
[----:B------:R-:W-:Y:S01]  /*3990*/  FADD.FTZ R60, R60, R28 ;  /* 0x0000001c3c3c7221 */ /* 0x000fe20000010000 */
[----:B------:R-:W-:Y:S01]  /*39a0*/  FFMA.FTZ R61, R26, R28, R61 ;  /* 0x0000001c1a3d7223 */ /* 0x000fe2000001003d */
[----:B------:R-:W-:Y:S01]  /*39b0*/  FADD.FTZ R49, R49, R27 ;  /* 0x0000001b31317221 */ /* 0x000fe20000010000 */
[----:B------:R-:W-:-:S03]  /*39c0*/  FFMA.FTZ R48, R29, R27, R48 ;  /* 0x0000001b1d307223 */ /* 0x000fc60000010030 */
[----:B------:R-:W-:Y:S01]  /*39d0*/  FADD.FTZ R49, R49, R24 ;  /* 0x0000001831317221 */ /* 0x000fe20000010000 */
[----:B------:R-:W-:Y:S01]  /*39e0*/  FFMA.FTZ R61, R23, R55, R61 ;  /* 0x00000037173d7223 */ /* 0x000fe2000001003d */
[----:B------:R-:W-:Y:S01]  /*39f0*/  FADD.FTZ R60, R60, R55 ;  /* 0x000000373c3c7221 */ /* 0x000fe20000010000 */
[----:B------:R-:W-:Y:S01]  /*3a00*/  FFMA.FTZ R48, R25, R24, R48 ;  /* 0x0000001819307223 */ /* 0x000fe20000010030 */
[----:B------:R-:W-:Y:S01]  /*3a10*/  FADD.FTZ R49, R49, R54 ;  /* 0x0000003631317221 */ /* 0x000fe20000010000 */
[----:B------:R-:W-:Y:S01]  /*3a20*/  FFMA.FTZ R61, R21, R53, R61 ;  /* 0x00000035153d7223 */ /* 0x000fe2000001003d */
[----:B------:R0:W5:Y:S01]  /*3a30*/  LDL.LU R29, [R1+0x100] ;  /* 0x00010000011d7983 */ /* 0x0001620000300800 */
[----:B------:R-:W-:Y:S01]  /*3a40*/  FFMA.FTZ R48, R22, R54, R48 ;  /* 0x0000003616307223 */ /* 0x000fe20000010030 */
[----:B------:R-:W-:Y:S01]  /*3a50*/  FADD.FTZ R60, R60, R53 ;  /* 0x000000353c3c7221 */ /* 0x000fe20000010000 */
[----:B------:R-:W-:Y:S01]  /*3a60*/  FADD.FTZ R49, R49, R52 ;  /* 0x0000003431317221 */ /* 0x000fe20000010000 */
[----:B------:R0:W5:Y:S01]  /*3a70*/  LDL.LU R27, [R1+0xfc] ;  /* 0x0000fc00011b7983 */ /* 0x0001620000300800 */
[----:B------:R-:W-:Y:S01]  /*3a80*/  FFMA.FTZ R48, R20, R52, R48 ;  /* 0x0000003414307223 */ /* 0x000fe20000010030 */
[----:B------:R-:W-:-:S02]  /*3a90*/  FFMA.FTZ R61, R19, R17, R61 ;  /* 0x00000011133d7223 */ /* 0x000fc4000001003d */
[----:B------:R0:W5:Y:S01]  /*3aa0*/  LDL.LU R26, [R1+0xf8] ;  /* 0x0000f800011a7983 */ /* 0x0001620000300800 */
[----:B------:R-:W-:Y:S01]  /*3ab0*/  FADD.FTZ R60, R60, R17 ;  /* 0x000000113c3c7221 */ /* 0x000fe20000010000 */
[----:B------:R-:W-:Y:S02]  /*3ac0*/  FFMA.FTZ R48, R18, R9, R48 ;  /* 0x0000000912307223 */ /* 0x000fe40000010030 */
[----:B------:R0:W5:Y:S01]  /*3ad0*/  LDL.LU R28, [R1+0xf4] ;  /* 0x0000f400011c7983 */ /* 0x0001620000300800 */
[----:B------:R-:W-:-:S03]  /*3ae0*/  FADD.FTZ R49, R49, R9 ;  /* 0x0000000931317221 */ /* 0x000fc60000010000 */
[----:B------:R0:W5:Y:S01]  /*3af0*/  LDL.LU R25, [R1+0xf0] ;  /* 0x0000f00001197983 */ /* 0x0001620000300800 */
[----:B------:R-:W-:-:S03]  /*3b00*/  FFMA.FTZ R51, R57, R10, R61 ;  /* 0x0000000a39337223 */ /* 0x000fc6000001003d */
[----:B------:R0:W5:Y:S01]  /*3b10*/  LDL.LU R24, [R1+0xec] ;  /* 0x0000ec0001187983 */ /* 0x0001620000300800 */
[----:B------:R-:W-:-:S03]  /*3b20*/  FADD.FTZ R50, R60, R10 ;  /* 0x0000000a3c327221 */ /* 0x000fc60000010000 */
[----:B------:R0:W5:Y:S01]  /*3b30*/  LDL.LU R23, [R1+0xe8] ;  /* 0x0000e80001177983 */ /* 0x0001620000300800 */
[----:B------:R-:W-:Y:S01]  /*3b40*/  FFMA.FTZ R58, R56, R11, R48 ;  /* 0x0000000b383a7223 */ /* 0x000fe20000010030 */
[----:B------:R-:W-:Y:S02]  /*3b50*/  FADD.FTZ R59, R49, R11 ;  /* 0x0000000b313b7221 */ /* 0x000fe40000010000 */
[----:B------:R0:W5:Y:S04]  /*3b60*/  LDL.LU R22, [R1+0xe4] ;  /* 0x0000e40001167983 */ /* 0x0001680000300800 */
[----:B------:R0:W5:Y:S04]  /*3b70*/  LDL.LU R21, [R1+0xe0] ;  /* 0x0000e00001157983 */ /* 0x0001680000300800 */
[----:B------:R0:W5:Y:S04]  /*3b80*/  LDL.LU R20, [R1+0xdc] ;  /* 0x0000dc0001147983 */ /* 0x0001680000300800 */
[----:B------:R0:W5:Y:S04]  /*3b90*/  LDL.LU R19, [R1+0xd8] ;  /* 0x0000d80001137983 */ /* 0x0001680000300800 */
[----:B------:R0:W5:Y:S04]  /*3ba0*/  LDL.LU R18, [R1+0xd4] ;  /* 0x0000d40001127983 */ /* 0x0001680000300800 */
[----:B------:R0:W-:Y:S04]  /*3bb0*/  STL [R1+0x78], R51 ;  /* 0x0000783301007387 */ /* 0x0001e80000100800 */
[----:B------:R0:W-:Y:S01]  /*3bc0*/  STL [R1+0x7c], R50 ;  /* 0x00007c3201007387 */ /* 0x0001e20000100800 */
[----:B------:R-:W1:Y:S03]  /*3bd0*/  S2R R61, SR_TID.X ;  /* 0x00000000003d7919 */ /* 0x000e660000002100 */
[----:B------:R0:W-:Y:S01]  /*3be0*/  STL.64 [R1+0x70], R58 ;  /* 0x0000703a01007387 */ /* 0x0001e20000100a00 */
[----:B------:R-:W-:Y:S05]  /*3bf0*/  @!P0 BRA `(.L_x_1604) ;  /* 0x0000000000e48947 */ /* 0x000fea0003800000 */
[----:B------:R-:W2:Y:S01]  /*3c00*/  S2UR UR10, SR_CgaCtaId ;  /* 0x00000000000a79c3 */ /* 0x000ea20000008800 */
[----:B------:R-:W-:Y:S01]  /*3c10*/  UMOV UR5, 0x400 ;  /* 0x0000040000057882 */ /* 0x000fe20000000000 */
[----:B-1----:R-:W-:Y:S01]  /*3c20*/  SHF.L.U32 R49, R61, 0x1, RZ ;  /* 0x000000013d317819 */ /* 0x002fe200000006ff */
[----:B------:R1:W-:Y:S03]  /*3c30*/  STL.64 [R1+0xd8], R2 ;  /* 0x0000d80201007387 */ /* 0x0003e60000100a00 */
[----:B------:R-:W-:Y:S01]  /*3c40*/  LOP3.LUT R49, R49, 0x18, RZ, 0xc0, !PT ;  /* 0x0000001831317812 */ /* 0x000fe200078ec0ff */
[----:B------:R-:W-:Y:S01]  /*3c50*/  STL [R1+0xd4], R0 ;  /* 0x0000d40001007387 */ /* 0x000fe20000100800 */
[----:B-1----:R-:W-:Y:S02]  /*3c60*/  MOV R3, R50 ;  /* 0x0000003200037202 */ /* 0x002fe40000000f00 */
[----:B------:R-:W-:-:S02]  /*3c70*/  MOV R2, R51 ;  /* 0x0000003300027202 */ /* 0x000fc40000000f00 */
[----:B0-----:R-:W3:Y:S01]  /*3c80*/  LDL R51, [R1+0xcc] ;  /* 0x0000cc0001337983 */ /* 0x001ee20000100800 */
[----:B--2---:R-:W-:-:S06]  /*3c90*/  ULEA UR5, UR10, UR5, 0x18 ;  /* 0x000000050a057291 */ /* 0x004fcc000f8ec03f */
[----:B------:R-:W-:-:S04]  /*3ca0*/  LEA R48, R61, UR5, 0x5 ;  /* 0x000000053d307c11 */ /* 0x000fc8000f8e28ff */
[----:B------:R-:W-:-:S05]  /*3cb0*/  IADD3 R50, R48, R49, RZ ;  /* 0x0000003130327210 */ /* 0x000fca0007ffe0ff */
[----:B------:R0:W-:Y:S02]  /*3cc0*/  STS.64 [R50], R2 ;  /* 0x0000000232007388 */ /* 0x0001e40000000a00 */
[C---:B0-----:R-:W-:Y:S02]  /*3cd0*/  LOP3.LUT R50, R49.reuse, 0x8, RZ, 0x3c, !PT ;  /* 0x0000000831327812 */ /* 0x041fe400078e3cff */
[----:B------:R2:W5:Y:S02]  /*3ce0*/  LDL.LU.64 R2, [R1+0xd8] ;  /* 0x0000d80001027983 */ /* 0x0005640000300a00 */
[----:B------:R-:W-:Y:S02]  /*3cf0*/  IADD3 R50, R48, R50, RZ ;  /* 0x0000003230327210 */ /* 0x000fe40007ffe0ff */
[----:B------:R-:W4:Y:S04]  /*3d00*/  LDL R60, [R1+0xc8] ;  /* 0x0000c800013c7983 */ /* 0x000f280000100800 */
[----:B------:R0:W-:Y:S01]  /*3d10*/  STS.64 [R50], R12 ;  /* 0x0000000c32007388 */ /* 0x0001e20000000a00 */
[----:B------:R-:W1:Y:S01]  /*3d20*/  S2R R0, SR_TID.X ;  /* 0x0000000000007919 */ /* 0x000e620000002100 */
[----:B0-----:R-:W-:-:S04]  /*3d30*/  LOP3.LUT R50, R49, 0x10, RZ, 0x3c, !PT ;  /* 0x0000001031327812 */ /* 0x001fc800078e3cff */
[----:B------:R-:W-:-:S05]  /*3d40*/  IADD3 R50, R48, R50, RZ ;  /* 0x0000003230327210 */ /* 0x000fca0007ffe0ff */
[----:B------:R0:W-:Y:S04]  /*3d50*/  STS.64 [R50], R58 ;  /* 0x0000003a32007388 */ /* 0x0001e80000000a00 */
[----:B0-----:R-:W2:Y:S04]  /*3d60*/  LDL R50, [R1+0xd0] ;  /* 0x0000d00001327983 */ /* 0x001ea80000100800 */
[----:B------:R-:W4:Y:S01]  /*3d70*/  LDL R59, [R1+0xc4] ;  /* 0x0000c400013b7983 */ /* 0x000f220000100800 */
[----:B-1----:R-:W-:-:S04]  /*3d80*/  SHF.R.S32.HI R58, RZ, 0x1f, R0 ;  /* 0x0000001fff3a7819 */ /* 0x002fc80000011400 */
[----:B------:R-:W-:Y:S02]  /*3d90*/  LEA.HI R58, R58, R0, RZ, 0x2 ;  /* 0x000000003a3a7211 */ /* 0x000fe400078f10ff */
[----:B------:R0:W5:Y:S01]  /*3da0*/  LDL.LU R0, [R1+0xd4] ;  /* 0x0000d40001007983 */ /* 0x0001620000300800 */
[----:B------:R-:W-:Y:S02]  /*3db0*/  LOP3.LUT R49, R49, 0x18, RZ, 0x3c, !PT ;  /* 0x0000001831317812 */ /* 0x000fe400078e3cff */
[----:B------:R-:W-:Y:S02]  /*3dc0*/  SHF.R.S32.HI R58, RZ, 0x2, R58 ;  /* 0x00000002ff3a7819 */ /* 0x000fe4000001143a */
[----:B------:R-:W-:Y:S02]  /*3dd0*/  IADD3 R49, R48, R49, RZ ;  /* 0x0000003130317210 */ /* 0x000fe40007ffe0ff */
[----:B------:R-:W-:Y:S01]  /*3de0*/  LEA R58, R58, UR5, 0x5 ;  /* 0x000000053a3a7c11 */ /* 0x000fe2000f8e28ff */
[----:B------:R-:W-:-:S02]  /*3df0*/  USHF.L.U32 UR5, UR8, 0x5, URZ ;  /* 0x0000000508057899 */ /* 0x000fc4000800063f */
[----:B------:R-:W-:Y:S02]  /*3e00*/  STS.64 [R49], R14 ;  /* 0x0000000e31007388 */ /* 0x000fe40000000a00 */
[----:B------:R-:W-:Y:S01]  /*3e10*/  ULOP3.LUT UR5, UR5, 0xffffffe0, UR16, 0xe2, !UPT ;  /* 0xffffffe005057892 */ /* 0x000fe2000f8ee210 */
[----:B------:R-:W-:Y:S01]  /*3e20*/  BAR.SYNC.DEFER_BLOCKING 0x0 ;  /* 0x0000000000007b1d */ /* 0x000fe20000010000 */
[-C--:B--2---:R-:W-:Y:S02]  /*3e30*/  LEA R48, R50, R58.reuse, 0x3 ;  /* 0x0000003a32307211 */ /* 0x084fe400078e18ff */
[----:B---3--:R-:W-:-:S04]  /*3e40*/  LEA R50, R51, R58, 0x3 ;  /* 0x0000003a33327211 */ /* 0x008fc800078e18ff */
[----:B------:R-:W1:Y:S04]  /*3e50*/  LDS.64 R48, [R48] ;  /* 0x0000000030307984 */ /* 0x000e680000000a00 */
[----:B------:R-:W2:Y:S01]  /*3e60*/  LDS.64 R50, [R50+0xa00] ;  /* 0x000a000032327984 */ /* 0x000ea20000000a00 */
[----:B-1----:R-:W-:Y:S01]  /*3e70*/  FADD.FTZ R48, RZ, R48 ;  /* 0x00000030ff307221 */ /* 0x002fe20000010000 */
[----:B------:R-:W-:-:S03]  /*3e80*/  FADD.FTZ R49, RZ, R49 ;  /* 0x00000031ff317221 */ /* 0x000fc60000010000 */
[----:B--2---:R-:W-:Y:S01]  /*3e90*/  FADD.FTZ R50, R48, R50 ;  /* 0x0000003230327221 */ /* 0x004fe20000010000 */
[----:B----4-:R-:W-:Y:S01]  /*3ea0*/  LEA R48, R60, R58, 0x3 ;  /* 0x0000003a3c307211 */ /* 0x010fe200078e18ff */
[----:B------:R-:W-:-:S05]  /*3eb0*/  FADD.FTZ R51, R49, R51 ;  /* 0x0000003331337221 */ /* 0x000fca0000010000 */
[----:B------:R-:W1:Y:S02]  /*3ec0*/  LDS.64 R48, [R48+0x1400] ;  /* 0x0014000030307984 */ /* 0x000e640000000a00 */
[----:B-1----:R-:W-:Y:S01]  /*3ed0*/  FADD.FTZ R50, R50, R48 ;  /* 0x0000003032327221 */ /* 0x002fe20000010000 */
[----:B------:R-:W-:Y:S01]  /*3ee0*/  LEA R48, R59, R58, 0x3 ;  /* 0x0000003a3b307211 */ /* 0x000fe200078e18ff */
[----:B------:R-:W-:Y:S01]  /*3ef0*/  FADD.FTZ R51, R51, R49 ;  /* 0x0000003133337221 */ /* 0x000fe20000010000 */
[----:B------:R-:W1:Y:S04]  /*3f00*/  LDC.64 R58, c[0x0][0x260] ;  /* 0x00009800ff3a7b82 */ /* 0x000e680000000a00 */
        /* <DEDUP_REMOVED lines=8> */
.L_x_1604:
[----:B------:R-:W-:Y:S01]  /*3f90*/  BSSY B0, `(.L_x_1605) ;  /* 0x000002e000007945 */ /* 0x000fe20003800000 */
[----:B0-----:R-:W-:-:S03]  /*3fa0*/  CS2R R48, SRZ ;  /* 0x0000000000307805 */ /* 0x001fc6000001ff00 */
[----:B------:R-:W-:Y:S05]  /*3fb0*/  @P1 BRA `(.L_x_1606) ;  /* 0x0000000000ac1947 */ /* 0x000fea0003800000 */
[----:B-1----:R-:W-:Y:S01]  /*3fc0*/  SHF.R.U32.HI R58, RZ, 0x2, R61 ;  /* 0x00000002ff3a7819 */ /* 0x002fe2000001163d */
        /* <DEDUP_REMOVED lines=8> */
[----:B------:R-:W-:-:S04]  /*4050*/  SHF.R.U32.HI R48, RZ, 0x2, R58 ;  /* 0x00000002ff307819 */ /* 0x000fc8000001163a */
[----:B------:R-:W-:Y:S01]  /*4060*/  IADD3 R50, R59, R50, RZ ;  /* 0x000000323b327210 */ /* 0x000fe20007ffe0ff */
[----:B------:R-:W-:-:S05]  /*4070*/  IMAD R48, R48, R49, UR6 ;  /* 0x0000000630307e24 */ /* 0x000fca000f8e0231 */
[----:B------:R-:W-:Y:S01]  /*4080*/  IADD3 R48, R48, R59, RZ ;  /* 0x0000003b30307210 */ /* 0x000fe20007ffe0ff */
[----:B------:R-:W-:Y:S05]  /*4090*/  LDS.64 R50, [R50] ;  /* 0x0000000032327984 */ /* 0x000fea0000000a00 */
[----:B------:R-:W0:Y:S02]  /*40a0*/  LDS.64 R48, [R48] ;  /* 0x0000000030307984 */ /* 0x000e240000000a00 */
[----:B0-----:R-:W-:Y:S01]  /*40b0*/  FADD.FTZ R48, RZ, R48 ;  /* 0x00000030ff307221 */ /* 0x001fe20000010000 */
[----:B------:R-:W-:-:S03]  /*40c0*/  FADD.FTZ R49, RZ, R49 ;  /* 0x00000031ff317221 */ /* 0x000fc60000010000 */
[----:B------:R-:W-:Y:S01]  /*40d0*/  FADD.FTZ R50, R48, R50 ;  /* 0x0000003230327221 */ /* 0x000fe20000010000 */
[----:B------:R-:W-:Y:S01]  /*40e0*/  IADD3 R48, R58, 0x8, RZ ;  /* 0x000000083a307810 */ /* 0x000fe20007ffe0ff */
[----:B------:R-:W-:Y:S01]  /*40f0*/  FADD.FTZ R51, R49, R51 ;  /* 0x0000003331337221 */ /* 0x000fe20000010000 */
[----:B------:R-:W-:Y:S02]  /*4100*/  MOV R49, 0x28 ;  /* 0x0000002800317802 */ /* 0x000fe40000000f00 */
[----:B------:R-:W-:-:S05]  /*4110*/  SHF.R.U32.HI R48, RZ, 0x2, R48 ;  /* 0x00000002ff307819 */ /* 0x000fca0000011630 */
[----:B------:R-:W-:-:S05]  /*4120*/  IMAD R48, R48, R49, UR6 ;  /* 0x0000000630307e24 */ /* 0x000fca000f8e0231 */
[----:B------:R-:W-:-:S06]  /*4130*/  IADD3 R48, R59, R48, RZ ;  /* 0x000000303b307210 */ /* 0x000fcc0007ffe0ff */
[----:B------:R-:W0:Y:S02]  /*4140*/  LDS.64 R48, [R48] ;  /* 0x0000000030307984 */ /* 0x000e240000000a00 */
[----:B0-----:R-:W-:Y:S01]  /*4150*/  FADD.FTZ R51, R51, R49 ;  /* 0x0000003133337221 */ /* 0x001fe20000010000 */
[----:B------:R-:W-:Y:S01]  /*4160*/  FADD.FTZ R50, R50, R48 ;  /* 0x0000003032327221 */ /* 0x000fe20000010000 */
[----:B------:R-:W-:Y:S01]  /*4170*/  HFMA2.MMA R49, -RZ, RZ, 0, 2.384185791015625e-06 ;  /* 0x00000028ff317435 */ /* 0x000fe200000001ff */
[C---:B------:R-:W-:Y:S02]  /*4180*/  IADD3 R48, R58.reuse, 0xc, RZ ;  /* 0x0000000c3a307810 */ /* 0x040fe40007ffe0ff */
[----:B------:R-:W-:Y:S02]  /*4190*/  IADD3 R58, R58, 0x10, RZ ;  /* 0x000000103a3a7810 */ /* 0x000fe40007ffe0ff */
[----:B------:R-:W-:Y:S02]  /*41a0*/  SHF.R.U32.HI R48, RZ, 0x2, R48 ;  /* 0x00000002ff307819 */ /* 0x000fe40000011630 */
[----:B------:R-:W-:-:S03]  /*41b0*/  SHF.R.U32.HI R58, RZ, 0x2, R58 ;  /* 0x00000002ff3a7819 */ /* 0x000fc6000001163a */
[----:B------:R-:W-:-:S05]  /*41c0*/  IMAD R48, R48, R49, UR6 ;  /* 0x0000000630307e24 */ /* 0x000fca000f8e0231 */
[----:B------:R-:W-:-:S06]  /*41d0*/  IADD3 R48, R59, R48, RZ ;  /* 0x000000303b307210 */ /* 0x000fcc0007ffe0ff */
[----:B------:R-:W0:Y:S02]  /*41e0*/  LDS.64 R48, [R48] ;  /* 0x0000000030307984 */ /* 0x000e240000000a00 */
[----:B0-----:R-:W-:Y:S01]  /*41f0*/  FADD.FTZ R50, R50, R48 ;  /* 0x0000003032327221 */ /* 0x001fe20000010000 */
[----:B------:R-:W-:Y:S01]  /*4200*/  MOV R48, 0x28 ;  /* 0x0000002800307802 */ /* 0x000fe20000000f00 */
[----:B------:R-:W-:-:S04]  /*4210*/  FADD.FTZ R51, R51, R49 ;  /* 0x0000003133337221 */ /* 0x000fc80000010000 */
[----:B------:R-:W-:-:S05]  /*4220*/  IMAD R58, R58, R48, UR6 ;  /* 0x000000063a3a7e24 */ /* 0x000fca000f8e0230 */
[----:B------:R-:W-:-:S06]  /*4230*/  IADD3 R48, R59, R58, RZ ;  /* 0x0000003a3b307210 */ /* 0x000fcc0007ffe0ff */
[----:B------:R-:W0:Y:S02]  /*4240*/  LDS.64 R48, [R48] ;  /* 0x0000000030307984 */ /* 0x000e240000000a00 */
[----:B0-----:R-:W-:Y:S01]  /*4250*/  FADD.FTZ R48, R50, R48 ;  /* 0x0000003032307221 */ /* 0x001fe20000010000 */
[----:B------:R-:W-:-:S07]  /*4260*/  FADD.FTZ R49, R51, R49 ;  /* 0x0000003133317221 */ /* 0x000fce0000010000 */
.L_x_1606:
[----:B------:R-:W-:Y:S05]  /*4270*/  BSYNC B0 ;  /* 0x0000000000007941 */ /* 0x000fea0003800000 */
.L_x_1605:
[----:B------:R-:W0:Y:S01]  /*4280*/  SHFL.BFLY PT, R58, R48, 0x2, 0x1f ;  /* 0x0c401f00303a7f89 */ /* 0x000e2200000e0000 */
[----:B-1----:R-:W-:Y:S01]  /*4290*/  LOP3.LUT P1, RZ, R61, 0xffffffc3, RZ, 0xc0, !PT ;  /* 0xffffffc33dff7812 */ /* 0x002fe2000782c0ff */
[----:B------:R-:W-:Y:S01]  /*42a0*/  BSSY B0, `(.L_x_1607) ;  /* 0x0000017000007945 */ /* 0x000fe20003800000 */
[----:B-----5:R-:W-:Y:S01]  /*42b0*/  PRMT R51, R19, 0x7632, R51 ;  /* 0x0000763213337816 */ /* 0x020fe20000000033 */
        /* <DEDUP_REMOVED lines=17> */
[----:B------:R-:W-:-:S04]  /*43d0*/  LEA R48, R49, R48, 0x9 ;  /* 0x0000003031307211 */ /* 0x000fc800078e48ff */
[----:B------:R-:W-:-:S05]  /*43e0*/  SHF.L.U32 R48, R48, 0x1, RZ ;  /* 0x0000000130307819 */ /* 0x000fca00000006ff */
[----:B0-----:R-:W-:-:S05]  /*43f0*/  IMAD.WIDE.U32 R48, R48, 0x4, R58 ;  /* 0x0000000430307825 */ /* 0x001fca00078e003a */
[----:B------:R0:W-:Y:S02]  /*4400*/  STG.E.64 desc[UR12][R48.64], R18 ;  /* 0x0000001230007986 */ /* 0x0001e4000c101b0c */
.L_x_1608:
[----:B------:R-:W-:Y:S05]  /*4410*/  BSYNC B0 ;  /* 0x0000000000007941 */ /* 0x000fea0003800000 */
.L_x_1607:
[----:B0-----:R-:W2:Y:S04]  /*4420*/  LDL.LU R49, [R1+0x10] ;  /* 0x0000100001317983 */ /* 0x001ea80000300800 */
[----:B------:R-:W3:Y:S01]  /*4430*/  LDL.LU R19, [R1+0x14] ;  /* 0x0000140001137983 */ /* 0x000ee20000300800 */
[----:B------:R-:W-:Y:S01]  /*4440*/  UISETP.GE.U32.AND UP0, UPT, UR7, UR14, UPT ;  /* 0x0000000e0700728c */ /* 0x000fe2000bf06070 */
[----:B------:R-:W-:Y:S02]  /*4450*/  PRMT R18, R47, 0x7632, R18 ;  /* 0x000076322f127816 */ /* 0x000fe40000000012 */
[----:B------:R-:W-:Y:S01]  /*4460*/  PRMT R23, R20, 0x7632, R23 ;  /* 0x0000763214177816 */ /* 0x000fe20000000017 */
[----:B------:R-:W-:Y:S01]  /*4470*/  UISETP.GE.AND.EX UP0, UPT, UR9, UR15, UPT, UP0 ;  /* 0x0000000f0900728c */ /* 0x000fe2000bf06300 */
[----:B------:R-:W-:Y:S01]  /*4480*/  PRMT R42, R21, 0x7632, R42 ;  /* 0x00007632152a7816 */ /* 0x000fe2000000002a */
[----:B------:R0:W-:Y:S01]  /*4490*/  STL.S16 [R1], R18 ;  /* 0x0000001201007387 */ /* 0x0001e20000100600 */
[----:B------:R-:W-:-:S02]  /*44a0*/  PRMT R39, R23, 0x7632, R39 ;  /* 0x0000763217277816 */ /* 0x000fc40000000027 */
[----:B------:R-:W-:Y:S02]  /*44b0*/  PRMT R24, R24, 0x7632, R24 ;  /* 0x0000763218187816 */ /* 0x000fe40000000018 */
[----:B------:R-:W-:Y:S02]  /*44c0*/  PLOP3.LUT P1, PT, PT, PT, UP0, 0x80, 0x0 ;  /* 0x000000000000781c */ /* 0x000fe40003f2f008 */
        /* <DEDUP_REMOVED lines=19> */
[----:B--2---:R-:W-:Y:S02]  /*4600*/  PRMT R43, R49, 0x7632, R43 ;  /* 0x00007632312b7816 */ /* 0x004fe4000000002b */
[----:B---3--:R-:W-:Y:S02]  /*4610*/  PRMT R22, R19, 0x7632, R22 ;  /* 0x0000763213167816 */ /* 0x008fe40000000016 */
[----:B------:R-:W-:-:S02]  /*4620*/  PRMT R59, R43, 0x7632, R59 ;  /* 0x000076322b3b7816 */ /* 0x000fc4000000003b */
[----:B------:R-:W-:-:S04]  /*4630*/  PRMT R41, R22, 0x7632, R41 ;  /* 0x0000763216297816 */ /* 0x000fc80000000029 */
[----:B------:R-:W-:-:S04]  /*4640*/  PRMT R46, R41, 0x7632, R46 ;  /* 0x00007632292e7816 */ /* 0x000fc8000000002e */
        /* <DEDUP_REMOVED lines=16> */
.L_x_1611:
[----:B------:R-:W2:Y:S04]  /*4750*/  LD.E.STRONG.GPU R21, desc[UR12][R18.64] ;  /* 0x0000000c12157980 */ /* 0x000ea8000c10f900 */
[----:B--2---:R-:W-:Y:S01]  /*4760*/  CCTL.IVALL ;  /* 0x00000000ff00798f */ /* 0x004fe20002000000 */
[----:B------:R-:W-:Y:S05]  /*4770*/  YIELD ;  /* 0x0000000000007946 */ /* 0x000fea0003800000 */
[----:B-----5:R-:W-:-:S04]  /*4780*/  LOP3.LUT R21, R21, R20, RZ, 0x3c, !PT ;  /* 0x0000001415157212 */ /* 0x020fc800078e3cff */
[----:B------:R-:W-:-:S13]  /*4790*/  ISETP.GT.AND P1, PT, R21, -0x1, PT ;  /* 0xffffffff1500780c */ /* 0x000fda0003f24270 */
[----:B------:R-:W-:Y:S05]  /*47a0*/  @P1 BRA `(.L_x_1611) ;  /* 0xfffffffc00e81947 */ /* 0x000fea000383ffff */
.L_x_1610:
[----:B------:R-:W-:Y:S05]  /*47b0*/  WARPSYNC.ALL ;  /* 0x0000000000007948 */ /* 0x000fea0003800000 */
[----:B------:R-:W-:Y:S06]  /*47c0*/  BAR.SYNC.DEFER_BLOCKING 0x0 ;  /* 0x0000000000007b1d */ /* 0x000fec0000010000 */
[----:B------:R-:W-:Y:S05]  /*47d0*/  BRA `(.L_x_1612) ;  /* 0x0000000000647947 */ /* 0x000fea0003800000 */
.L_x_1609:
        /* <DEDUP_REMOVED lines=17> */
.L_x_1614:
[----:B------:R-:W2:Y:S04]  /*48f0*/  LD.E.STRONG.GPU R21, desc[UR12][R18.64] ;  /* 0x0000000c12157980 */ /* 0x000ea8000c10f900 */
[----:B--2---:R-:W-:Y:S01]  /*4900*/  CCTL.IVALL ;  /* 0x00000000ff00798f */ /* 0x004fe20002000000 */
[----:B------:R-:W-:Y:S05]  /*4910*/  YIELD ;  /* 0x0000000000007946 */ /* 0x000fea0003800000 */
[----:B-----5:R-:W-:-:S04]  /*4920*/  LOP3.LUT R21, R21, R20, RZ, 0x3c, !PT ;  /* 0x0000001415157212 */ /* 0x020fc800078e3cff */
[----:B------:R-:W-:-:S13]  /*4930*/  ISETP.GT.AND P1, PT, R21, -0x1, PT ;  /* 0xffffffff1500780c */ /* 0x000fda0003f24270 */
[----:B------:R-:W-:Y:S05]  /*4940*/  @P1 BRA `(.L_x_1614) ;  /* 0xfffffffc00e81947 */ /* 0x000fea000383ffff */
.L_x_1613:
[----:B------:R-:W-:Y:S05]  /*4950*/  WARPSYNC.ALL ;  /* 0x0000000000007948 */ /* 0x000fea0003800000 */
[----:B------:R-:W-:Y:S06]  /*4960*/  BAR.SYNC.DEFER_BLOCKING 0x0 ;  /* 0x0000000000007b1d */ /* 0x000fec0000010000 */
.L_x_1612:
[----:B------:R-:W1:Y:S01]  /*4970*/  S2R R47, SR_TID.X ;  /* 0x00000000002f7919 */ /* 0x000e620000002100 */
[----:B0-----:R-:W-:Y:S01]  /*4980*/  MOV R19, UR4 ;  /* 0x0000000400137c02 */ /* 0x001fe20008000f00 */
[----:B------:R-:W-:Y:S04]  /*4990*/  STL [R1+0xe8], R56 ;  /* 0x0000e83801007387 */ /* 0x000fe80000100800 */
[----:B------:R-:W-:Y:S04]  /*49a0*/  STL [R1+0xe4], R15 ;  /* 0x0000e40f01007387 */ /* 0x000fe80000100800 */
[----:B------:R-:W-:Y:S04]  /*49b0*/  STL [R1+0xe0], R14 ;  /* 0x0000e00e01007387 */ /* 0x000fe80000100800 */
[----:B------:R0:W-:Y:S04]  /*49c0*/  STL [R1+0xdc], R13 ;  /* 0x0000dc0d01007387 */ /* 0x0001e80000100800 */
[----:B------:R2:W-:Y:S04]  /*49d0*/  STL [R1+0xd8], R12 ;  /* 0x0000d80c01007387 */ /* 0x0005e80000100800 */
[----:B------:R3:W-:Y:S04]  /*49e0*/  STL [R1+0xd4], R3 ;  /* 0x0000d40301007387 */ /* 0x0007e80000100800 */
[----:B0-----:R-:W4:Y:S01]  /*49f0*/  LDL R13, [R1+0xc0] ;  /* 0x0000c000010d7983 */ /* 0x001f220000100800 */
[----:B-1----:R-:W-:-:S03]  /*4a00*/  ISETP.GT.U32.AND P1, PT, R47, 0xff, PT ;  /* 0x000000ff2f00780c */ /* 0x002fc60003f24070 */
[----:B--2---:R-:W2:Y:S04]  /*4a10*/  LDL.LU R12, [R1+0x20] ;  /* 0x00002000010c7983 */ /* 0x004ea80000300800 */
[----:B---3--:R-:W3:Y:S06]  /*4a20*/  LDL.LU R3, [R1+0x3c] ;  /* 0x00003c0001037983 */ /* 0x008eec0000300800 */
[----:B------:R-:W0:Y:S08]  /*4a30*/  @!P1 LDC R18, c[0x0][0x10] ;  /* 0x00000400ff129b82 */ /* 0x000e300000000800 */
[----:B------:R-:W1:Y:S01]  /*4a40*/  @!P1 LDC.64 R14, c[0x0][0x260] ;  /* 0x00009800ff0e9b82 */ /* 0x000e620000000a00 */
[----:B0-----:R-:W-:Y:S01]  /*4a50*/  @!P1 IMAD R18, R18, R19, UR8 ;  /* 0x0000000812129e24 */ /* 0x001fe2000f8e0213 */
[----:B------:R-:W-:-:S04]  /*4a60*/  @!P1 SHF.L.U32 R19, R47, 0x1, RZ ;  /* 0x000000012f139819 */ /* 0x000fc800000006ff */
[----:B------:R-:W-:-:S04]  /*4a70*/  @!P1 LOP3.LUT R19, R19, 0x7fffffe0, RZ, 0xc0, !PT ;  /* 0x7fffffe013139812 */ /* 0x000fc800078ec0ff */
[----:B------:R-:W-:Y:S02]  /*4a80*/  @!P1 LEA R18, R18, R19, 0x9 ;  /* 0x0000001312129211 */ /* 0x000fe400078e48ff */
[----:B------:R-:W-:-:S04]  /*4a90*/  @!P1 LOP3.LUT R19, R47, 0xf, RZ, 0xc0, !PT ;  /* 0x0000000f2f139812 */ /* 0x000fc800078ec0ff */
[----:B------:R-:W-:-:S04]  /*4aa0*/  @!P1 IADD3 R18, R18, R19, RZ ;  /* 0x0000001312129210 */ /* 0x000fc80007ffe0ff */
[----:B------:R-:W-:-:S04]  /*4ab0*/  @!P1 SHF.L.U32 R20, R18, 0x1, RZ ;  /* 0x0000000112149819 */ /* 0x000fc800000006ff */
[C---:B------:R-:W-:Y:S01]  /*4ac0*/  @!P1 IADD3 R18, R20.reuse, 0x20, RZ ;  /* 0x0000002014129810 */ /* 0x040fe20007ffe0ff */
[----:B-1----:R-:W-:-:S04]  /*4ad0*/  @!P1 IMAD.WIDE.U32 R20, R20, 0x4, R14 ;  /* 0x0000000414149825 */ /* 0x002fc800078e000e */
[----:B------:R-:W-:Y:S02]  /*4ae0*/  @!P1 IMAD.WIDE.U32 R18, R18, 0x4, R14 ;  /* 0x0000000412129825 */ /* 0x000fe400078e000e */
[----:B------:R-:W4:Y:S04]  /*4af0*/  @!P1 LDG.E.64 R20, desc[UR12][R20.64] ;  /* 0x0000000c14149981 */ /* 0x000f28000c1e1b00 */
[----:B------:R-:W2:Y:S01]  /*4b00*/  @!P1 LDG.E.64 R18, desc[UR12][R18.64] ;  /* 0x0000000c12129981 */ /* 0x000ea2000c1e1b00 */
[----:B------:R-:W-:Y:S01]  /*4b10*/  HFMA2.MMA R44, -RZ, RZ, 0, 0 ;  /* 0x00000000ff2c7435 */ /* 0x000fe200000001ff */
[----:B------:R-:W0:Y:S01]  /*4b20*/  S2UR UR10, SR_CgaCtaId ;  /* 0x00000000000a79c3 */ /* 0x000e220000008800 */
[----:B------:R-:W-:Y:S01]  /*4b30*/  UMOV UR5, 0x400 ;  /* 0x0000040000057882 */ /* 0x000fe20000000000 */
[----:B------:R-:W-:Y:S01]  /*4b40*/  SHF.L.U32 R50, R50, 0x10, RZ ;  /* 0x0000001032327819 */ /* 0x000fe200000006ff */
[----:B------:R-:W-:-:S04]  /*4b50*/  UIADD3 UR5, UR5, 0x3480, URZ ;  /* 0x0000348005057890 */ /* 0x000fc8000fffe03f */
[----:B0-----:R-:W-:Y:S01]  /*4b60*/  ULEA UR5, UR10, UR5, 0x18 ;  /* 0x000000050a057291 */ /* 0x001fe2000f8ec03f */
[----:B------:R-:W-:Y:S02]  /*4b70*/  SHF.L.U32 R51, R51, 0x10, RZ ;  /* 0x0000001033337819 */ /* 0x000fe400000006ff */
[----:B------:R-:W-:Y:S01]  /*4b80*/  SHF.L.U32 R43, R43, 0x10, RZ ;  /* 0x000000102b2b7819 */ /* 0x000fe200000006ff */
[----:B------:R-:W-:Y:S02]  /*4b90*/  ULDC.64 UR10, c[0x0][0x210] ;  /* 0x00008400000a7ab9 */ /* 0x000fe40000000a00 */
[----:B------:R-:W-:Y:S01]  /*4ba0*/  FADD.FTZ R51, -R16, R51 ;  /* 0x0000003310337221 */ /* 0x000fe20000010100 */
[----:B------:R-:W-:-:S05]  /*4bb0*/  SHF.L.U32 R23, R23, 0x10, RZ ;  /* 0x0000001017177819 */ /* 0x000fca00000006ff */
[----:B------:R-:W-:-:S04]  /*4bc0*/  FADD.FTZ R23, -R16, R23 ;  /* 0x0000001710177221 */ /* 0x000fc80000010100 */
[----:B------:R-:W-:Y:S01]  /*4bd0*/  FMUL.FTZ R23, R8, R23 ;  /* 0x0000001708177220 */ /* 0x000fe20000410000 */
[----:B----4-:R-:W-:Y:S01]  /*4be0*/  @!P1 FADD.FTZ R20, RZ, R20 ;  /* 0x00000014ff149221 */ /* 0x010fe20000010000 */
[----:B------:R-:W-:-:S03]  /*4bf0*/  @!P1 FADD.FTZ R21, RZ, R21 ;  /* 0x00000015ff159221 */ /* 0x000fc60000010000 */
[----:B--2---:R-:W-:Y:S01]  /*4c00*/  @!P1 FADD.FTZ R44, R18, R20 ;  /* 0x00000014122c9221 */ /* 0x004fe20000010000 */
[----:B------:R-:W-:Y:S01]  /*4c10*/  MOV R18, RZ ;  /* 0x000000ff00127202 */ /* 0x000fe20000000f00 */
[----:B------:R-:W-:-:S03]  /*4c20*/  @!P1 FADD.FTZ R18, R19, R21 ;  /* 0x0000001513129221 */ /* 0x000fc60000010000 */
        /* <DEDUP_REMOVED lines=10> */
[----:B------:R-:W-:Y:S01]  /*4cd0*/  LOP3.LUT P1, RZ, R47, 0xffffff0f, RZ, 0xc0, !PT ;  /* 0xffffff0f2fff7812 */ /* 0x000fe2000782c0ff */
[----:B0-----:R-:W-:Y:S01]  /*4ce0*/  FADD.FTZ R44, R44, R20 ;  /* 0x000000142c2c7221 */ /* 0x001fe20000010000 */
[----:B-1----:R-:W-:-:S04]  /*4cf0*/  FADD.FTZ R19, R18, R19 ;  /* 0x0000001312137221 */ /* 0x002fc80000010000 */
[----:B------:R-:W0:Y:S04]  /*4d00*/  SHFL.BFLY PT, R20, R44, 0x1, 0x1f ;  /* 0x0c201f002c147f89 */ /* 0x000e2800000e0000 */
[----:B------:R-:W1:Y:S01]  /*4d10*/  SHFL.BFLY PT, R18, R19, 0x1, 0x1f ;  /* 0x0c201f0013127f89 */ /* 0x000e6200000e0000 */
[----:B------:R-:W-:-:S04]  /*4d20*/  FADD.FTZ R21, -R16, R50 ;  /* 0x0000003210157221 */ /* 0x000fc80000010100 */
[----:B------:R-:W-:Y:S01]  /*4d30*/  FMUL.FTZ R21, R8, R21 ;  /* 0x0000001508157220 */ /* 0x000fe20000410000 */
[----:B0-----:R-:W-:Y:S01]  /*4d40*/  FADD.FTZ R44, R44, R20 ;  /* 0x000000142c2c7221 */ /* 0x001fe20000010000 */
[----:B------:R-:W-:Y:S01]  /*4d50*/  @!P1 SHF.R.U32.HI R20, RZ, 0x1, R47 ;  /* 0x00000001ff149819 */ /* 0x000fe2000001162f */
[----:B-1----:R-:W-:-:S03]  /*4d60*/  FADD.FTZ R19, R19, R18 ;  /* 0x0000001213137221 */ /* 0x002fc60000010000 */
[----:B------:R-:W-:Y:S01]  /*4d70*/  @!P1 LOP3.LUT R20, R20, 0x7ffffff8, RZ, 0xc0, !PT ;  /* 0x7ffffff814149812 */ /* 0x000fe200078ec0ff */
[----:B------:R-:W-:Y:S01]  /*4d80*/  @!P1 FMUL.FTZ R18, R44, 4.8828125727595761418e-05 ;  /* 0x384ccccd2c129820 */ /* 0x000fe20000410000 */
[----:B------:R-:W-:-:S05]  /*4d90*/  @!P1 FMUL.FTZ R19, R19, 4.8828125727595761418e-05 ;  /* 0x384ccccd13139820 */ /* 0x000fca0000410000 */
[----:B------:R0:W-:Y:S02]  /*4da0*/  @!P1 STS.64 [R20+UR5], R18 ;  /* 0x0000001214009988 */ /* 0x0001e40008000a05 */
[----:B0-----:R-:W-:-:S04]  /*4db0*/  FFMA.FTZ R18, R4, R21, R6 ;  /* 0x0000001504127223 */ /* 0x001fc80000010006 */
[----:B------:R-:W-:-:S06]  /*4dc0*/  FMUL.FTZ R19, R18, -1.4426950216293334961 ;  /* 0xbfb8aa3b12137820 */ /* 0x000fcc0000410000 */
[----:B------:R-:W0:Y:S02]  /*4dd0*/  MUFU.EX2 R19, R19 ;  /* 0x0000001300137308 */ /* 0x000e240000000800 */
[----:B0-----:R-:W-:-:S06]  /*4de0*/  FADD.FTZ R19, R19, 1 ;  /* 0x3f80000013137421 */ /* 0x001fcc0000010000 */
[----:B------:R-:W0:Y:S02]  /*4df0*/  MUFU.RCP R19, R19 ;  /* 0x0000001300137308 */ /* 0x000e240000001000 */
[----:B0-----:R-:W-:-:S04]  /*4e00*/  FADD.FTZ R20, -R19, 1 ;  /* 0x3f80000013147421 */ /* 0x001fc80000010100 */
[----:B------:R-:W-:-:S04]  /*4e10*/  FFMA.FTZ R20, R18, R20, 1 ;  /* 0x3f80000012147423 */ /* 0x000fc80000010014 */
[----:B------:R-:W-:Y:S01]  /*4e20*/  FMUL.FTZ R20, R19, R20 ;  /* 0x0000001413147220 */ /* 0x000fe20000410000 */
[----:B------:R-:W-:Y:S01]  /*4e30*/  LEA R18, R13, UR5, 0x3 ;  /* 0x000000050d127c11 */ /* 0x000fe2000f8e18ff */
[----:B------:R-:W-:Y:S02]  /*4e40*/  BAR.SYNC.DEFER_BLOCKING 0x0 ;  /* 0x0000000000007b1d */ /* 0x000fe40000010000 */
[----:B------:R-:W-:Y:S01]  /*4e50*/  FMUL.FTZ R43, R43, R20 ;  /* 0x000000142b2b7220 */ /* 0x000fe20000410000 */
[----:B------:R-:W-:-:S04]  /*4e60*/  FMUL.FTZ R20, R8, R51 ;  /* 0x0000003308147220 */ /* 0x000fc80000410000 */
[----:B------:R-:W-:Y:S01]  /*4e70*/  FFMA.FTZ R44, R5, R20, R7 ;  /* 0x00000014052c7223 */ /* 0x000fe20000010007 */
[----:B------:R-:W-:Y:S01]  /*4e80*/  SHF.L.U32 R42, R42, 0x10, RZ ;  /* 0x000000102a2a7819 */ /* 0x000fe200000006ff */
[----:B------:R-:W2:Y:S02]  /*4e90*/  LDL.LU R13, [R1] ;  /* 0x00000000010d7983 */ /* 0x000ea40000300800 */
[----:B------:R-:W-:Y:S02]  /*4ea0*/  FMUL.FTZ R47, R44, -1.4426950216293334961 ;  /* 0xbfb8aa3b2c2f7820 */ /* 0x000fe40000410000 */
[----:B------:R-:W0:Y:S04]  /*4eb0*/  LDS.64 R18, [R18] ;  /* 0x0000000012127984 */ /* 0x000e280000000a00 */
[----:B------:R-:W1:Y:S01]  /*4ec0*/  MUFU.EX2 R47, R47 ;  /* 0x0000002f002f7308 */ /* 0x000e620000000800 */
[----:B------:R-:W-:Y:S01]  /*4ed0*/  SHF.L.U32 R22, R22, 0x10, RZ ;  /* 0x0000001016167819 */ /* 0x000fe200000006ff */
[----:B------:R-:W-:Y:S01]  /*4ee0*/  FADD.FTZ R42, -R16, R42 ;  /* 0x0000002a102a7221 */ /* 0x000fe20000010100 */
[----:B------:R-:W-:Y:S01]  /*4ef0*/  SHF.L.U32 R41, R41, 0x10, RZ ;  /* 0x0000001029297819 */ /* 0x000fe200000006ff */
[----:B------:R-:W4:Y:S01]  /*4f00*/  LDL.LU R15, [R1+0x24] ;  /* 0x00002400010f7983 */ /* 0x000f220000300800 */
[----:B-1----:R-:W-:Y:S01]  /*4f10*/  FADD.FTZ R47, R47, 1 ;  /* 0x3f8000002f2f7421 */ /* 0x002fe20000010000 */
[----:B------:R-:W-:Y:S01]  /*4f20*/  FMUL.FTZ R42, R8, R42 ;  /* 0x0000002a082a7220 */ /* 0x000fe20000410000 */
[----:B------:R-:W-:Y:S01]  /*4f30*/  SHF.L.U32 R24, R24, 0x10, RZ ;  /* 0x0000001018187819 */ /* 0x000fe200000006ff */
[----:B------:R-:W-:Y:S01]  /*4f40*/  FADD.FTZ R41, -R16, R41 ;  /* 0x0000002910297221 */ /* 0x000fe20000010100 */
[----:B------:R0:W1:Y:S01]  /*4f50*/  MUFU.RCP R49, R47 ;  /* 0x0000002f00317308 */ /* 0x0000620000001000 */
[----:B------:R-:W-:Y:S01]  /*4f60*/  SHF.L.U32 R39, R39, 0x10, RZ ;  /* 0x0000001027277819 */ /* 0x000fe200000006ff */
[----:B------:R-:W4:Y:S01]  /*4f70*/  LDL.LU R14, [R1+0x1c] ;  /* 0x00001c00010e7983 */ /* 0x000f220000300800 */
[----:B0-----:R-:W-:Y:S01]  /*4f80*/  FFMA.FTZ R47, R0, R12, -R18 ;  /* 0x0000000c002f7223 */ /* 0x001fe20000010812 */
[----:B------:R-:W-:Y:S01]  /*4f90*/  FMUL.FTZ R41, R8, R41 ;  /* 0x0000002908297220 */ /* 0x000fe20000410000 */
[----:B------:R-:W-:Y:S01]  /*4fa0*/  SHF.L.U32 R25, R25, 0x10, RZ ;  /* 0x0000001019197819 */ /* 0x000fe200000006ff */
[----:B------:R-:W-:Y:S01]  /*4fb0*/  FADD.FTZ R39, -R16, R39 ;  /* 0x0000002710277221 */ /* 0x000fe20000010100 */
[----:B---3--:R-:W-:Y:S01]  /*4fc0*/  FFMA.FTZ R3, R3, -R19, R47 ;  /* 0x8000001303037223 */ /* 0x008fe2000001002f */
[----:B-1----:R-:W-:Y:S01]  /*4fd0*/  FADD.FTZ R47, -R49, 1 ;  /* 0x3f800000312f7421 */ /* 0x002fe20000010100 */
[----:B------:R-:W-:Y:S01]  /*4fe0*/  SHF.L.U32 R28, R28, 0x10, RZ ;  /* 0x000000101c1c7819 */ /* 0x000fe200000006ff */
[----:B------:R-:W3:Y:S02]  /*4ff0*/  LDL.LU R12, [R1+0x18] ;  /* 0x00001800010c7983 */ /* 0x000ee40000300800 */
[----:B------:R-:W-:-:S04]  /*5000*/  FFMA.FTZ R47, R44, R47, 1 ;  /* 0x3f8000002c2f7423 */ /* 0x000fc8000001002f */
[----:B------:R-:W-:Y:S01]  /*5010*/  FMUL.FTZ R49, R49, R47 ;  /* 0x0000002f31317220 */ /* 0x000fe20000410000 */
[----:B------:R-:W-:-:S04]  /*5020*/  FFMA.FTZ R47, R4, R23, R6 ;  /* 0x00000017042f7223 */ /* 0x000fc80000010006 */
[----:B------:R-:W-:-:S06]  /*5030*/  FMUL.FTZ R44, R47, -1.4426950216293334961 ;  /* 0xbfb8aa3b2f2c7820 */ /* 0x000fcc0000410000 */
[----:B------:R-:W0:Y:S02]  /*5040*/  MUFU.EX2 R44, R44 ;  /* 0x0000002c002c7308 */ /* 0x000e240000000800 */
[----:B0-----:R-:W-:-:S06]  /*5050*/  FADD.FTZ R44, R44, 1 ;  /* 0x3f8000002c2c7421 */ /* 0x001fcc0000010000 */
[----:B------:R-:W0:Y:S01]  /*5060*/  MUFU.RCP R44, R44 ;  /* 0x0000002c002c7308 */ /* 0x000e220000001000 */
        /* <DEDUP_REMOVED lines=19> */
[----:B------:R-:W-:Y:S01]  /*51a0*/  FMUL.FTZ R39, R8, R39 ;  /* 0x0000002708277220 */ /* 0x000fe20000410000 */
[----:B0-----:R-:W-:-:S04]  /*51b0*/  FADD.FTZ R49, -R44, 1 ;  /* 0x3f8000002c317421 */ /* 0x001fc80000010100 */
[----:B------:R-:W-:Y:S01]  /*51c0*/  FFMA.FTZ R49, R47, R49, 1 ;  /* 0x3f8000002f317423 */ /* 0x000fe20000010031 */
[----:B------:R-:W-:-:S03]  /*51d0*/  FFMA.FTZ R47, R5, R39, R7 ;  /* 0x00000027052f7223 */ /* 0x000fc60000010007 */
[----:B------:R-:W-:Y:S01]  /*51e0*/  FMUL.FTZ R49, R44, R49 ;  /* 0x000000312c317220 */ /* 0x000fe20000410000 */
[----:B------:R-:W-:-:S06]  /*51f0*/  FMUL.FTZ R44, R47, -1.4426950216293334961 ;  /* 0xbfb8aa3b2f2c7820 */ /* 0x000fcc0000410000 */
[----:B------:R-:W0:Y:S01]  /*5200*/  MUFU.EX2 R44, R44 ;  /* 0x0000002c002c7308 */ /* 0x000e220000000800 */
[----:B------:R-:W-:Y:S01]  /*5210*/  SHF.L.U32 R50, R26, 0x10, RZ ;  /* 0x000000101a327819 */ /* 0x000fe200000006ff */
[----:B0-----:R-:W-:-:S06]  /*5220*/  FADD.FTZ R44, R44, 1 ;  /* 0x3f8000002c2c7421 */ /* 0x001fcc0000010000 */
[----:B------:R-:W0:Y:S01]  /*5230*/  MUFU.RCP R44, R44 ;  /* 0x0000002c002c7308 */ /* 0x000e220000001000 */
[----:B------:R-:W-:Y:S01]  /*5240*/  FMUL.FTZ R26, R28, R49 ;  /* 0x000000311c1a7220 */ /* 0x000fe20000410000 */
[----:B------:R-:W-:-:S04]  /*5250*/  FADD.FTZ R28, -R16, R50 ;  /* 0x00000032101c7221 */ /* 0x000fc80000010100 */
        /* <DEDUP_REMOVED lines=112> */
[----:B------:R0:W1:Y:S02]  /*5960*/  MUFU.RCP R50, R49 ;  /* 0x0000003100327308 */ /* 0x0000640000001000 */
[----:B0-----:R-:W-:Y:S02]  /*5970*/  SHF.L.U32 R49, R59, 0x10, RZ ;  /* 0x000000103b317819 */ /* 0x001fe400000006ff */
[----:B------:R-:W3:Y:S03]  /*5980*/  LDL.LU R59, [R1+0x28] ;  /* 0x00002800013b7983 */ /* 0x000ee60000300800 */
[----:B------:R-:W-:Y:S01]  /*5990*/  FADD.FTZ R49, -R16, R49 ;  /* 0x0000003110317221 */ /* 0x000fe20000010100 */
[----:B------:R-:W-:Y:S02]  /*59a0*/  SHF.L.U32 R16, R60, 0x10, RZ ;  /* 0x000000103c107819 */ /* 0x000fe400000006ff */
[----:B------:R-:W4:Y:S01]  /*59b0*/  LDL.LU R60, [R1+0x2c] ;  /* 0x00002c00013c7983 */ /* 0x000f220000300800 */
[----:B------:R-:W-:-:S02]  /*59c0*/  FMUL.FTZ R49, R8, R49 ;  /* 0x0000003108317220 */ /* 0x000fc40000410000 */
[----:B------:R-:W-:Y:S01]  /*59d0*/  FMUL.FTZ R48, R16, R48 ;  /* 0x0000003010307220 */ /* 0x000fe20000410000 */
[----:B-1----:R-:W-:Y:S01]  /*59e0*/  FADD.FTZ R16, -R50, 1 ;  /* 0x3f80000032107421 */ /* 0x002fe20000010100 */
[----:B------:R-:W-:-:S03]  /*59f0*/  FFMA.FTZ R51, R5, R49, R7 ;  /* 0x0000003105337223 */ /* 0x000fc60000010007 */
[----:B------:R-:W-:Y:S01]  /*5a00*/  FFMA.FTZ R58, R58, R16, 1 ;  /* 0x3f8000003a3a7423 */ /* 0x000fe20000010010 */
[----:B------:R-:W-:-:S06]  /*5a10*/  FMUL.FTZ R16, R51, -1.4426950216293334961 ;  /* 0xbfb8aa3b33107820 */ /* 0x000fcc0000410000 */
[----:B------:R-:W0:Y:S02]  /*5a20*/  MUFU.EX2 R16, R16 ;  /* 0x0000001000107308 */ /* 0x000e240000000800 */
[----:B0-----:R-:W-:-:S06]  /*5a30*/  FADD.FTZ R16, R16, 1 ;  /* 0x3f80000010107421 */ /* 0x001fcc0000010000 */
[----:B------:R-:W0:Y:S01]  /*5a40*/  MUFU.RCP R16, R16 ;  /* 0x0000001000107308 */ /* 0x000e220000001000 */
[----:B------:R-:W-:Y:S01]  /*5a50*/  FMUL.FTZ R58, R50, R58 ;  /* 0x0000003a323a7220 */ /* 0x000fe20000410000 */
[----:B0-----:R-:W-:-:S04]  /*5a60*/  FADD.FTZ R50, -R16, 1 ;  /* 0x3f80000010327421 */ /* 0x001fc80000010100 */
[----:B------:R-:W-:-:S04]  /*5a70*/  FFMA.FTZ R50, R51, R50, 1 ;  /* 0x3f80000033327423 */ /* 0x000fc80000010032 */
[----:B------:R-:W-:Y:S01]  /*5a80*/  FMUL.FTZ R50, R16, R50 ;  /* 0x0000003210327220 */ /* 0x000fe20000410000 */
[----:B------:R-:W-:Y:S02]  /*5a90*/  SHF.L.U32 R16, R61, 0x10, RZ ;  /* 0x000000103d107819 */ /* 0x000fe400000006ff */
[----:B------:R-:W3:Y:S03]  /*5aa0*/  LDL.LU R61, [R1+0x30] ;  /* 0x00003000013d7983 */ /* 0x000ee60000300800 */
[----:B------:R-:W-:Y:S02]  /*5ab0*/  FMUL.FTZ R16, R16, R58 ;  /* 0x0000003a10107220 */ /* 0x000fe40000410000 */
[----:B------:R-:W3:Y:S01]  /*5ac0*/  LDL.LU R58, [R1+0x40] ;  /* 0x00004000013a7983 */ /* 0x000ee20000300800 */
[----:B--2---:R-:W-:Y:S01]  /*5ad0*/  SHF.L.U32 R51, R13, 0x10, RZ ;  /* 0x000000100d337819 */ /* 0x004fe200000006ff */
[----:B------:R-:W-:-:S04]  /*5ae0*/  FFMA.FTZ R56, R4, R43, -R18 ;  /* 0x0000002b04387223 */ /* 0x000fc80000010812 */
[----:B------:R-:W-:Y:S01]  /*5af0*/  FMUL.FTZ R13, R51, R50 ;  /* 0x00000032330d7220 */ /* 0x000fe20000410000 */
[--C-:B------:R-:W-:Y:S01]  /*5b00*/  FFMA.FTZ R50, R5, R22, -R18.reuse ;  /* 0x0000001605327223 */ /* 0x100fe20000010812 */
[--C-:B----4-:R-:W-:Y:S01]  /*5b10*/  FFMA.FTZ R51, R2, R60, -R18.reuse ;  /* 0x0000003c02337223 */ /* 0x110fe20000010812 */
[C-C-:B------:R-:W-:Y:S01]  /*5b20*/  FFMA.FTZ R60, R0.reuse, R14, -R18.reuse ;  /* 0x0000000e003c7223 */ /* 0x140fe20000010812 */
[--C-:B---3--:R-:W-:Y:S01]  /*5b30*/  FFMA.FTZ R22, R0, R61, -R18.reuse ;  /* 0x0000003d00167223 */ /* 0x108fe20000010812 */
[C-C-:B------:R-:W-:Y:S02]  /*5b40*/  FFMA.FTZ R61, R2.reuse, R12, -R18.reuse ;  /* 0x0000000c023d7223 */ /* 0x140fe40000010812 */
[----:B------:R-:W2:Y:S01]  /*5b50*/  LDL.LU R12, [R1+0x54] ;  /* 0x00005400010c7983 */ /* 0x000ea20000300800 */
[--C-:B------:R-:W-:Y:S01]  /*5b60*/  FFMA.FTZ R43, R2, R58, -R18.reuse ;  /* 0x0000003a022b7223 */ /* 0x100fe20000010812 */
[--C-:B------:R-:W-:Y:S01]  /*5b70*/  FFMA.FTZ R58, R0, R59, -R18.reuse ;  /* 0x0000003b003a7223 */ /* 0x100fe20000010812 */
[----:B------:R-:W-:-:S02]  /*5b80*/  FFMA.FTZ R59, R2, R15, -R18 ;  /* 0x0000000f023b7223 */ /* 0x000fc40000010812 */
[----:B------:R-:W3:Y:S04]  /*5b90*/  LDL.LU R15, [R1+0x60] ;  /* 0x00006000010f7983 */ /* 0x000ee80000300800 */
[----:B------:R-:W4:Y:S01]  /*5ba0*/  LDL.LU R14, [R1+0x5c] ;  /* 0x00005c00010e7983 */ /* 0x000f220000300800 */
[C-C-:B------:R-:W-:Y:S01]  /*5bb0*/  FFMA.FTZ R24, R4.reuse, R24, -R18.reuse ;  /* 0x0000001804187223 */ /* 0x140fe20000010812 */
[C-C-:B------:R-:W-:Y:S01]  /*5bc0*/  FFMA.FTZ R25, R5.reuse, R25, -R18.reuse ;  /* 0x0000001905197223 */ /* 0x140fe20000010812 */
[C-C-:B------:R-:W-:Y:S01]  /*5bd0*/  FFMA.FTZ R26, R4.reuse, R26, -R18.reuse ;  /* 0x0000001a041a7223 */ /* 0x140fe20000010812 */
[C-C-:B------:R-:W-:Y:S01]  /*5be0*/  FFMA.FTZ R27, R5.reuse, R27, -R18.reuse ;  /* 0x0000001b051b7223 */ /* 0x140fe20000010812 */
[--C-:B------:R-:W-:Y:S01]  /*5bf0*/  FFMA.FTZ R30, R4, R30, -R18.reuse ;  /* 0x0000001e041e7223 */ /* 0x100fe20000010812 */
[C-C-:B------:R-:W-:Y:S01]  /*5c00*/  FFMA.FTZ R31, R5.reuse, R31, -R18.reuse ;  /* 0x0000001f051f7223 */ /* 0x140fe20000010812 */
[--C-:B------:R-:W-:Y:S01]  /*5c10*/  FFMA.FTZ R55, R0, R55, -R18.reuse ;  /* 0x0000003700377223 */ /* 0x100fe20000010812 */
[--C-:B------:R-:W-:Y:S01]  /*5c20*/  FFMA.FTZ R34, R4, R34, -R18.reuse ;  /* 0x0000002204227223 */ /* 0x100fe20000010812 */
        /* <DEDUP_REMOVED lines=14> */
[C---:B------:R-:W-:Y:S01]  /*5d10*/  FFMA.FTZ R21, -R19.reuse, R21, R56 ;  /* 0x0000001513157223 */ /* 0x040fe20000010138 */
[----:B------:R-:W4:Y:S01]  /*5d20*/  LDL.LU R13, [R1+0x4c] ;  /* 0x00004c00010d7983 */ /* 0x000f220000300800 */
[----:B------:R-:W-:-:S03]  /*5d30*/  FFMA.FTZ R50, -R19, R20, R50 ;  /* 0x0000001413327223 */ /* 0x000fc60000010132 */
[----:B------:R-:W4:Y:S01]  /*5d40*/  LDL.LU R56, [R1+0xe8] ;  /* 0x0000e80001387983 */ /* 0x000f220000300800 */
[----:B------:R-:W-:Y:S01]  /*5d50*/  FFMA.FTZ R25, -R19, R42, R25 ;  /* 0x0000002a13197223 */ /* 0x000fe20000010119 */
[-C--:B--2---:R-:W-:Y:S02]  /*5d60*/  FFMA.FTZ R43, R12, -R19.reuse, R43 ;  /* 0x800000130c2b7223 */ /* 0x084fe4000001002b */
[----:B------:R-:W2:Y:S04]  /*5d70*/  LDL.LU R12, [R1+0x50] ;  /* 0x00005000010c7983 */ /* 0x000ea80000300800 */
[----:B------:R-:W2:Y:S01]  /*5d80*/  LDL.LU R20, [R1+0x64] ;  /* 0x0000640001147983 */ /* 0x000ea20000300800 */
[----:B---3--:R-:W-:-:S03]  /*5d90*/  FFMA.FTZ R22, R15, -R19, R22 ;  /* 0x800000130f167223 */ /* 0x008fc60000010016 */
[----:B------:R3:W5:Y:S01]  /*5da0*/  LDL.LU R15, [R1+0xe4] ;  /* 0x0000e400010f7983 */ /* 0x0007620000300800 */
[----:B----4-:R-:W-:-:S03]  /*5db0*/  FFMA.FTZ R51, R14, -R19, R51 ;  /* 0x800000130e337223 */ /* 0x010fc60000010033 */
[----:B------:R3:W5:Y:S04]  /*5dc0*/  LDL.LU R14, [R1+0xe0] ;  /* 0x0000e000010e7983 */ /* 0x0007680000300800 */
[----:B------:R-:W4:Y:S01]  /*5dd0*/  LDL.LU R42, [R1+0x58] ;  /* 0x00005800012a7983 */ /* 0x000f220000300800 */
[C---:B------:R-:W-:Y:S01]  /*5de0*/  FFMA.FTZ R26, -R19.reuse, R41, R26 ;  /* 0x00000029131a7223 */ /* 0x040fe2000001011a */
[C---:B------:R-:W-:Y:S01]  /*5df0*/  FFMA.FTZ R27, -R19.reuse, R39, R27 ;  /* 0x00000027131b7223 */ /* 0x040fe2000001011b */
[C---:B------:R-:W-:Y:S01]  /*5e00*/  FFMA.FTZ R30, -R19.reuse, R28, R30 ;  /* 0x0000001c131e7223 */ /* 0x040fe2000001011e */
[----:B------:R-:W-:Y:S01]  /*5e10*/  FFMA.FTZ R31, -R19, R29, R31 ;  /* 0x0000001d131f7223 */ /* 0x000fe2000001011f */
[-C--:B------:R-:W-:Y:S01]  /*5e20*/  FFMA.FTZ R60, R13, -R19.reuse, R60 ;  /* 0x800000130d3c7223 */ /* 0x080fe2000001003c */
[-C--:B--2---:R-:W-:Y:S01]  /*5e30*/  FFMA.FTZ R61, R12, -R19.reuse, R61 ;  /* 0x800000130c3d7223 */ /* 0x084fe2000001003d */
[-C--:B------:R-:W-:Y:S01]  /*5e40*/  FFMA.FTZ R59, R20, -R19.reuse, R59 ;  /* 0x80000013143b7223 */ /* 0x080fe2000001003b */
[----:B----4-:R-:W-:-:S02]  /*5e50*/  FFMA.FTZ R58, R42, -R19, R58 ;  /* 0x800000132a3a7223 */ /* 0x010fc4000001003a */
[----:B------:R-:W2:Y:S04]  /*5e60*/  LDL.LU R42, [R1+0x34] ;  /* 0x00003400012a7983 */ /* 0x000ea80000300800 */
[----:B------:R-:W4:Y:S04]  /*5e70*/  LDL.LU R41, [R1+0xc] ;  /* 0x00000c0001297983 */ /* 0x000f280000300800 */
[----:B------:R-:W3:Y:S04]  /*5e80*/  LDL.LU R20, [R1+0x4] ;  /* 0x0000040001147983 */ /* 0x000ee80000300800 */
[----:B------:R-:W2:Y:S04]  /*5e90*/  LDL.LU R39, [R1+0x38] ;  /* 0x0000380001277983 */ /* 0x000ea80000300800 */
[----:B------:R0:W5:Y:S04]  /*5ea0*/  LDL.LU R13, [R1+0xdc] ;  /* 0x0000dc00010d7983 */ /* 0x0001680000300800 */
[----:B------:R-:W4:Y:S04]  /*5eb0*/  LDL.LU R28, [R1+0x44] ;  /* 0x00004400011c7983 */ /* 0x000f280000300800 */
[----:B------:R0:W5:Y:S04]  /*5ec0*/  LDL.LU R12, [R1+0xd8] ;  /* 0x0000d800010c7983 */ /* 0x0001680000300800 */
[----:B------:R-:W3:Y:S01]  /*5ed0*/  LDL.LU R29, [R1+0x48] ;  /* 0x00004800011d7983 */ /* 0x000ee20000300800 */
[----:B------:R-:W-:Y:S01]  /*5ee0*/  FFMA.FTZ R44, -R19, R36, R44 ;  /* 0x00000024132c7223 */ /* 0x000fe2000001012c */
[-C--:B----4-:R-:W-:Y:S01]  /*5ef0*/  FFMA.FTZ R54, R28, -R19.reuse, R54 ;  /* 0x800000131c367223 */ /* 0x090fe20000010036 */
[----:B---3--:R-:W-:-:S02]  /*5f00*/  FFMA.FTZ R55, R29, -R19, R55 ;  /* 0x800000131d377223 */ /* 0x008fc40000010037 */
[----:B------:R-:W3:Y:S04]  /*5f10*/  LDL.LU R29, [R1+0x8c] ;  /* 0x00008c00011d7983 */ /* 0x000ee80000300800 */
[----:B------:R-:W4:Y:S01]  /*5f20*/  LDL.LU R28, [R1+0x90] ;  /* 0x00009000011c7983 */ /* 0x000f220000300800 */
[----:B------:R-:W-:Y:S01]  /*5f30*/  FFMA.FTZ R9, R20, -R19, R9 ;  /* 0x8000001314097223 */ /* 0x000fe20000010009 */
[----:B------:R-:W-:Y:S02]  /*5f40*/  FMUL.FTZ R20, R8, R3 ;  /* 0x0000000308147220 */ /* 0x000fe40000410000 */
[----:B------:R0:W5:Y:S01]  /*5f50*/  LDL.LU R3, [R1+0xd4] ;  /* 0x0000d40001037983 */ /* 0x0001620000300800 */
[----:B------:R-:W-:-:S03]  /*5f60*/  FFMA.FTZ R35, -R19, R33, R35 ;  /* 0x0000002113237223 */ /* 0x000fc60000010123 */
[----:B------:R-:W2:Y:S01]  /*5f70*/  LDL.LU R36, [R1+0x94] ;  /* 0x0000940001247983 */ /* 0x000ea20000300800 */
[----:B------:R-:W-:-:S03]  /*5f80*/  FFMA.FTZ R34, -R19, R32, R34 ;  /* 0x0000002013227223 */ /* 0x000fc60000010122 */
[----:B------:R-:W2:Y:S01]  /*5f90*/  LDL.LU R33, [R1+0xa4] ;  /* 0x0000a40001217983 */ /* 0x000ea20000300800 */
[----:B------:R-:W-:-:S03]  /*5fa0*/  FFMA.FTZ R57, R57, -R19, R10 ;  /* 0x8000001339397223 */ /* 0x000fc6000001000a */
[----:B------:R-:W2:Y:S01]  /*5fb0*/  LDL.LU R32, [R1+0x98] ;  /* 0x0000980001207983 */ /* 0x000ea20000300800 */
[----:B------:R-:W-:Y:S01]  /*5fc0*/  FFMA.FTZ R56, R56, -R19, R11 ;  /* 0x8000001338387223 */ /* 0x000fe2000001000b */
[----:B---3--:R-:W-:Y:S02]  /*5fd0*/  IADD3 R10, P1, R29, UR10, RZ ;  /* 0x0000000a1d0a7c10 */ /* 0x008fe4000ff3e0ff */
[----:B------:R-:W3:Y:S02]  /*5fe0*/  LDL.LU R29, [R1+0xac] ;  /* 0x0000ac00011d7983 */ /* 0x000ee40000300800 */
[----:B----4-:R-:W-:Y:S02]  /*5ff0*/  IADD3.X R11, R28, UR11, RZ, P1, !PT ;  /* 0x0000000b1c0b7c10 */ /* 0x010fe40008ffe4ff */
[----:B------:R-:W4:Y:S01]  /*6000*/  LDL.LU R28, [R1+0xa8] ;  /* 0x0000a800011c7983 */ /* 0x000f220000300800 */
[C---:B------:R-:W-:Y:S01]  /*6010*/  FMUL.FTZ R21, R8.reuse, R21 ;  /* 0x0000001508157220 */ /* 0x040fe20000410000 */
[C---:B------:R-:W-:Y:S01]  /*6020*/  FMUL.FTZ R43, R8.reuse, R43 ;  /* 0x0000002b082b7220 */ /* 0x040fe20000410000 */
[----:B------:R-:W-:Y:S01]  /*6030*/  FMUL.FTZ R50, R8, R50 ;  /* 0x0000003208327220 */ /* 0x000fe20000410000 */
[----:B------:R-:W-:-:S02]  /*6040*/  FFMA.FTZ R24, -R19, R23, R24 ;  /* 0x0000001713187223 */ /* 0x000fc40000010118 */
[----:B------:R-:W-:Y:S01]  /*6050*/  F2FP.BF16.F32.PACK_AB R20, R21, R20 ;  /* 0x000000141514723e */ /* 0x000fe200000010ff */
[-C--:B--2---:R-:W-:Y:S01]  /*6060*/  FFMA.FTZ R53, R39, -R19.reuse, R53 ;  /* 0x8000001327357223 */ /* 0x084fe20000010035 */
[----:B------:R-:W-:Y:S01]  /*6070*/  FFMA.FTZ R52, R42, -R19, R52 ;  /* 0x800000132a347223 */ /* 0x000fe20000010034 */
[----:B------:R-:W-:Y:S01]  /*6080*/  FFMA.FTZ R40, -R19, R37, R40 ;  /* 0x0000002513287223 */ /* 0x000fe20000010128 */
[----:B------:R-:W-:Y:S01]  /*6090*/  FFMA.FTZ R17, R41, -R19, R17 ;  /* 0x8000001329117223 */ /* 0x000fe20000010011 */
[C---:B------:R-:W-:Y:S01]  /*60a0*/  FFMA.FTZ R38, -R19.reuse, R47, R38 ;  /* 0x0000002f13267223 */ /* 0x040fe20000010126 */
[C---:B------:R-:W-:Y:S01]  /*60b0*/  FFMA.FTZ R48, -R19.reuse, R46, R48 ;  /* 0x0000002e13307223 */ /* 0x040fe20000010130 */
[C---:B------:R-:W-:Y:S01]  /*60c0*/  FFMA.FTZ R16, -R19.reuse, R45, R16 ;  /* 0x0000002d13107223 */ /* 0x040fe20000010110 */
[----:B------:R-:W-:Y:S01]  /*60d0*/  FFMA.FTZ R18, -R19, R49, R18 ;  /* 0x0000003113127223 */ /* 0x000fe20000010112 */
[----:B------:R-:W-:Y:S01]  /*60e0*/  F2FP.BF16.F32.PACK_AB R43, R50, R43 ;  /* 0x0000002b322b723e */ /* 0x000fe200000010ff */
[C---:B------:R-:W-:Y:S01]  /*60f0*/  FMUL.FTZ R19, R8.reuse, R9 ;  /* 0x0000000908137220 */ /* 0x040fe20000410000 */
[C---:B------:R-:W-:Y:S01]  /*6100*/  FMUL.FTZ R22, R8.reuse, R22 ;  /* 0x0000001608167220 */ /* 0x040fe20000410000 */
[C---:B------:R-:W-:Y:S01]  /*6110*/  FMUL.FTZ R24, R8.reuse, R24 ;  /* 0x0000001808187220 */ /* 0x040fe20000410000 */
[C---:B------:R-:W-:Y:S01]  /*6120*/  FMUL.FTZ R51, R8.reuse, R51 ;  /* 0x0000003308337220 */ /* 0x040fe20000410000 */
[----:B------:R-:W-:Y:S01]  /*6130*/  FMUL.FTZ R25, R8, R25 ;  /* 0x0000001908197220 */ /* 0x000fe20000410000 */
[----:B------:R-:W-:Y:S01]  /*6140*/  PRMT R9, R20, 0x7632, R9 ;  /* 0x0000763214097816 */ /* 0x000fe20000000009 */
[----:B------:R1:W-:Y:S01]  /*6150*/  STG.E.U16 desc[UR12][R10.64], R20 ;  /* 0x000000140a007986 */ /* 0x0003e2000c10150c */
        /* <DEDUP_REMOVED lines=23> */
[----:B-1----:R-:W-:-:S02]  /*62d0*/  PRMT R20, R43, 0x7632, R20 ;  /* 0x000076322b147816 */ /* 0x002fc40000000014 */
[----:B------:R-:W-:Y:S01]  /*62e0*/  IADD3 R8, P1, R36, UR10, RZ ;  /* 0x0000000a24087c10 */ /* 0x000fe2000ff3e0ff */
[----:B------:R1:W-:Y:S01]  /*62f0*/  STG.E.U16 desc[UR12][R10.64+0x2], R9 ;  /* 0x000002090a007986 */ /* 0x0003e2000c10150c */
[----:B------:R-:W-:Y:S02]  /*6300*/  F2FP.BF16.F32.PACK_AB R22, R24, R22 ;  /* 0x000000161816723e */ /* 0x000fe400000010ff */
[----:B------:R-:W-:Y:S01]  /*6310*/  F2FP.BF16.F32.PACK_AB R25, R25, R51 ;  /* 0x000000331919723e */ /* 0x000fe200000010ff */
[----:B------:R-:W-:Y:S01]  /*6320*/  STG.E.U16 desc[UR12][R10.64+0x4], R43 ;  /* 0x0000042b0a007986 */ /* 0x000fe2000c10150c */
[----:B------:R-:W-:-:S03]  /*6330*/  PRMT R21, R22, 0x7632, R21 ;  /* 0x0000763216157816 */ /* 0x000fc60000000015 */
[----:B------:R-:W2:Y:S01]  /*6340*/  LDL.LU R36, [R1+0xb8] ;  /* 0x0000b80001247983 */ /* 0x000ea20000300800 */
[----:B------:R-:W-:Y:S02]  /*6350*/  PRMT R23, R25, 0x7632, R23 ;  /* 0x0000763219177816 */ /* 0x000fe40000000017 */
[----:B-1----:R-:W-:Y:S01]  /*6360*/  IADD3.X R9, R33, UR11, RZ, P1, !PT ;  /* 0x0000000b21097c10 */ /* 0x002fe20008ffe4ff */
[----:B------:R1:W-:Y:S04]  /*6370*/  STG.E.U16 desc[UR12][R10.64+0x6], R20 ;  /* 0x000006140a007986 */ /* 0x0003e8000c10150c */
[----:B------:R-:W2:Y:S01]  /*6380*/  LDL.LU R33, [R1+0xb0] ;  /* 0x0000b00001217983 */ /* 0x000ea20000300800 */
[----:B------:R-:W-:Y:S02]  /*6390*/  F2FP.BF16.F32.PACK_AB R26, R26, R58 ;  /* 0x0000003a1a1a723e */ /* 0x000fe400000010ff */
[----:B-1----:R-:W-:-:S02]  /*63a0*/  IADD3 R10, P1, R32, UR10, RZ ;  /* 0x0000000a200a7c10 */ /* 0x002fc4000ff3e0ff */
[----:B------:R-:W2:Y:S01]  /*63b0*/  LDL.LU R32, [R1+0xb4] ;  /* 0x0000b40001207983 */ /* 0x000ea20000300800 */
[----:B------:R-:W-:-:S03]  /*63c0*/  PRMT R24, R26, 0x7632, R24 ;  /* 0x000076321a187816 */ /* 0x000fc60000000018 */
[----:B------:R-:W-:Y:S04]  /*63d0*/  STG.E.U16 desc[UR12][R8.64], R22 ;  /* 0x0000001608007986 */ /* 0x000fe8000c10150c */
[----:B------:R-:W-:Y:S04]  /*63e0*/  STG.E.U16 desc[UR12][R8.64+0x2], R21 ;  /* 0x0000021508007986 */ /* 0x000fe8000c10150c */
[----:B------:R-:W-:Y:S04]  /*63f0*/  STG.E.U16 desc[UR12][R8.64+0x4], R25 ;  /* 0x0000041908007986 */ /* 0x000fe8000c10150c */
[----:B------:R4:W-:Y:S01]  /*6400*/  STG.E.U16 desc[UR12][R8.64+0x6], R23 ;  /* 0x0000061708007986 */ /* 0x0009e2000c10150c */
[----:B---3--:R-:W-:-:S03]  /*6410*/  IADD3.X R11, R29, UR11, RZ, P1, !PT ;  /* 0x0000000b1d0b7c10 */ /* 0x008fc60008ffe4ff */
[----:B------:R-:W3:Y:S01]  /*6420*/  LDL.LU R29, [R1+0x9c] ;  /* 0x00009c00011d7983 */ /* 0x000ee20000300800 */
[----:B----4-:R-:W-:-:S03]  /*6430*/  IADD3 R8, P1, R28, UR10, RZ ;  /* 0x0000000a1c087c10 */ /* 0x010fc6000ff3e0ff */
[----:B------:R1:W-:Y:S04]  /*6440*/  STG.E.U16 desc[UR12][R10.64], R26 ;  /* 0x0000001a0a007986 */ /* 0x0003e8000c10150c */
[----:B------:R-:W4:Y:S04]  /*6450*/  LDL.LU R28, [R1+0xa0] ;  /* 0x0000a000011c7983 */ /* 0x000f280000300800 */
[----:B-1----:R-:W4:Y:S04]  /*6460*/  LDL.LU R26, [R1+0x84] ;  /* 0x00008400011a7983 */ /* 0x002f280000300800 */
[----:B------:R-:W4:Y:S04]  /*6470*/  LDL.LU R25, [R1+0x88] ;  /* 0x0000880001197983 */ /* 0x000f280000300800 */
[----:B------:R1:W-:Y:S04]  /*6480*/  STG.E.U16 desc[UR12][R10.64+0x2], R24 ;  /* 0x000002180a007986 */ /* 0x0003e8000c10150c */
[----:B-1----:R-:W4:Y:S04]  /*6490*/  LDL.LU R24, [R1+0x68] ;  /* 0x0000680001187983 */ /* 0x002f280000300800 */
[----:B------:R-:W4:Y:S01]  /*64a0*/  LDL.LU R23, [R1+0x80] ;  /* 0x0000800001177983 */ /* 0x000f220000300800 */
[----:B------:R-:W-:-:S02]  /*64b0*/  F2FP.BF16.F32.PACK_AB R27, R27, R59 ;  /* 0x0000003b1b1b723e */ /* 0x000fc400000010ff */
[----:B------:R-:W-:Y:S02]  /*64c0*/  F2FP.BF16.F32.PACK_AB R30, R30, R60 ;  /* 0x0000003c1e1e723e */ /* 0x000fe400000010ff */
[----:B------:R-:W-:Y:S02]  /*64d0*/  PRMT R20, R27, 0x7632, R20 ;  /* 0x000076321b147816 */ /* 0x000fe40000000014 */
[----:B------:R-:W-:Y:S01]  /*64e0*/  F2FP.BF16.F32.PACK_AB R31, R31, R61 ;  /* 0x0000003d1f1f723e */ /* 0x000fe200000010ff */
[----:B------:R-:W-:Y:S01]  /*64f0*/  STG.E.U16 desc[UR12][R10.64+0x4], R27 ;  /* 0x0000041b0a007986 */ /* 0x000fe2000c10150c */
[----:B------:R-:W-:Y:S02]  /*6500*/  PRMT R21, R30, 0x7632, R21 ;  /* 0x000076321e157816 */ /* 0x000fe40000000015 */
[----:B------:R-:W-:Y:S01]  /*6510*/  PRMT R22, R31, 0x7632, R22 ;  /* 0x000076321f167816 */ /* 0x000fe20000000016 */
[----:B------:R1:W-:Y:S01]  /*6520*/  STG.E.U16 desc[UR12][R10.64+0x6], R20 ;  /* 0x000006140a007986 */ /* 0x0003e2000c10150c */
[----:B------:R-:W-:-:S02]  /*6530*/  F2FP.BF16.F32.PACK_AB R34, R34, R55 ;  /* 0x000000372222723e */ /* 0x000fc400000010ff */
[----:B------:R-:W-:Y:S02]  /*6540*/  F2FP.BF16.F32.PACK_AB R35, R35, R54 ;  /* 0x000000362323723e */ /* 0x000fe400000010ff */
[----:B--2---:R-:W-:-:S05]  /*6550*/  IADD3.X R9, R36, UR11, RZ, P1, !PT ;  /* 0x0000000b24097c10 */ /* 0x004fca0008ffe4ff */
[----:B------:R-:W-:Y:S01]  /*6560*/  STG.E.U16 desc[UR12][R8.64], R30 ;  /* 0x0000001e08007986 */ /* 0x000fe2000c10150c */
[----:B-1----:R-:W-:-:S03]  /*6570*/  IADD3 R10, P1, R33, UR10, RZ ;  /* 0x0000000a210a7c10 */ /* 0x002fc6000ff3e0ff */
[----:B------:R1:W-:Y:S01]  /*6580*/  STG.E.U16 desc[UR12][R8.64+0x2], R21 ;  /* 0x0000021508007986 */ /* 0x0003e2000c10150c */
[----:B------:R-:W-:-:S03]  /*6590*/  PRMT R20, R34, 0x7632, R20 ;  /* 0x0000763222147816 */ /* 0x000fc60000000014 */
[----:B------:R-:W-:Y:S04]  /*65a0*/  STG.E.U16 desc[UR12][R8.64+0x4], R31 ;  /* 0x0000041f08007986 */ /* 0x000fe8000c10150c */
[----:B------:R2:W-:Y:S01]  /*65b0*/  STG.E.U16 desc[UR12][R8.64+0x6], R22 ;  /* 0x0000061608007986 */ /* 0x0005e2000c10150c */
[----:B------:R-:W-:Y:S02]  /*65c0*/  IADD3.X R11, R32, UR11, RZ, P1, !PT ;  /* 0x0000000b200b7c10 */ /* 0x000fe40008ffe4ff */
[----:B-1----:R-:W-:-:S03]  /*65d0*/  PRMT R21, R35, 0x7632, R21 ;  /* 0x0000763223157816 */ /* 0x002fc60000000015 */
[----:B------:R-:W-:Y:S01]  /*65e0*/  STG.E.U16 desc[UR12][R10.64+0x2], R20 ;  /* 0x000002140a007986 */ /* 0x000fe2000c10150c */
[----:B------:R-:W-:Y:S02]  /*65f0*/  F2FP.BF16.F32.PACK_AB R44, R44, R53 ;  /* 0x000000352c2c723e */ /* 0x000fe400000010ff */
[----:B------:R-:W-:Y:S01]  /*6600*/  F2FP.BF16.F32.PACK_AB R40, R40, R52 ;  /* 0x000000342828723e */ /* 0x000fe200000010ff */
[----:B------:R-:W-:Y:S01]  /*6610*/  STG.E.U16 desc[UR12][R10.64], R34 ;  /* 0x000000220a007986 */ /* 0x000fe2000c10150c */
[----:B------:R-:W-:Y:S02]  /*6620*/  F2FP.BF16.F32.PACK_AB R17, R38, R17 ;  /* 0x000000112611723e */ /* 0x000fe400000010ff */
[----:B--2---:R-:W-:Y:S01]  /*6630*/  PRMT R22, R44, 0x7632, R22 ;  /* 0x000076322c167816 */ /* 0x004fe20000000016 */
[----:B------:R-:W-:Y:S01]  /*6640*/  STG.E.U16 desc[UR12][R10.64+0x4], R35 ;  /* 0x000004230a007986 */ /* 0x000fe2000c10150c */
[----:B------:R-:W-:-:S03]  /*6650*/  F2FP.BF16.F32.PACK_AB R19, R48, R19 ;  /* 0x000000133013723e */ /* 0x000fc600000010ff */
[----:B------:R1:W-:Y:S01]  /*6660*/  STG.E.U16 desc[UR12][R10.64+0x6], R21 ;  /* 0x000006150a007986 */ /* 0x0003e2000c10150c */
[----:B------:R-:W-:Y:S02]  /*6670*/  F2FP.BF16.F32.PACK_AB R16, R16, R57 ;  /* 0x000000391010723e */ /* 0x000fe400000010ff */
[----:B------:R-:W-:Y:S02]  /*6680*/  F2FP.BF16.F32.PACK_AB R18, R18, R56 ;  /* 0x000000381212723e */ /* 0x000fe400000010ff */
[----:B-1----:R-:W-:Y:S01]  /*6690*/  PRMT R11, R40, 0x7632, R11 ;  /* 0x00007632280b7816 */ /* 0x002fe2000000000b */
[----:B------:R-:W-:Y:S01]  /*66a0*/  ULOP3.LUT UR4, UR4, 0x1, URZ, 0x3c, !UPT ;  /* 0x0000000104047892 */ /* 0x000fe2000f8e3c3f */
[----:B------:R-:W-:Y:S01]  /*66b0*/  UMOV UR5, UR9 ;  /* 0x0000000900057c82 */ /* 0x000fe20008000000 */
[----:B---3--:R-:W-:-:S04]  /*66c0*/  IADD3 R8, P1, R29, UR10, RZ ;  /* 0x0000000a1d087c10 */ /* 0x008fc8000ff3e0ff */
[----:B----4-:R-:W-:Y:S02]  /*66d0*/  IADD3.X R9, R28, UR11, RZ, P1, !PT ;  /* 0x0000000b1c097c10 */ /* 0x010fe40008ffe4ff */
[----:B------:R-:W-:-:S04]  /*66e0*/  IADD3 R20, P1, R26, UR10, RZ ;  /* 0x0000000a1a147c10 */ /* 0x000fc8000ff3e0ff */
[----:B------:R-:W-:Y:S01]  /*66f0*/  IADD3.X R21, R25, UR11, RZ, P1, !PT ;  /* 0x0000000b19157c10 */ /* 0x000fe20008ffe4ff */
[----:B------:R-:W-:Y:S04]  /*6700*/  STG.E.U16 desc[UR12][R8.64], R44 ;  /* 0x0000002c08007986 */ /* 0x000fe8000c10150c */
[----:B------:R1:W-:Y:S04]  /*6710*/  STG.E.U16 desc[UR12][R8.64+0x2], R22 ;  /* 0x0000021608007986 */ /* 0x0003e8000c10150c */
[----:B------:R-:W-:Y:S04]  /*6720*/  STG.E.U16 desc[UR12][R8.64+0x4], R40 ;  /* 0x0000042808007986 */ /* 0x000fe8000c10150c */
[----:B------:R2:W-:Y:S01]  /*6730*/  STG.E.U16 desc[UR12][R8.64+0x6], R11 ;  /* 0x0000060b08007986 */ /* 0x0005e2000c10150c */
[----:B------:R-:W-:-:S03]  /*6740*/  IADD3 R10, P1, R24, UR10, RZ ;  /* 0x0000000a180a7c10 */ /* 0x000fc6000ff3e0ff */
[----:B------:R3:W-:Y:S01]  /*6750*/  STG.E.U16 desc[UR12][R20.64], R17 ;  /* 0x0000001114007986 */ /* 0x0007e2000c10150c */
[----:B-1----:R-:W-:Y:S02]  /*6760*/  PRMT R22, R19, 0x7632, R22 ;  /* 0x0000763213167816 */ /* 0x002fe40000000016 */
[----:B--2---:R-:W-:Y:S02]  /*6770*/  PRMT R9, R17, 0x7632, R9 ;  /* 0x0000763211097816 */ /* 0x004fe40000000009 */
[----:B------:R-:W-:Y:S02]  /*6780*/  IADD3.X R11, R23, UR11, RZ, P1, !PT ;  /* 0x0000000b170b7c10 */ /* 0x000fe40008ffe4ff */
[----:B------:R-:W-:Y:S02]  /*6790*/  PRMT R8, R16, 0x7632, R8 ;  /* 0x0000763210087816 */ /* 0x000fe40000000008 */
[----:B---3--:R-:W-:Y:S01]  /*67a0*/  PRMT R17, R18, 0x7632, R17 ;  /* 0x0000763212117816 */ /* 0x008fe20000000011 */
[----:B------:R0:W-:Y:S04]  /*67b0*/  STG.E.U16 desc[UR12][R20.64+0x2], R9 ;  /* 0x0000020914007986 */ /* 0x0001e8000c10150c */
[----:B------:R0:W-:Y:S04]  /*67c0*/  STG.E.U16 desc[UR12][R20.64+0x4], R19 ;  /* 0x0000041314007986 */ /* 0x0001e8000c10150c */
[----:B------:R0:W-:Y:S04]  /*67d0*/  STG.E.U16 desc[UR12][R20.64+0x6], R22 ;  /* 0x0000061614007986 */ /* 0x0001e8000c10150c */
[----:B------:R0:W-:Y:S04]  /*67e0*/  STG.E.U16 desc[UR12][R10.64], R16 ;  /* 0x000000100a007986 */ /* 0x0001e8000c10150c */
[----:B------:R0:W-:Y:S04]  /*67f0*/  STG.E.U16 desc[UR12][R10.64+0x2], R8 ;  /* 0x000002080a007986 */ /* 0x0001e8000c10150c */
[----:B------:R0:W-:Y:S04]  /*6800*/  STG.E.U16 desc[UR12][R10.64+0x4], R18 ;  /* 0x000004120a007986 */ /* 0x0001e8000c10150c */
[----:B------:R0:W-:Y:S01]  /*6810*/  STG.E.U16 desc[UR12][R10.64+0x6], R17 ;  /* 0x000006110a007986 */ /* 0x0001e2000c10150c */
[----:B------:R-:W-:Y:S01]  /*6820*/  UMOV UR10, UR7 ;  /* 0x00000007000a7c82 */ /* 0x000fe20008000000 */
[----:B------:R-:W-:Y:S05]  /*6830*/  @!P0 BRA `(.L_x_1615) ;  /* 0xffffff9c008c8947 */ /* 0x000fea000383ffff */
.L_x_1603:
[----:B------:R-:W-:-:S04]  /*6840*/  ULEA UR7, UR8, UR16, 0x5 ;  /* 0x0000001008077291 */ /* 0x000fc8000f8e283f */
[----:B------:R-:W-:-:S04]  /*6850*/  USHF.L.U32 UR7, UR7, 0x5, URZ ;  /* 0x0000000507077899 */ /* 0x000fc8000800063f */
[----:B------:R-:W-:-:S06]  /*6860*/  UISETP.GT.AND UP0, UPT, UR7, 0x13f, UPT ;  /* 0x0000013f0700788c */ /* 0x000fcc000bf04270 */
[----:B------:R-:W-:-:S13]  /*6870*/  PLOP3.LUT P0, PT, PT, PT, UP0, 0x80, 0x0 ;  /* 0x000000000000781c */ /* 0x000fda0003f0f008 */
[----:B------:R-:W-:Y:S05]  /*6880*/  @P0 EXIT ;  /* 0x000000000000094d */ /* 0x000fea0003800000 */
[----:B------:R-:W1:Y:S01]  /*6890*/  S2R R56, SR_TID.X ;  /* 0x0000000000387919 */ /* 0x000e620000002100 */
[----:B0-----:R-:W-:Y:S01]  /*68a0*/  LOP3.LUT R2, RZ, UR14, RZ, 0x33, !PT ;  /* 0x0000000eff027c12 */ /* 0x001fe2000f8e33ff */
[----:B------:R-:W0:Y:S01]  /*68b0*/  S2UR UR5, SR_CgaCtaId ;  /* 0x00000000000579c3 */ /* 0x000e220000008800 */
[----:B-----5:R-:W-:Y:S01]  /*68c0*/  LOP3.LUT R3, RZ, UR15, RZ, 0x33, !PT ;  /* 0x0000000fff037c12 */ /* 0x020fe2000f8e33ff */
[----:B------:R-:W-:Y:S01]  /*68d0*/  UMOV UR4, 0x400 ;  /* 0x0000040000047882 */ /* 0x000fe20000000000 */
[----:B------:R-:W-:Y:S01]  /*68e0*/  ISETP.GT.U32.AND P0, PT, R2, -0xb, PT ;  /* 0xfffffff50200780c */ /* 0x000fe20003f04070 */
[----:B------:R-:W-:-:S03]  /*68f0*/  UISETP.LT.U32.AND UP0, UPT, UR14, 0xa, UPT ;  /* 0x0000000a0e00788c */ /* 0x000fc6000bf01070 */
[----:B------:R-:W-:Y:S01]  /*6900*/  ISETP.GT.AND.EX P0, PT, R3, -0x1, PT, P0 ;  /* 0xffffffff0300780c */ /* 0x000fe20003f04300 */
[----:B------:R-:W-:-:S03]  /*6910*/  UISETP.LT.AND.EX UP0, UPT, UR15, URZ, UPT, UP0 ;  /* 0x0000003f0f00728c */ /* 0x000fc6000bf01300 */
[----:B------:R-:W-:Y:S01]  /*6920*/  SEL R2, R2, 0xfffffff5, P0 ;  /* 0xfffffff502027807 */ /* 0x000fe20000000000 */
[----:B------:R-:W-:Y:S01]  /*6930*/  USEL UR6, UR14, 0xa, UP0 ;  /* 0x0000000a0e067887 */ /* 0x000fe20008000000 */
        /* <DEDUP_REMOVED lines=10> */
[----:B------:R-:W-:Y:S02]  /*69e0*/  IADD3 R0, P0, P1, -R0, -0x21, -R49 ;  /* 0xffffffdf00007810 */ /* 0x000fe4000791e931 */
[----:B------:R-:W-:Y:S02]  /*69f0*/  IADD3 R51, R50, 0x14, RZ ;  /* 0x0000001432337810 */ /* 0x000fe40007ffe0ff */
[----:B------:R-:W-:-:S02]  /*6a00*/  IADD3.X R2, ~R2, -0x1, R3, P0, P1 ;  /* 0xffffffff02027810 */ /* 0x000fc400007e2503 */
[C---:B------:R-:W-:Y:S02]  /*6a10*/  SHF.L.U32 R3, R49.reuse, 0x1, RZ ;  /* 0x0000000131037819 */ /* 0x040fe400000006ff */
        /* <DEDUP_REMOVED lines=12> */
[----:B------:R-:W-:Y:S02]  /*6ae0*/  IADD3 RZ, P0, R5, R6, RZ ;  /* 0x0000000605ff7210 */ /* 0x000fe40007f1e0ff */
[----:B------:R-:W-:-:S02]  /*6af0*/  MOV R10, R7 ;  /* 0x00000007000a7202 */ /* 0x000fc40000000f00 */
[----:B------:R-:W-:Y:S02]  /*6b00*/  LOP3.LUT R8, R8, 0x780, RZ, 0xc0, !PT ;  /* 0x0000078008087812 */ /* 0x000fe400078ec0ff */
[----:B------:R-:W-:Y:S01]  /*6b10*/  LOP3.LUT R48, R48, 0x1e, RZ, 0xc0, !PT ;  /* 0x0000001e30307812 */ /* 0x000fe200078ec0ff */
[----:B------:R-:W-:Y:S01]  /*6b20*/  IMAD.WIDE.U32.X R10, R2, -0x33333334, R10, P0 ;  /* 0xcccccccc020a7825 */ /* 0x000fe200000e040a */
[----:B------:R-:W-:Y:S02]  /*6b30*/  IADD3 R54, R50, 0x28, RZ ;  /* 0x0000002832367810 */ /* 0x000fe40007ffe0ff */
[----:B------:R-:W-:Y:S01]  /*6b40*/  IADD3 R12, R8, UR8, RZ ;  /* 0x00000008080c7c10 */ /* 0x000fe2000fffe0ff */
[----:B------:R-:W-:Y:S01]  /*6b50*/  IMAD.WIDE.U32 R8, R4, -0x33333333, RZ ;  /* 0xcccccccd04087825 */ /* 0x000fe200078e00ff */
        /* <DEDUP_REMOVED lines=12> */
[----:B------:R-:W-:Y:S01]  /*6c20*/  MOV R8, UR7 ;  /* 0x0000000700087c02 */ /* 0x000fe20008000f00 */
[----:B------:R-:W-:Y:S01]  /*6c30*/  USEL UR7, UR15, URZ, UP0 ;  /* 0x0000003f0f077287 */ /* 0x000fe20008000000 */
[----:B------:R-:W-:-:S02]  /*6c40*/  LOP3.LUT R57, R56, 0x1f, RZ, 0xc0, !PT ;  /* 0x0000001f38397812 */ /* 0x000fc400078ec0ff */
[----:B------:R-:W-:Y:S01]  /*6c50*/  LOP3.LUT R9, R56, 0xf, RZ, 0xc0, !PT ;  /* 0x0000000f38097812 */ /* 0x000fe200078ec0ff */
[----:B------:R-:W-:Y:S01]  /*6c60*/  USHF.L.U64.HI UR7, UR6, 0x5, UR7 ;  /* 0x0000000506077899 */ /* 0x000fe20008010207 */
[----:B------:R-:W-:Y:S01]  /*6c70*/  IADD3 R55, R50, 0x3c, RZ ;  /* 0x0000003c32377810 */ /* 0x000fe20007ffe0ff */
[----:B------:R-:W-:Y:S01]  /*6c80*/  USHF.L.U32 UR6, UR6, 0x5, URZ ;  /* 0x0000000506067899 */ /* 0x000fe2000800063f */
[----:B------:R-:W-:Y:S02]  /*6c90*/  IADD3.X R13, RZ, RZ, RZ, P0, !PT ;  /* 0x000000ffff0d7210 */ /* 0x000fe400007fe4ff */
[----:B------:R-:W-:Y:S02]  /*6ca0*/  IADD3.X R14, RZ, RZ, RZ, P1, !PT ;  /* 0x000000ffff0e7210 */ /* 0x000fe40000ffe4ff */
[----:B------:R-:W-:Y:S02]  /*6cb0*/  IADD3.X R15, RZ, RZ, RZ, P2, !PT ;  /* 0x000000ffff0f7210 */ /* 0x000fe400017fe4ff */
[----:B------:R-:W-:-:S02]  /*6cc0*/  LOP3.LUT R16, R16, 0x3, RZ, 0xc0, !PT ;  /* 0x0000000310107812 */ /* 0x000fc400078ec0ff */
[----:B------:R-:W-:-:S07]  /*6cd0*/  LOP3.LUT R17, R17, 0x3, RZ, 0xc0, !PT ;  /* 0x0000000311117812 */ /* 0x000fce00078ec0ff */
.L_x_1632:
        /* <DEDUP_REMOVED lines=42> */
.L_x_1619:
[----:B------:R-:W-:Y:S05]  /*6f80*/  BSYNC B1 ;  /* 0x0000000000017941 */ /* 0x000fea0003800000 */
.L_x_1618:
        /* <DEDUP_REMOVED lines=20> */
.L_x_1622:
        /* <DEDUP_REMOVED lines=55> */
.L_x_1621:
[----:B------:R-:W-:Y:S05]  /*7440*/  BSYNC B1 ;  /* 0x0000000000017941 */ /* 0x000fea0003800000 */
.L_x_1620:
        /* <DEDUP_REMOVED lines=35> */
.L_x_1624:
[----:B------:R-:W-:Y:S05]  /*7680*/  BSYNC B1 ;  /* 0x0000000000017941 */ /* 0x000fea0003800000 */
.L_x_1623:
        /* <DEDUP_REMOVED lines=15> */
.L_x_1617:
[----:B------:R-:W-:Y:S05]  /*7780*/  BSYNC B0 ;  /* 0x0000000000007941 */ /* 0x000fea0003800000 */
.L_x_1616:
        /* <DEDUP_REMOVED lines=15> */
[----:B------:R-:W-:Y:S02]  /*7880*/  MOV R25, 0xffff ;  /* 0x0000ffff00197802 */ /* 0x000fe40000000f00 */
[----:B------:R-:W-:Y:S02]  /*7890*/  MOV R24, 0xffff ;  /* 0x0000ffff00187802 */ /* 0x000fe40000000f00 */
[----:B------:R-:W-:Y:S01]  /*78a0*/  MOV R26, 0xffff ;  /* 0x0000ffff001a7802 */ /* 0x000fe20000000f00 */
[----:B--2---:R-:W2:Y:S01]  /*78b0*/  SHFL.BFLY PT, R21, R18, 0x8, 0x101f ;  /* 0x0d101f0012157f89 */ /* 0x004ea200000e0000 */
[----:B------:R-:W-:Y:S02]  /*78c0*/  MOV R27, 0xffff ;  /* 0x0000ffff001b7802 */ /* 0x000fe40000000f00 */
[----:B------:R-:W-:Y:S01]  /*78d0*/  MOV R29, 0xffff ;  /* 0x0000ffff001d7802 */ /* 0x000fe20000000f00 */
[----:B---3--:R-:W3:Y:S01]  /*78e0*/  SHFL.BFLY PT, R20, R19, 0x8, 0x101f ;  /* 0x0d101f0013147f89 */ /* 0x008ee200000e0000 */
[----:B------:R-:W-:Y:S01]  /*78f0*/  MOV R28, 0xffff ;  /* 0x0000ffff001c7802 */ /* 0x000fe20000000f00 */
        /* <DEDUP_REMOVED lines=15> */
.L_x_1641:
        /* <DEDUP_REMOVED lines=19> */
[----:B------:R-:W-:Y:S02]  /*7b20*/  MOV R29, 0xffff ;  /* 0x0000ffff001d7802 */ /* 0x000fe40000000f00 */
[----:B------:R-:W-:Y:S02]  /*7b30*/  MOV R28, 0xffff ;  /* 0x0000ffff001c7802 */ /* 0x000fe40000000f00 */
[----:B------:R-:W-:Y:S01]  /*7b40*/  MOV R30, 0xffff ;  /* 0x0000ffff001e7802 */ /* 0x000fe20000000f00 */
[----:B---3--:R-:W3:Y:S01]  /*7b50*/  SHFL.BFLY PT, R25, R22, 0x8, 0x101f ;  /* 0x0d101f0016197f89 */ /* 0x008ee200000e0000 */
[----:B------:R-:W-:Y:S02]  /*7b60*/  MOV R31, 0xffff ;  /* 0x0000ffff001f7802 */ /* 0x000fe40000000f00 */
[----:B------:R-:W-:Y:S01]  /*7b70*/  MOV R33, 0xffff ;  /* 0x0000ffff00217802 */ /* 0x000fe20000000f00 */
[----:B----4-:R-:W4:Y:S01]  /*7b80*/  SHFL.BFLY PT, R24, R23, 0x8, 0x101f ;  /* 0x0d101f0017187f89 */ /* 0x010f2200000e0000 */
[----:B------:R-:W-:-:S02]  /*7b90*/  MOV R32, 0xffff ;  /* 0x0000ffff00207802 */ /* 0x000fc40000000f00 */
        /* <DEDUP_REMOVED lines=15> */
.L_x_1651:
[----:B0-----:R-:W-:Y:S01]  /*7c90*/  FADD.FTZ R23, R22, R38 ;  /* 0x0000002616177221 */ /* 0x001fe20000010000 */
[----:B------:R-:W-:Y:S02]  /*7ca0*/  @!P1 F2FP.BF16.F32.PACK_AB R22, RZ, R28 ;  /* 0x0000001cff16923e */ /* 0x000fe400000010ff */
[----:B------:R-:W-:Y:S02]  /*7cb0*/  ISETP.NE.AND P2, PT, R16, 0x2, PT ;  /* 0x000000021000780c */ /* 0x000fe40003f45270 */
[----:B------:R-:W-:Y:S01]  /*7cc0*/  @!P1 F2FP.BF16.F32.PACK_AB R23, RZ, R23 ;  /* 0x00000017ff17923e */ /* 0x000fe200000010ff */
[----:B------:R3:W-:Y:S01]  /*7cd0*/  @!P1 STG.E.U16 desc[UR12][R18.64+0x28], R22 ;  /* 0x0000281612009986 */ /* 0x0007e2000c10150c */
[----:B------:R-:W-:-:S03]  /*7ce0*/  MOV R29, R54 ;  /* 0x00000036001d7202 */ /* 0x000fc60000000f00 */
[----:B------:R3:W-:Y:S06]  /*7cf0*/  @!P1 STG.E.U16 desc[UR12][R20.64+0x28], R23 ;  /* 0x0000281714009986 */ /* 0x0007ec000c10150c */
[----:B------:R-:W-:Y:S05]  /*7d00*/  @!P2 BRA `(.L_x_1627) ;  /* 0x000000000088a947 */ /* 0x000fea0003800000 */
[----:B---3--:R-:W-:Y:S01]  /*7d10*/  CS2R R22, SRZ ;  /* 0x0000000000167805 */ /* 0x008fe2000001ff00 */
        /* <DEDUP_REMOVED lines=27> */
.L_x_1661:
[----:B0-----:R-:W-:Y:S01]  /*7ed0*/  FADD.FTZ R23, R22, R38 ;  /* 0x0000002616177221 */ /* 0x001fe20000010000 */
[----:B------:R-:W-:Y:S02]  /*7ee0*/  @!P1 F2FP.BF16.F32.PACK_AB R22, RZ, R28 ;  /* 0x0000001cff16923e */ /* 0x000fe400000010ff */
[----:B------:R-:W-:Y:S02]  /*7ef0*/  MOV R29, R55 ;  /* 0x00000037001d7202 */ /* 0x000fe40000000f00 */
[----:B------:R-:W-:Y:S01]  /*7f00*/  @!P1 F2FP.BF16.F32.PACK_AB R23, RZ, R23 ;  /* 0x00000017ff17923e */ /* 0x000fe200000010ff */
[----:B------:R4:W-:Y:S04]  /*7f10*/  @!P1 STG.E.U16 desc[UR12][R18.64+0x50], R22 ;  /* 0x0000501612009986 */ /* 0x0009e8000c10150c */
[----:B------:R4:W-:Y:S02]  /*7f20*/  @!P1 STG.E.U16 desc[UR12][R20.64+0x50], R23 ;  /* 0x0000501714009986 */ /* 0x0009e4000c10150c */
.L_x_1627:
[----:B------:R-:W-:Y:S05]  /*7f30*/  BSYNC B0 ;  /* 0x0000000000007941 */ /* 0x000fea0003800000 */
.L_x_1626:
[----:B------:R-:W-:-:S13]  /*7f40*/  ISETP.GE.U32.AND P0, PT, R4, 0x3c, PT ;  /* 0x0000003c0400780c */ /* 0x000fda0003f06070 */
[----:B------:R-:W-:Y:S05]  /*7f50*/  @!P0 BRA `(.L_x_1625) ;  /* 0x0000000800688947 */ /* 0x000fea0003800000 */
[----:B------:R-:W-:Y:S01]  /*7f60*/  ISETP.GT.U32.AND P0, PT, R9, 0x9, PT ;  /* 0x000000090900780c */ /* 0x000fe20003f04070 */
[----:B--234-:R-:W-:Y:S01]  /*7f70*/  HFMA2.MMA R19, -RZ, RZ, 0, 0 ;  /* 0x00000000ff137435 */ /* 0x01cfe200000001ff */
[----:B------:R-:W-:Y:S01]  /*7f80*/  MOV R25, RZ ;  /* 0x000000ff00197202 */ /* 0x000fe20000000f00 */
[----:B------:R-:W-:-:S10]  /*7f90*/  UMOV UR9, 0xffff ;  /* 0x0000ffff00097882 */ /* 0x000fd40000000000 */
[----:B------:R-:W-:Y:S02]  /*7fa0*/  @!P0 LOP3.LUT R18, R29, R48, RZ, 0x3c, !PT ;  /* 0x000000301d128212 */ /* 0x000fe400078e3cff */
[----:B------:R-:W-:-:S04]  /*7fb0*/  @!P0 LEA R21, R9, UR8, 0x7 ;  /* 0x0000000809158c11 */ /* 0x000fc8000f8e38ff */
[----:B------:R-:W-:-:S05]  /*7fc0*/  @!P0 LEA R18, R18, R21, 0x2 ;  /* 0x0000001512128211 */ /* 0x000fca00078e10ff */
[----:B------:R2:W3:Y:S04]  /*7fd0*/  @!P0 LDS R19, [R18] ;  /* 0x0000000012138984 */ /* 0x0004e80000000800 */
[----:B------:R2:W4:Y:S01]  /*7fe0*/  @!P0 LDS R25, [R18+0x500] ;  /* 0x0005000012198984 */ /* 0x0005220000000800 */
[----:B------:R-:W-:Y:S05]  /*7ff0*/  BRA.DIV UR9, `(.L_x_1631) ;  /* 0x0000001209fc7947 */ /* 0x000fea000b800000 */
[----:B------:R-:W-:Y:S02]  /*8000*/  @!P0 IADD3 R21, R29, 0x14, RZ ;  /* 0x000000141d158810 */ /* 0x000fe40007ffe0ff */
[----:B--2---:R-:W-:Y:S02]  /*8010*/  @!P0 LEA R18, R9, UR8, 0x7 ;  /* 0x0000000809128c11 */ /* 0x004fe4000f8e38ff */
[----:B------:R-:W-:Y:S02]  /*8020*/  @!P0 LOP3.LUT R21, R21, R48, RZ, 0x3c, !PT ;  /* 0x0000003015158212 */ /* 0x000fe400078e3cff */
[----:B------:R-:W-:Y:S02]  /*8030*/  @!P0 IADD3 R23, R29, 0x28, RZ ;  /* 0x000000281d178810 */ /* 0x000fe40007ffe0ff */
[----:B------:R-:W-:Y:S02]  /*8040*/  @!P0 LEA R21, R21, R18, 0x2 ;  /* 0x0000001215158211 */ /* 0x000fe400078e10ff */
[----:B------:R-:W-:-:S02]  /*8050*/  @!P0 LEA R28, R9, UR8, 0x7 ;  /* 0x00000008091c8c11 */ /* 0x000fc4000f8e38ff */
[----:B------:R-:W-:Y:S01]  /*8060*/  @!P0 LOP3.LUT R23, R23, R48, RZ, 0x3c, !PT ;  /* 0x0000003017178212 */ /* 0x000fe200078e3cff */
[----:B------:R-:W2:Y:S01]  /*8070*/  @!P0 LDS R20, [R21+0x500] ;  /* 0x0005000015148984 */ /* 0x000ea20000000800 */
[----:B0-----:R-:W-:Y:S02]  /*8080*/  @!P0 LEA R44, R9, UR8, 0x7 ;  /* 0x00000008092c8c11 */ /* 0x001fe4000f8e38ff */
[----:B------:R-:W-:Y:S01]  /*8090*/  @!P0 LEA R28, R23, R28, 0x2 ;  /* 0x0000001c171c8211 */ /* 0x000fe200078e10ff */
        /* <DEDUP_REMOVED lines=11> */
[----:B------:R-:W-:Y:S02]  /*8150*/  MOV R31, RZ ;  /* 0x000000ff001f7202 */ /* 0x000fe40000000f00 */
[----:B------:R-:W-:Y:S01]  /*8160*/  MOV R38, 0xffff ;  /* 0x0000ffff00267802 */ /* 0x000fe20000000f00 */
[----:B------:R-:W-:Y:S01]  /*8170*/  @!P0 LDS R21, [R44] ;  /* 0x000000002c158984 */ /* 0x000fe20000000800 */
[----:B------:R-:W-:-:S02]  /*8180*/  MOV R32, 0xffff ;  /* 0x0000ffff00207802 */ /* 0x000fc40000000f00 */
[----:B------:R-:W-:Y:S02]  /*8190*/  MOV R36, 0xffff ;  /* 0x0000ffff00247802 */ /* 0x000fe40000000f00 */
[----:B----4-:R-:W3:Y:S01]  /*81a0*/  SHFL.BFLY PT, R38, R25, 0x8, 0x101f ;  /* 0x0d101f0019267f89 */ /* 0x010ee200000e0000 */
[----:B------:R-:W-:Y:S02]  /*81b0*/  MOV R35, 0xffff ;  /* 0x0000ffff00237802 */ /* 0x000fe40000000f00 */
[----:B------:R-:W-:Y:S02]  /*81c0*/  MOV R37, 0xffff ;  /* 0x0000ffff00257802 */ /* 0x000fe40000000f00 */
[----:B------:R-:W-:Y:S02]  /*81d0*/  MOV R39, 0xffff ;  /* 0x0000ffff00277802 */ /* 0x000fe40000000f00 */
[----:B------:R-:W-:Y:S02]  /*81e0*/  IADD3 R29, R29, R8, RZ ;  /* 0x000000081d1d7210 */ /* 0x000fe40007ffe0ff */
[----:B--2---:R-:W-:Y:S01]  /*81f0*/  @!P0 MOV R40, R20 ;  /* 0x0000001400288202 */ /* 0x004fe20000000f00 */
[----:B0-----:R-:W-:Y:S01]  /*8200*/  FADD.FTZ R24, R24, R19 ;  /* 0x0000001318187221 */ /* 0x001fe20000010000 */
[----:B------:R-:W-:Y:S01]  /*8210*/  @!P0 LDS R20, [R44+0x500] ;  /* 0x000500002c148984 */ /* 0x000fe20000000800 */
[----:B------:R-:W-:-:S02]  /*8220*/  @!P0 MOV R31, R18 ;  /* 0x00000012001f8202 */ /* 0x000fc40000000f00 */
[----:B------:R-:W-:Y:S01]  /*8230*/  CS2R R18, SRZ ;  /* 0x0000000000127805 */ /* 0x000fe2000001ff00 */
[----:B------:R-:W0:Y:S01]  /*8240*/  SHFL.BFLY PT, R27, R40, 0x8, 0x101f ;  /* 0x0d101f00281b7f89 */ /* 0x000e2200000e0000 */
[----:B------:R-:W-:Y:S01]  /*8250*/  @!P0 MOV R23, R41 ;  /* 0x0000002900178202 */ /* 0x000fe20000000f00 */
[----:B---3--:R-:W-:Y:S01]  /*8260*/  FADD.FTZ R34, R38, R25 ;  /* 0x0000001926227221 */ /* 0x008fe20000010000 */
[----:B------:R-:W-:Y:S01]  /*8270*/  MOV R41, 0xffff ;  /* 0x0000ffff00297802 */ /* 0x000fe20000000f00 */
[----:B------:R-:W2:Y:S01]  /*8280*/  SHFL.BFLY PT, R26, R31, 0x8, 0x101f ;  /* 0x0d101f001f1a7f89 */ /* 0x000ea200000e0000 */
[----:B------:R-:W-:Y:S02]  /*8290*/  @!P0 MOV R22, R42 ;  /* 0x0000002a00168202 */ /* 0x000fe40000000f00 */
[----:B------:R-:W-:Y:S01]  /*82a0*/  MOV R38, 0xffff ;  /* 0x0000ffff00267802 */ /* 0x000fe20000000f00 */
[----:B------:R-:W3:Y:S04]  /*82b0*/  SHFL.BFLY PT, R28, R23, 0x8, 0x101f ;  /* 0x0d101f00171c7f89 */ /* 0x000ee800000e0000 */
        /* <DEDUP_REMOVED lines=10> */
[----:B------:R-:W-:Y:S01]  /*8360*/  @!P0 MOV R19, R20 ;  /* 0x0000001400138202 */ /* 0x000fe20000000f00 */
[----:B----4-:R-:W-:Y:S01]  /*8370*/  FADD.FTZ R31, R41, R22 ;  /* 0x00000016291f7221 */ /* 0x010fe20000010000 */
[----:B------:R-:W-:Y:S01]  /*8380*/  MOV R20, 0xffff ;  /* 0x0000ffff00147802 */ /* 0x000fe20000000f00 */
[----:B------:R-:W2:Y:S01]  /*8390*/  SHFL.BFLY PT, R25, R26, 0x4, 0x101f ;  /* 0x0c901f001a197f89 */ /* 0x000ea200000e0000 */
[----:B------:R-:W-:Y:S02]  /*83a0*/  MOV R41, 0xffff ;  /* 0x0000ffff00297802 */ /* 0x000fe40000000f00 */
[----:B------:R-:W-:Y:S01]  /*83b0*/  ISETP.NE.AND P0, PT, R9, RZ, PT ;  /* 0x000000ff0900720c */ /* 0x000fe20003f05270 */
[----:B------:R-:W3:Y:S01]  /*83c0*/  SHFL.BFLY PT, R38, R31, 0x4, 0x101f ;  /* 0x0c901f001f267f89 */ /* 0x000ee200000e0000 */
[----:B-----5:R-:W-:Y:S01]  /*83d0*/  FADD.FTZ R21, R21, R18 ;  /* 0x0000001215157221 */ /* 0x020fe20000010000 */
[----:B------:R-:W-:-:S02]  /*83e0*/  MOV R18, 0xffff ;  /* 0x0000ffff00127802 */ /* 0x000fc40000000f00 */
        /* <DEDUP_REMOVED lines=13> */
[----:B------:R-:W-:Y:S01]  /*84c0*/  MOV R20, 0xffff ;  /* 0x0000ffff00147802 */ /* 0x000fe20000000f00 */
[----:B------:R-:W2:Y:S01]  /*84d0*/  SHFL.BFLY PT, R39, R22, 0x2, 0x101f ;  /* 0x0c501f0016277f89 */ /* 0x000ea200000e0000 */
[----:B------:R-:W-:Y:S01]  /*84e0*/  MOV R19, 0xffff ;  /* 0x0000ffff00137802 */ /* 0x000fe20000000f00 */
[----:B-----5:R-:W-:Y:S01]  /*84f0*/  FADD.FTZ R42, R28, R41 ;  /* 0x000000291c2a7221 */ /* 0x020fe20000010000 */
[----:B------:R-:W-:Y:S01]  /*8500*/  MOV R28, 0xffff ;  /* 0x0000ffff001c7802 */ /* 0x000fe20000000f00 */
[----:B------:R-:W3:Y:S01]  /*8510*/  SHFL.BFLY PT, R26, R25, 0x2, 0x101f ;  /* 0x0c501f00191a7f89 */ /* 0x000ee200000e0000 */
[----:B------:R-:W-:-:S03]  /*8520*/  MOV R41, 0xffff ;  /* 0x0000ffff00297802 */ /* 0x000fc60000000f00 */
[----:B------:R-:W4:Y:S04]  /*8530*/  SHFL.BFLY PT, R38, R23, 0x2, 0x101f ;  /* 0x0c501f0017267f89 */ /* 0x000f2800000e0000 */
[----:B------:R-:W5:Y:S04]  /*8540*/  SHFL.BFLY PT, R28, R43, 0x2, 0x101f ;  /* 0x0c501f002b1c7f89 */ /* 0x000f6800000e0000 */
[----:B------:R-:W1:Y:S01]  /*8550*/  SHFL.BFLY PT, R19, R42, 0x2, 0x101f ;  /* 0x0c501f002a137f89 */ /* 0x000e6200000e0000 */
[----:B0-----:R-:W-:Y:S01]  /*8560*/  FADD.FTZ R27, R24, R27 ;  /* 0x0000001b181b7221 */ /* 0x001fe20000010000 */
[----:B------:R-:W-:-:S02]  /*8570*/  MOV R24, 0xffff ;  /* 0x0000ffff00187802 */ /* 0x000fc40000000f00 */
[----:B------:R-:W0:Y:S01]  /*8580*/  SHFL.BFLY PT, R41, R40, 0x4, 0x101f ;  /* 0x0c901f0028297f89 */ /* 0x000e2200000e0000 */
[----:B--2---:R-:W-:-:S03]  /*8590*/  FADD.FTZ R39, R22, R39 ;  /* 0x0000002716277221 */ /* 0x004fc60000010000 */
[----:B------:R-:W2:Y:S01]  /*85a0*/  SHFL.BFLY PT, R24, R27, 0x1, 0x101f ;  /* 0x0c301f001b187f89 */ /* 0x000ea200000e0000 */
[----:B---3--:R-:W-:Y:S01]  /*85b0*/  FADD.FTZ R26, R25, R26 ;  /* 0x0000001a191a7221 */ /* 0x008fe20000010000 */
[----:B------:R-:W-:Y:S02]  /*85c0*/  MOV R25, 0xffff ;  /* 0x0000ffff00197802 */ /* 0x000fe40000000f00 */
[----:B------:R-:W3:Y:S01]  /*85d0*/  SHFL.BFLY PT, R36, R39, 0x1, 0x101f ;  /* 0x0c301f0027247f89 */ /* 0x000ee200000e0000 */
[----:B----4-:R-:W-:-:S03]  /*85e0*/  FADD.FTZ R37, R23, R38 ;  /* 0x0000002617257221 */ /* 0x010fc60000010000 */
[----:B------:R-:W4:Y:S01]  /*85f0*/  SHFL.BFLY PT, R25, R26, 0x1, 0x101f ;  /* 0x0c301f001a197f89 */ /* 0x000f2200000e0000 */
[----:B-----5:R-:W-:Y:S01]  /*8600*/  FADD.FTZ R22, R43, R28 ;  /* 0x0000001c2b167221 */ /* 0x020fe20000010000 */
[----:B------:R-:W-:Y:S01]  /*8610*/  MOV R28, 0xffff ;  /* 0x0000ffff001c7802 */ /* 0x000fe20000000f00 */
[----:B------:R-:W-:Y:S01]  /*8620*/  FADD.FTZ R43, R21, R18 ;  /* 0x00000012152b7221 */ /* 0x000fe20000010000 */
[----:B------:R-:W5:Y:S01]  /*8630*/  SHFL.BFLY PT, R34, R37, 0x1, 0x101f ;  /* 0x0c301f0025227f89 */ /* 0x000f6200000e0000 */
[----:B-1----:R-:W-:Y:S01]  /*8640*/  FADD.FTZ R23, R42, R19 ;  /* 0x000000132a177221 */ /* 0x002fe20000010000 */
[----:B------:R-:W-:Y:S01]  /*8650*/  MOV R42, 0xffff ;  /* 0x0000ffff002a7802 */ /* 0x000fe20000000f00 */
[----:B------:R-:W1:Y:S01]  /*8660*/  LDC.64 R18, c[0x0][0x218] ;  /* 0x00008600ff127b82 */ /* 0x000e620000000a00 */
[----:B------:R-:W1:Y:S01]  /*8670*/  SHFL.BFLY PT, R31, R22, 0x1, 0x101f ;  /* 0x0c301f00161f7f89 */ /* 0x000e6200000e0000 */
[----:B0-----:R-:W-:Y:S01]  /*8680*/  FADD.FTZ R41, R40, R41 ;  /* 0x0000002928297221 */ /* 0x001fe20000010000 */
[----:B------:R-:W-:-:S02]  /*8690*/  MOV R40, 0xffff ;  /* 0x0000ffff00287802 */ /* 0x000fc40000000f00 */
[----:B------:R-:W0:Y:S01]  /*86a0*/  SHFL.BFLY PT, R28, R23, 0x1, 0x101f ;  /* 0x0c301f00171c7f89 */ /* 0x000e2200000e0000 */
[----:B--2---:R-:W-:Y:S02]  /*86b0*/  FADD.FTZ R24, R27, R24 ;  /* 0x000000181b187221 */ /* 0x004fe40000010000 */
[----:B------:R-:W2:Y:S01]  /*86c0*/  LDC.64 R20, c[0x0][0x220] ;  /* 0x00008800ff147b82 */ /* 0x000ea20000000a00 */
[----:B------:R-:W2:Y:S01]  /*86d0*/  SHFL.BFLY PT, R42, R43, 0x2, 0x101f ;  /* 0x0c501f002b2a7f89 */ /* 0x000ea200000e0000 */
[----:B------:R-:W-:Y:S01]  /*86e0*/  MOV R27, 0xffff ;  /* 0x0000ffff001b7802 */ /* 0x000fe20000000f00 */
[----:B---3--:R-:W-:Y:S02]  /*86f0*/  FADD.FTZ R36, R39, R36 ;  /* 0x0000002427247221 */ /* 0x008fe40000010000 */
[----:B------:R-:W3:Y:S01]  /*8700*/  SHFL.BFLY PT, R40, R41, 0x2, 0x101f ;  /* 0x0c501f0029287f89 */ /* 0x000ee200000e0000 */
[----:B----4-:R-:W-:Y:S01]  /*8710*/  FADD.FTZ R25, R26, R25 ;  /* 0x000000191a197221 */ /* 0x010fe20000010000 */
[----:B-----5:R-:W-:Y:S01]  /*8720*/  FADD.FTZ R37, R37, R34 ;  /* 0x0000002225257221 */ /* 0x020fe20000010000 */
[----:B------:R-:W-:Y:S01]  /*8730*/  @!P0 F2FP.BF16.F32.PACK_AB R34, RZ, R36 ;  /* 0x00000024ff22823e */ /* 0x000fe200000010ff */
[----:B-1----:R-:W-:-:S04]  /*8740*/  IMAD.WIDE R18, R29, 0x2, R18 ;  /* 0x000000021d127825 */ /* 0x002fc800078e0212 */
[----:B------:R-:W-:Y:S01]  /*8750*/  FADD.FTZ R31, R22, R31 ;  /* 0x0000001f161f7221 */ /* 0x000fe20000010000 */
[----:B------:R-:W-:Y:S02]  /*8760*/  @!P0 F2FP.BF16.F32.PACK_AB R22, RZ, R25 ;  /* 0x00000019ff16823e */ /* 0x000fe400000010ff */
[----:B------:R-:W-:Y:S01]  /*8770*/  @!P0 F2FP.BF16.F32.PACK_AB R36, RZ, R37 ;  /* 0x00000025ff24823e */ /* 0x000fe200000010ff */
[----:B0-----:R-:W-:Y:S01]  /*8780*/  FADD.FTZ R28, R23, R28 ;  /* 0x0000001c171c7221 */ /* 0x001fe20000010000 */
[----:B------:R-:W-:Y:S01]  /*8790*/  @!P0 F2FP.BF16.F32.PACK_AB R23, RZ, R24 ;  /* 0x00000018ff17823e */ /* 0x000fe200000010ff */
[----:B------:R-:W-:Y:S01]  /*87a0*/  @!P0 STG.E.U16 desc[UR12][R18.64], R34 ;  /* 0x0000002212008986 */ /* 0x000fe2000c10150c */
[----:B--2---:R-:W-:-:S04]  /*87b0*/  IMAD.WIDE R20, R29, 0x2, R20 ;  /* 0x000000021d147825 */ /* 0x004fc800078e0214 */
[----:B------:R-:W-:Y:S01]  /*87c0*/  FADD.FTZ R42, R43, R42 ;  /* 0x0000002a2b2a7221 */ /* 0x000fe20000010000 */
[----:B------:R-:W-:Y:S02]  /*87d0*/  @!P0 F2FP.BF16.F32.PACK_AB R24, RZ, R28 ;  /* 0x0000001cff18823e */ /* 0x000fe400000010ff */
[----:B------:R-:W-:Y:S01]  /*87e0*/  PRMT R26, R22, 0x7610, R26 ;  /* 0x00007610161a7816 */ /* 0x000fe2000000001a */
[----:B---3--:R-:W-:Y:S01]  /*87f0*/  FADD.FTZ R40, R41, R40 ;  /* 0x0000002829287221 */ /* 0x008fe20000010000 */
[----:B------:R-:W-:Y:S01]  /*8800*/  PRMT R28, R23, 0x7610, R28 ;  /* 0x00007610171c7816 */ /* 0x000fe2000000001c */
[----:B------:R-:W-:Y:S01]  /*8810*/  @!P0 STG.E.U16 desc[UR12][R20.64], R36 ;  /* 0x0000002414008986 */ /* 0x000fe2000c10150c */
[----:B------:R-:W-:Y:S02]  /*8820*/  @!P0 F2FP.BF16.F32.PACK_AB R25, RZ, R31 ;  /* 0x0000001fff19823e */ /* 0x000fe400000010ff */
[----:B------:R-:W-:Y:S01]  /*8830*/  MOV R23, 0xffff ;  /* 0x0000ffff00177802 */ /* 0x000fe20000000f00 */
[----:B------:R-:W0:Y:S04]  /*8840*/  SHFL.BFLY PT, R27, R42, 0x1, 0x101f ;  /* 0x0c301f002a1b7f89 */ /* 0x000e2800000e0000 */
[----:B------:R1:W-:Y:S04]  /*8850*/  @!P0 STG.E.U16 desc[UR12][R18.64+0x28], R26 ;  /* 0x0000281a12008986 */ /* 0x0003e8000c10150c */
[----:B------:R1:W-:Y:S04]  /*8860*/  @!P0 STG.E.U16 desc[UR12][R20.64+0x28], R28 ;  /* 0x0000281c14008986 */ /* 0x0003e8000c10150c */
[----:B------:R1:W-:Y:S04]  /*8870*/  @!P0 STG.E.U16 desc[UR12][R18.64+0x50], R24 ;  /* 0x0000501812008986 */ /* 0x0003e8000c10150c */
[----:B------:R1:W2:Y:S04]  /*8880*/  SHFL.BFLY PT, R38, R40, 0x1, 0x101f ;  /* 0x0c301f0028267f89 */ /* 0x0002a800000e0000 */
[----:B------:R1:W-:Y:S01]  /*8890*/  @!P0 STG.E.U16 desc[UR12][R20.64+0x50], R25 ;  /* 0x0000501914008986 */ /* 0x0003e2000c10150c */
[----:B0-----:R-:W-:-:S07]  /*88a0*/  FADD.FTZ R22, R42, R27 ;  /* 0x0000001b2a167221 */ /* 0x001fce0000010000 */
.L_x_1695:
[----:B--2---:R-:W-:Y:S01]  /*88b0*/  FADD.FTZ R23, R40, R38 ;  /* 0x0000002628177221 */ /* 0x004fe20000010000 */
[----:B------:R-:W-:-:S04]  /*88c0*/  @!P0 F2FP.BF16.F32.PACK_AB R22, RZ, R22 ;  /* 0x00000016ff16823e */ /* 0x000fc800000010ff */
[----:B------:R-:W-:Y:S01]  /*88d0*/  @!P0 F2FP.BF16.F32.PACK_AB R23, RZ, R23 ;  /* 0x00000017ff17823e */ /* 0x000fe200000010ff */
[----:B------:R0:W-:Y:S04]  /*88e0*/  @!P0 STG.E.U16 desc[UR12][R18.64+0x78], R22 ;  /* 0x0000781612008986 */ /* 0x0001e8000c10150c */
[----:B------:R0:W-:Y:S02]  /*88f0*/  @!P0 STG.E.U16 desc[UR12][R20.64+0x78], R23 ;  /* 0x0000781714008986 */ /* 0x0001e4000c10150c */
.L_x_1625:
[----:B------:R-:W-:Y:S05]  /*8900*/  WARPSYNC.ALL ;  /* 0x0000000000007948 */ /* 0x000fea0003800000 */
[----:B------:R-:W-:Y:S01]  /*8910*/  BAR.SYNC.DEFER_BLOCKING 0x0 ;  /* 0x0000000000007b1d */ /* 0x000fe20000010000 */
[C---:B------:R-:W-:Y:S02]  /*8920*/  ISETP.GE.AND P0, PT, R8.reuse, -0x26c0, PT ;  /* 0xffffd9400800780c */ /* 0x040fe40003f06270 */
[----:B------:R-:W-:-:S11]  /*8930*/  IADD3 R8, R8, 0x2800, RZ ;  /* 0x0000280008087810 */ /* 0x000fd60007ffe0ff */
[----:B------:R-:W-:Y:S05]  /*8940*/  @!P0 BRA `(.L_x_1632) ;  /* 0xffffffe000e48947 */ /* 0x000fea000383ffff */
[----:B------:R-:W-:Y:S05]  /*8950*/  EXIT ;  /* 0x000000000000794d */ /* 0x000fea0003800000 */
.L_x_1628:
[----:B------:R-:W-:Y:S01]  /*8960*/  HFMA2.MMA R32, -RZ, RZ, 0, 4.76837158203125e-07 ;  /* 0x00000008ff207435 */ /* 0x000fe200000001ff */
[----:B--2---:R-:W-:Y:S02]  /*8970*/  MOV R35, R18 ;  /* 0x0000001200237202 */ /* 0x004fe40000000f00 */
[----:B------:R-:W-:Y:S02]  /*8980*/  MOV R33, 0x101f ;  /* 0x0000101f00217802 */ /* 0x000fe40000000f00 */
[----:B------:R-:W-:-:S07]  /*8990*/  MOV R30, 0xffff ;  /* 0x0000ffff001e7802 */ /* 0x000fce0000000f00 */
[----:B01-3--:R-:W-:Y:S05]  /*89a0*/  WARPSYNC.COLLECTIVE R30, `(.L_x_1633) ;  /* 0x000000001e087348 */ /* 0x00bfea0003c00000 */
[----:B------:R2:W4:Y:S02]  /*89b0*/  SHFL.BFLY P2, R38, R35, R32, R33 ;  /* 0x0c00002023267389 */ /* 0x0005240000040021 */
[----:B01234-:R-:W-:Y:S01]  /*89c0*/  ENDCOLLECTIVE ;  /* 0x000000000000791b */ /* 0x01ffe20003800000 */
.L_x_1633:
[----:B------:R-:W-:Y:S02]  /*89d0*/  MOV R35, R19 ;  /* 0x0000001300237202 */ /* 0x000fe40000000f00 */
[----:B------:R-:W-:-:S07]  /*89e0*/  MOV R21, R38 ;  /* 0x0000002600157202 */ /* 0x000fce0000000f00 */
[----:B------:R-:W-:Y:S05]  /*89f0*/  WARPSYNC.COLLECTIVE R30, `(.L_x_1634) ;  /* 0x000000001e087348 */ /* 0x000fea0003c00000 */
[----:B------:R0:W1:Y:S02]  /*8a00*/  SHFL.BFLY P2, R38, R35, R32, R33 ;  /* 0x0c00002023267389 */ /* 0x0000640000040021 */
[----:B01----:R-:W-:Y:S01]  /*8a10*/  ENDCOLLECTIVE ;  /* 0x000000000000791b */ /* 0x003fe20003800000 */
.L_x_1634:
[----:B------:R-:W-:Y:S01]  /*8a20*/  FADD.FTZ R21, R21, R18 ;  /* 0x0000001215157221 */ /* 0x000fe20000010000 */
[----:B------:R-:W-:-:S04]  /*8a30*/  HFMA2.MMA R32, -RZ, RZ, 0, 2.384185791015625e-07 ;  /* 0x00000004ff207435 */ /* 0x000fc800000001ff */
[----:B------:R-:W-:Y:S02]  /*8a40*/  MOV R35, R21 ;  /* 0x0000001500237202 */ /* 0x000fe40000000f00 */
[----:B------:R-:W-:-:S07]  /*8a50*/  MOV R20, R38 ;  /* 0x0000002600147202 */ /* 0x000fce0000000f00 */
[----:B------:R-:W-:Y:S05]  /*8a60*/  WARPSYNC.COLLECTIVE R30, `(.L_x_1635) ;  /* 0x000000001e087348 */ /* 0x000fea0003c00000 */
[----:B------:R0:W1:Y:S02]  /*8a70*/  SHFL.BFLY P2, R38, R35, R32, R33 ;  /* 0x0c00002023267389 */ /* 0x0000640000040021 */
[----:B01----:R-:W-:Y:S01]  /*8a80*/  ENDCOLLECTIVE ;  /* 0x000000000000791b */ /* 0x003fe20003800000 */
.L_x_1635:
[----:B------:R-:W-:-:S05]  /*8a90*/  FADD.FTZ R20, R20, R19 ;  /* 0x0000001314147221 */ /* 0x000fca0000010000 */
[----:B------:R-:W-:Y:S02]  /*8aa0*/  MOV R35, R20 ;  /* 0x0000001400237202 */ /* 0x000fe40000000f00 */
[----:B------:R-:W-:-:S07]  /*8ab0*/  MOV R22, R38 ;  /* 0x0000002600167202 */ /* 0x000fce0000000f00 */
[----:B------:R-:W-:Y:S05]  /*8ac0*/  WARPSYNC.COLLECTIVE R30, `(.L_x_1636) ;  /* 0x000000001e087348 */ /* 0x000fea0003c00000 */
[----:B------:R0:W1:Y:S02]  /*8ad0*/  SHFL.BFLY P2, R38, R35, R32, R33 ;  /* 0x0c00002023267389 */ /* 0x0000640000040021 */
[----:B01----:R-:W-:Y:S01]  /*8ae0*/  ENDCOLLECTIVE ;  /* 0x000000000000791b */ /* 0x003fe20003800000 */
.L_x_1636:
[----:B------:R-:W-:Y:S01]  /*8af0*/  FADD.FTZ R22, R21, R22 ;  /* 0x0000001615167221 */ /* 0x000fe20000010000 */
[----:B------:R-:W-:-:S04]  /*8b00*/  HFMA2.MMA R32, -RZ, RZ, 0, 1.1920928955078125e-07 ;  /* 0x00000002ff207435 */ /* 0x000fc800000001ff */
[----:B------:R-:W-:Y:S02]  /*8b10*/  MOV R35, R22 ;  /* 0x0000001600237202 */ /* 0x000fe40000000f00 */
[----:B------:R-:W-:-:S07]  /*8b20*/  MOV R23, R38 ;  /* 0x0000002600177202 */ /* 0x000fce0000000f00 */
[----:B------:R-:W-:Y:S05]  /*8b30*/  WARPSYNC.COLLECTIVE R30, `(.L_x_1637) ;  /* 0x000000001e087348 */ /* 0x000fea0003c00000 */
[----:B------:R0:W1:Y:S02]  /*8b40*/  SHFL.BFLY P2, R38, R35, R32, R33 ;  /* 0x0c00002023267389 */ /* 0x0000640000040021 */
[----:B01----:R-:W-:Y:S01]  /*8b50*/  ENDCOLLECTIVE ;  /* 0x000000000000791b */ /* 0x003fe20003800000 */
.L_x_1637:
[----:B------:R-:W-:-:S05]  /*8b60*/  FADD.FTZ R23, R20, R23 ;  /* 0x0000001714177221 */ /* 0x000fca0000010000 */
[----:B------:R-:W-:Y:S02]  /*8b70*/  MOV R35, R23 ;  /* 0x0000001700237202 */ /* 0x000fe40000000f00 */
[----:B------:R-:W-:-:S07]  /*8b80*/  MOV R25, R38 ;  /* 0x0000002600197202 */ /* 0x000fce0000000f00 */
[----:B------:R-:W-:Y:S05]  /*8b90*/  WARPSYNC.COLLECTIVE R30, `(.L_x_1638) ;  /* 0x000000001e087348 */ /* 0x000fea0003c00000 */
[----:B------:R0:W1:Y:S02]  /*8ba0*/  SHFL.BFLY P2, R38, R35, R32, R33 ;  /* 0x0c00002023267389 */ /* 0x0000640000040021 */
[----:B01----:R-:W-:Y:S01]  /*8bb0*/  ENDCOLLECTIVE ;  /* 0x000000000000791b */ /* 0x003fe20003800000 */
.L_x_1638:
[----:B------:R-:W-:Y:S01]  /*8bc0*/  FADD.FTZ R25, R22, R25 ;  /* 0x0000001916197221 */ /* 0x000fe20000010000 */
[----:B------:R-:W-:-:S04]  /*8bd0*/  HFMA2.MMA R32, -RZ, RZ, 0, 5.9604644775390625e-08 ;  /* 0x00000001ff207435 */ /* 0x000fc800000001ff */
[----:B------:R-:W-:Y:S02]  /*8be0*/  MOV R35, R25 ;  /* 0x0000001900237202 */ /* 0x000fe40000000f00 */
[----:B------:R-:W-:-:S07]  /*8bf0*/  MOV R18, R38 ;  /* 0x0000002600127202 */ /* 0x000fce0000000f00 */
[----:B------:R-:W-:Y:S05]  /*8c00*/  WARPSYNC.COLLECTIVE R30, `(.L_x_1639) ;  /* 0x000000001e087348 */ /* 0x000fea0003c00000 */
[----:B------:R0:W1:Y:S02]  /*8c10*/  SHFL.BFLY P2, R38, R35, R32, R33 ;  /* 0x0c00002023267389 */ /* 0x0000640000040021 */
[----:B01----:R-:W-:Y:S01]  /*8c20*/  ENDCOLLECTIVE ;  /* 0x000000000000791b */ /* 0x003fe20003800000 */
.L_x_1639:
[----:B------:R-:W-:-:S05]  /*8c30*/  FADD.FTZ R24, R23, R18 ;  /* 0x0000001217187221 */ /* 0x000fca0000010000 */
[----:B------:R-:W-:Y:S02]  /*8c40*/  MOV R35, R24 ;  /* 0x0000001800237202 */ /* 0x000fe40000000f00 */
[----:B------:R-:W-:-:S07]  /*8c50*/  MOV R26, R38 ;  /* 0x00000026001a7202 */ /* 0x000fce0000000f00 */
[----:B------:R-:W-:Y:S05]  /*8c60*/  WARPSYNC.COLLECTIVE R30, `(.L_x_1640) ;  /* 0x000000001e087348 */ /* 0x000fea0003c00000 */
[----:B------:R0:W1:Y:S02]  /*8c70*/  SHFL.BFLY P2, R38, R35, R32, R33 ;  /* 0x0c00002023267389 */ /* 0x0000640000040021 */
[----:B01----:R-:W-:Y:S01]  /*8c80*/  ENDCOLLECTIVE ;  /* 0x000000000000791b */ /* 0x003fe20003800000 */
.L_x_1640:
[----:B------:R-:W-:Y:S01]  /*8c90*/  FADD.FTZ R26, R25, R26 ;  /* 0x0000001a191a7221 */ /* 0x000fe20000010000 */
[----:B------:R-:W-:Y:S06]  /*8ca0*/  BRA `(.L_x_1641) ;  /* 0xffffffec00507947 */ /* 0x000fec000383ffff */
.L_x_1629:
[----:B------:R-:W-:Y:S01]  /*8cb0*/  HFMA2.MMA R32, -RZ, RZ, 0, 4.76837158203125e-07 ;  /* 0x00000008ff207435 */ /* 0x000fe200000001ff */
[----:B------:R-:W-:Y:S01]  /*8cc0*/  BSSY B1, `(.L_x_1642) ;  /* 0x0000007000017945 */ /* 0x000fe20003800000 */
[----:B---3--:R-:W-:Y:S02]  /*8cd0*/  MOV R35, R22 ;  /* 0x0000001600237202 */ /* 0x008fe40000000f00 */
[----:B------:R-:W-:Y:S02]  /*8ce0*/  MOV R33, 0x101f ;  /* 0x0000101f00217802 */ /* 0x000fe40000000f00 */
[----:B------:R-:W-:-:S07]  /*8cf0*/  MOV R30, 0xffff ;  /* 0x0000ffff001e7802 */ /* 0x000fce0000000f00 */
[----:B012-4-:R-:W-:Y:S05]  /*8d00*/  WARPSYNC.COLLECTIVE R30, `(.L_x_1643) ;  /* 0x000000001e087348 */ /* 0x017fea0003c00000 */
[----:B------:R3:W0:Y:S02]  /*8d10*/  SHFL.BFLY P2, R38, R35, R32, R33 ;  /* 0x0c00002023267389 */ /* 0x0006240000040021 */
[----:B01234-:R-:W-:Y:S01]  /*8d20*/  ENDCOLLECTIVE ;  /* 0x000000000000791b */ /* 0x01ffe20003800000 */
.L_x_1643:
[----:B------:R-:W-:Y:S05]  /*8d30*/  BSYNC B1 ;  /* 0x0000000000017941 */ /* 0x000fea0003800000 */
.L_x_1642:
        /* <DEDUP_REMOVED lines=8> */
.L_x_1644:
[----:B------:R-:W-:Y:S01]  /*8dc0*/  FADD.FTZ R25, R25, R22 ;  /* 0x0000001619197221 */ /* 0x000fe20000010000 */
[----:B------:R-:W-:-:S04]  /*8dd0*/  HFMA2.MMA R32, -RZ, RZ, 0, 2.384185791015625e-07 ;  /* 0x00000004ff207435 */ /* 0x000fc800000001ff */
[----:B------:R-:W-:Y:S02]  /*8de0*/  MOV R35, R25 ;  /* 0x0000001900237202 */ /* 0x000fe40000000f00 */
[----:B------:R-:W-:-:S07]  /*8df0*/  MOV R24, R38 ;  /* 0x0000002600187202 */ /* 0x000fce0000000f00 */
[----:B------:R-:W-:Y:S05]  /*8e00*/  WARPSYNC.COLLECTIVE R30, `(.L_x_1645) ;  /* 0x000000001e087348 */ /* 0x000fea0003c00000 */
[----:B------:R0:W1:Y:S02]  /*8e10*/  SHFL.BFLY P2, R38, R35, R32, R33 ;  /* 0x0c00002023267389 */ /* 0x0000640000040021 */
[----:B01----:R-:W-:Y:S01]  /*8e20*/  ENDCOLLECTIVE ;  /* 0x000000000000791b */ /* 0x003fe20003800000 */
.L_x_1645:
[----:B------:R-:W-:-:S05]  /*8e30*/  FADD.FTZ R24, R24, R23 ;  /* 0x0000001718187221 */ /* 0x000fca0000010000 */
[----:B------:R-:W-:Y:S02]  /*8e40*/  MOV R35, R24 ;  /* 0x0000001800237202 */ /* 0x000fe40000000f00 */
[----:B------:R-:W-:-:S07]  /*8e50*/  MOV R26, R38 ;  /* 0x00000026001a7202 */ /* 0x000fce0000000f00 */
[----:B------:R-:W-:Y:S05]  /*8e60*/  WARPSYNC.COLLECTIVE R30, `(.L_x_1646) ;  /* 0x000000001e087348 */ /* 0x000fea0003c00000 */
[----:B------:R0:W1:Y:S02]  /*8e70*/  SHFL.BFLY P2, R38, R35, R32, R33 ;  /* 0x0c00002023267389 */ /* 0x0000640000040021 */
[----:B01----:R-:W-:Y:S01]  /*8e80*/  ENDCOLLECTIVE ;  /* 0x000000000000791b */ /* 0x003fe20003800000 */
.L_x_1646:
[----:B------:R-:W-:Y:S01]  /*8e90*/  FADD.FTZ R26, R25, R26 ;  /* 0x0000001a191a7221 */ /* 0x000fe20000010000 */
[----:B------:R-:W-:-:S04]  /*8ea0*/  HFMA2.MMA R32, -RZ, RZ, 0, 1.1920928955078125e-07 ;  /* 0x00000002ff207435 */ /* 0x000fc800000001ff */
[----:B------:R-:W-:Y:S02]  /*8eb0*/  MOV R35, R26 ;  /* 0x0000001a00237202 */ /* 0x000fe40000000f00 */
[----:B------:R-:W-:-:S07]  /*8ec0*/  MOV R27, R38 ;  /* 0x00000026001b7202 */ /* 0x000fce0000000f00 */
[----:B------:R-:W-:Y:S05]  /*8ed0*/  WARPSYNC.COLLECTIVE R30, `(.L_x_1647) ;  /* 0x000000001e087348 */ /* 0x000fea0003c00000 */
[----:B------:R0:W1:Y:S02]  /*8ee0*/  SHFL.BFLY P2, R38, R35, R32, R33 ;  /* 0x0c00002023267389 */ /* 0x0000640000040021 */
[----:B01----:R-:W-:Y:S01]  /*8ef0*/  ENDCOLLECTIVE ;  /* 0x000000000000791b */ /* 0x003fe20003800000 */
.L_x_1647:
[----:B------:R-:W-:-:S05]  /*8f00*/  FADD.FTZ R27, R24, R27 ;  /* 0x0000001b181b7221 */ /* 0x000fca0000010000 */
[----:B------:R-:W-:Y:S02]  /*8f10*/  MOV R35, R27 ;  /* 0x0000001b00237202 */ /* 0x000fe40000000f00 */
[----:B------:R-:W-:-:S07]  /*8f20*/  MOV R29, R38 ;  /* 0x00000026001d7202 */ /* 0x000fce0000000f00 */
[----:B------:R-:W-:Y:S05]  /*8f30*/  WARPSYNC.COLLECTIVE R30, `(.L_x_1648) ;  /* 0x000000001e087348 */ /* 0x000fea0003c00000 */
[----:B------:R0:W1:Y:S02]  /*8f40*/  SHFL.BFLY P2, R38, R35, R32, R33 ;  /* 0x0c00002023267389 */ /* 0x0000640000040021 */
[----:B01----:R-:W-:Y:S01]  /*8f50*/  ENDCOLLECTIVE ;  /* 0x000000000000791b */ /* 0x003fe20003800000 */
.L_x_1648:
[----:B------:R-:W-:Y:S01]  /*8f60*/  FADD.FTZ R29, R26, R29 ;  /* 0x0000001d1a1d7221 */ /* 0x000fe20000010000 */
[----:B------:R-:W-:-:S04]  /*8f70*/  HFMA2.MMA R32, -RZ, RZ, 0, 5.9604644775390625e-08 ;  /* 0x00000001ff207435 */ /* 0x000fc800000001ff */
[----:B------:R-:W-:Y:S02]  /*8f80*/  MOV R35, R29 ;  /* 0x0000001d00237202 */ /* 0x000fe40000000f00 */
[----:B------:R-:W-:-:S07]  /*8f90*/  MOV R22, R38 ;  /* 0x0000002600167202 */ /* 0x000fce0000000f00 */
[----:B------:R-:W-:Y:S05]  /*8fa0*/  WARPSYNC.COLLECTIVE R30, `(.L_x_1649) ;  /* 0x000000001e087348 */ /* 0x000fea0003c00000 */
[----:B------:R0:W1:Y:S02]  /*8fb0*/  SHFL.BFLY P2, R38, R35, R32, R33 ;  /* 0x0c00002023267389 */ /* 0x0000640000040021 */
[----:B01----:R-:W-:Y:S01]  /*8fc0*/  ENDCOLLECTIVE ;  /* 0x000000000000791b */ /* 0x003fe20003800000 */
.L_x_1649:
[----:B------:R-:W-:-:S05]  /*8fd0*/  FADD.FTZ R22, R27, R22 ;  /* 0x000000161b167221 */ /* 0x000fca0000010000 */
[----:B------:R-:W-:Y:S02]  /*8fe0*/  MOV R35, R22 ;  /* 0x0000001600237202 */ /* 0x000fe40000000f00 */
[----:B------:R-:W-:-:S07]  /*8ff0*/  MOV R28, R38 ;  /* 0x00000026001c7202 */ /* 0x000fce0000000f00 */
[----:B------:R-:W-:Y:S05]  /*9000*/  WARPSYNC.COLLECTIVE R30, `(.L_x_1650) ;  /* 0x000000001e087348 */ /* 0x000fea0003c00000 */
[----:B------:R0:W1:Y:S02]  /*9010*/  SHFL.BFLY P2, R38, R35, R32, R33 ;  /* 0x0c00002023267389 */ /* 0x0000640000040021 */
[----:B01----:R-:W-:Y:S01]  /*9020*/  ENDCOLLECTIVE ;  /* 0x000000000000791b */ /* 0x003fe20003800000 */
.L_x_1650:
[----:B------:R-:W-:Y:S01]  /*9030*/  FADD.FTZ R28, R29, R28 ;  /* 0x0000001c1d1c7221 */ /* 0x000fe20000010000 */
[----:B------:R-:W-:Y:S06]  /*9040*/  BRA `(.L_x_1651) ;  /* 0xffffffec00107947 */ /* 0x000fec000383ffff */
.L_x_1630:
        /* <DEDUP_REMOVED lines=8> */
.L_x_1653:
[----:B------:R-:W-:Y:S05]  /*90d0*/  BSYNC B1 ;  /* 0x0000000000017941 */ /* 0x000fea0003800000 */
.L_x_1652:
        /* <DEDUP_REMOVED lines=8> */
.L_x_1654:
[----:B------:R-:W-:Y:S01]  /*9160*/  FADD.FTZ R25, R25, R22 ;  /* 0x0000001619197221 */ /* 0x000fe20000010000 */
[----:B------:R-:W-:-:S04]  /*9170*/  HFMA2.MMA R32, -RZ, RZ, 0, 2.384185791015625e-07 ;  /* 0x00000004ff207435 */ /* 0x000fc800000001ff */
[----:B------:R-:W-:Y:S02]  /*9180*/  MOV R35, R25 ;  /* 0x0000001900237202 */ /* 0x000fe40000000f00 */
[----:B------:R-:W-:-:S07]  /*9190*/  MOV R24, R38 ;  /* 0x0000002600187202 */ /* 0x000fce0000000f00 */
[----:B------:R-:W-:Y:S05]  /*91a0*/  WARPSYNC.COLLECTIVE R30, `(.L_x_1655) ;  /* 0x000000001e087348 */ /* 0x000fea0003c00000 */
[----:B------:R0:W1:Y:S02]  /*91b0*/  SHFL.BFLY P2, R38, R35, R32, R33 ;  /* 0x0c00002023267389 */ /* 0x0000640000040021 */
[----:B01----:R-:W-:Y:S01]  /*91c0*/  ENDCOLLECTIVE ;  /* 0x000000000000791b */ /* 0x003fe20003800000 */
.L_x_1655:
[----:B------:R-:W-:-:S05]  /*91d0*/  FADD.FTZ R24, R24, R23 ;  /* 0x0000001718187221 */ /* 0x000fca0000010000 */
[----:B------:R-:W-:Y:S02]  /*91e0*/  MOV R35, R24 ;  /* 0x0000001800237202 */ /* 0x000fe40000000f00 */
[----:B------:R-:W-:-:S07]  /*91f0*/  MOV R26, R38 ;  /* 0x00000026001a7202 */ /* 0x000fce0000000f00 */
[----:B------:R-:W-:Y:S05]  /*9200*/  WARPSYNC.COLLECTIVE R30, `(.L_x_1656) ;  /* 0x000000001e087348 */ /* 0x000fea0003c00000 */
[----:B------:R0:W1:Y:S02]  /*9210*/  SHFL.BFLY P2, R38, R35, R32, R33 ;  /* 0x0c00002023267389 */ /* 0x0000640000040021 */
[----:B01----:R-:W-:Y:S01]  /*9220*/  ENDCOLLECTIVE ;  /* 0x000000000000791b */ /* 0x003fe20003800000 */
.L_x_1656:
[----:B------:R-:W-:Y:S01]  /*9230*/  FADD.FTZ R26, R25, R26 ;  /* 0x0000001a191a7221 */ /* 0x000fe20000010000 */
[----:B------:R-:W-:-:S04]  /*9240*/  HFMA2.MMA R32, -RZ, RZ, 0, 1.1920928955078125e-07 ;  /* 0x00000002ff207435 */ /* 0x000fc800000001ff */
[----:B------:R-:W-:Y:S02]  /*9250*/  MOV R35, R26 ;  /* 0x0000001a00237202 */ /* 0x000fe40000000f00 */
[----:B------:R-:W-:-:S07]  /*9260*/  MOV R27, R38 ;  /* 0x00000026001b7202 */ /* 0x000fce0000000f00 */
[----:B------:R-:W-:Y:S05]  /*9270*/  WARPSYNC.COLLECTIVE R30, `(.L_x_1657) ;  /* 0x000000001e087348 */ /* 0x000fea0003c00000 */
[----:B------:R0:W1:Y:S02]  /*9280*/  SHFL.BFLY P2, R38, R35, R32, R33 ;  /* 0x0c00002023267389 */ /* 0x0000640000040021 */
[----:B01----:R-:W-:Y:S01]  /*9290*/  ENDCOLLECTIVE ;  /* 0x000000000000791b */ /* 0x003fe20003800000 */
.L_x_1657:
[----:B------:R-:W-:-:S05]  /*92a0*/  FADD.FTZ R27, R24, R27 ;  /* 0x0000001b181b7221 */ /* 0x000fca0000010000 */
[----:B------:R-:W-:Y:S02]  /*92b0*/  MOV R35, R27 ;  /* 0x0000001b00237202 */ /* 0x000fe40000000f00 */
[----:B------:R-:W-:-:S07]  /*92c0*/  MOV R29, R38 ;  /* 0x00000026001d7202 */ /* 0x000fce0000000f00 */
[----:B------:R-:W-:Y:S05]  /*92d0*/  WARPSYNC.COLLECTIVE R30, `(.L_x_1658) ;  /* 0x000000001e087348 */ /* 0x000fea0003c00000 */
[----:B------:R0:W1:Y:S02]  /*92e0*/  SHFL.BFLY P2, R38, R35, R32, R33 ;  /* 0x0c00002023267389 */ /* 0x0000640000040021 */
[----:B01----:R-:W-:Y:S01]  /*92f0*/  ENDCOLLECTIVE ;  /* 0x000000000000791b */ /* 0x003fe20003800000 */
.L_x_1658:
[----:B------:R-:W-:Y:S01]  /*9300*/  FADD.FTZ R29, R26, R29 ;  /* 0x0000001d1a1d7221 */ /* 0x000fe20000010000 */
[----:B------:R-:W-:-:S04]  /*9310*/  HFMA2.MMA R32, -RZ, RZ, 0, 5.9604644775390625e-08 ;  /* 0x00000001ff207435 */ /* 0x000fc800000001ff */
[----:B------:R-:W-:Y:S02]  /*9320*/  MOV R35, R29 ;  /* 0x0000001d00237202 */ /* 0x000fe40000000f00 */
[----:B------:R-:W-:-:S07]  /*9330*/  MOV R22, R38 ;  /* 0x0000002600167202 */ /* 0x000fce0000000f00 */
[----:B------:R-:W-:Y:S05]  /*9340*/  WARPSYNC.COLLECTIVE R30, `(.L_x_1659) ;  /* 0x000000001e087348 */ /* 0x000fea0003c00000 */
[----:B------:R0:W1:Y:S02]  /*9350*/  SHFL.BFLY P2, R38, R35, R32, R33 ;  /* 0x0c00002023267389 */ /* 0x0000640000040021 */
[----:B01----:R-:W-:Y:S01]  /*9360*/  ENDCOLLECTIVE ;  /* 0x000000000000791b */ /* 0x003fe20003800000 */
.L_x_1659:
[----:B------:R-:W-:-:S05]  /*9370*/  FADD.FTZ R22, R27, R22 ;  /* 0x000000161b167221 */ /* 0x000fca0000010000 */
[----:B------:R-:W-:Y:S02]  /*9380*/  MOV R35, R22 ;  /* 0x0000001600237202 */ /* 0x000fe40000000f00 */
[----:B------:R-:W-:-:S07]  /*9390*/  MOV R28, R38 ;  /* 0x00000026001c7202 */ /* 0x000fce0000000f00 */
[----:B------:R-:W-:Y:S05]  /*93a0*/  WARPSYNC.COLLECTIVE R30, `(.L_x_1660) ;  /* 0x000000001e087348 */ /* 0x000fea0003c00000 */
[----:B------:R0:W1:Y:S02]  /*93b0*/  SHFL.BFLY P2, R38, R35, R32, R33 ;  /* 0x0c00002023267389 */ /* 0x0000640000040021 */
[----:B01----:R-:W-:Y:S01]  /*93c0*/  ENDCOLLECTIVE ;  /* 0x000000000000791b */ /* 0x003fe20003800000 */
.L_x_1660:
[----:B------:R-:W-:Y:S01]  /*93d0*/  FADD.FTZ R28, R29, R28 ;  /* 0x0000001c1d1c7221 */ /* 0x000fe20000010000 */
[----:B------:R-:W-:Y:S06]  /*93e0*/  BRA `(.L_x_1661) ;  /* 0xffffffe800b87947 */ /* 0x000fec000383ffff */
.L_x_1631:
[----:B------:R-:W-:Y:S01]  /*93f0*/  BSSY B0, `(.L_x_1662) ;  /* 0x0000008000007945 */ /* 0x000fe20003800000 */
[----:B---3--:R-:W-:Y:S02]  /*9400*/  MOV R35, R19 ;  /* 0x0000001300237202 */ /* 0x008fe40000000f00 */
[----:B------:R-:W-:Y:S02]  /*9410*/  MOV R32, 0x8 ;  /* 0x0000000800207802 */ /* 0x000fe40000000f00 */
[----:B------:R-:W-:Y:S02]  /*9420*/  MOV R33, 0x101f ;  /* 0x0000101f00217802 */ /* 0x000fe40000000f00 */
[----:B------:R-:W-:-:S07]  /*9430*/  MOV R30, 0xffff ;  /* 0x0000ffff001e7802 */ /* 0x000fce0000000f00 */
[----:B012-4-:R-:W-:Y:S05]  /*9440*/  WARPSYNC.COLLECTIVE R30, `(.L_x_1663) ;  /* 0x000000001e087348 */ /* 0x017fea0003c00000 */
[----:B------:R3:W0:Y:S02]  /*9450*/  SHFL.BFLY P2, R38, R35, R32, R33 ;  /* 0x0c00002023267389 */ /* 0x0006240000040021 */
[----:B01234-:R-:W-:Y:S01]  /*9460*/  ENDCOLLECTIVE ;  /* 0x000000000000791b */ /* 0x01ffe20003800000 */
.L_x_1663:
[----:B------:R-:W-:Y:S05]  /*9470*/  BSYNC B0 ;  /* 0x0000000000007941 */ /* 0x000fea0003800000 */
.L_x_1662:
[----:B------:R-:W-:Y:S01]  /*9480*/  HFMA2.MMA R32, -RZ, RZ, 0, 4.76837158203125e-07 ;  /* 0x00000008ff207435 */ /* 0x000fe200000001ff */
[----:B------:R-:W-:Y:S01]  /*9490*/  MOV R35, R25 ;  /* 0x0000001900237202 */ /* 0x000fe20000000f00 */
[----:B------:R-:W-:Y:S01]  /*94a0*/  HFMA2.MMA R31, -RZ, RZ, 0, 0 ;  /* 0x00000000ff1f7435 */ /* 0x000fe200000001ff */
[----:B------:R-:W-:Y:S02]  /*94b0*/  MOV R33, 0x101f ;  /* 0x0000101f00217802 */ /* 0x000fe40000000f00 */
[----:B------:R-:W-:Y:S02]  /*94c0*/  MOV R30, 0xffff ;  /* 0x0000ffff001e7802 */ /* 0x000fe40000000f00 */
[----:B------:R-:W-:Y:S02]  /*94d0*/  MOV R24, R38 ;  /* 0x0000002600187202 */ /* 0x000fe40000000f00 */
[----:B------:R-:W-:-:S07]  /*94e0*/  @!P0 IADD3 R21, R29, 0x14, RZ ;  /* 0x000000141d158810 */ /* 0x000fce0007ffe0ff */
[----:B------:R-:W-:Y:S05]  /*94f0*/  WARPSYNC.COLLECTIVE R30, `(.L_x_1664) ;  /* 0x000000001e087348 */ /* 0x000fea0003c00000 */
[----:B------:R0:W1:Y:S02]  /*9500*/  SHFL.BFLY P2, R38, R35, R32, R33 ;  /* 0x0c00002023267389 */ /* 0x0000640000040021 */
[----:B01----:R-:W-:Y:S01]  /*9510*/  ENDCOLLECTIVE ;  /* 0x000000000000791b */ /* 0x003fe20003800000 */
.L_x_1664:
[----:B------:R-:W-:Y:S01]  /*9520*/  @!P0 LEA R18, R9, UR8, 0x7 ;  /* 0x0000000809128c11 */ /* 0x000fe2000f8e38ff */
[----:B------:R-:W-:Y:S01]  /*9530*/  FADD.FTZ R24, R24, R19 ;  /* 0x0000001318187221 */ /* 0x000fe20000010000 */
[----:B------:R-:W-:Y:S02]  /*9540*/  @!P0 LOP3.LUT R21, R21, R48, RZ, 0x3c, !PT ;  /* 0x0000003015158212 */ /* 0x000fe400078e3cff */
[----:B------:R-:W-:Y:S02]  /*9550*/  MOV R40, RZ ;  /* 0x000000ff00287202 */ /* 0x000fe40000000f00 */
[----:B------:R-:W-:Y:S02]  /*9560*/  @!P0 LEA R21, R21, R18, 0x2 ;  /* 0x0000001215158211 */ /* 0x000fe400078e10ff */
[C---:B------:R-:W-:Y:S02]  /*9570*/  @!P0 LEA R28, R9.reuse, UR8, 0x7 ;  /* 0x00000008091c8c11 */ /* 0x040fe4000f8e38ff */
[----:B------:R-:W-:Y:S01]  /*9580*/  @!P0 LEA R44, R9, UR8, 0x7 ;  /* 0x00000008092c8c11 */ /* 0x000fe2000f8e38ff */
[----:B------:R0:W1:Y:S01]  /*9590*/  @!P0 LDS R18, [R21] ;  /* 0x0000000015128984 */ /* 0x0000620000000800 */
[----:B------:R-:W-:Y:S01]  /*95a0*/  HFMA2.MMA R32, -RZ, RZ, 0, 2.384185791015625e-07 ;  /* 0x00000004ff207435 */ /* 0x000fe200000001ff */
[----:B------:R-:W-:-:S02]  /*95b0*/  MOV R35, R24 ;  /* 0x0000001800237202 */ /* 0x000fc40000000f00 */
[----:B------:R0:W2:Y:S01]  /*95c0*/  @!P0 LDS R20, [R21+0x500] ;  /* 0x0005000015148984 */ /* 0x0000a20000000800 */
[----:B------:R-:W-:-:S07]  /*95d0*/  FADD.FTZ R34, R38, R25 ;  /* 0x0000001926227221 */ /* 0x000fce0000010000 */
[----:B012---:R-:W-:Y:S05]  /*95e0*/  WARPSYNC.COLLECTIVE R30, `(.L_x_1665) ;  /* 0x000000001e087348 */ /* 0x007fea0003c00000 */
[----:B------:R3:W4:Y:S02]  /*95f0*/  SHFL.BFLY P2, R38, R35, R32, R33 ;  /* 0x0c00002023267389 */ /* 0x0007240000040021 */
[----:B01234-:R-:W-:Y:S01]  /*9600*/  ENDCOLLECTIVE ;  /* 0x000000000000791b */ /* 0x01ffe20003800000 */
.L_x_1665:
[----:B------:R-:W-:Y:S02]  /*9610*/  MOV R35, R34 ;  /* 0x0000002200237202 */ /* 0x000fe40000000f00 */
[----:B------:R-:W-:-:S07]  /*9620*/  MOV R23, R38 ;  /* 0x0000002600177202 */ /* 0x000fce0000000f00 */
[----:B------:R-:W-:Y:S05]  /*9630*/  WARPSYNC.COLLECTIVE R30, `(.L_x_1666) ;  /* 0x000000001e087348 */ /* 0x000fea0003c00000 */
[----:B------:R0:W1:Y:S02]  /*9640*/  SHFL.BFLY P2, R38, R35, R32, R33 ;  /* 0x0c00002023267389 */ /* 0x0000640000040021 */
[----:B01----:R-:W-:Y:S01]  /*9650*/  ENDCOLLECTIVE ;  /* 0x000000000000791b */ /* 0x003fe20003800000 */
.L_x_1666:
[----:B------:R-:W-:Y:S01]  /*9660*/  @!P0 MOV R31, R18 ;  /* 0x00000012001f8202 */ /* 0x000fe20000000f00 */
        /* <DEDUP_REMOVED lines=9> */
.L_x_1667:
[----:B------:R-:W-:-:S05]  /*9700*/  FADD.FTZ R23, R34, R37 ;  /* 0x0000002522177221 */ /* 0x000fca0000010000 */
[----:B------:R-:W-:Y:S02]  /*9710*/  MOV R35, R23 ;  /* 0x0000001700237202 */ /* 0x000fe40000000f00 */
[----:B------:R-:W-:-:S07]  /*9720*/  MOV R39, R38 ;  /* 0x0000002600277202 */ /* 0x000fce0000000f00 */
[----:B------:R-:W-:Y:S05]  /*9730*/  WARPSYNC.COLLECTIVE R30, `(.L_x_1668) ;  /* 0x000000001e087348 */ /* 0x000fea0003c00000 */
[----:B------:R0:W1:Y:S02]  /*9740*/  SHFL.BFLY P2, R38, R35, R32, R33 ;  /* 0x0c00002023267389 */ /* 0x0000640000040021 */
[----:B01----:R-:W-:Y:S01]  /*9750*/  ENDCOLLECTIVE ;  /* 0x000000000000791b */ /* 0x003fe20003800000 */
.L_x_1668:
        /* <DEDUP_REMOVED lines=8> */
.L_x_1669:
[----:B------:R-:W-:-:S04]  /*97e0*/  @!P0 LOP3.LUT R23, R23, R48, RZ, 0x3c, !PT ;  /* 0x0000003017178212 */ /* 0x000fc800078e3cff */
[----:B------:R-:W-:Y:S02]  /*97f0*/  @!P0 LEA R28, R23, R28, 0x2 ;  /* 0x0000001c171c8211 */ /* 0x000fe400078e10ff */
[----:B------:R-:W-:-:S03]  /*9800*/  CS2R R22, SRZ ;  /* 0x0000000000167805 */ /* 0x000fc6000001ff00 */
[----:B------:R0:W1:Y:S01]  /*9810*/  @!P0 LDS R41, [R28] ;  /* 0x000000001c298984 */ /* 0x0000620000000800 */
[----:B------:R-:W-:-:S03]  /*9820*/  MOV R35, R37 ;  /* 0x0000002500237202 */ /* 0x000fc60000000f00 */
[----:B------:R0:W2:Y:S01]  /*9830*/  @!P0 LDS R42, [R28+0x500] ;  /* 0x000500001c2a8984 */ /* 0x0000a20000000800 */
[----:B------:R-:W-:-:S07]  /*9840*/  MOV R36, R38 ;  /* 0x0000002600247202 */ /* 0x000fce0000000f00 */
[----:B012---:R-:W-:Y:S05]  /*9850*/  WARPSYNC.COLLECTIVE R30, `(.L_x_1670) ;  /* 0x000000001e087348 */ /* 0x007fea0003c00000 */
[----:B------:R3:W4:Y:S02]  /*9860*/  SHFL.BFLY P2, R38, R35, R32, R33 ;  /* 0x0c00002023267389 */ /* 0x0007240000040021 */
[----:B01234-:R-:W-:Y:S01]  /*9870*/  ENDCOLLECTIVE ;  /* 0x000000000000791b */ /* 0x01ffe20003800000 */
.L_x_1670:
[----:B------:R-:W-:Y:S01]  /*9880*/  FADD.FTZ R36, R39, R36 ;  /* 0x0000002427247221 */ /* 0x000fe20000010000 */
[----:B------:R-:W-:Y:S01]  /*9890*/  HFMA2.MMA R32, -RZ, RZ, 0, 4.76837158203125e-07 ;  /* 0x00000008ff207435 */ /* 0x000fe200000001ff */
[----:B------:R-:W-:Y:S02]  /*98a0*/  MOV R35, R31 ;  /* 0x0000001f00237202 */ /* 0x000fe40000000f00 */
[----:B------:R-:W-:-:S08]  /*98b0*/  MOV R34, R38 ;  /* 0x0000002600227202 */ /* 0x000fd00000000f00 */
[----:B------:R-:W-:Y:S05]  /*98c0*/  WARPSYNC.COLLECTIVE R30, `(.L_x_1671) ;  /* 0x000000001e087348 */ /* 0x000fea0003c00000 */
[----:B------:R0:W1:Y:S02]  /*98d0*/  SHFL.BFLY P2, R38, R35, R32, R33 ;  /* 0x0c00002023267389 */ /* 0x0000640000040021 */
[----:B01----:R-:W-:Y:S01]  /*98e0*/  ENDCOLLECTIVE ;  /* 0x000000000000791b */ /* 0x003fe20003800000 */
.L_x_1671:
[----:B------:R-:W-:Y:S01]  /*98f0*/  @!P0 MOV R23, R41 ;  /* 0x0000002900178202 */ /* 0x000fe20000000f00 */
[----:B------:R-:W-:Y:S01]  /*9900*/  FADD.FTZ R37, R37, R34 ;  /* 0x0000002225257221 */ /* 0x000fe20000010000 */
[----:B------:R-:W-:Y:S02]  /*9910*/  @!P0 MOV R22, R42 ;  /* 0x0000002a00168202 */ /* 0x000fe40000000f00 */
[----:B------:R-:W-:Y:S02]  /*9920*/  MOV R35, R40 ;  /* 0x0000002800237202 */ /* 0x000fe40000000f00 */
[----:B------:R-:W-:-:S07]  /*9930*/  MOV R26, R38 ;  /* 0x00000026001a7202 */ /* 0x000fce0000000f00 */
[----:B------:R-:W-:Y:S05]  /*9940*/  WARPSYNC.COLLECTIVE R30, `(.L_x_1672) ;  /* 0x000000001e087348 */ /* 0x000fea0003c00000 */
[----:B------:R0:W1:Y:S02]  /*9950*/  SHFL.BFLY P2, R38, R35, R32, R33 ;  /* 0x0c00002023267389 */ /* 0x0000640000040021 */
[----:B01----:R-:W-:Y:S01]  /*9960*/  ENDCOLLECTIVE ;  /* 0x000000000000791b */ /* 0x003fe20003800000 */
.L_x_1672:
[----:B------:R-:W-:Y:S01]  /*9970*/  FADD.FTZ R26, R26, R31 ;  /* 0x0000001f1a1a7221 */ /* 0x000fe20000010000 */
[----:B------:R-:W-:-:S04]  /*9980*/  HFMA2.MMA R32, -RZ, RZ, 0, 2.384185791015625e-07 ;  /* 0x00000004ff207435 */ /* 0x000fc800000001ff */
[----:B------:R-:W-:Y:S02]  /*9990*/  MOV R35, R26 ;  /* 0x0000001a00237202 */ /* 0x000fe40000000f00 */
[----:B------:R-:W-:-:S07]  /*99a0*/  MOV R27, R38 ;  /* 0x00000026001b7202 */ /* 0x000fce0000000f00 */
[----:B------:R-:W-:Y:S05]  /*99b0*/  WARPSYNC.COLLECTIVE R30, `(.L_x_1673) ;  /* 0x000000001e087348 */ /* 0x000fea0003c00000 */
[----:B------:R0:W1:Y:S02]  /*99c0*/  SHFL.BFLY P2, R38, R35, R32, R33 ;  /* 0x0c00002023267389 */ /* 0x0000640000040021 */
[----:B01----:R-:W-:Y:S01]  /*99d0*/  ENDCOLLECTIVE ;  /* 0x000000000000791b */ /* 0x003fe20003800000 */
.L_x_1673:
[----:B------:R-:W-:-:S05]  /*99e0*/  FADD.FTZ R27, R27, R40 ;  /* 0x000000281b1b7221 */ /* 0x000fca0000010000 */
[----:B------:R-:W-:Y:S02]  /*99f0*/  MOV R35, R27 ;  /* 0x0000001b00237202 */ /* 0x000fe40000000f00 */
[----:B------:R-:W-:-:S07]  /*9a00*/  MOV R25, R38 ;  /* 0x0000002600197202 */ /* 0x000fce0000000f00 */
[----:B------:R-:W-:Y:S05]  /*9a10*/  WARPSYNC.COLLECTIVE R30, `(.L_x_1674) ;  /* 0x000000001e087348 */ /* 0x000fea0003c00000 */
[----:B------:R0:W1:Y:S02]  /*9a20*/  SHFL.BFLY P2, R38, R35, R32, R33 ;  /* 0x0c00002023267389 */ /* 0x0000640000040021 */
[----:B01----:R-:W-:Y:S01]  /*9a30*/  ENDCOLLECTIVE ;  /* 0x000000000000791b */ /* 0x003fe20003800000 */
.L_x_1674:
[----:B------:R-:W-:Y:S01]  /*9a40*/  FADD.FTZ R25, R26, R25 ;  /* 0x000000191a197221 */ /* 0x000fe20000010000 */
[----:B------:R-:W-:-:S04]  /*9a50*/  HFMA2.MMA R32, -RZ, RZ, 0, 1.1920928955078125e-07 ;  /* 0x00000002ff207435 */ /* 0x000fc800000001ff */
[----:B------:R-:W-:Y:S02]  /*9a60*/  MOV R35, R25 ;  /* 0x0000001900237202 */ /* 0x000fe40000000f00 */
[----:B------:R-:W-:-:S07]  /*9a70*/  MOV R40, R38 ;  /* 0x0000002600287202 */ /* 0x000fce0000000f00 */
[----:B------:R-:W-:Y:S05]  /*9a80*/  WARPSYNC.COLLECTIVE R30, `(.L_x_1675) ;  /* 0x000000001e087348 */ /* 0x000fea0003c00000 */
[----:B------:R0:W1:Y:S02]  /*9a90*/  SHFL.BFLY P2, R38, R35, R32, R33 ;  /* 0x0c00002023267389 */ /* 0x0000640000040021 */
[----:B01----:R-:W-:Y:S01]  /*9aa0*/  ENDCOLLECTIVE ;  /* 0x000000000000791b */ /* 0x003fe20003800000 */
.L_x_1675:
[----:B------:R-:W-:-:S05]  /*9ab0*/  FADD.FTZ R24, R27, R40 ;  /* 0x000000281b187221 */ /* 0x000fca0000010000 */
[----:B------:R-:W-:Y:S02]  /*9ac0*/  MOV R35, R24 ;  /* 0x0000001800237202 */ /* 0x000fe40000000f00 */
[----:B------:R-:W-:-:S07]  /*9ad0*/  MOV R26, R38 ;  /* 0x00000026001a7202 */ /* 0x000fce0000000f00 */
[----:B------:R-:W-:Y:S05]  /*9ae0*/  WARPSYNC.COLLECTIVE R30, `(.L_x_1676) ;  /* 0x000000001e087348 */ /* 0x000fea0003c00000 */
[----:B------:R0:W1:Y:S02]  /*9af0*/  SHFL.BFLY P2, R38, R35, R32, R33 ;  /* 0x0c00002023267389 */ /* 0x0000640000040021 */
[----:B01----:R-:W-:Y:S01]  /*9b00*/  ENDCOLLECTIVE ;  /* 0x000000000000791b */ /* 0x003fe20003800000 */
.L_x_1676:
[----:B------:R-:W-:Y:S01]  /*9b10*/  FADD.FTZ R26, R25, R26 ;  /* 0x0000001a191a7221 */ /* 0x000fe20000010000 */
[----:B------:R-:W-:-:S04]  /*9b20*/  HFMA2.MMA R32, -RZ, RZ, 0, 5.9604644775390625e-08 ;  /* 0x00000001ff207435 */ /* 0x000fc800000001ff */
[----:B------:R-:W-:Y:S02]  /*9b30*/  MOV R35, R26 ;  /* 0x0000001a00237202 */ /* 0x000fe40000000f00 */
[----:B------:R-:W-:-:S07]  /*9b40*/  MOV R27, R38 ;  /* 0x00000026001b7202 */ /* 0x000fce0000000f00 */
[----:B------:R-:W-:Y:S05]  /*9b50*/  WARPSYNC.COLLECTIVE R30, `(.L_x_1677) ;  /* 0x000000001e087348 */ /* 0x000fea0003c00000 */
[----:B------:R0:W1:Y:S02]  /*9b60*/  SHFL.BFLY P2, R38, R35, R32, R33 ;  /* 0x0c00002023267389 */ /* 0x0000640000040021 */
[----:B01----:R-:W-:Y:S01]  /*9b70*/  ENDCOLLECTIVE ;  /* 0x000000000000791b */ /* 0x003fe20003800000 */
.L_x_1677:
[----:B------:R-:W-:-:S05]  /*9b80*/  FADD.FTZ R27, R24, R27 ;  /* 0x0000001b181b7221 */ /* 0x000fca0000010000 */
[----:B------:R-:W-:Y:S02]  /*9b90*/  MOV R35, R27 ;  /* 0x0000001b00237202 */ /* 0x000fe40000000f00 */
[----:B------:R-:W-:-:S07]  /*9ba0*/  MOV R25, R38 ;  /* 0x0000002600197202 */ /* 0x000fce0000000f00 */
[----:B------:R-:W-:Y:S05]  /*9bb0*/  WARPSYNC.COLLECTIVE R30, `(.L_x_1678) ;  /* 0x000000001e087348 */ /* 0x000fea0003c00000 */
[----:B------:R0:W1:Y:S02]  /*9bc0*/  SHFL.BFLY P2, R38, R35, R32, R33 ;  /* 0x0c00002023267389 */ /* 0x0000640000040021 */
[----:B01----:R-:W-:Y:S01]  /*9bd0*/  ENDCOLLECTIVE ;  /* 0x000000000000791b */ /* 0x003fe20003800000 */
.L_x_1678:
[----:B------:R-:W-:Y:S01]  /*9be0*/  FADD.FTZ R25, R26, R25 ;  /* 0x000000191a197221 */ /* 0x000fe20000010000 */
[----:B------:R-:W-:Y:S01]  /*9bf0*/  HFMA2.MMA R32, -RZ, RZ, 0, 4.76837158203125e-07 ;  /* 0x00000008ff207435 */ /* 0x000fe200000001ff */
[----:B------:R-:W-:Y:S02]  /*9c00*/  MOV R35, R23 ;  /* 0x0000001700237202 */ /* 0x000fe40000000f00 */
[----:B------:R-:W-:-:S08]  /*9c10*/  MOV R24, R38 ;  /* 0x0000002600187202 */ /* 0x000fd00000000f00 */
[----:B------:R-:W-:Y:S05]  /*9c20*/  WARPSYNC.COLLECTIVE R30, `(.L_x_1679) ;  /* 0x000000001e087348 */ /* 0x000fea0003c00000 */
[----:B------:R0:W1:Y:S02]  /*9c30*/  SHFL.BFLY P2, R38, R35, R32, R33 ;  /* 0x0c00002023267389 */ /* 0x0000640000040021 */
[----:B01----:R-:W-:Y:S01]  /*9c40*/  ENDCOLLECTIVE ;  /* 0x000000000000791b */ /* 0x003fe20003800000 */
.L_x_1679:
[----:B------:R-:W-:Y:S01]  /*9c50*/  FADD.FTZ R24, R27, R24 ;  /* 0x000000181b187221 */ /* 0x000fe20000010000 */
[----:B------:R-:W-:Y:S02]  /*9c60*/  MOV R35, R22 ;  /* 0x0000001600237202 */ /* 0x000fe40000000f00 */
[----:B------:R-:W-:-:S07]  /*9c70*/  MOV R28, R38 ;  /* 0x00000026001c7202 */ /* 0x000fce0000000f00 */
[----:B------:R-:W-:Y:S05]  /*9c80*/  WARPSYNC.COLLECTIVE R30, `(.L_x_1680) ;  /* 0x000000001e087348 */ /* 0x000fea0003c00000 */
[----:B------:R0:W1:Y:S02]  /*9c90*/  SHFL.BFLY P2, R38, R35, R32, R33 ;  /* 0x0c00002023267389 */ /* 0x0000640000040021 */
[----:B01----:R-:W-:Y:S01]  /*9ca0*/  ENDCOLLECTIVE ;  /* 0x000000000000791b */ /* 0x003fe20003800000 */
.L_x_1680:
[----:B------:R-:W-:Y:S01]  /*9cb0*/  FADD.FTZ R28, R28, R23 ;  /* 0x000000171c1c7221 */ /* 0x000fe20000010000 */
[C---:B------:R-:W-:Y:S02]  /*9cc0*/  @!P0 IADD3 R23, R29.reuse, 0x3c, RZ ;  /* 0x0000003c1d178810 */ /* 0x040fe40007ffe0ff */
[----:B------:R-:W-:Y:S02]  /*9cd0*/  IADD3 R29, R29, R8, RZ ;  /* 0x000000081d1d7210 */ /* 0x000fe40007ffe0ff */
[----:B------:R-:W-:-:S04]  /*9ce0*/  @!P0 LOP3.LUT R23, R23, R48, RZ, 0x3c, !PT ;  /* 0x0000003017178212 */ /* 0x000fc800078e3cff */
[----:B------:R-:W-:Y:S01]  /*9cf0*/  @!P0 LEA R44, R23, R44, 0x2 ;  /* 0x0000002c172c8211 */ /* 0x000fe200078e10ff */
[----:B------:R-:W-:Y:S01]  /*9d00*/  HFMA2.MMA R32, -RZ, RZ, 0, 2.384185791015625e-07 ;  /* 0x00000004ff207435 */ /* 0x000fe200000001ff */
[----:B------:R-:W-:-:S03]  /*9d10*/  MOV R35, R28 ;  /* 0x0000001c00237202 */ /* 0x000fc60000000f00 */
[----:B------:R0:W1:Y:S04]  /*9d20*/  @!P0 LDS R21, [R44] ;  /* 0x000000002c158984 */ /* 0x0000680000000800 */
[----:B------:R0:W2:Y:S01]  /*9d30*/  @!P0 LDS R20, [R44+0x500] ;  /* 0x000500002c148984 */ /* 0x0000a20000000800 */
[----:B------:R-:W-:-:S07]  /*9d40*/  MOV R41, R38 ;  /* 0x0000002600297202 */ /* 0x000fce0000000f00 */
[----:B012---:R-:W-:Y:S05]  /*9d50*/  WARPSYNC.COLLECTIVE R30, `(.L_x_1681) ;  /* 0x000000001e087348 */ /* 0x007fea0003c00000 */
[----:B------:R3:W4:Y:S02]  /*9d60*/  SHFL.BFLY P2, R38, R35, R32, R33 ;  /* 0x0c00002023267389 */ /* 0x0007240000040021 */
[----:B01234-:R-:W-:Y:S01]  /*9d70*/  ENDCOLLECTIVE ;  /* 0x000000000000791b */ /* 0x01ffe20003800000 */
.L_x_1681:
[----:B------:R-:W-:-:S05]  /*9d80*/  FADD.FTZ R31, R41, R22 ;  /* 0x00000016291f7221 */ /* 0x000fca0000010000 */
[----:B------:R-:W-:Y:S02]  /*9d90*/  MOV R35, R31 ;  /* 0x0000001f00237202 */ /* 0x000fe40000000f00 */
[----:B------:R-:W-:-:S07]  /*9da0*/  MOV R41, R38 ;  /* 0x0000002600297202 */ /* 0x000fce0000000f00 */
[----:B------:R-:W-:Y:S05]  /*9db0*/  WARPSYNC.COLLECTIVE R30, `(.L_x_1682) ;  /* 0x000000001e087348 */ /* 0x000fea0003c00000 */
[----:B------:R0:W1:Y:S02]  /*9dc0*/  SHFL.BFLY P2, R38, R35, R32, R33 ;  /* 0x0c00002023267389 */ /* 0x0000640000040021 */
[----:B01----:R-:W-:Y:S01]  /*9dd0*/  ENDCOLLECTIVE ;  /* 0x000000000000791b */ /* 0x003fe20003800000 */
.L_x_1682:
        /* <DEDUP_REMOVED lines=8> */
.L_x_1683:
[----:B------:R-:W-:Y:S02]  /*9e60*/  MOV R35, R43 ;  /* 0x0000002b00237202 */ /* 0x000fe40000000f00 */
[----:B------:R-:W-:-:S07]  /*9e70*/  MOV R19, R38 ;  /* 0x0000002600137202 */ /* 0x000fce0000000f00 */
[----:B------:R-:W-:Y:S05]  /*9e80*/  WARPSYNC.COLLECTIVE R30, `(.L_x_1684) ;  /* 0x000000001e087348 */ /* 0x000fea0003c00000 */
[----:B------:R0:W1:Y:S02]  /*9e90*/  SHFL.BFLY P2, R38, R35, R32, R33 ;  /* 0x0c00002023267389 */ /* 0x0000640000040021 */
[----:B01----:R-:W-:Y:S01]  /*9ea0*/  ENDCOLLECTIVE ;  /* 0x000000000000791b */ /* 0x003fe20003800000 */
.L_x_1684:
[----:B------:R-:W-:Y:S01]  /*9eb0*/  FADD.FTZ R23, R42, R19 ;  /* 0x000000132a177221 */ /* 0x000fe20000010000 */
[----:B------:R-:W-:-:S06]  /*9ec0*/  HFMA2.MMA R19, -RZ, RZ, 0, 0 ;  /* 0x00000000ff137435 */ /* 0x000fcc00000001ff */
[----:B------:R-:W-:Y:S02]  /*9ed0*/  @!P0 MOV R19, R20 ;  /* 0x0000001400138202 */ /* 0x000fe40000000f00 */
[----:B------:R-:W-:Y:S01]  /*9ee0*/  ISETP.NE.AND P0, PT, R9, RZ, PT ;  /* 0x000000ff0900720c */ /* 0x000fe20003f05270 */
[----:B------:R-:W-:Y:S01]  /*9ef0*/  HFMA2.MMA R32, -RZ, RZ, 0, 5.9604644775390625e-08 ;  /* 0x00000001ff207435 */ /* 0x000fe200000001ff */
[----:B------:R-:W-:Y:S02]  /*9f00*/  MOV R35, R23 ;  /* 0x0000001700237202 */ /* 0x000fe40000000f00 */
[----:B------:R-:W-:-:S09]  /*9f10*/  MOV R28, R38 ;  /* 0x00000026001c7202 */ /* 0x000fd20000000f00 */
[----:B------:R-:W-:Y:S05]  /*9f20*/  WARPSYNC.COLLECTIVE R30, `(.L_x_1685) ;  /* 0x000000001e087348 */ /* 0x000fea0003c00000 */
[----:B------:R0:W1:Y:S02]  /*9f30*/  SHFL.BFLY P2, R38, R35, R32, R33 ;  /* 0x0c00002023267389 */ /* 0x0000640000040021 */
[----:B01----:R-:W-:Y:S01]  /*9f40*/  ENDCOLLECTIVE ;  /* 0x000000000000791b */ /* 0x003fe20003800000 */
.L_x_1685:
[----:B------:R-:W-:Y:S01]  /*9f50*/  @!P0 F2FP.BF16.F32.PACK_AB R34, RZ, R36 ;  /* 0x00000024ff22823e */ /* 0x000fe200000010ff */
[----:B------:R-:W-:Y:S01]  /*9f60*/  FADD.FTZ R22, R43, R28 ;  /* 0x0000001c2b167221 */ /* 0x000fe20000010000 */
[----:B------:R-:W-:-:S04]  /*9f70*/  @!P0 F2FP.BF16.F32.PACK_AB R36, RZ, R37 ;  /* 0x00000025ff24823e */ /* 0x000fc800000010ff */
[----:B------:R-:W-:Y:S02]  /*9f80*/  MOV R35, R22 ;  /* 0x0000001600237202 */ /* 0x000fe40000000f00 */
[----:B------:R-:W-:-:S07]  /*9f90*/  MOV R28, R38 ;  /* 0x00000026001c7202 */ /* 0x000fce0000000f00 */
[----:B------:R-:W-:Y:S05]  /*9fa0*/  WARPSYNC.COLLECTIVE R30, `(.L_x_1686) ;  /* 0x000000001e087348 */ /* 0x000fea0003c00000 */
[----:B------:R0:W1:Y:S02]  /*9fb0*/  SHFL.BFLY P2, R38, R35, R32, R33 ;  /* 0x0c00002023267389 */ /* 0x0000640000040021 */
[----:B01----:R-:W-:Y:S01]  /*9fc0*/  ENDCOLLECTIVE ;  /* 0x000000000000791b */ /* 0x003fe20003800000 */
.L_x_1686:
        /* <DEDUP_REMOVED lines=9> */
.L_x_1687:
[----:B------:R-:W-:Y:S01]  /*a060*/  FADD.FTZ R31, R22, R31 ;  /* 0x0000001f161f7221 */ /* 0x000fe20000010000 */
[----:B------:R-:W-:-:S04]  /*a070*/  @!P0 F2FP.BF16.F32.PACK_AB R22, RZ, R25 ;  /* 0x00000019ff16823e */ /* 0x000fc800000010ff */
[----:B------:R-:W-:Y:S02]  /*a080*/  PRMT R26, R22, 0x7610, R26 ;  /* 0x00007610161a7816 */ /* 0x000fe4000000001a */
[----:B------:R-:W-:Y:S02]  /*a090*/  @!P0 F2FP.BF16.F32.PACK_AB R25, RZ, R31 ;  /* 0x0000001fff19823e */ /* 0x000fe400000010ff */
[----:B------:R-:W-:Y:S02]  /*a0a0*/  MOV R35, R19 ;  /* 0x0000001300237202 */ /* 0x000fe40000000f00 */
[----:B------:R-:W-:-:S07]  /*a0b0*/  MOV R21, R38 ;  /* 0x0000002600157202 */ /* 0x000fce0000000f00 */
[----:B------:R-:W-:Y:S05]  /*a0c0*/  WARPSYNC.COLLECTIVE R30, `(.L_x_1688) ;  /* 0x000000001e087348 */ /* 0x000fea0003c00000 */
[----:B------:R0:W1:Y:S02]  /*a0d0*/  SHFL.BFLY P2, R38, R35, R32, R33 ;  /* 0x0c00002023267389 */ /* 0x0000640000040021 */
[----:B01----:R-:W-:Y:S01]  /*a0e0*/  ENDCOLLECTIVE ;  /* 0x000000000000791b */ /* 0x003fe20003800000 */
.L_x_1688:
[----:B------:R-:W-:Y:S01]  /*a0f0*/  FADD.FTZ R21, R21, R18 ;  /* 0x0000001215157221 */ /* 0x000fe20000010000 */
[----:B------:R-:W-:-:S04]  /*a100*/  HFMA2.MMA R32, -RZ, RZ, 0, 2.384185791015625e-07 ;  /* 0x00000004ff207435 */ /* 0x000fc800000001ff */
[----:B------:R-:W-:Y:S02]  /*a110*/  MOV R35, R21 ;  /* 0x0000001500237202 */ /* 0x000fe40000000f00 */
[----:B------:R-:W-:-:S07]  /*a120*/  MOV R20, R38 ;  /* 0x0000002600147202 */ /* 0x000fce0000000f00 */
[----:B------:R-:W-:Y:S05]  /*a130*/  WARPSYNC.COLLECTIVE R30, `(.L_x_1689) ;  /* 0x000000001e087348 */ /* 0x000fea0003c00000 */
[----:B------:R0:W1:Y:S02]  /*a140*/  SHFL.BFLY P2, R38, R35, R32, R33 ;  /* 0x0c00002023267389 */ /* 0x0000640000040021 */
[----:B01----:R-:W-:Y:S01]  /*a150*/  ENDCOLLECTIVE ;  /* 0x000000000000791b */ /* 0x003fe20003800000 */
.L_x_1689:
[----:B------:R-:W-:-:S05]  /*a160*/  FADD.FTZ R40, R20, R19 ;  /* 0x0000001314287221 */ /* 0x000fca0000010000 */
[----:B------:R-:W-:Y:S02]  /*a170*/  MOV R35, R40 ;  /* 0x0000002800237202 */ /* 0x000fe40000000f00 */
[----:B------:R-:W-:-:S07]  /*a180*/  MOV R18, R38 ;  /* 0x0000002600127202 */ /* 0x000fce0000000f00 */
[----:B------:R-:W-:Y:S05]  /*a190*/  WARPSYNC.COLLECTIVE R30, `(.L_x_1690) ;  /* 0x000000001e087348 */ /* 0x000fea0003c00000 */
[----:B------:R0:W1:Y:S02]  /*a1a0*/  SHFL.BFLY P2, R38, R35, R32, R33 ;  /* 0x0c00002023267389 */ /* 0x0000640000040021 */
[----:B01----:R-:W-:Y:S01]  /*a1b0*/  ENDCOLLECTIVE ;  /* 0x000000000000791b */ /* 0x003fe20003800000 */
.L_x_1690:
        /* <DEDUP_REMOVED lines=9> */
.L_x_1691:
[----:B------:R-:W-:Y:S01]  /*a250*/  FADD.FTZ R41, R40, R41 ;  /* 0x0000002928297221 */ /* 0x000fe20000010000 */
[----:B------:R-:W-:-:S05]  /*a260*/  IMAD.WIDE R18, R29, 0x2, R18 ;  /* 0x000000021d127825 */ /* 0x000fca00078e0212 */
[----:B------:R0:W-:Y:S01]  /*a270*/  @!P0 STG.E.U16 desc[UR12][R18.64], R34 ;  /* 0x0000002212008986 */ /* 0x0001e2000c10150c */
[----:B------:R-:W-:Y:S01]  /*a280*/  IMAD.WIDE R20, R29, 0x2, R20 ;  /* 0x000000021d147825 */ /* 0x000fe200078e0214 */
[----:B------:R-:W-:-:S04]  /*a290*/  MOV R35, R41 ;  /* 0x0000002900237202 */ /* 0x000fc80000000f00 */
[----:B------:R0:W-:Y:S04]  /*a2a0*/  @!P0 STG.E.U16 desc[UR12][R20.64], R36 ;  /* 0x0000002414008986 */ /* 0x0001e8000c10150c */
[----:B------:R0:W-:Y:S01]  /*a2b0*/  @!P0 STG.E.U16 desc[UR12][R18.64+0x28], R26 ;  /* 0x0000281a12008986 */ /* 0x0001e2000c10150c */
[----:B------:R-:W-:-:S03]  /*a2c0*/  MOV R42, R38 ;  /* 0x00000026002a7202 */ /* 0x000fc60000000f00 */
[----:B------:R0:W-:Y:S04]  /*a2d0*/  @!P0 STG.E.U16 desc[UR12][R20.64+0x28], R23 ;  /* 0x0000281714008986 */ /* 0x0001e8000c10150c */
[----:B0-----:R-:W-:Y:S05]  /*a2e0*/  WARPSYNC.COLLECTIVE R30, `(.L_x_1692) ;  /* 0x000000001e087348 */ /* 0x001fea0003c00000 */
[----:B------:R1:W2:Y:S02]  /*a2f0*/  SHFL.BFLY P2, R38, R35, R32, R33 ;  /* 0x0c00002023267389 */ /* 0x0002a40000040021 */
[----:B012---:R-:W-:Y:S01]  /*a300*/  ENDCOLLECTIVE ;  /* 0x000000000000791b */ /* 0x007fe20003800000 */
.L_x_1692:
[----:B------:R-:W-:Y:S01]  /*a310*/  FADD.FTZ R42, R43, R42 ;  /* 0x0000002a2b2a7221 */ /* 0x000fe20000010000 */
[----:B------:R0:W-:Y:S04]  /*a320*/  @!P0 STG.E.U16 desc[UR12][R18.64+0x50], R24 ;  /* 0x0000501812008986 */ /* 0x0001e8000c10150c */
[----:B------:R0:W-:Y:S01]  /*a330*/  @!P0 STG.E.U16 desc[UR12][R20.64+0x50], R25 ;  /* 0x0000501914008986 */ /* 0x0001e2000c10150c */
[----:B------:R-:W-:Y:S01]  /*a340*/  HFMA2.MMA R32, -RZ, RZ, 0, 5.9604644775390625e-08 ;  /* 0x00000001ff207435 */ /* 0x000fe200000001ff */
[----:B------:R-:W-:Y:S02]  /*a350*/  MOV R35, R42 ;  /* 0x0000002a00237202 */ /* 0x000fe40000000f00 */
[----:B------:R-:W-:-:S08]  /*a360*/  MOV R40, R38 ;  /* 0x0000002600287202 */ /* 0x000fd00000000f00 */
[----:B0-----:R-:W-:Y:S05]  /*a370*/  WARPSYNC.COLLECTIVE R30, `(.L_x_1693) ;  /* 0x000000001e087348 */ /* 0x001fea0003c00000 */
[----:B------:R1:W2:Y:S02]  /*a380*/  SHFL.BFLY P2, R38, R35, R32, R33 ;  /* 0x0c00002023267389 */ /* 0x0002a40000040021 */
[----:B012---:R-:W-:Y:S01]  /*a390*/  ENDCOLLECTIVE ;  /* 0x000000000000791b */ /* 0x007fe20003800000 */
.L_x_1693:
[----:B------:R-:W-:-:S05]  /*a3a0*/  FADD.FTZ R40, R41, R40 ;  /* 0x0000002829287221 */ /* 0x000fca0000010000 */
[----:B------:R-:W-:Y:S02]  /*a3b0*/  MOV R35, R40 ;  /* 0x0000002800237202 */ /* 0x000fe40000000f00 */
[----:B------:R-:W-:-:S07]  /*a3c0*/  MOV R27, R38 ;  /* 0x00000026001b7202 */ /* 0x000fce0000000f00 */
[----:B------:R-:W-:Y:S05]  /*a3d0*/  WARPSYNC.COLLECTIVE R30, `(.L_x_1694) ;  /* 0x000000001e087348 */ /* 0x000fea0003c00000 */
[----:B------:R0:W1:Y:S02]  /*a3e0*/  SHFL.BFLY P2, R38, R35, R32, R33 ;  /* 0x0c00002023267389 */ /* 0x0000640000040021 */
[----:B01----:R-:W-:Y:S01]  /*a3f0*/  ENDCOLLECTIVE ;  /* 0x000000000000791b */ /* 0x003fe20003800000 */
.L_x_1694:
[----:B------:R-:W-:Y:S01]  /*a400*/  FADD.FTZ R22, R42, R27 ;  /* 0x0000001b2a167221 */ /* 0x000fe20000010000 */
[----:B------:R-:W-:Y:S06]  /*a410*/  BRA `(.L_x_1695) ;  /* 0xffffffe400247947 */ /* 0x000fec000383ffff */
.L_x_1696:
        /* <DEDUP_REMOVED lines=14> */
.L_x_3846:


//--------------------- .text._ZN13group_norm_v218gn_bwd_cuda_kernelI13__nv_bfloat16Li320ELi2ELi16ELi20ELi1024ELb1ELb1ELi32ELi320ELi320ELi4ELb1ELi9ELb0ELb0ELNS_15WgradSyncMethodE3ENS_16CompileConditionILi900EEEEEvPT_S6_S6_PKS5_S8_S8_S8_PKfflPfPj --------------------------
	.section	.text._ZN13group_norm_v218gn_bwd_cuda_kernelI13__nv_bfloat16Li320ELi2ELi16ELi20ELi1024ELb1ELb1ELi32ELi320ELi320ELi4ELb1ELi9ELb0ELb0ELNS_15WgradSyncMethodE3ENS_16CompileConditionILi900EEEEEvPT_S6_S6_PKS5_S8_S8_S8_PKfflPfPj,"ax",@progbits
	.align	128
        .global         _ZN13group_norm_v218gn_bwd_cuda_kernelI13__nv_bfloat16Li320ELi2ELi16ELi20ELi1024ELb1ELb1ELi32ELi320ELi320ELi4ELb1ELi9ELb0ELb0ELNS_15WgradSyncMethodE3ENS_16CompileConditionILi900EEEEEvPT_S6_S6_PKS5_S8_S8_S8_PKfflPfPj
        .type           _ZN13group_norm_v218gn_bwd_cuda_kernelI13__nv_bfloat16Li320ELi2ELi16ELi20ELi1024ELb1ELb1ELi32ELi320ELi320ELi4ELb1ELi9ELb0ELb0ELNS_15WgradSyncMethodE3ENS_16CompileConditionILi900EEEEEvPT_S6_S6_PKS5_S8_S8_S8_PKfflPfPj,@function
        .size           _ZN13group_norm_v218gn_bwd_cuda_kernelI13__nv_bfloat16Li320ELi2ELi16ELi20ELi1024ELb1ELb1ELi32ELi320ELi320ELi4ELb1ELi9ELb0ELb0ELNS_15WgradSyncMethodE3ENS_16CompileConditionILi900EEEEEvPT_S6_S6_PKS5_S8_S8_S8_PKfflPfPj,(.L_x_3847 - _ZN13group_norm_v218gn_bwd_cuda_kernelI13__nv_bfloat16Li320ELi2ELi16ELi20ELi1024ELb1ELb1ELi32ELi320ELi320ELi4ELb1ELi9ELb0ELb0ELNS_15WgradSyncMethodE3ENS_16CompileConditionILi900EEEEEvPT_S6_S6_PKS5_S8_S8_S8_PKfflPfPj)
        .other          _ZN13group_norm_v218gn_bwd_cuda_kernelI13__nv_bfloat16Li320ELi2ELi16ELi20ELi1024ELb1ELb1ELi32ELi320ELi320ELi4ELb1ELi9ELb0ELb0ELNS_15WgradSyncMethodE3ENS_16CompileConditionILi900EEEEEvPT_S6_S6_PKS5_S8_S8_S8_PKfflPfPj,@"STO_CUDA_ENTRY STV_DEFAULT"
_ZN13group_norm_v218gn_bwd_cuda_kernelI13__nv_bfloat16Li320ELi2ELi16ELi20ELi1024ELb1ELb1ELi32ELi320ELi320ELi4ELb1ELi9ELb0ELb0ELNS_15WgradSyncMethodE3ENS_16CompileConditionILi900EEEEEvPT_S6_S6_PKS5_S8_S8_S8_PKfflPfPj:
.text._ZN13group_norm_v218gn_bwd_cuda_kernelI13__nv_bfloat16Li320ELi2ELi16ELi20ELi1024ELb1ELb1ELi32ELi320ELi320ELi4ELb1ELi9ELb0ELb0ELNS_15WgradSyncMethodE3ENS_16CompileConditionILi900EEEEEvPT_S6_S6_PKS5_S8_S8_S8_PKfflPfPj:
        /* <DEDUP_REMOVED lines=29> */
.L_x_1699:
[----:B------:R-:W2:Y:S04]  /*01d0*/  LD.E.STRONG.GPU R0, desc[UR12][R2.64] ;  /* 0x0000000c02007980 */ /* 0x000ea8000c10f900 */
[----:B--2---:R-:W-:Y:S01]  /*01e0*/  CCTL.IVALL ;  /* 0x00000000ff00798f */ /* 0x004fe20002000000 */
[----:B------:R-:W-:Y:S05]  /*01f0*/  YIELD ;  /* 0x0000000000007946 */ /* 0x000fea0003800000 */
[----:B-----5:R-:W-:-:S04]  /*0200*/  LOP3.LUT R0, R0, R5, RZ, 0x3c, !PT ;  /* 0x0000000500007212 */ /* 0x020fc800078e3cff */
[----:B------:R-:W-:-:S13]  /*0210*/  ISETP.GT.AND P0, PT, R0, -0x1, PT ;  /* 0xffffffff0000780c */ /* 0x000fda0003f04270 */
[----:B------:R-:W-:Y:S05]  /*0220*/  @P0 BRA `(.L_x_1699) ;  /* 0xfffffffc00e80947 */ /* 0x000fea000383ffff */
.L_x_1698:
[----:B------:R-:W-:Y:S05]  /*0230*/  WARPSYNC.ALL ;  /* 0x0000000000007948 */ /* 0x000fea0003800000 */
[----:B------:R-:W-:Y:S06]  /*0240*/  BAR.SYNC.DEFER_BLOCKING 0x0 ;  /* 0x0000000000007b1d */ /* 0x000fec0000010000 */
[----:B------:R-:W-:Y:S05]  /*0250*/  BRA `(.L_x_1700) ;  /* 0x0000005c00447947 */ /* 0x000fea0003800000 */
.L_x_1697:
        /* <DEDUP_REMOVED lines=13> */
[----:B------:R-:W4:Y:S01]  /*0330*/  S2UR UR6, SR_CgaCtaId ;  /* 0x00000000000679c3 */ /* 0x000f220000008800 */
[----:B------:R-:W-:Y:S01]  /*0340*/  UMOV UR4, 0x400 ;  /* 0x0000040000047882 */ /* 0x000fe20000000000 */
[----:B------:R-:W-:Y:S01]  /*0350*/  LEA.HI R8, R0, R13, RZ, 0x2 ;  /* 0x0000000d00087211 */ /* 0x000fe200078f10ff */
[----:B------:R-:W-:Y:S01]  /*0360*/  UIADD3 UR4, UR4, 0x2800, URZ ;  /* 0x0000280004047890 */ /* 0x000fe2000fffe03f */
[----:B0-----:R-:W-:-:S02]  /*0370*/  SHF.R.U32.HI R4, RZ, 0x2, R3 ;  /* 0x00000002ff047819 */ /* 0x001fc40000011603 */
[----:B------:R-:W-:Y:S02]  /*0380*/  CS2R R26, SRZ ;  /* 0x00000000001a7805 */ /* 0x000fe4000001ff00 */
[----:B------:R-:W-:Y:S02]  /*0390*/  SHF.R.S32.HI R11, RZ, 0x2, R8 ;  /* 0x00000002ff0b7819 */ /* 0x000fe40000011408 */
[----:B------:R-:W-:Y:S02]  /*03a0*/  CS2R R28, SRZ ;  /* 0x00000000001c7805 */ /* 0x000fe4000001ff00 */
[----:B------:R-:W-:Y:S01]  /*03b0*/  LEA.HI R0, R0, R13, RZ, 0x4 ;  /* 0x0000000d00007211 */ /* 0x000fe200078f20ff */
[----:B------:R-:W-:Y:S01]  /*03c0*/  STL [R1+0x34], R4 ;  /* 0x0000340401007387 */ /* 0x000fe20000100800 */
[----:B------:R-:W-:Y:S02]  /*03d0*/  IADD3 R9, R11, 0x50, RZ ;  /* 0x000000500b097810 */ /* 0x000fe40007ffe0ff */
[----:B------:R-:W-:-:S02]  /*03e0*/  CS2R R30, SRZ ;  /* 0x00000000001e7805 */ /* 0x000fc4000001ff00 */
[C---:B------:R-:W-:Y:S02]  /*03f0*/  IADD3 R12, R11.reuse, 0xf0, RZ ;  /* 0x000000f00b0c7810 */ /* 0x040fe40007ffe0ff */
[----:B------:R-:W-:Y:S02]  /*0400*/  CS2R R32, SRZ ;  /* 0x0000000000207805 */ /* 0x000fe4000001ff00 */
[----:B------:R-:W-:Y:S02]  /*0410*/  IADD3 R10, R11, 0xa0, RZ ;  /* 0x000000a00b0a7810 */ /* 0x000fe40007ffe0ff */
[----:B------:R-:W-:Y:S02]  /*0420*/  SHF.R.S32.HI R2, RZ, 0x1f, R9 ;  /* 0x0000001fff027819 */ /* 0x000fe40000011409 */
[----:B------:R-:W-:Y:S02]  /*0430*/  SHF.R.S32.HI R3, RZ, 0x1f, R12 ;  /* 0x0000001fff037819 */ /* 0x000fe4000001140c */
[----:B------:R-:W-:-:S02]  /*0440*/  LOP3.LUT R8, R8, 0xfffffffc, RZ, 0xc0, !PT ;  /* 0xfffffffc08087812 */ /* 0x000fc400078ec0ff */
[----:B------:R-:W-:Y:S02]  /*0450*/  SHF.R.S32.HI R11, RZ, 0x1f, R10 ;  /* 0x0000001fff0b7819 */ /* 0x000fe4000001140a */
[----:B------:R-:W-:Y:S01]  /*0460*/  LEA.HI R2, R2, R9, RZ, 0x2 ;  /* 0x0000000902027211 */ /* 0x000fe200078f10ff */
[----:B----4-:R-:W-:Y:S01]  /*0470*/  ULEA UR6, UR6, UR4, 0x18 ;  /* 0x0000000406067291 */ /* 0x010fe2000f8ec03f */
[----:B------:R-:W-:Y:S02]  /*0480*/  LEA.HI R12, R3, R12, RZ, 0x2 ;  /* 0x0000000c030c7211 */ /* 0x000fe400078f10ff */
[----:B------:R-:W-:Y:S01]  /*0490*/  SHF.R.U32.HI R3, RZ, 0x4, R0 ;  /* 0x00000004ff037819 */ /* 0x000fe20000011600 */
[----:B------:R-:W-:Y:S01]  /*04a0*/  UMOV UR4, URZ ;  /* 0x0000003f00047c82 */ /* 0x000fe20008000000 */
[----:B------:R-:W-:Y:S02]  /*04b0*/  IADD3 R8, -R8, R13, RZ ;  /* 0x0000000d08087210 */ /* 0x000fe40007ffe1ff */
[----:B------:R-:W-:-:S02]  /*04c0*/  LEA.HI R11, R11, R10, RZ, 0x2 ;  /* 0x0000000a0b0b7211 */ /* 0x000fc400078f10ff */
[----:B------:R-:W-:Y:S02]  /*04d0*/  SHF.R.U32.HI R5, RZ, 0x2, R2 ;  /* 0x00000002ff057819 */ /* 0x000fe40000011602 */
[C---:B------:R-:W-:Y:S02]  /*04e0*/  LOP3.LUT R2, R8.reuse, 0x3, R3, 0x78, !PT ;  /* 0x0000000308027812 */ /* 0x040fe400078e7803 */
[----:B------:R-:W-:Y:S02]  /*04f0*/  SHF.R.U32.HI R11, RZ, 0x2, R11 ;  /* 0x00000002ff0b7819 */ /* 0x000fe4000001160b */
[----:B-1----:R-:W-:Y:S01]  /*0500*/  SHF.R.U32.HI R7, RZ, 0x2, R12 ;  /* 0x00000002ff077819 */ /* 0x002fe2000001160c */
[----:B------:R0:W-:Y:S01]  /*0510*/  STL [R1+0x44], R2 ;  /* 0x0000440201007387 */ /* 0x0001e20000100800 */
[C---:B------:R-:W-:Y:S02]  /*0520*/  LOP3.LUT R3, R8.reuse, 0x3, R5, 0x78, !PT ;  /* 0x0000000308037812 */ /* 0x040fe400078e7805 */
[----:B------:R-:W-:-:S03]  /*0530*/  LOP3.LUT R0, R8, 0x3, R11, 0x78, !PT ;  /* 0x0000000308007812 */ /* 0x000fc600078e780b */
[----:B------:R-:W-:Y:S01]  /*0540*/  STL [R1+0x40], R3 ;  /* 0x0000400301007387 */ /* 0x000fe20000100800 */
[----:B0-----:R-:W-:-:S03]  /*0550*/  LOP3.LUT R2, R8, 0x3, R7, 0x78, !PT ;  /* 0x0000000308027812 */ /* 0x001fc600078e7807 */
[----:B------:R0:W-:Y:S04]  /*0560*/  STL [R1+0x3c], R0 ;  /* 0x00003c0001007387 */ /* 0x0001e80000100800 */
[----:B------:R1:W-:Y:S01]  /*0570*/  STL [R1+0x38], R2 ;  /* 0x0000380201007387 */ /* 0x0003e20000100800 */
[----:B--2---:R-:W-:Y:S02]  /*0580*/  PRMT R5, R14, 0x7632, R5 ;  /* 0x000076320e057816 */ /* 0x004fe40000000005 */
[----:B------:R-:W-:Y:S02]  /*0590*/  PRMT R6, R15, 0x7632, R6 ;  /* 0x000076320f067816 */ /* 0x000fe40000000006 */
[----:B---3--:R-:W-:Y:S02]  /*05a0*/  PRMT R7, R16, 0x7632, R7 ;  /* 0x0000763210077816 */ /* 0x008fe40000000007 */
[----:B------:R-:W-:-:S02]  /*05b0*/  PRMT R8, R17, 0x7632, R8 ;  /* 0x0000763211087816 */ /* 0x000fc40000000008 */
[----:B0-----:R-:W-:Y:S02]  /*05c0*/  SHF.L.U32 R0, R14, 0x10, RZ ;  /* 0x000000100e007819 */ /* 0x001fe400000006ff */
[----:B-1----:R-:W-:Y:S02]  /*05d0*/  SHF.L.U32 R2, R15, 0x10, RZ ;  /* 0x000000100f027819 */ /* 0x002fe400000006ff */
[----:B------:R-:W-:Y:S02]  /*05e0*/  SHF.L.U32 R3, R16, 0x10, RZ ;  /* 0x0000001010037819 */ /* 0x000fe400000006ff */
[----:B------:R-:W-:Y:S02]  /*05f0*/  SHF.L.U32 R4, R17, 0x10, RZ ;  /* 0x0000001011047819 */ /* 0x000fe400000006ff */
[----:B------:R-:W-:Y:S02]  /*0600*/  SHF.L.U32 R5, R5, 0x10, RZ ;  /* 0x0000001005057819 */ /* 0x000fe400000006ff */
[----:B------:R-:W-:-:S02]  /*0610*/  SHF.L.U32 R6, R6, 0x10, RZ ;  /* 0x0000001006067819 */ /* 0x000fc400000006ff */
[----:B------:R-:W-:Y:S02]  /*0620*/  SHF.L.U32 R7, R7, 0x10, RZ ;  /* 0x0000001007077819 */ /* 0x000fe400000006ff */
[----:B------:R-:W-:-:S07]  /*0630*/  SHF.L.U32 R8, R8, 0x10, RZ ;  /* 0x0000001008087819 */ /* 0x000fce00000006ff */
.L_x_1712:
[----:B------:R-:W2:Y:S01]  /*0640*/  LDL R17, [R1+0x34] ;  /* 0x0000340001117983 */ /* 0x000ea20000100800 */
[----:B-1----:R-:W-:Y:S01]  /*0650*/  HFMA2.MMA R11, -RZ, RZ, 0, 0 ;  /* 0x00000000ff0b7435 */ /* 0x002fe200000001ff */
[----:B------:R-:W-:Y:S01]  /*0660*/  USHF.L.U32 UR7, UR16, 0x5, URZ ;  /* 0x0000000510077899 */ /* 0x000fe2000800063f */
[----:B------:R-:W-:Y:S01]  /*0670*/  MOV R15, UR10 ;  /* 0x0000000a000f7c02 */ /* 0x000fe20008000f00 */
[----:B------:R-:W0:Y:S01]  /*0680*/  S2R R9, SR_TID.X ;  /* 0x0000000000097919 */ /* 0x000e220000002100 */
[----:B------:R-:W-:Y:S01]  /*0690*/  MOV R16, UR10 ;  /* 0x0000000a00107c02 */ /* 0x000fe20008000f00 */
[----:B------:R-:W-:Y:S01]  /*06a0*/  ULOP3.LUT UR7, UR7, 0x3e0, URZ, 0xc0, !UPT ;  /* 0x000003e007077892 */ /* 0x000fe2000f8ec03f */
[----:B------:R-:W-:Y:S01]  /*06b0*/  ULDC.64 UR14, c[0x0][0x248] ;  /* 0x00009200000e7ab9 */ /* 0x000fe20000000a00 */
[----:B------:R-:W-:Y:S01]  /*06c0*/  ULDC.64 UR18, c[0x0][0x228] ;  /* 0x00008a0000127ab9 */ /* 0x000fe20000000a00 */
[----:B------:R-:W-:Y:S04]  /*06d0*/  STL [R1+0x58], R26 ;  /* 0x0000581a01007387 */ /* 0x000fe80000100800 */
[----:B------:R1:W-:Y:S04]  /*06e0*/  STL [R1+0x54], R27 ;  /* 0x0000541b01007387 */ /* 0x0003e80000100800 */
[----:B------:R-:W-:Y:S04]  /*06f0*/  STL [R1+0x50], R30 ;  /* 0x0000501e01007387 */ /* 0x000fe80000100800 */
[----:B------:R3:W-:Y:S01]  /*0700*/  STL [R1+0x4c], R31 ;  /* 0x00004c1f01007387 */ /* 0x0007e20000100800 */
        /* <DEDUP_REMOVED lines=8> */
[----:B------:R-:W-:Y:S01]  /*0790*/  IMAD.WIDE.U32 R10, R9, 0x50000, R10 ;  /* 0x00050000090a7825 */ /* 0x000fe200078e000a */
[----:B------:R-:W-:-:S04]  /*07a0*/  MOV R9, UR5 ;  /* 0x0000000500097c02 */ /* 0x000fc80008000f00 */
[----:B------:R-:W-:Y:S01]  /*07b0*/  IADD3 R18, R11, UR7, RZ ;  /* 0x000000070b127c10 */ /* 0x000fe2000fffe0ff */
[----:B------:R-:W-:Y:S01]  /*07c0*/  ULDC UR7, c[0x0][0x250] ;  /* 0x0000940000077ab9 */ /* 0x000fe20000000800 */
[----:B--2---:R-:W-:-:S04]  /*07d0*/  LEA R15, P0, R15, R17, 0x4 ;  /* 0x000000110f0f7211 */ /* 0x004fc800078020ff */
[----:B------:R-:W-:Y:S02]  /*07e0*/  LEA.HI.X R16, R16, RZ, R9, 0x4, P0 ;  /* 0x000000ff10107211 */ /* 0x000fe400000f2409 */
[----:B------:R-:W-:Y:S02]  /*07f0*/  LEA R34, P0, R15, UR14, 0x3 ;  /* 0x0000000e0f227c11 */ /* 0x000fe4000f8018ff */
[----:B------:R-:W-:Y:S02]  /*0800*/  IADD3 R9, P1, R13, R10, RZ ;  /* 0x0000000a0d097210 */ /* 0x000fe40007f3e0ff */
[----:B------:R-:W-:Y:S01]  /*0810*/  LEA.HI.X R35, R15, UR15, R16, 0x3, P0 ;  /* 0x0000000f0f237c11 */ /* 0x000fe200080f1c10 */
[----:B------:R-:W-:Y:S01]  /*0820*/  ULDC.64 UR14, c[0x0][0x230] ;  /* 0x00008c00000e7ab9 */ /* 0x000fe20000000a00 */
[----:B------:R-:W-:Y:S02]  /*0830*/  IADD3.X R16, RZ, R18, RZ, P1, !PT ;  /* 0x00000012ff107210 */ /* 0x000fe40000ffe4ff */
[----:B------:R-:W-:-:S02]  /*0840*/  SHF.L.U32 R23, R9, 0x1, RZ ;  /* 0x0000000109177819 */ /* 0x000fc400000006ff */
[----:B------:R-:W2:Y:S01]  /*0850*/  LDG.E.64.CONSTANT R34, desc[UR12][R34.64] ;  /* 0x0000000c22227981 */ /* 0x000ea2000c1e9b00 */
[----:B------:R-:W-:Y:S02]  /*0860*/  SHF.L.U64.HI R22, R9, 0x1, R16 ;  /* 0x0000000109167819 */ /* 0x000fe40000010210 */
[----:B------:R-:W-:Y:S01]  /*0870*/  IADD3 R36, P0, R23, UR14, RZ ;  /* 0x0000000e17247c10 */ /* 0x000fe2000ff1e0ff */
[----:B------:R-:W-:Y:S03]  /*0880*/  STL [R1+0x2c], R23 ;  /* 0x00002c1701007387 */ /* 0x000fe60000100800 */
[----:B------:R-:W-:Y:S01]  /*0890*/  IADD3.X R37, R22, UR15, RZ, P0, !PT ;  /* 0x0000000f16257c10 */ /* 0x000fe200087fe4ff */
[----:B------:R-:W-:Y:S05]  /*08a0*/  STL [R1+0x30], R22 ;  /* 0x0000301601007387 */ /* 0x000fea0000100800 */
[----:B------:R-:W4:Y:S01]  /*08b0*/  LDG.E.64.CONSTANT R36, desc[UR12][R36.64] ;  /* 0x0000000c24247981 */ /* 0x000f22000c1e9b00 */
[----:B------:R-:W-:-:S04]  /*08c0*/  IADD3 R9, R13, 0x500, RZ ;  /* 0x000005000d097810 */ /* 0x000fc80007ffe0ff */
[----:B------:R-:W-:-:S04]  /*08d0*/  IADD3 R9, P0, R9, R10, RZ ;  /* 0x0000000a09097210 */ /* 0x000fc80007f1e0ff */
[----:B------:R-:W-:Y:S02]  /*08e0*/  IADD3.X R16, RZ, R18, RZ, P0, !PT ;  /* 0x00000012ff107210 */ /* 0x000fe400007fe4ff */
[C---:B------:R-:W-:Y:S02]  /*08f0*/  SHF.L.U32 R21, R9.reuse, 0x1, RZ ;  /* 0x0000000109157819 */ /* 0x040fe400000006ff */
[----:B------:R-:W-:Y:S02]  /*0900*/  SHF.L.U64.HI R20, R9, 0x1, R16 ;  /* 0x0000000109147819 */ /* 0x000fe40000010210 */
[----:B------:R-:W-:Y:S01]  /*0910*/  IADD3 R9, R13, 0xa00, RZ ;  /* 0x00000a000d097810 */ /* 0x000fe20007ffe0ff */
[----:B------:R-:W-:Y:S01]  /*0920*/  STL [R1+0x24], R21 ;  /* 0x0000241501007387 */ /* 0x000fe20000100800 */
[----:B------:R-:W-:Y:S02]  /*0930*/  IADD3 R38, P0, R21, UR14, RZ ;  /* 0x0000000e15267c10 */ /* 0x000fe4000ff1e0ff */
[----:B------:R-:W-:Y:S01]  /*0940*/  IADD3 R9, P1, R9, R10, RZ ;  /* 0x0000000a09097210 */ /* 0x000fe20007f3e0ff */
[----:B------:R0:W-:Y:S01]  /*0950*/  STL [R1+0x28], R20 ;  /* 0x0000281401007387 */ /* 0x0001e20000100800 */
[----:B------:R-:W-:-:S02]  /*0960*/  IADD3.X R39, R20, UR15, RZ, P0, !PT ;  /* 0x0000000f14277c10 */ /* 0x000fc400087fe4ff */
[----:B------:R-:W-:Y:S02]  /*0970*/  IADD3.X R16, RZ, R18, RZ, P1, !PT ;  /* 0x00000012ff107210 */ /* 0x000fe40000ffe4ff */
[C---:B------:R-:W-:Y:S02]  /*0980*/  SHF.L.U32 R19, R9.reuse, 0x1, RZ ;  /* 0x0000000109137819 */ /* 0x040fe400000006ff */
[----:B------:R-:W4:Y:S01]  /*0990*/  LDG.E.64.CONSTANT R38, desc[UR12][R38.64] ;  /* 0x0000000c26267981 */ /* 0x000f22000c1e9b00 */
[----:B------:R-:W-:Y:S02]  /*09a0*/  SHF.L.U64.HI R17, R9, 0x1, R16 ;  /* 0x0000000109117819 */ /* 0x000fe40000010210 */
[----:B------:R-:W-:Y:S01]  /*09b0*/  IADD3 R40, P0, R19, UR14, RZ ;  /* 0x0000000e13287c10 */ /* 0x000fe2000ff1e0ff */
[----:B------:R-:W-:Y:S03]  /*09c0*/  STL [R1+0x1c], R19 ;  /* 0x00001c1301007387 */ /* 0x000fe60000100800 */
[----:B------:R-:W-:Y:S01]  /*09d0*/  IADD3.X R41, R17, UR15, RZ, P0, !PT ;  /* 0x0000000f11297c10 */ /* 0x000fe200087fe4ff */
[----:B------:R0:W-:Y:S05]  /*09e0*/  STL [R1+0x20], R17 ;  /* 0x0000201101007387 */ /* 0x0001ea0000100800 */
[----:B------:R-:W4:Y:S01]  /*09f0*/  LDG.E.64.CONSTANT R40, desc[UR12][R40.64] ;  /* 0x0000000c28287981 */ /* 0x000f22000c1e9b00 */
[----:B------:R-:W-:-:S04]  /*0a00*/  IADD3 R42, P0, R23, UR18, RZ ;  /* 0x00000012172a7c10 */ /* 0x000fc8000ff1e0ff */
[----:B------:R-:W-:-:S06]  /*0a10*/  IADD3.X R43, R22, UR19, RZ, P0, !PT ;  /* 0x00000013162b7c10 */ /* 0x000fcc00087fe4ff */
        /* <DEDUP_REMOVED lines=8> */
[C---:B-1----:R-:W-:Y:S02]  /*0aa0*/  SHF.L.U32 R27, R11.reuse, 0x1, RZ ;  /* 0x000000010b1b7819 */ /* 0x042fe400000006ff */
[----:B------:R-:W-:Y:S02]  /*0ab0*/  SHF.L.U64.HI R26, R11, 0x1, R16 ;  /* 0x000000010b1a7819 */ /* 0x000fe40000010210 */
[----:B------:R-:W-:Y:S01]  /*0ac0*/  IADD3 R46, P1, R27, UR14, RZ ;  /* 0x0000000e1b2e7c10 */ /* 0x000fe2000ff3e0ff */
[----:B------:R-:W-:Y:S01]  /*0ad0*/  STL [R1+0x14], R27 ;  /* 0x0000141b01007387 */ /* 0x000fe20000100800 */
[----:B------:R-:W-:-:S02]  /*0ae0*/  IADD3 R48, P0, R19, UR18, RZ ;  /* 0x0000001213307c10 */ /* 0x000fc4000ff1e0ff */
[----:B------:R-:W-:Y:S01]  /*0af0*/  IADD3.X R47, R26, UR15, RZ, P1, !PT ;  /* 0x0000000f1a2f7c10 */ /* 0x000fe20008ffe4ff */
[----:B------:R1:W-:Y:S01]  /*0b00*/  STL [R1+0x18], R26 ;  /* 0x0000181a01007387 */ /* 0x0003e20000100800 */
[----:B------:R-:W-:Y:S02]  /*0b10*/  IADD3.X R49, R17, UR19, RZ, P0, !PT ;  /* 0x0000001311317c10 */ /* 0x000fe400087fe4ff */
[----:B------:R-:W-:Y:S02]  /*0b20*/  IADD3 R9, P2, R9, R10, RZ ;  /* 0x0000000a09097210 */ /* 0x000fe40007f5e0ff */
[----:B------:R-:W4:Y:S02]  /*0b30*/  LDG.E.64.CONSTANT R46, desc[UR12][R46.64] ;  /* 0x0000000c2e2e7981 */ /* 0x000f24000c1e9b00 */
[----:B------:R-:W-:Y:S02]  /*0b40*/  IADD3.X R16, RZ, R18, RZ, P2, !PT ;  /* 0x00000012ff107210 */ /* 0x000fe400017fe4ff */
[----:B------:R-:W4:Y:S01]  /*0b50*/  LDG.E.64.CONSTANT R48, desc[UR12][R48.64] ;  /* 0x0000000c30307981 */ /* 0x000f22000c1e9b00 */
[----:B---3--:R-:W-:-:S02]  /*0b60*/  SHF.L.U32 R31, R9, 0x1, RZ ;  /* 0x00000001091f7819 */ /* 0x008fc400000006ff */
[----:B------:R-:W-:Y:S02]  /*0b70*/  SHF.L.U64.HI R24, R9, 0x1, R16 ;  /* 0x0000000109187819 */ /* 0x000fe40000010210 */
[----:B------:R-:W-:-:S04]  /*0b80*/  IADD3 R50, P0, R31, UR14, RZ ;  /* 0x0000000e1f327c10 */ /* 0x000fc8000ff1e0ff */
[----:B------:R-:W-:-:S06]  /*0b90*/  IADD3.X R51, R24, UR15, RZ, P0, !PT ;  /* 0x0000000f18337c10 */ /* 0x000fcc00087fe4ff */
[----:B------:R-:W3:Y:S01]  /*0ba0*/  LDG.E.64.CONSTANT R50, desc[UR12][R50.64] ;  /* 0x0000000c32327981 */ /* 0x000ee2000c1e9b00 */
[----:B------:R-:W-:-:S04]  /*0bb0*/  IADD3 R52, P0, R27, UR18, RZ ;  /* 0x000000121b347c10 */ /* 0x000fc8000ff1e0ff */
[----:B------:R-:W-:-:S06]  /*0bc0*/  IADD3.X R53, R26, UR19, RZ, P0, !PT ;  /* 0x000000131a357c10 */ /* 0x000fcc00087fe4ff */
[----:B------:R-:W3:Y:S01]  /*0bd0*/  LDG.E.64.CONSTANT R52, desc[UR12][R52.64] ;  /* 0x0000000c34347981 */ /* 0x000ee2000c1e9b00 */
[C---:B------:R-:W-:Y:S02]  /*0be0*/  IADD3 R89, R13.reuse, 0x1e00, RZ ;  /* 0x00001e000d597810 */ /* 0x040fe40007ffe0ff */
[----:B------:R-:W-:Y:S02]  /*0bf0*/  IADD3 R87, R13, 0x2300, RZ ;  /* 0x000023000d577810 */ /* 0x000fe40007ffe0ff */
[-C--:B------:R-:W-:Y:S02]  /*0c00*/  IADD3 R89, P1, R89, R10.reuse, RZ ;  /* 0x0000000a59597210 */ /* 0x080fe40007f3e0ff */
[----:B------:R-:W-:Y:S01]  /*0c10*/  IADD3 R87, P0, R87, R10, RZ ;  /* 0x0000000a57577210 */ /* 0x000fe20007f1e0ff */
[----:B------:R-:W-:Y:S04]  /*0c20*/  STL [R1+0xc], R31 ;  /* 0x00000c1f01007387 */ /* 0x000fe80000100800 */
[----:B------:R1:W-:Y:S01]  /*0c30*/  STL [R1+0x10], R24 ;  /* 0x0000101801007387 */ /* 0x0003e20000100800 */
[----:B--2---:R-:W-:-:S06]  /*0c40*/  FADD.FTZ R9, R35, UR7 ;  /* 0x0000000723097e21 */ /* 0x004fcc0008010000 */
[----:B------:R-:W2:Y:S01]  /*0c50*/  MUFU.RSQ R9, R9 ;  /* 0x0000000900097308 */ /* 0x000ea20000001400 */
[----:B----4-:R-:W-:Y:S02]  /*0c60*/  SHF.L.U32 R11, R36, 0x10, RZ ;  /* 0x00000010240b7819 */ /* 0x010fe400000006ff */
[----:B------:R-:W-:-:S03]  /*0c70*/  SHF.L.U32 R15, R37, 0x10, RZ ;  /* 0x00000010250f7819 */ /* 0x000fc600000006ff */
[--C-:B------:R-:W-:Y:S01]  /*0c80*/  FADD.FTZ R86, -R34, R11.reuse ;  /* 0x0000000b22567221 */ /* 0x100fe20000010100 */
[----:B------:R-:W-:Y:S01]  /*0c90*/  PRMT R11, R36, 0x7632, R11 ;  /* 0x00007632240b7816 */ /* 0x000fe2000000000b */
[----:B0-----:R-:W-:Y:S02]  /*0ca0*/  FADD.FTZ R20, -R34, R15 ;  /* 0x0000000f22147221 */ /* 0x001fe40000010100 */
[----:B--2---:R-:W-:Y:S01]  /*0cb0*/  FMUL.FTZ R86, R9, R86 ;  /* 0x0000005609567220 */ /* 0x004fe20000410000 */
[----:B------:R-:W-:Y:S02]  /*0cc0*/  PRMT R16, R37, 0x7632, R16 ;  /* 0x0000763225107816 */ /* 0x000fe40000000010 */
[----:B------:R-:W-:Y:S01]  /*0cd0*/  SHF.L.U32 R11, R11, 0x10, RZ ;  /* 0x000000100b0b7819 */ /* 0x000fe200000006ff */
[----:B------:R-:W-:Y:S01]  /*0ce0*/  FFMA.FTZ R15, R0, R86, R3 ;  /* 0x00000056000f7223 */ /* 0x000fe20000010003 */
[----:B------:R-:W-:-:S03]  /*0cf0*/  SHF.L.U32 R17, R16, 0x10, RZ ;  /* 0x0000001010117819 */ /* 0x000fc600000006ff */
[----:B------:R-:W-:Y:S01]  /*0d00*/  FMUL.FTZ R19, R15, -1.4426950216293334961 ;  /* 0xbfb8aa3b0f137820 */ /* 0x000fe20000410000 */
[C---:B------:R-:W-:Y:S01]  /*0d10*/  FADD.FTZ R58, -R34.reuse, R11 ;  /* 0x0000000b223a7221 */ /* 0x040fe20000010100 */
[C---:B------:R-:W-:Y:S01]  /*0d20*/  FMUL.FTZ R83, R9.reuse, R20 ;  /* 0x0000001409537220 */ /* 0x040fe20000410000 */
[----:B------:R-:W-:Y:S02]  /*0d30*/  FADD.FTZ R20, -R34, R17 ;  /* 0x0000001122147221 */ /* 0x000fe40000010100 */
[C---:B------:R-:W-:Y:S01]  /*0d40*/  FMUL.FTZ R58, R9.reuse, R58 ;  /* 0x0000003a093a7220 */ /* 0x040fe20000410000 */
[----:B------:R-:W0:Y:S01]  /*0d50*/  MUFU.EX2 R19, R19 ;  /* 0x0000001300137308 */ /* 0x000e220000000800 */
[----:B------:R-:W-:Y:S01]  /*0d60*/  FMUL.FTZ R25, R9, R20 ;  /* 0x0000001409197220 */ /* 0x000fe20000410000 */
[----:B------:R-:W-:Y:S01]  /*0d70*/  FFMA.FTZ R16, R2, R83, R4 ;  /* 0x0000005302107223 */ /* 0x000fe20000010004 */
[----:B------:R-:W-:Y:S02]  /*0d80*/  FFMA.FTZ R17, R5, R58, R7 ;  /* 0x0000003a05117223 */ /* 0x000fe40000010007 */
[----:B------:R-:W-:Y:S01]  /*0d90*/  FFMA.FTZ R11, R6, R25, R8 ;  /* 0x00000019060b7223 */ /* 0x000fe20000010008 */
[----:B------:R-:W-:Y:S01]  /*0da0*/  FMUL.FTZ R22, R16, -1.4426950216293334961 ;  /* 0xbfb8aa3b10167820 */ /* 0x000fe20000410000 */
[----:B------:R-:W-:-:S02]  /*0db0*/  FMUL.FTZ R21, R17, -1.4426950216293334961 ;  /* 0xbfb8aa3b11157820 */ /* 0x000fc40000410000 */
[----:B------:R-:W-:-:S03]  /*0dc0*/  FMUL.FTZ R23, R11, -1.4426950216293334961 ;  /* 0xbfb8aa3b0b177820 */ /* 0x000fc60000410000 */
[----:B------:R-:W2:Y:S08]  /*0dd0*/  MUFU.EX2 R22, R22 ;  /* 0x0000001600167308 */ /* 0x000eb00000000800 */
[----:B------:R-:W4:Y:S01]  /*0de0*/  MUFU.EX2 R21, R21 ;  /* 0x0000001500157308 */ /* 0x000f220000000800 */
[----:B0-----:R-:W-:-:S07]  /*0df0*/  FADD.FTZ R20, R19, 1 ;  /* 0x3f80000013147421 */ /* 0x001fce0000010000 */
[----:B------:R-:W0:Y:S01]  /*0e00*/  MUFU.EX2 R23, R23 ;  /* 0x0000001700177308 */ /* 0x000e220000000800 */
[----:B------:R-:W-:-:S07]  /*0e10*/  MOV R35, 0x28 ;  /* 0x0000002800237802 */ /* 0x000fce0000000f00 */
[----:B------:R-:W1:Y:S01]  /*0e20*/  MUFU.RCP R20, R20 ;  /* 0x0000001400147308 */ /* 0x000e620000001000 */
[----:B--2---:R-:W-:Y:S01]  /*0e30*/  FADD.FTZ R19, R22, 1 ;  /* 0x3f80000016137421 */ /* 0x004fe20000010000 */
[----:B----4-:R-:W-:Y:S01]  /*0e40*/  FADD.FTZ R72, R21, 1 ;  /* 0x3f80000015487421 */ /* 0x010fe20000010000 */
[----:B------:R-:W-:Y:S01]  /*0e50*/  IADD3 R21, R13, 0x1900, RZ ;  /* 0x000019000d157810 */ /* 0x000fe20007ffe0ff */
[----:B0-----:R-:W-:Y:S01]  /*0e60*/  FADD.FTZ R22, R23, 1 ;  /* 0x3f80000017167421 */ /* 0x001fe20000010000 */
[----:B------:R-:W-:-:S03]  /*0e70*/  IMAD R23, R14, R35, UR6 ;  /* 0x000000060e177e24 */ /* 0x000fc6000f8e0223 */
[----:B------:R-:W0:Y:S01]  /*0e80*/  MUFU.RCP R19, R19 ;  /* 0x0000001300137308 */ /* 0x000e220000001000 */
[----:B------:R-:W-:Y:S02]  /*0e90*/  IADD3 R21, P2, R21, R10, RZ ;  /* 0x0000000a15157210 */ /* 0x000fe40007f5e0ff */
[----:B-1----:R-:W-:-:S05]  /*0ea0*/  LEA R26, R12, R23, 0x3 ;  /* 0x000000170c1a7211 */ /* 0x002fca00078e18ff */
[----:B------:R-:W1:Y:S01]  /*0eb0*/  MUFU.RCP R72, R72 ;  /* 0x0000004800487308 */ /* 0x000e620000001000 */
[----:B------:R-:W-:Y:S01]  /*0ec0*/  FADD.FTZ R12, -R20, 1 ;  /* 0x3f800000140c7421 */ /* 0x000fe20000010100 */
[----:B------:R-:W-:-:S03]  /*0ed0*/  SHF.L.U32 R30, R21, 0x1, RZ ;  /* 0x00000001151e7819 */ /* 0x000fc600000006ff */
[----:B------:R-:W-:-:S03]  /*0ee0*/  FFMA.FTZ R15, R15, R12, 1 ;  /* 0x3f8000000f0f7423 */ /* 0x000fc6000001000c */
[----:B------:R-:W2:Y:S01]  /*0ef0*/  MUFU.RCP R22, R22 ;  /* 0x0000001600167308 */ /* 0x000ea20000001000 */
[----:B------:R-:W-:Y:S02]  /*0f00*/  IADD3.X R12, RZ, R18, RZ, P2, !PT ;  /* 0x00000012ff0c7210 */ /* 0x000fe400017fe4ff */
[----:B------:R-:W-:Y:S02]  /*0f10*/  IADD3 R54, P3, R30, UR14, RZ ;  /* 0x0000000e1e367c10 */ /* 0x000fe4000ff7e0ff */
[----:B------:R-:W-:Y:S01]  /*0f20*/  SHF.L.U64.HI R27, R21, 0x1, R12 ;  /* 0x00000001151b7819 */ /* 0x000fe2000001020c */
[----:B0-----:R-:W-:Y:S01]  /*0f30*/  FADD.FTZ R13, -R19, 1 ;  /* 0x3f800000130d7421 */ /* 0x001fe20000010100 */
[----:B-1----:R-:W-:Y:S02]  /*0f40*/  FADD.FTZ R10, -R72, 1 ;  /* 0x3f800000480a7421 */ /* 0x002fe40000010100 */
[----:B------:R-:W-:Y:S01]  /*0f50*/  IADD3.X R55, R27, UR15, RZ, P3, !PT ;  /* 0x0000000f1b377c10 */ /* 0x000fe20009ffe4ff */
[----:B------:R-:W-:Y:S01]  /*0f60*/  FFMA.FTZ R16, R16, R13, 1 ;  /* 0x3f80000010107423 */ /* 0x000fe2000001000d */
[----:B------:R-:W-:Y:S01]  /*0f70*/  SHF.L.U32 R13, R38, 0x10, RZ ;  /* 0x00000010260d7819 */ /* 0x000fe200000006ff */
[----:B------:R-:W-:-:S03]  /*0f80*/  FFMA.FTZ R17, R17, R10, 1 ;  /* 0x3f80000011117423 */ /* 0x000fc6000001000a */
[----:B------:R-:W4:Y:S01]  /*0f90*/  LDG.E.64.CONSTANT R54, desc[UR12][R54.64] ;  /* 0x0000000c36367981 */ /* 0x000f22000c1e9b00 */
[----:B--2---:R-:W-:-:S04]  /*0fa0*/  FADD.FTZ R10, -R22, 1 ;  /* 0x3f800000160a7421 */ /* 0x004fc80000010100 */
[----:B------:R-:W-:Y:S01]  /*0fb0*/  FFMA.FTZ R11, R11, R10, 1 ;  /* 0x3f8000000b0b7423 */ /* 0x000fe2000001000a */
[----:B------:R-:W-:Y:S01]  /*0fc0*/  FADD.FTZ R10, -R34, R13 ;  /* 0x0000000d220a7221 */ /* 0x000fe20000010100 */
[----:B------:R-:W-:Y:S01]  /*0fd0*/  SHF.L.U32 R13, R39, 0x10, RZ ;  /* 0x00000010270d7819 */ /* 0x000fe200000006ff */
[----:B------:R-:W-:Y:S01]  /*0fe0*/  FMUL.FTZ R72, R72, R17 ;  /* 0x0000001148487220 */ /* 0x000fe20000410000 */
[----:B------:R-:W-:-:S03]  /*0ff0*/  IADD3 R56, P2, R31, UR18, RZ ;  /* 0x000000121f387c10 */ /* 0x000fc6000ff5e0ff */
[----:B------:R-:W-:Y:S01]  /*1000*/  FADD.FTZ R12, -R34, R13 ;  /* 0x0000000d220c7221 */ /* 0x000fe20000010100 */
[----:B------:R-:W-:Y:S01]  /*1010*/  SHF.L.U32 R13, R40, 0x10, RZ ;  /* 0x00000010280d7819 */ /* 0x000fe200000006ff */
[----:B------:R-:W-:Y:S01]  /*1020*/  FMUL.FTZ R22, R22, R11 ;  /* 0x0000000b16167220 */ /* 0x000fe20000410000 */
[----:B------:R-:W-:Y:S01]  /*1030*/  SHF.L.U32 R17, R41, 0x10, RZ ;  /* 0x0000001029117819 */ /* 0x000fe200000006ff */
[----:B------:R-:W-:Y:S01]  /*1040*/  FMUL.FTZ R11, R9, R12 ;  /* 0x0000000c090b7220 */ /* 0x000fe20000410000 */
[----:B------:R-:W-:Y:S01]  /*1050*/  FMUL.FTZ R14, R20, R15 ;  /* 0x0000000f140e7220 */ /* 0x000fe20000410000 */
[----:B------:R-:W-:Y:S01]  /*1060*/  IADD3.X R57, R24, UR19, RZ, P2, !PT ;  /* 0x0000001318397c10 */ /* 0x000fe200097fe4ff */
[--C-:B------:R-:W-:Y:S01]  /*1070*/  FADD.FTZ R12, -R34, R13.reuse ;  /* 0x0000000d220c7221 */ /* 0x100fe20000010100 */
[----:B------:R-:W-:Y:S01]  /*1080*/  FMUL.FTZ R15, R19, R16 ;  /* 0x00000010130f7220 */ /* 0x000fe20000410000 */
[----:B------:R-:W-:Y:S01]  /*1090*/  PRMT R13, R38, 0x7632, R13 ;  /* 0x00007632260d7816 */ /* 0x000fe2000000000d */
[----:B------:R-:W-:Y:S01]  /*10a0*/  FMUL.FTZ R10, R9, R10 ;  /* 0x0000000a090a7220 */ /* 0x000fe20000410000 */
[----:B------:R-:W-:Y:S01]  /*10b0*/  FADD.FTZ R16, -R34, R17 ;  /* 0x0000001122107221 */ /* 0x000fe20000010100 */
[----:B------:R-:W2:Y:S01]  /*10c0*/  LDG.E.64.CONSTANT R56, desc[UR12][R56.64] ;  /* 0x0000000c38387981 */ /* 0x000ea2000c1e9b00 */
[----:B------:R-:W-:Y:S01]  /*10d0*/  SHF.L.U32 R19, R13, 0x10, RZ ;  /* 0x000000100d137819 */ /* 0x000fe200000006ff */
[----:B------:R-:W-:Y:S01]  /*10e0*/  FFMA.FTZ R61, R0, R10, R3 ;  /* 0x0000000a003d7223 */ /* 0x000fe20000010003 */
[----:B------:R-:W-:Y:S01]  /*10f0*/  FMUL.FTZ R13, R9, R16 ;  /* 0x00000010090d7220 */ /* 0x000fe20000410000 */
[----:B------:R-:W-:Y:S01]  /*1100*/  PRMT R16, R39, 0x7632, R16 ;  /* 0x0000763227107816 */ /* 0x000fe20000000010 */
[----:B------:R-:W-:Y:S01]  /*1110*/  FFMA.FTZ R66, R2, R11, R4 ;  /* 0x0000000b02427223 */ /* 0x000fe20000010004 */
[----:B------:R-:W-:Y:S01]  /*1120*/  FMUL.FTZ R59, R61, -1.4426950216293334961 ;  /* 0xbfb8aa3b3d3b7820 */ /* 0x000fe20000410000 */
[----:B------:R-:W-:Y:S01]  /*1130*/  FADD.FTZ R24, -R34, R19 ;  /* 0x0000001322187221 */ /* 0x000fe20000010100 */
[----:B------:R-:W-:Y:S01]  /*1140*/  SHF.L.U32 R35, R16, 0x10, RZ ;  /* 0x0000001010237819 */ /* 0x000fe200000006ff */
[----:B------:R-:W-:Y:S01]  /*1150*/  FMUL.FTZ R60, R66, -1.4426950216293334961 ;  /* 0xbfb8aa3b423c7820 */ /* 0x000fe20000410000 */
[C---:B------:R-:W-:Y:S01]  /*1160*/  SHF.L.U32 R17, R42.reuse, 0x10, RZ ;  /* 0x000000102a117819 */ /* 0x040fe200000006ff */
[----:B------:R-:W-:Y:S01]  /*1170*/  FMUL.FTZ R91, R9, R24 ;  /* 0x00000018095b7220 */ /* 0x000fe20000410000 */
[----:B------:R-:W-:Y:S01]  /*1180*/  PRMT R21, R42, 0x7632, R21 ;  /* 0x000076322a157816 */ /* 0x000fe20000000015 */
[----:B------:R-:W0:Y:S01]  /*1190*/  MUFU.EX2 R59, R59 ;  /* 0x0000003b003b7308 */ /* 0x000e220000000800 */
[----:B------:R-:W-:Y:S01]  /*11a0*/  FADD.FTZ R16, -R34, R35 ;  /* 0x0000002322107221 */ /* 0x000fe20000010100 */
[----:B------:R-:W-:Y:S01]  /*11b0*/  FFMA.FTZ R35, R5, R91, R7 ;  /* 0x0000005b05237223 */ /* 0x000fe20000010007 */
[----:B------:R-:W-:Y:S01]  /*11c0*/  PRMT R63, R43, 0x7632, R63 ;  /* 0x000076322b3f7816 */ /* 0x000fe2000000003f */
[----:B------:R-:W-:Y:S01]  /*11d0*/  FMUL.FTZ R14, R17, R14 ;  /* 0x0000000e110e7220 */ /* 0x000fe20000410000 */
[----:B------:R-:W-:Y:S01]  /*11e0*/  SHF.L.U32 R21, R21, 0x10, RZ ;  /* 0x0000001015157819 */ /* 0x000fe200000006ff */
[----:B------:R-:W-:-:S02]  /*11f0*/  FMUL.FTZ R69, R9, R16 ;  /* 0x0000001009457220 */ /* 0x000fc40000410000 */
[----:B------:R-:W1:Y:S01]  /*1200*/  MUFU.EX2 R60, R60 ;  /* 0x0000003c003c7308 */ /* 0x000e620000000800 */
[----:B------:R-:W-:Y:S01]  /*1210*/  FMUL.FTZ R24, R35, -1.4426950216293334961 ;  /* 0xbfb8aa3b23187820 */ /* 0x000fe20000410000 */
[----:B------:R-:W-:Y:S01]  /*1220*/  SHF.L.U32 R63, R63, 0x10, RZ ;  /* 0x000000103f3f7819 */ /* 0x000fe200000006ff */
[----:B------:R-:W-:Y:S01]  /*1230*/  FFMA.FTZ R16, R6, R69, R8 ;  /* 0x0000004506107223 */ /* 0x000fe20000010008 */
[----:B------:R-:W-:Y:S01]  /*1240*/  FMUL.FTZ R65, R0, R14 ;  /* 0x0000000e00417220 */ /* 0x000fe20000410000 */
[----:B------:R-:W-:Y:S01]  /*1250*/  FMUL.FTZ R72, R21, R72 ;  /* 0x0000004815487220 */ /* 0x000fe20000410000 */
[----:B------:R-:W-:Y:S01]  /*1260*/  SHF.L.U32 R62, R43, 0x10, RZ ;  /* 0x000000102b3e7819 */ /* 0x000fe200000006ff */
[----:B------:R-:W-:Y:S01]  /*1270*/  FMUL.FTZ R22, R63, R22 ;  /* 0x000000163f167220 */ /* 0x000fe20000410000 */
[----:B------:R-:W3:Y:S01]  /*1280*/  MUFU.EX2 R24, R24 ;  /* 0x0000001800187308 */ /* 0x000ee20000000800 */
[----:B------:R-:W-:Y:S01]  /*1290*/  FMUL.FTZ R21, R16, -1.4426950216293334961 ;  /* 0xbfb8aa3b10157820 */ /* 0x000fe20000410000 */
[----:B------:R-:W-:Y:S01]  /*12a0*/  FFMA.FTZ R63, R86, R65, RZ ;  /* 0x00000041563f7223 */ /* 0x000fe200000100ff */
[-C--:B------:R-:W-:Y:S01]  /*12b0*/  FMUL.FTZ R64, R5, R72.reuse ;  /* 0x0000004805407220 */ /* 0x080fe20000410000 */
[----:B------:R-:W-:Y:S01]  /*12c0*/  FFMA.FTZ R28, R58, R72, R28 ;  /* 0x000000483a1c7223 */ /* 0x000fe2000001001c */
[----:B------:R-:W-:-:S02]  /*12d0*/  FMUL.FTZ R15, R62, R15 ;  /* 0x0000000f3e0f7220 */ /* 0x000fc40000410000 */
[----:B------:R-:W-:Y:S01]  /*12e0*/  FFMA.FTZ R58, R58, R64, R63 ;  /* 0x000000403a3a7223 */ /* 0x000fe2000001003f */
[----:B0-----:R-:W-:Y:S01]  /*12f0*/  FADD.FTZ R64, R59, 1 ;  /* 0x3f8000003b407421 */ /* 0x001fe20000010000 */
[----:B------:R-:W0:Y:S01]  /*1300*/  MUFU.EX2 R21, R21 ;  /* 0x0000001500157308 */ /* 0x000e220000000800 */
[----:B------:R-:W-:Y:S01]  /*1310*/  FFMA.FTZ R62, R0, R14, RZ ;  /* 0x0000000e003e7223 */ /* 0x000fe200000100ff */
[----:B-1----:R-:W-:-:S03]  /*1320*/  FADD.FTZ R60, R60, 1 ;  /* 0x3f8000003c3c7421 */ /* 0x002fc60000010000 */
[----:B------:R-:W-:-:S03]  /*1330*/  FFMA.FTZ R59, R5, R72, R62 ;  /* 0x00000048053b7223 */ /* 0x000fc6000001003e */
[----:B------:R-:W-:Y:S01]  /*1340*/  MUFU.RCP R64, R64 ;  /* 0x0000004000407308 */ /* 0x000fe20000001000 */
[CC--:B------:R-:W-:Y:S01]  /*1350*/  FFMA.FTZ R59, R2.reuse, R15.reuse, R59 ;  /* 0x0000000f023b7223 */ /* 0x0c0fe2000001003b */
[----:B------:R-:W-:Y:S01]  /*1360*/  FMUL.FTZ R63, R2, R15 ;  /* 0x0000000f023f7220 */ /* 0x000fe20000410000 */
[----:B------:R-:W-:Y:S01]  /*1370*/  FADD.FTZ R72, R72, R29 ;  /* 0x0000001d48487221 */ /* 0x000fe20000010000 */
[----:B------:R-:W-:-:S04]  /*1380*/  IADD3.X R62, RZ, R18, RZ, P1, !PT ;  /* 0x00000012ff3e7210 */ /* 0x000fc80000ffe4ff */
[----:B------:R-:W1:Y:S01]  /*1390*/  MUFU.RCP R65, R60 ;  /* 0x0000003c00417308 */ /* 0x000e620000001000 */
[----:B------:R-:W-:Y:S01]  /*13a0*/  STL [R1+0x48], R36 ;  /* 0x0000482401007387 */ /* 0x000fe20000100800 */
[----:B------:R-:W-:Y:S01]  /*13b0*/  FADD.FTZ R29, R22, R33 ;  /* 0x00000021161d7221 */ /* 0x000fe20000010000 */
[----:B---3--:R-:W-:Y:S01]  /*13c0*/  FADD.FTZ R33, R24, 1 ;  /* 0x3f80000018217421 */ /* 0x008fe20000010000 */
[CC--:B------:R-:W-:Y:S01]  /*13d0*/  FFMA.FTZ R24, R6.reuse, R22.reuse, R59 ;  /* 0x0000001606187223 */ /* 0x0c0fe2000001003b */
[----:B------:R-:W-:Y:S01]  /*13e0*/  STL [R1+0x5c], R37 ;  /* 0x00005c2501007387 */ /* 0x000fe20000100800 */
[----:B------:R-:W-:Y:S01]  /*13f0*/  FFMA.FTZ R58, R83, R63, R58 ;  /* 0x0000003f533a7223 */ /* 0x000fe2000001003a */
[-C--:B------:R-:W-:Y:S02]  /*1400*/  FMUL.FTZ R59, R6, R22.reuse ;  /* 0x00000016063b7220 */ /* 0x080fe40000410000 */
[----:B------:R3:W-:Y:S01]  /*1410*/  STL [R1+0x60], R26 ;  /* 0x0000601a01007387 */ /* 0x0007e20000100800 */
[C---:B------:R-:W-:Y:S01]  /*1420*/  FFMA.FTZ R68, R25.reuse, R22, R32 ;  /* 0x0000001619447223 */ /* 0x040fe20000010020 */
[----:B------:R-:W-:Y:S01]  /*1430*/  FFMA.FTZ R25, R25, R59, R58 ;  /* 0x0000003b19197223 */ /* 0x000fe2000001003a */
[----:B0-----:R-:W-:Y:S01]  /*1440*/  FADD.FTZ R21, R21, 1 ;  /* 0x3f80000015157421 */ /* 0x001fe20000010000 */
[----:B---3--:R-:W-:-:S02]  /*1450*/  SHF.L.U64.HI R26, R89, 0x1, R62 ;  /* 0x00000001591a7819 */ /* 0x008fc4000001023e */
[----:B------:R-:W-:Y:S01]  /*1460*/  SHF.L.U32 R89, R89, 0x1, RZ ;  /* 0x0000000159597819 */ /* 0x000fe200000006ff */
[----:B------:R0:W-:Y:S03]  /*1470*/  MUFU.RCP R62, R21 ;  /* 0x00000015003e7308 */ /* 0x0001e60000001000 */
[----:B------:R-:W-:Y:S01]  /*1480*/  IADD3 R58, P1, R89, UR14, RZ ;  /* 0x0000000e593a7c10 */ /* 0x000fe2000ff3e0ff */
[----:B-1----:R-:W-:-:S03]  /*1490*/  FADD.FTZ R60, -R65, 1 ;  /* 0x3f800000413c7421 */ /* 0x002fc60000010100 */
[----:B------:R-:W-:Y:S01]  /*14a0*/  IADD3.X R59, R26, UR15, RZ, P1, !PT ;  /* 0x0000000f1a3b7c10 */ /* 0x000fe20008ffe4ff */
[----:B0-----:R-:W-:Y:S01]  /*14b0*/  FADD.FTZ R21, -R64, 1 ;  /* 0x3f80000040157421 */ /* 0x001fe20000010100 */
[----:B------:R-:W-:Y:S01]  /*14c0*/  FFMA.FTZ R66, R66, R60, 1 ;  /* 0x3f80000042427423 */ /* 0x000fe2000001003c */
[----:B------:R-:W-:Y:S02]  /*14d0*/  IADD3 R60, P1, R30, UR18, RZ ;  /* 0x000000121e3c7c10 */ /* 0x000fe4000ff3e0ff */
[----:B------:R-:W-:Y:S01]  /*14e0*/  FFMA.FTZ R61, R61, R21, 1 ;  /* 0x3f8000003d3d7423 */ /* 0x000fe20000010015 */
[----:B------:R-:W3:Y:S03]  /*14f0*/  LDG.E.64.CONSTANT R58, desc[UR12][R58.64] ;  /* 0x0000000c3a3a7981 */ /* 0x000ee6000c1e9b00 */
[----:B------:R-:W-:Y:S01]  /*1500*/  FMUL.FTZ R64, R64, R61 ;  /* 0x0000003d40407220 */ /* 0x000fe20000410000 */
[----:B------:R-:W-:-:S06]  /*1510*/  IADD3.X R61, R27, UR19, RZ, P1, !PT ;  /* 0x000000131b3d7c10 */ /* 0x000fcc0008ffe4ff */
[----:B------:R-:W3:Y:S01]  /*1520*/  LDG.E.64.CONSTANT R60, desc[UR12][R60.64] ;  /* 0x0000000c3c3c7981 */ /* 0x000ee2000c1e9b00 */
[----:B------:R-:W-:-:S04]  /*1530*/  PRMT R67, R40, 0x7632, R67 ;  /* 0x0000763228437816 */ /* 0x000fc80000000043 */
[----:B------:R-:W-:Y:S01]  /*1540*/  SHF.L.U32 R67, R67, 0x10, RZ ;  /* 0x0000001043437819 */ /* 0x000fe200000006ff */
[----:B------:R-:W-:Y:S01]  /*1550*/  FMUL.FTZ R12, R9, R12 ;  /* 0x0000000c090c7220 */ /* 0x000fe20000410000 */
[----:B------:R-:W-:-:S03]  /*1560*/  PRMT R32, R41, 0x7632, R32 ;  /* 0x0000763229207816 */ /* 0x000fc60000000020 */
[----:B------:R-:W-:Y:S01]  /*1570*/  FADD.FTZ R67, -R34, R67 ;  /* 0x0000004322437221 */ /* 0x000fe20000010100 */
[----:B------:R-:W-:Y:S01]  /*1580*/  SHF.L.U32 R22, R32, 0x10, RZ ;  /* 0x0000001020167819 */ /* 0x000fe200000006ff */
[----:B------:R-:W-:Y:S01]  /*1590*/  FFMA.FTZ R20, R0, R12, R3 ;  /* 0x0000000c00147223 */ /* 0x000fe20000010003 */
[----:B------:R-:W0:Y:S01]  /*15a0*/  MUFU.RCP R33, R33 ;  /* 0x0000002100217308 */ /* 0x000e220000001000 */
[----:B------:R-:W-:Y:S01]  /*15b0*/  FMUL.FTZ R67, R9, R67 ;  /* 0x0000004309437220 */ /* 0x000fe20000410000 */
[----:B------:R-:W-:Y:S01]  /*15c0*/  FFMA.FTZ R19, R2, R13, R4 ;  /* 0x0000000d02137223 */ /* 0x000fe20000010004 */
[----:B------:R-:W-:Y:S01]  /*15d0*/  FMUL.FTZ R23, R20, -1.4426950216293334961 ;  /* 0xbfb8aa3b14177820 */ /* 0x000fe20000410000 */
[----:B------:R-:W-:Y:S01]  /*15e0*/  FADD.FTZ R78, -R34, R22 ;  /* 0x00000016224e7221 */ /* 0x000fe20000010100 */
[----:B------:R-:W-:Y:S01]  /*15f0*/  FFMA.FTZ R22, R5, R67, R7 ;  /* 0x0000004305167223 */ /* 0x000fe20000010007 */
[----:B------:R-:W-:Y:S02]  /*1600*/  FMUL.FTZ R17, R19, -1.4426950216293334961 ;  /* 0xbfb8aa3b13117820 */ /* 0x000fe40000410000 */
[----:B------:R-:W-:Y:S01]  /*1610*/  FMUL.FTZ R78, R9, R78 ;  /* 0x0000004e094e7220 */ /* 0x000fe20000410000 */
[----:B------:R-:W-:Y:S01]  /*1620*/  FMUL.FTZ R32, R22, -1.4426950216293334961 ;  /* 0xbfb8aa3b16207820 */ /* 0x000fe20000410000 */
[----:B------:R-:W1:Y:S02]  /*1630*/  MUFU.EX2 R23, R23 ;  /* 0x0000001700177308 */ /* 0x000e640000000800 */
[----:B------:R-:W-:-:S04]  /*1640*/  FFMA.FTZ R21, R6, R78, R8 ;  /* 0x0000004e06157223 */ /* 0x000fc80000010008 */
[----:B------:R-:W-:Y:S02]  /*1650*/  FMUL.FTZ R63, R21, -1.4426950216293334961 ;  /* 0xbfb8aa3b153f7820 */ /* 0x000fe40000410000 */
[----:B------:R-:W1:Y:S01]  /*1660*/  MUFU.EX2 R17, R17 ;  /* 0x0000001100117308 */ /* 0x000e620000000800 */
[----:B0-----:R-:W-:-:S07]  /*1670*/  FADD.FTZ R70, -R33, 1 ;  /* 0x3f80000021467421 */ /* 0x001fce0000010100 */
[----:B------:R-:W0:Y:S01]  /*1680*/  MUFU.EX2 R32, R32 ;  /* 0x0000002000207308 */ /* 0x000e220000000800 */
[----:B------:R-:W-:Y:S01]  /*1690*/  FFMA.FTZ R35, R35, R70, 1 ;  /* 0x3f80000023237423 */ /* 0x000fe20000010046 */
[----:B------:R-:W-:Y:S01]  /*16a0*/  FADD.FTZ R70, -R62, 1 ;  /* 0x3f8000003e467421 */ /* 0x000fe20000010100 */
[----:B-1----:R-:W-:-:S05]  /*16b0*/  FADD.FTZ R23, R23, 1 ;  /* 0x3f80000017177421 */ /* 0x002fca0000010000 */
[----:B------:R-:W1:Y:S01]  /*16c0*/  MUFU.EX2 R63, R63 ;  /* 0x0000003f003f7308 */ /* 0x000e620000000800 */
[----:B------:R-:W-:Y:S01]  /*16d0*/  FFMA.FTZ R70, R16, R70, 1 ;  /* 0x3f80000010467423 */ /* 0x000fe20000010046 */
[----:B------:R-:W-:Y:S01]  /*16e0*/  FMUL.FTZ R66, R65, R66 ;  /* 0x0000004241427220 */ /* 0x000fe20000410000 */
[C---:B------:R-:W-:Y:S02]  /*16f0*/  SHF.L.U32 R16, R44.reuse, 0x10, RZ ;  /* 0x000000102c107819 */ /* 0x040fe400000006ff */
[----:B------:R-:W-:Y:S01]  /*1700*/  PRMT R65, R44, 0x7632, R65 ;  /* 0x000076322c417816 */ /* 0x000fe20000000041 */
[----:B------:R-:W-:Y:S01]  /*1710*/  FADD.FTZ R17, R17, 1 ;  /* 0x3f80000011117421 */ /* 0x000fe20000010000 */
[----:B------:R-:W-:Y:S01]  /*1720*/  FMUL.FTZ R70, R62, R70 ;  /* 0x000000463e467220 */ /* 0x000fe20000410000 */
[----:B------:R-:W1:Y:S01]  /*1730*/  MUFU.RCP R23, R23 ;  /* 0x0000001700177308 */ /* 0x000e620000001000 */
[----:B0-----:R-:W-:Y:S01]  /*1740*/  FADD.FTZ R32, R32, 1 ;  /* 0x3f80000020207421 */ /* 0x001fe20000010000 */
[----:B------:R-:W-:Y:S01]  /*1750*/  SHF.L.U32 R65, R65, 0x10, RZ ;  /* 0x0000001041417819 */ /* 0x000fe200000006ff */
[----:B------:R-:W-:Y:S01]  /*1760*/  FMUL.FTZ R16, R16, R64 ;  /* 0x0000004010107220 */ /* 0x000fe20000410000 */
[----:B------:R-:W-:Y:S01]  /*1770*/  PRMT R62, R45, 0x7632, R62 ;  /* 0x000076322d3e7816 */ /* 0x000fe2000000003e */
[----:B------:R-:W-:-:S02]  /*1780*/  FMUL.FTZ R35, R33, R35 ;  /* 0x0000002321237220 */ /* 0x000fc40000410000 */
[-C--:B------:R-:W-:Y:S01]  /*1790*/  FMUL.FTZ R64, R0, R16.reuse ;  /* 0x0000001000407220 */ /* 0x080fe20000410000 */
[----:B------:R0:W0:Y:S01]  /*17a0*/  MUFU.RCP R33, R17 ;  /* 0x0000001100217308 */ /* 0x0000220000001000 */
[----:B------:R-:W-:Y:S01]  /*17b0*/  SHF.L.U32 R62, R62, 0x10, RZ ;  /* 0x000000103e3e7819 */ /* 0x000fe200000006ff */
[----:B------:R-:W-:Y:S01]  /*17c0*/  FMUL.FTZ R35, R65, R35 ;  /* 0x0000002341237220 */ /* 0x000fe20000410000 */
[----:B-1----:R-:W-:Y:S01]  /*17d0*/  FADD.FTZ R63, R63, 1 ;  /* 0x3f8000003f3f7421 */ /* 0x002fe20000010000 */
[----:B------:R-:W-:Y:S01]  /*17e0*/  FFMA.FTZ R24, R0, R16, R24 ;  /* 0x0000001000187223 */ /* 0x000fe20000010018 */
[----:B------:R-:W-:-:S03]  /*17f0*/  FFMA.FTZ R25, R10, R64, R25 ;  /* 0x000000400a197223 */ /* 0x000fc60000010019 */
[----:B------:R-:W1:Y:S01]  /*1800*/  MUFU.RCP R32, R32 ;  /* 0x0000002000207308 */ /* 0x000e620000001000 */
[----:B0-----:R-:W-:Y:S01]  /*1810*/  SHF.L.U32 R17, R45, 0x10, RZ ;  /* 0x000000102d117819 */ /* 0x001fe200000006ff */
[CC--:B------:R-:W-:Y:S01]  /*1820*/  FMUL.FTZ R64, R5.reuse, R35.reuse ;  /* 0x0000002305407220 */ /* 0x0c0fe20000410000 */
[----:B------:R-:W-:Y:S01]  /*1830*/  FMUL.FTZ R62, R62, R70 ;  /* 0x000000463e3e7220 */ /* 0x000fe20000410000 */
[----:B------:R-:W-:Y:S02]  /*1840*/  FFMA.FTZ R24, R5, R35, R24 ;  /* 0x0000002305187223 */ /* 0x000fe40000010018 */
[----:B------:R-:W-:Y:S02]  /*1850*/  FMUL.FTZ R17, R17, R66 ;  /* 0x0000004211117220 */ /* 0x000fe40000410000 */
[----:B------:R0:W1:Y:S01]  /*1860*/  MUFU.RCP R70, R63 ;  /* 0x0000003f00467308 */ /* 0x0000620000001000 */
[----:B------:R-:W-:Y:S01]  /*1870*/  FFMA.FTZ R25, R91, R64, R25 ;  /* 0x000000405b197223 */ /* 0x000fe20000010019 */
[CC--:B------:R-:W-:Y:S01]  /*1880*/  FFMA.FTZ R64, R2.reuse, R17.reuse, R24 ;  /* 0x0000001102407223 */ /* 0x0c0fe20000010018 */
[----:B------:R-:W-:Y:S01]  /*1890*/  IADD3.X R88, RZ, R18, RZ, P0, !PT ;  /* 0x00000012ff587210 */ /* 0x000fe200007fe4ff */
[----:B------:R-:W-:Y:S01]  /*18a0*/  FADD.FTZ R24, -R23, 1 ;  /* 0x3f80000017187421 */ /* 0x000fe20000010100 */
[-C--:B------:R-:W-:Y:S01]  /*18b0*/  FFMA.FTZ R68, R69, R62.reuse, R68 ;  /* 0x0000003e45447223 */ /* 0x080fe20000010044 */
[----:B------:R-:W-:Y:S01]  /*18c0*/  FADD.FTZ R29, R29, R62 ;  /* 0x0000003e1d1d7221 */ /* 0x000fe20000010000 */
[----:B0-----:R-:W-:Y:S01]  /*18d0*/  FMUL.FTZ R63, R2, R17 ;  /* 0x00000011023f7220 */ /* 0x001fe20000410000 */
[CC--:B------:R-:W-:Y:S01]  /*18e0*/  FFMA.FTZ R64, R6.reuse, R62.reuse, R64 ;  /* 0x0000003e06407223 */ /* 0x0c0fe20000010040 */
[----:B------:R-:W-:Y:S01]  /*18f0*/  FFMA.FTZ R91, R91, R35, R28 ;  /* 0x000000235b5b7223 */ /* 0x000fe2000001001c */
[----:B------:R-:W-:Y:S01]  /*1900*/  FMUL.FTZ R62, R6, R62 ;  /* 0x0000003e063e7220 */ /* 0x000fe20000410000 */
[----:B------:R-:W-:Y:S01]  /*1910*/  FFMA.FTZ R25, R11, R63, R25 ;  /* 0x0000003f0b197223 */ /* 0x000fe20000010019 */
[----:B------:R-:W-:Y:S01]  /*1920*/  SHF.L.U64.HI R88, R87, 0x1, R88 ;  /* 0x0000000157587819 */ /* 0x000fe20000010258 */
[----:B------:R-:W-:Y:S01]  /*1930*/  FADD.FTZ R28, -R33, 1 ;  /* 0x3f800000211c7421 */ /* 0x000fe20000010100 */
[----:B------:R-:W-:Y:S01]  /*1940*/  SHF.L.U32 R87, R87, 0x1, RZ ;  /* 0x0000000157577819 */ /* 0x000fe200000006ff */
[----:B------:R-:W-:Y:S01]  /*1950*/  FFMA.FTZ R24, R20, R24, 1 ;  /* 0x3f80000014187423 */ /* 0x000fe20000010018 */
[----:B-1----:R-:W-:Y:S01]  /*1960*/  FADD.FTZ R20, -R32, 1 ;  /* 0x3f80000020147421 */ /* 0x002fe20000010100 */
[----:B------:R-:W-:Y:S01]  /*1970*/  FFMA.FTZ R69, R69, R62, R25 ;  /* 0x0000003e45457223 */ /* 0x000fe20000010019 */
[----:B------:R-:W-:Y:S01]  /*1980*/  FFMA.FTZ R28, R19, R28, 1 ;  /* 0x3f800000131c7423 */ /* 0x000fe2000001001c */
[----:B------:R-:W-:Y:S01]  /*1990*/  IADD3 R62, P0, R87, UR14, RZ ;  /* 0x0000000e573e7c10 */ /* 0x000fe2000ff1e0ff */
[----:B------:R-:W-:Y:S01]  /*19a0*/  FADD.FTZ R72, R72, R35 ;  /* 0x0000002348487221 */ /* 0x000fe20000010000 */
[----:B------:R-:W-:Y:S01]  /*19b0*/  FFMA.FTZ R35, R22, R20, 1 ;  /* 0x3f80000016237423 */ /* 0x000fe20000010014 */
[----:B------:R-:W-:Y:S01]  /*19c0*/  FADD.FTZ R20, -R70, 1 ;  /* 0x3f80000046147421 */ /* 0x000fe20000010100 */
[----:B------:R-:W-:Y:S01]  /*19d0*/  FMUL.FTZ R22, R33, R28 ;  /* 0x0000001c21167220 */ /* 0x000fe20000410000 */
[----:B------:R-:W-:-:S02]  /*19e0*/  SHF.L.U32 R25, R46, 0x10, RZ ;  /* 0x000000102e197819 */ /* 0x000fc400000006ff */
[----:B------:R-:W-:Y:S01]  /*19f0*/  IADD3.X R63, R88, UR15, RZ, P0, !PT ;  /* 0x0000000f583f7c10 */ /* 0x000fe200087fe4ff */
[----:B------:R-:W-:Y:S01]  /*1a00*/  FMUL.FTZ R19, R23, R24 ;  /* 0x0000001817137220 */ /* 0x000fe20000410000 */
[----:B------:R-:W-:Y:S01]  /*1a10*/  PRMT R28, R46, 0x7632, R28 ;  /* 0x000076322e1c7816 */ /* 0x000fe2000000001c */
[----:B------:R-:W-:Y:S01]  /*1a20*/  FFMA.FTZ R23, R21, R20, 1 ;  /* 0x3f80000015177423 */ /* 0x000fe20000010014 */
[C---:B------:R-:W-:Y:S01]  /*1a30*/  PRMT R79, R47.reuse, 0x7632, R79 ;  /* 0x000076322f4f7816 */ /* 0x040fe2000000004f */
[----:B------:R-:W-:Y:S01]  /*1a40*/  FADD.FTZ R18, -R34, R25 ;  /* 0x0000001922127221 */ /* 0x000fe20000010100 */
[----:B------:R-:W-:Y:S01]  /*1a50*/  SHF.L.U32 R20, R48, 0x10, RZ ;  /* 0x0000001030147819 */ /* 0x000fe200000006ff */
[----:B------:R-:W3:Y:S01]  /*1a60*/  LDG.E.64.CONSTANT R62, desc[UR12][R62.64] ;  /* 0x0000000c3e3e7981 */ /* 0x000ee2000c1e9b00 */
[----:B------:R-:W-:Y:S01]  /*1a70*/  SHF.L.U32 R21, R47, 0x10, RZ ;  /* 0x000000102f157819 */ /* 0x000fe200000006ff */
[----:B------:R-:W-:Y:S01]  /*1a80*/  FMUL.FTZ R35, R32, R35 ;  /* 0x0000002320237220 */ /* 0x000fe20000410000 */
[----:B------:R-:W-:-:S02]  /*1a90*/  SHF.L.U32 R28, R28, 0x10, RZ ;  /* 0x000000101c1c7819 */ /* 0x000fc400000006ff */
[----:B------:R-:W-:Y:S01]  /*1aa0*/  PRMT R73, R49, 0x7632, R73 ;  /* 0x0000763231497816 */ /* 0x000fe20000000049 */
[----:B------:R0:W-:Y:S01]  /*1ab0*/  STL [R1+0x8], R27 ;  /* 0x0000081b01007387 */ /* 0x0001e20000100800 */
[----:B------:R-:W-:Y:S01]  /*1ac0*/  SHF.L.U32 R79, R79, 0x10, RZ ;  /* 0x000000104f4f7819 */ /* 0x000fe200000006ff */
[C---:B------:R-:W-:Y:S01]  /*1ad0*/  FMUL.FTZ R18, R9.reuse, R18 ;  /* 0x0000001209127220 */ /* 0x040fe20000410000 */
[----:B------:R-:W-:Y:S01]  /*1ae0*/  FMUL.FTZ R19, R20, R19 ;  /* 0x0000001314137220 */ /* 0x000fe20000410000 */
[C---:B------:R-:W-:Y:S01]  /*1af0*/  FADD.FTZ R20, -R34.reuse, R21 ;  /* 0x0000001522147221 */ /* 0x040fe20000010100 */
[----:B------:R-:W-:Y:S01]  /*1b00*/  FADD.FTZ R28, -R34, R28 ;  /* 0x0000001c221c7221 */ /* 0x000fe20000010100 */
[----:B------:R-:W-:Y:S01]  /*1b10*/  FMUL.FTZ R70, R70, R23 ;  /* 0x0000001746467220 */ /* 0x000fe20000410000 */
[----:B------:R-:W-:Y:S01]  /*1b20*/  PRMT R23, R48, 0x7632, R23 ;  /* 0x0000763230177816 */ /* 0x000fe20000000017 */
[----:B------:R-:W-:Y:S01]  /*1b30*/  FADD.FTZ R79, -R34, R79 ;  /* 0x0000004f224f7221 */ /* 0x000fe20000010100 */
[----:B------:R-:W-:Y:S01]  /*1b40*/  FFMA.FTZ R66, R0, R18, R3 ;  /* 0x0000001200427223 */ /* 0x000fe20000010003 */
[C---:B------:R-:W-:Y:S01]  /*1b50*/  FMUL.FTZ R20, R9.reuse, R20 ;  /* 0x0000001409147220 */ /* 0x040fe20000410000 */
[----:B------:R-:W-:Y:S01]  /*1b60*/  FMUL.FTZ R28, R9, R28 ;  /* 0x0000001c091c7220 */ /* 0x000fe20000410000 */
[----:B------:R-:W-:Y:S01]  /*1b70*/  SHF.L.U32 R23, R23, 0x10, RZ ;  /* 0x0000001017177819 */ /* 0x000fe200000006ff */
[----:B------:R-:W-:Y:S01]  /*1b80*/  FMUL.FTZ R79, R9, R79 ;  /* 0x0000004f094f7220 */ /* 0x000fe20000410000 */
[----:B------:R-:W-:Y:S01]  /*1b90*/  FMUL.FTZ R65, R66, -1.4426950216293334961 ;  /* 0xbfb8aa3b42417820 */ /* 0x000fe20000410000 */
[----:B------:R-:W-:Y:S01]  /*1ba0*/  FFMA.FTZ R81, R2, R20, R4 ;  /* 0x0000001402517223 */ /* 0x000fe20000010004 */
[----:B------:R-:W-:Y:S01]  /*1bb0*/  FFMA.FTZ R84, R5, R28, R7 ;  /* 0x0000001c05547223 */ /* 0x000fe20000010007 */
[----:B------:R-:W-:Y:S01]  /*1bc0*/  SHF.L.U32 R33, R49, 0x10, RZ ;  /* 0x0000001031217819 */ /* 0x000fe200000006ff */
[----:B------:R-:W-:Y:S01]  /*1bd0*/  FFMA.FTZ R82, R6, R79, R8 ;  /* 0x0000004f06527223 */ /* 0x000fe20000010008 */
[----:B------:R-:W-:Y:S01]  /*1be0*/  FMUL.FTZ R35, R23, R35 ;  /* 0x0000002317237220 */ /* 0x000fe20000410000 */
[----:B------:R-:W-:Y:S01]  /*1bf0*/  FMUL.FTZ R71, R0, R19 ;  /* 0x0000001300477220 */ /* 0x000fe20000410000 */
[----:B------:R-:W-:Y:S01]  /*1c00*/  FMUL.FTZ R25, R81, -1.4426950216293334961 ;  /* 0xbfb8aa3b51197820 */ /* 0x000fe20000410000 */
[----:B------:R-:W-:Y:S01]  /*1c10*/  FMUL.FTZ R23, R84, -1.4426950216293334961 ;  /* 0xbfb8aa3b54177820 */ /* 0x000fe20000410000 */
[----:B------:R-:W1:Y:S01]  /*1c20*/  MUFU.EX2 R65, R65 ;  /* 0x0000004100417308 */ /* 0x000e620000000800 */
[----:B------:R-:W-:Y:S01]  /*1c30*/  FMUL.FTZ R22, R33, R22 ;  /* 0x0000001621167220 */ /* 0x000fe20000410000 */
[----:B------:R-:W-:Y:S01]  /*1c40*/  FMUL.FTZ R33, R82, -1.4426950216293334961 ;  /* 0xbfb8aa3b52217820 */ /* 0x000fe20000410000 */
[----:B------:R-:W-:Y:S01]  /*1c50*/  FFMA.FTZ R69, R12, R71, R69 ;  /* 0x000000470c457223 */ /* 0x000fe20000010045 */
[-C--:B------:R-:W-:Y:S01]  /*1c60*/  FMUL.FTZ R71, R5, R35.reuse ;  /* 0x0000002305477220 */ /* 0x080fe20000410000 */
[----:B------:R-:W-:Y:S01]  /*1c70*/  SHF.L.U32 R73, R73, 0x10, RZ ;  /* 0x0000001049497819 */ /* 0x000fe200000006ff */
[C---:B------:R-:W-:Y:S01]  /*1c80*/  FFMA.FTZ R91, R67.reuse, R35, R91 ;  /* 0x00000023435b7223 */ /* 0x040fe2000001005b */
[----:B------:R-:W-:Y:S01]  /*1c90*/  UIADD3 UR7, UP0, UR10, 0x9, URZ ;  /* 0x000000090a077890 */ /* 0x000fe2000ff1e03f */
[----:B------:R-:W0:Y:S01]  /*1ca0*/  MUFU.EX2 R25, R25 ;  /* 0x0000001900197308 */ /* 0x000e220000000800 */
[----:B------:R-:W-:Y:S01]  /*1cb0*/  FFMA.FTZ R69, R67, R71, R69 ;  /* 0x0000004743457223 */ /* 0x000fe20000010045 */
[----:B------:R-:W-:Y:S01]  /*1cc0*/  FFMA.FTZ R67, R0, R19, R64 ;  /* 0x0000001300437223 */ /* 0x000fe20000010040 */
[----:B------:R-:W-:Y:S01]  /*1cd0*/  FMUL.FTZ R70, R73, R70 ;  /* 0x0000004649467220 */ /* 0x000fe20000410000 */
[----:B------:R-:W-:Y:S01]  /*1ce0*/  FMUL.FTZ R64, R2, R22 ;  /* 0x0000001602407220 */ /* 0x000fe20000410000 */
[----:B------:R-:W-:-:S03]  /*1cf0*/  ULDC.64 UR14, c[0x0][0x258] ;  /* 0x00009600000e7ab9 */ /* 0x000fc60000000a00 */
[----:B------:R-:W4:Y:S01]  /*1d00*/  MUFU.EX2 R23, R23 ;  /* 0x0000001700177308 */ /* 0x000f220000000800 */
[----:B------:R-:W-:Y:S01]  /*1d10*/  FADD.FTZ R72, R72, R35 ;  /* 0x0000002348487221 */ /* 0x000fe20000010000 */
[----:B------:R-:W-:-:S06]  /*1d20*/  FFMA.FTZ R67, R5, R35, R67 ;  /* 0x0000002305437223 */ /* 0x000fcc0000010043 */
[----:B------:R-:W4:Y:S01]  /*1d30*/  MUFU.EX2 R33, R33 ;  /* 0x0000002100217308 */ /* 0x000f220000000800 */
[----:B------:R-:W-:Y:S01]  /*1d40*/  FFMA.FTZ R69, R13, R64, R69 ;  /* 0x000000400d457223 */ /* 0x000fe20000010045 */
[-C--:B------:R-:W-:Y:S01]  /*1d50*/  FMUL.FTZ R35, R6, R70.reuse ;  /* 0x0000004606237220 */ /* 0x080fe20000410000 */
[C---:B------:R-:W-:Y:S01]  /*1d60*/  FFMA.FTZ R68, R78.reuse, R70, R68 ;  /* 0x000000464e447223 */ /* 0x040fe20000010044 */
[----:B-1----:R-:W-:Y:S02]  /*1d70*/  FADD.FTZ R65, R65, 1 ;  /* 0x3f80000041417421 */ /* 0x002fe40000010000 */
[----:B------:R-:W-:Y:S01]  /*1d80*/  FFMA.FTZ R78, R78, R35, R69 ;  /* 0x000000234e4e7223 */ /* 0x000fe20000010045 */
[----:B------:R-:W-:Y:S01]  /*1d90*/  SHF.L.U32 R35, R51, 0x10, RZ ;  /* 0x0000001033237819 */ /* 0x000fe200000006ff */
[----:B------:R1:W2:Y:S01]  /*1da0*/  MUFU.RCP R71, R65 ;  /* 0x0000004100477308 */ /* 0x0002a20000001000 */
[----:B0-----:R-:W-:Y:S01]  /*1db0*/  FADD.FTZ R25, R25, 1 ;  /* 0x3f80000019197421 */ /* 0x001fe20000010000 */
[----:B----4-:R-:W-:-:S02]  /*1dc0*/  FADD.FTZ R76, R23, 1 ;  /* 0x3f800000174c7421 */ /* 0x010fc40000010000 */
[----:B------:R-:W-:Y:S01]  /*1dd0*/  FADD.FTZ R23, -R34, R35 ;  /* 0x0000002322177221 */ /* 0x000fe20000010100 */
[----:B------:R-:W-:Y:S01]  /*1de0*/  IADD3 R64, P0, R89, UR18, RZ ;  /* 0x0000001259407c10 */ /* 0x000fe2000ff1e0ff */
[----:B------:R-:W-:Y:S02]  /*1df0*/  FADD.FTZ R35, R33, 1 ;  /* 0x3f80000021237421 */ /* 0x000fe40000010000 */
[----:B------:R-:W0:Y:S01]  /*1e00*/  MUFU.RCP R25, R25 ;  /* 0x0000001900197308 */ /* 0x000e220000001000 */
[----:B-1----:R-:W-:Y:S01]  /*1e10*/  IADD3.X R65, R26, UR19, RZ, P0, !PT ;  /* 0x000000131a417c10 */ /* 0x002fe200087fe4ff */
[----:B------:R-:W-:Y:S01]  /*1e20*/  FMUL.FTZ R23, R9, R23 ;  /* 0x0000001709177220 */ /* 0x000fe20000410000 */
[----:B------:R-:W-:-:S05]  /*1e30*/  FFMA.FTZ R67, R2, R22, R67 ;  /* 0x0000001602437223 */ /* 0x000fca0000010043 */
[----:B------:R-:W1:Y:S01]  /*1e40*/  MUFU.RCP R35, R35 ;  /* 0x0000002300237308 */ /* 0x000e620000001000 */
[----:B------:R-:W-:Y:S01]  /*1e50*/  FFMA.FTZ R33, R2, R23, R4 ;  /* 0x0000001702217223 */ /* 0x000fe20000010004 */
[----:B------:R-:W-:Y:S01]  /*1e60*/  FADD.FTZ R29, R29, R70 ;  /* 0x000000461d1d7221 */ /* 0x000fe20000010000 */
[----:B------:R-:W4:Y:S01]  /*1e70*/  LDG.E.64.CONSTANT R64, desc[UR12][R64.64] ;  /* 0x0000000c40407981 */ /* 0x000f22000c1e9b00 */
[----:B------:R-:W-:Y:S01]  /*1e80*/  SHF.L.U32 R21, R50, 0x10, RZ ;  /* 0x0000001032157819 */ /* 0x000fe200000006ff */
[----:B------:R-:W-:Y:S01]  /*1e90*/  FFMA.FTZ R70, R6, R70, R67 ;  /* 0x0000004606467223 */ /* 0x000fe20000010043 */
[----:B------:R-:W-:Y:S01]  /*1ea0*/  FMUL.FTZ R67, R33, -1.4426950216293334961 ;  /* 0xbfb8aa3b21437820 */ /* 0x000fe20000410000 */
[----:B--2---:R-:W-:Y:S01]  /*1eb0*/  FADD.FTZ R77, -R71, 1 ;  /* 0x3f800000474d7421 */ /* 0x004fe20000010100 */
[----:B------:R-:W-:Y:S01]  /*1ec0*/  PRMT R69, R50, 0x7632, R69 ;  /* 0x0000763232457816 */ /* 0x000fe20000000045 */
[----:B------:R-:W-:Y:S02]  /*1ed0*/  FADD.FTZ R21, -R34, R21 ;  /* 0x0000001522157221 */ /* 0x000fe40000010100 */
[----:B------:R-:W-:Y:S01]  /*1ee0*/  FFMA.FTZ R66, R66, R77, 1 ;  /* 0x3f80000042427423 */ /* 0x000fe2000001004d */
[----:B------:R-:W2:Y:S01]  /*1ef0*/  MUFU.EX2 R67, R67 ;  /* 0x0000004300437308 */ /* 0x000ea20000000800 */
[----:B0-----:R-:W-:Y:S01]  /*1f00*/  FADD.FTZ R74, -R25, 1 ;  /* 0x3f800000194a7421 */ /* 0x001fe20000010100 */
[----:B------:R-:W-:Y:S01]  /*1f10*/  FMUL.FTZ R21, R9, R21 ;  /* 0x0000001509157220 */ /* 0x000fe20000410000 */
[----:B------:R-:W-:Y:S01]  /*1f20*/  SHF.L.U32 R69, R69, 0x10, RZ ;  /* 0x0000001045457819 */ /* 0x000fe200000006ff */
[----:B------:R-:W-:Y:S01]  /*1f30*/  FMUL.FTZ R71, R71, R66 ;  /* 0x0000004247477220 */ /* 0x000fe20000410000 */
[----:B-1----:R-:W-:Y:S01]  /*1f40*/  FADD.FTZ R66, -R35, 1 ;  /* 0x3f80000023427421 */ /* 0x002fe20000010100 */
[----:B------:R-:W-:-:S02]  /*1f50*/  FFMA.FTZ R81, R81, R74, 1 ;  /* 0x3f80000051517423 */ /* 0x000fc4000001004a */
[----:B------:R-:W0:Y:S01]  /*1f60*/  MUFU.RCP R76, R76 ;  /* 0x0000004c004c7308 */ /* 0x000e220000001000 */
[----:B------:R-:W-:Y:S01]  /*1f70*/  FFMA.FTZ R32, R0, R21, R3 ;  /* 0x0000001500207223 */ /* 0x000fe20000010003 */
[----:B------:R-:W-:Y:S01]  /*1f80*/  PRMT R73, R51, 0x7632, R73 ;  /* 0x0000763233497816 */ /* 0x000fe20000000049 */
[----:B------:R-:W-:Y:S01]  /*1f90*/  FADD.FTZ R69, -R34, R69 ;  /* 0x0000004522457221 */ /* 0x000fe20000010100 */
[----:B------:R-:W-:Y:S01]  /*1fa0*/  FFMA.FTZ R82, R82, R66, 1 ;  /* 0x3f80000052527423 */ /* 0x000fe20000010042 */
[----:B------:R-:W-:Y:S01]  /*1fb0*/  SHF.L.U32 R66, R53, 0x10, RZ ;  /* 0x0000001035427819 */ /* 0x000fe200000006ff */
[----:B------:R-:W-:Y:S01]  /*1fc0*/  FMUL.FTZ R25, R25, R81 ;  /* 0x0000005119197220 */ /* 0x000fe20000410000 */
[----:B------:R-:W-:Y:S01]  /*1fd0*/  FMUL.FTZ R24, R32, -1.4426950216293334961 ;  /* 0xbfb8aa3b20187820 */ /* 0x000fe20000410000 */
[----:B------:R-:W-:Y:S01]  /*1fe0*/  SHF.L.U32 R73, R73, 0x10, RZ ;  /* 0x0000001049497819 */ /* 0x000fe200000006ff */
[----:B------:R-:W-:Y:S01]  /*1ff0*/  FMUL.FTZ R69, R9, R69 ;  /* 0x0000004509457220 */ /* 0x000fe20000410000 */
[----:B------:R-:W-:Y:S01]  /*2000*/  FMUL.FTZ R25, R66, R25 ;  /* 0x0000001942197220 */ /* 0x000fe20000410000 */
[----:B------:R-:W-:-:S02]  /*2010*/  IADD3 R66, P0, R87, UR18, RZ ;  /* 0x0000001257427c10 */ /* 0x000fc4000ff1e0ff */
[----:B------:R-:W-:Y:S01]  /*2020*/  FADD.FTZ R73, -R34, R73 ;  /* 0x0000004922497221 */ /* 0x000fe20000010100 */
[----:B------:R-:W-:Y:S01]  /*2030*/  FFMA.FTZ R75, R5, R69, R7 ;  /* 0x00000045054b7223 */ /* 0x000fe20000010007 */
[----:B------:R-:W1:Y:S01]  /*2040*/  MUFU.EX2 R24, R24 ;  /* 0x0000001800187308 */ /* 0x000e620000000800 */
[----:B--2---:R-:W-:Y:S01]  /*2050*/  FADD.FTZ R90, R67, 1 ;  /* 0x3f800000435a7421 */ /* 0x004fe20000010000 */
[----:B------:R-:W-:Y:S01]  /*2060*/  IADD3.X R67, R88, UR19, RZ, P0, !PT ;  /* 0x0000001358437c10 */ /* 0x000fe200087fe4ff */
[----:B------:R-:W-:Y:S01]  /*2070*/  FMUL.FTZ R73, R9, R73 ;  /* 0x0000004909497220 */ /* 0x000fe20000410000 */
[----:B------:R-:W-:Y:S01]  /*2080*/  FMUL.FTZ R77, R75, -1.4426950216293334961 ;  /* 0xbfb8aa3b4b4d7820 */ /* 0x000fe20000410000 */
[----:B0-----:R-:W-:Y:S02]  /*2090*/  FADD.FTZ R74, -R76, 1 ;  /* 0x3f8000004c4a7421 */ /* 0x001fe40000010100 */
[----:B------:R-:W-:Y:S01]  /*20a0*/  FFMA.FTZ R80, R6, R73, R8 ;  /* 0x0000004906507223 */ /* 0x000fe20000010008 */
[----:B------:R-:W2:Y:S01]  /*20b0*/  LDG.E.64.CONSTANT R66, desc[UR12][R66.64] ;  /* 0x0000000c42427981 */ /* 0x000ea2000c1e9b00 */
[----:B------:R-:W-:Y:S01]  /*20c0*/  FFMA.FTZ R84, R84, R74, 1 ;  /* 0x3f80000054547423 */ /* 0x000fe2000001004a */
[----:B------:R-:W0:Y:S01]  /*20d0*/  MUFU.EX2 R77, R77 ;  /* 0x0000004d004d7308 */ /* 0x000e220000000800 */
[----:B------:R-:W-:Y:S01]  /*20e0*/  FMUL.FTZ R74, R80, -1.4426950216293334961 ;  /* 0xbfb8aa3b504a7820 */ /* 0x000fe20000410000 */
[----:B------:R-:W-:Y:S01]  /*20f0*/  SHF.L.U32 R81, R52, 0x10, RZ ;  /* 0x0000001034517819 */ /* 0x000fe200000006ff */
[----:B------:R-:W-:Y:S01]  /*2100*/  FMUL.FTZ R76, R76, R84 ;  /* 0x000000544c4c7220 */ /* 0x000fe20000410000 */
[----:B------:R-:W-:Y:S01]  /*2110*/  PRMT R84, R52, 0x7632, R84 ;  /* 0x0000763234547816 */ /* 0x000fe20000000054 */
[----:B------:R-:W-:Y:S01]  /*2120*/  FMUL.FTZ R35, R35, R82 ;  /* 0x0000005223237220 */ /* 0x000fe20000410000 */
[----:B-1----:R-:W-:-:S02]  /*2130*/  FADD.FTZ R82, R24, 1 ;  /* 0x3f80000018527421 */ /* 0x002fc40000010000 */
[----:B------:R-:W1:Y:S01]  /*2140*/  MUFU.EX2 R74, R74 ;  /* 0x0000004a004a7308 */ /* 0x000e620000000800 */
[----:B------:R-:W-:Y:S01]  /*2150*/  FMUL.FTZ R24, R81, R71 ;  /* 0x0000004751187220 */ /* 0x000fe20000410000 */
[----:B------:R-:W-:-:S03]  /*2160*/  SHF.L.U32 R84, R84, 0x10, RZ ;  /* 0x0000001054547819 */ /* 0x000fc600000006ff */
[----:B------:R-:W-:Y:S02]  /*2170*/  FMUL.FTZ R81, R0, R24 ;  /* 0x0000001800517220 */ /* 0x000fe40000410000 */
[----:B------:R-:W-:Y:S01]  /*2180*/  FMUL.FTZ R76, R84, R76 ;  /* 0x0000004c544c7220 */ /* 0x000fe20000410000 */
[----:B------:R1:W1:Y:S01]  /*2190*/  MUFU.RCP R71, R82 ;  /* 0x0000005200477308 */ /* 0x0002620000001000 */
[----:B------:R-:W-:Y:S01]  /*21a0*/  FFMA.FTZ R78, R18, R81, R78 ;  /* 0x00000051124e7223 */ /* 0x000fe2000001004e */
[----:B0-----:R-:W-:Y:S01]  /*21b0*/  FADD.FTZ R77, R77, 1 ;  /* 0x3f8000004d4d7421 */ /* 0x001fe20000010000 */
[----:B------:R-:W-:Y:S01]  /*21c0*/  FMUL.FTZ R81, R5, R76 ;  /* 0x0000004c05517220 */ /* 0x000fe20000410000 */
[----:B------:R-:W-:-:S03]  /*21d0*/  FFMA.FTZ R70, R0, R24, R70 ;  /* 0x0000001800467223 */ /* 0x000fc60000010046 */
[----:B------:R-:W-:Y:S01]  /*21e0*/  FFMA.FTZ R78, R28, R81, R78 ;  /* 0x000000511c4e7223 */ /* 0x000fe2000001004e */
[----:B-1----:R-:W-:Y:S01]  /*21f0*/  PRMT R82, R53, 0x7632, R82 ;  /* 0x0000763235527816 */ /* 0x002fe20000000052 */
[----:B------:R-:W0:Y:S01]  /*2200*/  MUFU.RCP R77, R77 ;  /* 0x0000004d004d7308 */ /* 0x000e220000001000 */
[----:B------:R-:W-:Y:S01]  /*2210*/  FMUL.FTZ R81, R2, R25 ;  /* 0x0000001902517220 */ /* 0x000fe20000410000 */
[----:B------:R-:W-:Y:S01]  /*2220*/  FADD.FTZ R74, R74, 1 ;  /* 0x3f8000004a4a7421 */ /* 0x000fe20000010000 */
[----:B------:R-:W-:Y:S01]  /*2230*/  SHF.L.U32 R82, R82, 0x10, RZ ;  /* 0x0000001052527819 */ /* 0x000fe200000006ff */
[-C--:B------:R-:W-:Y:S01]  /*2240*/  FFMA.FTZ R70, R5, R76.reuse, R70 ;  /* 0x0000004c05467223 */ /* 0x080fe20000010046 */
[----:B------:R-:W-:Y:S01]  /*2250*/  FFMA.FTZ R91, R28, R76, R91 ;  /* 0x0000004c1c5b7223 */ /* 0x000fe2000001005b */
[----:B------:R-:W-:Y:S01]  /*2260*/  FFMA.FTZ R78, R20, R81, R78 ;  /* 0x00000051144e7223 */ /* 0x000fe2000001004e */
[----:B------:R-:W-:Y:S01]  /*2270*/  FADD.FTZ R28, R72, R76 ;  /* 0x0000004c481c7221 */ /* 0x000fe20000010000 */
[----:B------:R-:W1:Y:S01]  /*2280*/  MUFU.RCP R81, R74 ;  /* 0x0000004a00517308 */ /* 0x000e620000001000 */
[----:B------:R-:W-:Y:S01]  /*2290*/  FMUL.FTZ R35, R82, R35 ;  /* 0x0000002352237220 */ /* 0x000fe20000410000 */
[----:B------:R-:W-:Y:S01]  /*22a0*/  FFMA.FTZ R72, R2, R25, R70 ;  /* 0x0000001902487223 */ /* 0x000fe20000010046 */
[----:B------:R-:W-:-:S05]  /*22b0*/  FADD.FTZ R70, -R71, 1 ;  /* 0x3f80000047467421 */ /* 0x000fca0000010100 */
[----:B------:R-:W1:Y:S01]  /*22c0*/  MUFU.RCP R90, R90 ;  /* 0x0000005a005a7308 */ /* 0x000e620000001000 */
[-C--:B------:R-:W-:Y:S01]  /*22d0*/  FFMA.FTZ R68, R79, R35.reuse, R68 ;  /* 0x000000234f447223 */ /* 0x080fe20000010044 */
[----:B------:R-:W-:Y:S01]  /*22e0*/  FADD.FTZ R29, R29, R35 ;  /* 0x000000231d1d7221 */ /* 0x000fe20000010000 */
[CC--:B------:R-:W-:Y:S01]  /*22f0*/  FFMA.FTZ R72, R6.reuse, R35.reuse, R72 ;  /* 0x0000002306487223 */ /* 0x0c0fe20000010048 */
[----:B------:R-:W-:Y:S01]  /*2300*/  FMUL.FTZ R35, R6, R35 ;  /* 0x0000002306237220 */ /* 0x000fe20000410000 */
[----:B------:R-:W-:Y:S01]  /*2310*/  FFMA.FTZ R70, R32, R70, 1 ;  /* 0x3f80000020467423 */ /* 0x000fe20000010046 */
[----:B------:R-:W-:Y:S02]  /*2320*/  SHF.L.U32 R32, R54, 0x10, RZ ;  /* 0x0000001036207819 */ /* 0x000fe400000006ff */
[----:B------:R-:W-:Y:S01]  /*2330*/  FFMA.FTZ R79, R79, R35, R78 ;  /* 0x000000234f4f7223 */ /* 0x000fe2000001004e */
[----:B0-----:R-:W-:Y:S02]  /*2340*/  FADD.FTZ R35, -R77, 1 ;  /* 0x3f8000004d237421 */ /* 0x001fe40000010100 */
[----:B------:R-:W-:-:S02]  /*2350*/  FADD.FTZ R32, -R34, R32 ;  /* 0x0000002022207221 */ /* 0x000fc40000010100 */
[----:B------:R-:W-:Y:S02]  /*2360*/  FFMA.FTZ R75, R75, R35, 1 ;  /* 0x3f8000004b4b7423 */ /* 0x000fe40000010023 */
[----:B------:R-:W-:Y:S01]  /*2370*/  FMUL.FTZ R35, R9, R32 ;  /* 0x0000002009237220 */ /* 0x000fe20000410000 */
[----:B-1----:R-:W-:Y:S01]  /*2380*/  FADD.FTZ R32, -R81, 1 ;  /* 0x3f80000051207421 */ /* 0x002fe20000010100 */
[----:B------:R-:W-:Y:S01]  /*2390*/  FADD.FTZ R74, -R90, 1 ;  /* 0x3f8000005a4a7421 */ /* 0x000fe20000010100 */
[----:B------:R-:W-:Y:S01]  /*23a0*/  FMUL.FTZ R71, R71, R70 ;  /* 0x0000004647477220 */ /* 0x000fe20000410000 */
[----:B------:R-:W-:Y:S01]  /*23b0*/  SHF.L.U32 R70, R55, 0x10, RZ ;  /* 0x0000001037467819 */ /* 0x000fe200000006ff */
[----:B------:R-:W-:Y:S01]  /*23c0*/  FFMA.FTZ R80, R80, R32, 1 ;  /* 0x3f80000050507423 */ /* 0x000fe20000010020 */
[----:B------:R-:W-:Y:S01]  /*23d0*/  FFMA.FTZ R74, R33, R74, 1 ;  /* 0x3f800000214a7423 */ /* 0x000fe2000001004a */
[----:B------:R-:W-:Y:S02]  /*23e0*/  PRMT R32, R55, 0x7632, R32 ;  /* 0x0000763237207816 */ /* 0x000fe40000000020 */
[----:B------:R-:W-:Y:S01]  /*23f0*/  PRMT R33, R54, 0x7632, R33 ;  /* 0x0000763236217816 */ /* 0x000fe20000000021 */
[----:B------:R-:W-:Y:S01]  /*2400*/  FADD.FTZ R70, -R34, R70 ;  /* 0x0000004622467221 */ /* 0x000fe20000010100 */
[----:B------:R-:W-:-:S02]  /*2410*/  SHF.L.U32 R32, R32, 0x10, RZ ;  /* 0x0000001020207819 */ /* 0x000fc400000006ff */
[----:B------:R-:W-:Y:S01]  /*2420*/  SHF.L.U32 R33, R33, 0x10, RZ ;  /* 0x0000001021217819 */ /* 0x000fe200000006ff */
[----:B------:R-:W-:Y:S01]  /*2430*/  FMUL.FTZ R70, R9, R70 ;  /* 0x0000004609467220 */ /* 0x000fe20000410000 */
[----:B------:R-:W-:Y:S01]  /*2440*/  FMUL.FTZ R90, R90, R74 ;  /* 0x0000004a5a5a7220 */ /* 0x000fe20000410000 */
[----:B------:R-:W-:Y:S01]  /*2450*/  PRMT R82, R56, 0x7632, R82 ;  /* 0x0000763238527816 */ /* 0x000fe20000000052 */
[----:B------:R-:W-:Y:S01]  /*2460*/  FFMA.FTZ R74, R0, R35, R3 ;  /* 0x00000023004a7223 */ /* 0x000fe20000010003 */
[C---:B------:R-:W-:Y:S01]  /*2470*/  FADD.FTZ R32, -R34.reuse, R32 ;  /* 0x0000002022207221 */ /* 0x040fe20000010100 */
[----:B------:R-:W-:Y:S01]  /*2480*/  FADD.FTZ R33, -R34, R33 ;  /* 0x0000002122217221 */ /* 0x000fe20000010100 */
[----:B------:R-:W-:Y:S01]  /*2490*/  FFMA.FTZ R76, R2, R70, R4 ;  /* 0x00000046024c7223 */ /* 0x000fe20000010004 */
[----:B------:R-:W-:Y:S01]  /*24a0*/  SHF.L.U32 R82, R82, 0x10, RZ ;  /* 0x0000001052527819 */ /* 0x000fe200000006ff */
[----:B------:R-:W-:Y:S01]  /*24b0*/  FMUL.FTZ R78, R74, -1.4426950216293334961 ;  /* 0xbfb8aa3b4a4e7820 */ /* 0x000fe20000410000 */
[----:B------:R-:W-:Y:S01]  /*24c0*/  FMUL.FTZ R77, R77, R75 ;  /* 0x0000004b4d4d7220 */ /* 0x000fe20000410000 */
[C---:B------:R-:W-:Y:S01]  /*24d0*/  FMUL.FTZ R32, R9.reuse, R32 ;  /* 0x0000002009207220 */ /* 0x040fe20000410000 */
[----:B------:R-:W-:Y:S01]  /*24e0*/  FMUL.FTZ R33, R9, R33 ;  /* 0x0000002109217220 */ /* 0x000fe20000410000 */
[----:B------:R-:W-:Y:S01]  /*24f0*/  FMUL.FTZ R84, R76, -1.4426950216293334961 ;  /* 0xbfb8aa3b4c547820 */ /* 0x000fe20000410000 */
[----:B------:R-:W-:Y:S01]  /*2500*/  SHF.L.U32 R85, R56, 0x10, RZ ;  /* 0x0000001038557819 */ /* 0x000fe200000006ff */
[----:B------:R-:W-:Y:S01]  /*2510*/  FMUL.FTZ R82, R82, R77 ;  /* 0x0000004d52527220 */ /* 0x000fe20000410000 */
[----:B------:R-:W-:Y:S01]  /*2520*/  FFMA.FTZ R77, R6, R32, R8 ;  /* 0x00000020064d7223 */ /* 0x000fe20000010008 */
[----:B------:R-:W0:Y:S01]  /*2530*/  MUFU.EX2 R78, R78 ;  /* 0x0000004e004e7308 */ /* 0x000e220000000800 */
[----:B------:R-:W-:Y:S01]  /*2540*/  FFMA.FTZ R75, R5, R33, R7 ;  /* 0x00000021054b7223 */ /* 0x000fe20000010007 */
[----:B------:R-:W-:Y:S01]  /*2550*/  FMUL.FTZ R71, R85, R71 ;  /* 0x0000004755477220 */ /* 0x000fe20000410000 */
[----:B------:R-:W-:Y:S01]  /*2560*/  FMUL.FTZ R81, R81, R80 ;  /* 0x0000005051517220 */ /* 0x000fe20000410000 */
[----:B------:R-:W-:Y:S01]  /*2570*/  FMUL.FTZ R85, R77, -1.4426950216293334961 ;  /* 0xbfb8aa3b4d557820 */ /* 0x000fe20000410000 */
[----:B------:R-:W-:Y:S01]  /*2580*/  FMUL.FTZ R80, R75, -1.4426950216293334961 ;  /* 0xbfb8aa3b4b507820 */ /* 0x000fe20000410000 */
[----:B------:R-:W-:-:S02]  /*2590*/  PRMT R92, R57, 0x7632, R92 ;  /* 0x00007632395c7816 */ /* 0x000fc4000000005c */
[----:B------:R-:W1:Y:S02]  /*25a0*/  MUFU.EX2 R84, R84 ;  /* 0x0000005400547308 */ /* 0x000e640000000800 */
[----:B------:R-:W-:-:S06]  /*25b0*/  SHF.L.U32 R92, R92, 0x10, RZ ;  /* 0x000000105c5c7819 */ /* 0x000fcc00000006ff */
[----:B------:R-:W1:Y:S01]  /*25c0*/  MUFU.EX2 R85, R85 ;  /* 0x0000005500557308 */ /* 0x000e620000000800 */
[----:B------:R-:W-:Y:S01]  /*25d0*/  FMUL.FTZ R81, R92, R81 ;  /* 0x000000515c517220 */ /* 0x000fe20000410000 */
[----:B------:R-:W-:-:S06]  /*25e0*/  FMUL.FTZ R92, R0, R71 ;  /* 0x00000047005c7220 */ /* 0x000fcc0000410000 */
[----:B------:R-:W1:Y:S01]  /*25f0*/  MUFU.EX2 R80, R80 ;  /* 0x0000005000507308 */ /* 0x000e620000000800 */
[----:B0-----:R-:W-:Y:S01]  /*2600*/  FADD.FTZ R78, R78, 1 ;  /* 0x3f8000004e4e7421 */ /* 0x001fe20000010000 */
[----:B------:R-:W-:Y:S01]  /*2610*/  FFMA.FTZ R92, R21, R92, R79 ;  /* 0x0000005c155c7223 */ /* 0x000fe2000001004f */
[----:B-1----:R-:W-:Y:S01]  /*2620*/  FADD.FTZ R79, R84, 1 ;  /* 0x3f800000544f7421 */ /* 0x002fe20000010000 */
[----:B------:R-:W-:-:S04]  /*2630*/  FMUL.FTZ R84, R5, R82 ;  /* 0x0000005205547220 */ /* 0x000fc80000410000 */
[----:B------:R-:W0:Y:S01]  /*2640*/  MUFU.RCP R78, R78 ;  /* 0x0000004e004e7308 */ /* 0x000e220000001000 */
[----:B------:R-:W-:Y:S01]  /*2650*/  FFMA.FTZ R84, R69, R84, R92 ;  /* 0x0000005445547223 */ /* 0x000fe2000001005c */
[----:B------:R-:W-:Y:S01]  /*2660*/  SHF.L.U32 R92, R57, 0x10, RZ ;  /* 0x00000010395c7819 */ /* 0x000fe200000006ff */
[----:B------:R-:W-:Y:S01]  /*2670*/  FFMA.FTZ R69, R69, R82, R91 ;  /* 0x0000005245457223 */ /* 0x000fe2000001005b */
[----:B------:R-:W-:Y:S01]  /*2680*/  FADD.FTZ R85, R85, 1 ;  /* 0x3f80000055557421 */ /* 0x000fe20000010000 */
[----:B------:R-:W-:-:S03]  /*2690*/  FFMA.FTZ R91, R0, R71, R72 ;  /* 0x00000047005b7223 */ /* 0x000fc60000010048 */
[----:B------:R-:W1:Y:S01]  /*26a0*/  MUFU.RCP R79, R79 ;  /* 0x0000004f004f7308 */ /* 0x000e620000001000 */
[----:B------:R-:W-:Y:S01]  /*26b0*/  FADD.FTZ R80, R80, 1 ;  /* 0x3f80000050507421 */ /* 0x000fe20000010000 */
[----:B------:R-:W-:Y:S01]  /*26c0*/  FMUL.FTZ R72, R92, R90 ;  /* 0x0000005a5c487220 */ /* 0x000fe20000410000 */
[----:B------:R-:W-:Y:S01]  /*26d0*/  FFMA.FTZ R91, R5, R82, R91 ;  /* 0x00000052055b7223 */ /* 0x000fe2000001005b */
[----:B------:R-:W-:Y:S02]  /*26e0*/  FADD.FTZ R28, R28, R82 ;  /* 0x000000521c1c7221 */ /* 0x000fe40000010000 */
[CC--:B------:R-:W-:Y:S02]  /*26f0*/  FMUL.FTZ R82, R2.reuse, R72.reuse ;  /* 0x0000004802527220 */ /* 0x0c0fe40000410000 */
[----:B------:R-:W3:Y:S01]  /*2700*/  MUFU.RCP R85, R85 ;  /* 0x0000005500557308 */ /* 0x000ee20000001000 */
[----:B------:R-:W-:Y:S01]  /*2710*/  FFMA.FTZ R91, R2, R72, R91 ;  /* 0x00000048025b7223 */ /* 0x000fe2000001005b */
[----:B------:R-:W-:Y:S01]  /*2720*/  FFMA.FTZ R82, R23, R82, R84 ;  /* 0x0000005217527223 */ /* 0x000fe20000010054 */
[----:B------:R-:W-:-:S05]  /*2730*/  FADD.FTZ R27, R29, R81 ;  /* 0x000000511d1b7221 */ /* 0x000fca0000010000 */
[----:B------:R-:W3:Y:S01]  /*2740*/  MUFU.RCP R80, R80 ;  /* 0x0000005000507308 */ /* 0x000ee20000001000 */
[CC--:B------:R-:W-:Y:S01]  /*2750*/  FMUL.FTZ R84, R6.reuse, R81.reuse ;  /* 0x0000005106547220 */ /* 0x0c0fe20000410000 */
[CC--:B------:R-:W-:Y:S01]  /*2760*/  FFMA.FTZ R68, R73.reuse, R81.reuse, R68 ;  /* 0x0000005149447223 */ /* 0x0c0fe20000010044 */
[----:B------:R-:W-:Y:S01]  /*2770*/  FFMA.FTZ R29, R6, R81, R91 ;  /* 0x00000051061d7223 */ /* 0x000fe2000001005b */
[----:B0-----:R-:W-:Y:S01]  /*2780*/  FADD.FTZ R81, -R78, 1 ;  /* 0x3f8000004e517421 */ /* 0x001fe20000010100 */
[----:B------:R-:W-:Y:S01]  /*2790*/  FFMA.FTZ R82, R73, R84, R82 ;  /* 0x0000005449527223 */ /* 0x000fe20000010052 */
[----:B-1----:R-:W-:Y:S02]  /*27a0*/  FADD.FTZ R73, -R79, 1 ;  /* 0x3f8000004f497421 */ /* 0x002fe40000010100 */
[----:B------:R-:W-:Y:S01]  /*27b0*/  FFMA.FTZ R84, R74, R81, 1 ;  /* 0x3f8000004a547423 */ /* 0x000fe20000010051 */
[----:B---3--:R-:W-:Y:S01]  /*27c0*/  SHF.L.U32 R81, R58, 0x10, RZ ;  /* 0x000000103a517819 */ /* 0x008fe200000006ff */
[----:B------:R-:W-:Y:S01]  /*27d0*/  FFMA.FTZ R76, R76, R73, 1 ;  /* 0x3f8000004c4c7423 */ /* 0x000fe20000010049 */
[----:B------:R-:W-:-:S03]  /*27e0*/  FADD.FTZ R73, -R85, 1 ;  /* 0x3f80000055497421 */ /* 0x000fc60000010100 */
[----:B------:R-:W-:Y:S01]  /*27f0*/  FADD.FTZ R81, -R34, R81 ;  /* 0x0000005122517221 */ /* 0x000fe20000010100 */
[----:B------:R-:W-:Y:S01]  /*2800*/  FADD.FTZ R74, -R80, 1 ;  /* 0x3f800000504a7421 */ /* 0x000fe20000010100 */
[----:B------:R-:W-:Y:S01]  /*2810*/  FMUL.FTZ R76, R79, R76 ;  /* 0x0000004c4f4c7220 */ /* 0x000fe20000410000 */
[----:B------:R-:W-:Y:S01]  /*2820*/  FFMA.FTZ R77, R77, R73, 1 ;  /* 0x3f8000004d4d7423 */ /* 0x000fe20000010049 */
[----:B------:R-:W-:Y:S01]  /*2830*/  FMUL.FTZ R73, R9, R81 ;  /* 0x0000005109497220 */ /* 0x000fe20000410000 */
[----:B------:R-:W-:Y:S01]  /*2840*/  FFMA.FTZ R74, R75, R74, 1 ;  /* 0x3f8000004b4a7423 */ /* 0x000fe2000001004a */
[----:B------:R-:W-:Y:S02]  /*2850*/  PRMT R79, R60, 0x7632, R79 ;  /* 0x000076323c4f7816 */ /* 0x000fe4000000004f */
[----:B------:R-:W-:Y:S01]  /*2860*/  SHF.L.U32 R75, R59, 0x10, RZ ;  /* 0x000000103b4b7819 */ /* 0x000fe200000006ff */
[----:B------:R-:W-:Y:S01]  /*2870*/  FMUL.FTZ R78, R78, R84 ;  /* 0x000000544e4e7220 */ /* 0x000fe20000410000 */
[----:B------:R-:W-:Y:S01]  /*2880*/  FFMA.FTZ R84, R0, R73, R3 ;  /* 0x0000004900547223 */ /* 0x000fe20000010003 */
[----:B------:R-:W-:Y:S01]  /*2890*/  SHF.L.U32 R79, R79, 0x10, RZ ;  /* 0x000000104f4f7819 */ /* 0x000fe200000006ff */
[----:B------:R-:W-:Y:S01]  /*28a0*/  FMUL.FTZ R74, R80, R74 ;  /* 0x0000004a504a7220 */ /* 0x000fe20000410000 */
[----:B------:R-:W-:Y:S01]  /*28b0*/  FADD.FTZ R75, -R34, R75 ;  /* 0x0000004b224b7221 */ /* 0x000fe20000010100 */
[----:B------:R-:W-:Y:S01]  /*28c0*/  FMUL.FTZ R85, R85, R77 ;  /* 0x0000004d55557220 */ /* 0x000fe20000410000 */
[----:B------:R-:W-:Y:S01]  /*28d0*/  FMUL.FTZ R80, R84, -1.4426950216293334961 ;  /* 0xbfb8aa3b54507820 */ /* 0x000fe20000410000 */
[----:B------:R-:W-:Y:S01]  /*28e0*/  FMUL.FTZ R77, R79, R74 ;  /* 0x0000004a4f4d7220 */ /* 0x000fe20000410000 */
[----:B------:R-:W-:Y:S01]  /*28f0*/  FMUL.FTZ R74, R9, R75 ;  /* 0x0000004b094a7220 */ /* 0x000fe20000410000 */
[----:B------:R-:W-:Y:S01]  /*2900*/  SHF.L.U32 R75, R60, 0x10, RZ ;  /* 0x000000103c4b7819 */ /* 0x000fe200000006ff */
[----:B------:R0:W-:Y:S01]  /*2910*/  MUFU.EX2 R79, R80 ;  /* 0x00000050004f7308 */ /* 0x0001e20000000800 */
[----:B------:R-:W-:Y:S01]  /*2920*/  PRMT R92, R61, 0x7632, R92 ;  /* 0x000076323d5c7816 */ /* 0x000fe2000000005c */
[----:B------:R-:W-:-:S02]  /*2930*/  FFMA.FTZ R81, R2, R74, R4 ;  /* 0x0000004a02517223 */ /* 0x000fc40000010004 */
[----:B------:R-:W-:Y:S01]  /*2940*/  FMUL.FTZ R75, R75, R78 ;  /* 0x0000004e4b4b7220 */ /* 0x000fe20000410000 */
[----:B------:R-:W-:Y:S02]  /*2950*/  SHF.L.U32 R92, R92, 0x10, RZ ;  /* 0x000000105c5c7819 */ /* 0x000fe400000006ff */
[----:B0-----:R-:W-:-:S04]  /*2960*/  PRMT R80, R58, 0x7632, R80 ;  /* 0x000076323a507816 */ /* 0x001fc80000000050 */
[----:B------:R-:W-:Y:S01]  /*2970*/  SHF.L.U32 R78, R80, 0x10, RZ ;  /* 0x00000010504e7819 */ /* 0x000fe200000006ff */
[----:B------:R-:W-:Y:S01]  /*2980*/  FMUL.FTZ R80, R81, -1.4426950216293334961 ;  /* 0xbfb8aa3b51507820 */ /* 0x000fe20000410000 */
[----:B------:R-:W-:Y:S01]  /*2990*/  FMUL.FTZ R92, R92, R85 ;  /* 0x000000555c5c7220 */ /* 0x000fe20000410000 */
[----:B------:R-:W-:-:S04]  /*29a0*/  SHF.L.U32 R85, R61, 0x10, RZ ;  /* 0x000000103d557819 */ /* 0x000fc800000006ff */
[----:B------:R-:W0:Y:S01]  /*29b0*/  MUFU.EX2 R80, R80 ;  /* 0x0000005000507308 */ /* 0x000e220000000800 */
[----:B------:R-:W-:Y:S01]  /*29c0*/  FMUL.FTZ R76, R85, R76 ;  /* 0x0000004c554c7220 */ /* 0x000fe20000410000 */
[----:B------:R-:W-:Y:S01]  /*29d0*/  FMUL.FTZ R85, R0, R75 ;  /* 0x0000004b00557220 */ /* 0x000fe20000410000 */
[----:B------:R-:W-:-:S03]  /*29e0*/  FADD.FTZ R78, -R34, R78 ;  /* 0x0000004e224e7221 */ /* 0x000fc60000010100 */
[----:B------:R-:W-:Y:S01]  /*29f0*/  FFMA.FTZ R82, R35, R85, R82 ;  /* 0x0000005523527223 */ /* 0x000fe20000010052 */
[----:B------:R-:W-:Y:S01]  /*2a00*/  FMUL.FTZ R85, R5, R77 ;  /* 0x0000004d05557220 */ /* 0x000fe20000410000 */
[----:B------:R1:W-:Y:S01]  /*2a10*/  STL [R1+0x4], R30 ;  /* 0x0000041e01007387 */ /* 0x0003e20000100800 */
[----:B------:R-:W-:Y:S02]  /*2a20*/  FMUL.FTZ R91, R9, R78 ;  /* 0x0000004e095b7220 */ /* 0x000fe40000410000 */
[----:B------:R-:W-:Y:S02]  /*2a30*/  FFMA.FTZ R82, R33, R85, R82 ;  /* 0x0000005521527223 */ /* 0x000fe40000010052 */
[----:B------:R-:W-:Y:S01]  /*2a40*/  FFMA.FTZ R78, R5, R91, R7 ;  /* 0x0000005b054e7223 */ /* 0x000fe20000010007 */
[----:B-1----:R-:W-:Y:S01]  /*2a50*/  FFMA.FTZ R30, R33, R77, R69 ;  /* 0x0000004d211e7223 */ /* 0x002fe20000010045 */
[----:B------:R-:W-:Y:S01]  /*2a60*/  FMUL.FTZ R33, R2, R76 ;  /* 0x0000004c02217220 */ /* 0x000fe20000410000 */
[----:B0-----:R-:W-:-:S03]  /*2a70*/  FADD.FTZ R80, R80, 1 ;  /* 0x3f80000050507421 */ /* 0x001fc60000010000 */
[----:B------:R-:W-:Y:S01]  /*2a80*/  FFMA.FTZ R33, R70, R33, R82 ;  /* 0x0000002146217223 */ /* 0x000fe20000010052 */
[----:B------:R-:W-:Y:S01]  /*2a90*/  FMUL.FTZ R82, R6, R92 ;  /* 0x0000005c06527220 */ /* 0x000fe20000410000 */
[----:B------:R-:W-:Y:S01]  /*2aa0*/  FADD.FTZ R79, R79, 1 ;  /* 0x3f8000004f4f7421 */ /* 0x000fe20000010000 */
[----:B------:R-:W-:Y:S01]  /*2ab0*/  FMUL.FTZ R69, R78, -1.4426950216293334961 ;  /* 0xbfb8aa3b4e457820 */ /* 0x000fe20000410000 */
[----:B------:R-:W0:Y:S01]  /*2ac0*/  MUFU.RCP R80, R80 ;  /* 0x0000005000507308 */ /* 0x000e220000001000 */
[C---:B------:R-:W-:Y:S01]  /*2ad0*/  FFMA.FTZ R33, R32.reuse, R82, R33 ;  /* 0x0000005220217223 */ /* 0x040fe20000010021 */
[----:B------:R-:W-:Y:S01]  /*2ae0*/  FFMA.FTZ R36, R32, R92, R68 ;  /* 0x0000005c20247223 */ /* 0x000fe20000010044 */
[----:B------:R-:W-:-:S04]  /*2af0*/  PRMT R32, R59, 0x7632, R32 ;  /* 0x000076323b207816 */ /* 0x000fc80000000020 */
[----:B------:R-:W-:Y:S01]  /*2b00*/  SHF.L.U32 R32, R32, 0x10, RZ ;  /* 0x0000001020207819 */ /* 0x000fe200000006ff */
[----:B------:R-:W1:Y:S08]  /*2b10*/  MUFU.RCP R79, R79 ;  /* 0x0000004f004f7308 */ /* 0x000e700000001000 */
[----:B------:R-:W3:Y:S01]  /*2b20*/  MUFU.EX2 R69, R69 ;  /* 0x0000004500457308 */ /* 0x000ee20000000800 */
[----:B------:R-:W-:-:S04]  /*2b30*/  FADD.FTZ R32, -R34, R32 ;  /* 0x0000002022207221 */ /* 0x000fc80000010100 */
[----:B------:R-:W-:Y:S01]  /*2b40*/  FMUL.FTZ R90, R9, R32 ;  /* 0x00000020095a7220 */ /* 0x000fe20000410000 */
[----:B0-----:R-:W-:-:S03]  /*2b50*/  FADD.FTZ R32, -R80, 1 ;  /* 0x3f80000050207421 */ /* 0x001fc60000010100 */
[----:B------:R-:W-:Y:S01]  /*2b60*/  FFMA.FTZ R93, R6, R90, R8 ;  /* 0x0000005a065d7223 */ /* 0x000fe20000010008 */
[----:B-1----:R-:W-:Y:S01]  /*2b70*/  FADD.FTZ R68, -R79, 1 ;  /* 0x3f8000004f447421 */ /* 0x002fe20000010100 */
[----:B------:R-:W-:Y:S02]  /*2b80*/  FFMA.FTZ R81, R81, R32, 1 ;  /* 0x3f80000051517423 */ /* 0x000fe40000010020 */
[----:B------:R-:W-:Y:S01]  /*2b90*/  FMUL.FTZ R32, R93, -1.4426950216293334961 ;  /* 0xbfb8aa3b5d207820 */ /* 0x000fe20000410000 */
[----:B------:R-:W-:Y:S01]  /*2ba0*/  FFMA.FTZ R68, R84, R68, 1 ;  /* 0x3f80000054447423 */ /* 0x000fe20000010044 */
[----:B---3--:R-:W-:-:S04]  /*2bb0*/  FADD.FTZ R69, R69, 1 ;  /* 0x3f80000045457421 */ /* 0x008fc80000010000 */
[----:B------:R-:W0:Y:S08]  /*2bc0*/  MUFU.EX2 R32, R32 ;  /* 0x0000002000207308 */ /* 0x000e300000000800 */
[----:B------:R-:W1:Y:S01]  /*2bd0*/  MUFU.RCP R84, R69 ;  /* 0x0000004500547308 */ /* 0x000e620000001000 */
[----:B------:R-:W-:Y:S01]  /*2be0*/  FFMA.FTZ R29, R0, R75, R29 ;  /* 0x0000004b001d7223 */ /* 0x000fe2000001001d */
[----:B------:R3:W-:Y:S01]  /*2bf0*/  STL [R1], R26 ;  /* 0x0000001a01007387 */ /* 0x0007e20000100800 */
[----:B------:R-:W-:Y:S01]  /*2c00*/  FADD.FTZ R31, R28, R77 ;  /* 0x0000004d1c1f7221 */ /* 0x000fe20000010000 */
[----:B------:R-:W-:Y:S01]  /*2c10*/  PRMT R85, R62, 0x7632, R85 ;  /* 0x000076323e557816 */ /* 0x000fe20000000055 */
[----:B0-----:R-:W-:Y:S01]  /*2c20*/  FADD.FTZ R32, R32, 1 ;  /* 0x3f80000020207421 */ /* 0x001fe20000010000 */
[----:B---3--:R-:W-:Y:S01]  /*2c30*/  FFMA.FTZ R26, R5, R77, R29 ;  /* 0x0000004d051a7223 */ /* 0x008fe2000001001d */
[----:B------:R-:W-:Y:S01]  /*2c40*/  SHF.L.U32 R77, R62, 0x10, RZ ;  /* 0x000000103e4d7819 */ /* 0x000fe200000006ff */
[----:B-1----:R-:W-:Y:S01]  /*2c50*/  FADD.FTZ R69, -R84, 1 ;  /* 0x3f80000054457421 */ /* 0x002fe20000010100 */
[----:B------:R-:W-:-:S03]  /*2c60*/  SHF.L.U32 R85, R85, 0x10, RZ ;  /* 0x0000001055557819 */ /* 0x000fc600000006ff */
[----:B------:R-:W-:Y:S01]  /*2c70*/  FADD.FTZ R77, -R34, R77 ;  /* 0x0000004d224d7221 */ /* 0x000fe20000010100 */
[----:B------:R-:W-:Y:S02]  /*2c80*/  FFMA.FTZ R78, R78, R69, 1 ;  /* 0x3f8000004e4e7423 */ /* 0x000fe40000010045 */
[----:B------:R0:W1:Y:S01]  /*2c90*/  MUFU.RCP R69, R32 ;  /* 0x0000002000457308 */ /* 0x0000620000001000 */
[----:B------:R-:W-:Y:S01]  /*2ca0*/  FMUL.FTZ R77, R9, R77 ;  /* 0x0000004d094d7220 */ /* 0x000fe20000410000 */
[----:B------:R-:W-:Y:S01]  /*2cb0*/  FADD.FTZ R85, -R34, R85 ;  /* 0x0000005522557221 */ /* 0x000fe20000010100 */
[----:B------:R-:W-:Y:S01]  /*2cc0*/  FMUL.FTZ R79, R79, R68 ;  /* 0x000000444f4f7220 */ /* 0x000fe20000410000 */
[----:B------:R-:W-:Y:S01]  /*2cd0*/  FMUL.FTZ R84, R84, R78 ;  /* 0x0000004e54547220 */ /* 0x000fe20000410000 */
[----:B------:R-:W-:Y:S01]  /*2ce0*/  FFMA.FTZ R68, R0, R77, R3 ;  /* 0x0000004d00447223 */ /* 0x000fe20000010003 */
[----:B------:R-:W-:Y:S01]  /*2cf0*/  FMUL.FTZ R85, R9, R85 ;  /* 0x0000005509557220 */ /* 0x000fe20000410000 */
[----:B------:R-:W-:Y:S01]  /*2d00*/  SHF.L.U32 R78, R63, 0x10, RZ ;  /* 0x000000103f4e7819 */ /* 0x000fe200000006ff */
[----:B------:R-:W-:Y:S01]  /*2d10*/  FMUL.FTZ R80, R80, R81 ;  /* 0x0000005150507220 */ /* 0x000fe20000410000 */
[----:B------:R-:W-:Y:S01]  /*2d20*/  FMUL.FTZ R81, R68, -1.4426950216293334961 ;  /* 0xbfb8aa3b44517820 */ /* 0x000fe20000410000 */
[----:B0-----:R-:W-:-:S02]  /*2d30*/  FFMA.FTZ R32, R5, R85, R7 ;  /* 0x0000005505207223 */ /* 0x001fc40000010007 */
[----:B------:R-:W-:Y:S02]  /*2d40*/  FADD.FTZ R78, -R34, R78 ;  /* 0x0000004e224e7221 */ /* 0x000fe40000010100 */
[----:B------:R-:W-:Y:S01]  /*2d50*/  FMUL.FTZ R29, R32, -1.4426950216293334961 ;  /* 0xbfb8aa3b201d7820 */ /* 0x000fe20000410000 */
[----:B------:R-:W0:Y:S01]  /*2d60*/  MUFU.EX2 R81, R81 ;  /* 0x0000005100517308 */ /* 0x000e220000000800 */
[----:B------:R-:W-:Y:S01]  /*2d70*/  FMUL.FTZ R78, R9, R78 ;  /* 0x0000004e094e7220 */ /* 0x000fe20000410000 */
[----:B-1----:R-:W-:-:S04]  /*2d80*/  FADD.FTZ R28, -R69, 1 ;  /* 0x3f800000451c7421 */ /* 0x002fc80000010100 */
[----:B------:R-:W-:Y:S01]  /*2d90*/  FFMA.FTZ R93, R93, R28, 1 ;  /* 0x3f8000005d5d7423 */ /* 0x000fe2000001001c */
[----:B------:R-:W-:Y:S01]  /*2da0*/  FFMA.FTZ R28, R2, R78, R4 ;  /* 0x0000004e021c7223 */ /* 0x000fe20000010004 */
[----:B------:R-:W1:Y:S03]  /*2db0*/  MUFU.EX2 R29, R29 ;  /* 0x0000001d001d7308 */ /* 0x000e660000000800 */
[----:B------:R-:W-:-:S06]  /*2dc0*/  FMUL.FTZ R82, R28, -1.4426950216293334961 ;  /* 0xbfb8aa3b1c527820 */ /* 0x000fcc0000410000 */
[----:B------:R-:W3:Y:S01]  /*2dd0*/  MUFU.EX2 R82, R82 ;  /* 0x0000005200527308 */ /* 0x000ee20000000800 */
[----:B0-----:R-:W-:Y:S01]  /*2de0*/  FADD.FTZ R81, R81, 1 ;  /* 0x3f80000051517421 */ /* 0x001fe20000010000 */
[----:B-1----:R-:W-:-:S06]  /*2df0*/  FADD.FTZ R29, R29, 1 ;  /* 0x3f8000001d1d7421 */ /* 0x002fcc0000010000 */
[----:B------:R-:W0:Y:S01]  /*2e00*/  MUFU.RCP R81, R81 ;  /* 0x0000005100517308 */ /* 0x000e220000001000 */
[----:B------:R-:W-:Y:S01]  /*2e10*/  FMUL.FTZ R69, R69, R93 ;  /* 0x0000005d45457220 */ /* 0x000fe20000410000 */
[----:B----4-:R-:W-:-:S06]  /*2e20*/  PRMT R93, R64, 0x7632, R93 ;  /* 0x00007632405d7816 */ /* 0x010fcc000000005d */
[----:B------:R-:W1:Y:S01]  /*2e30*/  MUFU.RCP R29, R29 ;  /* 0x0000001d001d7308 */ /* 0x000e620000001000 */
[----:B---3--:R-:W-:Y:S01]  /*2e40*/  FADD.FTZ R82, R82, 1 ;  /* 0x3f80000052527421 */ /* 0x008fe20000010000 */
[----:B------:R-:W-:-:S06]  /*2e50*/  SHF.L.U32 R93, R93, 0x10, RZ ;  /* 0x000000105d5d7819 */ /* 0x000fcc00000006ff */
[----:B------:R-:W3:Y:S01]  /*2e60*/  MUFU.RCP R82, R82 ;  /* 0x0000005200527308 */ /* 0x000ee20000001000 */
[----:B------:R-:W-:Y:S01]  /*2e70*/  FMUL.FTZ R84, R93, R84 ;  /* 0x000000545d547220 */ /* 0x000fe20000410000 */
[----:B0-----:R-:W-:-:S04]  /*2e80*/  FADD.FTZ R93, -R81, 1 ;  /* 0x3f800000515d7421 */ /* 0x001fc80000010100 */
[----:B------:R-:W-:Y:S01]  /*2e90*/  FFMA.FTZ R68, R68, R93, 1 ;  /* 0x3f80000044447423 */ /* 0x000fe2000001005d */
[----:B-1----:R-:W-:-:S04]  /*2ea0*/  FADD.FTZ R93, -R29, 1 ;  /* 0x3f8000001d5d7421 */ /* 0x002fc80000010100 */
[----:B------:R-:W-:-:S04]  /*2eb0*/  FFMA.FTZ R32, R32, R93, 1 ;  /* 0x3f80000020207423 */ /* 0x000fc8000001005d */
[----:B------:R-:W-:Y:S01]  /*2ec0*/  FMUL.FTZ R32, R29, R32 ;  /* 0x000000201d207220 */ /* 0x000fe20000410000 */
[----:B---3--:R-:W-:Y:S01]  /*2ed0*/  FADD.FTZ R29, -R82, 1 ;  /* 0x3f800000521d7421 */ /* 0x008fe20000010100 */
[----:B------:R-:W-:-:S03]  /*2ee0*/  FMUL.FTZ R81, R81, R68 ;  /* 0x0000004451517220 */ /* 0x000fc60000410000 */
[----:B------:R-:W-:Y:S01]  /*2ef0*/  FFMA.FTZ R29, R28, R29, 1 ;  /* 0x3f8000001c1d7423 */ /* 0x000fe2000001001d */
[----:B------:R-:W-:Y:S02]  /*2f00*/  PRMT R93, R65, 0x7632, R93 ;  /* 0x00007632415d7816 */ /* 0x000fe4000000005d */
[----:B--2---:R-:W-:Y:S01]  /*2f10*/  PRMT R68, R66, 0x7632, R68 ;  /* 0x0000763242447816 */ /* 0x004fe20000000044 */
[----:B------:R-:W-:Y:S01]  /*2f20*/  FMUL.FTZ R82, R82, R29 ;  /* 0x0000001d52527220 */ /* 0x000fe20000410000 */
[----:B------:R-:W-:Y:S02]  /*2f30*/  PRMT R28, R63, 0x7632, R28 ;  /* 0x000076323f1c7816 */ /* 0x000fe4000000001c */
[----:B------:R-:W-:Y:S02]  /*2f40*/  SHF.L.U32 R29, R64, 0x10, RZ ;  /* 0x00000010401d7819 */ /* 0x000fe400000006ff */
[----:B------:R-:W-:Y:S02]  /*2f50*/  SHF.L.U32 R93, R93, 0x10, RZ ;  /* 0x000000105d5d7819 */ /* 0x000fe400000006ff */
[----:B------:R-:W-:Y:S01]  /*2f60*/  SHF.L.U32 R68, R68, 0x10, RZ ;  /* 0x0000001044447819 */ /* 0x000fe200000006ff */
[----:B------:R-:W-:Y:S01]  /*2f70*/  FMUL.FTZ R79, R29, R79 ;  /* 0x0000004f1d4f7220 */ /* 0x000fe20000410000 */
[----:B------:R-:W-:Y:S01]  /*2f80*/  SHF.L.U32 R28, R28, 0x10, RZ ;  /* 0x000000101c1c7819 */ /* 0x000fe200000006ff */
[----:B------:R-:W-:-:S02]  /*2f90*/  FMUL.FTZ R69, R93, R69 ;  /* 0x000000455d457220 */ /* 0x000fc40000410000 */
[----:B------:R-:W-:Y:S01]  /*2fa0*/  FMUL.FTZ R68, R68, R32 ;  /* 0x0000002044447220 */ /* 0x000fe20000410000 */
[----:B------:R-:W-:Y:S01]  /*2fb0*/  FMUL.FTZ R93, R0, R79 ;  /* 0x0000004f005d7220 */ /* 0x000fe20000410000 */
[----:B------:R-:W-:Y:S01]  /*2fc0*/  FADD.FTZ R32, -R34, R28 ;  /* 0x0000001c22207221 */ /* 0x000fe20000010100 */
[----:B------:R-:W-:Y:S02]  /*2fd0*/  SHF.L.U32 R28, R65, 0x10, RZ ;  /* 0x00000010411c7819 */ /* 0x000fe400000006ff */
[----:B------:R-:W-:Y:S01]  /*2fe0*/  FFMA.FTZ R33, R73, R93, R33 ;  /* 0x0000005d49217223 */ /* 0x000fe20000010021 */
[----:B------:R-:W-:Y:S02]  /*2ff0*/  FMUL.FTZ R93, R5, R84 ;  /* 0x00000054055d7220 */ /* 0x000fe40000410000 */
[----:B------:R-:W-:Y:S02]  /*3000*/  FMUL.FTZ R80, R28, R80 ;  /* 0x000000501c507220 */ /* 0x000fe40000410000 */
[----:B------:R-:W-:-:S02]  /*3010*/  FFMA.FTZ R33, R91, R93, R33 ;  /* 0x0000005d5b217223 */ /* 0x000fc40000010021 */
[----:B------:R-:W-:-:S04]  /*3020*/  FMUL.FTZ R93, R2, R80 ;  /* 0x00000050025d7220 */ /* 0x000fc80000410000 */
[----:B------:R-:W-:Y:S01]  /*3030*/  FFMA.FTZ R33, R74, R93, R33 ;  /* 0x0000005d4a217223 */ /* 0x000fe20000010021 */
[----:B------:R-:W-:-:S05]  /*3040*/  SHF.L.U32 R93, R66, 0x10, RZ ;  /* 0x00000010425d7819 */ /* 0x000fca00000006ff */
[----:B------:R-:W-:Y:S01]  /*3050*/  FMUL.FTZ R81, R93, R81 ;  /* 0x000000515d517220 */ /* 0x000fe20000410000 */
[----:B------:R-:W-:-:S04]  /*3060*/  FMUL.FTZ R93, R6, R69 ;  /* 0x00000045065d7220 */ /* 0x000fc80000410000 */
[----:B------:R-:W-:Y:S01]  /*3070*/  FFMA.FTZ R33, R90, R93, R33 ;  /* 0x0000005d5a217223 */ /* 0x000fe20000010021 */
[----:B------:R-:W-:-:S04]  /*3080*/  FMUL.FTZ R93, R0, R81 ;  /* 0x00000051005d7220 */ /* 0x000fc80000410000 */
[----:B------:R-:W-:Y:S01]  /*3090*/  FFMA.FTZ R33, R77, R93, R33 ;  /* 0x0000005d4d217223 */ /* 0x000fe20000010021 */
[----:B------:R-:W-:-:S04]  /*30a0*/  FMUL.FTZ R93, R5, R68 ;  /* 0x00000044055d7220 */ /* 0x000fc80000410000 */
[----:B------:R-:W-:Y:S01]  /*30b0*/  FFMA.FTZ R37, R85, R93, R33 ;  /* 0x0000005d55257223 */ /* 0x000fe20000010021 */
[----:B------:R-:W-:Y:S02]  /*30c0*/  FFMA.FTZ R33, R2, R76, R26 ;  /* 0x0000004c02217223 */ /* 0x000fe4000001001a */
[----:B------:R-:W2:Y:S01]  /*30d0*/  LDL.LU R26, [R1+0x60] ;  /* 0x00006000011a7983 */ /* 0x000ea20000300800 */
[----:B------:R-:W-:-:S04]  /*30e0*/  FMUL.FTZ R32, R9, R32 ;  /* 0x0000002009207220 */ /* 0x000fc80000410000 */
[----:B------:R-:W-:-:S04]  /*30f0*/  FFMA.FTZ R28, R6, R32, R8 ;  /* 0x00000020061c7223 */ /* 0x000fc80000010008 */
[----:B------:R-:W-:-:S06]  /*3100*/  FMUL.FTZ R29, R28, -1.4426950216293334961 ;  /* 0xbfb8aa3b1c1d7820 */ /* 0x000fcc0000410000 */
[----:B------:R-:W0:Y:S02]  /*3110*/  MUFU.EX2 R29, R29 ;  /* 0x0000001d001d7308 */ /* 0x000e240000000800 */
[----:B0-----:R-:W-:-:S06]  /*3120*/  FADD.FTZ R29, R29, 1 ;  /* 0x3f8000001d1d7421 */ /* 0x001fcc0000010000 */
[----:B------:R-:W0:Y:S01]  /*3130*/  MUFU.RCP R29, R29 ;  /* 0x0000001d001d7308 */ /* 0x000e220000001000 */
[----:B------:R-:W-:Y:S01]  /*3140*/  FFMA.FTZ R33, R6, R92, R33 ;  /* 0x0000005c06217223 */ /* 0x000fe20000010021 */
[----:B0-----:R-:W-:-:S04]  /*3150*/  FADD.FTZ R93, -R29, 1 ;  /* 0x3f8000001d5d7421 */ /* 0x001fc80000010100 */
[----:B------:R-:W-:Y:S01]  /*3160*/  FFMA.FTZ R93, R28, R93, 1 ;  /* 0x3f8000001c5d7423 */ /* 0x000fe2000001005d */
[----:B------:R-:W-:-:S04]  /*3170*/  FFMA.FTZ R28, R0, R79, R33 ;  /* 0x0000004f001c7223 */ /* 0x000fc80000010021 */
        /* <DEDUP_REMOVED lines=13> */
[----:B------:R-:W-:Y:S01]  /*3250*/  FMUL.FTZ R93, R6, R33 ;  /* 0x00000021065d7220 */ /* 0x000fe20000410000 */
[----:B------:R-:W-:Y:S01]  /*3260*/  FFMA.FTZ R28, R2, R82, R28 ;  /* 0x00000052021c7223 */ /* 0x000fe2000001001c */
[----:B------:R0:W5:Y:S02]  /*3270*/  LDL.LU R37, [R1+0x5c] ;  /* 0x00005c0001257983 */ /* 0x0001640000300800 */
[----:B------:R-:W-:Y:S01]  /*3280*/  FFMA.FTZ R29, R32, R93, R29 ;  /* 0x0000005d201d7223 */ /* 0x000fe2000001001d */
[----:B------:R-:W-:Y:S01]  /*3290*/  FFMA.FTZ R28, R6, R33, R28 ;  /* 0x00000021061c7223 */ /* 0x000fe2000001001c */
[----:B------:R-:W-:Y:S01]  /*32a0*/  FADD.FTZ R92, R27, R92 ;  /* 0x0000005c1b5c7221 */ /* 0x000fe20000010000 */
[----:B------:R-:W-:-:S03]  /*32b0*/  FFMA.FTZ R90, R90, R69, R36 ;  /* 0x000000455a5a7223 */ /* 0x000fc60000010024 */
[----:B--2---:R1:W-:Y:S04]  /*32c0*/  STS.64 [R26], R28 ;  /* 0x0000001c1a007388 */ /* 0x0043e80000000a00 */
[----:B-1----:R-:W2:Y:S01]  /*32d0*/  LDL.LU R26, [R1+0x58] ;  /* 0x00005800011a7983 */ /* 0x002ea20000300800 */
[----:B------:R-:W-:Y:S01]  /*32e0*/  FFMA.FTZ R28, R91, R84, R30 ;  /* 0x000000545b1c7223 */ /* 0x000fe2000001001e */
[----:B------:R-:W-:Y:S02]  /*32f0*/  FADD.FTZ R29, R31, R84 ;  /* 0x000000541f1d7221 */ /* 0x000fe40000010000 */
[----:B------:R-:W3:Y:S04]  /*3300*/  LDL.LU R27, [R1+0x54] ;  /* 0x00005400011b7983 */ /* 0x000ee80000300800 */
[----:B------:R-:W4:Y:S04]  /*3310*/  LDL.LU R30, [R1+0x50] ;  /* 0x00005000011e7983 */ /* 0x000f280000300800 */
[----:B------:R-:W4:Y:S04]  /*3320*/  LDL.LU R31, [R1+0x4c] ;  /* 0x00004c00011f7983 */ /* 0x000f280000300800 */
[----:B------:R0:W5:Y:S01]  /*3330*/  LDL.LU R36, [R1+0x48] ;  /* 0x0000480001247983 */ /* 0x0001620000300800 */
[----:B------:R-:W1:Y:S01]  /*3340*/  S2R R93, SR_TID.X ;  /* 0x00000000005d7919 */ /* 0x000e620000002100 */
[----:B------:R-:W-:-:S02]  /*3350*/  UIADD3.X UR9, URZ, UR5, URZ, UP0, !UPT ;  /* 0x000000053f097290 */ /* 0x000fc400087fe43f */
[----:B------:R-:W-:-:S04]  /*3360*/  UISETP.GE.U32.AND UP0, UPT, UR7, UR14, UPT ;  /* 0x0000000e0700728c */ /* 0x000fc8000bf06070 */
[----:B------:R-:W-:-:S06]  /*3370*/  UISETP.GE.AND.EX UP0, UPT, UR9, UR15, UPT, UP0 ;  /* 0x0000000f0900728c */ /* 0x000fcc000bf06300 */
[----:B------:R-:W-:Y:S01]  /*3380*/  PLOP3.LUT P0, PT, PT, PT, UP0, 0x80, 0x0 ;  /* 0x000000000000781c */ /* 0x000fe20003f0f008 */
[----:B------:R-:W-:Y:S01]  /*3390*/  FADD.FTZ R69, R92, R69 ;  /* 0x000000455c457221 */ /* 0x000fe20000010000 */
[----:B------:R-:W-:Y:S01]  /*33a0*/  FFMA.FTZ R32, R32, R33, R90 ;  /* 0x0000002120207223 */ /* 0x000fe2000001005a */
[----:B------:R-:W-:Y:S01]  /*33b0*/  FFMA.FTZ R28, R85, R68, R28 ;  /* 0x00000044551c7223 */ /* 0x000fe2000001001c */
[----:B------:R-:W-:Y:S01]  /*33c0*/  FADD.FTZ R29, R29, R68 ;  /* 0x000000441d1d7221 */ /* 0x000fe20000010000 */
[----:B------:R-:W-:Y:S01]  /*33d0*/  FADD.FTZ R33, R69, R33 ;  /* 0x0000002145217221 */ /* 0x000fe20000010000 */
[----:B------:R-:W-:Y:S01]  /*33e0*/  BAR.SYNC.DEFER_BLOCKING 0x0 ;  /* 0x0000000000007b1d */ /* 0x000fe20000010000 */
[----:B-1----:R-:W-:Y:S01]  /*33f0*/  ISETP.GT.U32.AND P1, PT, R93, 0x3f, PT ;  /* 0x0000003f5d00780c */ /* 0x002fe20003f24070 */
        /* <DEDUP_REMOVED lines=32> */
[----:B0-----:R-:W-:Y:S06]  /*3600*/  @!P0 BRA `(.L_x_1701) ;  /* 0x0000000000d48947 */ /* 0x001fec0003800000 */
[----:B------:R-:W0:Y:S01]  /*3610*/  S2UR UR10, SR_CgaCtaId ;  /* 0x00000000000a79c3 */ /* 0x000e220000008800 */
[----:B------:R-:W-:Y:S01]  /*3620*/  UMOV UR5, 0x400 ;  /* 0x0000040000057882 */ /* 0x000fe20000000000 */
[----:B------:R-:W-:Y:S01]  /*3630*/  SHF.L.U32 R69, R93, 0x1, RZ ;  /* 0x000000015d457819 */ /* 0x000fe200000006ff */
[----:B------:R1:W-:Y:S03]  /*3640*/  STL [R1+0x48], R0 ;  /* 0x0000480001007387 */ /* 0x0003e60000100800 */
        /* <DEDUP_REMOVED lines=15> */
[----:B0-----:R-:W3:Y:S01]  /*3740*/  LDL R84, [R1+0x44] ;  /* 0x0000440001547983 */ /* 0x001ee20000100800 */
        /* <DEDUP_REMOVED lines=10> */
[-C--:B--2---:R-:W-:Y:S01]  /*37f0*/  LEA R68, R85, R90.reuse, 0x3 ;  /* 0x0000005a55447211 */ /* 0x084fe200078e18ff */
[----:B------:R-:W-:Y:S06]  /*3800*/  BAR.SYNC.DEFER_BLOCKING 0x0 ;  /* 0x0000000000007b1d */ /* 0x000fec0000010000 */
[----:B------:R-:W-:Y:S01]  /*3810*/  LDS.64 R68, [R68+0xa00] ;  /* 0x000a000044447984 */ /* 0x000fe20000000a00 */
[----:B---3--:R-:W-:-:S06]  /*3820*/  LEA R84, R84, R90, 0x3 ;  /* 0x0000005a54547211 */ /* 0x008fcc00078e18ff */
[----:B------:R-:W1:Y:S02]  /*3830*/  LDS.64 R84, [R84] ;  /* 0x0000000054547984 */ /* 0x000e640000000a00 */
[----:B-1----:R-:W-:Y:S01]  /*3840*/  FADD.FTZ R84, RZ, R84 ;  /* 0x00000054ff547221 */ /* 0x002fe20000010000 */
[----:B------:R-:W-:-:S03]  /*3850*/  FADD.FTZ R85, RZ, R85 ;  /* 0x00000055ff557221 */ /* 0x000fc60000010000 */
[----:B------:R-:W-:Y:S01]  /*3860*/  FADD.FTZ R84, R84, R68 ;  /* 0x0000004454547221 */ /* 0x000fe20000010000 */
[----:B------:R-:W-:Y:S01]  /*3870*/  LEA R68, R92, R90, 0x3 ;  /* 0x0000005a5c447211 */ /* 0x000fe200078e18ff */
[----:B------:R-:W-:-:S05]  /*3880*/  FADD.FTZ R85, R85, R69 ;  /* 0x0000004555557221 */ /* 0x000fca0000010000 */
[----:B------:R-:W1:Y:S02]  /*3890*/  LDS.64 R68, [R68+0x1400] ;  /* 0x0014000044447984 */ /* 0x000e640000000a00 */
[----:B-1----:R-:W-:Y:S01]  /*38a0*/  FADD.FTZ R84, R84, R68 ;  /* 0x0000004454547221 */ /* 0x002fe20000010000 */
[----:B----4-:R-:W-:Y:S01]  /*38b0*/  LEA R68, R91, R90, 0x3 ;  /* 0x0000005a5b447211 */ /* 0x010fe200078e18ff */
        /* <DEDUP_REMOVED lines=10> */
.L_x_1701:
[----:B------:R-:W-:Y:S01]  /*3960*/  BSSY B0, `(.L_x_1702) ;  /* 0x000002e000007945 */ /* 0x000fe20003800000 */
[----:B0-----:R-:W-:-:S03]  /*3970*/  CS2R R68, SRZ ;  /* 0x0000000000447805 */ /* 0x001fc6000001ff00 */
        /* <DEDUP_REMOVED lines=13> */
[----:B------:R-:W-:Y:S02]  /*3a50*/  IADD3 R84, R69, R91, RZ ;  /* 0x0000005b45547210 */ /* 0x000fe40007ffe0ff */
[----:B------:R-:W-:Y:S04]  /*3a60*/  LDS.64 R68, [R68] ;  /* 0x0000000044447984 */ /* 0x000fe80000000a00 */
        /* <DEDUP_REMOVED lines=14> */
[----:B------:R-:W-:Y:S02]  /*3b50*/  MOV R69, 0x28 ;  /* 0x0000002800457802 */ /* 0x000fe40000000f00 */
[----:B------:R-:W-:Y:S02]  /*3b60*/  SHF.R.U32.HI R68, RZ, 0x2, R68 ;  /* 0x00000002ff447819 */ /* 0x000fe40000011644 */
[----:B------:R-:W-:-:S03]  /*3b70*/  IADD3 R90, R90, 0x10, RZ ;  /* 0x000000105a5a7810 */ /* 0x000fc60007ffe0ff */
[----:B------:R-:W-:Y:S01]  /*3b80*/  IMAD R68, R68, R69, UR6 ;  /* 0x0000000644447e24 */ /* 0x000fe2000f8e0245 */
[----:B------:R-:W-:-:S04]  /*3b90*/  SHF.R.U32.HI R90, RZ, 0x2, R90 ;  /* 0x00000002ff5a7819 */ /* 0x000fc8000001165a */
        /* <DEDUP_REMOVED lines=10> */
.L_x_1703:
[----:B------:R-:W-:Y:S05]  /*3c40*/  BSYNC B0 ;  /* 0x0000000000007941 */ /* 0x000fea0003800000 */
.L_x_1702:
[----:B------:R-:W0:Y:S01]  /*3c50*/  SHFL.BFLY PT, R90, R68, 0x2, 0x1f ;  /* 0x0c401f00445a7f89 */ /* 0x000e2200000e0000 */
[----:B------:R-:W-:Y:S01]  /*3c60*/  LOP3.LUT P1, RZ, R93, 0xffffffc3, RZ, 0xc0, !PT ;  /* 0xffffffc35dff7812 */ /* 0x000fe2000782c0ff */
        /* <DEDUP_REMOVED lines=23> */
.L_x_1705:
[----:B------:R-:W-:Y:S05]  /*3de0*/  BSYNC B0 ;  /* 0x0000000000007941 */ /* 0x000fea0003800000 */
.L_x_1704:
[----:B------:R-:W-:Y:S01]  /*3df0*/  UISETP.GE.U32.AND UP0, UPT, UR7, UR14, UPT ;  /* 0x0000000e0700728c */ /* 0x000fe2000bf06070 */
[----:B0-----:R-:W-:Y:S02]  /*3e00*/  PRMT R69, R43, 0x7632, R69 ;  /* 0x000076322b457816 */ /* 0x001fe40000000045 */
        /* <DEDUP_REMOVED lines=45> */
.L_x_1708:
[----:B------:R-:W2:Y:S04]  /*40e0*/  LD.E.STRONG.GPU R39, desc[UR12][R36.64] ;  /* 0x0000000c24277980 */ /* 0x000ea8000c10f900 */
[----:B--2---:R-:W-:Y:S01]  /*40f0*/  CCTL.IVALL ;  /* 0x00000000ff00798f */ /* 0x004fe20002000000 */
[----:B------:R-:W-:Y:S05]  /*4100*/  YIELD ;  /* 0x0000000000007946 */ /* 0x000fea0003800000 */
[----:B-----5:R-:W-:-:S04]  /*4110*/  LOP3.LUT R39, R39, R38, RZ, 0x3c, !PT ;  /* 0x0000002627277212 */ /* 0x020fc800078e3cff */
[----:B------:R-:W-:-:S13]  /*4120*/  ISETP.GT.AND P1, PT, R39, -0x1, PT ;  /* 0xffffffff2700780c */ /* 0x000fda0003f24270 */
[----:B------:R-:W-:Y:S05]  /*4130*/  @P1 BRA `(.L_x_1708) ;  /* 0xfffffffc00e81947 */ /* 0x000fea000383ffff */
.L_x_1707:
[----:B------:R-:W-:Y:S05]  /*4140*/  WARPSYNC.ALL ;  /* 0x0000000000007948 */ /* 0x000fea0003800000 */
[----:B------:R-:W-:Y:S06]  /*4150*/  BAR.SYNC.DEFER_BLOCKING 0x0 ;  /* 0x0000000000007b1d */ /* 0x000fec0000010000 */
[----:B------:R-:W-:Y:S05]  /*4160*/  BRA `(.L_x_1709) ;  /* 0x0000000000647947 */ /* 0x000fea0003800000 */
.L_x_1706:
        /* <DEDUP_REMOVED lines=17> */
.L_x_1711:
[----:B------:R-:W2:Y:S04]  /*4280*/  LD.E.STRONG.GPU R39, desc[UR12][R36.64] ;  /* 0x0000000c24277980 */ /* 0x000ea8000c10f900 */
[----:B--2---:R-:W-:Y:S01]  /*4290*/  CCTL.IVALL ;  /* 0x00000000ff00798f */ /* 0x004fe20002000000 */
[----:B------:R-:W-:Y:S05]  /*42a0*/  YIELD ;  /* 0x0000000000007946 */ /* 0x000fea0003800000 */
[----:B-----5:R-:W-:-:S04]  /*42b0*/  LOP3.LUT R39, R39, R38, RZ, 0x3c, !PT ;  /* 0x0000002627277212 */ /* 0x020fc800078e3cff */
[----:B------:R-:W-:-:S13]  /*42c0*/  ISETP.GT.AND P1, PT, R39, -0x1, PT ;  /* 0xffffffff2700780c */ /* 0x000fda0003f24270 */
[----:B------:R-:W-:Y:S05]  /*42d0*/  @P1 BRA `(.L_x_1711) ;  /* 0xfffffffc00e81947 */ /* 0x000fea000383ffff */
.L_x_1710:
[----:B------:R-:W-:Y:S05]  /*42e0*/  WARPSYNC.ALL ;  /* 0x0000000000007948 */ /* 0x000fea0003800000 */
[----:B------:R-:W-:Y:S06]  /*42f0*/  BAR.SYNC.DEFER_BLOCKING 0x0 ;  /* 0x0000000000007b1d */ /* 0x000fec0000010000 */
.L_x_1709:
[----:B------:R-:W1:Y:S01]  /*4300*/  S2R R93, SR_TID.X ;  /* 0x00000000005d7919 */ /* 0x000e620000002100 */
[----:B------:R-:W2:Y:S01]  /*4310*/  LDL R92, [R1+0x34] ;  /* 0x00003400015c7983 */ /* 0x000ea20000100800 */
[----:B0-----:R-:W-:Y:S02]  /*4320*/  MOV R37, UR4 ;  /* 0x0000000400257c02 */ /* 0x001fe40008000f00 */
[----:B-1----:R-:W-:-:S13]  /*4330*/  ISETP.GT.U32.AND P1, PT, R93, 0xff, PT ;  /* 0x000000ff5d00780c */ /* 0x002fda0003f24070 */
        /* <DEDUP_REMOVED lines=12> */
[----:B------:R-:W3:Y:S04]  /*4400*/  @!P1 LDG.E.64 R36, desc[UR12][R36.64] ;  /* 0x0000000c24249981 */ /* 0x000ee8000c1e1b00 */
[----:B------:R-:W4:Y:S01]  /*4410*/  @!P1 LDG.E.64 R38, desc[UR12][R38.64] ;  /* 0x0000000c26269981 */ /* 0x000f22000c1e1b00 */
[----:B------:R-:W-:Y:S01]  /*4420*/  HFMA2.MMA R90, -RZ, RZ, 0, 0 ;  /* 0x00000000ff5a7435 */ /* 0x000fe200000001ff */
[----:B------:R-:W0:Y:S01]  /*4430*/  S2UR UR10, SR_CgaCtaId ;  /* 0x00000000000a79c3 */ /* 0x000e220000008800 */
[----:B------:R-:W-:Y:S01]  /*4440*/  UMOV UR5, 0x400 ;  /* 0x0000040000057882 */ /* 0x000fe20000000000 */
[----:B------:R-:W-:Y:S01]  /*4450*/  SHF.L.U32 R85, R85, 0x10, RZ ;  /* 0x0000001055557819 */ /* 0x000fe200000006ff */
[----:B------:R-:W-:Y:S01]  /*4460*/  UIADD3 UR5, UR5, 0x3480, URZ ;  /* 0x0000348005057890 */ /* 0x000fe2000fffe03f */
[----:B------:R-:W-:Y:S01]  /*4470*/  SHF.L.U32 R84, R84, 0x10, RZ ;  /* 0x0000001054547819 */ /* 0x000fe200000006ff */
[----:B------:R-:W5:Y:S01]  /*4480*/  LDL.LU R91, [R1+0x2c] ;  /* 0x00002c00015b7983 */ /* 0x000f620000300800 */
[----:B------:R-:W-:Y:S01]  /*4490*/  SHF.L.U32 R42, R42, 0x10, RZ ;  /* 0x000000102a2a7819 */ /* 0x000fe200000006ff */
[----:B0-----:R-:W-:Y:S01]  /*44a0*/  ULEA UR5, UR10, UR5, 0x18 ;  /* 0x000000050a057291 */ /* 0x001fe2000f8ec03f */
[----:B------:R-:W-:-:S02]  /*44b0*/  SHF.L.U32 R68, R68, 0x10, RZ ;  /* 0x0000001044447819 */ /* 0x000fc400000006ff */
[----:B------:R-:W-:Y:S01]  /*44c0*/  SHF.L.U32 R69, R69, 0x10, RZ ;  /* 0x0000001045457819 */ /* 0x000fe200000006ff */
[----:B------:R-:W-:Y:S01]  /*44d0*/  ULDC.64 UR10, c[0x0][0x210] ;  /* 0x00008400000a7ab9 */ /* 0x000fe20000000a00 */
[----:B---3--:R-:W-:Y:S01]  /*44e0*/  @!P1 FADD.FTZ R36, RZ, R36 ;  /* 0x00000024ff249221 */ /* 0x008fe20000010000 */
[----:B------:R-:W-:-:S03]  /*44f0*/  @!P1 FADD.FTZ R37, RZ, R37 ;  /* 0x00000025ff259221 */ /* 0x000fc60000010000 */
[----:B----4-:R-:W-:Y:S01]  /*4500*/  @!P1 FADD.FTZ R90, R38, R36 ;  /* 0x00000024265a9221 */ /* 0x010fe20000010000 */
[----:B------:R-:W-:Y:S01]  /*4510*/  MOV R36, RZ ;  /* 0x000000ff00247202 */ /* 0x000fe20000000f00 */
[----:B------:R-:W-:Y:S01]  /*4520*/  @!P1 FADD.FTZ R36, R39, R37 ;  /* 0x0000002527249221 */ /* 0x000fe20000010000 */
[----:B------:R-:W-:Y:S02]  /*4530*/  LOP3.LUT P1, RZ, R93, 0xffffff0f, RZ, 0xc0, !PT ;  /* 0xffffff0f5dff7812 */ /* 0x000fe4000782c0ff */
        /* <DEDUP_REMOVED lines=15> */
[----:B------:R-:W-:Y:S01]  /*4630*/  @!P1 SHF.R.U32.HI R38, RZ, 0x1, R93 ;  /* 0x00000001ff269819 */ /* 0x000fe2000001165d */
[----:B-1----:R-:W-:-:S03]  /*4640*/  FADD.FTZ R37, R37, R36 ;  /* 0x0000002425257221 */ /* 0x002fc60000010000 */
[----:B------:R-:W-:Y:S01]  /*4650*/  @!P1 LOP3.LUT R38, R38, 0x7ffffff8, RZ, 0xc0, !PT ;  /* 0x7ffffff826269812 */ /* 0x000fe200078ec0ff */
[----:B------:R-:W-:Y:S01]  /*4660*/  @!P1 FMUL.FTZ R36, R90, 4.8828125727595761418e-05 ;  /* 0x384ccccd5a249820 */ /* 0x000fe20000410000 */
[----:B------:R-:W-:Y:S01]  /*4670*/  @!P1 FMUL.FTZ R37, R37, 4.8828125727595761418e-05 ;  /* 0x384ccccd25259820 */ /* 0x000fe20000410000 */
[----:B------:R-:W-:Y:S01]  /*4680*/  SHF.L.U32 R43, R43, 0x10, RZ ;  /* 0x000000102b2b7819 */ /* 0x000fe200000006ff */
[----:B------:R-:W3:Y:S04]  /*4690*/  LDL.LU R90, [R1+0x30] ;  /* 0x00003000015a7983 */ /* 0x000ee80000300800 */
[----:B------:R0:W-:Y:S02]  /*46a0*/  @!P1 STS.64 [R38+UR5], R36 ;  /* 0x0000002426009988 */ /* 0x0001e40008000a05 */
[----:B0-----:R-:W-:-:S04]  /*46b0*/  FADD.FTZ R38, -R34, R85 ;  /* 0x0000005522267221 */ /* 0x001fc80000010100 */
[----:B------:R-:W-:-:S04]  /*46c0*/  FMUL.FTZ R38, R9, R38 ;  /* 0x0000002609267220 */ /* 0x000fc80000410000 */
[----:B------:R-:W-:-:S04]  /*46d0*/  FFMA.FTZ R36, R5, R38, R7 ;  /* 0x0000002605247223 */ /* 0x000fc80000010007 */
[----:B------:R-:W-:-:S06]  /*46e0*/  FMUL.FTZ R37, R36, -1.4426950216293334961 ;  /* 0xbfb8aa3b24257820 */ /* 0x000fcc0000410000 */
[----:B------:R-:W0:Y:S02]  /*46f0*/  MUFU.EX2 R37, R37 ;  /* 0x0000002500257308 */ /* 0x000e240000000800 */
[----:B0-----:R-:W-:-:S06]  /*4700*/  FADD.FTZ R37, R37, 1 ;  /* 0x3f80000025257421 */ /* 0x001fcc0000010000 */
[----:B------:R-:W0:Y:S02]  /*4710*/  MUFU.RCP R37, R37 ;  /* 0x0000002500257308 */ /* 0x000e240000001000 */
[----:B0-----:R-:W-:-:S04]  /*4720*/  FADD.FTZ R39, -R37, 1 ;  /* 0x3f80000025277421 */ /* 0x001fc80000010100 */
[----:B------:R-:W-:Y:S01]  /*4730*/  FFMA.FTZ R39, R36, R39, 1 ;  /* 0x3f80000024277423 */ /* 0x000fe20000010027 */
[----:B------:R-:W-:-:S03]  /*4740*/  FADD.FTZ R36, -R34, R84 ;  /* 0x0000005422247221 */ /* 0x000fc60000010100 */
[----:B------:R-:W-:-:S04]  /*4750*/  FMUL.FTZ R39, R37, R39 ;  /* 0x0000002725277220 */ /* 0x000fc80000410000 */
[----:B------:R-:W-:Y:S01]  /*4760*/  FMUL.FTZ R84, R42, R39 ;  /* 0x000000272a547220 */ /* 0x000fe20000410000 */
[----:B------:R-:W-:Y:S01]  /*4770*/  FMUL.FTZ R42, R9, R36 ;  /* 0x00000024092a7220 */ /* 0x000fe20000410000 */
[----:B--2---:R-:W-:Y:S01]  /*4780*/  LEA R36, R92, UR5, 0x3 ;  /* 0x000000055c247c11 */ /* 0x004fe2000f8e18ff */
[----:B------:R-:W-:Y:S02]  /*4790*/  BAR.SYNC.DEFER_BLOCKING 0x0 ;  /* 0x0000000000007b1d */ /* 0x000fe40000010000 */
[----:B------:R-:W-:-:S04]  /*47a0*/  FFMA.FTZ R39, R6, R42, R8 ;  /* 0x0000002a06277223 */ /* 0x000fc80000010008 */
[----:B------:R-:W-:-:S06]  /*47b0*/  FMUL.FTZ R85, R39, -1.4426950216293334961 ;  /* 0xbfb8aa3b27557820 */ /* 0x000fcc0000410000 */
[----:B------:R-:W0:Y:S01]  /*47c0*/  MUFU.EX2 R85, R85 ;  /* 0x0000005500557308 */ /* 0x000e220000000800 */
[----:B------:R-:W1:Y:S01]  /*47d0*/  LDS.64 R36, [R36] ;  /* 0x0000000024247984 */ /* 0x000e620000000a00 */
[----:B0-----:R-:W-:-:S06]  /*47e0*/  FADD.FTZ R85, R85, 1 ;  /* 0x3f80000055557421 */ /* 0x001fcc0000010000 */
[----:B------:R-:W0:Y:S01]  /*47f0*/  MUFU.RCP R85, R85 ;  /* 0x0000005500557308 */ /* 0x000e220000001000 */
[----:B-1----:R-:W-:-:S04]  /*4800*/  FFMA.FTZ R14, R0, R14, -R36 ;  /* 0x0000000e000e7223 */ /* 0x002fc80000010824 */
[----:B------:R-:W-:Y:S01]  /*4810*/  FFMA.FTZ R86, R86, -R37, R14 ;  /* 0x8000002556567223 */ /* 0x000fe2000001000e */
[----:B------:R-:W-:Y:S01]  /*4820*/  FADD.FTZ R14, -R34, R68 ;  /* 0x00000044220e7221 */ /* 0x000fe20000010100 */
[----:B0-----:R-:W-:-:S03]  /*4830*/  FADD.FTZ R68, -R85, 1 ;  /* 0x3f80000055447421 */ /* 0x001fc60000010100 */
[----:B------:R-:W-:Y:S01]  /*4840*/  FMUL.FTZ R14, R9, R14 ;  /* 0x0000000e090e7220 */ /* 0x000fe20000410000 */
[----:B------:R-:W-:-:S03]  /*4850*/  FFMA.FTZ R68, R39, R68, 1 ;  /* 0x3f80000027447423 */ /* 0x000fc60000010044 */
[----:B------:R-:W-:Y:S01]  /*4860*/  FFMA.FTZ R39, R5, R14, R7 ;  /* 0x0000000e05277223 */ /* 0x000fe20000010007 */
[----:B------:R-:W-:-:S03]  /*4870*/  FMUL.FTZ R85, R85, R68 ;  /* 0x0000004455557220 */ /* 0x000fc60000410000 */
[----:B------:R-:W-:-:S06]  /*4880*/  FMUL.FTZ R68, R39, -1.4426950216293334961 ;  /* 0xbfb8aa3b27447820 */ /* 0x000fcc0000410000 */
[----:B------:R-:W0:Y:S02]  /*4890*/  MUFU.EX2 R68, R68 ;  /* 0x0000004400447308 */ /* 0x000e240000000800 */
[----:B0-----:R-:W-:-:S06]  /*48a0*/  FADD.FTZ R68, R68, 1 ;  /* 0x3f80000044447421 */ /* 0x001fcc0000010000 */
[----:B------:R-:W0:Y:S01]  /*48b0*/  MUFU.RCP R68, R68 ;  /* 0x0000004400447308 */ /* 0x000e220000001000 */
[----:B------:R-:W-:Y:S01]  /*48c0*/  FMUL.FTZ R69, R69, R85 ;  /* 0x0000005545457220 */ /* 0x000fe20000410000 */
        /* <DEDUP_REMOVED lines=127> */
[----:B------:R-:W-:-:S05]  /*50c0*/  SHF.L.U32 R61, R61, 0x10, RZ ;  /* 0x000000103d3d7819 */ /* 0x000fca00000006ff */
[----:B------:R-:W-:Y:S01]  /*50d0*/  FMUL.FTZ R61, R61, R85 ;  /* 0x000000553d3d7220 */ /* 0x000fe20000410000 */
[----:B------:R-:W-:Y:S01]  /*50e0*/  FFMA.FTZ R57, R6, R57, -R36 ;  /* 0x0000003906397223 */ /* 0x000fe20000010824 */
[----:B------:R-:W-:Y:S01]  /*50f0*/  SHF.L.U32 R64, R64, 0x10, RZ ;  /* 0x0000001040407819 */ /* 0x000fe200000006ff */
[----:B0-----:R-:W-:-:S04]  /*5100*/  FADD.FTZ R85, -R68, 1 ;  /* 0x3f80000044557421 */ /* 0x001fc80000010100 */
[----:B------:R-:W-:Y:S01]  /*5110*/  FFMA.FTZ R85, R58, R85, 1 ;  /* 0x3f8000003a557423 */ /* 0x000fe20000010055 */
[--C-:B------:R-:W-:Y:S01]  /*5120*/  FFMA.FTZ R69, R6, R69, -R36.reuse ;  /* 0x0000004506457223 */ /* 0x100fe20000010824 */
[C---:B------:R-:W-:Y:S02]  /*5130*/  FFMA.FTZ R50, -R37.reuse, R50, R57 ;  /* 0x0000003225327223 */ /* 0x040fe40000010139 */
[----:B------:R-:W-:Y:S01]  /*5140*/  FMUL.FTZ R68, R68, R85 ;  /* 0x0000005544447220 */ /* 0x000fe20000410000 */
[----:B------:R-:W2:Y:S01]  /*5150*/  LDL.LU R57, [R1+0x24] ;  /* 0x0000240001397983 */ /* 0x000ea20000300800 */
[----:B------:R-:W-:Y:S02]  /*5160*/  FFMA.FTZ R69, -R37, R42, R69 ;  /* 0x0000002a25457223 */ /* 0x000fe40000010145 */
[----:B------:R-:W-:Y:S01]  /*5170*/  FMUL.FTZ R64, R64, R68 ;  /* 0x0000004440407220 */ /* 0x000fe20000410000 */
[----:B------:R-:W4:Y:S03]  /*5180*/  LDL.LU R42, [R1+0x28] ;  /* 0x00002800012a7983 */ /* 0x000f260000300800 */
[--C-:B------:R-:W-:Y:S01]  /*5190*/  FFMA.FTZ R64, R5, R64, -R36.reuse ;  /* 0x0000004005407223 */ /* 0x100fe20000010824 */
[----:B------:R-:W-:-:S03]  /*51a0*/  FFMA.FTZ R53, R6, R53, -R36 ;  /* 0x0000003506357223 */ /* 0x000fc60000010824 */
[C---:B------:R-:W-:Y:S02]  /*51b0*/  FFMA.FTZ R64, -R37.reuse, R55, R64 ;  /* 0x0000003725407223 */ /* 0x040fe40000010140 */
[----:B------:R-:W4:Y:S01]  /*51c0*/  LDL.LU R55, [R1+0x1c] ;  /* 0x00001c0001377983 */ /* 0x000f220000300800 */
[----:B------:R-:W-:-:S03]  /*51d0*/  FFMA.FTZ R46, -R37, R46, R53 ;  /* 0x0000002e252e7223 */ /* 0x000fc60000010135 */
[----:B------:R-:W4:Y:S01]  /*51e0*/  LDL.LU R53, [R1+0x20] ;  /* 0x0000200001357983 */ /* 0x000f220000300800 */
[----:B------:R-:W-:-:S05]  /*51f0*/  SHF.L.U32 R59, R59, 0x10, RZ ;  /* 0x000000103b3b7819 */ /* 0x000fca00000006ff */
[----:B------:R-:W-:-:S04]  /*5200*/  FADD.FTZ R59, -R34, R59 ;  /* 0x0000003b223b7221 */ /* 0x000fc80000010100 */
[----:B------:R-:W-:-:S04]  /*5210*/  FMUL.FTZ R58, R9, R59 ;  /* 0x0000003b093a7220 */ /* 0x000fc80000410000 */
[----:B------:R-:W-:-:S04]  /*5220*/  FFMA.FTZ R59, R6, R58, R8 ;  /* 0x0000003a063b7223 */ /* 0x000fc80000010008 */
[----:B------:R-:W-:-:S06]  /*5230*/  FMUL.FTZ R85, R59, -1.4426950216293334961 ;  /* 0xbfb8aa3b3b557820 */ /* 0x000fcc0000410000 */
[----:B------:R-:W0:Y:S02]  /*5240*/  MUFU.EX2 R85, R85 ;  /* 0x0000005500557308 */ /* 0x000e240000000800 */
[----:B0-----:R-:W-:-:S06]  /*5250*/  FADD.FTZ R85, R85, 1 ;  /* 0x3f80000055557421 */ /* 0x001fcc0000010000 */
[----:B------:R-:W0:Y:S01]  /*5260*/  MUFU.RCP R85, R85 ;  /* 0x0000005500557308 */ /* 0x000e220000001000 */
[----:B------:R-:W-:-:S05]  /*5270*/  SHF.L.U32 R62, R62, 0x10, RZ ;  /* 0x000000103e3e7819 */ /* 0x000fca00000006ff */
        /* <DEDUP_REMOVED lines=11> */
[----:B------:R-:W-:Y:S01]  /*5330*/  FADD.FTZ R34, -R34, R63 ;  /* 0x0000003f22227221 */ /* 0x000fe20000010100 */
[----:B------:R-:W-:-:S03]  /*5340*/  SHF.L.U32 R65, R65, 0x10, RZ ;  /* 0x0000001041417819 */ /* 0x000fc600000006ff */
[----:B------:R-:W-:Y:S02]  /*5350*/  FMUL.FTZ R34, R9, R34 ;  /* 0x0000002209227220 */ /* 0x000fe40000410000 */
        /* <DEDUP_REMOVED lines=11> */
[----:B------:R-:W-:Y:S01]  /*5410*/  SHF.L.U32 R66, R66, 0x10, RZ ;  /* 0x0000001042427819 */ /* 0x000fe200000006ff */
[--C-:B------:R-:W-:Y:S01]  /*5420*/  FFMA.FTZ R17, R2, R17, -R36.reuse ;  /* 0x0000001102117223 */ /* 0x100fe20000010824 */
[----:B------:R-:W-:Y:S01]  /*5430*/  SHF.L.U32 R67, R67, 0x10, RZ ;  /* 0x0000001043437819 */ /* 0x000fe200000006ff */
[--C-:B------:R-:W-:Y:S01]  /*5440*/  FFMA.FTZ R16, R0, R16, -R36.reuse ;  /* 0x0000001000107223 */ /* 0x100fe20000010824 */
[C-C-:B------:R-:W-:Y:S01]  /*5450*/  FFMA.FTZ R44, R5.reuse, R44, -R36.reuse ;  /* 0x0000002c052c7223 */ /* 0x140fe20000010824 */
[----:B------:R-:W-:Y:S01]  /*5460*/  FFMA.FTZ R48, R5, R48, -R36 ;  /* 0x0000003005307223 */ /* 0x000fe20000010824 */
[----:B0-----:R-:W-:-:S04]  /*5470*/  FADD.FTZ R68, -R65, 1 ;  /* 0x3f80000041447421 */ /* 0x001fc80000010100 */
[----:B------:R-:W-:Y:S01]  /*5480*/  FFMA.FTZ R68, R62, R68, 1 ;  /* 0x3f8000003e447423 */ /* 0x000fe20000010044 */
[----:B------:R-:W-:Y:S01]  /*5490*/  FFMA.FTZ R22, R2, R22, -R36 ;  /* 0x0000001602167223 */ /* 0x000fe20000010824 */
[----:B------:R-:W-:Y:S01]  /*54a0*/  FFMA.FTZ R84, -R37, R38, R84 ;  /* 0x0000002625547223 */ /* 0x000fe20000010154 */
[----:B------:R-:W-:Y:S01]  /*54b0*/  FFMA.FTZ R15, R83, -R37, R15 ;  /* 0x80000025530f7223 */ /* 0x000fe2000001000f */
[----:B------:R-:W-:Y:S01]  /*54c0*/  FMUL.FTZ R68, R65, R68 ;  /* 0x0000004441447220 */ /* 0x000fe20000410000 */
[--C-:B------:R-:W-:Y:S01]  /*54d0*/  FFMA.FTZ R19, R0, R19, -R36.reuse ;  /* 0x0000001300137223 */ /* 0x100fe20000010824 */
[----:B------:R-:W-:Y:S01]  /*54e0*/  FMUL.FTZ R63, R66, R63 ;  /* 0x0000003f423f7220 */ /* 0x000fe20000410000 */
[----:B------:R-:W-:Y:S01]  /*54f0*/  FFMA.FTZ R71, R0, R71, -R36 ;  /* 0x0000004700477223 */ /* 0x000fe20000010824 */
[-C--:B------:R-:W-:Y:S01]  /*5500*/  FFMA.FTZ R17, R11, -R37.reuse, R17 ;  /* 0x800000250b117223 */ /* 0x080fe20000010011 */
[----:B------:R-:W-:Y:S01]  /*5510*/  FMUL.FTZ R67, R67, R68 ;  /* 0x0000004443437220 */ /* 0x000fe20000410000 */
[-C--:B------:R-:W-:Y:S01]  /*5520*/  FFMA.FTZ R16, R10, -R37.reuse, R16 ;  /* 0x800000250a107223 */ /* 0x080fe20000010010 */
[C---:B------:R-:W-:Y:S01]  /*5530*/  FFMA.FTZ R44, -R37.reuse, R14, R44 ;  /* 0x0000000e252c7223 */ /* 0x040fe2000001012c */
[----:B------:R-:W-:Y:S01]  /*5540*/  FFMA.FTZ R48, -R37, R40, R48 ;  /* 0x0000002825307223 */ /* 0x000fe20000010130 */
[----:B------:R-:W-:Y:S01]  /*5550*/  FFMA.FTZ R22, R13, -R37, R22 ;  /* 0x800000250d167223 */ /* 0x000fe20000010016 */
[C---:B------:R-:W-:Y:S01]  /*5560*/  FMUL.FTZ R86, R9.reuse, R86 ;  /* 0x0000005609567220 */ /* 0x040fe20000410000 */
[C---:B------:R-:W-:Y:S01]  /*5570*/  FMUL.FTZ R11, R9.reuse, R84 ;  /* 0x00000054090b7220 */ /* 0x040fe20000410000 */
[C---:B------:R-:W-:Y:S01]  /*5580*/  FMUL.FTZ R13, R9.reuse, R15 ;  /* 0x0000000f090d7220 */ /* 0x040fe20000410000 */
[----:B------:R-:W-:Y:S01]  /*5590*/  FMUL.FTZ R40, R9, R69 ;  /* 0x0000004509287220 */ /* 0x000fe20000410000 */
[--C-:B------:R-:W-:Y:S01]  /*55a0*/  FFMA.FTZ R45, R6, R45, -R36.reuse ;  /* 0x0000002d062d7223 */ /* 0x100fe20000010824 */
[--C-:B------:R-:W-:Y:S01]  /*55b0*/  FFMA.FTZ R24, R0, R24, -R36.reuse ;  /* 0x0000001800187223 */ /* 0x100fe20000010824 */
[--C-:B------:R-:W-:Y:S01]  /*55c0*/  FFMA.FTZ R25, R2, R25, -R36.reuse ;  /* 0x0000001902197223 */ /* 0x100fe20000010824 */
[--C-:B------:R-:W-:Y:S01]  /*55d0*/  FFMA.FTZ R60, R5, R60, -R36.reuse ;  /* 0x0000003c053c7223 */ /* 0x100fe20000010824 */
[----:B------:R-:W-:Y:S01]  /*55e0*/  FFMA.FTZ R19, R12, -R37, R19 ;  /* 0x800000250c137223 */ /* 0x000fe20000010013 */
[----:B-----5:R-:W-:Y:S01]  /*55f0*/  IADD3 R10, P1, R91, UR10, RZ ;  /* 0x0000000a5b0a7c10 */ /* 0x020fe2000ff3e0ff */
        /* <DEDUP_REMOVED lines=13> */
[----:B------:R-:W-:Y:S01]  /*56d0*/  FFMA.FTZ R12, R21, -R37, R71 ;  /* 0x80000025150c7223 */ /* 0x000fe20000010047 */
[----:B------:R-:W-:Y:S01]  /*56e0*/  FFMA.FTZ R67, R6, R67, -R36 ;  /* 0x0000004306437223 */ /* 0x000fe20000010824 */
[C---:B------:R-:W-:Y:S01]  /*56f0*/  FMUL.FTZ R16, R9.reuse, R16 ;  /* 0x0000001009107220 */ /* 0x040fe20000410000 */
[----:B------:R-:W-:Y:S01]  /*5700*/  FMUL.FTZ R21, R9, R44 ;  /* 0x0000002c09157220 */ /* 0x000fe20000410000 */
[----:B------:R-:W-:Y:S01]  /*5710*/  F2FP.BF16.F32.PACK_AB R15, R11, R86 ;  /* 0x000000560b0f723e */ /* 0x000fe200000010ff */
[C---:B------:R-:W-:Y:S01]  /*5720*/  FFMA.FTZ R45, -R37.reuse, R39, R45 ;  /* 0x00000027252d7223 */ /* 0x040fe2000001012d */
[-C--:B------:R-:W-:Y:S01]  /*5730*/  FFMA.FTZ R24, R18, -R37.reuse, R24 ;  /* 0x8000002512187223 */ /* 0x080fe20000010018 */
[----:B------:R-:W-:Y:S01]  /*5740*/  FFMA.FTZ R20, R20, -R37, R25 ;  /* 0x8000002514147223 */ /* 0x000fe20000010019 */
[C---:B------:R-:W-:Y:S01]  /*5750*/  FFMA.FTZ R60, -R37.reuse, R51, R60 ;  /* 0x00000033253c7223 */ /* 0x040fe2000001013c */
[----:B------:R-:W-:Y:S01]  /*5760*/  F2FP.BF16.F32.PACK_AB R13, R40, R13 ;  /* 0x0000000d280d723e */ /* 0x000fe200000010ff */
[C---:B------:R-:W-:Y:S01]  /*5770*/  FFMA.FTZ R49, -R37.reuse, R41, R49 ;  /* 0x0000002925317223 */ /* 0x040fe20000010131 */
[----:B---3--:R-:W-:Y:S01]  /*5780*/  IADD3.X R11, R90, UR11, RZ, P1, !PT ;  /* 0x0000000b5a0b7c10 */ /* 0x008fe20008ffe4ff */
[C---:B------:R-:W-:Y:S01]  /*5790*/  FFMA.FTZ R52, -R37.reuse, R43, R52 ;  /* 0x0000002b25347223 */ /* 0x040fe20000010134 */
[----:B------:R-:W-:Y:S01]  /*57a0*/  FFMA.FTZ R56, -R37, R47, R56 ;  /* 0x0000002f25387223 */ /* 0x000fe20000010138 */
[-C--:B------:R-:W-:Y:S01]  /*57b0*/  FFMA.FTZ R72, R23, -R37.reuse, R72 ;  /* 0x8000002517487223 */ /* 0x080fe20000010048 */
[-C--:B------:R-:W-:Y:S01]  /*57c0*/  FFMA.FTZ R14, R35, -R37.reuse, R75 ;  /* 0x80000025230e7223 */ /* 0x080fe2000001004b */
[-C--:B------:R-:W-:Y:S01]  /*57d0*/  FFMA.FTZ R76, R70, -R37.reuse, R76 ;  /* 0x80000025464c7223 */ /* 0x080fe2000001004c */
[----:B------:R-:W-:Y:S01]  /*57e0*/  FFMA.FTZ R54, -R37, R54, R61 ;  /* 0x0000003625367223 */ /* 0x000fe2000001013d */
[-C--:B------:R-:W-:Y:S01]  /*57f0*/  FFMA.FTZ R18, R73, -R37.reuse, R79 ;  /* 0x8000002549127223 */ /* 0x080fe2000001004f */
[-C--:B------:R-:W-:Y:S01]  /*5800*/  FFMA.FTZ R80, R74, -R37.reuse, R80 ;  /* 0x800000254a507223 */ /* 0x080fe20000010050 */
[----:B------:R-:W-:Y:S01]  /*5810*/  FFMA.FTZ R58, -R37, R58, R85 ;  /* 0x0000003a253a7223 */ /* 0x000fe20000010155 */
[----:B------:R-:W-:Y:S01]  /*5820*/  FFMA.FTZ R36, R77, -R37, R81 ;  /* 0x800000254d247223 */ /* 0x000fe20000010051 */
[----:B------:R-:W-:Y:S01]  /*5830*/  FFMA.FTZ R38, -R37, R59, R63 ;  /* 0x0000003b25267223 */ /* 0x000fe2000001013f */
[----:B------:R-:W-:Y:S01]  /*5840*/  FFMA.FTZ R82, R78, -R37, R82 ;  /* 0x800000254e527223 */ /* 0x000fe20000010052 */
[----:B------:R-:W3:Y:S01]  /*5850*/  LDL.LU R51, [R1+0x14] ;  /* 0x0000140001337983 */ /* 0x000ee20000300800 */
[----:B------:R-:W-:Y:S01]  /*5860*/  FMUL.FTZ R25, R9, R12 ;  /* 0x0000000c09197220 */ /* 0x000fe20000410000 */
[----:B------:R-:W-:Y:S01]  /*5870*/  FFMA.FTZ R34, -R37, R34, R67 ;  /* 0x0000002225227223 */ /* 0x000fe20000010143 */
        /* <DEDUP_REMOVED lines=27> */
[----:B------:R-:W-:Y:S01]  /*5a30*/  FMUL.FTZ R9, R9, R34 ;  /* 0x0000002209097220 */ /* 0x000fe20000410000 */
[----:B------:R-:W-:Y:S01]  /*5a40*/  PRMT R14, R15, 0x7632, R14 ;  /* 0x000076320f0e7816 */ /* 0x000fe2000000000e */
[----:B------:R-:W5:Y:S01]  /*5a50*/  LDL.LU R44, [R1+0x18] ;  /* 0x00001800012c7983 */ /* 0x000f620000300800 */
[----:B------:R-:W-:-:S02]  /*5a60*/  PRMT R34, R16, 0x7632, R34 ;  /* 0x0000763210227816 */ /* 0x000fc40000000022 */
[----:B--2---:R-:W-:-:S04]  /*5a70*/  IADD3 R12, P1, R57, UR10, RZ ;  /* 0x0000000a390c7c10 */ /* 0x004fc8000ff3e0ff */
[----:B----4-:R-:W-:Y:S02]  /*5a80*/  IADD3.X R13, R42, UR11, RZ, P1, !PT ;  /* 0x0000000b2a0d7c10 */ /* 0x010fe40008ffe4ff */
[----:B------:R-:W2:Y:S01]  /*5a90*/  LDL.LU R42, [R1+0xc] ;  /* 0x00000c00012a7983 */ /* 0x000ea20000300800 */
[----:B------:R-:W-:-:S03]  /*5aa0*/  F2FP.BF16.F32.PACK_AB R17, R40, R17 ;  /* 0x000000112811723e */ /* 0x000fc600000010ff */
[----:B------:R-:W-:Y:S04]  /*5ab0*/  STG.E.U16 desc[UR12][R10.64], R15 ;  /* 0x0000000f0a007986 */ /* 0x000fe8000c10150c */
[----:B------:R0:W-:Y:S04]  /*5ac0*/  STG.E.U16 desc[UR12][R10.64+0x2], R14 ;  /* 0x0000020e0a007986 */ /* 0x0001e8000c10150c */
[----:B------:R-:W4:Y:S04]  /*5ad0*/  LDL.LU R40, [R1+0x10] ;  /* 0x0000100001287983 */ /* 0x000f280000300800 */
[----:B------:R1:W-:Y:S04]  /*5ae0*/  STG.E.U16 desc[UR12][R10.64+0x6], R21 ;  /* 0x000006150a007986 */ /* 0x0003e8000c10150c */
[----:B------:R1:W-:Y:S01]  /*5af0*/  STG.E.U16 desc[UR12][R12.64+0x2], R34 ;  /* 0x000002220c007986 */ /* 0x0003e2000c10150c */
[----:B0-----:R-:W-:-:S02]  /*5b00*/  IADD3 R14, P1, R55, UR10, RZ ;  /* 0x0000000a370e7c10 */ /* 0x001fc4000ff3e0ff */
[----:B------:R-:W-:Y:S02]  /*5b10*/  F2FP.BF16.F32.PACK_AB R19, R48, R19 ;  /* 0x000000133013723e */ /* 0x000fe400000010ff */
[----:B------:R-:W-:Y:S02]  /*5b20*/  IADD3.X R15, R53, UR11, RZ, P1, !PT ;  /* 0x0000000b350f7c10 */ /* 0x000fe40008ffe4ff */
[----:B-1----:R-:W-:Y:S01]  /*5b30*/  PRMT R11, R17, 0x7632, R11 ;  /* 0x00007632110b7816 */ /* 0x002fe2000000000b */
[----:B------:R-:W4:Y:S04]  /*5b40*/  LDL.LU R34, [R1+0x4] ;  /* 0x0000040001227983 */ /* 0x000f280000300800 */
[----:B------:R-:W4:Y:S01]  /*5b50*/  LDL.LU R21, [R1+0x8] ;  /* 0x0000080001157983 */ /* 0x000f220000300800 */
[----:B------:R-:W-:-:S03]  /*5b60*/  PRMT R38, R19, 0x7632, R38 ;  /* 0x0000763213267816 */ /* 0x000fc60000000026 */
[----:B------:R-:W-:Y:S04]  /*5b70*/  STG.E.U16 desc[UR12][R12.64], R16 ;  /* 0x000000100c007986 */ /* 0x000fe8000c10150c */
[----:B------:R-:W-:Y:S04]  /*5b80*/  STG.E.U16 desc[UR12][R12.64+0x4], R17 ;  /* 0x000004110c007986 */ /* 0x000fe8000c10150c */
[----:B------:R-:W-:Y:S04]  /*5b90*/  STG.E.U16 desc[UR12][R12.64+0x6], R11 ;  /* 0x0000060b0c007986 */ /* 0x000fe8000c10150c */
[----:B------:R0:W-:Y:S04]  /*5ba0*/  STG.E.U16 desc[UR12][R14.64], R19 ;  /* 0x000000130e007986 */ /* 0x0001e8000c10150c */
[----:B0-----:R-:W4:Y:S01]  /*5bb0*/  LDL.LU R19, [R1] ;  /* 0x0000000001137983 */ /* 0x001f220000300800 */
[----:B------:R-:W-:-:S02]  /*5bc0*/  F2FP.BF16.F32.PACK_AB R22, R49, R22 ;  /* 0x000000163116723e */ /* 0x000fc400000010ff */
[----:B------:R-:W-:Y:S02]  /*5bd0*/  F2FP.BF16.F32.PACK_AB R23, R23, R24 ;  /* 0x000000181717723e */ /* 0x000fe400000010ff */
[----:B------:R-:W-:Y:S02]  /*5be0*/  PRMT R13, R22, 0x7632, R13 ;  /* 0x00007632160d7816 */ /* 0x000fe4000000000d */
[----:B------:R-:W-:Y:S01]  /*5bf0*/  F2FP.BF16.F32.PACK_AB R20, R35, R20 ;  /* 0x000000142314723e */ /* 0x000fe200000010ff */
[----:B------:R-:W-:Y:S01]  /*5c00*/  STG.E.U16 desc[UR12][R14.64+0x2], R38 ;  /* 0x000002260e007986 */ /* 0x000fe2000c10150c */
[----:B------:R-:W-:-:S03]  /*5c10*/  PRMT R16, R23, 0x7632, R16 ;  /* 0x0000763217107816 */ /* 0x000fc60000000010 */
[----:B------:R-:W-:Y:S01]  /*5c20*/  STG.E.U16 desc[UR12][R14.64+0x4], R22 ;  /* 0x000004160e007986 */ /* 0x000fe2000c10150c */
[----:B------:R-:W-:-:S03]  /*5c30*/  F2FP.BF16.F32.PACK_AB R25, R56, R25 ;  /* 0x000000193819723e */ /* 0x000fc600000010ff */
[----:B------:R0:W-:Y:S01]  /*5c40*/  STG.E.U16 desc[UR12][R14.64+0x6], R13 ;  /* 0x0000060d0e007986 */ /* 0x0001e2000c10150c */
[----:B------:R-:W-:Y:S02]  /*5c50*/  F2FP.BF16.F32.PACK_AB R39, R39, R72 ;  /* 0x000000482727723e */ /* 0x000fe400000010ff */
[----:B------:R-:W-:Y:S02]  /*5c60*/  PRMT R17, R25, 0x7632, R17 ;  /* 0x0000763219117816 */ /* 0x000fe40000000011 */
[----:B0-----:R-:W-:Y:S02]  /*5c70*/  PRMT R15, R20, 0x7632, R15 ;  /* 0x00007632140f7816 */ /* 0x001fe4000000000f */
[----:B------:R-:W-:Y:S02]  /*5c80*/  F2FP.BF16.F32.PACK_AB R37, R60, R37 ;  /* 0x000000253c25723e */ /* 0x000fe400000010ff */
[----:B------:R-:W-:Y:S02]  /*5c90*/  F2FP.BF16.F32.PACK_AB R41, R41, R76 ;  /* 0x0000004c2929723e */ /* 0x000fe400000010ff */
[----:B------:R-:W-:-:S02]  /*5ca0*/  F2FP.BF16.F32.PACK_AB R18, R47, R18 ;  /* 0x000000122f12723e */ /* 0x000fc400000010ff */
[----:B------:R-:W-:Y:S02]  /*5cb0*/  F2FP.BF16.F32.PACK_AB R45, R45, R80 ;  /* 0x000000502d2d723e */ /* 0x000fe400000010ff */
[----:B------:R-:W-:Y:S02]  /*5cc0*/  F2FP.BF16.F32.PACK_AB R36, R43, R36 ;  /* 0x000000242b24723e */ /* 0x000fe400000010ff */
[----:B------:R-:W-:Y:S01]  /*5cd0*/  F2FP.BF16.F32.PACK_AB R9, R9, R82 ;  /* 0x000000520909723e */ /* 0x000fe200000010ff */
[----:B------:R-:W-:Y:S01]  /*5ce0*/  ULOP3.LUT UR4, UR4, 0x1, URZ, 0x3c, !UPT ;  /* 0x0000000104047892 */ /* 0x000fe2000f8e3c3f */
[----:B------:R-:W-:Y:S01]  /*5cf0*/  UMOV UR5, UR9 ;  /* 0x0000000900057c82 */ /* 0x000fe20008000000 */
[----:B---3--:R-:W-:-:S04]  /*5d00*/  IADD3 R10, P1, R51, UR10, RZ ;  /* 0x0000000a330a7c10 */ /* 0x008fc8000ff3e0ff */
[----:B-----5:R-:W-:-:S05]  /*5d10*/  IADD3.X R11, R44, UR11, RZ, P1, !PT ;  /* 0x0000000b2c0b7c10 */ /* 0x020fca0008ffe4ff */
[----:B------:R-:W-:Y:S04]  /*5d20*/  STG.E.U16 desc[UR12][R10.64], R23 ;  /* 0x000000170a007986 */ /* 0x000fe8000c10150c */
[----:B------:R-:W-:Y:S01]  /*5d30*/  STG.E.U16 desc[UR12][R10.64+0x2], R16 ;  /* 0x000002100a007986 */ /* 0x000fe2000c10150c */
[----:B--2---:R-:W-:-:S03]  /*5d40*/  IADD3 R12, P1, R42, UR10, RZ ;  /* 0x0000000a2a0c7c10 */ /* 0x004fc6000ff3e0ff */
[----:B------:R-:W-:Y:S04]  /*5d50*/  STG.E.U16 desc[UR12][R10.64+0x4], R20 ;  /* 0x000004140a007986 */ /* 0x000fe8000c10150c */
[----:B------:R0:W-:Y:S01]  /*5d60*/  STG.E.U16 desc[UR12][R10.64+0x6], R15 ;  /* 0x0000060f0a007986 */ /* 0x0001e2000c10150c */
[----:B----4-:R-:W-:Y:S02]  /*5d70*/  IADD3.X R13, R40, UR11, RZ, P1, !PT ;  /* 0x0000000b280d7c10 */ /* 0x010fe40008ffe4ff */
[----:B0-----:R-:W-:-:S03]  /*5d80*/  PRMT R11, R39, 0x7632, R11 ;  /* 0x00007632270b7816 */ /* 0x001fc6000000000b */
[----:B------:R-:W-:Y:S01]  /*5d90*/  STG.E.U16 desc[UR12][R12.64], R25 ;  /* 0x000000190c007986 */ /* 0x000fe2000c10150c */
[----:B------:R-:W-:-:S03]  /*5da0*/  PRMT R16, R37, 0x7632, R16 ;  /* 0x0000763225107816 */ /* 0x000fc60000000010 */
[----:B------:R-:W-:Y:S04]  /*5db0*/  STG.E.U16 desc[UR12][R12.64+0x2], R17 ;  /* 0x000002110c007986 */ /* 0x000fe8000c10150c */
[----:B------:R-:W-:Y:S01]  /*5dc0*/  STG.E.U16 desc[UR12][R12.64+0x4], R39 ;  /* 0x000004270c007986 */ /* 0x000fe2000c10150c */
[----:B------:R-:W-:-:S03]  /*5dd0*/  IADD3 R14, P1, R34, UR10, RZ ;  /* 0x0000000a220e7c10 */ /* 0x000fc6000ff3e0ff */
[----:B------:R0:W-:Y:S01]  /*5de0*/  STG.E.U16 desc[UR12][R12.64+0x6], R11 ;  /* 0x0000060b0c007986 */ /* 0x0001e2000c10150c */
[----:B------:R-:W-:Y:S02]  /*5df0*/  IADD3.X R15, R21, UR11, RZ, P1, !PT ;  /* 0x0000000b150f7c10 */ /* 0x000fe40008ffe4ff */
[----:B------:R-:W-:Y:S02]  /*5e00*/  IADD3 R10, P1, R89, UR10, RZ ;  /* 0x0000000a590a7c10 */ /* 0x000fe4000ff3e0ff */
[----:B0-----:R-:W-:Y:S01]  /*5e10*/  PRMT R13, R41, 0x7632, R13 ;  /* 0x00007632290d7816 */ /* 0x001fe2000000000d */
[----:B------:R-:W-:Y:S04]  /*5e20*/  STG.E.U16 desc[UR12][R14.64], R37 ;  /* 0x000000250e007986 */ /* 0x000fe8000c10150c */
[----:B------:R0:W-:Y:S04]  /*5e30*/  STG.E.U16 desc[UR12][R14.64+0x2], R16 ;  /* 0x000002100e007986 */ /* 0x0001e8000c10150c */
[----:B------:R-:W-:Y:S04]  /*5e40*/  STG.E.U16 desc[UR12][R14.64+0x4], R41 ;  /* 0x000004290e007986 */ /* 0x000fe8000c10150c */
[----:B------:R1:W-:Y:S01]  /*5e50*/  STG.E.U16 desc[UR12][R14.64+0x6], R13 ;  /* 0x0000060d0e007986 */ /* 0x0003e2000c10150c */
[----:B0-----:R-:W-:-:S02]  /*5e60*/  PRMT R16, R45, 0x7632, R16 ;  /* 0x000076322d107816 */ /* 0x001fc40000000010 */
[----:B------:R-:W-:Y:S02]  /*5e70*/  IADD3.X R11, R19, UR11, RZ, P1, !PT ;  /* 0x0000000b130b7c10 */ /* 0x000fe40008ffe4ff */
[----:B------:R-:W-:Y:S02]  /*5e80*/  IADD3 R12, P1, R87, UR10, RZ ;  /* 0x0000000a570c7c10 */ /* 0x000fe4000ff3e0ff */
[----:B-1----:R-:W-:Y:S01]  /*5e90*/  PRMT R15, R18, 0x7632, R15 ;  /* 0x00007632120f7816 */ /* 0x002fe2000000000f */
[----:B------:R-:W-:Y:S01]  /*5ea0*/  STG.E.U16 desc[UR12][R10.64], R18 ;  /* 0x000000120a007986 */ /* 0x000fe2000c10150c */
[----:B------:R-:W-:Y:S02]  /*5eb0*/  IADD3.X R13, R88, UR11, RZ, P1, !PT ;  /* 0x0000000b580d7c10 */ /* 0x000fe40008ffe4ff */
[----:B------:R-:W-:Y:S01]  /*5ec0*/  PRMT R14, R9, 0x7632, R14 ;  /* 0x00007632090e7816 */ /* 0x000fe2000000000e */
[----:B------:R-:W-:Y:S04]  /*5ed0*/  STG.E.U16 desc[UR12][R10.64+0x2], R15 ;  /* 0x0000020f0a007986 */ /* 0x000fe8000c10150c */
[----:B------:R-:W-:Y:S04]  /*5ee0*/  STG.E.U16 desc[UR12][R10.64+0x4], R45 ;  /* 0x0000042d0a007986 */ /* 0x000fe8000c10150c */
        /* <DEDUP_REMOVED lines=8> */
.L_x_1700:
[----:B------:R-:W-:-:S04]  /*5f70*/  ULEA UR7, UR8, UR16, 0x5 ;  /* 0x0000001008077291 */ /* 0x000fc8000f8e283f */
[----:B------:R-:W-:-:S04]  /*5f80*/  USHF.L.U32 UR7, UR7, 0x5, URZ ;  /* 0x0000000507077899 */ /* 0x000fc8000800063f */
[----:B------:R-:W-:-:S06]  /*5f90*/  UISETP.GT.AND UP0, UPT, UR7, 0x13f, UPT ;  /* 0x0000013f0700788c */ /* 0x000fcc000bf04270 */
[----:B------:R-:W-:-:S13]  /*5fa0*/  PLOP3.LUT P0, PT, PT, PT, UP0, 0x80, 0x0 ;  /* 0x000000000000781c */ /* 0x000fda0003f0f008 */
[----:B------:R-:W-:Y:S05]  /*5fb0*/  @P0 EXIT ;  /* 0x000000000000094d */ /* 0x000fea0003800000 */
[----:B------:R-:W1:Y:S01]  /*5fc0*/  S2R R0, SR_TID.X ;  /* 0x0000000000007919 */ /* 0x000e620000002100 */
[----:B------:R-:W-:Y:S01]  /*5fd0*/  LOP3.LUT R38, RZ, UR14, RZ, 0x33, !PT ;  /* 0x0000000eff267c12 */ /* 0x000fe2000f8e33ff */
[----:B------:R-:W2:Y:S01]  /*5fe0*/  S2UR UR5, SR_CgaCtaId ;  /* 0x00000000000579c3 */ /* 0x000ea20000008800 */
[----:B0-----:R-:W-:Y:S01]  /*5ff0*/  LOP3.LUT R3, RZ, UR15, RZ, 0x33, !PT ;  /* 0x0000000fff037c12 */ /* 0x001fe2000f8e33ff */
[----:B------:R-:W-:Y:S01]  /*6000*/  UMOV UR4, 0x400 ;  /* 0x0000040000047882 */ /* 0x000fe20000000000 */
        /* <DEDUP_REMOVED lines=17> */
[--C-:B-1----:R-:W-:Y:S02]  /*6120*/  SHF.R.U32.HI R36, RZ, 0x5, R0.reuse ;  /* 0x00000005ff247819 */ /* 0x102fe40000011600 */
[----:B------:R-:W-:Y:S01]  /*6130*/  SHF.R.U32.HI R39, RZ, 0x4, R0 ;  /* 0x00000004ff277819 */ /* 0x000fe20000011600 */
[----:B------:R-:W-:Y:S01]  /*6140*/  UIADD3.X UR5, URZ, UR5, URZ, UP1, !UPT ;  /* 0x000000053f057290 */ /* 0x000fe20008ffe43f */
[----:B------:R-:W-:Y:S02]  /*6150*/  IADD3 R37, P0, P1, -R37, -0x21, -R36 ;  /* 0xffffffdf25257810 */ /* 0x000fe4000791e924 */
[----:B------:R-:W-:Y:S02]  /*6160*/  SHF.L.U32 R5, R36, 0x1, RZ ;  /* 0x0000000124057819 */ /* 0x000fe400000006ff */
[----:B------:R-:W-:-:S02]  /*6170*/  IADD3.X R38, ~R38, -0x1, R3, P0, P1 ;  /* 0xffffffff26267810 */ /* 0x000fc400007e2503 */
[----:B------:R-:W-:Y:S02]  /*6180*/  LOP3.LUT R41, R5, 0x1f, R0, 0x78, !PT ;  /* 0x0000001f05297812 */ /* 0x000fe400078e7800 */
[----:B------:R-:W-:Y:S01]  /*6190*/  SHF.L.U32 R43, R0, 0x1, RZ ;  /* 0x00000001002b7819 */ /* 0x000fe200000006ff */
[----:B------:R-:W-:Y:S01]  /*61a0*/  IMAD.WIDE.U32 R2, R38, -0x33333333, RZ ;  /* 0xcccccccd26027825 */ /* 0x000fe200078e00ff */
[----:B------:R-:W-:Y:S02]  /*61b0*/  LEA R6, R36, UR8, 0x7 ;  /* 0x0000000824067c11 */ /* 0x000fe4000f8e38ff */
[----:B------:R-:W-:Y:S02]  /*61c0*/  IADD3 R40, R39, 0x14, RZ ;  /* 0x0000001427287810 */ /* 0x000fe40007ffe0ff */
[----:B------:R-:W-:Y:S01]  /*61d0*/  LOP3.LUT R43, R43, 0x1e, RZ, 0xc0, !PT ;  /* 0x0000001e2b2b7812 */ /* 0x000fe200078ec0ff */
[----:B------:R-:W-:Y:S01]  /*61e0*/  IMAD.WIDE.U32 R4, P0, R37, -0x33333334, R2 ;  /* 0xcccccccc25047825 */ /* 0x000fe20007800002 */
[----:B------:R-:W-:-:S02]  /*61f0*/  LEA R41, R41, R6, 0x2 ;  /* 0x0000000629297211 */ /* 0x000fc400078e10ff */
[----:B------:R-:W-:Y:S01]  /*6200*/  LOP3.LUT R9, RZ, R39, RZ, 0x33, !PT ;  /* 0x00000027ff097212 */ /* 0x000fe200078e33ff */
[----:B------:R-:W-:Y:S01]  /*6210*/  IMAD.WIDE.U32 R2, R37, -0x33333333, RZ ;  /* 0xcccccccd25027825 */ /* 0x000fe200078e00ff */
[----:B------:R-:W-:Y:S02]  /*6220*/  SHF.L.U32 R2, R0, 0x7, RZ ;  /* 0x0000000700027819 */ /* 0x000fe400000006ff */
[----:B------:R-:W-:Y:S02]  /*6230*/  IADD3.X R7, RZ, RZ, RZ, P0, !PT ;  /* 0x000000ffff077210 */ /* 0x000fe400007fe4ff */
[----:B------:R-:W-:Y:S02]  /*6240*/  LOP3.LUT R2, R2, 0x780, RZ, 0xc0, !PT ;  /* 0x0000078002027812 */ /* 0x000fe400078ec0ff */
[----:B------:R-:W-:Y:S02]  /*6250*/  MOV R6, R5 ;  /* 0x0000000500067202 */ /* 0x000fe40000000f00 */
[----:B------:R-:W-:-:S02]  /*6260*/  VIMNMX.U32 R42, R40, 0x20, !PT ;  /* 0x00000020282a7848 */ /* 0x000fc40007fe0000 */
[----:B------:R-:W-:Y:S02]  /*6270*/  IADD3 RZ, P0, R3, R4, RZ ;  /* 0x0000000403ff7210 */ /* 0x000fe40007f1e0ff */
[----:B------:R-:W-:Y:S02]  /*6280*/  IADD3 R8, R2, UR8, RZ ;  /* 0x0000000802087c10 */ /* 0x000fe4000fffe0ff */
[----:B------:R-:W-:Y:S02]  /*6290*/  LOP3.LUT R5, R40, R43, RZ, 0x3c, !PT ;  /* 0x0000002b28057212 */ /* 0x000fe400078e3cff */
[----:B------:R-:W-:Y:S02]  /*62a0*/  IADD3 R42, R42, R9, RZ ;  /* 0x000000092a2a7210 */ /* 0x000fe40007ffe0ff */
[----:B------:R-:W-:Y:S01]  /*62b0*/  LEA R46, R5, R8, 0x2 ;  /* 0x00000008052e7211 */ /* 0x000fe200078e10ff */
[----:B------:R-:W-:Y:S01]  /*62c0*/  IMAD.WIDE.U32.X R4, R38, -0x33333334, R6, P0 ;  /* 0xcccccccc26047825 */ /* 0x000fe200000e0406 */
[----:B------:R-:W-:-:S02]  /*62d0*/  IADD3 R44, R39, 0x28, RZ ;  /* 0x00000028272c7810 */ /* 0x000fc40007ffe0ff */
[-C--:B------:R-:W-:Y:S01]  /*62e0*/  LOP3.LUT R45, R39, R43.reuse, RZ, 0x3c, !PT ;  /* 0x0000002b272d7212 */ /* 0x080fe200078e3cff */
[----:B------:R-:W-:Y:S01]  /*62f0*/  IMAD.WIDE.U32 R2, R42, -0x33333333, RZ ;  /* 0xcccccccd2a027825 */ /* 0x000fe200078e00ff */
[----:B------:R-:W-:Y:S02]  /*6300*/  SHF.R.U64 R56, R4, 0x3, R5 ;  /* 0x0000000304387819 */ /* 0x000fe40000001205 */
[----:B------:R-:W-:Y:S02]  /*6310*/  LOP3.LUT R47, R44, R43, RZ, 0x3c, !PT ;  /* 0x0000002b2c2f7212 */ /* 0x000fe400078e3cff */
[----:B------:R-:W-:Y:S02]  /*6320*/  LEA.HI R2, R3, 0x1, RZ, 0x1c ;  /* 0x0000000103027811 */ /* 0x000fe400078fe0ff */
[C---:B------:R-:W-:Y:S02]  /*6330*/  IADD3 R50, P0, R36.reuse, 0xa, RZ ;  /* 0x0000000a24327810 */ /* 0x040fe40007f1e0ff */
[----:B------:R-:W-:-:S02]  /*6340*/  IADD3 R51, P1, R36, 0x14, RZ ;  /* 0x0000001424337810 */ /* 0x000fc40007f3e0ff */
[----:B------:R-:W-:Y:S02]  /*6350*/  IADD3 R64, P2, R36, 0x1e, RZ ;  /* 0x0000001e24407810 */ /* 0x000fe40007f5e0ff */
[----:B------:R-:W-:Y:S02]  /*6360*/  IADD3 R56, R56, 0x1, RZ ;  /* 0x0000000138387810 */ /* 0x000fe40007ffe0ff */
[-C--:B------:R-:W-:Y:S02]  /*6370*/  LEA R45, R45, R8.reuse, 0x2 ;  /* 0x000000082d2d7211 */ /* 0x080fe400078e10ff */
[----:B------:R-:W-:Y:S02]  /*6380*/  LEA R47, R47, R8, 0x2 ;  /* 0x000000082f2f7211 */ /* 0x000fe400078e10ff */
        /* <DEDUP_REMOVED lines=8> */
.L_x_1729:
[----:B------:R-:W-:Y:S01]  /*6410*/  ISETP.LT.U32.AND P0, PT, R36, UR6, PT ;  /* 0x0000000624007c0c */ /* 0x000fe2000bf01070 */
[----:B------:R-:W-:Y:S01]  /*6420*/  BSSY B0, `(.L_x_1713) ;  /* 0x00000a9000007945 */ /* 0x000fe20003800000 */
[----:B0-2-4-:R-:W-:Y:S01]  /*6430*/  MOV R2, UR7 ;  /* 0x0000000700027c02 */ /* 0x015fe20008000f00 */
[----:B------:R-:W-:Y:S01]  /*6440*/  HFMA2.MMA R57, -RZ, RZ, 0, 0 ;  /* 0x00000000ff397435 */ /* 0x000fe200000001ff */
[----:B------:R-:W-:Y:S02]  /*6450*/  MOV R58, RZ ;  /* 0x000000ff003a7202 */ /* 0x000fe40000000f00 */
[----:B------:R-:W-:-:S13]  /*6460*/  ISETP.GT.AND.EX P0, PT, R2, RZ, PT, P0 ;  /* 0x000000ff0200720c */ /* 0x000fda0003f04300 */
[----:B-1-3--:R-:W-:Y:S05]  /*6470*/  @!P0 BRA `(.L_x_1714) ;  /* 0x00000008008c8947 */ /* 0x00afea0003800000 */
[----:B------:R-:W-:Y:S01]  /*6480*/  ISETP.NE.U32.AND P1, PT, R56, RZ, PT ;  /* 0x000000ff3800720c */ /* 0x000fe20003f25070 */
[----:B------:R-:W-:Y:S01]  /*6490*/  BSSY B1, `(.L_x_1715) ;  /* 0x0000022000017945 */ /* 0x000fe20003800000 */
[----:B------:R-:W-:Y:S02]  /*64a0*/  ISETP.GE.U32.AND P0, PT, R37, 0x1e, PT ;  /* 0x0000001e2500780c */ /* 0x000fe40003f06070 */
[----:B------:R-:W-:Y:S02]  /*64b0*/  CS2R R58, SRZ ;  /* 0x00000000003a7805 */ /* 0x000fe4000001ff00 */
[----:B------:R-:W-:Y:S02]  /*64c0*/  ISETP.NE.AND.EX P1, PT, RZ, RZ, PT, P1 ;  /* 0x000000ffff00720c */ /* 0x000fe40003f25310 */
[----:B------:R-:W-:Y:S02]  /*64d0*/  IADD3 R2, P2, R49, R48, RZ ;  /* 0x0000003031027210 */ /* 0x000fe40007f5e0ff */
[----:B------:R-:W-:-:S02]  /*64e0*/  ISETP.GE.U32.AND.EX P0, PT, R38, RZ, PT, P0 ;  /* 0x000000ff2600720c */ /* 0x000fc40003f06100 */
[----:B------:R-:W-:Y:S02]  /*64f0*/  MOV R60, R36 ;  /* 0x00000024003c7202 */ /* 0x000fe40000000f00 */
[----:B------:R-:W-:Y:S02]  /*6500*/  MOV R57, RZ ;  /* 0x000000ff00397202 */ /* 0x000fe40000000f00 */
[----:B------:R-:W-:-:S03]  /*6510*/  LEA.HI.X.SX32 R3, R48, RZ, 0x1, P2 ;  /* 0x000000ff30037211 */ /* 0x000fc600010f0eff */
[----:B------:R-:W-:Y:S05]  /*6520*/  @!P1 BRA `(.L_x_1716) ;  /* 0x0000000000609947 */ /* 0x000fea0003800000 */
        /* <DEDUP_REMOVED lines=24> */
.L_x_1716:
[----:B------:R-:W-:Y:S05]  /*66b0*/  BSYNC B1 ;  /* 0x0000000000017941 */ /* 0x000fea0003800000 */
.L_x_1715:
[----:B------:R-:W-:Y:S05]  /*66c0*/  @!P0 BRA `(.L_x_1714) ;  /* 0x0000000400f88947 */ /* 0x000fea0003800000 */
[C---:B------:R-:W-:Y:S01]  /*66d0*/  SHF.L.U64.HI R5, R2.reuse, 0x1, R3 ;  /* 0x0000000102057819 */ /* 0x040fe20000010203 */
        /* <DEDUP_REMOVED lines=18> */
.L_x_1719:
        /* <DEDUP_REMOVED lines=55> */
.L_x_1718:
[----:B------:R-:W-:Y:S05]  /*6b70*/  BSYNC B1 ;  /* 0x0000000000017941 */ /* 0x000fea0003800000 */
.L_x_1717:
        /* <DEDUP_REMOVED lines=35> */
.L_x_1721:
[----:B------:R-:W-:Y:S05]  /*6db0*/  BSYNC B1 ;  /* 0x0000000000017941 */ /* 0x000fea0003800000 */
.L_x_1720:
        /* <DEDUP_REMOVED lines=15> */
.L_x_1714:
[----:B------:R-:W-:Y:S05]  /*6eb0*/  BSYNC B0 ;  /* 0x0000000000007941 */ /* 0x000fea0003800000 */
.L_x_1713:
        /* <DEDUP_REMOVED lines=37> */
.L_x_1738:
        /* <DEDUP_REMOVED lines=15> */
[----:B------:R-:W-:Y:S01]  /*7200*/  MOV R12, RZ ;  /* 0x000000ff000c7202 */ /* 0x000fe20000000f00 */
[----:B------:R-:W-:-:S05]  /*7210*/  UMOV UR9, 0xffff ;  /* 0x0000ffff00097882 */ /* 0x000fca0000000000 */
[----:B------:R3:W4:Y:S04]  /*7220*/  @!P0 LDS R12, [R46+0x500] ;  /* 0x000500002e0c8984 */ /* 0x0007280000000800 */
[----:B------:R3:W0:Y:S01]  /*7230*/  @!P0 LDS R10, [R46] ;  /* 0x000000002e0a8984 */ /* 0x0006220000000800 */
[----:B------:R-:W-:Y:S05]  /*7240*/  BRA.DIV UR9, `(.L_x_1726) ;  /* 0x0000001209507947 */ /* 0x000fea000b800000 */
[----:B------:R-:W-:Y:S02]  /*7250*/  MOV R7, 0xffff ;  /* 0x0000ffff00077802 */ /* 0x000fe40000000f00 */
[----:B------:R-:W-:Y:S02]  /*7260*/  MOV R9, 0xffff ;  /* 0x0000ffff00097802 */ /* 0x000fe40000000f00 */
[----:B--2---:R-:W-:Y:S01]  /*7270*/  MOV R6, 0xffff ;  /* 0x0000ffff00067802 */ /* 0x004fe20000000f00 */
[----:B0-----:R-:W0:Y:S01]  /*7280*/  SHFL.BFLY PT, R13, R10, 0x8, 0x101f ;  /* 0x0d101f000a0d7f89 */ /* 0x001e2200000e0000 */
[----:B------:R-:W-:Y:S02]  /*7290*/  MOV R8, 0xffff ;  /* 0x0000ffff00087802 */ /* 0x000fe40000000f00 */
[----:B------:R-:W-:Y:S01]  /*72a0*/  MOV R11, 0xffff ;  /* 0x0000ffff000b7802 */ /* 0x000fe20000000f00 */
[----:B----4-:R-:W2:Y:S01]  /*72b0*/  SHFL.BFLY PT, R15, R12, 0x8, 0x101f ;  /* 0x0d101f000c0f7f89 */ /* 0x010ea200000e0000 */
        /* <DEDUP_REMOVED lines=14> */
.L_x_1748:
[----:B----4-:R-:W-:Y:S01]  /*73a0*/  FADD.FTZ R7, R19, R9 ;  /* 0x0000000913077221 */ /* 0x010fe20000010000 */
[----:B------:R-:W-:Y:S02]  /*73b0*/  @!P1 F2FP.BF16.F32.PACK_AB R6, RZ, R10 ;  /* 0x0000000aff06923e */ /* 0x000fe400000010ff */
[----:B------:R-:W-:Y:S02]  /*73c0*/  ISETP.NE.AND P2, PT, R55, 0x2, PT ;  /* 0x000000023700780c */ /* 0x000fe40003f45270 */
[----:B------:R-:W-:Y:S01]  /*73d0*/  @!P1 F2FP.BF16.F32.PACK_AB R7, RZ, R7 ;  /* 0x00000007ff07923e */ /* 0x000fe200000010ff */
[----:B------:R4:W-:Y:S01]  /*73e0*/  @!P1 STG.E.U16 desc[UR12][R2.64+0x28], R6 ;  /* 0x0000280602009986 */ /* 0x0009e2000c10150c */
[----:B------:R-:W-:-:S03]  /*73f0*/  MOV R13, R44 ;  /* 0x0000002c000d7202 */ /* 0x000fc60000000f00 */
        /* <DEDUP_REMOVED lines=8> */
[----:B----4-:R-:W-:Y:S02]  /*7480*/  MOV R7, 0xffff ;  /* 0x0000ffff00077802 */ /* 0x010fe40000000f00 */
[----:B------:R-:W-:Y:S02]  /*7490*/  MOV R9, 0xffff ;  /* 0x0000ffff00097802 */ /* 0x000fe40000000f00 */
[----:B------:R-:W-:Y:S01]  /*74a0*/  MOV R6, 0xffff ;  /* 0x0000ffff00067802 */ /* 0x000fe20000000f00 */
[----:B0-----:R-:W0:Y:S01]  /*74b0*/  SHFL.BFLY PT, R13, R10, 0x8, 0x101f ;  /* 0x0d101f000a0d7f89 */ /* 0x001e2200000e0000 */
[----:B------:R-:W-:Y:S02]  /*74c0*/  MOV R8, 0xffff ;  /* 0x0000ffff00087802 */ /* 0x000fe40000000f00 */
[----:B------:R-:W-:Y:S01]  /*74d0*/  MOV R11, 0xffff ;  /* 0x0000ffff000b7802 */ /* 0x000fe20000000f00 */
        /* <DEDUP_REMOVED lines=15> */
.L_x_1758:
[----:B----4-:R-:W-:Y:S01]  /*75d0*/  FADD.FTZ R7, R19, R9 ;  /* 0x0000000913077221 */ /* 0x010fe20000010000 */
[----:B------:R-:W-:Y:S02]  /*75e0*/  @!P1 F2FP.BF16.F32.PACK_AB R6, RZ, R10 ;  /* 0x0000000aff06923e */ /* 0x000fe400000010ff */
[----:B------:R-:W-:Y:S02]  /*75f0*/  MOV R13, R52 ;  /* 0x00000034000d7202 */ /* 0x000fe40000000f00 */
[----:B------:R-:W-:Y:S01]  /*7600*/  @!P1 F2FP.BF16.F32.PACK_AB R7, RZ, R7 ;  /* 0x00000007ff07923e */ /* 0x000fe200000010ff */
[----:B------:R0:W-:Y:S04]  /*7610*/  @!P1 STG.E.U16 desc[UR12][R2.64+0x50], R6 ;  /* 0x0000500602009986 */ /* 0x0001e8000c10150c */
[----:B------:R0:W-:Y:S02]  /*7620*/  @!P1 STG.E.U16 desc[UR12][R4.64+0x50], R7 ;  /* 0x0000500704009986 */ /* 0x0001e4000c10150c */
.L_x_1724:
[----:B------:R-:W-:Y:S05]  /*7630*/  BSYNC B0 ;  /* 0x0000000000007941 */ /* 0x000fea0003800000 */
.L_x_1723:
        /* <DEDUP_REMOVED lines=12> */
[----:B------:R-:W-:Y:S01]  /*7700*/  HFMA2.MMA R14, -RZ, RZ, 0, 0 ;  /* 0x00000000ff0e7435 */ /* 0x000fe200000001ff */
[----:B0-----:R-:W-:Y:S01]  /*7710*/  @!P0 IADD3 R4, R13, 0x28, RZ ;  /* 0x000000280d048810 */ /* 0x001fe20007ffe0ff */
[----:B------:R-:W-:Y:S01]  /*7720*/  HFMA2.MMA R20, -RZ, RZ, 0, 0 ;  /* 0x00000000ff147435 */ /* 0x000fe200000001ff */
[C---:B------:R-:W-:Y:S01]  /*7730*/  @!P0 LEA R15, R63.reuse, UR8, 0x7 ;  /* 0x000000083f0f8c11 */ /* 0x040fe2000f8e38ff */
[----:B------:R-:W-:Y:S01]  /*7740*/  HFMA2.MMA R24, -RZ, RZ, 0, 0 ;  /* 0x00000000ff187435 */ /* 0x000fe200000001ff */
[-C--:B------:R-:W-:Y:S02]  /*7750*/  @!P0 LOP3.LUT R10, R10, R43.reuse, RZ, 0x3c, !PT ;  /* 0x0000002b0a0a8212 */ /* 0x080fe400078e3cff */
[----:B------:R-:W-:Y:S02]  /*7760*/  @!P0 LEA R5, R63, UR8, 0x7 ;  /* 0x000000083f058c11 */ /* 0x000fe4000f8e38ff */
[----:B------:R-:W-:-:S02]  /*7770*/  @!P0 LOP3.LUT R4, R4, R43, RZ, 0x3c, !PT ;  /* 0x0000002b04048212 */ /* 0x000fc400078e3cff */
[----:B------:R-:W-:Y:S02]  /*7780*/  @!P0 LEA R10, R10, R15, 0x2 ;  /* 0x0000000f0a0a8211 */ /* 0x000fe400078e10ff */
[----:B------:R-:W-:Y:S02]  /*7790*/  @!P0 LEA R4, R4, R5, 0x2 ;  /* 0x0000000504048211 */ /* 0x000fe400078e10ff */
[----:B------:R-:W-:Y:S01]  /*77a0*/  @!P0 IADD3 R18, R13, 0x3c, RZ ;  /* 0x0000003c0d128810 */ /* 0x000fe20007ffe0ff */
[----:B------:R-:W0:Y:S01]  /*77b0*/  @!P0 LDS R15, [R10] ;  /* 0x000000000a0f8984 */ /* 0x000e220000000800 */
[----:B------:R-:W-:Y:S02]  /*77c0*/  @!P0 LEA R9, R63, UR8, 0x7 ;  /* 0x000000083f098c11 */ /* 0x000fe4000f8e38ff */
[----:B------:R-:W-:Y:S01]  /*77d0*/  @!P0 LOP3.LUT R18, R18, R43, RZ, 0x3c, !PT ;  /* 0x0000002b12128212 */ /* 0x000fe200078e3cff */
[----:B------:R-:W5:Y:S01]  /*77e0*/  @!P0 LDS R5, [R4] ;  /* 0x0000000004058984 */ /* 0x000f620000000800 */
[----:B------:R-:W-:-:S02]  /*77f0*/  MOV R7, 0xffff ;  /* 0x0000ffff00077802 */ /* 0x000fc40000000f00 */
[----:B------:R-:W-:Y:S01]  /*7800*/  @!P0 LEA R18, R18, R9, 0x2 ;  /* 0x0000000912128211 */ /* 0x000fe200078e10ff */
[----:B------:R1:W3:Y:S01]  /*7810*/  @!P0 LDS R17, [R10+0x500] ;  /* 0x000500000a118984 */ /* 0x0002e20000000800 */
[----:B------:R-:W-:Y:S02]  /*7820*/  MOV R6, 0xffff ;  /* 0x0000ffff00067802 */ /* 0x000fe40000000f00 */
[----:B------:R-:W-:Y:S01]  /*7830*/  MOV R11, 0xffff ;  /* 0x0000ffff000b7802 */ /* 0x000fe20000000f00 */
[----:B------:R-:W-:Y:S01]  /*7840*/  @!P0 LDS R23, [R4+0x500] ;  /* 0x0005000004178984 */ /* 0x000fe20000000800 */
[----:B------:R-:W-:Y:S02]  /*7850*/  MOV R16, RZ ;  /* 0x000000ff00107202 */ /* 0x000fe40000000f00 */
[----:B------:R-:W-:Y:S01]  /*7860*/  MOV R22, RZ ;  /* 0x000000ff00167202 */ /* 0x000fe20000000f00 */
[----:B------:R-:W-:Y:S01]  /*7870*/  @!P0 LDS R27, [R18] ;  /* 0x00000000121b8984 */ /* 0x000fe20000000800 */
[----:B------:R-:W-:-:S02]  /*7880*/  MOV R29, 0xffff ;  /* 0x0000ffff001d7802 */ /* 0x000fc40000000f00 */
[----:B------:R-:W-:Y:S01]  /*7890*/  MOV R8, 0xffff ;  /* 0x0000ffff00087802 */ /* 0x000fe20000000f00 */
[----:B------:R-:W-:Y:S01]  /*78a0*/  @!P0 LDS R28, [R18+0x500] ;  /* 0x00050000121c8984 */ /* 0x000fe20000000800 */
[----:B------:R-:W-:Y:S02]  /*78b0*/  MOV R12, 0xffff ;  /* 0x0000ffff000c7802 */ /* 0x000fe40000000f00 */
[----:B-1----:R-:W-:Y:S01]  /*78c0*/  MOV R10, 0xffff ;  /* 0x0000ffff000a7802 */ /* 0x002fe20000000f00 */
[----:B----4-:R-:W1:Y:S01]  /*78d0*/  SHFL.BFLY PT, R9, R3, 0x8, 0x101f ;  /* 0x0d101f0003097f89 */ /* 0x010e6200000e0000 */
[----:B------:R-:W-:Y:S02]  /*78e0*/  MOV R26, RZ ;  /* 0x000000ff001a7202 */ /* 0x000fe40000000f00 */
[----:B0-----:R-:W-:Y:S02]  /*78f0*/  @!P0 MOV R14, R15 ;  /* 0x0000000f000e8202 */ /* 0x001fe40000000f00 */
[----:B------:R-:W-:-:S02]  /*7900*/  MOV R15, 0xffff ;  /* 0x0000ffff000f7802 */ /* 0x000fc40000000f00 */
[----:B-----5:R-:W-:Y:S01]  /*7910*/  @!P0 MOV R20, R5 ;  /* 0x0000000500148202 */ /* 0x020fe20000000f00 */
[----:B------:R-:W0:Y:S01]  /*7920*/  SHFL.BFLY PT, R19, R14, 0x8, 0x101f ;  /* 0x0d101f000e137f89 */ /* 0x000e2200000e0000 */
[----:B---3--:R-:W-:-:S03]  /*7930*/  @!P0 MOV R16, R17 ;  /* 0x0000001100108202 */ /* 0x008fc60000000f00 */
[----:B--2---:R-:W2:Y:S01]  /*7940*/  SHFL.BFLY PT, R5, R2, 0x8, 0x101f ;  /* 0x0d101f0002057f89 */ /* 0x004ea200000e0000 */
[----:B------:R-:W-:Y:S01]  /*7950*/  MOV R17, 0xffff ;  /* 0x0000ffff00117802 */ /* 0x000fe20000000f00 */
[----:B-1----:R-:W-:Y:S01]  /*7960*/  FADD.FTZ R4, R9, R3 ;  /* 0x0000000309047221 */ /* 0x002fe20000010000 */
[----:B------:R-:W-:Y:S01]  /*7970*/  @!P0 MOV R22, R23 ;  /* 0x0000001700168202 */ /* 0x000fe20000000f00 */
        /* <DEDUP_REMOVED lines=9> */
[----:B------:R-:W-:Y:S02]  /*7a10*/  MOV R14, 0xffff ;  /* 0x0000ffff000e7802 */ /* 0x000fe40000000f00 */
        /* <DEDUP_REMOVED lines=19> */
[----:B------:R-:W-:Y:S01]  /*7b50*/  MOV R5, 0xffff ;  /* 0x0000ffff00057802 */ /* 0x000fe20000000f00 */
        /* <DEDUP_REMOVED lines=8> */
[----:B------:R-:W-:Y:S02]  /*7be0*/  MOV R25, 0xffff ;  /* 0x0000ffff00197802 */ /* 0x000fe40000000f00 */
        /* <DEDUP_REMOVED lines=10> */
[----:B------:R-:W-:Y:S01]  /*7c90*/  MOV R29, 0xffff ;  /* 0x0000ffff001d7802 */ /* 0x000fe20000000f00 */
[----:B---3--:R-:W-:Y:S01]  /*7ca0*/  FADD.FTZ R10, R2, R5 ;  /* 0x00000005020a7221 */ /* 0x008fe20000010000 */
[----:B------:R-:W2:Y:S01]  /*7cb0*/  SHFL.BFLY PT, R27, R24, 0x2, 0x101f ;  /* 0x0c501f00181b7f89 */ /* 0x000ea200000e0000 */
[----:B------:R-:W3:Y:S01]  /*7cc0*/  LDC.64 R4, c[0x0][0x218] ;  /* 0x00008600ff047b82 */ /* 0x000ee20000000a00 */
[----:B------:R-:W-:Y:S01]  /*7cd0*/  IADD3 R7, R13, R48, RZ ;  /* 0x000000300d077210 */ /* 0x000fe20007ffe0ff */
[----:B----4-:R-:W-:Y:S01]  /*7ce0*/  FADD.FTZ R14, R16, R19 ;  /* 0x00000013100e7221 */ /* 0x010fe20000010000 */
[----:B------:R-:W4:Y:S01]  /*7cf0*/  SHFL.BFLY PT, R17, R10, 0x1, 0x101f ;  /* 0x0c301f000a117f89 */ /* 0x000f2200000e0000 */
[----:B------:R-:W-:Y:S01]  /*7d00*/  MOV R19, 0xffff ;  /* 0x0000ffff00137802 */ /* 0x000fe20000000f00 */
[----:B-----5:R-:W-:Y:S01]  /*7d10*/  FADD.FTZ R16, R18, R21 ;  /* 0x0000001512107221 */ /* 0x020fe20000010000 */
[----:B------:R-:W-:-:S02]  /*7d20*/  MOV R21, 0xffff ;  /* 0x0000ffff00157802 */ /* 0x000fc40000000f00 */
[----:B------:R-:W5:Y:S01]  /*7d30*/  LDC.64 R2, c[0x0][0x220] ;  /* 0x00008800ff027b82 */ /* 0x000f620000000a00 */
[----:B------:R-:W-:Y:S01]  /*7d40*/  MOV R18, 0xffff ;  /* 0x0000ffff00127802 */ /* 0x000fe20000000f00 */
[----:B0-----:R-:W-:Y:S01]  /*7d50*/  FADD.FTZ R22, R22, R25 ;  /* 0x0000001916167221 */ /* 0x001fe20000010000 */
[----:B------:R-:W-:Y:S01]  /*7d60*/  MOV R25, 0xffff ;  /* 0x0000ffff00197802 */ /* 0x000fe20000000f00 */
[----:B------:R-:W0:Y:S01]  /*7d70*/  SHFL.BFLY PT, R19, R16, 0x1, 0x101f ;  /* 0x0c301f0010137f89 */ /* 0x000e2200000e0000 */
[----:B------:R-:W-:Y:S01]  /*7d80*/  MOV R13, 0xffff ;  /* 0x0000ffff000d7802 */ /* 0x000fe20000000f00 */
[----:B------:R-:W-:Y:S02]  /*7d90*/  FADD.FTZ R23, R20, R23 ;  /* 0x0000001714177221 */ /* 0x000fe40000010000 */
        /* <DEDUP_REMOVED lines=31> */
.L_x_1792:
[----:B01----:R-:W-:Y:S01]  /*7f90*/  FADD.FTZ R7, R26, R9 ;  /* 0x000000091a077221 */ /* 0x003fe20000010000 */
[----:B------:R-:W-:-:S04]  /*7fa0*/  @!P0 F2FP.BF16.F32.PACK_AB R6, RZ, R13 ;  /* 0x0000000dff06823e */ /* 0x000fc800000010ff */
[----:B------:R-:W-:Y:S01]  /*7fb0*/  @!P0 F2FP.BF16.F32.PACK_AB R7, RZ, R7 ;  /* 0x00000007ff07823e */ /* 0x000fe200000010ff */
[----:B------:R0:W-:Y:S04]  /*7fc0*/  @!P0 STG.E.U16 desc[UR12][R4.64+0x78], R6 ;  /* 0x0000780604008986 */ /* 0x0001e8000c10150c */
[----:B------:R0:W-:Y:S02]  /*7fd0*/  @!P0 STG.E.U16 desc[UR12][R2.64+0x78], R7 ;  /* 0x0000780702008986 */ /* 0x0001e4000c10150c */
.L_x_1722:
[----:B------:R-:W-:Y:S05]  /*7fe0*/  WARPSYNC.ALL ;  /* 0x0000000000007948 */ /* 0x000fea0003800000 */
[----:B------:R-:W-:Y:S01]  /*7ff0*/  BAR.SYNC.DEFER_BLOCKING 0x0 ;  /* 0x0000000000007b1d */ /* 0x000fe20000010000 */
[C---:B------:R-:W-:Y:S02]  /*8000*/  ISETP.GE.AND P0, PT, R48.reuse, -0x22c0, PT ;  /* 0xffffdd403000780c */ /* 0x040fe40003f06270 */
[----:B------:R-:W-:-:S11]  /*8010*/  IADD3 R48, R48, 0x2400, RZ ;  /* 0x0000240030307810 */ /* 0x000fd60007ffe0ff */
[----:B------:R-:W-:Y:S05]  /*8020*/  @!P0 BRA `(.L_x_1729) ;  /* 0xffffffe000f88947 */ /* 0x000fea000383ffff */
[----:B------:R-:W-:Y:S05]  /*8030*/  EXIT ;  /* 0x000000000000794d */ /* 0x000fea0003800000 */
.L_x_1725:
[----:B------:R-:W-:Y:S01]  /*8040*/  HFMA2.MMA R8, -RZ, RZ, 0, 4.76837158203125e-07 ;  /* 0x00000008ff087435 */ /* 0x000fe200000001ff */
[----:B--2---:R-:W-:Y:S02]  /*8050*/  MOV R11, R2 ;  /* 0x00000002000b7202 */ /* 0x004fe40000000f00 */
[----:B------:R-:W-:Y:S02]  /*8060*/  MOV R7, 0x101f ;  /* 0x0000101f00077802 */ /* 0x000fe40000000f00 */
[----:B------:R-:W-:-:S07]  /*8070*/  MOV R6, 0xffff ;  /* 0x0000ffff00067802 */ /* 0x000fce0000000f00 */
[----:B01-3--:R-:W-:Y:S05]  /*8080*/  WARPSYNC.COLLECTIVE R6, `(.L_x_1730) ;  /* 0x0000000006087348 */ /* 0x00bfea0003c00000 */
[----:B------:R2:W4:Y:S02]  /*8090*/  SHFL.BFLY P2, R9, R11, R8, R7 ;  /* 0x0c0000080b097389 */ /* 0x0005240000040007 */
[----:B01234-:R-:W-:Y:S01]  /*80a0*/  ENDCOLLECTIVE ;  /* 0x000000000000791b */ /* 0x01ffe20003800000 */
.L_x_1730:
[----:B------:R-:W-:Y:S02]  /*80b0*/  MOV R11, R3 ;  /* 0x00000003000b7202 */ /* 0x000fe40000000f00 */
[----:B------:R-:W-:-:S07]  /*80c0*/  MOV R5, R9 ;  /* 0x0000000900057202 */ /* 0x000fce0000000f00 */
[----:B------:R-:W-:Y:S05]  /*80d0*/  WARPSYNC.COLLECTIVE R6, `(.L_x_1731) ;  /* 0x0000000006087348 */ /* 0x000fea0003c00000 */
[----:B------:R0:W1:Y:S02]  /*80e0*/  SHFL.BFLY P2, R9, R11, R8, R7 ;  /* 0x0c0000080b097389 */ /* 0x0000640000040007 */
[----:B01----:R-:W-:Y:S01]  /*80f0*/  ENDCOLLECTIVE ;  /* 0x000000000000791b */ /* 0x003fe20003800000 */
.L_x_1731:
[----:B------:R-:W-:Y:S01]  /*8100*/  FADD.FTZ R5, R5, R2 ;  /* 0x0000000205057221 */ /* 0x000fe20000010000 */
[----:B------:R-:W-:-:S04]  /*8110*/  HFMA2.MMA R8, -RZ, RZ, 0, 2.384185791015625e-07 ;  /* 0x00000004ff087435 */ /* 0x000fc800000001ff */
[----:B------:R-:W-:Y:S02]  /*8120*/  MOV R11, R5 ;  /* 0x00000005000b7202 */ /* 0x000fe40000000f00 */
[----:B------:R-:W-:-:S07]  /*8130*/  MOV R4, R9 ;  /* 0x0000000900047202 */ /* 0x000fce0000000f00 */
[----:B------:R-:W-:Y:S05]  /*8140*/  WARPSYNC.COLLECTIVE R6, `(.L_x_1732) ;  /* 0x0000000006087348 */ /* 0x000fea0003c00000 */
[----:B------:R0:W1:Y:S02]  /*8150*/  SHFL.BFLY P2, R9, R11, R8, R7 ;  /* 0x0c0000080b097389 */ /* 0x0000640000040007 */
[----:B01----:R-:W-:Y:S01]  /*8160*/  ENDCOLLECTIVE ;  /* 0x000000000000791b */ /* 0x003fe20003800000 */
.L_x_1732:
[----:B------:R-:W-:-:S05]  /*8170*/  FADD.FTZ R4, R4, R3 ;  /* 0x0000000304047221 */ /* 0x000fca0000010000 */
[----:B------:R-:W-:Y:S02]  /*8180*/  MOV R11, R4 ;  /* 0x00000004000b7202 */ /* 0x000fe40000000f00 */
[----:B------:R-:W-:-:S07]  /*8190*/  MOV R10, R9 ;  /* 0x00000009000a7202 */ /* 0x000fce0000000f00 */
[----:B------:R-:W-:Y:S05]  /*81a0*/  WARPSYNC.COLLECTIVE R6, `(.L_x_1733) ;  /* 0x0000000006087348 */ /* 0x000fea0003c00000 */
[----:B------:R0:W1:Y:S02]  /*81b0*/  SHFL.BFLY P2, R9, R11, R8, R7 ;  /* 0x0c0000080b097389 */ /* 0x0000640000040007 */
[----:B01----:R-:W-:Y:S01]  /*81c0*/  ENDCOLLECTIVE ;  /* 0x000000000000791b */ /* 0x003fe20003800000 */
.L_x_1733:
[----:B------:R-:W-:Y:S01]  /*81d0*/  FADD.FTZ R10, R5, R10 ;  /* 0x0000000a050a7221 */ /* 0x000fe20000010000 */
[----:B------:R-:W-:-:S04]  /*81e0*/  HFMA2.MMA R8, -RZ, RZ, 0, 1.1920928955078125e-07 ;  /* 0x00000002ff087435 */ /* 0x000fc800000001ff */
[----:B------:R-:W-:Y:S02]  /*81f0*/  MOV R11, R10 ;  /* 0x0000000a000b7202 */ /* 0x000fe40000000f00 */
[----:B------:R-:W-:-:S07]  /*8200*/  MOV R13, R9 ;  /* 0x00000009000d7202 */ /* 0x000fce0000000f00 */
[----:B------:R-:W-:Y:S05]  /*8210*/  WARPSYNC.COLLECTIVE R6, `(.L_x_1734) ;  /* 0x0000000006087348 */ /* 0x000fea0003c00000 */
[----:B------:R0:W1:Y:S02]  /*8220*/  SHFL.BFLY P2, R9, R11, R8, R7 ;  /* 0x0c0000080b097389 */ /* 0x0000640000040007 */
[----:B01----:R-:W-:Y:S01]  /*8230*/  ENDCOLLECTIVE ;  /* 0x000000000000791b */ /* 0x003fe20003800000 */
.L_x_1734:
[----:B------:R-:W-:-:S05]  /*8240*/  FADD.FTZ R13, R4, R13 ;  /* 0x0000000d040d7221 */ /* 0x000fca0000010000 */
[----:B------:R-:W-:Y:S02]  /*8250*/  MOV R11, R13 ;  /* 0x0000000d000b7202 */ /* 0x000fe40000000f00 */
[----:B------:R-:W-:-:S07]  /*8260*/  MOV R15, R9 ;  /* 0x00000009000f7202 */ /* 0x000fce0000000f00 */
[----:B------:R-:W-:Y:S05]  /*8270*/  WARPSYNC.COLLECTIVE R6, `(.L_x_1735) ;  /* 0x0000000006087348 */ /* 0x000fea0003c00000 */
[----:B------:R0:W1:Y:S02]  /*8280*/  SHFL.BFLY P2, R9, R11, R8, R7 ;  /* 0x0c0000080b097389 */ /* 0x0000640000040007 */
[----:B01----:R-:W-:Y:S01]  /*8290*/  ENDCOLLECTIVE ;  /* 0x000000000000791b */ /* 0x003fe20003800000 */
.L_x_1735:
[----:B------:R-:W-:Y:S01]  /*82a0*/  FADD.FTZ R15, R10, R15 ;  /* 0x0000000f0a0f7221 */ /* 0x000fe20000010000 */
[----:B------:R-:W-:-:S04]  /*82b0*/  HFMA2.MMA R8, -RZ, RZ, 0, 5.9604644775390625e-08 ;  /* 0x00000001ff087435 */ /* 0x000fc800000001ff */
[----:B------:R-:W-:Y:S02]  /*82c0*/  MOV R11, R15 ;  /* 0x0000000f000b7202 */ /* 0x000fe40000000f00 */
[----:B------:R-:W-:-:S07]  /*82d0*/  MOV R2, R9 ;  /* 0x0000000900027202 */ /* 0x000fce0000000f00 */
[----:B------:R-:W-:Y:S05]  /*82e0*/  WARPSYNC.COLLECTIVE R6, `(.L_x_1736) ;  /* 0x0000000006087348 */ /* 0x000fea0003c00000 */
[----:B------:R0:W1:Y:S02]  /*82f0*/  SHFL.BFLY P2, R9, R11, R8, R7 ;  /* 0x0c0000080b097389 */ /* 0x0000640000040007 */
[----:B01----:R-:W-:Y:S01]  /*8300*/  ENDCOLLECTIVE ;  /* 0x000000000000791b */ /* 0x003fe20003800000 */
.L_x_1736:
[----:B------:R-:W-:-:S05]  /*8310*/  FADD.FTZ R12, R13, R2 ;  /* 0x000000020d0c7221 */ /* 0x000fca0000010000 */
[----:B------:R-:W-:Y:S02]  /*8320*/  MOV R11, R12 ;  /* 0x0000000c000b7202 */ /* 0x000fe40000000f00 */
[----:B------:R-:W-:-:S07]  /*8330*/  MOV R14, R9 ;  /* 0x00000009000e7202 */ /* 0x000fce0000000f00 */
[----:B------:R-:W-:Y:S05]  /*8340*/  WARPSYNC.COLLECTIVE R6, `(.L_x_1737) ;  /* 0x0000000006087348 */ /* 0x000fea0003c00000 */
[----:B------:R0:W1:Y:S02]  /*8350*/  SHFL.BFLY P2, R9, R11, R8, R7 ;  /* 0x0c0000080b097389 */ /* 0x0000640000040007 */
[----:B01----:R-:W-:Y:S01]  /*8360*/  ENDCOLLECTIVE ;  /* 0x000000000000791b */ /* 0x003fe20003800000 */
.L_x_1737:
[----:B------:R-:W-:Y:S01]  /*8370*/  FADD.FTZ R14, R15, R14 ;  /* 0x0000000e0f0e7221 */ /* 0x000fe20000010000 */
[----:B------:R-:W-:Y:S06]  /*8380*/  BRA `(.L_x_1738) ;  /* 0xffffffec00607947 */ /* 0x000fec000383ffff */
.L_x_1726:
[----:B------:R-:W-:Y:S01]  /*8390*/  BSSY B1, `(.L_x_1739) ;  /* 0x0000008000017945 */ /* 0x000fe20003800000 */
[----:B0-----:R-:W-:Y:S02]  /*83a0*/  MOV R11, R10 ;  /* 0x0000000a000b7202 */ /* 0x001fe40000000f00 */
[----:B--2---:R-:W-:Y:S02]  /*83b0*/  MOV R8, 0x8 ;  /* 0x0000000800087802 */ /* 0x004fe40000000f00 */
[----:B------:R-:W-:Y:S02]  /*83c0*/  MOV R7, 0x101f ;  /* 0x0000101f00077802 */ /* 0x000fe40000000f00 */
[----:B------:R-:W-:-:S07]  /*83d0*/  MOV R6, 0xffff ;  /* 0x0000ffff00067802 */ /* 0x000fce0000000f00 */
[----:B-1-34-:R-:W-:Y:S05]  /*83e0*/  WARPSYNC.COLLECTIVE R6, `(.L_x_1740) ;  /* 0x0000000006087348 */ /* 0x01afea0003c00000 */
[----:B------:R0:W2:Y:S02]  /*83f0*/  SHFL.BFLY P2, R9, R11, R8, R7 ;  /* 0x0c0000080b097389 */ /* 0x0000a40000040007 */
[----:B01234-:R-:W-:Y:S01]  /*8400*/  ENDCOLLECTIVE ;  /* 0x000000000000791b */ /* 0x01ffe20003800000 */
.L_x_1740:
[----:B------:R-:W-:Y:S05]  /*8410*/  BSYNC B1 ;  /* 0x0000000000017941 */ /* 0x000fea0003800000 */
.L_x_1739:
        /* <DEDUP_REMOVED lines=8> */
.L_x_1741:
[----:B------:R-:W-:Y:S01]  /*84a0*/  FADD.FTZ R13, R13, R10 ;  /* 0x0000000a0d0d7221 */ /* 0x000fe20000010000 */
[----:B------:R-:W-:-:S04]  /*84b0*/  HFMA2.MMA R8, -RZ, RZ, 0, 2.384185791015625e-07 ;  /* 0x00000004ff087435 */ /* 0x000fc800000001ff */
[----:B------:R-:W-:Y:S02]  /*84c0*/  MOV R11, R13 ;  /* 0x0000000d000b7202 */ /* 0x000fe40000000f00 */
[----:B------:R-:W-:-:S07]  /*84d0*/  MOV R15, R9 ;  /* 0x00000009000f7202 */ /* 0x000fce0000000f00 */
[----:B------:R-:W-:Y:S05]  /*84e0*/  WARPSYNC.COLLECTIVE R6, `(.L_x_1742) ;  /* 0x0000000006087348 */ /* 0x000fea0003c00000 */
[----:B------:R0:W1:Y:S02]  /*84f0*/  SHFL.BFLY P2, R9, R11, R8, R7 ;  /* 0x0c0000080b097389 */ /* 0x0000640000040007 */
[----:B01----:R-:W-:Y:S01]  /*8500*/  ENDCOLLECTIVE ;  /* 0x000000000000791b */ /* 0x003fe20003800000 */
.L_x_1742:
[----:B------:R-:W-:-:S05]  /*8510*/  FADD.FTZ R15, R15, R12 ;  /* 0x0000000c0f0f7221 */ /* 0x000fca0000010000 */
[----:B------:R-:W-:Y:S02]  /*8520*/  MOV R11, R15 ;  /* 0x0000000f000b7202 */ /* 0x000fe40000000f00 */
[----:B------:R-:W-:-:S07]  /*8530*/  MOV R14, R9 ;  /* 0x00000009000e7202 */ /* 0x000fce0000000f00 */
[----:B------:R-:W-:Y:S05]  /*8540*/  WARPSYNC.COLLECTIVE R6, `(.L_x_1743) ;  /* 0x0000000006087348 */ /* 0x000fea0003c00000 */
[----:B------:R0:W1:Y:S02]  /*8550*/  SHFL.BFLY P2, R9, R11, R8, R7 ;  /* 0x0c0000080b097389 */ /* 0x0000640000040007 */
[----:B01----:R-:W-:Y:S01]  /*8560*/  ENDCOLLECTIVE ;  /* 0x000000000000791b */ /* 0x003fe20003800000 */
.L_x_1743:
[----:B------:R-:W-:Y:S01]  /*8570*/  FADD.FTZ R14, R13, R14 ;  /* 0x0000000e0d0e7221 */ /* 0x000fe20000010000 */
[----:B------:R-:W-:-:S04]  /*8580*/  HFMA2.MMA R8, -RZ, RZ, 0, 1.1920928955078125e-07 ;  /* 0x00000002ff087435 */ /* 0x000fc800000001ff */
[----:B------:R-:W-:Y:S02]  /*8590*/  MOV R11, R14 ;  /* 0x0000000e000b7202 */ /* 0x000fe40000000f00 */
[----:B------:R-:W-:-:S07]  /*85a0*/  MOV R16, R9 ;  /* 0x0000000900107202 */ /* 0x000fce0000000f00 */
[----:B------:R-:W-:Y:S05]  /*85b0*/  WARPSYNC.COLLECTIVE R6, `(.L_x_1744) ;  /* 0x0000000006087348 */ /* 0x000fea0003c00000 */
[----:B------:R0:W1:Y:S02]  /*85c0*/  SHFL.BFLY P2, R9, R11, R8, R7 ;  /* 0x0c0000080b097389 */ /* 0x0000640000040007 */
[----:B01----:R-:W-:Y:S01]  /*85d0*/  ENDCOLLECTIVE ;  /* 0x000000000000791b */ /* 0x003fe20003800000 */
.L_x_1744:
[----:B------:R-:W-:-:S05]  /*85e0*/  FADD.FTZ R16, R15, R16 ;  /* 0x000000100f107221 */ /* 0x000fca0000010000 */
[----:B------:R-:W-:Y:S02]  /*85f0*/  MOV R11, R16 ;  /* 0x00000010000b7202 */ /* 0x000fe40000000f00 */
[----:B------:R-:W-:-:S07]  /*8600*/  MOV R17, R9 ;  /* 0x0000000900117202 */ /* 0x000fce0000000f00 */
[----:B------:R-:W-:Y:S05]  /*8610*/  WARPSYNC.COLLECTIVE R6, `(.L_x_1745) ;  /* 0x0000000006087348 */ /* 0x000fea0003c00000 */
[----:B------:R0:W1:Y:S02]  /*8620*/  SHFL.BFLY P2, R9, R11, R8, R7 ;  /* 0x0c0000080b097389 */ /* 0x0000640000040007 */
[----:B01----:R-:W-:Y:S01]  /*8630*/  ENDCOLLECTIVE ;  /* 0x000000000000791b */ /* 0x003fe20003800000 */
.L_x_1745:
[----:B------:R-:W-:Y:S01]  /*8640*/  FADD.FTZ R17, R14, R17 ;  /* 0x000000110e117221 */ /* 0x000fe20000010000 */
[----:B------:R-:W-:-:S04]  /*8650*/  HFMA2.MMA R8, -RZ, RZ, 0, 5.9604644775390625e-08 ;  /* 0x00000001ff087435 */ /* 0x000fc800000001ff */
[----:B------:R-:W-:Y:S02]  /*8660*/  MOV R11, R17 ;  /* 0x00000011000b7202 */ /* 0x000fe40000000f00 */
[----:B------:R-:W-:-:S07]  /*8670*/  MOV R19, R9 ;  /* 0x0000000900137202 */ /* 0x000fce0000000f00 */
[----:B------:R-:W-:Y:S05]  /*8680*/  WARPSYNC.COLLECTIVE R6, `(.L_x_1746) ;  /* 0x0000000006087348 */ /* 0x000fea0003c00000 */
[----:B------:R0:W1:Y:S02]  /*8690*/  SHFL.BFLY P2, R9, R11, R8, R7 ;  /* 0x0c0000080b097389 */ /* 0x0000640000040007 */
[----:B01----:R-:W-:Y:S01]  /*86a0*/  ENDCOLLECTIVE ;  /* 0x000000000000791b */ /* 0x003fe20003800000 */
.L_x_1746:
[----:B------:R-:W-:-:S05]  /*86b0*/  FADD.FTZ R19, R16, R19 ;  /* 0x0000001310137221 */ /* 0x000fca0000010000 */
[----:B------:R-:W-:Y:S02]  /*86c0*/  MOV R11, R19 ;  /* 0x00000013000b7202 */ /* 0x000fe40000000f00 */
[----:B------:R-:W-:-:S07]  /*86d0*/  MOV R10, R9 ;  /* 0x00000009000a7202 */ /* 0x000fce0000000f00 */
[----:B------:R-:W-:Y:S05]  /*86e0*/  WARPSYNC.COLLECTIVE R6, `(.L_x_1747) ;  /* 0x0000000006087348 */ /* 0x000fea0003c00000 */
[----:B------:R0:W1:Y:S02]  /*86f0*/  SHFL.BFLY P2, R9, R11, R8, R7 ;  /* 0x0c0000080b097389 */ /* 0x0000640000040007 */
[----:B01----:R-:W-:Y:S01]  /*8700*/  ENDCOLLECTIVE ;  /* 0x000000000000791b */ /* 0x003fe20003800000 */
.L_x_1747:
[----:B------:R-:W-:Y:S01]  /*8710*/  FADD.FTZ R10, R17, R10 ;  /* 0x0000000a110a7221 */ /* 0x000fe20000010000 */
[----:B------:R-:W-:Y:S06]  /*8720*/  BRA `(.L_x_1748) ;  /* 0xffffffec001c7947 */ /* 0x000fec000383ffff */
.L_x_1727:
[----:B------:R-:W-:Y:S01]  /*8730*/  BSSY B1, `(.L_x_1749) ;  /* 0x0000008000017945 */ /* 0x000fe20003800000 */
[----:B0-----:R-:W-:Y:S02]  /*8740*/  MOV R11, R10 ;  /* 0x0000000a000b7202 */ /* 0x001fe40000000f00 */
[----:B------:R-:W-:Y:S02]  /*8750*/  MOV R8, 0x8 ;  /* 0x0000000800087802 */ /* 0x000fe40000000f00 */
[----:B----4-:R-:W-:Y:S02]  /*8760*/  MOV R7, 0x101f ;  /* 0x0000101f00077802 */ /* 0x010fe40000000f00 */
[----:B------:R-:W-:-:S07]  /*8770*/  MOV R6, 0xffff ;  /* 0x0000ffff00067802 */ /* 0x000fce0000000f00 */
[----:B-123--:R-:W-:Y:S05]  /*8780*/  WARPSYNC.COLLECTIVE R6, `(.L_x_1750) ;  /* 0x0000000006087348 */ /* 0x00efea0003c00000 */
[----:B------:R0:W4:Y:S02]  /*8790*/  SHFL.BFLY P2, R9, R11, R8, R7 ;  /* 0x0c0000080b097389 */ /* 0x0001240000040007 */
[----:B01234-:R-:W-:Y:S01]  /*87a0*/  ENDCOLLECTIVE ;  /* 0x000000000000791b */ /* 0x01ffe20003800000 */
.L_x_1750:
[----:B------:R-:W-:Y:S05]  /*87b0*/  BSYNC B1 ;  /* 0x0000000000017941 */ /* 0x000fea0003800000 */
.L_x_1749:
        /* <DEDUP_REMOVED lines=8> */
.L_x_1751:
[----:B------:R-:W-:Y:S01]  /*8840*/  FADD.FTZ R13, R13, R10 ;  /* 0x0000000a0d0d7221 */ /* 0x000fe20000010000 */
[----:B------:R-:W-:-:S04]  /*8850*/  HFMA2.MMA R8, -RZ, RZ, 0, 2.384185791015625e-07 ;  /* 0x00000004ff087435 */ /* 0x000fc800000001ff */
[----:B------:R-:W-:Y:S02]  /*8860*/  MOV R11, R13 ;  /* 0x0000000d000b7202 */ /* 0x000fe40000000f00 */
[----:B------:R-:W-:-:S07]  /*8870*/  MOV R15, R9 ;  /* 0x00000009000f7202 */ /* 0x000fce0000000f00 */
[----:B------:R-:W-:Y:S05]  /*8880*/  WARPSYNC.COLLECTIVE R6, `(.L_x_1752) ;  /* 0x0000000006087348 */ /* 0x000fea0003c00000 */
[----:B------:R0:W1:Y:S02]  /*8890*/  SHFL.BFLY P2, R9, R11, R8, R7 ;  /* 0x0c0000080b097389 */ /* 0x0000640000040007 */
[----:B01----:R-:W-:Y:S01]  /*88a0*/  ENDCOLLECTIVE ;  /* 0x000000000000791b */ /* 0x003fe20003800000 */
.L_x_1752:
[----:B------:R-:W-:-:S05]  /*88b0*/  FADD.FTZ R15, R15, R12 ;  /* 0x0000000c0f0f7221 */ /* 0x000fca0000010000 */
[----:B------:R-:W-:Y:S02]  /*88c0*/  MOV R11, R15 ;  /* 0x0000000f000b7202 */ /* 0x000fe40000000f00 */
[----:B------:R-:W-:-:S07]  /*88d0*/  MOV R14, R9 ;  /* 0x00000009000e7202 */ /* 0x000fce0000000f00 */
[----:B------:R-:W-:Y:S05]  /*88e0*/  WARPSYNC.COLLECTIVE R6, `(.L_x_1753) ;  /* 0x0000000006087348 */ /* 0x000fea0003c00000 */
[----:B------:R0:W1:Y:S02]  /*88f0*/  SHFL.BFLY P2, R9, R11, R8, R7 ;  /* 0x0c0000080b097389 */ /* 0x0000640000040007 */
[----:B01----:R-:W-:Y:S01]  /*8900*/  ENDCOLLECTIVE ;  /* 0x000000000000791b */ /* 0x003fe20003800000 */
.L_x_1753:
[----:B------:R-:W-:Y:S01]  /*8910*/  FADD.FTZ R14, R13, R14 ;  /* 0x0000000e0d0e7221 */ /* 0x000fe20000010000 */
[----:B------:R-:W-:-:S04]  /*8920*/  HFMA2.MMA R8, -RZ, RZ, 0, 1.1920928955078125e-07 ;  /* 0x00000002ff087435 */ /* 0x000fc800000001ff */
[----:B------:R-:W-:Y:S02]  /*8930*/  MOV R11, R14 ;  /* 0x0000000e000b7202 */ /* 0x000fe40000000f00 */
[----:B------:R-:W-:-:S07]  /*8940*/  MOV R16, R9 ;  /* 0x0000000900107202 */ /* 0x000fce0000000f00 */
[----:B------:R-:W-:Y:S05]  /*8950*/  WARPSYNC.COLLECTIVE R6, `(.L_x_1754) ;  /* 0x0000000006087348 */ /* 0x000fea0003c00000 */
[----:B------:R0:W1:Y:S02]  /*8960*/  SHFL.BFLY P2, R9, R11, R8, R7 ;  /* 0x0c0000080b097389 */ /* 0x0000640000040007 */
[----:B01----:R-:W-:Y:S01]  /*8970*/  ENDCOLLECTIVE ;  /* 0x000000000000791b */ /* 0x003fe20003800000 */
.L_x_1754:
[----:B------:R-:W-:-:S05]  /*8980*/  FADD.FTZ R16, R15, R16 ;  /* 0x000000100f107221 */ /* 0x000fca0000010000 */
[----:B------:R-:W-:Y:S02]  /*8990*/  MOV R11, R16 ;  /* 0x00000010000b7202 */ /* 0x000fe40000000f00 */
[----:B------:R-:W-:-:S07]  /*89a0*/  MOV R17, R9 ;  /* 0x0000000900117202 */ /* 0x000fce0000000f00 */
[----:B------:R-:W-:Y:S05]  /*89b0*/  WARPSYNC.COLLECTIVE R6, `(.L_x_1755) ;  /* 0x0000000006087348 */ /* 0x000fea0003c00000 */
[----:B------:R0:W1:Y:S02]  /*89c0*/  SHFL.BFLY P2, R9, R11, R8, R7 ;  /* 0x0c0000080b097389 */ /* 0x0000640000040007 */
[----:B01----:R-:W-:Y:S01]  /*89d0*/  ENDCOLLECTIVE ;  /* 0x000000000000791b */ /* 0x003fe20003800000 */
.L_x_1755:
[----:B------:R-:W-:Y:S01]  /*89e0*/  FADD.FTZ R17, R14, R17 ;  /* 0x000000110e117221 */ /* 0x000fe20000010000 */
[----:B------:R-:W-:-:S04]  /*89f0*/  HFMA2.MMA R8, -RZ, RZ, 0, 5.9604644775390625e-08 ;  /* 0x00000001ff087435 */ /* 0x000fc800000001ff */
[----:B------:R-:W-:Y:S02]  /*8a00*/  MOV R11, R17 ;  /* 0x00000011000b7202 */ /* 0x000fe40000000f00 */
[----:B------:R-:W-:-:S07]  /*8a10*/  MOV R19, R9 ;  /* 0x0000000900137202 */ /* 0x000fce0000000f00 */
[----:B------:R-:W-:Y:S05]  /*8a20*/  WARPSYNC.COLLECTIVE R6, `(.L_x_1756) ;  /* 0x0000000006087348 */ /* 0x000fea0003c00000 */
[----:B------:R0:W1:Y:S02]  /*8a30*/  SHFL.BFLY P2, R9, R11, R8, R7 ;  /* 0x0c0000080b097389 */ /* 0x0000640000040007 */
[----:B01----:R-:W-:Y:S01]  /*8a40*/  ENDCOLLECTIVE ;  /* 0x000000000000791b */ /* 0x003fe20003800000 */
.L_x_1756:
[----:B------:R-:W-:-:S05]  /*8a50*/  FADD.FTZ R19, R16, R19 ;  /* 0x0000001310137221 */ /* 0x000fca0000010000 */
[----:B------:R-:W-:Y:S02]  /*8a60*/  MOV R11, R19 ;  /* 0x00000013000b7202 */ /* 0x000fe40000000f00 */
[----:B------:R-:W-:-:S07]  /*8a70*/  MOV R10, R9 ;  /* 0x00000009000a7202 */ /* 0x000fce0000000f00 */
[----:B------:R-:W-:Y:S05]  /*8a80*/  WARPSYNC.COLLECTIVE R6, `(.L_x_1757) ;  /* 0x0000000006087348 */ /* 0x000fea0003c00000 */
[----:B------:R0:W1:Y:S02]  /*8a90*/  SHFL.BFLY P2, R9, R11, R8, R7 ;  /* 0x0c0000080b097389 */ /* 0x0000640000040007 */
[----:B01----:R-:W-:Y:S01]  /*8aa0*/  ENDCOLLECTIVE ;  /* 0x000000000000791b */ /* 0x003fe20003800000 */
.L_x_1757:
[----:B------:R-:W-:Y:S01]  /*8ab0*/  FADD.FTZ R10, R17, R10 ;  /* 0x0000000a110a7221 */ /* 0x000fe20000010000 */
[----:B------:R-:W-:Y:S06]  /*8ac0*/  BRA `(.L_x_1758) ;  /* 0xffffffe800c07947 */ /* 0x000fec000383ffff */
.L_x_1728:
[----:B------:R-:W-:Y:S01]  /*8ad0*/  HFMA2.MMA R8, -RZ, RZ, 0, 4.76837158203125e-07 ;  /* 0x00000008ff087435 */ /* 0x000fe200000001ff */
[----:B------:R-:W-:Y:S01]  /*8ae0*/  BSSY B0, `(.L_x_1759) ;  /* 0x0000007000007945 */ /* 0x000fe20003800000 */
[----:B--2---:R-:W-:Y:S02]  /*8af0*/  MOV R11, R2 ;  /* 0x00000002000b7202 */ /* 0x004fe40000000f00 */
[----:B------:R-:W-:Y:S02]  /*8b00*/  MOV R7, 0x101f ;  /* 0x0000101f00077802 */ /* 0x000fe40000000f00 */
[----:B------:R-:W-:-:S07]  /*8b10*/  MOV R6, 0xffff ;  /* 0x0000ffff00067802 */ /* 0x000fce0000000f00 */
[----:B01-34-:R-:W-:Y:S05]  /*8b20*/  WARPSYNC.COLLECTIVE R6, `(.L_x_1760) ;  /* 0x0000000006087348 */ /* 0x01bfea0003c00000 */
[----:B------:R2:W0:Y:S02]  /*8b30*/  SHFL.BFLY P2, R9, R11, R8, R7 ;  /* 0x0c0000080b097389 */ /* 0x0004240000040007 */
[----:B01234-:R-:W-:Y:S01]  /*8b40*/  ENDCOLLECTIVE ;  /* 0x000000000000791b */ /* 0x01ffe20003800000 */
.L_x_1760:
[----:B------:R-:W-:Y:S05]  /*8b50*/  BSYNC B0 ;  /* 0x0000000000007941 */ /* 0x000fea0003800000 */
.L_x_1759:
[----:B------:R-:W-:Y:S01]  /*8b60*/  HFMA2.MMA R8, -RZ, RZ, 0, 4.76837158203125e-07 ;  /* 0x00000008ff087435 */ /* 0x000fe200000001ff */
[----:B------:R-:W-:Y:S01]  /*8b70*/  MOV R11, R3 ;  /* 0x00000003000b7202 */ /* 0x000fe20000000f00 */
[----:B------:R-:W-:Y:S01]  /*8b80*/  HFMA2.MMA R14, -RZ, RZ, 0, 0 ;  /* 0x00000000ff0e7435 */ /* 0x000fe200000001ff */
[----:B------:R-:W-:Y:S01]  /*8b90*/  MOV R7, 0x101f ;  /* 0x0000101f00077802 */ /* 0x000fe20000000f00 */
[----:B------:R-:W-:Y:S01]  /*8ba0*/  HFMA2.MMA R20, -RZ, RZ, 0, 0 ;  /* 0x00000000ff147435 */ /* 0x000fe200000001ff */
        /* <DEDUP_REMOVED lines=8> */
.L_x_1761:
[----:B------:R-:W-:Y:S01]  /*8c30*/  @!P0 LEA R15, R63, UR8, 0x7 ;  /* 0x000000083f0f8c11 */ /* 0x000fe2000f8e38ff */
[----:B------:R-:W-:Y:S01]  /*8c40*/  FADD.FTZ R5, R5, R2 ;  /* 0x0000000205057221 */ /* 0x000fe20000010000 */
[----:B------:R-:W-:Y:S02]  /*8c50*/  @!P0 LOP3.LUT R10, R10, R43, RZ, 0x3c, !PT ;  /* 0x0000002b0a0a8212 */ /* 0x000fe400078e3cff */
[----:B------:R-:W-:Y:S02]  /*8c60*/  MOV R16, RZ ;  /* 0x000000ff00107202 */ /* 0x000fe40000000f00 */
[----:B------:R-:W-:Y:S02]  /*8c70*/  @!P0 LEA R10, R10, R15, 0x2 ;  /* 0x0000000f0a0a8211 */ /* 0x000fe400078e10ff */
[----:B------:R-:W-:-:S03]  /*8c80*/  MOV R22, RZ ;  /* 0x000000ff00167202 */ /* 0x000fc60000000f00 */
[----:B------:R0:W1:Y:S01]  /*8c90*/  @!P0 LDS R17, [R10+0x500] ;  /* 0x000500000a118984 */ /* 0x0000620000000800 */
[----:B------:R-:W-:Y:S01]  /*8ca0*/  HFMA2.MMA R8, -RZ, RZ, 0, 2.384185791015625e-07 ;  /* 0x00000004ff087435 */ /* 0x000fe200000001ff */
[----:B------:R-:W-:Y:S02]  /*8cb0*/  MOV R11, R5 ;  /* 0x00000005000b7202 */ /* 0x000fe40000000f00 */
[----:B------:R0:W2:Y:S01]  /*8cc0*/  @!P0 LDS R15, [R10] ;  /* 0x000000000a0f8984 */ /* 0x0000a20000000800 */
[----:B------:R-:W-:-:S07]  /*8cd0*/  FADD.FTZ R4, R9, R3 ;  /* 0x0000000309047221 */ /* 0x000fce0000010000 */
[----:B012---:R-:W-:Y:S05]  /*8ce0*/  WARPSYNC.COLLECTIVE R6, `(.L_x_1762) ;  /* 0x0000000006087348 */ /* 0x007fea0003c00000 */
[----:B------:R3:W4:Y:S02]  /*8cf0*/  SHFL.BFLY P2, R9, R11, R8, R7 ;  /* 0x0c0000080b097389 */ /* 0x0007240000040007 */
[----:B01234-:R-:W-:Y:S01]  /*8d00*/  ENDCOLLECTIVE ;  /* 0x000000000000791b */ /* 0x01ffe20003800000 */
.L_x_1762:
[----:B------:R-:W-:Y:S02]  /*8d10*/  MOV R11, R4 ;  /* 0x00000004000b7202 */ /* 0x000fe40000000f00 */
[----:B------:R-:W-:-:S07]  /*8d20*/  MOV R2, R9 ;  /* 0x0000000900027202 */ /* 0x000fce0000000f00 */
[----:B------:R-:W-:Y:S05]  /*8d30*/  WARPSYNC.COLLECTIVE R6, `(.L_x_1763) ;  /* 0x0000000006087348 */ /* 0x000fea0003c00000 */
[----:B------:R0:W1:Y:S02]  /*8d40*/  SHFL.BFLY P2, R9, R11, R8, R7 ;  /* 0x0c0000080b097389 */ /* 0x0000640000040007 */
[----:B01----:R-:W-:Y:S01]  /*8d50*/  ENDCOLLECTIVE ;  /* 0x000000000000791b */ /* 0x003fe20003800000 */
.L_x_1763:
[----:B------:R-:W-:Y:S01]  /*8d60*/  @!P0 MOV R16, R17 ;  /* 0x0000001100108202 */ /* 0x000fe20000000f00 */
[----:B------:R-:W-:Y:S01]  /*8d70*/  FADD.FTZ R2, R5, R2 ;  /* 0x0000000205027221 */ /* 0x000fe20000010000 */
[----:B------:R-:W-:Y:S01]  /*8d80*/  @!P0 MOV R14, R15 ;  /* 0x0000000f000e8202 */ /* 0x000fe20000000f00 */
[----:B------:R-:W-:-:S03]  /*8d90*/  HFMA2.MMA R8, -RZ, RZ, 0, 1.1920928955078125e-07 ;  /* 0x00000002ff087435 */ /* 0x000fc600000001ff */
[----:B------:R-:W-:Y:S01]  /*8da0*/  MOV R11, R2 ;  /* 0x00000002000b7202 */ /* 0x000fe20000000f00 */
[----:B------:R-:W-:Y:S01]  /*8db0*/  FADD.FTZ R3, R4, R9 ;  /* 0x0000000904037221 */ /* 0x000fe20000010000 */
[----:B------:R-:W-:-:S07]  /*8dc0*/  @!P0 IADD3 R4, R13, 0x28, RZ ;  /* 0x000000280d048810 */ /* 0x000fce0007ffe0ff */
[----:B------:R-:W-:Y:S05]  /*8dd0*/  WARPSYNC.COLLECTIVE R6, `(.L_x_1764) ;  /* 0x0000000006087348 */ /* 0x000fea0003c00000 */
[----:B------:R0:W1:Y:S02]  /*8de0*/  SHFL.BFLY P2, R9, R11, R8, R7 ;  /* 0x0c0000080b097389 */ /* 0x0000640000040007 */
[----:B01----:R-:W-:Y:S01]  /*8df0*/  ENDCOLLECTIVE ;  /* 0x000000000000791b */ /* 0x003fe20003800000 */
.L_x_1764:
[----:B------:R-:W-:Y:S02]  /*8e00*/  @!P0 LOP3.LUT R4, R4, R43, RZ, 0x3c, !PT ;  /* 0x0000002b04048212 */ /* 0x000fe400078e3cff */
[----:B------:R-:W-:Y:S02]  /*8e10*/  MOV R11, R3 ;  /* 0x00000003000b7202 */ /* 0x000fe40000000f00 */
[----:B------:R-:W-:-:S07]  /*8e20*/  MOV R5, R9 ;  /* 0x0000000900057202 */ /* 0x000fce0000000f00 */
[----:B------:R-:W-:Y:S05]  /*8e30*/  WARPSYNC.COLLECTIVE R6, `(.L_x_1765) ;  /* 0x0000000006087348 */ /* 0x000fea0003c00000 */
[----:B------:R0:W1:Y:S02]  /*8e40*/  SHFL.BFLY P2, R9, R11, R8, R7 ;  /* 0x0c0000080b097389 */ /* 0x0000640000040007 */
[----:B01----:R-:W-:Y:S01]  /*8e50*/  ENDCOLLECTIVE ;  /* 0x000000000000791b */ /* 0x003fe20003800000 */
.L_x_1765:
        /* <DEDUP_REMOVED lines=11> */
.L_x_1766:
[----:B------:R-:W0:Y:S01]  /*8f10*/  LDC.64 R2, c[0x0][0x220] ;  /* 0x00008800ff027b82 */ /* 0x000e220000000a00 */
[----:B------:R-:W-:Y:S02]  /*8f20*/  MOV R11, R12 ;  /* 0x0000000c000b7202 */ /* 0x000fe40000000f00 */
[----:B------:R-:W-:-:S07]  /*8f30*/  MOV R17, R9 ;  /* 0x0000000900117202 */ /* 0x000fce0000000f00 */
[----:B0-----:R-:W-:Y:S05]  /*8f40*/  WARPSYNC.COLLECTIVE R6, `(.L_x_1767) ;  /* 0x0000000006087348 */ /* 0x001fea0003c00000 */
[----:B------:R1:W2:Y:S02]  /*8f50*/  SHFL.BFLY P2, R9, R11, R8, R7 ;  /* 0x0c0000080b097389 */ /* 0x0002a40000040007 */
[----:B012---:R-:W-:Y:S01]  /*8f60*/  ENDCOLLECTIVE ;  /* 0x000000000000791b */ /* 0x007fe20003800000 */
.L_x_1767:
        /* <DEDUP_REMOVED lines=10> */
.L_x_1768:
[----:B------:R-:W-:Y:S01]  /*9010*/  FADD.FTZ R12, R12, R15 ;  /* 0x0000000f0c0c7221 */ /* 0x000fe20000010000 */
[----:B------:R-:W-:Y:S02]  /*9020*/  MOV R11, R16 ;  /* 0x00000010000b7202 */ /* 0x000fe40000000f00 */
[----:B------:R-:W-:-:S07]  /*9030*/  MOV R19, R9 ;  /* 0x0000000900137202 */ /* 0x000fce0000000f00 */
[----:B------:R-:W-:Y:S05]  /*9040*/  WARPSYNC.COLLECTIVE R6, `(.L_x_1769) ;  /* 0x0000000006087348 */ /* 0x000fea0003c00000 */
[----:B------:R0:W1:Y:S02]  /*9050*/  SHFL.BFLY P2, R9, R11, R8, R7 ;  /* 0x0c0000080b097389 */ /* 0x0000640000040007 */
[----:B01----:R-:W-:Y:S01]  /*9060*/  ENDCOLLECTIVE ;  /* 0x000000000000791b */ /* 0x003fe20003800000 */
.L_x_1769:
[----:B------:R-:W-:Y:S01]  /*9070*/  FADD.FTZ R19, R19, R14 ;  /* 0x0000000e13137221 */ /* 0x000fe20000010000 */
[----:B------:R-:W-:-:S04]  /*9080*/  HFMA2.MMA R8, -RZ, RZ, 0, 2.384185791015625e-07 ;  /* 0x00000004ff087435 */ /* 0x000fc800000001ff */
[----:B------:R-:W-:Y:S02]  /*9090*/  MOV R11, R19 ;  /* 0x00000013000b7202 */ /* 0x000fe40000000f00 */
[----:B------:R-:W-:-:S07]  /*90a0*/  MOV R21, R9 ;  /* 0x0000000900157202 */ /* 0x000fce0000000f00 */
[----:B------:R-:W-:Y:S05]  /*90b0*/  WARPSYNC.COLLECTIVE R6, `(.L_x_1770) ;  /* 0x0000000006087348 */ /* 0x000fea0003c00000 */
[----:B------:R0:W1:Y:S02]  /*90c0*/  SHFL.BFLY P2, R9, R11, R8, R7 ;  /* 0x0c0000080b097389 */ /* 0x0000640000040007 */
[----:B01----:R-:W-:Y:S01]  /*90d0*/  ENDCOLLECTIVE ;  /* 0x000000000000791b */ /* 0x003fe20003800000 */
.L_x_1770:
[----:B------:R-:W-:-:S05]  /*90e0*/  FADD.FTZ R21, R21, R16 ;  /* 0x0000001015157221 */ /* 0x000fca0000010000 */
[----:B------:R-:W-:Y:S02]  /*90f0*/  MOV R11, R21 ;  /* 0x00000015000b7202 */ /* 0x000fe40000000f00 */
[----:B------:R-:W-:-:S07]  /*9100*/  MOV R14, R9 ;  /* 0x00000009000e7202 */ /* 0x000fce0000000f00 */
[----:B------:R-:W-:Y:S05]  /*9110*/  WARPSYNC.COLLECTIVE R6, `(.L_x_1771) ;  /* 0x0000000006087348 */ /* 0x000fea0003c00000 */
[----:B------:R0:W1:Y:S02]  /*9120*/  SHFL.BFLY P2, R9, R11, R8, R7 ;  /* 0x0c0000080b097389 */ /* 0x0000640000040007 */
[----:B01----:R-:W-:Y:S01]  /*9130*/  ENDCOLLECTIVE ;  /* 0x000000000000791b */ /* 0x003fe20003800000 */
.L_x_1771:
[----:B------:R-:W-:Y:S01]  /*9140*/  FADD.FTZ R16, R19, R14 ;  /* 0x0000000e13107221 */ /* 0x000fe20000010000 */
[----:B------:R-:W-:-:S04]  /*9150*/  HFMA2.MMA R8, -RZ, RZ, 0, 1.1920928955078125e-07 ;  /* 0x00000002ff087435 */ /* 0x000fc800000001ff */
[----:B------:R-:W-:Y:S02]  /*9160*/  MOV R11, R16 ;  /* 0x00000010000b7202 */ /* 0x000fe40000000f00 */
[----:B------:R-:W-:-:S07]  /*9170*/  MOV R18, R9 ;  /* 0x0000000900127202 */ /* 0x000fce0000000f00 */
[----:B------:R-:W-:Y:S05]  /*9180*/  WARPSYNC.COLLECTIVE R6, `(.L_x_1772) ;  /* 0x0000000006087348 */ /* 0x000fea0003c00000 */
[----:B------:R0:W1:Y:S02]  /*9190*/  SHFL.BFLY P2, R9, R11, R8, R7 ;  /* 0x0c0000080b097389 */ /* 0x0000640000040007 */
[----:B01----:R-:W-:Y:S01]  /*91a0*/  ENDCOLLECTIVE ;  /* 0x000000000000791b */ /* 0x003fe20003800000 */
.L_x_1772:
[----:B------:R-:W-:-:S05]  /*91b0*/  FADD.FTZ R18, R21, R18 ;  /* 0x0000001215127221 */ /* 0x000fca0000010000 */
[----:B------:R-:W-:Y:S02]  /*91c0*/  MOV R11, R18 ;  /* 0x00000012000b7202 */ /* 0x000fe40000000f00 */
[----:B------:R-:W-:-:S07]  /*91d0*/  MOV R19, R9 ;  /* 0x0000000900137202 */ /* 0x000fce0000000f00 */
[----:B------:R-:W-:Y:S05]  /*91e0*/  WARPSYNC.COLLECTIVE R6, `(.L_x_1773) ;  /* 0x0000000006087348 */ /* 0x000fea0003c00000 */
[----:B------:R0:W1:Y:S02]  /*91f0*/  SHFL.BFLY P2, R9, R11, R8, R7 ;  /* 0x0c0000080b097389 */ /* 0x0000640000040007 */
[----:B01----:R-:W-:Y:S01]  /*9200*/  ENDCOLLECTIVE ;  /* 0x000000000000791b */ /* 0x003fe20003800000 */
.L_x_1773:
[----:B------:R-:W-:Y:S01]  /*9210*/  FADD.FTZ R14, R16, R19 ;  /* 0x00000013100e7221 */ /* 0x000fe20000010000 */
[----:B------:R-:W-:-:S04]  /*9220*/  HFMA2.MMA R8, -RZ, RZ, 0, 5.9604644775390625e-08 ;  /* 0x00000001ff087435 */ /* 0x000fc800000001ff */
[----:B------:R-:W-:Y:S02]  /*9230*/  MOV R11, R14 ;  /* 0x0000000e000b7202 */ /* 0x000fe40000000f00 */
[----:B------:R-:W-:-:S07]  /*9240*/  MOV R21, R9 ;  /* 0x0000000900157202 */ /* 0x000fce0000000f00 */
[----:B------:R-:W-:Y:S05]  /*9250*/  WARPSYNC.COLLECTIVE R6, `(.L_x_1774) ;  /* 0x0000000006087348 */ /* 0x000fea0003c00000 */
[----:B------:R0:W1:Y:S02]  /*9260*/  SHFL.BFLY P2, R9, R11, R8, R7 ;  /* 0x0c0000080b097389 */ /* 0x0000640000040007 */
[----:B01----:R-:W-:Y:S01]  /*9270*/  ENDCOLLECTIVE ;  /* 0x000000000000791b */ /* 0x003fe20003800000 */
.L_x_1774:
        /* <DEDUP_REMOVED lines=11> */
.L_x_1775:
[----:B------:R-:W-:Y:S01]  /*9330*/  FADD.FTZ R14, R14, R21 ;  /* 0x000000150e0e7221 */ /* 0x000fe20000010000 */
[----:B------:R-:W-:Y:S01]  /*9340*/  HFMA2.MMA R8, -RZ, RZ, 0, 4.76837158203125e-07 ;  /* 0x00000008ff087435 */ /* 0x000fe200000001ff */
[----:B------:R-:W-:Y:S02]  /*9350*/  MOV R11, R20 ;  /* 0x00000014000b7202 */ /* 0x000fe40000000f00 */
[----:B------:R-:W-:-:S08]  /*9360*/  MOV R19, R9 ;  /* 0x0000000900137202 */ /* 0x000fd00000000f00 */
[----:B------:R-:W-:Y:S05]  /*9370*/  WARPSYNC.COLLECTIVE R6, `(.L_x_1776) ;  /* 0x0000000006087348 */ /* 0x000fea0003c00000 */
[----:B------:R0:W1:Y:S02]  /*9380*/  SHFL.BFLY P2, R9, R11, R8, R7 ;  /* 0x0c0000080b097389 */ /* 0x0000640000040007 */
[----:B01----:R-:W-:Y:S01]  /*9390*/  ENDCOLLECTIVE ;  /* 0x000000000000791b */ /* 0x003fe20003800000 */
.L_x_1776:
[----:B------:R-:W-:Y:S01]  /*93a0*/  FADD.FTZ R16, R16, R19 ;  /* 0x0000001310107221 */ /* 0x000fe20000010000 */
[----:B------:R-:W-:Y:S02]  /*93b0*/  MOV R11, R22 ;  /* 0x00000016000b7202 */ /* 0x000fe40000000f00 */
[----:B------:R-:W-:-:S07]  /*93c0*/  MOV R23, R9 ;  /* 0x0000000900177202 */ /* 0x000fce0000000f00 */
[----:B------:R-:W-:Y:S05]  /*93d0*/  WARPSYNC.COLLECTIVE R6, `(.L_x_1777) ;  /* 0x0000000006087348 */ /* 0x000fea0003c00000 */
[----:B------:R0:W1:Y:S02]  /*93e0*/  SHFL.BFLY P2, R9, R11, R8, R7 ;  /* 0x0c0000080b097389 */ /* 0x0000640000040007 */
[----:B01----:R-:W-:Y:S01]  /*93f0*/  ENDCOLLECTIVE ;  /* 0x000000000000791b */ /* 0x003fe20003800000 */
.L_x_1777:
[----:B------:R-:W-:Y:S01]  /*9400*/  FADD.FTZ R23, R23, R20 ;  /* 0x0000001417177221 */ /* 0x000fe20000010000 */
[----:B------:R-:W-:-:S04]  /*9410*/  HFMA2.MMA R8, -RZ, RZ, 0, 2.384185791015625e-07 ;  /* 0x00000004ff087435 */ /* 0x000fc800000001ff */
[----:B------:R-:W-:Y:S02]  /*9420*/  MOV R11, R23 ;  /* 0x00000017000b7202 */ /* 0x000fe40000000f00 */
[----:B------:R-:W-:-:S07]  /*9430*/  MOV R25, R9 ;  /* 0x0000000900197202 */ /* 0x000fce0000000f00 */
[----:B------:R-:W-:Y:S05]  /*9440*/  WARPSYNC.COLLECTIVE R6, `(.L_x_1778) ;  /* 0x0000000006087348 */ /* 0x000fea0003c00000 */
[----:B------:R0:W1:Y:S02]  /*9450*/  SHFL.BFLY P2, R9, R11, R8, R7 ;  /* 0x0c0000080b097389 */ /* 0x0000640000040007 */
[----:B01----:R-:W-:Y:S01]  /*9460*/  ENDCOLLECTIVE ;  /* 0x000000000000791b */ /* 0x003fe20003800000 */
.L_x_1778:
[----:B------:R-:W-:-:S05]  /*9470*/  FADD.FTZ R25, R25, R22 ;  /* 0x0000001619197221 */ /* 0x000fca0000010000 */
[----:B------:R-:W-:Y:S02]  /*9480*/  MOV R11, R25 ;  /* 0x00000019000b7202 */ /* 0x000fe40000000f00 */
[----:B------:R-:W-:-:S07]  /*9490*/  MOV R20, R9 ;  /* 0x0000000900147202 */ /* 0x000fce0000000f00 */
[----:B------:R-:W-:Y:S05]  /*94a0*/  WARPSYNC.COLLECTIVE R6, `(.L_x_1779) ;  /* 0x0000000006087348 */ /* 0x000fea0003c00000 */
[----:B------:R0:W1:Y:S02]  /*94b0*/  SHFL.BFLY P2, R9, R11, R8, R7 ;  /* 0x0c0000080b097389 */ /* 0x0000640000040007 */
[----:B01----:R-:W-:Y:S01]  /*94c0*/  ENDCOLLECTIVE ;  /* 0x000000000000791b */ /* 0x003fe20003800000 */
.L_x_1779:
        /* <DEDUP_REMOVED lines=10> */
.L_x_1780:
[----:B------:R0:W1:Y:S04]  /*9570*/  @!P0 LDS R27, [R18] ;  /* 0x00000000121b8984 */ /* 0x0000680000000800 */
[----:B------:R0:W2:Y:S01]  /*9580*/  @!P0 LDS R28, [R18+0x500] ;  /* 0x00050000121c8984 */ /* 0x0000a20000000800 */
[----:B------:R-:W-:Y:S02]  /*9590*/  MOV R11, R22 ;  /* 0x00000016000b7202 */ /* 0x000fe40000000f00 */
[----:B------:R-:W-:-:S07]  /*95a0*/  MOV R23, R9 ;  /* 0x0000000900177202 */ /* 0x000fce0000000f00 */
[----:B012---:R-:W-:Y:S05]  /*95b0*/  WARPSYNC.COLLECTIVE R6, `(.L_x_1781) ;  /* 0x0000000006087348 */ /* 0x007fea0003c00000 */
[----:B------:R3:W4:Y:S02]  /*95c0*/  SHFL.BFLY P2, R9, R11, R8, R7 ;  /* 0x0c0000080b097389 */ /* 0x0007240000040007 */
[----:B01234-:R-:W-:Y:S01]  /*95d0*/  ENDCOLLECTIVE ;  /* 0x000000000000791b */ /* 0x01ffe20003800000 */
.L_x_1781:
[----:B------:R-:W-:Y:S01]  /*95e0*/  FADD.FTZ R23, R20, R23 ;  /* 0x0000001714177221 */ /* 0x000fe20000010000 */
[----:B------:R-:W-:-:S04]  /*95f0*/  HFMA2.MMA R8, -RZ, RZ, 0, 5.9604644775390625e-08 ;  /* 0x00000001ff087435 */ /* 0x000fc800000001ff */
[----:B------:R-:W-:Y:S02]  /*9600*/  MOV R11, R23 ;  /* 0x00000017000b7202 */ /* 0x000fe40000000f00 */
[----:B------:R-:W-:Y:S02]  /*9610*/  @!P0 MOV R24, R27 ;  /* 0x0000001b00188202 */ /* 0x000fe40000000f00 */
[----:B------:R-:W-:Y:S02]  /*9620*/  @!P0 MOV R26, R28 ;  /* 0x0000001c001a8202 */ /* 0x000fe40000000f00 */
[----:B------:R-:W-:-:S07]  /*9630*/  MOV R25, R9 ;  /* 0x0000000900197202 */ /* 0x000fce0000000f00 */
[----:B------:R-:W-:Y:S05]  /*9640*/  WARPSYNC.COLLECTIVE R6, `(.L_x_1782) ;  /* 0x0000000006087348 */ /* 0x000fea0003c00000 */
[----:B------:R0:W1:Y:S02]  /*9650*/  SHFL.BFLY P2, R9, R11, R8, R7 ;  /* 0x0c0000080b097389 */ /* 0x0000640000040007 */
[----:B01----:R-:W-:Y:S01]  /*9660*/  ENDCOLLECTIVE ;  /* 0x000000000000791b */ /* 0x003fe20003800000 */
.L_x_1782:
[----:B------:R-:W-:Y:S01]  /*9670*/  ISETP.NE.AND P0, PT, R63, RZ, PT ;  /* 0x000000ff3f00720c */ /* 0x000fe20003f05270 */
[----:B------:R-:W-:-:S05]  /*9680*/  FADD.FTZ R22, R22, R25 ;  /* 0x0000001916167221 */ /* 0x000fca0000010000 */
[----:B------:R-:W-:Y:S02]  /*9690*/  MOV R11, R22 ;  /* 0x00000016000b7202 */ /* 0x000fe40000000f00 */
[----:B------:R-:W-:-:S07]  /*96a0*/  MOV R18, R9 ;  /* 0x0000000900127202 */ /* 0x000fce0000000f00 */
[----:B------:R-:W-:Y:S05]  /*96b0*/  WARPSYNC.COLLECTIVE R6, `(.L_x_1783) ;  /* 0x0000000006087348 */ /* 0x000fea0003c00000 */
[----:B------:R0:W1:Y:S02]  /*96c0*/  SHFL.BFLY P2, R9, R11, R8, R7 ;  /* 0x0c0000080b097389 */ /* 0x0000640000040007 */
[----:B01----:R-:W-:Y:S01]  /*96d0*/  ENDCOLLECTIVE ;  /* 0x000000000000791b */ /* 0x003fe20003800000 */
.L_x_1783:
[----:B------:R-:W-:Y:S01]  /*96e0*/  HFMA2.MMA R8, -RZ, RZ, 0, 4.76837158203125e-07 ;  /* 0x00000008ff087435 */ /* 0x000fe200000001ff */
[----:B------:R-:W-:Y:S02]  /*96f0*/  MOV R11, R24 ;  /* 0x00000018000b7202 */ /* 0x000fe40000000f00 */
[----:B------:R-:W-:-:S08]  /*9700*/  MOV R25, R9 ;  /* 0x0000000900197202 */ /* 0x000fd00000000f00 */
[----:B------:R-:W-:Y:S05]  /*9710*/  WARPSYNC.COLLECTIVE R6, `(.L_x_1784) ;  /* 0x0000000006087348 */ /* 0x000fea0003c00000 */
[----:B------:R0:W1:Y:S02]  /*9720*/  SHFL.BFLY P2, R9, R11, R8, R7 ;  /* 0x0c0000080b097389 */ /* 0x0000640000040007 */
[----:B01----:R-:W-:Y:S01]  /*9730*/  ENDCOLLECTIVE ;  /* 0x000000000000791b */ /* 0x003fe20003800000 */
.L_x_1784:
[----:B------:R-:W-:Y:S02]  /*9740*/  MOV R11, R26 ;  /* 0x0000001a000b7202 */ /* 0x000fe40000000f00 */
[----:B------:R-:W-:-:S07]  /*9750*/  MOV R27, R9 ;  /* 0x00000009001b7202 */ /* 0x000fce0000000f00 */
[----:B------:R-:W-:Y:S05]  /*9760*/  WARPSYNC.COLLECTIVE R6, `(.L_x_1785) ;  /* 0x0000000006087348 */ /* 0x000fea0003c00000 */
[----:B------:R0:W1:Y:S02]  /*9770*/  SHFL.BFLY P2, R9, R11, R8, R7 ;  /* 0x0c0000080b097389 */ /* 0x0000640000040007 */
[----:B01----:R-:W-:Y:S01]  /*9780*/  ENDCOLLECTIVE ;  /* 0x000000000000791b */ /* 0x003fe20003800000 */
.L_x_1785:
[----:B------:R-:W-:Y:S01]  /*9790*/  FADD.FTZ R27, R27, R24 ;  /* 0x000000181b1b7221 */ /* 0x000fe20000010000 */
[----:B------:R-:W-:-:S04]  /*97a0*/  HFMA2.MMA R8, -RZ, RZ, 0, 2.384185791015625e-07 ;  /* 0x00000004ff087435 */ /* 0x000fc800000001ff */
[----:B------:R-:W-:Y:S02]  /*97b0*/  MOV R11, R27 ;  /* 0x0000001b000b7202 */ /* 0x000fe40000000f00 */
[----:B------:R-:W-:-:S07]  /*97c0*/  MOV R29, R9 ;  /* 0x00000009001d7202 */ /* 0x000fce0000000f00 */
[----:B------:R-:W-:Y:S05]  /*97d0*/  WARPSYNC.COLLECTIVE R6, `(.L_x_1786) ;  /* 0x0000000006087348 */ /* 0x000fea0003c00000 */
[----:B------:R0:W1:Y:S02]  /*97e0*/  SHFL.BFLY P2, R9, R11, R8, R7 ;  /* 0x0c0000080b097389 */ /* 0x0000640000040007 */
[----:B01----:R-:W-:Y:S01]  /*97f0*/  ENDCOLLECTIVE ;  /* 0x000000000000791b */ /* 0x003fe20003800000 */
.L_x_1786:
[----:B------:R-:W-:-:S05]  /*9800*/  FADD.FTZ R29, R29, R26 ;  /* 0x0000001a1d1d7221 */ /* 0x000fca0000010000 */
[----:B------:R-:W-:Y:S02]  /*9810*/  MOV R11, R29 ;  /* 0x0000001d000b7202 */ /* 0x000fe40000000f00 */
[----:B------:R-:W-:-:S07]  /*9820*/  MOV R24, R9 ;  /* 0x0000000900187202 */ /* 0x000fce0000000f00 */
[----:B------:R-:W-:Y:S05]  /*9830*/  WARPSYNC.COLLECTIVE R6, `(.L_x_1787) ;  /* 0x0000000006087348 */ /* 0x000fea0003c00000 */
[----:B------:R0:W1:Y:S02]  /*9840*/  SHFL.BFLY P2, R9, R11, R8, R7 ;  /* 0x0c0000080b097389 */ /* 0x0000640000040007 */
[----:B01----:R-:W-:Y:S01]  /*9850*/  ENDCOLLECTIVE ;  /* 0x000000000000791b */ /* 0x003fe20003800000 */
.L_x_1787:
[----:B------:R-:W-:Y:S01]  /*9860*/  FADD.FTZ R24, R27, R24 ;  /* 0x000000181b187221 */ /* 0x000fe20000010000 */
[----:B------:R-:W-:-:S04]  /*9870*/  HFMA2.MMA R8, -RZ, RZ, 0, 1.1920928955078125e-07 ;  /* 0x00000002ff087435 */ /* 0x000fc800000001ff */
[----:B------:R-:W-:Y:S02]  /*9880*/  MOV R11, R24 ;  /* 0x00000018000b7202 */ /* 0x000fe40000000f00 */
[----:B------:R-:W-:-:S07]  /*9890*/  MOV R26, R9 ;  /* 0x00000009001a7202 */ /* 0x000fce0000000f00 */
[----:B------:R-:W-:Y:S05]  /*98a0*/  WARPSYNC.COLLECTIVE R6, `(.L_x_1788) ;  /* 0x0000000006087348 */ /* 0x000fea0003c00000 */
[----:B------:R0:W1:Y:S02]  /*98b0*/  SHFL.BFLY P2, R9, R11, R8, R7 ;  /* 0x0c0000080b097389 */ /* 0x0000640000040007 */
[----:B01----:R-:W-:Y:S01]  /*98c0*/  ENDCOLLECTIVE ;  /* 0x000000000000791b */ /* 0x003fe20003800000 */
.L_x_1788:
[----:B------:R-:W-:-:S05]  /*98d0*/  FADD.FTZ R26, R29, R26 ;  /* 0x0000001a1d1a7221 */ /* 0x000fca0000010000 */
[----:B------:R-:W-:Y:S02]  /*98e0*/  MOV R11, R26 ;  /* 0x0000001a000b7202 */ /* 0x000fe40000000f00 */
[----:B------:R-:W-:-:S07]  /*98f0*/  MOV R27, R9 ;  /* 0x00000009001b7202 */ /* 0x000fce0000000f00 */
[----:B------:R-:W-:Y:S05]  /*9900*/  WARPSYNC.COLLECTIVE R6, `(.L_x_1789) ;  /* 0x0000000006087348 */ /* 0x000fea0003c00000 */
[----:B------:R0:W1:Y:S02]  /*9910*/  SHFL.BFLY P2, R9, R11, R8, R7 ;  /* 0x0c0000080b097389 */ /* 0x0000640000040007 */
[----:B01----:R-:W-:Y:S01]  /*9920*/  ENDCOLLECTIVE ;  /* 0x000000000000791b */ /* 0x003fe20003800000 */
.L_x_1789:
        /* <DEDUP_REMOVED lines=11> */
[----:B------:R-:W-:Y:S01]  /*99e0*/  FADD.FTZ R26, R26, R29 ;  /* 0x0000001d1a1a7221 */ /* 0x000fe20000010000 */
[----:B------:R-:W-:Y:S01]  /*99f0*/  MOV R11, R24 ;  /* 0x00000018000b7202 */ /* 0x000fe20000000f00 */
[----:B------:R0:W-:Y:S01]  /*9a00*/  @!P0 STG.E.U16 desc[UR12][R4.64], R9 ;  /* 0x0000000904008986 */ /* 0x0001e2000c10150c */
[----:B------:R-:W-:Y:S02]  /*9a10*/  MOV R7, 0x101f ;  /* 0x0000101f00077802 */ /* 0x000fe40000000f00 */
[----:B------:R-:W-:Y:S02]  /*9a20*/  MOV R6, 0xffff ;  /* 0x0000ffff00067802 */ /* 0x000fe40000000f00 */
[----:B------:R-:W-:-:S07]  /*9a30*/  @!P0 F2FP.BF16.F32.PACK_AB R10, RZ, R12 ;  /* 0x0000000cff0a823e */ /* 0x000fce00000010ff */
[----:B0-----:R-:W-:Y:S05]  /*9a40*/  WARPSYNC.COLLECTIVE R6, `(.L_x_1790) ;  /* 0x0000000006087348 */ /* 0x001fea0003c00000 */
[----:B0-----:R0:W1:Y:S02]  /*9a50*/  SHFL.BFLY P2, R9, R11, R8, R7 ;  /* 0x0c0000080b097389 */ /* 0x0010640000040007 */
[----:B01----:R-:W-:Y:S01]  /*9a60*/  ENDCOLLECTIVE ;  /* 0x000000000000791b */ /* 0x003fe20003800000 */
.L_x_1790:
        /* <DEDUP_REMOVED lines=13> */
.L_x_1791:
[----:B------:R-:W-:Y:S01]  /*9b40*/  FADD.FTZ R13, R24, R13 ;  /* 0x0000000d180d7221 */ /* 0x000fe20000010000 */
[----:B------:R-:W-:Y:S06]  /*9b50*/  BRA `(.L_x_1792) ;  /* 0xffffffe4000c7947 */ /* 0x000fec000383ffff */
.L_x_1793:
        /* <DEDUP_REMOVED lines=10> */
.L_x_3847:


//--------------------- .text._ZN13group_norm_v214gn_cuda_kernelI13__nv_bfloat16Li320ELi1ELi32ELi10ELi1024ELb0ELi1024ELi10ELi10ELi2ELb0ELi116ELb0ELb0ENS_16CompileConditionILi900EEEEEvPT_PKS4_S7_S7_flPfS8_Pj --------------------------
	.section	.text._ZN13group_norm_v214gn_cuda_kernelI13__nv_bfloat16Li320ELi1ELi32ELi10ELi1024ELb0ELi1024ELi10ELi10ELi2ELb0ELi116ELb0ELb0ENS_16CompileConditionILi900EEEEEvPT_PKS4_S7_S7_flPfS8_Pj,"ax",@progbits
	.align	128
        .global         _ZN13group_norm_v214gn_cuda_kernelI13__nv_bfloat16Li320ELi1ELi32ELi10ELi1024ELb0ELi1024ELi10ELi10ELi2ELb0ELi116ELb0ELb0ENS_16CompileConditionILi900EEEEEvPT_PKS4_S7_S7_flPfS8_Pj
        .type           _ZN13group_norm_v214gn_cuda_kernelI13__nv_bfloat16Li320ELi1ELi32ELi10ELi1024ELb0ELi1024ELi10ELi10ELi2ELb0ELi116ELb0ELb0ENS_16CompileConditionILi900EEEEEvPT_PKS4_S7_S7_flPfS8_Pj,@function
        .size           _ZN13group_norm_v214gn_cuda_kernelI13__nv_bfloat16Li320ELi1ELi32ELi10ELi1024ELb0ELi1024ELi10ELi10ELi2ELb0ELi116ELb0ELb0ENS_16CompileConditionILi900EEEEEvPT_PKS4_S7_S7_flPfS8_Pj,(.L_x_3848 - _ZN13group_norm_v214gn_cuda_kernelI13__nv_bfloat16Li320ELi1ELi32ELi10ELi1024ELb0ELi1024ELi10ELi10ELi2ELb0ELi116ELb0ELb0ENS_16CompileConditionILi900EEEEEvPT_PKS4_S7_S7_flPfS8_Pj)
        .other          _ZN13group_norm_v214gn_cuda_kernelI13__nv_bfloat16Li320ELi1ELi32ELi10ELi1024ELb0ELi1024ELi10ELi10ELi2ELb0ELi116ELb0ELb0ENS_16CompileConditionILi900EEEEEvPT_PKS4_S7_S7_flPfS8_Pj,@"STO_CUDA_ENTRY STV_DEFAULT"
_ZN13group_norm_v214gn_cuda_kernelI13__nv_bfloat16Li320ELi1ELi32ELi10ELi1024ELb0ELi1024ELi10ELi10ELi2ELb0ELi116ELb0ELb0ENS_16CompileConditionILi900EEEEEvPT_PKS4_S7_S7_flPfS8_Pj:
.text._ZN13group_norm_v214gn_cuda_kernelI13__nv_bfloat16Li320ELi1ELi32ELi10ELi1024ELb0ELi1024ELi10ELi10ELi2ELb0ELi116ELb0ELb0ENS_16CompileConditionILi900EEEEEvPT_PKS4_S7_S7_flPfS8_Pj:
[----:B------:R-:W-:Y:S01]  /*0000*/  LDC R1, c[0x0][0x28] ;  /* 0x00000a00ff017b82 */ /* 0x000fe20000000800 */
[----:B------:R-:W0:Y:S01]  /*0010*/  S2R R30, SR_TID.X ;  /* 0x00000000001e7919 */ /* 0x000e220000002100 */
[----:B------:R-:W-:Y:S01]  /*0020*/  ULDC.64 UR4, c[0x0][0x218] ;  /* 0x0000860000047ab9 */ /* 0x000fe20000000a00 */
[----:B------:R-:W-:Y:S01]  /*0030*/  ULDC.64 UR6, c[0x0][0x208] ;  /* 0x0000820000067ab9 */ /* 0x000fe20000000a00 */
[----:B------:R-:W-:Y:S01]  /*0040*/  ULDC.64 UR8, c[0x0][0x228] ;  /* 0x00008a0000087ab9 */ /* 0x000fe20000000a00 */
[----:B------:R-:W1:Y:S01]  /*0050*/  S2R R28, SR_CTAID.Y ;  /* 0x00000000001c7919 */ /* 0x000e620000002600 */
[----:B0-----:R-:W-:Y:S01]  /*0060*/  IMAD.WIDE.U32 R2, R30, -0x33333333, RZ ;  /* 0xcccccccd1e027825 */ /* 0x001fe200078e00ff */
[----:B-1----:R-:W-:-:S04]  /*0070*/  LOP3.LUT R16, R28, 0x1f, RZ, 0xc0, !PT ;  /* 0x0000001f1c107812 */ /* 0x002fc800078ec0ff */
[----:B------:R-:W-:Y:S02]  /*0080*/  SHF.R.U32.HI R5, RZ, 0x2, R3 ;  /* 0x00000002ff057819 */ /* 0x000fe40000011603 */
[----:B------:R-:W-:-:S03]  /*0090*/  SHF.R.U32.HI R2, RZ, 0x5, R28 ;  /* 0x00000005ff027819 */ /* 0x000fc6000001161c */
[C---:B------:R-:W-:Y:S02]  /*00a0*/  IMAD R3, R5.reuse, -0x5, R30 ;  /* 0xfffffffb05037824 */ /* 0x040fe400078e021e */
[----:B------:R-:W-:Y:S02]  /*00b0*/  IMAD R0, R5, 0x140, RZ ;  /* 0x0000014005007824 */ /* 0x000fe400078e02ff */
[----:B------:R-:W-:Y:S02]  /*00c0*/  IMAD R26, R16, 0x5, R3 ;  /* 0x00000005101a7824 */ /* 0x000fe400078e0203 */
[----:B------:R-:W-:-:S03]  /*00d0*/  IMAD.WIDE.U32 R2, R2, 0x50000, RZ ;  /* 0x0005000002027825 */ /* 0x000fc600078e00ff */
[----:B------:R-:W-:-:S04]  /*00e0*/  SHF.L.U32 R26, R26, 0x1, RZ ;  /* 0x000000011a1a7819 */ /* 0x000fc800000006ff */
[----:B------:R-:W-:-:S04]  /*00f0*/  LOP3.LUT R17, R2, R26, RZ, 0xfc, !PT ;  /* 0x0000001a02117212 */ /* 0x000fc800078efcff */
[----:B------:R-:W-:-:S04]  /*0100*/  IADD3 R17, P0, R0, R17, RZ ;  /* 0x0000001100117210 */ /* 0x000fc80007f1e0ff */
[----:B------:R-:W-:Y:S02]  /*0110*/  IADD3.X R0, RZ, R3, RZ, P0, !PT ;  /* 0x00000003ff007210 */ /* 0x000fe400007fe4ff */
[----:B------:R-:W-:-:S04]  /*0120*/  LEA R6, P0, R17, UR4, 0x1 ;  /* 0x0000000411067c11 */ /* 0x000fc8000f8008ff */
[----:B------:R-:W-:Y:S01]  /*0130*/  LEA.HI.X R7, R17, UR5, R0, 0x1, P0 ;  /* 0x0000000511077c11 */ /* 0x000fe200080f0c00 */
[----:B------:R-:W-:-:S04]  /*0140*/  ULDC.64 UR4, c[0x0][0x220] ;  /* 0x0000880000047ab9 */ /* 0x000fc80000000a00 */
[----:B------:R-:W2:Y:S04]  /*0150*/  LDG.E.CONSTANT R3, desc[UR6][R6.64] ;  /* 0x0000000606037981 */ /* 0x000ea8000c1e9900 */
[----:B------:R-:W3:Y:S04]  /*0160*/  LDG.E.CONSTANT R11, desc[UR6][R6.64+0xa000] ;  /* 0x00a00006060b7981 */ /* 0x000ee8000c1e9900 */
[----:B------:R-:W4:Y:S04]  /*0170*/  LDG.E.CONSTANT R12, desc[UR6][R6.64+0x14000] ;  /* 0x01400006060c7981 */ /* 0x000f28000c1e9900 */
        /* <DEDUP_REMOVED lines=12> */
[----:B------:R0:W4:Y:S01]  /*0240*/  LDG.E.CONSTANT R19, desc[UR6][R6.64+0x96000] ;  /* 0x0960000606137981 */ /* 0x000122000c1e9900 */
[----:B------:R-:W-:-:S02]  /*0250*/  SHF.L.U32 R22, R26, 0x1, RZ ;  /* 0x000000011a167819 */ /* 0x000fc400000006ff */
[----:B------:R-:W-:Y:S02]  /*0260*/  SHF.R.U32.HI R8, RZ, 0x1f, R26 ;  /* 0x0000001fff087819 */ /* 0x000fe4000001161a */
[----:B------:R-:W-:-:S04]  /*0270*/  IADD3 R4, P0, R22, UR4, RZ ;  /* 0x0000000416047c10 */ /* 0x000fc8000ff1e0ff */
[----:B------:R-:W-:Y:S02]  /*0280*/  IADD3.X R5, R8, UR5, RZ, P0, !PT ;  /* 0x0000000508057c10 */ /* 0x000fe400087fe4ff */
[----:B------:R-:W-:-:S03]  /*0290*/  IADD3 R22, P0, R22, UR8, RZ ;  /* 0x0000000816167c10 */ /* 0x000fc6000ff1e0ff */
[----:B------:R1:W5:Y:S01]  /*02a0*/  LDG.E.CONSTANT R18, desc[UR6][R4.64] ;  /* 0x0000000604127981 */ /* 0x000362000c1e9900 */
[----:B------:R-:W-:-:S05]  /*02b0*/  IADD3.X R23, R8, UR9, RZ, P0, !PT ;  /* 0x0000000908177c10 */ /* 0x000fca00087fe4ff */
[----:B------:R1:W5:Y:S01]  /*02c0*/  LDG.E.CONSTANT R22, desc[UR6][R22.64] ;  /* 0x0000000616167981 */ /* 0x000362000c1e9900 */
[C---:B--2---:R-:W-:Y:S02]  /*02d0*/  PRMT R8, R3.reuse, 0x7632, R8 ;  /* 0x0000763203087816 */ /* 0x044fe40000000008 */
[----:B------:R-:W-:Y:S02]  /*02e0*/  SHF.L.U32 R3, R3, 0x10, RZ ;  /* 0x0000001003037819 */ /* 0x000fe400000006ff */
[----:B0-----:R-:W-:-:S03]  /*02f0*/  SHF.L.U32 R6, R8, 0x10, RZ ;  /* 0x0000001008067819 */ /* 0x001fc600000006ff */
[----:B------:R-:W-:Y:S01]  /*0300*/  FADD.FTZ R7, RZ, R3 ;  /* 0x00000003ff077221 */ /* 0x000fe20000010000 */
[----:B------:R-:W-:Y:S01]  /*0310*/  FFMA.FTZ R9, R3, R3, RZ ;  /* 0x0000000303097223 */ /* 0x000fe200000100ff */
[C---:B---3--:R-:W-:Y:S02]  /*0320*/  PRMT R20, R11.reuse, 0x7632, R20 ;  /* 0x000076320b147816 */ /* 0x048fe40000000014 */
[----:B------:R-:W-:Y:S01]  /*0330*/  SHF.L.U32 R8, R11, 0x10, RZ ;  /* 0x000000100b087819 */ /* 0x000fe200000006ff */
[----:B------:R-:W-:Y:S01]  /*0340*/  FADD.FTZ R7, R7, R6 ;  /* 0x0000000607077221 */ /* 0x000fe20000010000 */
[----:B------:R-:W-:Y:S01]  /*0350*/  FFMA.FTZ R9, R6, R6, R9 ;  /* 0x0000000606097223 */ /* 0x000fe20000010009 */
[----:B------:R-:W-:Y:S02]  /*0360*/  SHF.L.U32 R20, R20, 0x10, RZ ;  /* 0x0000001014147819 */ /* 0x000fe400000006ff */
[----:B------:R-:W-:Y:S01]  /*0370*/  FADD.FTZ R7, R7, R8 ;  /* 0x0000000807077221 */ /* 0x000fe20000010000 */
[----:B------:R-:W-:Y:S01]  /*0380*/  FFMA.FTZ R9, R8, R8, R9 ;  /* 0x0000000808097223 */ /* 0x000fe20000010009 */
[----:B----4-:R-:W-:-:S02]  /*0390*/  PRMT R15, R12, 0x7632, R15 ;  /* 0x000076320c0f7816 */ /* 0x010fc4000000000f */
[----:B------:R-:W-:Y:S01]  /*03a0*/  SHF.L.U32 R11, R12, 0x10, RZ ;  /* 0x000000100c0b7819 */ /* 0x000fe200000006ff */
[----:B-1----:R-:W-:Y:S01]  /*03b0*/  FADD.FTZ R4, R7, R20 ;  /* 0x0000001407047221 */ /* 0x002fe20000010000 */
[----:B------:R-:W-:Y:S01]  /*03c0*/  FFMA.FTZ R12, R20, R20, R9 ;  /* 0x00000014140c7223 */ /* 0x000fe20000010009 */
[----:B------:R-:W-:Y:S02]  /*03d0*/  SHF.L.U32 R15, R15, 0x10, RZ ;  /* 0x000000100f0f7819 */ /* 0x000fe400000006ff */
[----:B------:R-:W-:Y:S01]  /*03e0*/  FADD.FTZ R4, R4, R11 ;  /* 0x0000000b04047221 */ /* 0x000fe20000010000 */
[----:B------:R-:W-:Y:S01]  /*03f0*/  FFMA.FTZ R12, R11, R11, R12 ;  /* 0x0000000b0b0c7223 */ /* 0x000fe2000001000c */
[C---:B------:R-:W-:Y:S02]  /*0400*/  PRMT R7, R14.reuse, 0x7632, R7 ;  /* 0x000076320e077816 */ /* 0x040fe40000000007 */
[----:B------:R-:W-:Y:S01]  /*0410*/  SHF.L.U32 R14, R14, 0x10, RZ ;  /* 0x000000100e0e7819 */ /* 0x000fe200000006ff */
[----:B------:R-:W-:Y:S01]  /*0420*/  FADD.FTZ R5, R4, R15 ;  /* 0x0000000f04057221 */ /* 0x000fe20000010000 */
[----:B------:R-:W-:Y:S01]  /*0430*/  FFMA.FTZ R9, R15, R15, R12 ;  /* 0x0000000f0f097223 */ /* 0x000fe2000001000c */
[----:B------:R-:W-:-:S02]  /*0440*/  SHF.L.U32 R7, R7, 0x10, RZ ;  /* 0x0000001007077819 */ /* 0x000fc400000006ff */
[----:B------:R-:W-:Y:S01]  /*0450*/  FADD.FTZ R4, R5, R14 ;  /* 0x0000000e05047221 */ /* 0x000fe20000010000 */
[----:B------:R-:W-:Y:S01]  /*0460*/  FFMA.FTZ R24, R14, R14, R9 ;  /* 0x0000000e0e187223 */ /* 0x000fe20000010009 */
[C---:B------:R-:W-:Y:S02]  /*0470*/  PRMT R12, R10.reuse, 0x7632, R12 ;  /* 0x000076320a0c7816 */ /* 0x040fe4000000000c */
[----:B------:R-:W-:Y:S01]  /*0480*/  SHF.L.U32 R10, R10, 0x10, RZ ;  /* 0x000000100a0a7819 */ /* 0x000fe200000006ff */
[----:B------:R-:W-:Y:S01]  /*0490*/  FADD.FTZ R5, R4, R7 ;  /* 0x0000000704057221 */ /* 0x000fe20000010000 */
[----:B------:R-:W-:Y:S01]  /*04a0*/  FFMA.FTZ R9, R7, R7, R24 ;  /* 0x0000000707097223 */ /* 0x000fe20000010018 */
[----:B------:R-:W-:Y:S02]  /*04b0*/  SHF.L.U32 R12, R12, 0x10, RZ ;  /* 0x000000100c0c7819 */ /* 0x000fe400000006ff */
[----:B------:R-:W-:Y:S01]  /*04c0*/  FADD.FTZ R5, R5, R10 ;  /* 0x0000000a05057221 */ /* 0x000fe20000010000 */
[----:B------:R-:W-:Y:S01]  /*04d0*/  FFMA.FTZ R9, R10, R10, R9 ;  /* 0x0000000a0a097223 */ /* 0x000fe20000010009 */
[----:B------:R-:W-:-:S02]  /*04e0*/  PRMT R37, R47, 0x7632, R37 ;  /* 0x000076322f257816 */ /* 0x000fc40000000025 */
[----:B------:R-:W-:Y:S01]  /*04f0*/  SHF.L.U32 R47, R47, 0x10, RZ ;  /* 0x000000102f2f7819 */ /* 0x000fe200000006ff */
[----:B------:R-:W-:Y:S01]  /*0500*/  FADD.FTZ R4, R5, R12 ;  /* 0x0000000c05047221 */ /* 0x000fe20000010000 */
        /* <DEDUP_REMOVED lines=73> */
[----:B------:R-:W-:-:S03]  /*09a0*/  FFMA.FTZ R51, R19, R19, R32 ;  /* 0x0000001313337223 */ /* 0x000fc60000010020 */
[----:B------:R-:W-:Y:S01]  /*09b0*/  FADD.FTZ R49, R49, R24 ;  /* 0x0000001831317221 */ /* 0x000fe20000010000 */
[----:B------:R-:W-:-:S04]  /*09c0*/  FFMA.FTZ R51, R24, R24, R51 ;  /* 0x0000001818337223 */ /* 0x000fc80000010033 */
        /* <DEDUP_REMOVED lines=14> */
[----:B------:R-:W1:Y:S03]  /*0ab0*/  SHFL.BFLY PT, R51, R42, 0x2, 0x1f ;  /* 0x0c401f002a337f89 */ /* 0x000e6600000e0000 */
[----:B------:R-:W2:Y:S01]  /*0ac0*/  @!P0 S2R R44, SR_CgaCtaId ;  /* 0x00000000002c8919 */ /* 0x000ea20000008800 */
[----:B0-----:R-:W-:Y:S01]  /*0ad0*/  FADD.FTZ R32, R40, R49 ;  /* 0x0000003128207221 */ /* 0x001fe20000010000 */
[----:B-1----:R-:W-:-:S04]  /*0ae0*/  FADD.FTZ R51, R42, R51 ;  /* 0x000000332a337221 */ /* 0x002fc80000010000 */
[----:B------:R-:W0:Y:S04]  /*0af0*/  SHFL.BFLY PT, R49, R32, 0x1, 0x1f ;  /* 0x0c201f0020317f89 */ /* 0x000e2800000e0000 */
[----:B------:R-:W1:Y:S01]  /*0b00*/  SHFL.BFLY PT, R34, R51, 0x1, 0x1f ;  /* 0x0c201f0033227f89 */ /* 0x000e6200000e0000 */
[----:B------:R-:W-:Y:S02]  /*0b10*/  @!P0 MOV R38, 0x400 ;  /* 0x0000040000268802 */ /* 0x000fe40000000f00 */
[----:B------:R-:W-:Y:S02]  /*0b20*/  @!P0 SHF.R.U32.HI R36, RZ, 0x2, R30 ;  /* 0x00000002ff248819 */ /* 0x000fe4000001161e */
[----:B--2---:R-:W-:Y:S02]  /*0b30*/  @!P0 LEA R38, R44, R38, 0x18 ;  /* 0x000000262c268211 */ /* 0x004fe400078ec0ff */
[----:B------:R-:W-:-:S04]  /*0b40*/  @!P0 LOP3.LUT R36, R36, 0x3ffffff8, RZ, 0xc0, !PT ;  /* 0x3ffffff824248812 */ /* 0x000fc800078ec0ff */
[----:B------:R-:W-:Y:S01]  /*0b50*/  @!P0 IADD3 R36, R36, R38, RZ ;  /* 0x0000002624248210 */ /* 0x000fe20007ffe0ff */
[----:B0-----:R-:W-:Y:S01]  /*0b60*/  @!P0 FADD.FTZ R48, R32, R49 ;  /* 0x0000003120308221 */ /* 0x001fe20000010000 */
[----:B-1----:R-:W-:-:S05]  /*0b70*/  @!P0 FADD.FTZ R49, R51, R34 ;  /* 0x0000002233318221 */ /* 0x002fca0000010000 */
[----:B------:R0:W-:Y:S01]  /*0b80*/  @!P0 STS.64 [R36], R48 ;  /* 0x0000003024008388 */ /* 0x0001e20000000a00 */
[----:B------:R-:W-:Y:S01]  /*0b90*/  BAR.SYNC.DEFER_BLOCKING 0x0 ;  /* 0x0000000000007b1d */ /* 0x000fe20000010000 */
[----:B------:R-:W-:-:S13]  /*0ba0*/  ISETP.GT.U32.AND P0, PT, R30, 0x1f, PT ;  /* 0x0000001f1e00780c */ /* 0x000fda0003f04070 */
[----:B0-----:R-:W-:Y:S05]  /*0bb0*/  @P0 BRA `(.L_x_1794) ;  /* 0x0000000000880947 */ /* 0x001fea0003800000 */
[----:B------:R-:W-:Y:S01]  /*0bc0*/  ISETP.GT.U32.AND P0, PT, R30, 0x9, PT ;  /* 0x000000091e00780c */ /* 0x000fe20003f04070 */
[----:B------:R-:W-:-:S12]  /*0bd0*/  UMOV UR4, 0xffffffff ;  /* 0xffffffff00047882 */ /* 0x000fd80000000000 */
[----:B------:R-:W0:Y:S01]  /*0be0*/  @!P0 S2R R49, SR_CgaCtaId ;  /* 0x0000000000318919 */ /* 0x000e220000008800 */
[----:B------:R-:W-:-:S04]  /*0bf0*/  @!P0 MOV R32, 0x400 ;  /* 0x0000040000208802 */ /* 0x000fc80000000f00 */
[----:B0-----:R-:W-:Y:S02]  /*0c00*/  @!P0 LEA R51, R49, R32, 0x18 ;  /* 0x0000002031338211 */ /* 0x001fe400078ec0ff */
[----:B------:R-:W-:Y:S02]  /*0c10*/  CS2R R48, SRZ ;  /* 0x0000000000307805 */ /* 0x000fe4000001ff00 */
[----:B------:R-:W-:-:S05]  /*0c20*/  @!P0 LEA R32, R30, R51, 0x3 ;  /* 0x000000331e208211 */ /* 0x000fca00078e18ff */
[----:B------:R0:W1:Y:S01]  /*0c30*/  @!P0 LDS.64 R48, [R32] ;  /* 0x0000000020308984 */ /* 0x0000620000000a00 */
[----:B------:R-:W-:Y:S05]  /*0c40*/  BRA.DIV UR4, `(.L_x_1795) ;  /* 0x0000000e04887947 */ /* 0x000fea000b800000 */
[----:B-1----:R-:W1:Y:S04]  /*0c50*/  SHFL.BFLY PT, R40, R48, 0x8, 0x1f ;  /* 0x0d001f0030287f89 */ /* 0x002e6800000e0000 */
        /* <DEDUP_REMOVED lines=14> */
.L_x_1806:
[----:B------:R-:W-:Y:S01]  /*0d40*/  ISETP.NE.AND P0, PT, R30, RZ, PT ;  /* 0x000000ff1e00720c */ /* 0x000fe20003f05270 */
[----:B---3--:R-:W-:-:S12]  /*0d50*/  FADD.FTZ R49, R52, R38 ;  /* 0x0000002634317221 */ /* 0x008fd80000010000 */
[----:B------:R-:W1:Y:S01]  /*0d60*/  @!P0 S2R R51, SR_CgaCtaId ;  /* 0x0000000000338919 */ /* 0x000e620000008800 */
[----:B------:R-:W-:Y:S01]  /*0d70*/  @!P0 FMUL.FTZ R48, R48, 9.7656251455191522837e-05 ;  /* 0x38cccccd30308820 */ /* 0x000fe20000410000 */
[----:B------:R-:W-:-:S03]  /*0d80*/  @!P0 MOV R34, 0x400 ;  /* 0x0000040000228802 */ /* 0x000fc60000000f00 */
[----:B0-----:R-:W-:-:S04]  /*0d90*/  @!P0 FMUL.FTZ R32, R48, R48 ;  /* 0x0000003030208220 */ /* 0x001fc80000410000 */
[----:B------:R-:W-:-:S05]  /*0da0*/  @!P0 FFMA.FTZ R32, R49, 9.7656251455191522837e-05, -R32 ;  /* 0x38cccccd31208823 */ /* 0x000fca0000010820 */
[----:B------:R-:W-:Y:S02]  /*0db0*/  @!P0 FMNMX.FTZ R49, RZ, R32, !PT ;  /* 0x00000020ff318209 */ /* 0x000fe40007810000 */
[----:B-1----:R-:W-:-:S05]  /*0dc0*/  @!P0 LEA R34, R51, R34, 0x18 ;  /* 0x0000002233228211 */ /* 0x002fca00078ec0ff */
[----:B------:R0:W-:Y:S02]  /*0dd0*/  @!P0 STS.64 [R34+0x50], R48 ;  /* 0x0000503022008388 */ /* 0x0001e40000000a00 */
.L_x_1794:
[----:B------:R-:W-:Y:S05]  /*0de0*/  WARPSYNC.ALL ;  /* 0x0000000000007948 */ /* 0x000fea0003800000 */
[----:B------:R-:W-:Y:S01]  /*0df0*/  ULDC.64 UR4, c[0x0][0x240] ;  /* 0x0000900000047ab9 */ /* 0x000fe20000000a00 */
[----:B------:R-:W-:Y:S01]  /*0e00*/  BSSY B0, `(.L_x_1796) ;  /* 0x000000f000007945 */ /* 0x000fe20003800000 */
[----:B------:R-:W-:Y:S01]  /*0e10*/  BAR.SYNC.DEFER_BLOCKING 0x0 ;  /* 0x0000000000007b1d */ /* 0x000fe20000010000 */
[----:B------:R-:W-:-:S04]  /*0e20*/  ISETP.NE.U32.AND P0, PT, RZ, UR4, PT ;  /* 0x00000004ff007c0c */ /* 0x000fc8000bf05070 */
[----:B------:R-:W-:-:S04]  /*0e30*/  ISETP.NE.AND.EX P0, PT, RZ, UR5, PT, P0 ;  /* 0x00000005ff007c0c */ /* 0x000fc8000bf05300 */
[----:B------:R-:W-:-:S13]  /*0e40*/  ISETP.NE.OR P0, PT, R30, RZ, !P0 ;  /* 0x000000ff1e00720c */ /* 0x000fda0004705670 */
[----:B------:R-:W-:Y:S05]  /*0e50*/  @P0 BRA `(.L_x_1797) ;  /* 0x0000000000240947 */ /* 0x000fea0003800000 */
[----:B------:R-:W1:Y:S01]  /*0e60*/  S2UR UR5, SR_CgaCtaId ;  /* 0x00000000000579c3 */ /* 0x000e620000008800 */
[----:B------:R-:W-:Y:S01]  /*0e70*/  UMOV UR4, 0x400 ;  /* 0x0000040000047882 */ /* 0x000fe20000000000 */
[----:B------:R-:W-:-:S04]  /*0e80*/  LOP3.LUT R30, R28, 0xffffffe0, RZ, 0xc0, !PT ;  /* 0xffffffe01c1e7812 */ /* 0x000fc800078ec0ff */
[----:B------:R-:W-:Y:S02]  /*0e90*/  LOP3.LUT R30, R30, 0x1f, R28, 0xf8, !PT ;  /* 0x0000001f1e1e7812 */ /* 0x000fe400078ef81c */
[----:B------:R-:W2:Y:S01]  /*0ea0*/  LDC.64 R50, c[0x0][0x240] ;  /* 0x00009000ff327b82 */ /* 0x000ea20000000a00 */
[----:B-1----:R-:W-:Y:S02]  /*0eb0*/  ULEA UR4, UR5, UR4, 0x18 ;  /* 0x0000000405047291 */ /* 0x002fe4000f8ec03f */
[----:B--2---:R-:W-:-:S07]  /*0ec0*/  IMAD.WIDE.U32 R50, R30, 0x8, R50 ;  /* 0x000000081e327825 */ /* 0x004fce00078e0032 */
[----:B0-----:R-:W0:Y:S04]  /*0ed0*/  LDS.64 R48, [UR4+0x50] ;  /* 0x00005004ff307984 */ /* 0x001e280008000a00 */
[----:B0-----:R1:W-:Y:S02]  /*0ee0*/  STG.E.64 desc[UR6][R50.64], R48 ;  /* 0x0000003032007986 */ /* 0x0013e4000c101b06 */
.L_x_1797:
[----:B------:R-:W-:Y:S05]  /*0ef0*/  BSYNC B0 ;  /* 0x0000000000007941 */ /* 0x000fea0003800000 */
.L_x_1796:
[----:B------:R-:W2:Y:S01]  /*0f00*/  S2UR UR5, SR_CgaCtaId ;  /* 0x00000000000579c3 */ /* 0x000ea20000008800 */
[----:B------:R-:W-:Y:S01]  /*0f10*/  IADD3 R16, RZ, -R16, RZ ;  /* 0x80000010ff107210 */ /* 0x000fe20007ffe0ff */
[----:B------:R-:W-:Y:S01]  /*0f20*/  UMOV UR4, 0x400 ;  /* 0x0000040000047882 */ /* 0x000fe20000000000 */
[----:B01----:R-:W-:Y:S01]  /*0f30*/  IMAD.WIDE.U32 R48, R26, -0x33333333, RZ ;  /* 0xcccccccd1a307825 */ /* 0x003fe200078e00ff */
[----:B------:R-:W-:Y:S01]  /*0f40*/  UIADD3 UR4, UR4, 0x50, URZ ;  /* 0x0000005004047890 */ /* 0x000fe2000fffe03f */
[----:B------:R-:W-:Y:S02]  /*0f50*/  MOV R48, R16 ;  /* 0x0000001000307202 */ /* 0x000fe40000000f00 */
[----:B-----5:R-:W-:Y:S02]  /*0f60*/  PRMT R26, R22, 0x7632, R26 ;  /* 0x00007632161a7816 */ /* 0x020fe4000000001a */
[----:B------:R-:W-:Y:S01]  /*0f70*/  LEA.HI R48, R49, R48, RZ, 0x1d ;  /* 0x0000003031307211 */ /* 0x000fe200078fe8ff */
[----:B--2---:R-:W-:-:S06]  /*0f80*/  ULEA UR4, UR5, UR4, 0x18 ;  /* 0x0000000405047291 */ /* 0x004fcc000f8ec03f */
[----:B------:R-:W-:Y:S01]  /*0f90*/  LEA R48, R48, UR4, 0x3 ;  /* 0x0000000430307c11 */ /* 0x000fe2000f8e18ff */
[----:B------:R-:W-:Y:S02]  /*0fa0*/  ULDC.64 UR4, c[0x0][0x210] ;  /* 0x0000840000047ab9 */ /* 0x000fe40000000a00 */
[C---:B------:R-:W-:Y:S01]  /*0fb0*/  LEA R16, P0, R17.reuse, UR4, 0x1 ;  /* 0x0000000411107c11 */ /* 0x040fe2000f8008ff */
[----:B------:R-:W-:Y:S02]  /*0fc0*/  ULDC UR4, c[0x0][0x230] ;  /* 0x00008c0000047ab9 */ /* 0x000fe40000000800 */
[----:B------:R-:W0:Y:S01]  /*0fd0*/  LDS.64 R48, [R48] ;  /* 0x0000000030307984 */ /* 0x000e220000000a00 */
[----:B------:R-:W-:Y:S01]  /*0fe0*/  LEA.HI.X R17, R17, UR5, R0, 0x1, P0 ;  /* 0x0000000511117c11 */ /* 0x000fe200080f0c00 */
[----:B0-----:R-:W-:Y:S01]  /*0ff0*/  FADD.FTZ R49, R49, UR4 ;  /* 0x0000000431317e21 */ /* 0x001fe20008010000 */
[--C-:B------:R-:W-:Y:S01]  /*1000*/  FADD.FTZ R51, R24, -R48.reuse ;  /* 0x8000003018337221 */ /* 0x100fe20000010000 */
[----:B------:R-:W-:Y:S01]  /*1010*/  FADD.FTZ R3, R3, -R48 ;  /* 0x8000003003037221 */ /* 0x000fe20000010000 */
[----:B------:R-:W-:Y:S01]  /*1020*/  PRMT R24, R18, 0x7632, R24 ;  /* 0x0000763212187816 */ /* 0x000fe20000000018 */
[----:B------:R0:W1:Y:S01]  /*1030*/  MUFU.RSQ R0, R49 ;  /* 0x0000003100007308 */ /* 0x0000620000001400 */
[--C-:B------:R-:W-:Y:S01]  /*1040*/  FADD.FTZ R6, R6, -R48.reuse ;  /* 0x8000003006067221 */ /* 0x100fe20000010000 */
[----:B------:R-:W-:Y:S01]  /*1050*/  SHF.L.U32 R18, R18, 0x10, RZ ;  /* 0x0000001012127819 */ /* 0x000fe200000006ff */
[--C-:B------:R-:W-:Y:S01]  /*1060*/  FADD.FTZ R8, R8, -R48.reuse ;  /* 0x8000003008087221 */ /* 0x100fe20000010000 */
[----:B------:R-:W-:Y:S01]  /*1070*/  SHF.L.U32 R24, R24, 0x10, RZ ;  /* 0x0000001018187819 */ /* 0x000fe200000006ff */
[--C-:B------:R-:W-:Y:S01]  /*1080*/  FADD.FTZ R20, R20, -R48.reuse ;  /* 0x8000003014147221 */ /* 0x100fe20000010000 */
[--C-:B------:R-:W-:Y:S01]  /*1090*/  FADD.FTZ R11, R11, -R48.reuse ;  /* 0x800000300b0b7221 */ /* 0x100fe20000010000 */
[--C-:B------:R-:W-:Y:S01]  /*10a0*/  FADD.FTZ R12, R12, -R48.reuse ;  /* 0x800000300c0c7221 */ /* 0x100fe20000010000 */
[--C-:B------:R-:W-:Y:S01]  /*10b0*/  FADD.FTZ R14, R14, -R48.reuse ;  /* 0x800000300e0e7221 */ /* 0x100fe20000010000 */
[----:B0-----:R-:W-:Y:S01]  /*10c0*/  SHF.L.U32 R49, R22, 0x10, RZ ;  /* 0x0000001016317819 */ /* 0x001fe200000006ff */
[--C-:B------:R-:W-:Y:S01]  /*10d0*/  FADD.FTZ R7, R7, -R48.reuse ;  /* 0x8000003007077221 */ /* 0x100fe20000010000 */
[----:B------:R-:W-:Y:S01]  /*10e0*/  SHF.L.U32 R22, R26, 0x10, RZ ;  /* 0x000000101a167819 */ /* 0x000fe200000006ff */
[--C-:B------:R-:W-:Y:S01]  /*10f0*/  FADD.FTZ R47, R47, -R48.reuse ;  /* 0x800000302f2f7221 */ /* 0x100fe20000010000 */
[--C-:B------:R-:W-:Y:S01]  /*1100*/  FADD.FTZ R37, R37, -R48.reuse ;  /* 0x8000003025257221 */ /* 0x100fe20000010000 */
[--C-:B------:R-:W-:Y:S01]  /*1110*/  FADD.FTZ R2, R2, -R48.reuse ;  /* 0x8000003002027221 */ /* 0x100fe20000010000 */
[--C-:B------:R-:W-:Y:S01]  /*1120*/  FADD.FTZ R4, R4, -R48.reuse ;  /* 0x8000003004047221 */ /* 0x100fe20000010000 */
[----:B------:R-:W-:Y:S01]  /*1130*/  FADD.FTZ R15, R15, -R48 ;  /* 0x800000300f0f7221 */ /* 0x000fe20000010000 */
[----:B-1----:R-:W-:Y:S01]  /*1140*/  FMUL.FTZ R26, R3, R0 ;  /* 0x00000000031a7220 */ /* 0x002fe20000410000 */
[C---:B------:R-:W-:Y:S01]  /*1150*/  FMUL.FTZ R3, R0.reuse, R6 ;  /* 0x0000000600037220 */ /* 0x040fe20000410000 */
[C---:B------:R-:W-:Y:S01]  /*1160*/  FMUL.FTZ R8, R0.reuse, R8 ;  /* 0x0000000800087220 */ /* 0x040fe20000410000 */
[----:B------:R-:W-:Y:S01]  /*1170*/  FMUL.FTZ R20, R0, R20 ;  /* 0x0000001400147220 */ /* 0x000fe20000410000 */
[--C-:B------:R-:W-:Y:S01]  /*1180*/  FFMA.FTZ R26, R26, R18, R49.reuse ;  /* 0x000000121a1a7223 */ /* 0x100fe20000010031 */
[----:B------:R-:W-:Y:S01]  /*1190*/  FFMA.FTZ R3, R3, R24, R22 ;  /* 0x0000001803037223 */ /* 0x000fe20000010016 */
[C---:B------:R-:W-:Y:S01]  /*11a0*/  FMUL.FTZ R6, R0.reuse, R11 ;  /* 0x0000000b00067220 */ /* 0x040fe20000410000 */
[C---:B------:R-:W-:Y:S01]  /*11b0*/  FMUL.FTZ R11, R0.reuse, R12 ;  /* 0x0000000c000b7220 */ /* 0x040fe20000410000 */
[C---:B------:R-:W-:Y:S01]  /*11c0*/  FMUL.FTZ R14, R0.reuse, R14 ;  /* 0x0000000e000e7220 */ /* 0x040fe20000410000 */
[C---:B------:R-:W-:Y:S01]  /*11d0*/  FMUL.FTZ R7, R0.reuse, R7 ;  /* 0x0000000700077220 */ /* 0x040fe20000410000 */
[C---:B------:R-:W-:Y:S01]  /*11e0*/  FMUL.FTZ R12, R0.reuse, R47 ;  /* 0x0000002f000c7220 */ /* 0x040fe20000410000 */
[----:B------:R-:W-:Y:S01]  /*11f0*/  FMUL.FTZ R37, R0, R37 ;  /* 0x0000002500257220 */ /* 0x000fe20000410000 */
[----:B------:R-:W-:Y:S01]  /*1200*/  F2FP.BF16.F32.PACK_AB R26, R3, R26 ;  /* 0x0000001a031a723e */ /* 0x000fe200000010ff */
[--C-:B------:R-:W-:Y:S01]  /*1210*/  FADD.FTZ R10, R10, -R48.reuse ;  /* 0x800000300a0a7221 */ /* 0x100fe20000010000 */
        /* <DEDUP_REMOVED lines=16> */
[----:B------:R-:W-:Y:S01]  /*1320*/  FADD.FTZ R19, R19, -R48 ;  /* 0x8000003013137221 */ /* 0x000fe20000010000 */
[--C-:B------:R-:W-:Y:S01]  /*1330*/  FFMA.FTZ R8, R18, R8, R49.reuse ;  /* 0x0000000812087223 */ /* 0x100fe20000010031 */
[--C-:B------:R-:W-:Y:S01]  /*1340*/  FFMA.FTZ R3, R24, R20, R22.reuse ;  /* 0x0000001418037223 */ /* 0x100fe20000010016 */
[C---:B------:R-:W-:Y:S01]  /*1350*/  FMUL.FTZ R2, R0.reuse, R2 ;  /* 0x0000000200027220 */ /* 0x040fe20000410000 */
[----:B------:R-:W-:Y:S01]  /*1360*/  FMUL.FTZ R47, R0, R4 ;  /* 0x00000004002f7220 */ /* 0x000fe20000410000 */
[C-C-:B------:R-:W-:Y:S01]  /*1370*/  FFMA.FTZ R14, R18.reuse, R14, R49.reuse ;  /* 0x0000000e120e7223 */ /* 0x140fe20000010031 */
[--C-:B------:R-:W-:Y:S01]  /*1380*/  FFMA.FTZ R12, R18, R12, R49.reuse ;  /* 0x0000000c120c7223 */ /* 0x100fe20000010031 */
[C-C-:B------:R-:W-:Y:S01]  /*1390*/  FFMA.FTZ R7, R24.reuse, R7, R22.reuse ;  /* 0x0000000718077223 */ /* 0x140fe20000010016 */
[----:B------:R-:W-:Y:S01]  /*13a0*/  FFMA.FTZ R37, R24, R37, R22 ;  /* 0x0000002518257223 */ /* 0x000fe20000010016 */
        /* <DEDUP_REMOVED lines=20> */
[----:B------:R-:W-:Y:S01]  /*14f0*/  PRMT R0, R26, 0x7632, R0 ;  /* 0x000076321a007816 */ /* 0x000fe20000000000 */
[--C-:B------:R-:W-:Y:S01]  /*1500*/  FFMA.FTZ R2, R18, R2, R49.reuse ;  /* 0x0000000212027223 */ /* 0x100fe20000010031 */
[----:B------:R-:W-:Y:S01]  /*1510*/  F2FP.BF16.F32.PACK_AB R8, R3, R8 ;  /* 0x000000080308723e */ /* 0x000fe200000010ff */
[--C-:B------:R-:W-:Y:S01]  /*1520*/  FFMA.FTZ R47, R24, R47, R22.reuse ;  /* 0x0000002f182f7223 */ /* 0x100fe20000010016 */
[----:B------:R-:W-:Y:S01]  /*1530*/  F2FP.BF16.F32.PACK_AB R14, R7, R14 ;  /* 0x0000000e070e723e */ /* 0x000fe200000010ff */
[C-C-:B------:R-:W-:Y:S01]  /*1540*/  FFMA.FTZ R4, R18.reuse, R4, R49.reuse ;  /* 0x0000000412047223 */ /* 0x140fe20000010031 */
[----:B------:R-:W-:Y:S01]  /*1550*/  F2FP.BF16.F32.PACK_AB R12, R37, R12 ;  /* 0x0000000c250c723e */ /* 0x000fe200000010ff */
[C-C-:B------:R-:W-:Y:S01]  /*1560*/  FFMA.FTZ R28, R18.reuse, R28, R49.reuse ;  /* 0x0000001c121c7223 */ /* 0x140fe20000010031 */
[----:B------:R-:W-:Y:S01]  /*1570*/  FFMA.FTZ R32, R18, R32, R49 ;  /* 0x0000002012207223 */ /* 0x000fe20000010031 */
[C-C-:B------:R-:W-:Y:S01]  /*1580*/  FFMA.FTZ R35, R24.reuse, R35, R22.reuse ;  /* 0x0000002318237223 */ /* 0x140fe20000010016 */
[C-C-:B------:R-:W-:Y:S01]  /*1590*/  FFMA.FTZ R45, R24.reuse, R45, R22.reuse ;  /* 0x0000002d182d7223 */ /* 0x140fe20000010016 */
[--C-:B------:R-:W-:Y:S01]  /*15a0*/  FFMA.FTZ R5, R24, R5, R22.reuse ;  /* 0x0000000518057223 */ /* 0x100fe20000010016 */
[----:B------:R0:W-:Y:S01]  /*15b0*/  STG.E.U16 desc[UR6][R16.64+0x2], R0 ;  /* 0x0000020010007986 */ /* 0x0001e2000c101506 */
[----:B------:R-:W-:Y:S01]  /*15c0*/  PRMT R3, R8, 0x7632, R3 ;  /* 0x0000763208037816 */ /* 0x000fe20000000003 */
[--C-:B------:R-:W-:Y:S01]  /*15d0*/  FFMA.FTZ R6, R18, R6, R49.reuse ;  /* 0x0000000612067223 */ /* 0x100fe20000010031 */
[----:B------:R-:W-:Y:S01]  /*15e0*/  F2FP.BF16.F32.PACK_AB R2, R47, R2 ;  /* 0x000000022f02723e */ /* 0x000fe200000010ff */
[----:B------:R1:W-:Y:S01]  /*15f0*/  STG.E.U16 desc[UR6][R16.64+0xa000], R8 ;  /* 0x00a0000810007986 */ /* 0x0003e2000c101506 */
[----:B------:R-:W-:Y:S01]  /*1600*/  FFMA.FTZ R15, R24, R15, R22 ;  /* 0x0000000f180f7223 */ /* 0x000fe20000010016 */
[----:B------:R-:W-:Y:S01]  /*1610*/  F2FP.BF16.F32.PACK_AB R4, R35, R4 ;  /* 0x000000042304723e */ /* 0x000fe200000010ff */
[C-C-:B------:R-:W-:Y:S01]  /*1620*/  FFMA.FTZ R10, R18.reuse, R10, R49.reuse ;  /* 0x0000000a120a7223 */ /* 0x140fe20000010031 */
[----:B------:R-:W-:Y:S01]  /*1630*/  F2FP.BF16.F32.PACK_AB R28, R45, R28 ;  /* 0x0000001c2d1c723e */ /* 0x000fe200000010ff */
[C-C-:B------:R-:W-:Y:S01]  /*1640*/  FFMA.FTZ R30, R18.reuse, R30, R49.reuse ;  /* 0x0000001e121e7223 */ /* 0x140fe20000010031 */
[----:B------:R-:W-:Y:S01]  /*1650*/  F2FP.BF16.F32.PACK_AB R5, R5, R32 ;  /* 0x000000200505723e */ /* 0x000fe200000010ff */
[--C-:B------:R-:W-:Y:S01]  /*1660*/  FFMA.FTZ R34, R18, R34, R49.reuse ;  /* 0x0000002212227223 */ /* 0x100fe20000010031 */
[----:B0-----:R-:W-:Y:S01]  /*1670*/  PRMT R0, R14, 0x7632, R0 ;  /* 0x000076320e007816 */ /* 0x001fe20000000000 */
[C-C-:B------:R-:W-:Y:S01]  /*1680*/  FFMA.FTZ R36, R18.reuse, R36, R49.reuse ;  /* 0x0000002412247223 */ /* 0x140fe20000010031 */
[C-C-:B------:R-:W-:Y:S01]  /*1690*/  FFMA.FTZ R38, R18.reuse, R38, R49.reuse ;  /* 0x0000002612267223 */ /* 0x140fe20000010031 */
[--C-:B------:R-:W-:Y:S01]  /*16a0*/  FFMA.FTZ R40, R18, R40, R49.reuse ;  /* 0x0000002812287223 */ /* 0x100fe20000010031 */
[----:B-1----:R-:W-:Y:S01]  /*16b0*/  PRMT R8, R12, 0x7632, R8 ;  /* 0x000076320c087816 */ /* 0x002fe20000000008 */
[----:B------:R-:W-:Y:S01]  /*16c0*/  FFMA.FTZ R42, R18, R42, R49 ;  /* 0x0000002a122a7223 */ /* 0x000fe20000010031 */
[C-C-:B------:R-:W-:Y:S01]  /*16d0*/  FFMA.FTZ R11, R24.reuse, R11, R22.reuse ;  /* 0x0000000b180b7223 */ /* 0x140fe20000010016 */
[C-C-:B------:R-:W-:Y:S01]  /*16e0*/  FFMA.FTZ R41, R24.reuse, R41, R22.reuse ;  /* 0x0000002918297223 */ /* 0x140fe20000010016 */
[C-C-:B------:R-:W-:Y:S01]  /*16f0*/  FFMA.FTZ R33, R24.reuse, R33, R22.reuse ;  /* 0x0000002118217223 */ /* 0x140fe20000010016 */
[C-C-:B------:R-:W-:Y:S01]  /*1700*/  FFMA.FTZ R9, R24.reuse, R9, R22.reuse ;  /* 0x0000000918097223 */ /* 0x140fe20000010016 */
[C-C-:B------:R-:W-:Y:S01]  /*1710*/  FFMA.FTZ R27, R24.reuse, R27, R22.reuse ;  /* 0x0000001b181b7223 */ /* 0x140fe20000010016 */
[C-C-:B------:R-:W-:Y:S01]  /*1720*/  FFMA.FTZ R23, R24.reuse, R23, R22.reuse ;  /* 0x0000001718177223 */ /* 0x140fe20000010016 */
[----:B------:R-:W-:Y:S01]  /*1730*/  FFMA.FTZ R51, R24, R51, R22 ;  /* 0x0000003318337223 */ /* 0x000fe20000010016 */
[----:B------:R0:W-:Y:S01]  /*1740*/  STG.E.U16 desc[UR6][R16.64+0xa002], R3 ;  /* 0x00a0020310007986 */ /* 0x0001e2000c101506 */
[----:B------:R-:W-:-:S02]  /*1750*/  F2FP.BF16.F32.PACK_AB R6, R15, R6 ;  /* 0x000000060f06723e */ /* 0x000fc400000010ff */
[----:B------:R-:W-:Y:S01]  /*1760*/  F2FP.BF16.F32.PACK_AB R10, R11, R10 ;  /* 0x0000000a0b0a723e */ /* 0x000fe200000010ff */
[----:B------:R1:W-:Y:S01]  /*1770*/  STG.E.U16 desc[UR6][R16.64+0x1e002], R0 ;  /* 0x01e0020010007986 */ /* 0x0003e2000c101506 */
[----:B------:R-:W-:Y:S02]  /*1780*/  F2FP.BF16.F32.PACK_AB R30, R41, R30 ;  /* 0x0000001e291e723e */ /* 0x000fe400000010ff */
[----:B------:R-:W-:Y:S01]  /*1790*/  F2FP.BF16.F32.PACK_AB R33, R33, R34 ;  /* 0x000000222121723e */ /* 0x000fe200000010ff */
[----:B------:R2:W-:Y:S01]  /*17a0*/  STG.E.U16 desc[UR6][R16.64+0x32002], R8 ;  /* 0x0320020810007986 */ /* 0x0005e2000c101506 */
[----:B------:R-:W-:Y:S02]  /*17b0*/  F2FP.BF16.F32.PACK_AB R9, R9, R36 ;  /* 0x000000240909723e */ /* 0x000fe400000010ff */
[----:B------:R-:W-:Y:S01]  /*17c0*/  F2FP.BF16.F32.PACK_AB R27, R27, R38 ;  /* 0x000000261b1b723e */ /* 0x000fe200000010ff */
[----:B------:R3:W-:Y:S01]  /*17d0*/  STG.E.U16 desc[UR6][R16.64+0x3c000], R2 ;  /* 0x03c0000210007986 */ /* 0x0007e2000c101506 */
[----:B0-----:R-:W-:-:S02]  /*17e0*/  PRMT R3, R2, 0x7632, R3 ;  /* 0x0000763202037816 */ /* 0x001fc40000000003 */
[----:B------:R-:W-:Y:S01]  /*17f0*/  F2FP.BF16.F32.PACK_AB R23, R23, R40 ;  /* 0x000000281717723e */ /* 0x000fe200000010ff */
[----:B------:R0:W-:Y:S01]  /*1800*/  STG.E.U16 desc[UR6][R16.64+0x14000], R6 ;  /* 0x0140000610007986 */ /* 0x0001e2000c101506 */
[----:B-1----:R-:W-:Y:S02]  /*1810*/  PRMT R0, R4, 0x7632, R0 ;  /* 0x0000763204007816 */ /* 0x002fe40000000000 */
[----:B------:R-:W-:Y:S01]  /*1820*/  F2FP.BF16.F32.PACK_AB R42, R51, R42 ;  /* 0x0000002a332a723e */ /* 0x000fe200000010ff */
[----:B------:R1:W-:Y:S01]  /*1830*/  STG.E.U16 desc[UR6][R16.64+0x3c002], R3 ;  /* 0x03c0020310007986 */ /* 0x0003e2000c101506 */
[----:B--2---:R-:W-:Y:S02]  /*1840*/  PRMT R8, R28, 0x7632, R8 ;  /* 0x000076321c087816 */ /* 0x004fe40000000008 */
[----:B------:R-:W-:Y:S01]  /*1850*/  PRMT R7, R6, 0x7632, R7 ;  /* 0x0000763206077816 */ /* 0x000fe20000000007 */
[----:B------:R2:W-:Y:S01]  /*1860*/  STG.E.U16 desc[UR6][R16.64+0x46000], R4 ;  /* 0x0460000410007986 */ /* 0x0005e2000c101506 */
[----:B---3--:R-:W-:-:S02]  /*1870*/  PRMT R2, R5, 0x7632, R2 ;  /* 0x0000763205027816 */ /* 0x008fc40000000002 */
[----:B------:R-:W-:Y:S01]  /*1880*/  PRMT R11, R10, 0x7632, R11 ;  /* 0x000076320a0b7816 */ /* 0x000fe2000000000b */
[----:B------:R3:W-:Y:S01]  /*1890*/  STG.E.U16 desc[UR6][R16.64+0x46002], R0 ;  /* 0x0460020010007986 */ /* 0x0007e2000c101506 */
[----:B0-----:R-:W-:-:S03]  /*18a0*/  PRMT R6, R30, 0x7632, R6 ;  /* 0x000076321e067816 */ /* 0x001fc60000000006 */
[----:B------:R0:W-:Y:S01]  /*18b0*/  STG.E.U16 desc[UR6][R16.64+0x50002], R8 ;  /* 0x0500020810007986 */ /* 0x0001e2000c101506 */
[----:B-1----:R-:W-:-:S03]  /*18c0*/  PRMT R3, R23, 0x7632, R3 ;  /* 0x0000763217037816 */ /* 0x002fc60000000003 */
[----:B------:R1:W-:Y:S01]  /*18d0*/  STG.E.U16 desc[UR6][R16.64+0x64002], R2 ;  /* 0x0640020210007986 */ /* 0x0003e2000c101506 */
[----:B--2---:R-:W-:Y:S02]  /*18e0*/  PRMT R4, R42, 0x7632, R4 ;  /* 0x000076322a047816 */ /* 0x004fe40000000004 */
[----:B---3--:R-:W-:Y:S01]  /*18f0*/  PRMT R0, R9, 0x7632, R0 ;  /* 0x0000763209007816 */ /* 0x008fe20000000000 */
[----:B------:R-:W-:Y:S01]  /*1900*/  STG.E.U16 desc[UR6][R16.64], R26 ;  /* 0x0000001a10007986 */ /* 0x000fe2000c101506 */
[----:B0-----:R-:W-:-:S03]  /*1910*/  PRMT R8, R33, 0x7632, R8 ;  /* 0x0000763221087816 */ /* 0x001fc60000000008 */
[----:B------:R-:W-:Y:S01]  /*1920*/  STG.E.U16 desc[UR6][R16.64+0x14002], R7 ;  /* 0x0140020710007986 */ /* 0x000fe2000c101506 */
[----:B-1----:R-:W-:-:S03]  /*1930*/  PRMT R2, R27, 0x7632, R2 ;  /* 0x000076321b027816 */ /* 0x002fc60000000002 */
[----:B------:R-:W-:Y:S04]  /*1940*/  STG.E.U16 desc[UR6][R16.64+0x1e000], R14 ;  /* 0x01e0000e10007986 */ /* 0x000fe8000c101506 */
        /* <DEDUP_REMOVED lines=16> */
[----:B------:R-:W-:Y:S01]  /*1a50*/  STG.E.U16 desc[UR6][R16.64+0x96002], R4 ;  /* 0x0960020410007986 */ /* 0x000fe2000c101506 */
[----:B------:R-:W-:Y:S05]  /*1a60*/  EXIT ;  /* 0x000000000000794d */ /* 0x000fea0003800000 */
.L_x_1795:
[----:B------:R-:W-:Y:S01]  /*1a70*/  HFMA2.MMA R34, -RZ, RZ, 0, 4.76837158203125e-07 ;  /* 0x00000008ff227435 */ /* 0x000fe200000001ff */
[----:B-1----:R-:W-:Y:S02]  /*1a80*/  MOV R36, R48 ;  /* 0x0000003000247202 */ /* 0x002fe40000000f00 */
[----:B------:R-:W-:Y:S02]  /*1a90*/  MOV R51, 0x1f ;  /* 0x0000001f00337802 */ /* 0x000fe40000000f00 */
[----:B0-----:R-:W-:-:S07]  /*1aa0*/  MOV R32, 0xffffffff ;  /* 0xffffffff00207802 */ /* 0x001fce0000000f00 */
[----:B-----5:R-:W-:Y:S05]  /*1ab0*/  WARPSYNC.COLLECTIVE R32, `(.L_x_1798) ;  /* 0x0000000020087348 */ /* 0x020fea0003c00000 */
[----:B------:R0:W1:Y:S02]  /*1ac0*/  SHFL.BFLY P0, R38, R36, R34, R51 ;  /* 0x0c00002224267389 */ /* 0x0000640000000033 */
[----:B01---5:R-:W-:Y:S01]  /*1ad0*/  ENDCOLLECTIVE ;  /* 0x000000000000791b */ /* 0x023fe20003800000 */
.L_x_1798:
[----:B------:R-:W-:Y:S02]  /*1ae0*/  MOV R36, R49 ;  /* 0x0000003100247202 */ /* 0x000fe40000000f00 */
[----:B------:R-:W-:-:S07]  /*1af0*/  MOV R40, R38 ;  /* 0x0000002600287202 */ /* 0x000fce0000000f00 */
[----:B------:R-:W-:Y:S05]  /*1b00*/  WARPSYNC.COLLECTIVE R32, `(.L_x_1799) ;  /* 0x0000000020087348 */ /* 0x000fea0003c00000 */
[----:B------:R0:W1:Y:S02]  /*1b10*/  SHFL.BFLY P0, R38, R36, R34, R51 ;  /* 0x0c00002224267389 */ /* 0x0000640000000033 */
[----:B01----:R-:W-:Y:S01]  /*1b20*/  ENDCOLLECTIVE ;  /* 0x000000000000791b */ /* 0x003fe20003800000 */
.L_x_1799:
[----:B------:R-:W-:Y:S01]  /*1b30*/  FADD.FTZ R40, R40, R48 ;  /* 0x0000003028287221 */ /* 0x000fe20000010000 */
[----:B------:R-:W-:-:S04]  /*1b40*/  HFMA2.MMA R34, -RZ, RZ, 0, 2.384185791015625e-07 ;  /* 0x00000004ff227435 */ /* 0x000fc800000001ff */
[----:B------:R-:W-:Y:S02]  /*1b50*/  MOV R36, R40 ;  /* 0x0000002800247202 */ /* 0x000fe40000000f00 */
[----:B------:R-:W-:-:S07]  /*1b60*/  MOV R42, R38 ;  /* 0x00000026002a7202 */ /* 0x000fce0000000f00 */
[----:B------:R-:W-:Y:S05]  /*1b70*/  WARPSYNC.COLLECTIVE R32, `(.L_x_1800) ;  /* 0x0000000020087348 */ /* 0x000fea0003c00000 */
[----:B------:R0:W1:Y:S02]  /*1b80*/  SHFL.BFLY P0, R38, R36, R34, R51 ;  /* 0x0c00002224267389 */ /* 0x0000640000000033 */
[----:B01----:R-:W-:Y:S01]  /*1b90*/  ENDCOLLECTIVE ;  /* 0x000000000000791b */ /* 0x003fe20003800000 */
.L_x_1800:
[----:B------:R-:W-:-:S05]  /*1ba0*/  FADD.FTZ R42, R42, R49 ;  /* 0x000000312a2a7221 */ /* 0x000fca0000010000 */
[----:B------:R-:W-:Y:S02]  /*1bb0*/  MOV R36, R42 ;  /* 0x0000002a00247202 */ /* 0x000fe40000000f00 */
[----:B------:R-:W-:-:S07]  /*1bc0*/  MOV R44, R38 ;  /* 0x00000026002c7202 */ /* 0x000fce0000000f00 */
[----:B------:R-:W-:Y:S05]  /*1bd0*/  WARPSYNC.COLLECTIVE R32, `(.L_x_1801) ;  /* 0x0000000020087348 */ /* 0x000fea0003c00000 */
[----:B------:R0:W1:Y:S02]  /*1be0*/  SHFL.BFLY P0, R38, R36, R34, R51 ;  /* 0x0c00002224267389 */ /* 0x0000640000000033 */
[----:B01----:R-:W-:Y:S01]  /*1bf0*/  ENDCOLLECTIVE ;  /* 0x000000000000791b */ /* 0x003fe20003800000 */
.L_x_1801:
[----:B------:R-:W-:Y:S01]  /*1c00*/  FADD.FTZ R44, R40, R44 ;  /* 0x0000002c282c7221 */ /* 0x000fe20000010000 */
[----:B------:R-:W-:-:S04]  /*1c10*/  HFMA2.MMA R34, -RZ, RZ, 0, 1.1920928955078125e-07 ;  /* 0x00000002ff227435 */ /* 0x000fc800000001ff */
[----:B------:R-:W-:Y:S02]  /*1c20*/  MOV R36, R44 ;  /* 0x0000002c00247202 */ /* 0x000fe40000000f00 */
[----:B------:R-:W-:-:S07]  /*1c30*/  MOV R46, R38 ;  /* 0x00000026002e7202 */ /* 0x000fce0000000f00 */
[----:B------:R-:W-:Y:S05]  /*1c40*/  WARPSYNC.COLLECTIVE R32, `(.L_x_1802) ;  /* 0x0000000020087348 */ /* 0x000fea0003c00000 */
[----:B------:R0:W1:Y:S02]  /*1c50*/  SHFL.BFLY P0, R38, R36, R34, R51 ;  /* 0x0c00002224267389 */ /* 0x0000640000000033 */
[----:B01----:R-:W-:Y:S01]  /*1c60*/  ENDCOLLECTIVE ;  /* 0x000000000000791b */ /* 0x003fe20003800000 */
.L_x_1802:
[----:B------:R-:W-:-:S05]  /*1c70*/  FADD.FTZ R46, R42, R46 ;  /* 0x0000002e2a2e7221 */ /* 0x000fca0000010000 */
[----:B------:R-:W-:Y:S02]  /*1c80*/  MOV R36, R46 ;  /* 0x0000002e00247202 */ /* 0x000fe40000000f00 */
[----:B------:R-:W-:-:S07]  /*1c90*/  MOV R50, R38 ;  /* 0x0000002600327202 */ /* 0x000fce0000000f00 */
[----:B------:R-:W-:Y:S05]  /*1ca0*/  WARPSYNC.COLLECTIVE R32, `(.L_x_1803) ;  /* 0x0000000020087348 */ /* 0x000fea0003c00000 */
[----:B------:R0:W1:Y:S02]  /*1cb0*/  SHFL.BFLY P0, R38, R36, R34, R51 ;  /* 0x0c00002224267389 */ /* 0x0000640000000033 */
[----:B01----:R-:W-:Y:S01]  /*1cc0*/  ENDCOLLECTIVE ;  /* 0x000000000000791b */ /* 0x003fe20003800000 */
.L_x_1803:
[----:B------:R-:W-:Y:S01]  /*1cd0*/  FADD.FTZ R50, R44, R50 ;  /* 0x000000322c327221 */ /* 0x000fe20000010000 */
[----:B------:R-:W-:-:S04]  /*1ce0*/  HFMA2.MMA R34, -RZ, RZ, 0, 5.9604644775390625e-08 ;  /* 0x00000001ff227435 */ /* 0x000fc800000001ff */
[----:B------:R-:W-:Y:S02]  /*1cf0*/  MOV R36, R50 ;  /* 0x0000003200247202 */ /* 0x000fe40000000f00 */
[----:B------:R-:W-:-:S07]  /*1d00*/  MOV R52, R38 ;  /* 0x0000002600347202 */ /* 0x000fce0000000f00 */
[----:B------:R-:W-:Y:S05]  /*1d10*/  WARPSYNC.COLLECTIVE R32, `(.L_x_1804) ;  /* 0x0000000020087348 */ /* 0x000fea0003c00000 */
[----:B------:R0:W1:Y:S02]  /*1d20*/  SHFL.BFLY P0, R38, R36, R34, R51 ;  /* 0x0c00002224267389 */ /* 0x0000640000000033 */
[----:B01----:R-:W-:Y:S01]  /*1d30*/  ENDCOLLECTIVE ;  /* 0x000000000000791b */ /* 0x003fe20003800000 */
.L_x_1804:
[----:B------:R-:W-:-:S05]  /*1d40*/  FADD.FTZ R52, R46, R52 ;  /* 0x000000342e347221 */ /* 0x000fca0000010000 */
[----:B------:R-:W-:Y:S02]  /*1d50*/  MOV R36, R52 ;  /* 0x0000003400247202 */ /* 0x000fe40000000f00 */
[----:B------:R-:W-:-:S07]  /*1d60*/  MOV R48, R38 ;  /* 0x0000002600307202 */ /* 0x000fce0000000f00 */
[----:B------:R-:W-:Y:S05]  /*1d70*/  WARPSYNC.COLLECTIVE R32, `(.L_x_1805) ;  /* 0x0000000020087348 */ /* 0x000fea0003c00000 */
[----:B------:R0:W1:Y:S02]  /*1d80*/  SHFL.BFLY P0, R38, R36, R34, R51 ;  /* 0x0c00002224267389 */ /* 0x0000640000000033 */
[----:B01----:R-:W-:Y:S01]  /*1d90*/  ENDCOLLECTIVE ;  /* 0x000000000000791b */ /* 0x003fe20003800000 */
.L_x_1805:
[----:B------:R-:W-:Y:S01]  /*1da0*/  FADD.FTZ R48, R50, R48 ;  /* 0x0000003032307221 */ /* 0x000fe20000010000 */
[----:B------:R-:W-:Y:S06]  /*1db0*/  BRA `(.L_x_1806) ;  /* 0xffffffec00e07947 */ /* 0x000fec000383ffff */
.L_x_1807:
        /* <DEDUP_REMOVED lines=12> */
.L_x_3848:


//--------------------- .text._ZN13group_norm_v214gn_cuda_kernelI13__nv_bfloat16Li320ELi1ELi32ELi10ELi1024ELb0ELi1024ELi10ELi10ELi2ELb0ELi148ELb0ELb0ENS_16CompileConditionILi900EEEEEvPT_PKS4_S7_S7_flPfS8_Pj --------------------------
	.section	.text._ZN13group_norm_v214gn_cuda_kernelI13__nv_bfloat16Li320ELi1ELi32ELi10ELi1024ELb0ELi1024ELi10ELi10ELi2ELb0ELi148ELb0ELb0ENS_16CompileConditionILi900EEEEEvPT_PKS4_S7_S7_flPfS8_Pj,"ax",@progbits
	.align	128
        .global         _ZN13group_norm_v214gn_cuda_kernelI13__nv_bfloat16Li320ELi1ELi32ELi10ELi1024ELb0ELi1024ELi10ELi10ELi2ELb0ELi148ELb0ELb0ENS_16CompileConditionILi900EEEEEvPT_PKS4_S7_S7_flPfS8_Pj
        .type           _ZN13group_norm_v214gn_cuda_kernelI13__nv_bfloat16Li320ELi1ELi32ELi10ELi1024ELb0ELi1024ELi10ELi10ELi2ELb0ELi148ELb0ELb0ENS_16CompileConditionILi900EEEEEvPT_PKS4_S7_S7_flPfS8_Pj,@function
        .size           _ZN13group_norm_v214gn_cuda_kernelI13__nv_bfloat16Li320ELi1ELi32ELi10ELi1024ELb0ELi1024ELi10ELi10ELi2ELb0ELi148ELb0ELb0ENS_16CompileConditionILi900EEEEEvPT_PKS4_S7_S7_flPfS8_Pj,(.L_x_3849 - _ZN13group_norm_v214gn_cuda_kernelI13__nv_bfloat16Li320ELi1ELi32ELi10ELi1024ELb0ELi1024ELi10ELi10ELi2ELb0ELi148ELb0ELb0ENS_16CompileConditionILi900EEEEEvPT_PKS4_S7_S7_flPfS8_Pj)
        .other          _ZN13group_norm_v214gn_cuda_kernelI13__nv_bfloat16Li320ELi1ELi32ELi10ELi1024ELb0ELi1024ELi10ELi10ELi2ELb0ELi148ELb0ELb0ENS_16CompileConditionILi900EEEEEvPT_PKS4_S7_S7_flPfS8_Pj,@"STO_CUDA_ENTRY STV_DEFAULT"
_ZN13group_norm_v214gn_cuda_kernelI13__nv_bfloat16Li320ELi1ELi32ELi10ELi1024ELb0ELi1024ELi10ELi10ELi2ELb0ELi148ELb0ELb0ENS_16CompileConditionILi900EEEEEvPT_PKS4_S7_S7_flPfS8_Pj:
.text._ZN13group_norm_v214gn_cuda_kernelI13__nv_bfloat16Li320ELi1ELi32ELi10ELi1024ELb0ELi1024ELi10ELi10ELi2ELb0ELi148ELb0ELb0ENS_16CompileConditionILi900EEEEEvPT_PKS4_S7_S7_flPfS8_Pj:
        /* <DEDUP_REMOVED lines=212> */
.L_x_1820:
        /* <DEDUP_REMOVED lines=10> */
.L_x_1808:
        /* <DEDUP_REMOVED lines=17> */
.L_x_1811:
[----:B------:R-:W-:Y:S05]  /*0ef0*/  BSYNC B0 ;  /* 0x0000000000007941 */ /* 0x000fea0003800000 */
.L_x_1810:
        /* <DEDUP_REMOVED lines=183> */
.L_x_1809:
[----:B------:R-:W-:Y:S01]  /*1a70*/  HFMA2.MMA R34, -RZ, RZ, 0, 4.76837158203125e-07 ;  /* 0x00000008ff227435 */ /* 0x000fe200000001ff */
[----:B-1----:R-:W-:Y:S02]  /*1a80*/  MOV R36, R48 ;  /* 0x0000003000247202 */ /* 0x002fe40000000f00 */
[----:B------:R-:W-:Y:S02]  /*1a90*/  MOV R51, 0x1f ;  /* 0x0000001f00337802 */ /* 0x000fe40000000f00 */
[----:B0-----:R-:W-:-:S07]  /*1aa0*/  MOV R32, 0xffffffff ;  /* 0xffffffff00207802 */ /* 0x001fce0000000f00 */
[----:B-----5:R-:W-:Y:S05]  /*1ab0*/  WARPSYNC.COLLECTIVE R32, `(.L_x_1812) ;  /* 0x0000000020087348 */ /* 0x020fea0003c00000 */
[----:B------:R0:W1:Y:S02]  /*1ac0*/  SHFL.BFLY P0, R38, R36, R34, R51 ;  /* 0x0c00002224267389 */ /* 0x0000640000000033 */
[----:B01---5:R-:W-:Y:S01]  /*1ad0*/  ENDCOLLECTIVE ;  /* 0x000000000000791b */ /* 0x023fe20003800000 */
.L_x_1812:
[----:B------:R-:W-:Y:S02]  /*1ae0*/  MOV R36, R49 ;  /* 0x0000003100247202 */ /* 0x000fe40000000f00 */
[----:B------:R-:W-:-:S07]  /*1af0*/  MOV R40, R38 ;  /* 0x0000002600287202 */ /* 0x000fce0000000f00 */
[----:B------:R-:W-:Y:S05]  /*1b00*/  WARPSYNC.COLLECTIVE R32, `(.L_x_1813) ;  /* 0x0000000020087348 */ /* 0x000fea0003c00000 */
[----:B------:R0:W1:Y:S02]  /*1b10*/  SHFL.BFLY P0, R38, R36, R34, R51 ;  /* 0x0c00002224267389 */ /* 0x0000640000000033 */
[----:B01----:R-:W-:Y:S01]  /*1b20*/  ENDCOLLECTIVE ;  /* 0x000000000000791b */ /* 0x003fe20003800000 */
.L_x_1813:
[----:B------:R-:W-:Y:S01]  /*1b30*/  FADD.FTZ R40, R40, R48 ;  /* 0x0000003028287221 */ /* 0x000fe20000010000 */
[----:B------:R-:W-:-:S04]  /*1b40*/  HFMA2.MMA R34, -RZ, RZ, 0, 2.384185791015625e-07 ;  /* 0x00000004ff227435 */ /* 0x000fc800000001ff */
[----:B------:R-:W-:Y:S02]  /*1b50*/  MOV R36, R40 ;  /* 0x0000002800247202 */ /* 0x000fe40000000f00 */
[----:B------:R-:W-:-:S07]  /*1b60*/  MOV R42, R38 ;  /* 0x00000026002a7202 */ /* 0x000fce0000000f00 */
[----:B------:R-:W-:Y:S05]  /*1b70*/  WARPSYNC.COLLECTIVE R32, `(.L_x_1814) ;  /* 0x0000000020087348 */ /* 0x000fea0003c00000 */
[----:B------:R0:W1:Y:S02]  /*1b80*/  SHFL.BFLY P0, R38, R36, R34, R51 ;  /* 0x0c00002224267389 */ /* 0x0000640000000033 */
[----:B01----:R-:W-:Y:S01]  /*1b90*/  ENDCOLLECTIVE ;  /* 0x000000000000791b */ /* 0x003fe20003800000 */
.L_x_1814:
[----:B------:R-:W-:-:S05]  /*1ba0*/  FADD.FTZ R42, R42, R49 ;  /* 0x000000312a2a7221 */ /* 0x000fca0000010000 */
[----:B------:R-:W-:Y:S02]  /*1bb0*/  MOV R36, R42 ;  /* 0x0000002a00247202 */ /* 0x000fe40000000f00 */
[----:B------:R-:W-:-:S07]  /*1bc0*/  MOV R44, R38 ;  /* 0x00000026002c7202 */ /* 0x000fce0000000f00 */
[----:B------:R-:W-:Y:S05]  /*1bd0*/  WARPSYNC.COLLECTIVE R32, `(.L_x_1815) ;  /* 0x0000000020087348 */ /* 0x000fea0003c00000 */
[----:B------:R0:W1:Y:S02]  /*1be0*/  SHFL.BFLY P0, R38, R36, R34, R51 ;  /* 0x0c00002224267389 */ /* 0x0000640000000033 */
[----:B01----:R-:W-:Y:S01]  /*1bf0*/  ENDCOLLECTIVE ;  /* 0x000000000000791b */ /* 0x003fe20003800000 */
.L_x_1815:
[----:B------:R-:W-:Y:S01]  /*1c00*/  FADD.FTZ R44, R40, R44 ;  /* 0x0000002c282c7221 */ /* 0x000fe20000010000 */
[----:B------:R-:W-:-:S04]  /*1c10*/  HFMA2.MMA R34, -RZ, RZ, 0, 1.1920928955078125e-07 ;  /* 0x00000002ff227435 */ /* 0x000fc800000001ff */
[----:B------:R-:W-:Y:S02]  /*1c20*/  MOV R36, R44 ;  /* 0x0000002c00247202 */ /* 0x000fe40000000f00 */
[----:B------:R-:W-:-:S07]  /*1c30*/  MOV R46, R38 ;  /* 0x00000026002e7202 */ /* 0x000fce0000000f00 */
[----:B------:R-:W-:Y:S05]  /*1c40*/  WARPSYNC.COLLECTIVE R32, `(.L_x_1816) ;  /* 0x0000000020087348 */ /* 0x000fea0003c00000 */
[----:B------:R0:W1:Y:S02]  /*1c50*/  SHFL.BFLY P0, R38, R36, R34, R51 ;  /* 0x0c00002224267389 */ /* 0x0000640000000033 */
[----:B01----:R-:W-:Y:S01]  /*1c60*/  ENDCOLLECTIVE ;  /* 0x000000000000791b */ /* 0x003fe20003800000 */
.L_x_1816:
[----:B------:R-:W-:-:S05]  /*1c70*/  FADD.FTZ R46, R42, R46 ;  /* 0x0000002e2a2e7221 */ /* 0x000fca0000010000 */
[----:B------:R-:W-:Y:S02]  /*1c80*/  MOV R36, R46 ;  /* 0x0000002e00247202 */ /* 0x000fe40000000f00 */
[----:B------:R-:W-:-:S07]  /*1c90*/  MOV R50, R38 ;  /* 0x0000002600327202 */ /* 0x000fce0000000f00 */
[----:B------:R-:W-:Y:S05]  /*1ca0*/  WARPSYNC.COLLECTIVE R32, `(.L_x_1817) ;  /* 0x0000000020087348 */ /* 0x000fea0003c00000 */
[----:B------:R0:W1:Y:S02]  /*1cb0*/  SHFL.BFLY P0, R38, R36, R34, R51 ;  /* 0x0c00002224267389 */ /* 0x0000640000000033 */
[----:B01----:R-:W-:Y:S01]  /*1cc0*/  ENDCOLLECTIVE ;  /* 0x000000000000791b */ /* 0x003fe20003800000 */
.L_x_1817:
[----:B------:R-:W-:Y:S01]  /*1cd0*/  FADD.FTZ R50, R44, R50 ;  /* 0x000000322c327221 */ /* 0x000fe20000010000 */
[----:B------:R-:W-:-:S04]  /*1ce0*/  HFMA2.MMA R34, -RZ, RZ, 0, 5.9604644775390625e-08 ;  /* 0x00000001ff227435 */ /* 0x000fc800000001ff */
[----:B------:R-:W-:Y:S02]  /*1cf0*/  MOV R36, R50 ;  /* 0x0000003200247202 */ /* 0x000fe40000000f00 */
[----:B------:R-:W-:-:S07]  /*1d00*/  MOV R52, R38 ;  /* 0x0000002600347202 */ /* 0x000fce0000000f00 */
[----:B------:R-:W-:Y:S05]  /*1d10*/  WARPSYNC.COLLECTIVE R32, `(.L_x_1818) ;  /* 0x0000000020087348 */ /* 0x000fea0003c00000 */
[----:B------:R0:W1:Y:S02]  /*1d20*/  SHFL.BFLY P0, R38, R36, R34, R51 ;  /* 0x0c00002224267389 */ /* 0x0000640000000033 */
[----:B01----:R-:W-:Y:S01]  /*1d30*/  ENDCOLLECTIVE ;  /* 0x000000000000791b */ /* 0x003fe20003800000 */
.L_x_1818:
[----:B------:R-:W-:-:S05]  /*1d40*/  FADD.FTZ R52, R46, R52 ;  /* 0x000000342e347221 */ /* 0x000fca0000010000 */
[----:B------:R-:W-:Y:S02]  /*1d50*/  MOV R36, R52 ;  /* 0x0000003400247202 */ /* 0x000fe40000000f00 */
[----:B------:R-:W-:-:S07]  /*1d60*/  MOV R48, R38 ;  /* 0x0000002600307202 */ /* 0x000fce0000000f00 */
[----:B------:R-:W-:Y:S05]  /*1d70*/  WARPSYNC.COLLECTIVE R32, `(.L_x_1819) ;  /* 0x0000000020087348 */ /* 0x000fea0003c00000 */
[----:B------:R0:W1:Y:S02]  /*1d80*/  SHFL.BFLY P0, R38, R36, R34, R51 ;  /* 0x0c00002224267389 */ /* 0x0000640000000033 */
[----:B01----:R-:W-:Y:S01]  /*1d90*/  ENDCOLLECTIVE ;  /* 0x000000000000791b */ /* 0x003fe20003800000 */
.L_x_1819:
[----:B------:R-:W-:Y:S01]  /*1da0*/  FADD.FTZ R48, R50, R48 ;  /* 0x0000003032307221 */ /* 0x000fe20000010000 */
[----:B------:R-:W-:Y:S06]  /*1db0*/  BRA `(.L_x_1820) ;  /* 0xffffffec00e07947 */ /* 0x000fec000383ffff */
.L_x_1821:
        /* <DEDUP_REMOVED lines=12> */
.L_x_3849:


//--------------------- .text._ZN13group_norm_v214gn_cuda_kernelI13__nv_bfloat16Li320ELi3ELi16ELi20ELi1024ELb1ELi4ELi320ELi320ELi4ELb1ELi1ELb0ELb0ENS_16CompileConditionILi900EEEEEvPT_PKS4_S7_S7_flPfS8_Pj --------------------------
	.section	.text._ZN13group_norm_v214gn_cuda_kernelI13__nv_bfloat16Li320ELi3ELi16ELi20ELi1024ELb1ELi4ELi320ELi320ELi4ELb1ELi1ELb0ELb0ENS_16CompileConditionILi900EEEEEvPT_PKS4_S7_S7_flPfS8_Pj,"ax",@progbits
	.align	128
        .global         _ZN13group_norm_v214gn_cuda_kernelI13__nv_bfloat16Li320ELi3ELi16ELi20ELi1024ELb1ELi4ELi320ELi320ELi4ELb1ELi1ELb0ELb0ENS_16CompileConditionILi900EEEEEvPT_PKS4_S7_S7_flPfS8_Pj
        .type           _ZN13group_norm_v214gn_cuda_kernelI13__nv_bfloat16Li320ELi3ELi16ELi20ELi1024ELb1ELi4ELi320ELi320ELi4ELb1ELi1ELb0ELb0ENS_16CompileConditionILi900EEEEEvPT_PKS4_S7_S7_flPfS8_Pj,@function
        .size           _ZN13group_norm_v214gn_cuda_kernelI13__nv_bfloat16Li320ELi3ELi16ELi20ELi1024ELb1ELi4ELi320ELi320ELi4ELb1ELi1ELb0ELb0ENS_16CompileConditionILi900EEEEEvPT_PKS4_S7_S7_flPfS8_Pj,(.L_x_3850 - _ZN13group_norm_v214gn_cuda_kernelI13__nv_bfloat16Li320ELi3ELi16ELi20ELi1024ELb1ELi4ELi320ELi320ELi4ELb1ELi1ELb0ELb0ENS_16CompileConditionILi900EEEEEvPT_PKS4_S7_S7_flPfS8_Pj)
        .other          _ZN13group_norm_v214gn_cuda_kernelI13__nv_bfloat16Li320ELi3ELi16ELi20ELi1024ELb1ELi4ELi320ELi320ELi4ELb1ELi1ELb0ELb0ENS_16CompileConditionILi900EEEEEvPT_PKS4_S7_S7_flPfS8_Pj,@"STO_CUDA_ENTRY STV_DEFAULT"
_ZN13group_norm_v214gn_cuda_kernelI13__nv_bfloat16Li320ELi3ELi16ELi20ELi1024ELb1ELi4ELi320ELi320ELi4ELb1ELi1ELb0ELb0ENS_16CompileConditionILi900EEEEEvPT_PKS4_S7_S7_flPfS8_Pj:
.text._ZN13group_norm_v214gn_cuda_kernelI13__nv_bfloat16Li320ELi3ELi16ELi20ELi1024ELb1ELi4ELi320ELi320ELi4ELb1ELi1ELb0ELb0ENS_16CompileConditionILi900EEEEEvPT_PKS4_S7_S7_flPfS8_Pj:
[----:B------:R-:W-:Y:S01]  /*0000*/  LDC R1, c[0x0][0x28] ;  /* 0x00000a00ff017b82 */ /* 0x000fe20000000800 */
[----:B------:R-:W0:Y:S01]  /*0010*/  S2R R0, SR_CTAID.Y ;  /* 0x0000000000007919 */ /* 0x000e220000002600 */
[----:B------:R-:W-:Y:S02]  /*0020*/  ULDC.64 UR4, c[0x0][0x238] ;  /* 0x00008e0000047ab9 */ /* 0x000fe40000000a00 */
[----:B0-----:R-:W-:-:S04]  /*0030*/  ISETP.GE.U32.AND P0, PT, R0, UR4, PT ;  /* 0x0000000400007c0c */ /* 0x001fc8000bf06070 */
[----:B------:R-:W-:-:S13]  /*0040*/  ISETP.GE.AND.EX P0, PT, RZ, UR5, PT, P0 ;  /* 0x00000005ff007c0c */ /* 0x000fda000bf06300 */
[----:B------:R-:W-:Y:S05]  /*0050*/  @P0 EXIT ;  /* 0x000000000000094d */ /* 0x000fea0003800000 */
[----:B------:R-:W0:Y:S01]  /*0060*/  S2R R2, SR_TID.X ;  /* 0x0000000000027919 */ /* 0x000e220000002100 */
[----:B------:R-:W-:Y:S01]  /*0070*/  ULDC.64 UR4, c[0x0][0x220] ;  /* 0x0000880000047ab9 */ /* 0x000fe20000000a00 */
[----:B------:R-:W-:Y:S01]  /*0080*/  ULDC.64 UR6, c[0x0][0x228] ;  /* 0x00008a0000067ab9 */ /* 0x000fe20000000a00 */
[----:B------:R-:W-:Y:S01]  /*0090*/  ULDC.64 UR8, c[0x0][0x208] ;  /* 0x0000820000087ab9 */ /* 0x000fe20000000a00 */
[----:B0-----:R-:W-:-:S05]  /*00a0*/  IMAD.WIDE.U32 R4, R2, -0x33333333, RZ ;  /* 0xcccccccd02047825 */ /* 0x001fca00078e00ff */
[----:B------:R-:W-:-:S05]  /*00b0*/  SHF.R.U32.HI R15, RZ, 0x6, R5 ;  /* 0x00000006ff0f7819 */ /* 0x000fca0000011605 */
[----:B------:R-:W-:-:S05]  /*00c0*/  IMAD R8, R15, -0x50, R2 ;  /* 0xffffffb00f087824 */ /* 0x000fca00078e0202 */
[----:B------:R-:W-:-:S04]  /*00d0*/  SHF.L.U32 R9, R8, 0x2, RZ ;  /* 0x0000000208097819 */ /* 0x000fc800000006ff */
[----:B------:R-:W-:Y:S02]  /*00e0*/  SHF.L.U32 R10, R9, 0x1, RZ ;  /* 0x00000001090a7819 */ /* 0x000fe400000006ff */
[----:B------:R-:W-:Y:S02]  /*00f0*/  SHF.R.U32.HI R3, RZ, 0x1f, R9 ;  /* 0x0000001fff037819 */ /* 0x000fe40000011609 */
[C---:B------:R-:W-:Y:S02]  /*0100*/  IADD3 R12, P0, R10.reuse, UR4, RZ ;  /* 0x000000040a0c7c10 */ /* 0x040fe4000ff1e0ff */
[----:B------:R-:W-:Y:S02]  /*0110*/  IADD3 R10, P1, R10, UR6, RZ ;  /* 0x000000060a0a7c10 */ /* 0x000fe4000ff3e0ff */
[C---:B------:R-:W-:Y:S02]  /*0120*/  IADD3.X R13, R3.reuse, UR5, RZ, P0, !PT ;  /* 0x00000005030d7c10 */ /* 0x040fe400087fe4ff */
[----:B------:R-:W-:-:S04]  /*0130*/  IADD3.X R11, R3, UR7, RZ, P1, !PT ;  /* 0x00000007030b7c10 */ /* 0x000fc80008ffe4ff */
[----:B------:R-:W5:Y:S04]  /*0140*/  LDG.E.64.CONSTANT R12, desc[UR8][R12.64] ;  /* 0x000000080c0c7981 */ /* 0x000f68000c1e9b00 */
[----:B------:R-:W5:Y:S01]  /*0150*/  LDG.E.64.CONSTANT R10, desc[UR8][R10.64] ;  /* 0x000000080a0a7981 */ /* 0x000f62000c1e9b00 */
[----:B------:R-:W0:Y:S01]  /*0160*/  S2UR UR5, SR_CgaCtaId ;  /* 0x00000000000579c3 */ /* 0x000e220000008800 */
[----:B------:R-:W-:Y:S01]  /*0170*/  UMOV UR4, 0x400 ;  /* 0x0000040000047882 */ /* 0x000fe20000000000 */
[----:B------:R-:W-:Y:S01]  /*0180*/  IMAD.WIDE.U32 R6, R8, -0x33333333, RZ ;  /* 0xcccccccd08067825 */ /* 0x000fe200078e00ff */
[----:B------:R-:W1:Y:S01]  /*0190*/  S2R R4, SR_CTAID.X ;  /* 0x0000000000047919 */ /* 0x000e620000002500 */
[----:B------:R-:W-:-:S03]  /*01a0*/  HFMA2.MMA R48, -RZ, RZ, 0, 0 ;  /* 0x00000000ff307435 */ /* 0x000fc600000001ff */
[----:B------:R-:W-:Y:S02]  /*01b0*/  SHF.L.U32 R49, R7, 0x1, RZ ;  /* 0x0000000107317819 */ /* 0x000fe400000006ff */
[----:B------:R-:W-:Y:S02]  /*01c0*/  MOV R7, R0 ;  /* 0x0000000000077202 */ /* 0x000fe40000000f00 */
[----:B------:R-:W-:Y:S01]  /*01d0*/  LOP3.LUT R49, R49, 0xfffffff8, RZ, 0xc0, !PT ;  /* 0xfffffff831317812 */ /* 0x000fe200078ec0ff */
[----:B0-----:R-:W-:Y:S02]  /*01e0*/  ULEA UR6, UR5, UR4, 0x18 ;  /* 0x0000000405067291 */ /* 0x001fe4000f8ec03f */
[----:B------:R-:W-:-:S04]  /*01f0*/  UIADD3 UR4, UR4, 0xc80, URZ ;  /* 0x00000c8004047890 */ /* 0x000fc8000fffe03f */
[----:B------:R-:W-:Y:S01]  /*0200*/  MOV R5, UR6 ;  /* 0x0000000600057c02 */ /* 0x000fe20008000f00 */
[----:B------:R-:W-:-:S03]  /*0210*/  ULEA UR5, UR5, UR4, 0x18 ;  /* 0x0000000405057291 */ /* 0x000fc6000f8ec03f */
[----:B------:R-:W-:Y:S01]  /*0220*/  UMOV UR4, URZ ;  /* 0x0000003f00047c82 */ /* 0x000fe20008000000 */
[----:B-1----:R-:W-:Y:S01]  /*0230*/  SHF.L.U32 R3, R4, 0x2, RZ ;  /* 0x0000000204037819 */ /* 0x002fe200000006ff */
[----:B------:R-:W-:-:S03]  /*0240*/  IMAD R6, R8, 0x28, R5 ;  /* 0x0000002808067824 */ /* 0x000fc600078e0205 */
[----:B------:R-:W-:Y:S02]  /*0250*/  LOP3.LUT R3, R3, 0x3fc, RZ, 0xc0, !PT ;  /* 0x000003fc03037812 */ /* 0x000fe400078ec0ff */
[----:B------:R-:W-:Y:S02]  /*0260*/  LEA R6, R15, R6, 0x3 ;  /* 0x000000060f067211 */ /* 0x000fe400078e18ff */
[----:B------:R-:W-:-:S05]  /*0270*/  IADD3 R3, R3, R15, RZ ;  /* 0x0000000f03037210 */ /* 0x000fca0007ffe0ff */
[----:B------:R-:W-:-:S05]  /*0280*/  IMAD R14, R3, 0x140, RZ ;  /* 0x00000140030e7824 */ /* 0x000fca00078e02ff */
[----:B------:R-:W-:-:S04]  /*0290*/  IADD3 R8, P0, R14, R9, RZ ;  /* 0x000000090e087210 */ /* 0x000fc80007f1e0ff */
[----:B------:R-:W-:-:S09]  /*02a0*/  IADD3.X R9, RZ, RZ, RZ, P0, !PT ;  /* 0x000000ffff097210 */ /* 0x000fd200007fe4ff */
.L_x_1832:
[----:B0-----:R-:W-:Y:S01]  /*02b0*/  IMAD R51, R48, 0x50000, RZ ;  /* 0x0005000030337824 */ /* 0x001fe200078e02ff */
[----:B------:R-:W-:Y:S01]  /*02c0*/  ULDC.64 UR6, c[0x0][0x218] ;  /* 0x0000860000067ab9 */ /* 0x000fe20000000a00 */
[----:B------:R-:W-:-:S05]  /*02d0*/  IMAD.WIDE.U32 R14, R7, 0x50000, R8 ;  /* 0x00050000070e7825 */ /* 0x000fca00078e0008 */
[----:B------:R-:W-:Y:S02]  /*02e0*/  IADD3 R51, R15, R51, RZ ;  /* 0x000000330f337210 */ /* 0x000fe40007ffe0ff */
[C---:B------:R-:W-:Y:S02]  /*02f0*/  SHF.L.U32 R50, R14.reuse, 0x1, RZ ;  /* 0x000000010e327819 */ /* 0x040fe400000006ff */
[----:B------:R-:W-:Y:S02]  /*0300*/  SHF.L.U64.HI R51, R14, 0x1, R51 ;  /* 0x000000010e337819 */ /* 0x000fe40000010233 */
[----:B------:R-:W-:-:S04]  /*0310*/  IADD3 R14, P0, R50, UR6, RZ ;  /* 0x00000006320e7c10 */ /* 0x000fc8000ff1e0ff */
[----:B------:R-:W-:-:S06]  /*0320*/  IADD3.X R15, R51, UR7, RZ, P0, !PT ;  /* 0x00000007330f7c10 */ /* 0x000fcc00087fe4ff */
[----:B------:R-:W2:Y:S01]  /*0330*/  LDG.E.64.CONSTANT R14, desc[UR8][R14.64] ;  /* 0x000000080e0e7981 */ /* 0x000ea2000c1e9b00 */
[----:B------:R-:W-:Y:S01]  /*0340*/  ISETP.GT.U32.AND P0, PT, R2, 0x3f, PT ;  /* 0x0000003f0200780c */ /* 0x000fe20003f04070 */
[----:B------:R-:W-:Y:S01]  /*0350*/  BSSY B0, `(.L_x_1822) ;  /* 0x0000039000007945 */ /* 0x000fe20003800000 */
[C---:B--2---:R-:W-:Y:S02]  /*0360*/  PRMT R16, R14.reuse, 0x7632, R16 ;  /* 0x000076320e107816 */ /* 0x044fe40000000010 */
[----:B------:R-:W-:Y:S02]  /*0370*/  SHF.L.U32 R3, R14, 0x10, RZ ;  /* 0x000000100e037819 */ /* 0x000fe400000006ff */
[----:B------:R-:W-:Y:S02]  /*0380*/  SHF.L.U32 R19, R16, 0x10, RZ ;  /* 0x0000001010137819 */ /* 0x000fe400000006ff */
[----:B------:R-:W-:Y:S01]  /*0390*/  PRMT R16, R15, 0x7632, R16 ;  /* 0x000076320f107816 */ /* 0x000fe20000000010 */
[----:B------:R-:W-:Y:S01]  /*03a0*/  FFMA.FTZ R18, R3, R3, RZ ;  /* 0x0000000303127223 */ /* 0x000fe200000100ff */
[----:B------:R-:W-:Y:S01]  /*03b0*/  FADD.FTZ R17, RZ, R3 ;  /* 0x00000003ff117221 */ /* 0x000fe20000010000 */
[----:B------:R-:W-:-:S02]  /*03c0*/  SHF.L.U32 R53, R15, 0x10, RZ ;  /* 0x000000100f357819 */ /* 0x000fc400000006ff */
[----:B------:R-:W-:Y:S01]  /*03d0*/  FFMA.FTZ R20, R19, R19, R18 ;  /* 0x0000001313147223 */ /* 0x000fe20000010012 */
[----:B------:R-:W-:Y:S01]  /*03e0*/  FADD.FTZ R18, R17, R19 ;  /* 0x0000001311127221 */ /* 0x000fe20000010000 */
[----:B------:R-:W-:Y:S02]  /*03f0*/  SHF.L.U32 R17, R16, 0x10, RZ ;  /* 0x0000001010117819 */ /* 0x000fe400000006ff */
[----:B------:R-:W-:Y:S01]  /*0400*/  FFMA.FTZ R20, R53, R53, R20 ;  /* 0x0000003535147223 */ /* 0x000fe20000010014 */
[----:B------:R-:W-:-:S03]  /*0410*/  FADD.FTZ R18, R18, R53 ;  /* 0x0000003512127221 */ /* 0x000fc60000010000 */
[----:B------:R-:W-:Y:S01]  /*0420*/  FFMA.FTZ R19, R17, R17, R20 ;  /* 0x0000001111137223 */ /* 0x000fe20000010014 */
[----:B------:R-:W-:Y:S01]  /*0430*/  FADD.FTZ R18, R18, R17 ;  /* 0x0000001112127221 */ /* 0x000fe20000010000 */
[----:B------:R-:W-:-:S04]  /*0440*/  CS2R R20, SRZ ;  /* 0x0000000000147805 */ /* 0x000fc8000001ff00 */
[----:B------:R0:W-:Y:S01]  /*0450*/  STS.64 [R6], R18 ;  /* 0x0000001206007388 */ /* 0x0001e20000000a00 */
[----:B------:R-:W-:Y:S06]  /*0460*/  BAR.SYNC.DEFER_BLOCKING 0x0 ;  /* 0x0000000000007b1d */ /* 0x000fec0000010000 */
[----:B------:R-:W-:Y:S05]  /*0470*/  @P0 BRA `(.L_x_1823) ;  /* 0x0000000000980947 */ /* 0x000fea0003800000 */
[----:B------:R-:W-:Y:S02]  /*0480*/  SHF.R.U32.HI R16, RZ, 0x2, R2 ;  /* 0x00000002ff107819 */ /* 0x000fe40000011602 */
[----:B------:R-:W-:-:S03]  /*0490*/  SHF.L.U32 R17, R2, 0x3, RZ ;  /* 0x0000000302117819 */ /* 0x000fc600000006ff */
[----:B------:R-:W-:Y:S01]  /*04a0*/  IMAD R16, R16, 0x14, RZ ;  /* 0x0000001410107824 */ /* 0x000fe200078e02ff */
[----:B------:R-:W-:-:S04]  /*04b0*/  LOP3.LUT R17, R17, 0x18, RZ, 0xc0, !PT ;  /* 0x0000001811117812 */ /* 0x000fc800078ec0ff */
[----:B0-----:R-:W-:Y:S02]  /*04c0*/  SHF.R.U32.HI R18, RZ, 0x2, R16 ;  /* 0x00000002ff127819 */ /* 0x001fe40000011610 */
[C---:B------:R-:W-:Y:S02]  /*04d0*/  IADD3 R19, R16.reuse, 0x4, RZ ;  /* 0x0000000410137810 */ /* 0x040fe40007ffe0ff */
[----:B------:R-:W-:Y:S01]  /*04e0*/  IADD3 R21, R16, 0x8, RZ ;  /* 0x0000000810157810 */ /* 0x000fe20007ffe0ff */
        /* <DEDUP_REMOVED lines=31> */
.L_x_1823:
[----:B------:R-:W-:Y:S05]  /*06e0*/  BSYNC B0 ;  /* 0x0000000000007941 */ /* 0x000fea0003800000 */
.L_x_1822:
[----:B------:R-:W0:Y:S01]  /*06f0*/  SHFL.BFLY PT, R17, R20, 0x2, 0x1f ;  /* 0x0c401f0014117f89 */ /* 0x000e2200000e0000 */
[C---:B------:R-:W-:Y:S01]  /*0700*/  LOP3.LUT P1, RZ, R2.reuse, 0xffffffc3, RZ, 0xc0, !PT ;  /* 0xffffffc302ff7812 */ /* 0x040fe2000782c0ff */
[----:B------:R-:W-:Y:S01]  /*0710*/  BSSY B0, `(.L_x_1824) ;  /* 0x0000015000007945 */ /* 0x000fe20003800000 */
[C---:B------:R-:W-:Y:S01]  /*0720*/  ISETP.NE.AND P2, PT, R2.reuse, RZ, PT ;  /* 0x000000ff0200720c */ /* 0x040fe20003f45270 */
[----:B------:R-:W1:Y:S01]  /*0730*/  SHFL.BFLY PT, R16, R21, 0x2, 0x1f ;  /* 0x0c401f0015107f89 */ /* 0x000e6200000e0000 */
[----:B------:R-:W-:Y:S01]  /*0740*/  ISETP.GT.U32.AND P0, PT, R2, 0xff, PT ;  /* 0x000000ff0200780c */ /* 0x000fe20003f04070 */
        /* <DEDUP_REMOVED lines=8> */
[----:B------:R-:W-:Y:S02]  /*07d0*/  SHF.R.U32.HI R22, RZ, 0x2, R2 ;  /* 0x00000002ff167819 */ /* 0x000fe40000011602 */
[----:B------:R-:W-:-:S04]  /*07e0*/  LOP3.LUT R21, R4, 0xff, RZ, 0xc0, !PT ;  /* 0x000000ff04157812 */ /* 0x000fc800078ec0ff */
[----:B------:R-:W-:Y:S01]  /*07f0*/  PRMT R21, R22, 0x2104, R21 ;  /* 0x0000210416157816 */ /* 0x000fe20000000015 */
[----:B------:R-:W1:Y:S01]  /*0800*/  LDC.64 R18, c[0x0][0x248] ;  /* 0x00009200ff127b82 */ /* 0x000e620000000a00 */
[----:B0-----:R-:W-:-:S05]  /*0810*/  IMAD R20, R23, UR4, R0 ;  /* 0x0000000417147c24 */ /* 0x001fca000f8e0200 */
[----:B------:R-:W-:-:S04]  /*0820*/  LEA R20, R20, R21, 0xc ;  /* 0x0000001514147211 */ /* 0x000fc800078e60ff */
[----:B------:R-:W-:-:S05]  /*0830*/  SHF.L.U32 R21, R20, 0x1, RZ ;  /* 0x0000000114157819 */ /* 0x000fca00000006ff */
[----:B-1----:R-:W-:-:S05]  /*0840*/  IMAD.WIDE.U32 R18, R21, 0x4, R18 ;  /* 0x0000000415127825 */ /* 0x002fca00078e0012 */
[----:B------:R0:W-:Y:S02]  /*0850*/  STG.E.64 desc[UR8][R18.64], R16 ;  /* 0x0000001012007986 */ /* 0x0001e4000c101b08 */
.L_x_1825:
[----:B------:R-:W-:Y:S05]  /*0860*/  BSYNC B0 ;  /* 0x0000000000007941 */ /* 0x000fea0003800000 */
.L_x_1824:
[----:B------:R-:W-:Y:S01]  /*0870*/  BAR.SYNC.DEFER_BLOCKING 0x0 ;  /* 0x0000000000007b1d */ /* 0x000fe20000010000 */
[----:B------:R-:W-:-:S05]  /*0880*/  CS2R R46, SRZ ;  /* 0x00000000002e7805 */ /* 0x000fca000001ff00 */
[----:B------:R-:W-:Y:S05]  /*0890*/  @P2 BRA `(.L_x_1826) ;  /* 0x00000000003c2947 */ /* 0x000fea0003800000 */
[----:B0-----:R-:W0:Y:S01]  /*08a0*/  LDC.64 R16, c[0x0][0x250] ;  /* 0x00009400ff107b82 */ /* 0x001e220000000a00 */
        /* <DEDUP_REMOVED lines=8> */
.L_x_1827:
[----:B------:R-:W2:Y:S04]  /*0930*/  LD.E.STRONG.GPU R18, desc[UR8][R16.64] ;  /* 0x0000000810127980 */ /* 0x000ea8000c10f900 */
[----:B--2---:R-:W-:Y:S01]  /*0940*/  CCTL.IVALL ;  /* 0x00000000ff00798f */ /* 0x004fe20002000000 */
[----:B------:R-:W-:Y:S05]  /*0950*/  YIELD ;  /* 0x0000000000007946 */ /* 0x000fea0003800000 */
[----:B-----5:R-:W-:-:S04]  /*0960*/  LOP3.LUT R18, R18, R19, RZ, 0x3c, !PT ;  /* 0x0000001312127212 */ /* 0x020fc800078e3cff */
[----:B------:R-:W-:-:S13]  /*0970*/  ISETP.GT.AND P1, PT, R18, -0x1, PT ;  /* 0xffffffff1200780c */ /* 0x000fda0003f24270 */
[----:B------:R-:W-:Y:S05]  /*0980*/  @P1 BRA `(.L_x_1827) ;  /* 0xfffffffc00e81947 */ /* 0x000fea000383ffff */
.L_x_1826:
[----:B------:R-:W-:Y:S05]  /*0990*/  WARPSYNC.ALL ;  /* 0x0000000000007948 */ /* 0x000fea0003800000 */
[----:B------:R-:W-:Y:S06]  /*09a0*/  BAR.SYNC.DEFER_BLOCKING 0x0 ;  /* 0x0000000000007b1d */ /* 0x000fec0000010000 */
[----:B------:R-:W-:Y:S04]  /*09b0*/  BSSY B0, `(.L_x_1828) ;  /* 0x000005a000007945 */ /* 0x000fe80003800000 */
[----:B------:R-:W-:Y:S05]  /*09c0*/  @P0 BRA `(.L_x_1829) ;  /* 0x0000000400600947 */ /* 0x000fea0003800000 */
[----:B0-----:R-:W0:Y:S01]  /*09d0*/  LDC R19, c[0x0][0x10] ;  /* 0x00000400ff137b82 */ /* 0x001e220000000800 */
[----:B------:R-:W-:-:S04]  /*09e0*/  SHF.L.U32 R17, R2, 0x4, RZ ;  /* 0x0000000402117819 */ /* 0x000fc800000006ff */
[----:B------:R-:W-:-:S03]  /*09f0*/  LOP3.LUT R17, R17, 0x7fffff00, RZ, 0xc0, !PT ;  /* 0x7fffff0011117812 */ /* 0x000fc600078ec0ff */
[----:B------:R-:W1:Y:S01]  /*0a00*/  LDC.64 R46, c[0x0][0x248] ;  /* 0x00009200ff2e7b82 */ /* 0x000e620000000a00 */
[----:B0-----:R-:W-:Y:S01]  /*0a10*/  IMAD R16, R19, UR4, R0 ;  /* 0x0000000413107c24 */ /* 0x001fe2000f8e0200 */
[----:B------:R-:W-:-:S04]  /*0a20*/  LOP3.LUT R19, R2, 0xf, RZ, 0xc0, !PT ;  /* 0x0000000f02137812 */ /* 0x000fc800078ec0ff */
[----:B------:R-:W-:-:S04]  /*0a30*/  LEA R16, R16, R17, 0xc ;  /* 0x0000001110107211 */ /* 0x000fc800078e60ff */
[----:B------:R-:W-:-:S04]  /*0a40*/  IADD3 R16, R16, R19, RZ ;  /* 0x0000001310107210 */ /* 0x000fc80007ffe0ff */
[----:B------:R-:W-:-:S04]  /*0a50*/  SHF.L.U32 R52, R16, 0x1, RZ ;  /* 0x0000000110347819 */ /* 0x000fc800000006ff */
[C---:B------:R-:W-:Y:S01]  /*0a60*/  IADD3 R19, R52.reuse, 0x20, RZ ;  /* 0x0000002034137810 */ /* 0x040fe20007ffe0ff */
[C---:B-1----:R-:W-:Y:S01]  /*0a70*/  IMAD.WIDE.U32 R16, R52.reuse, 0x4, R46 ;  /* 0x0000000434107825 */ /* 0x042fe200078e002e */
[----:B------:R-:W-:-:S03]  /*0a80*/  IADD3 R21, R52, 0x40, RZ ;  /* 0x0000004034157810 */ /* 0x000fc60007ffe0ff */
[--C-:B------:R-:W-:Y:S01]  /*0a90*/  IMAD.WIDE.U32 R18, R19, 0x4, R46.reuse ;  /* 0x0000000413127825 */ /* 0x100fe200078e002e */
[C---:B------:R-:W-:Y:S01]  /*0aa0*/  IADD3 R23, R52.reuse, 0x60, RZ ;  /* 0x0000006034177810 */ /* 0x040fe20007ffe0ff */
[----:B------:R-:W2:Y:S02]  /*0ab0*/  LDG.E.64 R16, desc[UR8][R16.64] ;  /* 0x0000000810107981 */ /* 0x000ea4000c1e1b00 */
[--C-:B------:R-:W-:Y:S01]  /*0ac0*/  IMAD.WIDE.U32 R20, R21, 0x4, R46.reuse ;  /* 0x0000000415147825 */ /* 0x100fe200078e002e */
[C---:B------:R-:W-:Y:S01]  /*0ad0*/  IADD3 R25, R52.reuse, 0x80, RZ ;  /* 0x0000008034197810 */ /* 0x040fe20007ffe0ff */
[----:B------:R-:W3:Y:S02]  /*0ae0*/  LDG.E.64 R18, desc[UR8][R18.64] ;  /* 0x0000000812127981 */ /* 0x000ee4000c1e1b00 */
[--C-:B------:R-:W-:Y:S01]  /*0af0*/  IMAD.WIDE.U32 R22, R23, 0x4, R46.reuse ;  /* 0x0000000417167825 */ /* 0x100fe200078e002e */
[C---:B------:R-:W-:Y:S01]  /*0b00*/  IADD3 R27, R52.reuse, 0xa0, RZ ;  /* 0x000000a0341b7810 */ /* 0x040fe20007ffe0ff */
[----:B------:R-:W4:Y:S02]  /*0b10*/  LDG.E.64 R20, desc[UR8][R20.64] ;  /* 0x0000000814147981 */ /* 0x000f24000c1e1b00 */
        /* <DEDUP_REMOVED lines=28> */
[----:B------:R-:W-:Y:S01]  /*0ce0*/  IADD3 R52, R52, 0x1e0, RZ ;  /* 0x000001e034347810 */ /* 0x000fe20007ffe0ff */
[----:B------:R-:W4:Y:S02]  /*0cf0*/  LDG.E.64 R40, desc[UR8][R40.64] ;  /* 0x0000000828287981 */ /* 0x000f24000c1e1b00 */
[----:B------:R-:W-:-:S02]  /*0d00*/  IMAD.WIDE.U32 R44, R45, 0x4, R46 ;  /* 0x000000042d2c7825 */ /* 0x000fc400078e002e */
[----:B------:R-:W4:Y:S02]  /*0d10*/  LDG.E.64 R42, desc[UR8][R42.64] ;  /* 0x000000082a2a7981 */ /* 0x000f24000c1e1b00 */
[----:B------:R-:W-:Y:S02]  /*0d20*/  IMAD.WIDE.U32 R46, R52, 0x4, R46 ;  /* 0x00000004342e7825 */ /* 0x000fe400078e002e */
[----:B------:R-:W4:Y:S04]  /*0d30*/  LDG.E.64 R44, desc[UR8][R44.64] ;  /* 0x000000082c2c7981 */ /* 0x000f28000c1e1b00 */
[----:B------:R-:W4:Y:S01]  /*0d40*/  LDG.E.64 R46, desc[UR8][R46.64] ;  /* 0x000000082e2e7981 */ /* 0x000f22000c1e1b00 */
[----:B--2---:R-:W-:Y:S01]  /*0d50*/  FADD.FTZ R16, RZ, R16 ;  /* 0x00000010ff107221 */ /* 0x004fe20000010000 */
[----:B------:R-:W-:-:S03]  /*0d60*/  FADD.FTZ R52, RZ, R17 ;  /* 0x00000011ff347221 */ /* 0x000fc60000010000 */
[----:B---3--:R-:W-:Y:S01]  /*0d70*/  FADD.FTZ R17, R18, R16 ;  /* 0x0000001012117221 */ /* 0x008fe20000010000 */
[----:B------:R-:W-:-:S03]  /*0d80*/  FADD.FTZ R52, R19, R52 ;  /* 0x0000003413347221 */ /* 0x000fc60000010000 */
[----:B----4-:R-:W-:Y:S01]  /*0d90*/  FADD.FTZ R17, R20, R17 ;  /* 0x0000001114117221 */ /* 0x010fe20000010000 */
        /* <DEDUP_REMOVED lines=27> */
.L_x_1829:
[----:B------:R-:W-:Y:S05]  /*0f50*/  BSYNC B0 ;  /* 0x0000000000007941 */ /* 0x000fea0003800000 */
.L_x_1828:
[----:B0-----:R-:W0:Y:S01]  /*0f60*/  SHFL.BFLY PT, R17, R46, 0x8, 0x1f ;  /* 0x0d001f002e117f89 */ /* 0x001e2200000e0000 */
[----:B------:R-:W-:Y:S01]  /*0f70*/  LOP3.LUT P0, RZ, R2, 0xffffff0f, RZ, 0xc0, !PT ;  /* 0xffffff0f02ff7812 */ /* 0x000fe2000780c0ff */
[----:B------:R-:W-:Y:S01]  /*0f80*/  ULDC.64 UR6, c[0x0][0x240] ;  /* 0x0000900000067ab9 */ /* 0x000fe20000000a00 */
[----:B------:R-:W-:Y:S01]  /*0f90*/  BSSY B0, `(.L_x_1830) ;  /* 0x000002b000007945 */ /* 0x000fe20003800000 */
[----:B------:R-:W1:Y:S01]  /*0fa0*/  SHFL.BFLY PT, R16, R47, 0x8, 0x1f ;  /* 0x0d001f002f107f89 */ /* 0x000e6200000e0000 */
[----:B------:R-:W-:Y:S01]  /*0fb0*/  ISETP.EQ.U32.AND P1, PT, RZ, UR6, PT ;  /* 0x00000006ff007c0c */ /* 0x000fe2000bf22070 */
[----:B0-----:R-:W-:Y:S01]  /*0fc0*/  FADD.FTZ R17, R17, R46 ;  /* 0x0000002e11117221 */ /* 0x001fe20000010000 */
[----:B-1----:R-:W-:-:S04]  /*0fd0*/  FADD.FTZ R16, R16, R47 ;  /* 0x0000002f10107221 */ /* 0x002fc80000010000 */
[----:B------:R-:W0:Y:S04]  /*0fe0*/  SHFL.BFLY PT, R18, R17, 0x4, 0x1f ;  /* 0x0c801f0011127f89 */ /* 0x000e2800000e0000 */
[----:B------:R-:W1:Y:S01]  /*0ff0*/  SHFL.BFLY PT, R19, R16, 0x4, 0x1f ;  /* 0x0c801f0010137f89 */ /* 0x000e6200000e0000 */
[----:B0-----:R-:W-:Y:S01]  /*1000*/  FADD.FTZ R18, R17, R18 ;  /* 0x0000001211127221 */ /* 0x001fe20000010000 */
[----:B------:R-:W-:Y:S01]  /*1010*/  @!P0 SHF.R.U32.HI R17, RZ, 0x1, R2 ;  /* 0x00000001ff118819 */ /* 0x000fe20000011602 */
[----:B-1----:R-:W-:-:S03]  /*1020*/  FADD.FTZ R19, R16, R19 ;  /* 0x0000001310137221 */ /* 0x002fc60000010000 */
[----:B------:R-:W0:Y:S01]  /*1030*/  SHFL.BFLY PT, R21, R18, 0x2, 0x1f ;  /* 0x0c401f0012157f89 */ /* 0x000e2200000e0000 */
[----:B------:R-:W-:Y:S02]  /*1040*/  @!P0 LOP3.LUT R24, R17, 0x7ffffff8, RZ, 0xc0, !PT ;  /* 0x7ffffff811188812 */ /* 0x000fe400078ec0ff */
[----:B------:R-:W-:Y:S01]  /*1050*/  PRMT R17, R15, 0x7632, R17 ;  /* 0x000076320f117816 */ /* 0x000fe20000000011 */
[----:B------:R-:W1:Y:S01]  /*1060*/  SHFL.BFLY PT, R20, R19, 0x2, 0x1f ;  /* 0x0c401f0013147f89 */ /* 0x000e6200000e0000 */
[----:B0-----:R-:W-:Y:S01]  /*1070*/  FADD.FTZ R21, R18, R21 ;  /* 0x0000001512157221 */ /* 0x001fe20000010000 */
[----:B-----5:R-:W-:Y:S01]  /*1080*/  PRMT R18, R12, 0x7632, R18 ;  /* 0x000076320c127816 */ /* 0x020fe20000000012 */
[----:B-1----:R-:W-:-:S03]  /*1090*/  FADD.FTZ R20, R19, R20 ;  /* 0x0000001413147221 */ /* 0x002fc60000010000 */
[----:B------:R-:W0:Y:S01]  /*10a0*/  SHFL.BFLY PT, R22, R21, 0x1, 0x1f ;  /* 0x0c201f0015167f89 */ /* 0x000e2200000e0000 */
[----:B------:R-:W-:-:S03]  /*10b0*/  PRMT R19, R13, 0x7632, R19 ;  /* 0x000076320d137816 */ /* 0x000fc60000000013 */
[----:B------:R-:W1:Y:S01]  /*10c0*/  SHFL.BFLY PT, R23, R20, 0x1, 0x1f ;  /* 0x0c201f0014177f89 */ /* 0x000e6200000e0000 */
[----:B0-----:R-:W-:Y:S01]  /*10d0*/  FADD.FTZ R22, R21, R22 ;  /* 0x0000001615167221 */ /* 0x001fe20000010000 */
[----:B------:R-:W-:-:S03]  /*10e0*/  PRMT R21, R11, 0x7632, R21 ;  /* 0x000076320b157816 */ /* 0x000fc60000000015 */
[----:B------:R-:W-:Y:S01]  /*10f0*/  @!P0 FMUL.FTZ R22, R22, 4.8828125727595761418e-05 ;  /* 0x384ccccd16168820 */ /* 0x000fe20000410000 */
[----:B-1----:R-:W-:Y:S01]  /*1100*/  FADD.FTZ R23, R20, R23 ;  /* 0x0000001714177221 */ /* 0x002fe20000010000 */
[----:B------:R-:W-:Y:S02]  /*1110*/  PRMT R20, R10, 0x7632, R20 ;  /* 0x000076320a147816 */ /* 0x000fe40000000014 */
[----:B------:R-:W-:-:S04]  /*1120*/  @!P0 FMUL.FTZ R16, R22, R22 ;  /* 0x0000001616108220 */ /* 0x000fc80000410000 */
[----:B------:R-:W-:-:S05]  /*1130*/  @!P0 FFMA.FTZ R16, R23, 4.8828125727595761418e-05, -R16 ;  /* 0x384ccccd17108823 */ /* 0x000fca0000010810 */
[----:B------:R-:W-:Y:S02]  /*1140*/  @!P0 FMNMX.FTZ R23, RZ, R16, !PT ;  /* 0x00000010ff178209 */ /* 0x000fe40007810000 */
[----:B------:R-:W-:-:S03]  /*1150*/  PRMT R16, R14, 0x7632, R16 ;  /* 0x000076320e107816 */ /* 0x000fc60000000010 */
[----:B------:R0:W-:Y:S01]  /*1160*/  @!P0 STS.64 [R24+UR5], R22 ;  /* 0x0000001618008988 */ /* 0x0001e20008000a05 */
[----:B------:R-:W-:Y:S01]  /*1170*/  BAR.SYNC.DEFER_BLOCKING 0x0 ;  /* 0x0000000000007b1d */ /* 0x000fe20000010000 */
[----:B------:R-:W-:-:S04]  /*1180*/  LOP3.LUT P0, RZ, R4, 0xff, RZ, 0xc0, !PT ;  /* 0x000000ff04ff7812 */ /* 0x000fc8000780c0ff */
[----:B------:R-:W-:-:S04]  /*1190*/  ISETP.GT.U32.OR P0, PT, R2, 0xf, P0 ;  /* 0x0000000f0200780c */ /* 0x000fc80000704470 */
[----:B------:R-:W-:-:S13]  /*11a0*/  ISETP.EQ.OR.EX P0, PT, RZ, UR7, P0, P1 ;  /* 0x00000007ff007c0c */ /* 0x000fda0008702710 */
[----:B0-----:R-:W-:Y:S05]  /*11b0*/  @P0 BRA `(.L_x_1831) ;  /* 0x0000000000200947 */ /* 0x001fea0003800000 */
[----:B------:R-:W-:Y:S02]  /*11c0*/  LEA R22, R2, UR5, 0x3 ;  /* 0x0000000502167c11 */ /* 0x000fe4000f8e18ff */
[----:B------:R-:W-:Y:S02]  /*11d0*/  SHF.R.S32.HI R14, RZ, 0x1f, R2 ;  /* 0x0000001fff0e7819 */ /* 0x000fe40000011402 */
[C---:B------:R-:W-:Y:S02]  /*11e0*/  LEA R15, P0, R7.reuse, R2, 0x4 ;  /* 0x00000002070f7211 */ /* 0x040fe400078020ff */
[----:B------:R-:W0:Y:S02]  /*11f0*/  LDS.64 R22, [R22] ;  /* 0x0000000016167984 */ /* 0x000e240000000a00 */
[----:B------:R-:W-:Y:S02]  /*1200*/  LEA.HI.X R24, R7, R14, R48, 0x4, P0 ;  /* 0x0000000e07187211 */ /* 0x000fe400000f2430 */
[----:B------:R-:W-:-:S04]  /*1210*/  LEA R14, P0, R15, UR6, 0x3 ;  /* 0x000000060f0e7c11 */ /* 0x000fc8000f8018ff */
[----:B------:R-:W-:-:S05]  /*1220*/  LEA.HI.X R15, R15, UR7, R24, 0x3, P0 ;  /* 0x000000070f0f7c11 */ /* 0x000fca00080f1c18 */
[----:B0-----:R0:W-:Y:S04]  /*1230*/  STG.E.64 desc[UR8][R14.64], R22 ;  /* 0x000000160e007986 */ /* 0x0011e8000c101b08 */
.L_x_1831:
[----:B------:R-:W-:Y:S05]  /*1240*/  BSYNC B0 ;  /* 0x0000000000007941 */ /* 0x000fea0003800000 */
.L_x_1830:
[----:B0-----:R-:W0:Y:S01]  /*1250*/  LDS.64 R14, [R49+UR5] ;  /* 0x00000005310e7984 */ /* 0x001e220008000a00 */
[----:B------:R-:W-:Y:S01]  /*1260*/  ULDC UR6, c[0x0][0x230] ;  /* 0x00008c0000067ab9 */ /* 0x000fe20000000800 */
[----:B------:R-:W-:Y:S01]  /*1270*/  SHF.L.U32 R23, R16, 0x10, RZ ;  /* 0x0000001010177819 */ /* 0x000fe200000006ff */
[----:B------:R-:W-:Y:S01]  /*1280*/  ULOP3.LUT UR4, UR4, 0x1, URZ, 0x3c, !UPT ;  /* 0x0000000104047892 */ /* 0x000fe2000f8e3c3f */
[----:B------:R-:W-:Y:S02]  /*1290*/  SHF.L.U32 R25, R20, 0x10, RZ ;  /* 0x0000001014197819 */ /* 0x000fe400000006ff */
[----:B------:R-:W-:Y:S02]  /*12a0*/  SHF.L.U32 R27, R17, 0x10, RZ ;  /* 0x00000010111b7819 */ /* 0x000fe400000006ff */
[----:B------:R-:W-:Y:S02]  /*12b0*/  SHF.L.U32 R17, R12, 0x10, RZ ;  /* 0x000000100c117819 */ /* 0x000fe400000006ff */
[----:B------:R-:W-:-:S02]  /*12c0*/  SHF.L.U32 R22, R19, 0x10, RZ ;  /* 0x0000001013167819 */ /* 0x000fc400000006ff */
[----:B------:R-:W-:Y:S02]  /*12d0*/  SHF.L.U32 R24, R21, 0x10, RZ ;  /* 0x0000001015187819 */ /* 0x000fe400000006ff */
[----:B------:R-:W-:Y:S01]  /*12e0*/  SHF.L.U32 R19, R11, 0x10, RZ ;  /* 0x000000100b137819 */ /* 0x000fe200000006ff */
[----:B0-----:R-:W-:Y:S01]  /*12f0*/  FADD.FTZ R15, R15, UR6 ;  /* 0x000000060f0f7e21 */ /* 0x001fe20008010000 */
[----:B------:R-:W-:Y:S01]  /*1300*/  FADD.FTZ R16, -R14, R23 ;  /* 0x000000170e107221 */ /* 0x000fe20000010100 */
[----:B------:R-:W-:Y:S01]  /*1310*/  SHF.L.U32 R23, R18, 0x10, RZ ;  /* 0x0000001012177819 */ /* 0x000fe200000006ff */
[----:B------:R-:W-:Y:S01]  /*1320*/  FADD.FTZ R20, -R14, R27 ;  /* 0x0000001b0e147221 */ /* 0x000fe20000010100 */
[----:B------:R-:W-:Y:S02]  /*1330*/  ULDC.64 UR6, c[0x0][0x210] ;  /* 0x0000840000067ab9 */ /* 0x000fe40000000a00 */
[----:B------:R-:W0:Y:S01]  /*1340*/  MUFU.RSQ R15, R15 ;  /* 0x0000000f000f7308 */ /* 0x000e220000001400 */
[----:B------:R-:W-:-:S04]  /*1350*/  IADD3 R50, P0, R50, UR6, RZ ;  /* 0x0000000632327c10 */ /* 0x000fc8000ff1e0ff */
[----:B------:R-:W-:Y:S01]  /*1360*/  IADD3.X R51, R51, UR7, RZ, P0, !PT ;  /* 0x0000000733337c10 */ /* 0x000fe200087fe4ff */
[----:B------:R-:W-:Y:S01]  /*1370*/  ULDC.64 UR6, c[0x0][0x238] ;  /* 0x00008e0000067ab9 */ /* 0x000fe20000000a00 */
[----:B------:R-:W-:-:S04]  /*1380*/  IADD3 R7, P0, R7, 0x1, RZ ;  /* 0x0000000107077810 */ /* 0x000fc80007f1e0ff */
[----:B------:R-:W-:Y:S02]  /*1390*/  IADD3.X R48, RZ, R48, RZ, P0, !PT ;  /* 0x00000030ff307210 */ /* 0x000fe400007fe4ff */
[----:B------:R-:W-:Y:S01]  /*13a0*/  ISETP.GE.U32.AND P0, PT, R7, UR6, PT ;  /* 0x0000000607007c0c */ /* 0x000fe2000bf06070 */
[----:B0-----:R-:W-:Y:S01]  /*13b0*/  FMUL.FTZ R18, R15, R16 ;  /* 0x000000100f127220 */ /* 0x001fe20000410000 */
[----:B------:R-:W-:Y:S02]  /*13c0*/  FADD.FTZ R16, R3, -R14 ;  /* 0x8000000e03107221 */ /* 0x000fe40000010000 */
[----:B------:R-:W-:Y:S01]  /*13d0*/  ISETP.GE.AND.EX P0, PT, R48, UR7, PT, P0 ;  /* 0x0000000730007c0c */ /* 0x000fe2000bf06300 */
[----:B------:R-:W-:Y:S01]  /*13e0*/  FFMA.FTZ R3, R18, R23, R25 ;  /* 0x0000001712037223 */ /* 0x000fe20000010019 */
[----:B------:R-:W-:Y:S01]  /*13f0*/  SHF.L.U32 R23, R10, 0x10, RZ ;  /* 0x000000100a177819 */ /* 0x000fe200000006ff */
[----:B------:R-:W-:Y:S02]  /*1400*/  FMUL.FTZ R16, R16, R15 ;  /* 0x0000000f10107220 */ /* 0x000fe40000410000 */
[----:B------:R-:W-:-:S02]  /*1410*/  FMUL.FTZ R18, R3, -1.4426950216293334961 ;  /* 0xbfb8aa3b03127820 */ /* 0x000fc40000410000 */
[----:B------:R-:W-:Y:S01]  /*1420*/  FFMA.FTZ R16, R16, R17, R23 ;  /* 0x0000001110107223 */ /* 0x000fe20000010017 */
[----:B------:R-:W-:Y:S01]  /*1430*/  FMUL.FTZ R17, R15, R20 ;  /* 0x000000140f117220 */ /* 0x000fe20000410000 */
[----:B------:R-:W-:Y:S02]  /*1440*/  FADD.FTZ R20, R53, -R14 ;  /* 0x8000000e35147221 */ /* 0x000fe40000010000 */
[----:B------:R-:W-:Y:S01]  /*1450*/  FMUL.FTZ R14, R16, -1.4426950216293334961 ;  /* 0xbfb8aa3b100e7820 */ /* 0x000fe20000410000 */
[----:B------:R-:W-:Y:S01]  /*1460*/  FFMA.FTZ R22, R17, R22, R24 ;  /* 0x0000001611167223 */ /* 0x000fe20000010018 */
[----:B------:R-:W-:Y:S01]  /*1470*/  SHF.L.U32 R17, R13, 0x10, RZ ;  /* 0x000000100d117819 */ /* 0x000fe200000006ff */
[----:B------:R-:W-:Y:S01]  /*1480*/  FMUL.FTZ R20, R15, R20 ;  /* 0x000000140f147220 */ /* 0x000fe20000410000 */
[----:B------:R-:W0:Y:S01]  /*1490*/  MUFU.EX2 R18, R18 ;  /* 0x0000001200127308 */ /* 0x000e220000000800 */
[----:B------:R-:W-:Y:S02]  /*14a0*/  FMUL.FTZ R21, R22, -1.4426950216293334961 ;  /* 0xbfb8aa3b16157820 */ /* 0x000fe40000410000 */
[----:B------:R-:W-:-:S04]  /*14b0*/  FFMA.FTZ R17, R20, R17, R19 ;  /* 0x0000001114117223 */ /* 0x000fc80000010013 */
[----:B------:R-:W-:Y:S01]  /*14c0*/  FMUL.FTZ R19, R17, -1.4426950216293334961 ;  /* 0xbfb8aa3b11137820 */ /* 0x000fe20000410000 */
[----:B------:R-:W1:Y:S08]  /*14d0*/  MUFU.EX2 R14, R14 ;  /* 0x0000000e000e7308 */ /* 0x000e700000000800 */
[----:B------:R-:W2:Y:S01]  /*14e0*/  MUFU.EX2 R19, R19 ;  /* 0x0000001300137308 */ /* 0x000ea20000000800 */
[----:B0-----:R-:W-:-:S07]  /*14f0*/  FADD.FTZ R18, R18, 1 ;  /* 0x3f80000012127421 */ /* 0x001fce0000010000 */
[----:B------:R-:W0:Y:S01]  /*1500*/  MUFU.EX2 R21, R21 ;  /* 0x0000001500157308 */ /* 0x000e220000000800 */
[----:B-1----:R-:W-:-:S07]  /*1510*/  FADD.FTZ R15, R14, 1 ;  /* 0x3f8000000e0f7421 */ /* 0x002fce0000010000 */
[----:B------:R-:W1:Y:S01]  /*1520*/  MUFU.RCP R18, R18 ;  /* 0x0000001200127308 */ /* 0x000e620000001000 */
[----:B--2---:R-:W-:-:S07]  /*1530*/  FADD.FTZ R14, R19, 1 ;  /* 0x3f800000130e7421 */ /* 0x004fce0000010000 */
[----:B------:R-:W2:Y:S01]  /*1540*/  MUFU.RCP R15, R15 ;  /* 0x0000000f000f7308 */ /* 0x000ea20000001000 */
[----:B0-----:R-:W-:-:S07]  /*1550*/  FADD.FTZ R20, R21, 1 ;  /* 0x3f80000015147421 */ /* 0x001fce0000010000 */
[----:B------:R-:W0:Y:S01]  /*1560*/  MUFU.RCP R23, R20 ;  /* 0x0000001400177308 */ /* 0x000e220000001000 */
[----:B-1----:R-:W-:-:S07]  /*1570*/  FMUL.FTZ R3, R3, R18 ;  /* 0x0000001203037220 */ /* 0x002fce0000410000 */
[----:B------:R-:W1:Y:S01]  /*1580*/  MUFU.RCP R14, R14 ;  /* 0x0000000e000e7308 */ /* 0x000e620000001000 */
[----:B--2---:R-:W-:-:S05]  /*1590*/  FMUL.FTZ R16, R16, R15 ;  /* 0x0000000f10107220 */ /* 0x004fca0000410000 */
[----:B------:R-:W-:Y:S01]  /*15a0*/  F2FP.BF16.F32.PACK_AB R16, R3, R16 ;  /* 0x000000100310723e */ /* 0x000fe200000010ff */
[----:B0-----:R-:W-:-:S03]  /*15b0*/  FMUL.FTZ R22, R22, R23 ;  /* 0x0000001716167220 */ /* 0x001fc60000410000 */
[----:B------:R-:W-:Y:S01]  /*15c0*/  PRMT R25, R16, 0x7632, R25 ;  /* 0x0000763210197816 */ /* 0x000fe20000000019 */
[----:B------:R0:W-:Y:S04]  /*15d0*/  STG.E.U16 desc[UR8][R50.64], R16 ;  /* 0x0000001032007986 */ /* 0x0001e8000c101508 */
[----:B------:R0:W-:Y:S01]  /*15e0*/  STG.E.U16 desc[UR8][R50.64+0x2], R25 ;  /* 0x0000021932007986 */ /* 0x0001e2000c101508 */
[----:B-1----:R-:W-:-:S05]  /*15f0*/  FMUL.FTZ R17, R17, R14 ;  /* 0x0000000e11117220 */ /* 0x002fca0000410000 */
[----:B------:R-:W-:-:S04]  /*1600*/  F2FP.BF16.F32.PACK_AB R17, R22, R17 ;  /* 0x000000111611723e */ /* 0x000fc800000010ff */
[----:B------:R-:W-:Y:S01]  /*1610*/  PRMT R3, R17, 0x7632, R3 ;  /* 0x0000763211037816 */ /* 0x000fe20000000003 */
[----:B------:R0:W-:Y:S04]  /*1620*/  STG.E.U16 desc[UR8][R50.64+0x4], R17 ;  /* 0x0000041132007986 */ /* 0x0001e8000c101508 */
[----:B------:R0:W-:Y:S01]  /*1630*/  STG.E.U16 desc[UR8][R50.64+0x6], R3 ;  /* 0x0000060332007986 */ /* 0x0001e2000c101508 */
[----:B------:R-:W-:Y:S05]  /*1640*/  @!P0 BRA `(.L_x_1832) ;  /* 0xffffffec00188947 */ /* 0x000fea000383ffff */
[----:B------:R-:W-:Y:S05]  /*1650*/  EXIT ;  /* 0x000000000000794d */ /* 0x000fea0003800000 */
.L_x_1833:
        /* <DEDUP_REMOVED lines=10> */
.L_x_3850:


//--------------------- .text._ZN13group_norm_v214gn_cuda_kernelI13__nv_bfloat16Li320ELi1ELi16ELi20ELi1024ELb1ELi8ELi320ELi320ELi4ELb1ELi1ELb0ELb0ENS_16CompileConditionILi900EEEEEvPT_PKS4_S7_S7_flPfS8_Pj --------------------------
	.section	.text._ZN13group_norm_v214gn_cuda_kernelI13__nv_bfloat16Li320ELi1ELi16ELi20ELi1024ELb1ELi8ELi320ELi320ELi4ELb1ELi1ELb0ELb0ENS_16CompileConditionILi900EEEEEvPT_PKS4_S7_S7_flPfS8_Pj,"ax",@progbits
	.align	128
        .global         _ZN13group_norm_v214gn_cuda_kernelI13__nv_bfloat16Li320ELi1ELi16ELi20ELi1024ELb1ELi8ELi320ELi320ELi4ELb1ELi1ELb0ELb0ENS_16CompileConditionILi900EEEEEvPT_PKS4_S7_S7_flPfS8_Pj
        .type           _ZN13group_norm_v214gn_cuda_kernelI13__nv_bfloat16Li320ELi1ELi16ELi20ELi1024ELb1ELi8ELi320ELi320ELi4ELb1ELi1ELb0ELb0ENS_16CompileConditionILi900EEEEEvPT_PKS4_S7_S7_flPfS8_Pj,@function
        .size           _ZN13group_norm_v214gn_cuda_kernelI13__nv_bfloat16Li320ELi1ELi16ELi20ELi1024ELb1ELi8ELi320ELi320ELi4ELb1ELi1ELb0ELb0ENS_16CompileConditionILi900EEEEEvPT_PKS4_S7_S7_flPfS8_Pj,(.L_x_3851 - _ZN13group_norm_v214gn_cuda_kernelI13__nv_bfloat16Li320ELi1ELi16ELi20ELi1024ELb1ELi8ELi320ELi320ELi4ELb1ELi1ELb0ELb0ENS_16CompileConditionILi900EEEEEvPT_PKS4_S7_S7_flPfS8_Pj)
        .other          _ZN13group_norm_v214gn_cuda_kernelI13__nv_bfloat16Li320ELi1ELi16ELi20ELi1024ELb1ELi8ELi320ELi320ELi4ELb1ELi1ELb0ELb0ENS_16CompileConditionILi900EEEEEvPT_PKS4_S7_S7_flPfS8_Pj,@"STO_CUDA_ENTRY STV_DEFAULT"
_ZN13group_norm_v214gn_cuda_kernelI13__nv_bfloat16Li320ELi1ELi16ELi20ELi1024ELb1ELi8ELi320ELi320ELi4ELb1ELi1ELb0ELb0ENS_16CompileConditionILi900EEEEEvPT_PKS4_S7_S7_flPfS8_Pj:
.text._ZN13group_norm_v214gn_cuda_kernelI13__nv_bfloat16Li320ELi1ELi16ELi20ELi1024ELb1ELi8ELi320ELi320ELi4ELb1ELi1ELb0ELb0ENS_16CompileConditionILi900EEEEEvPT_PKS4_S7_S7_flPfS8_Pj:
[----:B------:R-:W-:Y:S08]  /*0000*/  LDC R1, c[0x0][0x28] ;  /* 0x00000a00ff017b82 */ /* 0x000ff00000000800 */
[----:B------:R-:W0:Y:S08]  /*0010*/  S2UR UR8, SR_CTAID.Y ;  /* 0x00000000000879c3 */ /* 0x000e300000002600 */
[----:B------:R-:W0:Y:S02]  /*0020*/  LDC.64 R2, c[0x0][0x238] ;  /* 0x00008e00ff027b82 */ /* 0x000e240000000a00 */
[----:B0-----:R-:W-:-:S04]  /*0030*/  ISETP.LE.U32.AND P0, PT, R2, UR8, PT ;  /* 0x0000000802007c0c */ /* 0x001fc8000bf03070 */
[----:B------:R-:W-:-:S13]  /*0040*/  ISETP.GE.AND.EX P0, PT, RZ, R3, PT, P0 ;  /* 0x00000003ff00720c */ /* 0x000fda0003f06300 */
[----:B------:R-:W-:Y:S05]  /*0050*/  @P0 EXIT ;  /* 0x000000000000094d */ /* 0x000fea0003800000 */
[----:B------:R-:W0:Y:S01]  /*0060*/  S2R R11, SR_TID.X ;  /* 0x00000000000b7919 */ /* 0x000e220000002100 */
[----:B------:R-:W1:Y:S01]  /*0070*/  S2UR UR5, SR_CgaCtaId ;  /* 0x00000000000579c3 */ /* 0x000e620000008800 */
[----:B------:R-:W-:Y:S01]  /*0080*/  UMOV UR4, 0x400 ;  /* 0x0000040000047882 */ /* 0x000fe20000000000 */
[----:B------:R-:W-:Y:S01]  /*0090*/  HFMA2.MMA R44, -RZ, RZ, 0, 5.9604644775390625e-08 ;  /* 0x00000001ff2c7435 */ /* 0x000fe200000001ff */
[----:B------:R-:W2:Y:S01]  /*00a0*/  S2R R5, SR_CTAID.X ;  /* 0x0000000000057919 */ /* 0x000ea20000002500 */
[----:B------:R-:W-:Y:S02]  /*00b0*/  ULDC.64 UR10, c[0x0][0x240] ;  /* 0x00009000000a7ab9 */ /* 0x000fe40000000a00 */
[----:B------:R-:W-:Y:S01]  /*00c0*/  ISETP.EQ.U32.AND P2, PT, RZ, UR10, PT ;  /* 0x0000000aff007c0c */ /* 0x000fe2000bf42070 */
[----:B-1----:R-:W-:Y:S02]  /*00d0*/  ULEA UR6, UR5, UR4, 0x18 ;  /* 0x0000000405067291 */ /* 0x002fe4000f8ec03f */
[----:B------:R-:W-:-:S04]  /*00e0*/  UIADD3 UR4, UR4, 0xc80, URZ ;  /* 0x00000c8004047890 */ /* 0x000fc8000fffe03f */
[----:B------:R-:W-:Y:S01]  /*00f0*/  MOV R7, UR6 ;  /* 0x0000000600077c02 */ /* 0x000fe20008000f00 */
[C---:B0-----:R-:W-:Y:S01]  /*0100*/  IMAD.WIDE.U32 R2, R11.reuse, -0x33333333, RZ ;  /* 0xcccccccd0b027825 */ /* 0x041fe200078e00ff */
[----:B------:R-:W-:Y:S01]  /*0110*/  SHF.R.U32.HI R0, RZ, 0x2, R11 ;  /* 0x00000002ff007819 */ /* 0x000fe2000001160b */
[----:B------:R-:W-:Y:S01]  /*0120*/  ULDC.64 UR6, c[0x0][0x250] ;  /* 0x0000940000067ab9 */ /* 0x000fe20000000a00 */
[----:B------:R-:W-:Y:S01]  /*0130*/  SHF.L.U32 R42, R11, 0x3, RZ ;  /* 0x000000030b2a7819 */ /* 0x000fe200000006ff */
[----:B------:R-:W-:Y:S01]  /*0140*/  ULEA UR6, UP0, UR8, UR6, 0x2 ;  /* 0x0000000608067291 */ /* 0x000fe2000f80103f */
[----:B------:R-:W-:Y:S01]  /*0150*/  SHF.R.U32.HI R4, RZ, 0x6, R3 ;  /* 0x00000006ff047819 */ /* 0x000fe20000011603 */
[----:B------:R-:W-:Y:S01]  /*0160*/  ULEA UR4, UR5, UR4, 0x18 ;  /* 0x0000000405047291 */ /* 0x000fe2000f8ec03f */
[C---:B------:R-:W-:Y:S01]  /*0170*/  SHF.L.U32 R3, R0.reuse, 0x7, RZ ;  /* 0x0000000700037819 */ /* 0x040fe200000006ff */
[----:B------:R-:W-:Y:S01]  /*0180*/  IMAD R0, R0, 0x14, RZ ;  /* 0x0000001400007824 */ /* 0x000fe200078e02ff */
[C---:B--2---:R-:W-:Y:S01]  /*0190*/  LOP3.LUT R46, R5.reuse, 0x7f, RZ, 0xc0, !PT ;  /* 0x0000007f052e7812 */ /* 0x044fe200078ec0ff */
[----:B------:R-:W-:Y:S01]  /*01a0*/  IMAD R2, R4, -0x50, R11 ;  /* 0xffffffb004027824 */ /* 0x000fe200078e020b */
[C---:B------:R-:W-:Y:S01]  /*01b0*/  ISETP.NE.AND P1, PT, R5.reuse, RZ, PT ;  /* 0x000000ff0500720c */ /* 0x040fe20003f25270 */
[----:B------:R-:W-:Y:S01]  /*01c0*/  ULEA.HI.X UR7, UR8, UR7, URZ, 0x2, UP0 ;  /* 0x0000000708077291 */ /* 0x000fe200080f143f */
[----:B------:R-:W-:Y:S01]  /*01d0*/  LOP3.LUT P0, RZ, R5, 0x7f, RZ, 0xc0, !PT ;  /* 0x0000007f05ff7812 */ /* 0x000fe2000780c0ff */
[----:B------:R-:W-:Y:S01]  /*01e0*/  IMAD R47, R2, 0x28, R7 ;  /* 0x00000028022f7824 */ /* 0x000fe200078e0207 */
[----:B------:R-:W-:-:S02]  /*01f0*/  LOP3.LUT R46, R3, 0xffffff80, R46, 0xe2, !PT ;  /* 0xffffff80032e7812 */ /* 0x000fc400078ee22e */
[----:B------:R-:W-:Y:S02]  /*0200*/  IADD3 R5, R0, 0x8, RZ ;  /* 0x0000000800057810 */ /* 0x000fe40007ffe0ff */
[----:B------:R-:W-:Y:S02]  /*0210*/  LEA R47, R4, R47, 0x3 ;  /* 0x0000002f042f7211 */ /* 0x000fe400078e18ff */
[C---:B------:R-:W-:Y:S02]  /*0220*/  IADD3 R4, R0.reuse, 0x4, RZ ;  /* 0x0000000400047810 */ /* 0x040fe40007ffe0ff */
[C---:B------:R-:W-:Y:S02]  /*0230*/  IADD3 R6, R0.reuse, 0xc, RZ ;  /* 0x0000000c00067810 */ /* 0x040fe40007ffe0ff */
[----:B------:R-:W-:Y:S02]  /*0240*/  SHF.R.U32.HI R3, RZ, 0x2, R0 ;  /* 0x00000002ff037819 */ /* 0x000fe40000011600 */
[----:B------:R-:W-:-:S02]  /*0250*/  IADD3 R0, R0, 0x10, RZ ;  /* 0x0000001000007810 */ /* 0x000fc40007ffe0ff */
[----:B------:R-:W-:Y:S01]  /*0260*/  SHF.R.U32.HI R5, RZ, 0x2, R5 ;  /* 0x00000002ff057819 */ /* 0x000fe20000011605 */
[--C-:B------:R-:W-:Y:S01]  /*0270*/  IMAD R10, R3, 0x28, R7.reuse ;  /* 0x00000028030a7824 */ /* 0x100fe200078e0207 */
[----:B------:R-:W-:Y:S01]  /*0280*/  SHF.R.U32.HI R6, RZ, 0x2, R6 ;  /* 0x00000002ff067819 */ /* 0x000fe20000011606 */
[----:B------:R-:W-:Y:S01]  /*0290*/  IMAD.WIDE.U32 R2, R2, -0x33333333, RZ ;  /* 0xcccccccd02027825 */ /* 0x000fe200078e00ff */
[----:B------:R-:W-:Y:S02]  /*02a0*/  SHF.R.U32.HI R4, RZ, 0x2, R4 ;  /* 0x00000002ff047819 */ /* 0x000fe40000011604 */
[----:B------:R-:W-:Y:S01]  /*02b0*/  SHF.R.U32.HI R0, RZ, 0x2, R0 ;  /* 0x00000002ff007819 */ /* 0x000fe20000011600 */
[--C-:B------:R-:W-:Y:S01]  /*02c0*/  IMAD R8, R5, 0x28, R7.reuse ;  /* 0x0000002805087824 */ /* 0x100fe200078e0207 */
[----:B------:R-:W-:Y:S01]  /*02d0*/  LOP3.LUT R5, R42, 0x18, RZ, 0xc0, !PT ;  /* 0x000000182a057812 */ /* 0x000fe200078ec0ff */
[--C-:B------:R-:W-:Y:S01]  /*02e0*/  IMAD R6, R6, 0x28, R7.reuse ;  /* 0x0000002806067824 */ /* 0x100fe200078e0207 */
[----:B------:R-:W-:Y:S01]  /*02f0*/  SHF.L.U32 R3, R3, 0x1, RZ ;  /* 0x0000000103037819 */ /* 0x000fe200000006ff */
[--C-:B------:R-:W-:Y:S01]  /*0300*/  IMAD R4, R4, 0x28, R7.reuse ;  /* 0x0000002804047824 */ /* 0x100fe200078e0207 */
[----:B------:R-:W-:Y:S01]  /*0310*/  ISETP.GT.U32.OR P0, PT, R11, 0xf, P0 ;  /* 0x0000000f0b00780c */ /* 0x000fe20000704470 */
[----:B------:R-:W-:Y:S01]  /*0320*/  IMAD R0, R0, 0x28, R7 ;  /* 0x0000002800007824 */ /* 0x000fe200078e0207 */
[----:B------:R-:W-:-:S02]  /*0330*/  IADD3 R7, R5, R6, RZ ;  /* 0x0000000605077210 */ /* 0x000fc40007ffe0ff */
[----:B------:R-:W-:Y:S02]  /*0340*/  IADD3 R10, R10, R5, RZ ;  /* 0x000000050a0a7210 */ /* 0x000fe40007ffe0ff */
[C---:B------:R-:W-:Y:S02]  /*0350*/  IADD3 R9, R5.reuse, R4, RZ ;  /* 0x0000000405097210 */ /* 0x040fe40007ffe0ff */
[C---:B------:R-:W-:Y:S02]  /*0360*/  IADD3 R8, R5.reuse, R8, RZ ;  /* 0x0000000805087210 */ /* 0x040fe40007ffe0ff */
[----:B------:R-:W-:Y:S02]  /*0370*/  IADD3 R6, R5, R0, RZ ;  /* 0x0000000005067210 */ /* 0x000fe40007ffe0ff */
[----:B------:R-:W-:Y:S02]  /*0380*/  CS2R R4, SRZ ;  /* 0x0000000000047805 */ /* 0x000fe4000001ff00 */
[----:B------:R-:W-:-:S02]  /*0390*/  ISETP.EQ.OR.EX P0, PT, RZ, UR11, P0, P2 ;  /* 0x0000000bff007c0c */ /* 0x000fc40008702720 */
[----:B------:R-:W-:Y:S02]  /*03a0*/  MOV R2, UR8 ;  /* 0x0000000800027c02 */ /* 0x000fe40008000f00 */
[----:B------:R-:W-:Y:S02]  /*03b0*/  SHF.R.S32.HI R0, RZ, 0x1f, R11 ;  /* 0x0000001fff007819 */ /* 0x000fe4000001140b */
[----:B------:R-:W-:Y:S02]  /*03c0*/  LOP3.LUT R42, R42, 0xffffff80, RZ, 0xc0, !PT ;  /* 0xffffff802a2a7812 */ /* 0x000fe400078ec0ff */
[----:B------:R-:W-:Y:S02]  /*03d0*/  SEL R44, R44, 0x7fffff81, P1 ;  /* 0x7fffff812c2c7807 */ /* 0x000fe40000800000 */
[----:B------:R-:W-:Y:S02]  /*03e0*/  LOP3.LUT R12, R3, 0xfffffff8, RZ, 0xc0, !PT ;  /* 0xfffffff8030c7812 */ /* 0x000fe400078ec0ff */
[----:B------:R-:W-:-:S02]  /*03f0*/  MOV R48, UR6 ;  /* 0x0000000600307c02 */ /* 0x000fc40008000f00 */
[----:B------:R-:W-:Y:S01]  /*0400*/  MOV R49, UR7 ;  /* 0x0000000700317c02 */ /* 0x000fe20008000f00 */
[----:B------:R-:W-:-:S06]  /*0410*/  ULDC.64 UR6, c[0x0][0x208] ;  /* 0x0000820000067ab9 */ /* 0x000fcc0000000a00 */
.L_x_1840:
[----:B------:R-:W0:Y:S01]  /*0420*/  S2UR UR5, SR_CTAID.X ;  /* 0x00000000000579c3 */ /* 0x000e220000002500 */
[----:B-1----:R-:W-:Y:S01]  /*0430*/  IMAD.WIDE.U32 R14, R11, -0x33333333, RZ ;  /* 0xcccccccd0b0e7825 */ /* 0x002fe200078e00ff */
[----:B------:R-:W-:Y:S01]  /*0440*/  MOV R21, RZ ;  /* 0x000000ff00157202 */ /* 0x000fe20000000f00 */
[----:B------:R-:W-:Y:S01]  /*0450*/  ULDC.64 UR10, c[0x0][0x218] ;  /* 0x00008600000a7ab9 */ /* 0x000fe20000000a00 */
[----:B------:R-:W-:Y:S01]  /*0460*/  ULDC.64 UR12, c[0x0][0x228] ;  /* 0x00008a00000c7ab9 */ /* 0x000fe20000000a00 */
[----:B------:R-:W-:Y:S01]  /*0470*/  IMAD R13, R5, 0x50000, RZ ;  /* 0x00050000050d7824 */ /* 0x000fe200078e02ff */
[----:B------:R-:W-:-:S05]  /*0480*/  SHF.R.U32.HI R14, RZ, 0x6, R15 ;  /* 0x00000006ff0e7819 */ /* 0x000fca000001160f */
[----:B------:R-:W-:-:S04]  /*0490*/  IMAD R20, R14, -0x50, R11 ;  /* 0xffffffb00e147824 */ /* 0x000fc800078e020b */
[----:B------:R-:W-:-:S04]  /*04a0*/  IMAD.SHL.U32 R20, R20, 0x4, RZ ;  /* 0x0000000414147824 */ /* 0x000fc800078e00ff */
[----:B------:R-:W-:Y:S01]  /*04b0*/  IMAD.WIDE.U32 R18, R2, 0x50000, R20 ;  /* 0x0005000002127825 */ /* 0x000fe200078e0014 */
[----:B0-----:R-:W-:-:S04]  /*04c0*/  USHF.L.U32 UR5, UR5, 0x3, URZ ;  /* 0x0000000305057899 */ /* 0x001fc8000800063f */
[----:B------:R-:W-:Y:S01]  /*04d0*/  IADD3 R40, R19, R13, RZ ;  /* 0x0000000d13287210 */ /* 0x000fe20007ffe0ff */
[----:B------:R-:W-:-:S06]  /*04e0*/  ULOP3.LUT UR5, UR5, 0x3f8, URZ, 0xc0, !UPT ;  /* 0x000003f805057892 */ /* 0x000fcc000f8ec03f */
[----:B------:R-:W-:-:S05]  /*04f0*/  IADD3 R3, R14, UR5, RZ ;  /* 0x000000050e037c10 */ /* 0x000fca000fffe0ff */
[----:B------:R-:W-:-:S05]  /*0500*/  IMAD R3, R3, 0x140, RZ ;  /* 0x0000014003037824 */ /* 0x000fca00078e02ff */
[C---:B------:R-:W-:Y:S02]  /*0510*/  IADD3 R13, P1, R3.reuse, R18, RZ ;  /* 0x00000012030d7210 */ /* 0x040fe40007f3e0ff */
[----:B------:R-:W-:Y:S02]  /*0520*/  IADD3 R15, R3, 0x500, RZ ;  /* 0x00000500030f7810 */ /* 0x000fe40007ffe0ff */
[----:B------:R-:W-:Y:S02]  /*0530*/  IADD3.X R14, RZ, R40, RZ, P1, !PT ;  /* 0x00000028ff0e7210 */ /* 0x000fe40000ffe4ff */
[----:B------:R-:W-:-:S04]  /*0540*/  LEA R16, P1, R13, UR10, 0x1 ;  /* 0x0000000a0d107c11 */ /* 0x000fc8000f8208ff */
[----:B------:R-:W-:Y:S02]  /*0550*/  LEA.HI.X R17, R13, UR11, R14, 0x1, P1 ;  /* 0x0000000b0d117c11 */ /* 0x000fe400088f0c0e */
[----:B------:R-:W-:-:S04]  /*0560*/  IADD3 R15, P1, R15, R18, RZ ;  /* 0x000000120f0f7210 */ /* 0x000fc80007f3e0ff */
[----:B------:R-:W2:Y:S01]  /*0570*/  LDG.E.64.CONSTANT R16, desc[UR6][R16.64] ;  /* 0x0000000610107981 */ /* 0x000ea2000c1e9b00 */
[----:B------:R-:W-:Y:S02]  /*0580*/  IADD3.X R40, RZ, R40, RZ, P1, !PT ;  /* 0x00000028ff287210 */ /* 0x000fe40000ffe4ff */
[----:B------:R-:W-:-:S04]  /*0590*/  LEA R18, P1, R15, UR10, 0x1 ;  /* 0x0000000a0f127c11 */ /* 0x000fc8000f8208ff */
[----:B------:R-:W-:Y:S01]  /*05a0*/  LEA.HI.X R19, R15, UR11, R40, 0x1, P1 ;  /* 0x0000000b0f137c11 */ /* 0x000fe200088f0c28 */
[----:B------:R-:W-:-:S05]  /*05b0*/  ULDC.64 UR10, c[0x0][0x220] ;  /* 0x00008800000a7ab9 */ /* 0x000fca0000000a00 */
[----:B------:R-:W3:Y:S01]  /*05c0*/  LDG.E.64.CONSTANT R18, desc[UR6][R18.64] ;  /* 0x0000000612127981 */ /* 0x000ee2000c1e9b00 */
        /* <DEDUP_REMOVED lines=8> */
[C---:B------:R-:W-:Y:S02]  /*0650*/  ISETP.GT.U32.AND P1, PT, R11.reuse, 0x3f, PT ;  /* 0x0000003f0b00780c */ /* 0x040fe40003f24070 */
[----:B------:R-:W-:Y:S02]  /*0660*/  CS2R R38, SRZ ;  /* 0x0000000000267805 */ /* 0x000fe4000001ff00 */
[C---:B------:R-:W-:Y:S02]  /*0670*/  LOP3.LUT P2, RZ, R11.reuse, 0xffffffc3, RZ, 0xc0, !PT ;  /* 0xffffffc30bff7812 */ /* 0x040fe4000784c0ff */
[----:B------:R-:W-:-:S02]  /*0680*/  ISETP.NE.AND P3, PT, R11, RZ, PT ;  /* 0x000000ff0b00720c */ /* 0x000fc40003f65270 */
[C---:B--2---:R-:W-:Y:S02]  /*0690*/  PRMT R24, R16.reuse, 0x7632, R24 ;  /* 0x0000763210187816 */ /* 0x044fe40000000018 */
[----:B------:R-:W-:Y:S02]  /*06a0*/  SHF.L.U32 R3, R16, 0x10, RZ ;  /* 0x0000001010037819 */ /* 0x000fe400000006ff */
[----:B------:R-:W-:Y:S02]  /*06b0*/  SHF.L.U32 R27, R24, 0x10, RZ ;  /* 0x00000010181b7819 */ /* 0x000fe400000006ff */
[----:B------:R-:W-:Y:S01]  /*06c0*/  SHF.L.U32 R41, R17, 0x10, RZ ;  /* 0x0000001011297819 */ /* 0x000fe200000006ff */
[----:B------:R-:W-:Y:S01]  /*06d0*/  FFMA.FTZ R26, R3, R3, RZ ;  /* 0x00000003031a7223 */ /* 0x000fe200000100ff */
[----:B------:R-:W-:Y:S01]  /*06e0*/  FADD.FTZ R25, RZ, R3 ;  /* 0x00000003ff197221 */ /* 0x000fe20000010000 */
[----:B------:R-:W-:Y:S02]  /*06f0*/  PRMT R24, R17, 0x7632, R24 ;  /* 0x0000763211187816 */ /* 0x000fe40000000018 */
[----:B------:R-:W-:Y:S01]  /*0700*/  FFMA.FTZ R28, R27, R27, R26 ;  /* 0x0000001b1b1c7223 */ /* 0x000fe2000001001a */
[----:B------:R-:W-:Y:S01]  /*0710*/  FADD.FTZ R26, R25, R27 ;  /* 0x0000001b191a7221 */ /* 0x000fe20000010000 */
[----:B------:R-:W-:-:S02]  /*0720*/  SHF.L.U32 R25, R24, 0x10, RZ ;  /* 0x0000001018197819 */ /* 0x000fc400000006ff */
[----:B------:R-:W-:Y:S01]  /*0730*/  FFMA.FTZ R28, R41, R41, R28 ;  /* 0x00000029291c7223 */ /* 0x000fe2000001001c */
[----:B------:R-:W-:Y:S01]  /*0740*/  FADD.FTZ R26, R26, R41 ;  /* 0x000000291a1a7221 */ /* 0x000fe20000010000 */
[C---:B---3--:R-:W-:Y:S02]  /*0750*/  SHF.L.U32 R43, R18.reuse, 0x10, RZ ;  /* 0x00000010122b7819 */ /* 0x048fe400000006ff */
[----:B------:R-:W-:Y:S01]  /*0760*/  PRMT R24, R18, 0x7632, R24 ;  /* 0x0000763212187816 */ /* 0x000fe20000000018 */
[----:B------:R-:W-:Y:S01]  /*0770*/  FFMA.FTZ R28, R25, R25, R28 ;  /* 0x00000019191c7223 */ /* 0x000fe2000001001c */
[----:B------:R-:W-:Y:S01]  /*0780*/  FADD.FTZ R26, R26, R25 ;  /* 0x000000191a1a7221 */ /* 0x000fe20000010000 */
[----:B------:R-:W-:Y:S02]  /*0790*/  SHF.L.U32 R45, R19, 0x10, RZ ;  /* 0x00000010132d7819 */ /* 0x000fe400000006ff */
[----:B------:R-:W-:Y:S02]  /*07a0*/  IMAD.U32 R25, R24, 0x10000, RZ ;  /* 0x0001000018197824 */ /* 0x000fe400078e00ff */
[----:B------:R-:W-:Y:S01]  /*07b0*/  FFMA.FTZ R28, R43, R43, R28 ;  /* 0x0000002b2b1c7223 */ /* 0x000fe2000001001c */
[----:B------:R-:W-:Y:S01]  /*07c0*/  FADD.FTZ R26, R26, R43 ;  /* 0x0000002b1a1a7221 */ /* 0x000fe20000010000 */
[----:B------:R-:W-:-:S02]  /*07d0*/  PRMT R24, R19, 0x7632, R24 ;  /* 0x0000763213187816 */ /* 0x000fc40000000018 */
[----:B------:R-:W-:Y:S01]  /*07e0*/  FFMA.FTZ R28, R25, R25, R28 ;  /* 0x00000019191c7223 */ /* 0x000fe2000001001c */
[----:B------:R-:W-:Y:S01]  /*07f0*/  FADD.FTZ R26, R26, R25 ;  /* 0x000000191a1a7221 */ /* 0x000fe20000010000 */
[----:B------:R-:W-:Y:S02]  /*0800*/  SHF.L.U32 R25, R24, 0x10, RZ ;  /* 0x0000001018197819 */ /* 0x000fe400000006ff */
[----:B------:R-:W-:Y:S01]  /*0810*/  FFMA.FTZ R28, R45, R45, R28 ;  /* 0x0000002d2d1c7223 */ /* 0x000fe2000001001c */
[----:B------:R-:W-:-:S03]  /*0820*/  FADD.FTZ R26, R26, R45 ;  /* 0x0000002d1a1a7221 */ /* 0x000fc60000010000 */
[----:B------:R-:W-:Y:S01]  /*0830*/  FFMA.FTZ R35, R25, R25, R28 ;  /* 0x0000001919237223 */ /* 0x000fe2000001001c */
[----:B------:R-:W-:-:S05]  /*0840*/  FADD.FTZ R34, R26, R25 ;  /* 0x000000191a227221 */ /* 0x000fca0000010000 */
[----:B------:R-:W-:Y:S01]  /*0850*/  STS.64 [R47], R34 ;  /* 0x000000222f007388 */ /* 0x000fe20000000a00 */
[----:B------:R-:W-:Y:S06]  /*0860*/  BAR.SYNC.DEFER_BLOCKING 0x0 ;  /* 0x0000000000007b1d */ /* 0x000fec0000010000 */
[----:B------:R-:W0:Y:S04]  /*0870*/  @!P1 LDS.64 R24, [R10] ;  /* 0x000000000a189984 */ /* 0x000e280000000a00 */
[----:B------:R-:W1:Y:S04]  /*0880*/  @!P1 LDS.64 R26, [R9] ;  /* 0x00000000091a9984 */ /* 0x000e680000000a00 */
[----:B------:R-:W2:Y:S04]  /*0890*/  @!P1 LDS.64 R28, [R8] ;  /* 0x00000000081c9984 */ /* 0x000ea80000000a00 */
[----:B------:R-:W3:Y:S04]  /*08a0*/  @!P1 LDS.64 R30, [R7] ;  /* 0x00000000071e9984 */ /* 0x000ee80000000a00 */
[----:B------:R-:W4:Y:S01]  /*08b0*/  @!P1 LDS.64 R32, [R6] ;  /* 0x0000000006209984 */ /* 0x000f220000000a00 */
[----:B0-----:R-:W-:Y:S01]  /*08c0*/  @!P1 FADD.FTZ R37, RZ, R24 ;  /* 0x00000018ff259221 */ /* 0x001fe20000010000 */
[----:B------:R-:W-:-:S03]  /*08d0*/  @!P1 FADD.FTZ R24, RZ, R25 ;  /* 0x00000019ff189221 */ /* 0x000fc60000010000 */
[----:B-1----:R-:W-:Y:S01]  /*08e0*/  @!P1 FADD.FTZ R37, R37, R26 ;  /* 0x0000001a25259221 */ /* 0x002fe20000010000 */
[----:B------:R-:W-:-:S03]  /*08f0*/  @!P1 FADD.FTZ R24, R24, R27 ;  /* 0x0000001b18189221 */ /* 0x000fc60000010000 */
[----:B--2---:R-:W-:Y:S01]  /*0900*/  @!P1 FADD.FTZ R37, R37, R28 ;  /* 0x0000001c25259221 */ /* 0x004fe20000010000 */
[----:B------:R-:W-:Y:S01]  /*0910*/  @!P1 FADD.FTZ R26, R24, R29 ;  /* 0x0000001d181a9221 */ /* 0x000fe20000010000 */
[----:B------:R-:W-:Y:S02]  /*0920*/  CS2R R24, SRZ ;  /* 0x0000000000187805 */ /* 0x000fe4000001ff00 */
[----:B---3--:R-:W-:Y:S01]  /*0930*/  @!P1 FADD.FTZ R37, R37, R30 ;  /* 0x0000001e25259221 */ /* 0x008fe20000010000 */
[----:B------:R-:W-:-:S03]  /*0940*/  @!P1 FADD.FTZ R26, R26, R31 ;  /* 0x0000001f1a1a9221 */ /* 0x000fc60000010000 */
[----:B----4-:R-:W-:Y:S01]  /*0950*/  @!P1 FADD.FTZ R24, R37, R32 ;  /* 0x0000002025189221 */ /* 0x010fe20000010000 */
[----:B------:R-:W-:Y:S01]  /*0960*/  @!P1 FADD.FTZ R25, R26, R33 ;  /* 0x000000211a199221 */ /* 0x000fe20000010000 */
[----:B------:R-:W-:Y:S01]  /*0970*/  ISETP.GT.U32.AND P1, PT, R11, 0xff, PT ;  /* 0x000000ff0b00780c */ /* 0x000fe20003f24070 */
[----:B------:R-:W0:Y:S02]  /*0980*/  @!P2 LDC R33, c[0x0][0x10] ;  /* 0x00000400ff21ab82 */ /* 0x000e240000000800 */
[----:B------:R-:W1:Y:S04]  /*0990*/  SHFL.BFLY PT, R27, R24, 0x2, 0x1f ;  /* 0x0c401f00181b7f89 */ /* 0x000e6800000e0000 */
[----:B------:R-:W2:Y:S01]  /*09a0*/  SHFL.BFLY PT, R26, R25, 0x2, 0x1f ;  /* 0x0c401f00191a7f89 */ /* 0x000ea200000e0000 */
[----:B0-----:R-:W-:-:S02]  /*09b0*/  @!P2 IMAD R33, R33, R4, UR8 ;  /* 0x000000082121ae24 */ /* 0x001fc4000f8e0204 */
[----:B-1----:R-:W-:-:S03]  /*09c0*/  FADD.FTZ R28, R27, R24 ;  /* 0x000000181b1c7221 */ /* 0x002fc60000010000 */
[----:B------:R-:W-:Y:S01]  /*09d0*/  @!P2 LEA R33, R33, R46, 0xb ;  /* 0x0000002e2121a211 */ /* 0x000fe200078e58ff */
[----:B--2---:R-:W-:Y:S01]  /*09e0*/  FADD.FTZ R29, R26, R25 ;  /* 0x000000191a1d7221 */ /* 0x004fe20000010000 */
[----:B------:R-:W0:Y:S01]  /*09f0*/  SHFL.BFLY PT, R31, R28, 0x1, 0x1f ;  /* 0x0c201f001c1f7f89 */ /* 0x000e2200000e0000 */
[----:B------:R-:W1:Y:S01]  /*0a00*/  @!P2 LDC.64 R26, c[0x0][0x248] ;  /* 0x00009200ff1aab82 */ /* 0x000e620000000a00 */
[----:B------:R-:W-:Y:S02]  /*0a10*/  @!P2 SHF.L.U32 R33, R33, 0x1, RZ ;  /* 0x000000012121a819 */ /* 0x000fe400000006ff */
[----:B------:R-:W2:Y:S01]  /*0a20*/  SHFL.BFLY PT, R30, R29, 0x1, 0x1f ;  /* 0x0c201f001d1e7f89 */ /* 0x000ea200000e0000 */
[----:B0-----:R-:W-:Y:S02]  /*0a30*/  FADD.FTZ R24, R28, R31 ;  /* 0x0000001f1c187221 */ /* 0x001fe40000010000 */
[----:B-1----:R-:W-:-:S04]  /*0a40*/  @!P2 IMAD.WIDE.U32 R26, R33, 0x4, R26 ;  /* 0x00000004211aa825 */ /* 0x002fc800078e001a */
[----:B--2---:R-:W-:-:S05]  /*0a50*/  FADD.FTZ R25, R29, R30 ;  /* 0x0000001e1d197221 */ /* 0x004fca0000010000 */
[----:B------:R0:W-:Y:S01]  /*0a60*/  @!P2 STG.E.64 desc[UR6][R26.64], R24 ;  /* 0x000000181a00a986 */ /* 0x0001e2000c101b06 */
[----:B------:R-:W-:Y:S06]  /*0a70*/  BAR.SYNC.DEFER_BLOCKING 0x0 ;  /* 0x0000000000007b1d */ /* 0x000fec0000010000 */
[----:B------:R-:W-:Y:S05]  /*0a80*/  @P3 BRA `(.L_x_1834) ;  /* 0x0000000000543947 */ /* 0x000fea0003800000 */
[----:B0-----:R-:W0:Y:S01]  /*0a90*/  S2R R25, SR_LANEID ;  /* 0x0000000000197919 */ /* 0x001e220000000000 */
[----:B------:R-:W-:Y:S02]  /*0aa0*/  VOTEU.ANY UR5, UPT, PT ;  /* 0x0000000000057886 */ /* 0x000fe400038e0100 */
[----:B------:R-:W0:Y:S01]  /*0ab0*/  FLO.U32 R26, UR5 ;  /* 0x00000005001a7d00 */ /* 0x000e2200080e0000 */
[----:B------:R-:W-:Y:S01]  /*0ac0*/  UPOPC UR9, UR5 ;  /* 0x00000005000972bf */ /* 0x000fe20008000000 */
[----:B0-----:R-:W-:-:S05]  /*0ad0*/  ISETP.EQ.U32.AND P2, PT, R26, R25, PT ;  /* 0x000000191a00720c */ /* 0x001fca0003f42070 */
[----:B------:R-:W-:-:S08]  /*0ae0*/  IMAD R25, R44, UR9, RZ ;  /* 0x000000092c197c24 */ /* 0x000fd0000f8e02ff */
[----:B------:R-:W-:Y:S06]  /*0af0*/  @P2 MEMBAR.ALL.GPU ;  /* 0x0000000000002992 */ /* 0x000fec000000a000 */
[----:B------:R-:W-:-:S00]  /*0b00*/  @P2 ERRBAR ;  /* 0x00000000000029ab */ /* 0x000fc00000000000 */
[----:B------:R-:W-:Y:S06]  /*0b10*/  @P2 CGAERRBAR ;  /* 0x00000000000025ab */ /* 0x000fec0000000000 */
[----:B------:R-:W2:Y:S01]  /*0b20*/  @P2 ATOM.E.ADD.STRONG.GPU PT, R25, desc[UR6][R48.64], R25 ;  /* 0x000000193019298a */ /* 0x000ea200081ee1c6 */
[----:B------:R-:W0:Y:S02]  /*0b30*/  S2R R24, SR_LTMASK ;  /* 0x0000000000187919 */ /* 0x000e240000003900 */
[----:B0-----:R-:W-:-:S04]  /*0b40*/  LOP3.LUT R28, R24, UR5, RZ, 0xc0, !PT ;  /* 0x00000005181c7c12 */ /* 0x001fc8000f8ec0ff */
[----:B------:R-:W0:Y:S01]  /*0b50*/  POPC R24, R28 ;  /* 0x0000001c00187309 */ /* 0x000e220000000000 */
[----:B--2---:R-:W0:Y:S02]  /*0b60*/  SHFL.IDX PT, R27, R25, R26, 0x1f ;  /* 0x00001f1a191b7589 */ /* 0x004e2400000e0000 */
[----:B0-----:R-:W-:-:S07]  /*0b70*/  IMAD R24, R44, R24, R27 ;  /* 0x000000182c187224 */ /* 0x001fce00078e021b */
.L_x_1835:
[----:B------:R-:W2:Y:S04]  /*0b80*/  LD.E.STRONG.GPU R25, desc[UR6][R48.64] ;  /* 0x0000000630197980 */ /* 0x000ea8000c10f900 */
[----:B--2---:R-:W-:Y:S01]  /*0b90*/  CCTL.IVALL ;  /* 0x00000000ff00798f */ /* 0x004fe20002000000 */
[----:B------:R-:W-:Y:S05]  /*0ba0*/  YIELD ;  /* 0x0000000000007946 */ /* 0x000fea0003800000 */
[----:B------:R-:W-:-:S04]  /*0bb0*/  LOP3.LUT R25, R25, R24, RZ, 0x3c, !PT ;  /* 0x0000001819197212 */ /* 0x000fc800078e3cff */
[----:B------:R-:W-:-:S13]  /*0bc0*/  ISETP.GT.AND P2, PT, R25, -0x1, PT ;  /* 0xffffffff1900780c */ /* 0x000fda0003f44270 */
[----:B------:R-:W-:Y:S05]  /*0bd0*/  @P2 BRA `(.L_x_1835) ;  /* 0xfffffffc00e82947 */ /* 0x000fea000383ffff */
.L_x_1834:
[----:B------:R-:W-:Y:S05]  /*0be0*/  WARPSYNC.ALL ;  /* 0x0000000000007948 */ /* 0x000fea0003800000 */
[----:B------:R-:W-:Y:S06]  /*0bf0*/  BAR.SYNC.DEFER_BLOCKING 0x0 ;  /* 0x0000000000007b1d */ /* 0x000fec0000010000 */
[----:B------:R-:W-:Y:S04]  /*0c00*/  BSSY B0, `(.L_x_1836) ;  /* 0x0000030000007945 */ /* 0x000fe80003800000 */
[----:B------:R-:W-:Y:S05]  /*0c10*/  @P1 BRA `(.L_x_1837) ;  /* 0x0000000000b81947 */ /* 0x000fea0003800000 */
[----:B0-----:R-:W0:Y:S01]  /*0c20*/  LDC R25, c[0x0][0x10] ;  /* 0x00000400ff197b82 */ /* 0x001e220000000800 */
[----:B------:R-:W-:-:S07]  /*0c30*/  LOP3.LUT R24, R11, 0xf, RZ, 0xc0, !PT ;  /* 0x0000000f0b187812 */ /* 0x000fce00078ec0ff */
[----:B------:R-:W1:Y:S01]  /*0c40*/  LDC.64 R38, c[0x0][0x248] ;  /* 0x00009200ff267b82 */ /* 0x000e620000000a00 */
[----:B0-----:R-:W-:-:S05]  /*0c50*/  IMAD R25, R25, R4, UR8 ;  /* 0x0000000819197e24 */ /* 0x001fca000f8e0204 */
[----:B------:R-:W-:-:S04]  /*0c60*/  LEA R25, R25, R42, 0xb ;  /* 0x0000002a19197211 */ /* 0x000fc800078e58ff */
[----:B------:R-:W-:-:S04]  /*0c70*/  IADD3 R24, R25, R24, RZ ;  /* 0x0000001819187210 */ /* 0x000fc80007ffe0ff */
[----:B------:R-:W-:-:S04]  /*0c80*/  SHF.L.U32 R37, R24, 0x1, RZ ;  /* 0x0000000118257819 */ /* 0x000fc800000006ff */
[C---:B------:R-:W-:Y:S01]  /*0c90*/  IADD3 R27, R37.reuse, 0x20, RZ ;  /* 0x00000020251b7810 */ /* 0x040fe20007ffe0ff */
[C---:B-1----:R-:W-:Y:S01]  /*0ca0*/  IMAD.WIDE.U32 R24, R37.reuse, 0x4, R38 ;  /* 0x0000000425187825 */ /* 0x042fe200078e0026 */
[----:B------:R-:W-:-:S03]  /*0cb0*/  IADD3 R29, R37, 0x40, RZ ;  /* 0x00000040251d7810 */ /* 0x000fc60007ffe0ff */
[--C-:B------:R-:W-:Y:S02]  /*0cc0*/  IMAD.WIDE.U32 R26, R27, 0x4, R38.reuse ;  /* 0x000000041b1a7825 */ /* 0x100fe400078e0026 */
[----:B------:R-:W2:Y:S01]  /*0cd0*/  LDG.E.64 R24, desc[UR6][R24.64] ;  /* 0x0000000618187981 */ /* 0x000ea2000c1e1b00 */
[----:B------:R-:W-:Y:S01]  /*0ce0*/  IADD3 R31, R37, 0x60, RZ ;  /* 0x00000060251f7810 */ /* 0x000fe20007ffe0ff */
[--C-:B------:R-:W-:Y:S01]  /*0cf0*/  IMAD.WIDE.U32 R28, R29, 0x4, R38.reuse ;  /* 0x000000041d1c7825 */ /* 0x100fe200078e0026 */
[----:B------:R-:W-:Y:S01]  /*0d00*/  IADD3 R33, R37, 0x80, RZ ;  /* 0x0000008025217810 */ /* 0x000fe20007ffe0ff */
[----:B------:R-:W3:Y:S02]  /*0d10*/  LDG.E.64 R26, desc[UR6][R26.64] ;  /* 0x000000061a1a7981 */ /* 0x000ee4000c1e1b00 */
[--C-:B------:R-:W-:Y:S01]  /*0d20*/  IMAD.WIDE.U32 R30, R31, 0x4, R38.reuse ;  /* 0x000000041f1e7825 */ /* 0x100fe200078e0026 */
[----:B------:R-:W-:Y:S01]  /*0d30*/  IADD3 R35, R37, 0xa0, RZ ;  /* 0x000000a025237810 */ /* 0x000fe20007ffe0ff */
[----:B------:R-:W4:Y:S02]  /*0d40*/  LDG.E.64 R28, desc[UR6][R28.64] ;  /* 0x000000061c1c7981 */ /* 0x000f24000c1e1b00 */
[--C-:B------:R-:W-:Y:S01]  /*0d50*/  IMAD.WIDE.U32 R32, R33, 0x4, R38.reuse ;  /* 0x0000000421207825 */ /* 0x100fe200078e0026 */
[----:B------:R-:W-:Y:S01]  /*0d60*/  IADD3 R51, R37, 0xc0, RZ ;  /* 0x000000c025337810 */ /* 0x000fe20007ffe0ff */
[----:B------:R-:W4:Y:S02]  /*0d70*/  LDG.E.64 R30, desc[UR6][R30.64] ;  /* 0x000000061e1e7981 */ /* 0x000f24000c1e1b00 */
[----:B------:R-:W-:-:S02]  /*0d80*/  IMAD.WIDE.U32 R34, R35, 0x4, R38 ;  /* 0x0000000423227825 */ /* 0x000fc400078e0026 */
[----:B------:R-:W4:Y:S02]  /*0d90*/  LDG.E.64 R32, desc[UR6][R32.64] ;  /* 0x0000000620207981 */ /* 0x000f24000c1e1b00 */
[----:B------:R-:W-:Y:S02]  /*0da0*/  VIADD R53, R37, 0xe0 ;  /* 0x000000e025357836 */ /* 0x000fe40000000000 */
[--C-:B------:R-:W-:Y:S01]  /*0db0*/  IMAD.WIDE.U32 R36, R51, 0x4, R38.reuse ;  /* 0x0000000433247825 */ /* 0x100fe200078e0026 */
[----:B------:R-:W4:Y:S03]  /*0dc0*/  LDG.E.64 R34, desc[UR6][R34.64] ;  /* 0x0000000622227981 */ /* 0x000f26000c1e1b00 */
        /* <DEDUP_REMOVED lines=19> */
.L_x_1837:
[----:B------:R-:W-:Y:S05]  /*0f00*/  BSYNC B0 ;  /* 0x0000000000007941 */ /* 0x000fea0003800000 */
.L_x_1836:
[----:B0-----:R-:W0:Y:S01]  /*0f10*/  SHFL.BFLY PT, R25, R38, 0x8, 0x1f ;  /* 0x0d001f0026197f89 */ /* 0x001e2200000e0000 */
[----:B------:R-:W-:Y:S01]  /*0f20*/  LOP3.LUT P1, RZ, R11, 0xffffff0f, RZ, 0xc0, !PT ;  /* 0xffffff0f0bff7812 */ /* 0x000fe2000782c0ff */
[----:B------:R-:W-:Y:S01]  /*0f30*/  BSSY B0, `(.L_x_1838) ;  /* 0x0000029000007945 */ /* 0x000fe20003800000 */
[----:B------:R-:W-:Y:S01]  /*0f40*/  PRMT R33, R16, 0x7632, R33 ;  /* 0x0000763210217816 */ /* 0x000fe20000000021 */
[----:B------:R-:W1:Y:S01]  /*0f50*/  SHFL.BFLY PT, R24, R39, 0x8, 0x1f ;  /* 0x0d001f0027187f89 */ /* 0x000e6200000e0000 */
[----:B-----5:R-:W-:Y:S01]  /*0f60*/  PRMT R32, R20, 0x7632, R32 ;  /* 0x0000763214207816 */ /* 0x020fe20000000020 */
        /* <DEDUP_REMOVED lines=15> */
[----:B------:R-:W-:Y:S01]  /*1060*/  PRMT R26, R19, 0x7632, R26 ;  /* 0x00007632131a7816 */ /* 0x000fe2000000001a */
[----:B0-----:R-:W-:Y:S01]  /*1070*/  FADD.FTZ R30, R29, R30 ;  /* 0x0000001e1d1e7221 */ /* 0x001fe20000010000 */
[----:B------:R-:W-:-:S03]  /*1080*/  PRMT R29, R21, 0x7632, R29 ;  /* 0x00007632151d7816 */ /* 0x000fc6000000001d */
[----:B------:R-:W-:Y:S01]  /*1090*/  @!P1 FMUL.FTZ R24, R30, 4.8828125727595761418e-05 ;  /* 0x384ccccd1e189820 */ /* 0x000fe20000410000 */
[--C-:B-1----:R-:W-:Y:S01]  /*10a0*/  FADD.FTZ R30, R28, R31.reuse ;  /* 0x0000001f1c1e7221 */ /* 0x102fe20000010000 */
[----:B------:R-:W-:Y:S02]  /*10b0*/  PRMT R31, R22, 0x7632, R31 ;  /* 0x00007632161f7816 */ /* 0x000fe4000000001f */
[----:B------:R-:W-:Y:S01]  /*10c0*/  @!P1 FMUL.FTZ R25, R24, R24 ;  /* 0x0000001818199220 */ /* 0x000fe20000410000 */
[----:B------:R-:W-:-:S03]  /*10d0*/  PRMT R28, R23, 0x7632, R28 ;  /* 0x00007632171c7816 */ /* 0x000fc6000000001c */
[----:B------:R-:W-:Y:S01]  /*10e0*/  @!P1 FFMA.FTZ R25, R30, 4.8828125727595761418e-05, -R25 ;  /* 0x384ccccd1e199823 */ /* 0x000fe20000010819 */
[----:B------:R-:W-:-:S04]  /*10f0*/  PRMT R30, R17, 0x7632, R30 ;  /* 0x00007632111e7816 */ /* 0x000fc8000000001e */
[----:B------:R-:W-:-:S05]  /*1100*/  @!P1 FMNMX.FTZ R25, RZ, R25, !PT ;  /* 0x00000019ff199209 */ /* 0x000fca0007810000 */
[----:B------:R0:W-:Y:S01]  /*1110*/  @!P1 STS.64 [R34+UR4], R24 ;  /* 0x0000001822009988 */ /* 0x0001e20008000a04 */
[----:B------:R-:W-:Y:S06]  /*1120*/  BAR.SYNC.DEFER_BLOCKING 0x0 ;  /* 0x0000000000007b1d */ /* 0x000fec0000010000 */
[----:B------:R-:W-:Y:S05]  /*1130*/  @P0 BRA `(.L_x_1839) ;  /* 0x0000000000200947 */ /* 0x000fea0003800000 */
[----:B------:R-:W-:Y:S01]  /*1140*/  LEA R16, R11, UR4, 0x3 ;  /* 0x000000040b107c11 */ /* 0x000fe2000f8e18ff */
[----:B------:R-:W-:Y:S01]  /*1150*/  ULDC.64 UR10, c[0x0][0x240] ;  /* 0x00009000000a7ab9 */ /* 0x000fe20000000a00 */
[----:B------:R-:W-:-:S04]  /*1160*/  LEA R19, P1, R2, R11, 0x4 ;  /* 0x0000000b02137211 */ /* 0x000fc800078220ff */
[----:B------:R-:W1:Y:S01]  /*1170*/  LDS.64 R16, [R16] ;  /* 0x0000000010107984 */ /* 0x000e620000000a00 */
[----:B0-----:R-:W-:Y:S02]  /*1180*/  LEA.HI.X R24, R2, R0, R5, 0x4, P1 ;  /* 0x0000000002187211 */ /* 0x001fe400008f2405 */
[----:B------:R-:W-:-:S04]  /*1190*/  LEA R18, P1, R19, UR10, 0x3 ;  /* 0x0000000a13127c11 */ /* 0x000fc8000f8218ff */
[----:B------:R-:W-:-:S05]  /*11a0*/  LEA.HI.X R19, R19, UR11, R24, 0x3, P1 ;  /* 0x0000000b13137c11 */ /* 0x000fca00088f1c18 */
[----:B-1----:R1:W-:Y:S04]  /*11b0*/  STG.E.64 desc[UR6][R18.64], R16 ;  /* 0x0000001012007986 */ /* 0x0023e8000c101b06 */
.L_x_1839:
[----:B------:R-:W-:Y:S05]  /*11c0*/  BSYNC B0 ;  /* 0x0000000000007941 */ /* 0x000fea0003800000 */
.L_x_1838:
[----:B-1----:R-:W1:Y:S01]  /*11d0*/  LDS.64 R16, [R12+UR4] ;  /* 0x000000040c107984 */ /* 0x002e620008000a00 */
[----:B------:R-:W-:Y:S01]  /*11e0*/  ULDC UR5, c[0x0][0x230] ;  /* 0x00008c0000057ab9 */ /* 0x000fe20000000800 */
[----:B------:R-:W-:Y:S01]  /*11f0*/  SHF.L.U32 R33, R33, 0x10, RZ ;  /* 0x0000001021217819 */ /* 0x000fe200000006ff */
[----:B------:R-:W-:Y:S01]  /*1200*/  ULDC.64 UR10, c[0x0][0x210] ;  /* 0x00008400000a7ab9 */ /* 0x000fe20000000a00 */
[----:B------:R-:W-:Y:S02]  /*1210*/  SHF.L.U32 R18, R20, 0x10, RZ ;  /* 0x0000001014127819 */ /* 0x000fe400000006ff */
[----:B0-----:R-:W-:Y:S02]  /*1220*/  SHF.L.U32 R25, R22, 0x10, RZ ;  /* 0x0000001016197819 */ /* 0x001fe400000006ff */
        /* <DEDUP_REMOVED lines=8> */
[----:B------:R-:W-:Y:S01]  /*12b0*/  LOP3.LUT R4, R4, 0x1, RZ, 0x3c, !PT ;  /* 0x0000000104047812 */ /* 0x000fe200078e3cff */
[----:B-1----:R-:W-:Y:S01]  /*12c0*/  FADD.FTZ R17, R17, UR5 ;  /* 0x0000000511117e21 */ /* 0x002fe20008010000 */
[C---:B------:R-:W-:Y:S01]  /*12d0*/  FADD.FTZ R20, -R16.reuse, R33 ;  /* 0x0000002110147221 */ /* 0x040fe20000010100 */
[--C-:B------:R-:W-:Y:S01]  /*12e0*/  FADD.FTZ R34, R41, -R16.reuse ;  /* 0x8000001029227221 */ /* 0x100fe20000010000 */
[----:B------:R-:W-:Y:S01]  /*12f0*/  SHF.L.U32 R33, R27, 0x10, RZ ;  /* 0x000000101b217819 */ /* 0x000fe200000006ff */
[----:B------:R-:W-:Y:S02]  /*1300*/  FADD.FTZ R24, R3, -R16 ;  /* 0x8000001003187221 */ /* 0x000fe40000010000 */
[----:B------:R-:W0:Y:S02]  /*1310*/  MUFU.RSQ R17, R17 ;  /* 0x0000001100117308 */ /* 0x000e240000001400 */
[----:B------:R-:W-:Y:S01]  /*1320*/  FADD.FTZ R36, -R16, R33 ;  /* 0x0000002110247221 */ /* 0x000fe20000010100 */
[----:B0-----:R-:W-:Y:S01]  /*1330*/  FMUL.FTZ R20, R17, R20 ;  /* 0x0000001411147220 */ /* 0x001fe20000410000 */
[----:B------:R-:W-:-:S02]  /*1340*/  FMUL.FTZ R24, R24, R17 ;  /* 0x0000001118187220 */ /* 0x000fc40000410000 */
[C---:B------:R-:W-:Y:S01]  /*1350*/  FMUL.FTZ R36, R17.reuse, R36 ;  /* 0x0000002411247220 */ /* 0x040fe20000410000 */
[----:B------:R-:W-:Y:S01]  /*1360*/  FFMA.FTZ R19, R20, R22, R31 ;  /* 0x0000001614137223 */ /* 0x000fe2000001001f */
[C---:B------:R-:W-:Y:S01]  /*1370*/  FMUL.FTZ R20, R17.reuse, R34 ;  /* 0x0000002211147220 */ /* 0x040fe20000410000 */
[----:B------:R-:W-:Y:S01]  /*1380*/  FADD.FTZ R34, -R16, R21 ;  /* 0x0000001510227221 */ /* 0x000fe20000010100 */
[----:B------:R-:W-:Y:S01]  /*1390*/  FFMA.FTZ R3, R24, R18, R25 ;  /* 0x0000001218037223 */ /* 0x000fe20000010019 */
[----:B------:R-:W-:Y:S01]  /*13a0*/  FFMA.FTZ R22, R22, R36, R31 ;  /* 0x0000002416167223 */ /* 0x000fe2000001001f */
[----:B------:R-:W-:Y:S01]  /*13b0*/  FADD.FTZ R36, -R16, R37 ;  /* 0x0000002510247221 */ /* 0x000fe20000010100 */
[----:B------:R-:W-:Y:S01]  /*13c0*/  FMUL.FTZ R21, R17, R34 ;  /* 0x0000002211157220 */ /* 0x000fe20000410000 */
[----:B------:R-:W-:Y:S01]  /*13d0*/  FADD.FTZ R34, R43, -R16 ;  /* 0x800000102b227221 */ /* 0x000fe20000010000 */
[----:B------:R-:W-:Y:S01]  /*13e0*/  FFMA.FTZ R20, R20, R32, R23 ;  /* 0x0000002014147223 */ /* 0x000fe20000010017 */
[----:B------:R-:W-:Y:S01]  /*13f0*/  FMUL.FTZ R36, R17, R36 ;  /* 0x0000002411247220 */ /* 0x000fe20000410000 */
[----:B------:R-:W-:Y:S01]  /*1400*/  FMUL.FTZ R24, R3, -1.4426950216293334961 ;  /* 0xbfb8aa3b03187820 */ /* 0x000fe20000410000 */
[----:B------:R-:W-:Y:S01]  /*1410*/  FMUL.FTZ R34, R17, R34 ;  /* 0x0000002211227220 */ /* 0x000fe20000410000 */
[----:B------:R-:W-:Y:S01]  /*1420*/  FMUL.FTZ R30, R19, -1.4426950216293334961 ;  /* 0xbfb8aa3b131e7820 */ /* 0x000fe20000410000 */
[----:B------:R-:W-:Y:S01]  /*1430*/  FMUL.FTZ R27, R20, -1.4426950216293334961 ;  /* 0xbfb8aa3b141b7820 */ /* 0x000fe20000410000 */
[----:B------:R-:W-:Y:S01]  /*1440*/  FFMA.FTZ R21, R21, R29, R28 ;  /* 0x0000001d15157223 */ /* 0x000fe2000001001c */
[----:B------:R-:W-:Y:S01]  /*1450*/  FFMA.FTZ R25, R18, R34, R25 ;  /* 0x0000002212197223 */ /* 0x000fe20000010019 */
[----:B------:R-:W-:Y:S01]  /*1460*/  FADD.FTZ R34, R45, -R16 ;  /* 0x800000102d227221 */ /* 0x000fe20000010000 */
[----:B------:R-:W-:Y:S01]  /*1470*/  FFMA.FTZ R28, R29, R36, R28 ;  /* 0x000000241d1c7223 */ /* 0x000fe2000001001c */
[----:B------:R-:W-:Y:S01]  /*1480*/  FMUL.FTZ R33, R21, -1.4426950216293334961 ;  /* 0xbfb8aa3b15217820 */ /* 0x000fe20000410000 */
[----:B------:R-:W-:Y:S01]  /*1490*/  FMUL.FTZ R31, R25, -1.4426950216293334961 ;  /* 0xbfb8aa3b191f7820 */ /* 0x000fe20000410000 */
[----:B------:R-:W-:Y:S01]  /*14a0*/  FMUL.FTZ R35, R17, R34 ;  /* 0x0000002211237220 */ /* 0x000fe20000410000 */
[----:B------:R-:W-:Y:S01]  /*14b0*/  FMUL.FTZ R34, R22, -1.4426950216293334961 ;  /* 0xbfb8aa3b16227820 */ /* 0x000fe20000410000 */
[----:B------:R-:W0:Y:S01]  /*14c0*/  MUFU.EX2 R24, R24 ;  /* 0x0000001800187308 */ /* 0x000e220000000800 */
[----:B------:R-:W-:Y:S01]  /*14d0*/  FMUL.FTZ R29, R28, -1.4426950216293334961 ;  /* 0xbfb8aa3b1c1d7820 */ /* 0x000fe20000410000 */
[----:B------:R-:W-:-:S04]  /*14e0*/  FFMA.FTZ R23, R32, R35, R23 ;  /* 0x0000002320177223 */ /* 0x000fc80000010017 */
[----:B------:R-:W-:Y:S02]  /*14f0*/  FMUL.FTZ R17, R23, -1.4426950216293334961 ;  /* 0xbfb8aa3b17117820 */ /* 0x000fe40000410000 */
[----:B------:R-:W1:Y:S08]  /*1500*/  MUFU.EX2 R30, R30 ;  /* 0x0000001e001e7308 */ /* 0x000e700000000800 */
[----:B------:R-:W2:Y:S01]  /*1510*/  MUFU.EX2 R27, R27 ;  /* 0x0000001b001b7308 */ /* 0x000ea20000000800 */
[----:B0-----:R-:W-:-:S07]  /*1520*/  FADD.FTZ R24, R24, 1 ;  /* 0x3f80000018187421 */ /* 0x001fce0000010000 */
[----:B------:R-:W0:Y:S01]  /*1530*/  MUFU.EX2 R26, R31 ;  /* 0x0000001f001a7308 */ /* 0x000e220000000800 */
[----:B-1----:R-:W-:-:S07]  /*1540*/  FADD.FTZ R30, R30, 1 ;  /* 0x3f8000001e1e7421 */ /* 0x002fce0000010000 */
[----:B------:R-:W-:Y:S01]  /*1550*/  MUFU.EX2 R16, R34 ;  /* 0x0000002200107308 */ /* 0x000fe20000000800 */
[----:B--2---:R-:W-:-:S07]  /*1560*/  FADD.FTZ R27, R27, 1 ;  /* 0x3f8000001b1b7421 */ /* 0x004fce0000010000 */
[----:B------:R-:W1:Y:S01]  /*1570*/  MUFU.EX2 R18, R33 ;  /* 0x0000002100127308 */ /* 0x000e620000000800 */
[----:B0-----:R-:W-:-:S07]  /*1580*/  FADD.FTZ R26, R26, 1 ;  /* 0x3f8000001a1a7421 */ /* 0x001fce0000010000 */
[----:B------:R-:W0:Y:S08]  /*1590*/  MUFU.EX2 R17, R17 ;  /* 0x0000001100117308 */ /* 0x000e300000000800 */
[----:B------:R2:W3:Y:S01]  /*15a0*/  MUFU.EX2 R32, R29 ;  /* 0x0000001d00207308 */ /* 0x0004e20000000800 */
[----:B-1----:R-:W-:-:S07]  /*15b0*/  FADD.FTZ R18, R18, 1 ;  /* 0x3f80000012127421 */ /* 0x002fce0000010000 */
[----:B------:R-:W1:Y:S01]  /*15c0*/  MUFU.RCP R24, R24 ;  /* 0x0000001800187308 */ /* 0x000e620000001000 */
[----:B--2---:R-:W-:Y:S01]  /*15d0*/  FADD.FTZ R29, R16, 1 ;  /* 0x3f800000101d7421 */ /* 0x004fe20000010000 */
[----:B0-----:R-:W-:Y:S01]  /*15e0*/  FADD.FTZ R31, R17, 1 ;  /* 0x3f800000111f7421 */ /* 0x001fe20000010000 */
[----:B------:R-:W-:-:S04]  /*15f0*/  LEA R16, P1, R13, UR10, 0x1 ;  /* 0x0000000a0d107c11 */ /* 0x000fc8000f8208ff */
[----:B------:R-:W-:Y:S01]  /*1600*/  LEA.HI.X R17, R13, UR11, R14, 0x1, P1 ;  /* 0x0000000b0d117c11 */ /* 0x000fe200088f0c0e */
[----:B------:R-:W0:Y:S01]  /*1610*/  MUFU.RCP R30, R30 ;  /* 0x0000001e001e7308 */ /* 0x000e220000001000 */
[----:B---3--:R-:W-:Y:S01]  /*1620*/  FADD.FTZ R32, R32, 1 ;  /* 0x3f80000020207421 */ /* 0x008fe20000010000 */
[----:B------:R-:W-:-:S04]  /*1630*/  IADD3 R2, P1, R2, 0x1, RZ ;  /* 0x0000000102027810 */ /* 0x000fc80007f3e0ff */
[----:B------:R-:W-:Y:S02]  /*1640*/  IADD3.X R5, RZ, R5, RZ, P1, !PT ;  /* 0x00000005ff057210 */ /* 0x000fe40000ffe4ff */
[----:B------:R-:W2:Y:S01]  /*1650*/  MUFU.RCP R27, R27 ;  /* 0x0000001b001b7308 */ /* 0x000ea20000001000 */
[----:B-1----:R-:W-:-:S07]  /*1660*/  FMUL.FTZ R24, R3, R24 ;  /* 0x0000001803187220 */ /* 0x002fce0000410000 */
[----:B------:R1:W3:Y:S01]  /*1670*/  MUFU.RCP R34, R18 ;  /* 0x0000001200227308 */ /* 0x0002e20000001000 */
[----:B0-----:R-:W-:-:S05]  /*1680*/  FMUL.FTZ R3, R19, R30 ;  /* 0x0000001e13037220 */ /* 0x001fca0000410000 */
[----:B------:R-:W-:Y:S02]  /*1690*/  F2FP.BF16.F32.PACK_AB R24, R3, R24 ;  /* 0x000000180318723e */ /* 0x000fe400000010ff */
[----:B------:R-:W0:Y:S01]  /*16a0*/  MUFU.RCP R26, R26 ;  /* 0x0000001a001a7308 */ /* 0x000e220000001000 */
[----:B--2---:R-:W-:Y:S01]  /*16b0*/  FMUL.FTZ R20, R20, R27 ;  /* 0x0000001b14147220 */ /* 0x004fe20000410000 */
[C---:B-1----:R-:W-:Y:S01]  /*16c0*/  LEA R18, P2, R15.reuse, UR10, 0x1 ;  /* 0x0000000a0f127c11 */ /* 0x042fe2000f8408ff */
[----:B------:R1:W-:Y:S01]  /*16d0*/  STG.E.U16 desc[UR6][R16.64], R24 ;  /* 0x0000001810007986 */ /* 0x0003e2000c101506 */
[----:B------:R-:W-:Y:S02]  /*16e0*/  PRMT R3, R24, 0x7632, R3 ;  /* 0x0000763218037816 */ /* 0x000fe40000000003 */
[----:B------:R-:W-:Y:S01]  /*16f0*/  LEA.HI.X R19, R15, UR11, R40, 0x1, P2 ;  /* 0x0000000b0f137c11 */ /* 0x000fe200090f0c28 */
[----:B------:R-:W-:Y:S01]  /*1700*/  ULDC.64 UR10, c[0x0][0x238] ;  /* 0x00008e00000a7ab9 */ /* 0x000fe20000000a00 */
[----:B------:R-:W2:Y:S01]  /*1710*/  MUFU.RCP R29, R29 ;  /* 0x0000001d001d7308 */ /* 0x000ea20000001000 */
[----:B---3--:R-:W-:Y:S01]  /*1720*/  FMUL.FTZ R21, R21, R34 ;  /* 0x0000002215157220 */ /* 0x008fe20000410000 */
[----:B------:R1:W-:Y:S01]  /*1730*/  STG.E.U16 desc[UR6][R16.64+0x2], R3 ;  /* 0x0000020310007986 */ /* 0x0003e2000c101506 */
[----:B------:R-:W-:-:S03]  /*1740*/  ISETP.GE.U32.AND P1, PT, R2, UR10, PT ;  /* 0x0000000a02007c0c */ /* 0x000fc6000bf26070 */
[----:B------:R-:W-:Y:S02]  /*1750*/  F2FP.BF16.F32.PACK_AB R20, R21, R20 ;  /* 0x000000141514723e */ /* 0x000fe400000010ff */
[----:B------:R-:W3:Y:S01]  /*1760*/  MUFU.RCP R36, R31 ;  /* 0x0000001f00247308 */ /* 0x000ee20000001000 */
[----:B0-----:R-:W-:Y:S01]  /*1770*/  FMUL.FTZ R25, R25, R26 ;  /* 0x0000001a19197220 */ /* 0x001fe20000410000 */
[----:B------:R-:W-:Y:S01]  /*1780*/  PRMT R13, R20, 0x7632, R13 ;  /* 0x00007632140d7816 */ /* 0x000fe2000000000d */
[----:B------:R1:W-:Y:S01]  /*1790*/  STG.E.U16 desc[UR6][R16.64+0x4], R20 ;  /* 0x0000041410007986 */ /* 0x0003e2000c101506 */
[----:B------:R-:W-:-:S03]  /*17a0*/  ISETP.GE.AND.EX P1, PT, R5, UR11, PT, P1 ;  /* 0x0000000b05007c0c */ /* 0x000fc6000bf26310 */
[----:B------:R1:W-:Y:S01]  /*17b0*/  STG.E.U16 desc[UR6][R16.64+0x6], R13 ;  /* 0x0000060d10007986 */ /* 0x0003e2000c101506 */
[----:B------:R-:W0:Y:S01]  /*17c0*/  MUFU.RCP R33, R32 ;  /* 0x0000002000217308 */ /* 0x000e220000001000 */
[----:B--2---:R-:W-:-:S05]  /*17d0*/  FMUL.FTZ R22, R22, R29 ;  /* 0x0000001d16167220 */ /* 0x004fca0000410000 */
[----:B------:R-:W-:Y:S01]  /*17e0*/  F2FP.BF16.F32.PACK_AB R25, R22, R25 ;  /* 0x000000191619723e */ /* 0x000fe200000010ff */
[----:B---3--:R-:W-:-:S03]  /*17f0*/  FMUL.FTZ R23, R23, R36 ;  /* 0x0000002417177220 */ /* 0x008fc60000410000 */
[----:B------:R-:W-:Y:S01]  /*1800*/  PRMT R14, R25, 0x7632, R14 ;  /* 0x00007632190e7816 */ /* 0x000fe2000000000e */
[----:B------:R1:W-:Y:S04]  /*1810*/  STG.E.U16 desc[UR6][R18.64], R25 ;  /* 0x0000001912007986 */ /* 0x0003e8000c101506 */
[----:B------:R1:W-:Y:S01]  /*1820*/  STG.E.U16 desc[UR6][R18.64+0x2], R14 ;  /* 0x0000020e12007986 */ /* 0x0003e2000c101506 */
[----:B0-----:R-:W-:-:S05]  /*1830*/  FMUL.FTZ R28, R28, R33 ;  /* 0x000000211c1c7220 */ /* 0x001fca0000410000 */
[----:B------:R-:W-:-:S04]  /*1840*/  F2FP.BF16.F32.PACK_AB R23, R28, R23 ;  /* 0x000000171c17723e */ /* 0x000fc800000010ff */
[----:B------:R-:W-:Y:S01]  /*1850*/  PRMT R15, R23, 0x7632, R15 ;  /* 0x00007632170f7816 */ /* 0x000fe2000000000f */
[----:B------:R1:W-:Y:S04]  /*1860*/  STG.E.U16 desc[UR6][R18.64+0x4], R23 ;  /* 0x0000041712007986 */ /* 0x0003e8000c101506 */
[----:B------:R1:W-:Y:S01]  /*1870*/  STG.E.U16 desc[UR6][R18.64+0x6], R15 ;  /* 0x0000060f12007986 */ /* 0x0003e2000c101506 */
[----:B------:R-:W-:Y:S05]  /*1880*/  @!P1 BRA `(.L_x_1840) ;  /* 0xffffffe800e49947 */ /* 0x000fea000383ffff */
[----:B------:R-:W-:Y:S05]  /*1890*/  EXIT ;  /* 0x000000000000794d */ /* 0x000fea0003800000 */
.L_x_1841:
        /* <DEDUP_REMOVED lines=14> */
.L_x_3851:


//--------------------- .text._ZN13group_norm_v214gn_cuda_kernelI13__nv_bfloat16Li320ELi3ELi16ELi20ELi1024ELb1ELi8ELi320ELi320ELi4ELb1ELi2ELb0ELb0ENS_16CompileConditionILi900EEEEEvPT_PKS4_S7_S7_flPfS8_Pj --------------------------
	.section	.text._ZN13group_norm_v214gn_cuda_kernelI13__nv_bfloat16Li320ELi3ELi16ELi20ELi1024ELb1ELi8ELi320ELi320ELi4ELb1ELi2ELb0ELb0ENS_16CompileConditionILi900EEEEEvPT_PKS4_S7_S7_flPfS8_Pj,"ax",@progbits
	.align	128
        .global         _ZN13group_norm_v214gn_cuda_kernelI13__nv_bfloat16Li320ELi3ELi16ELi20ELi1024ELb1ELi8ELi320ELi320ELi4ELb1ELi2ELb0ELb0ENS_16CompileConditionILi900EEEEEvPT_PKS4_S7_S7_flPfS8_Pj
        .type           _ZN13group_norm_v214gn_cuda_kernelI13__nv_bfloat16Li320ELi3ELi16ELi20ELi1024ELb1ELi8ELi320ELi320ELi4ELb1ELi2ELb0ELb0ENS_16CompileConditionILi900EEEEEvPT_PKS4_S7_S7_flPfS8_Pj,@function
        .size           _ZN13group_norm_v214gn_cuda_kernelI13__nv_bfloat16Li320ELi3ELi16ELi20ELi1024ELb1ELi8ELi320ELi320ELi4ELb1ELi2ELb0ELb0ENS_16CompileConditionILi900EEEEEvPT_PKS4_S7_S7_flPfS8_Pj,(.L_x_3852 - _ZN13group_norm_v214gn_cuda_kernelI13__nv_bfloat16Li320ELi3ELi16ELi20ELi1024ELb1ELi8ELi320ELi320ELi4ELb1ELi2ELb0ELb0ENS_16CompileConditionILi900EEEEEvPT_PKS4_S7_S7_flPfS8_Pj)
        .other          _ZN13group_norm_v214gn_cuda_kernelI13__nv_bfloat16Li320ELi3ELi16ELi20ELi1024ELb1ELi8ELi320ELi320ELi4ELb1ELi2ELb0ELb0ENS_16CompileConditionILi900EEEEEvPT_PKS4_S7_S7_flPfS8_Pj,@"STO_CUDA_ENTRY STV_DEFAULT"
_ZN13group_norm_v214gn_cuda_kernelI13__nv_bfloat16Li320ELi3ELi16ELi20ELi1024ELb1ELi8ELi320ELi320ELi4ELb1ELi2ELb0ELb0ENS_16CompileConditionILi900EEEEEvPT_PKS4_S7_S7_flPfS8_Pj:
.text._ZN13group_norm_v214gn_cuda_kernelI13__nv_bfloat16Li320ELi3ELi16ELi20ELi1024ELb1ELi8ELi320ELi320ELi4ELb1ELi2ELb0ELb0ENS_16CompileConditionILi900EEEEEvPT_PKS4_S7_S7_flPfS8_Pj:
[----:B------:R-:W-:Y:S01]  /*0000*/  LDC R1, c[0x0][0x28] ;  /* 0x00000a00ff017b82 */ /* 0x000fe20000000800 */
[----:B------:R-:W0:Y:S01]  /*0010*/  S2R R0, SR_CTAID.Y ;  /* 0x0000000000007919 */ /* 0x000e220000002600 */
[----:B------:R-:W-:Y:S02]  /*0020*/  ULDC.64 UR4, c[0x0][0x238] ;  /* 0x00008e0000047ab9 */ /* 0x000fe40000000a00 */
[----:B0-----:R-:W-:-:S04]  /*0030*/  ISETP.GE.U32.AND P0, PT, R0, UR4, PT ;  /* 0x0000000400007c0c */ /* 0x001fc8000bf06070 */
[----:B------:R-:W-:-:S13]  /*0040*/  ISETP.GE.AND.EX P0, PT, RZ, UR5, PT, P0 ;  /* 0x00000005ff007c0c */ /* 0x000fda000bf06300 */
[----:B------:R-:W-:Y:S05]  /*0050*/  @P0 EXIT ;  /* 0x000000000000094d */ /* 0x000fea0003800000 */
[----:B------:R-:W0:Y:S01]  /*0060*/  S2R R2, SR_TID.X ;  /* 0x0000000000027919 */ /* 0x000e220000002100 */
[----:B------:R-:W1:Y:S01]  /*0070*/  S2UR UR5, SR_CgaCtaId ;  /* 0x00000000000579c3 */ /* 0x000e620000008800 */
[----:B------:R-:W-:Y:S01]  /*0080*/  UMOV UR4, 0x400 ;  /* 0x0000040000047882 */ /* 0x000fe20000000000 */
[----:B------:R-:W2:Y:S01]  /*0090*/  S2R R4, SR_CTAID.X ;  /* 0x0000000000047919 */ /* 0x000ea20000002500 */
[----:B-1----:R-:W-:Y:S02]  /*00a0*/  ULEA UR6, UR5, UR4, 0x18 ;  /* 0x0000000405067291 */ /* 0x002fe4000f8ec03f */
[----:B------:R-:W-:-:S04]  /*00b0*/  UIADD3 UR4, UR4, 0xc80, URZ ;  /* 0x00000c8004047890 */ /* 0x000fc8000fffe03f */
[----:B------:R-:W-:Y:S01]  /*00c0*/  ULEA UR5, UR5, UR4, 0x18 ;  /* 0x0000000405057291 */ /* 0x000fe2000f8ec03f */
[----:B0-----:R-:W-:Y:S02]  /*00d0*/  IMAD.WIDE.U32 R6, R2, -0x33333333, RZ ;  /* 0xcccccccd02067825 */ /* 0x001fe400078e00ff */
[----:B------:R-:W-:Y:S01]  /*00e0*/  UMOV UR4, URZ ;  /* 0x0000003f00047c82 */ /* 0x000fe20008000000 */
[----:B--2---:R-:W-:Y:S02]  /*00f0*/  SHF.L.U32 R3, R4, 0x3, RZ ;  /* 0x0000000304037819 */ /* 0x004fe400000006ff */
[----:B------:R-:W-:Y:S02]  /*0100*/  SHF.R.U32.HI R5, RZ, 0x6, R7 ;  /* 0x00000006ff057819 */ /* 0x000fe40000011607 */
[----:B------:R-:W-:Y:S01]  /*0110*/  MOV R7, UR6 ;  /* 0x0000000600077c02 */ /* 0x000fe20008000f00 */
[----:B------:R-:W-:Y:S01]  /*0120*/  ULDC.64 UR6, c[0x0][0x208] ;  /* 0x0000820000067ab9 */ /* 0x000fe20000000a00 */
[----:B------:R-:W-:Y:S01]  /*0130*/  LOP3.LUT R3, R3, 0x3f8, RZ, 0xc0, !PT ;  /* 0x000003f803037812 */ /* 0x000fe200078ec0ff */
[----:B------:R-:W-:-:S03]  /*0140*/  IMAD R42, R5, -0x50, R2 ;  /* 0xffffffb0052a7824 */ /* 0x000fc600078e0202 */
[----:B------:R-:W-:Y:S01]  /*0150*/  IADD3 R3, R3, R5, RZ ;  /* 0x0000000503037210 */ /* 0x000fe20007ffe0ff */
[C---:B------:R-:W-:Y:S02]  /*0160*/  IMAD R40, R42.reuse, 0x28, R7 ;  /* 0x000000282a287824 */ /* 0x040fe400078e0207 */
[C---:B------:R-:W-:Y:S01]  /*0170*/  IMAD.WIDE.U32 R6, R42.reuse, -0x33333333, RZ ;  /* 0xcccccccd2a067825 */ /* 0x040fe200078e00ff */
[----:B------:R-:W-:Y:S01]  /*0180*/  HFMA2.MMA R6, -RZ, RZ, 0, 0 ;  /* 0x00000000ff067435 */ /* 0x000fe200000001ff */
[----:B------:R-:W-:Y:S02]  /*0190*/  SHF.L.U32 R42, R42, 0x2, RZ ;  /* 0x000000022a2a7819 */ /* 0x000fe400000006ff */
[----:B------:R-:W-:Y:S01]  /*01a0*/  LEA R40, R5, R40, 0x3 ;  /* 0x0000002805287211 */ /* 0x000fe200078e18ff */
[----:B------:R-:W-:Y:S01]  /*01b0*/  IMAD R36, R3, 0x140, RZ ;  /* 0x0000014003247824 */ /* 0x000fe200078e02ff */
[----:B------:R-:W-:Y:S02]  /*01c0*/  SHF.L.U32 R7, R7, 0x1, RZ ;  /* 0x0000000107077819 */ /* 0x000fe400000006ff */
[----:B------:R-:W-:-:S02]  /*01d0*/  MOV R5, R0 ;  /* 0x0000000000057202 */ /* 0x000fc40000000f00 */
[----:B------:R-:W-:-:S07]  /*01e0*/  LOP3.LUT R38, R7, 0xfffffff8, RZ, 0xc0, !PT ;  /* 0xfffffff807267812 */ /* 0x000fce00078ec0ff */
.L_x_1852:
[----:B------:R-:W-:Y:S01]  /*01f0*/  MOV R43, RZ ;  /* 0x000000ff002b7202 */ /* 0x000fe20000000f00 */
[----:B---3--:R-:W-:Y:S01]  /*0200*/  IMAD R9, R6, 0x50000, RZ ;  /* 0x0005000006097824 */ /* 0x008fe200078e02ff */
[----:B------:R-:W-:Y:S01]  /*0210*/  ULDC.64 UR8, c[0x0][0x218] ;  /* 0x0000860000087ab9 */ /* 0x000fe20000000a00 */
[----:B------:R-:W-:Y:S01]  /*0220*/  SHF.L.U32 R12, R42, 0x1, RZ ;  /* 0x000000012a0c7819 */ /* 0x000fe200000006ff */
[----:B------:R-:W-:Y:S01]  /*0230*/  ULDC.64 UR10, c[0x0][0x228] ;  /* 0x00008a00000a7ab9 */ /* 0x000fe20000000a00 */
[----:B------:R-:W-:-:S04]  /*0240*/  IMAD.WIDE.U32 R10, R5, 0x50000, R42 ;  /* 0x00050000050a7825 */ /* 0x000fc800078e002a */
[----:B------:R-:W-:Y:S01]  /*0250*/  IMAD.IADD R9, R11, 0x1, R9 ;  /* 0x000000010b097824 */ /* 0x000fe200078e0209 */
        /* <DEDUP_REMOVED lines=8> */
[----:B------:R-:W2:Y:S01]  /*02e0*/  LDG.E.64.CONSTANT R18, desc[UR6][R18.64] ;  /* 0x0000000612127981 */ /* 0x000ea2000c1e9b00 */
[----:B------:R-:W-:Y:S02]  /*02f0*/  IADD3.X R10, RZ, R9, RZ, P0, !PT ;  /* 0x00000009ff0a7210 */ /* 0x000fe400007fe4ff */
[C---:B------:R-:W-:Y:S02]  /*0300*/  SHF.L.U32 R9, R3.reuse, 0x1, RZ ;  /* 0x0000000103097819 */ /* 0x040fe400000006ff */
[----:B------:R-:W-:Y:S02]  /*0310*/  SHF.L.U64.HI R10, R3, 0x1, R10 ;  /* 0x00000001030a7819 */ /* 0x000fe4000001020a */
[----:B------:R-:W-:-:S04]  /*0320*/  IADD3 R16, P0, R9, UR8, RZ ;  /* 0x0000000809107c10 */ /* 0x000fc8000ff1e0ff */
[----:B------:R-:W-:Y:S01]  /*0330*/  IADD3.X R17, R10, UR9, RZ, P0, !PT ;  /* 0x000000090a117c10 */ /* 0x000fe200087fe4ff */
[----:B------:R-:W-:-:S05]  /*0340*/  ULDC.64 UR8, c[0x0][0x220] ;  /* 0x0000880000087ab9 */ /* 0x000fca0000000a00 */
[----:B------:R-:W3:Y:S01]  /*0350*/  LDG.E.64.CONSTANT R16, desc[UR6][R16.64] ;  /* 0x0000000610107981 */ /* 0x000ee2000c1e9b00 */
[C---:B------:R-:W-:Y:S02]  /*0360*/  IADD3 R14, P0, R12.reuse, UR8, RZ ;  /* 0x000000080c0e7c10 */ /* 0x040fe4000ff1e0ff */
[----:B------:R-:W-:Y:S02]  /*0370*/  SHF.R.U32.HI R3, RZ, 0x1f, R42 ;  /* 0x0000001fff037819 */ /* 0x000fe4000001162a */
[----:B------:R-:W-:Y:S02]  /*0380*/  IADD3 R12, P1, R12, UR10, RZ ;  /* 0x0000000a0c0c7c10 */ /* 0x000fe4000ff3e0ff */
[C---:B------:R-:W-:Y:S02]  /*0390*/  IADD3.X R15, R3.reuse, UR9, RZ, P0, !PT ;  /* 0x00000009030f7c10 */ /* 0x040fe400087fe4ff */
[----:B------:R-:W-:-:S04]  /*03a0*/  IADD3.X R13, R3, UR11, RZ, P1, !PT ;  /* 0x0000000b030d7c10 */ /* 0x000fc80008ffe4ff */
[----:B------:R-:W5:Y:S04]  /*03b0*/  LDG.E.64.CONSTANT R14, desc[UR6][R14.64] ;  /* 0x000000060e0e7981 */ /* 0x000f68000c1e9b00 */
[----:B------:R-:W5:Y:S01]  /*03c0*/  LDG.E.64.CONSTANT R12, desc[UR6][R12.64] ;  /* 0x000000060c0c7981 */ /* 0x000f62000c1e9b00 */
[----:B------:R-:W-:Y:S01]  /*03d0*/  ISETP.GT.U32.AND P0, PT, R2, 0x3f, PT ;  /* 0x0000003f0200780c */ /* 0x000fe20003f04070 */
[----:B------:R-:W-:Y:S01]  /*03e0*/  BSSY B0, `(.L_x_1842) ;  /* 0x000004a000007945 */ /* 0x000fe20003800000 */
[----:B------:R-:W-:Y:S02]  /*03f0*/  CS2R R28, SRZ ;  /* 0x00000000001c7805 */ /* 0x000fe4000001ff00 */
[C---:B--2---:R-:W-:Y:S02]  /*0400*/  PRMT R11, R18.reuse, 0x7632, R11 ;  /* 0x00007632120b7816 */ /* 0x044fe4000000000b */
[----:B------:R-:W-:-:S02]  /*0410*/  SHF.L.U32 R3, R18, 0x10, RZ ;  /* 0x0000001012037819 */ /* 0x000fc400000006ff */
[----:B------:R-:W-:Y:S01]  /*0420*/  PRMT R20, R19, 0x7632, R20 ;  /* 0x0000763213147816 */ /* 0x000fe20000000014 */
[----:B------:R-:W-:Y:S01]  /*0430*/  IMAD.U32 R23, R11, 0x10000, RZ ;  /* 0x000100000b177824 */ /* 0x000fe200078e00ff */
[----:B------:R-:W-:Y:S01]  /*0440*/  SHF.L.U32 R11, R19, 0x10, RZ ;  /* 0x00000010130b7819 */ /* 0x000fe200000006ff */
[----:B------:R-:W-:Y:S01]  /*0450*/  FFMA.FTZ R22, R3, R3, RZ ;  /* 0x0000000303167223 */ /* 0x000fe200000100ff */
[----:B------:R-:W-:-:S03]  /*0460*/  FADD.FTZ R21, RZ, R3 ;  /* 0x00000003ff157221 */ /* 0x000fc60000010000 */
[----:B------:R-:W-:Y:S01]  /*0470*/  FFMA.FTZ R24, R23, R23, R22 ;  /* 0x0000001717187223 */ /* 0x000fe20000010016 */
[----:B------:R-:W-:Y:S01]  /*0480*/  FADD.FTZ R22, R21, R23 ;  /* 0x0000001715167221 */ /* 0x000fe20000010000 */
[----:B------:R-:W-:Y:S02]  /*0490*/  SHF.L.U32 R21, R20, 0x10, RZ ;  /* 0x0000001014157819 */ /* 0x000fe400000006ff */
[----:B------:R-:W-:Y:S01]  /*04a0*/  FFMA.FTZ R24, R11, R11, R24 ;  /* 0x0000000b0b187223 */ /* 0x000fe20000010018 */
[----:B------:R-:W-:Y:S01]  /*04b0*/  FADD.FTZ R22, R22, R11 ;  /* 0x0000000b16167221 */ /* 0x000fe20000010000 */
[C---:B---3--:R-:W-:Y:S02]  /*04c0*/  SHF.L.U32 R37, R16.reuse, 0x10, RZ ;  /* 0x0000001010257819 */ /* 0x048fe400000006ff */
[----:B------:R-:W-:Y:S01]  /*04d0*/  PRMT R20, R16, 0x7632, R20 ;  /* 0x0000763210147816 */ /* 0x000fe20000000014 */
[----:B------:R-:W-:Y:S01]  /*04e0*/  FFMA.FTZ R24, R21, R21, R24 ;  /* 0x0000001515187223 */ /* 0x000fe20000010018 */
[----:B------:R-:W-:Y:S01]  /*04f0*/  FADD.FTZ R22, R22, R21 ;  /* 0x0000001516167221 */ /* 0x000fe20000010000 */
[----:B------:R-:W-:-:S02]  /*0500*/  SHF.L.U32 R39, R17, 0x10, RZ ;  /* 0x0000001011277819 */ /* 0x000fc400000006ff */
[----:B------:R-:W-:Y:S01]  /*0510*/  SHF.L.U32 R21, R20, 0x10, RZ ;  /* 0x0000001014157819 */ /* 0x000fe200000006ff */
[----:B------:R-:W-:Y:S01]  /*0520*/  FFMA.FTZ R24, R37, R37, R24 ;  /* 0x0000002525187223 */ /* 0x000fe20000010018 */
[----:B------:R-:W-:Y:S01]  /*0530*/  FADD.FTZ R22, R22, R37 ;  /* 0x0000002516167221 */ /* 0x000fe20000010000 */
[----:B------:R-:W-:Y:S02]  /*0540*/  PRMT R20, R17, 0x7632, R20 ;  /* 0x0000763211147816 */ /* 0x000fe40000000014 */
[----:B------:R-:W-:Y:S01]  /*0550*/  FFMA.FTZ R24, R21, R21, R24 ;  /* 0x0000001515187223 */ /* 0x000fe20000010018 */
[----:B------:R-:W-:Y:S01]  /*0560*/  FADD.FTZ R22, R22, R21 ;  /* 0x0000001516167221 */ /* 0x000fe20000010000 */
[----:B------:R-:W-:Y:S02]  /*0570*/  SHF.L.U32 R26, R20, 0x10, RZ ;  /* 0x00000010141a7819 */ /* 0x000fe400000006ff */
[----:B------:R-:W-:Y:S01]  /*0580*/  FFMA.FTZ R21, R39, R39, R24 ;  /* 0x0000002727157223 */ /* 0x000fe20000010018 */
[----:B------:R-:W-:-:S03]  /*0590*/  FADD.FTZ R20, R22, R39 ;  /* 0x0000002716147221 */ /* 0x000fc60000010000 */
[----:B------:R-:W-:Y:S01]  /*05a0*/  FFMA.FTZ R21, R26, R26, R21 ;  /* 0x0000001a1a157223 */ /* 0x000fe20000010015 */
[----:B------:R-:W-:-:S05]  /*05b0*/  FADD.FTZ R20, R20, R26 ;  /* 0x0000001a14147221 */ /* 0x000fca0000010000 */
[----:B------:R0:W-:Y:S01]  /*05c0*/  STS.64 [R40], R20 ;  /* 0x0000001428007388 */ /* 0x0001e20000000a00 */
[----:B------:R-:W-:Y:S06]  /*05d0*/  BAR.SYNC.DEFER_BLOCKING 0x0 ;  /* 0x0000000000007b1d */ /* 0x000fec0000010000 */
[----:B------:R-:W-:Y:S05]  /*05e0*/  @P0 BRA `(.L_x_1843) ;  /* 0x0000000000a40947 */ /* 0x000fea0003800000 */
[----:B0-----:R-:W0:Y:S01]  /*05f0*/  S2R R21, SR_CgaCtaId ;  /* 0x0000000000157919 */ /* 0x001e220000008800 */
[----:B------:R-:W-:Y:S02]  /*0600*/  SHF.R.U32.HI R20, RZ, 0x2, R2 ;  /* 0x00000002ff147819 */ /* 0x000fe40000011602 */
[----:B------:R-:W-:Y:S02]  /*0610*/  MOV R24, 0x400 ;  /* 0x0000040000187802 */ /* 0x000fe40000000f00 */
[----:B------:R-:W-:Y:S01]  /*0620*/  SHF.L.U32 R26, R2, 0x3, RZ ;  /* 0x00000003021a7819 */ /* 0x000fe200000006ff */
[----:B------:R-:W-:-:S03]  /*0630*/  IMAD R20, R20, 0x14, RZ ;  /* 0x0000001414147824 */ /* 0x000fc600078e02ff */
[----:B------:R-:W-:Y:S01]  /*0640*/  LOP3.LUT R26, R26, 0x18, RZ, 0xc0, !PT ;  /* 0x000000181a1a7812 */ /* 0x000fe200078ec0ff */
[C---:B------:R-:W-:Y:S01]  /*0650*/  VIADD R25, R20.reuse, 0x8 ;  /* 0x0000000814197836 */ /* 0x040fe20000000000 */
[C---:B------:R-:W-:Y:S02]  /*0660*/  IADD3 R22, R20.reuse, 0x4, RZ ;  /* 0x0000000414167810 */ /* 0x040fe40007ffe0ff */
[C---:B------:R-:W-:Y:S02]  /*0670*/  IADD3 R28, R20.reuse, 0x10, RZ ;  /* 0x00000010141c7810 */ /* 0x040fe40007ffe0ff */
[----:B------:R-:W-:Y:S02]  /*0680*/  SHF.R.U32.HI R23, RZ, 0x2, R22 ;  /* 0x00000002ff177819 */ /* 0x000fe40000011616 */
[----:B------:R-:W-:Y:S02]  /*0690*/  IADD3 R22, R20, 0xc, RZ ;  /* 0x0000000c14167810 */ /* 0x000fe40007ffe0ff */
[----:B------:R-:W-:-:S02]  /*06a0*/  SHF.R.U32.HI R25, RZ, 0x2, R25 ;  /* 0x00000002ff197819 */ /* 0x000fc40000011619 */
[----:B------:R-:W-:Y:S02]  /*06b0*/  SHF.R.U32.HI R27, RZ, 0x2, R22 ;  /* 0x00000002ff1b7819 */ /* 0x000fe40000011616 */
[----:B------:R-:W-:Y:S02]  /*06c0*/  SHF.R.U32.HI R29, RZ, 0x2, R28 ;  /* 0x00000002ff1d7819 */ /* 0x000fe4000001161c */
[----:B0-----:R-:W-:Y:S02]  /*06d0*/  LEA R24, R21, R24, 0x18 ;  /* 0x0000001815187211 */ /* 0x001fe400078ec0ff */
[----:B------:R-:W-:-:S03]  /*06e0*/  SHF.R.U32.HI R21, RZ, 0x2, R20 ;  /* 0x00000002ff157819 */ /* 0x000fc60000011614 */
[--C-:B------:R-:W-:Y:S02]  /*06f0*/  IMAD R23, R23, 0x28, R24.reuse ;  /* 0x0000002817177824 */ /* 0x100fe400078e0218 */
[--C-:B------:R-:W-:Y:S02]  /*0700*/  IMAD R21, R21, 0x28, R24.reuse ;  /* 0x0000002815157824 */ /* 0x100fe400078e0218 */
[--C-:B------:R-:W-:Y:S01]  /*0710*/  IMAD R25, R25, 0x28, R24.reuse ;  /* 0x0000002819197824 */ /* 0x100fe200078e0218 */
[C---:B------:R-:W-:Y:S01]  /*0720*/  IADD3 R23, R26.reuse, R23, RZ ;  /* 0x000000171a177210 */ /* 0x040fe20007ffe0ff */
[--C-:B------:R-:W-:Y:S01]  /*0730*/  IMAD R27, R27, 0x28, R24.reuse ;  /* 0x000000281b1b7824 */ /* 0x100fe200078e0218 */
[----:B------:R-:W-:Y:S01]  /*0740*/  IADD3 R21, R21, R26, RZ ;  /* 0x0000001a15157210 */ /* 0x000fe20007ffe0ff */
[----:B------:R-:W-:Y:S01]  /*0750*/  IMAD R29, R29, 0x28, R24 ;  /* 0x000000281d1d7824 */ /* 0x000fe200078e0218 */
[C---:B------:R-:W-:Y:S02]  /*0760*/  IADD3 R25, R26.reuse, R25, RZ ;  /* 0x000000191a197210 */ /* 0x040fe40007ffe0ff */
[----:B------:R-:W-:Y:S01]  /*0770*/  LDS.64 R22, [R23] ;  /* 0x0000000017167984 */ /* 0x000fe20000000a00 */
[----:B------:R-:W-:-:S02]  /*0780*/  IADD3 R27, R26, R27, RZ ;  /* 0x0000001b1a1b7210 */ /* 0x000fc40007ffe0ff */
[----:B------:R-:W-:Y:S01]  /*0790*/  IADD3 R30, R26, R29, RZ ;  /* 0x0000001d1a1e7210 */ /* 0x000fe20007ffe0ff */
[----:B------:R-:W0:Y:S04]  /*07a0*/  LDS.64 R20, [R21] ;  /* 0x0000000015147984 */ /* 0x000e280000000a00 */
[----:B------:R-:W1:Y:S04]  /*07b0*/  LDS.64 R24, [R25] ;  /* 0x0000000019187984 */ /* 0x000e680000000a00 */
[----:B------:R-:W2:Y:S04]  /*07c0*/  LDS.64 R26, [R27] ;  /* 0x000000001b1a7984 */ /* 0x000ea80000000a00 */
[----:B------:R-:W3:Y:S01]  /*07d0*/  LDS.64 R28, [R30] ;  /* 0x000000001e1c7984 */ /* 0x000ee20000000a00 */
[----:B0-----:R-:W-:Y:S01]  /*07e0*/  FADD.FTZ R31, RZ, R20 ;  /* 0x00000014ff1f7221 */ /* 0x001fe20000010000 */
[----:B------:R-:W-:-:S03]  /*07f0*/  FADD.FTZ R20, RZ, R21 ;  /* 0x00000015ff147221 */ /* 0x000fc60000010000 */
[----:B------:R-:W-:Y:S01]  /*0800*/  FADD.FTZ R31, R31, R22 ;  /* 0x000000161f1f7221 */ /* 0x000fe20000010000 */
[----:B------:R-:W-:-:S03]  /*0810*/  FADD.FTZ R20, R20, R23 ;  /* 0x0000001714147221 */ /* 0x000fc60000010000 */
[----:B-1----:R-:W-:Y:S01]  /*0820*/  FADD.FTZ R31, R31, R24 ;  /* 0x000000181f1f7221 */ /* 0x002fe20000010000 */
[----:B------:R-:W-:-:S03]  /*0830*/  FADD.FTZ R20, R20, R25 ;  /* 0x0000001914147221 */ /* 0x000fc60000010000 */
[----:B--2---:R-:W-:Y:S01]  /*0840*/  FADD.FTZ R31, R31, R26 ;  /* 0x0000001a1f1f7221 */ /* 0x004fe20000010000 */
[----:B------:R-:W-:-:S03]  /*0850*/  FADD.FTZ R20, R20, R27 ;  /* 0x0000001b14147221 */ /* 0x000fc60000010000 */
[----:B---3--:R-:W-:Y:S01]  /*0860*/  FADD.FTZ R28, R31, R28 ;  /* 0x0000001c1f1c7221 */ /* 0x008fe20000010000 */
[----:B------:R-:W-:-:S07]  /*0870*/  FADD.FTZ R29, R20, R29 ;  /* 0x0000001d141d7221 */ /* 0x000fce0000010000 */
.L_x_1843:
[----:B------:R-:W-:Y:S05]  /*0880*/  BSYNC B0 ;  /* 0x0000000000007941 */ /* 0x000fea0003800000 */
.L_x_1842:
[----:B0-----:R-:W0:Y:S01]  /*0890*/  SHFL.BFLY PT, R21, R28, 0x2, 0x1f ;  /* 0x0c401f001c157f89 */ /* 0x001e2200000e0000 */
        /* <DEDUP_REMOVED lines=16> */
[----:B0-----:R-:W-:Y:S01]  /*09a0*/  IMAD R24, R25, UR4, R0 ;  /* 0x0000000419187c24 */ /* 0x001fe2000f8e0200 */
[----:B------:R-:W-:-:S05]  /*09b0*/  LOP3.LUT R25, R27, 0xffffff80, R4, 0xe2, !PT ;  /* 0xffffff801b197812 */ /* 0x000fca00078ee204 */
[----:B------:R-:W-:-:S05]  /*09c0*/  IMAD R24, R24, 0x800, R25 ;  /* 0x0000080018187824 */ /* 0x000fca00078e0219 */
[----:B------:R-:W-:-:S05]  /*09d0*/  SHF.L.U32 R25, R24, 0x1, RZ ;  /* 0x0000000118197819 */ /* 0x000fca00000006ff */
[----:B-1----:R-:W-:-:S05]  /*09e0*/  IMAD.WIDE.U32 R22, R25, 0x4, R22 ;  /* 0x0000000419167825 */ /* 0x002fca00078e0016 */
[----:B------:R0:W-:Y:S02]  /*09f0*/  STG.E.64 desc[UR6][R22.64], R20 ;  /* 0x0000001416007986 */ /* 0x0001e4000c101b06 */
.L_x_1845:
[----:B------:R-:W-:Y:S05]  /*0a00*/  BSYNC B0 ;  /* 0x0000000000007941 */ /* 0x000fea0003800000 */
.L_x_1844:
        /* <DEDUP_REMOVED lines=12> */
.L_x_1847:
[----:B------:R-:W2:Y:S04]  /*0ad0*/  LD.E.STRONG.GPU R22, desc[UR6][R20.64] ;  /* 0x0000000614167980 */ /* 0x000ea8000c10f900 */
[----:B--2---:R-:W-:Y:S01]  /*0ae0*/  CCTL.IVALL ;  /* 0x00000000ff00798f */ /* 0x004fe20002000000 */
[----:B------:R-:W-:Y:S05]  /*0af0*/  YIELD ;  /* 0x0000000000007946 */ /* 0x000fea0003800000 */
[----:B-----5:R-:W-:-:S04]  /*0b00*/  LOP3.LUT R22, R22, R23, RZ, 0x3c, !PT ;  /* 0x0000001716167212 */ /* 0x020fc800078e3cff */
[----:B------:R-:W-:-:S13]  /*0b10*/  ISETP.GT.AND P1, PT, R22, -0x1, PT ;  /* 0xffffffff1600780c */ /* 0x000fda0003f24270 */
[----:B------:R-:W-:Y:S05]  /*0b20*/  @P1 BRA `(.L_x_1847) ;  /* 0xfffffffc00e81947 */ /* 0x000fea000383ffff */
.L_x_1846:
[----:B------:R-:W-:Y:S05]  /*0b30*/  WARPSYNC.ALL ;  /* 0x0000000000007948 */ /* 0x000fea0003800000 */
[----:B------:R-:W-:Y:S06]  /*0b40*/  BAR.SYNC.DEFER_BLOCKING 0x0 ;  /* 0x0000000000007b1d */ /* 0x000fec0000010000 */
[----:B------:R-:W-:Y:S04]  /*0b50*/  BSSY B0, `(.L_x_1848) ;  /* 0x0000032000007945 */ /* 0x000fe80003800000 */
[----:B------:R-:W-:Y:S05]  /*0b60*/  @P0 BRA `(.L_x_1849) ;  /* 0x0000000000c00947 */ /* 0x000fea0003800000 */
[----:B0-----:R-:W0:Y:S01]  /*0b70*/  LDC R21, c[0x0][0x10] ;  /* 0x00000400ff157b82 */ /* 0x001e220000000800 */
[C---:B------:R-:W-:Y:S02]  /*0b80*/  SHF.L.U32 R22, R2.reuse, 0x3, RZ ;  /* 0x0000000302167819 */ /* 0x040fe400000006ff */
[----:B------:R-:W-:-:S05]  /*0b90*/  LOP3.LUT R23, R2, 0xf, RZ, 0xc0, !PT ;  /* 0x0000000f02177812 */ /* 0x000fca00078ec0ff */
        /* <DEDUP_REMOVED lines=9> */
[--C-:B------:R-:W-:Y:S02]  /*0c30*/  IMAD.WIDE.U32 R22, R23, 0x4, R34.reuse ;  /* 0x0000000417167825 */ /* 0x100fe400078e0022 */
[----:B------:R-:W2:Y:S02]  /*0c40*/  LDG.E.64 R20, desc[UR6][R20.64] ;  /* 0x0000000614147981 */ /* 0x000ea4000c1e1b00 */
[----:B------:R-:W-:Y:S02]  /*0c50*/  VIADD R27, R33, 0x60 ;  /* 0x00000060211b7836 */ /* 0x000fe40000000000 */
[--C-:B------:R-:W-:Y:S01]  /*0c60*/  IMAD.WIDE.U32 R24, R25, 0x4, R34.reuse ;  /* 0x0000000419187825 */ /* 0x100fe200078e0022 */
[----:B------:R-:W3:Y:S01]  /*0c70*/  LDG.E.64 R22, desc[UR6][R22.64] ;  /* 0x0000000616167981 */ /* 0x000ee2000c1e1b00 */
[----:B------:R-:W-:Y:S02]  /*0c80*/  IADD3 R29, R33, 0x80, RZ ;  /* 0x00000080211d7810 */ /* 0x000fe40007ffe0ff */
[--C-:B------:R-:W-:Y:S01]  /*0c90*/  IMAD.WIDE.U32 R26, R27, 0x4, R34.reuse ;  /* 0x000000041b1a7825 */ /* 0x100fe200078e0022 */
[----:B------:R-:W-:Y:S01]  /*0ca0*/  IADD3 R31, R33, 0xa0, RZ ;  /* 0x000000a0211f7810 */ /* 0x000fe20007ffe0ff */
[----:B------:R-:W4:Y:S02]  /*0cb0*/  LDG.E.64 R24, desc[UR6][R24.64] ;  /* 0x0000000618187981 */ /* 0x000f24000c1e1b00 */
        /* <DEDUP_REMOVED lines=27> */
.L_x_1849:
[----:B------:R-:W-:Y:S05]  /*0e70*/  BSYNC B0 ;  /* 0x0000000000007941 */ /* 0x000fea0003800000 */
.L_x_1848:
        /* <DEDUP_REMOVED lines=13> */
[----:B------:R-:W0:Y:S04]  /*0f50*/  SHFL.BFLY PT, R22, R23, 0x2, 0x1f ;  /* 0x0c401f0017167f89 */ /* 0x000e2800000e0000 */
[----:B------:R-:W1:Y:S01]  /*0f60*/  SHFL.BFLY PT, R26, R25, 0x2, 0x1f ;  /* 0x0c401f00191a7f89 */ /* 0x000e6200000e0000 */
[----:B0-----:R-:W-:Y:S01]  /*0f70*/  FADD.FTZ R24, R23, R22 ;  /* 0x0000001617187221 */ /* 0x001fe20000010000 */
[----:B-1----:R-:W-:-:S04]  /*0f80*/  FADD.FTZ R26, R25, R26 ;  /* 0x0000001a191a7221 */ /* 0x002fc80000010000 */
[----:B------:R-:W0:Y:S01]  /*0f90*/  SHFL.BFLY PT, R27, R24, 0x1, 0x1f ;  /* 0x0c201f00181b7f89 */ /* 0x000e2200000e0000 */
[----:B------:R-:W-:Y:S02]  /*0fa0*/  @!P0 LOP3.LUT R25, R21, 0x7ffffff8, RZ, 0xc0, !PT ;  /* 0x7ffffff815198812 */ /* 0x000fe400078ec0ff */
[----:B------:R-:W-:Y:S01]  /*0fb0*/  PRMT R21, R16, 0x7632, R21 ;  /* 0x0000763210157816 */ /* 0x000fe20000000015 */
[----:B------:R-:W1:Y:S01]  /*0fc0*/  SHFL.BFLY PT, R29, R26, 0x1, 0x1f ;  /* 0x0c201f001a1d7f89 */ /* 0x000e6200000e0000 */
[--C-:B0-----:R-:W-:Y:S01]  /*0fd0*/  FADD.FTZ R22, R24, R27.reuse ;  /* 0x0000001b18167221 */ /* 0x101fe20000010000 */
[----:B------:R-:W-:Y:S02]  /*0fe0*/  PRMT R27, R18, 0x7632, R27 ;  /* 0x00007632121b7816 */ /* 0x000fe4000000001b */
[----:B------:R-:W-:Y:S01]  /*0ff0*/  PRMT R24, R19, 0x7632, R24 ;  /* 0x0000763213187816 */ /* 0x000fe20000000018 */
[----:B------:R-:W-:Y:S01]  /*1000*/  @!P0 FMUL.FTZ R22, R22, 4.8828125727595761418e-05 ;  /* 0x384ccccd16168820 */ /* 0x000fe20000410000 */
[----:B-1----:R-:W-:Y:S01]  /*1010*/  FADD.FTZ R29, R26, R29 ;  /* 0x0000001d1a1d7221 */ /* 0x002fe20000010000 */
[----:B-----5:R-:W-:-:S02]  /*1020*/  PRMT R26, R14, 0x7632, R26 ;  /* 0x000076320e1a7816 */ /* 0x020fc4000000001a */
[----:B------:R-:W-:-:S04]  /*1030*/  @!P0 FMUL.FTZ R20, R22, R22 ;  /* 0x0000001616148220 */ /* 0x000fc80000410000 */
[----:B------:R-:W-:-:S05]  /*1040*/  @!P0 FFMA.FTZ R20, R29, 4.8828125727595761418e-05, -R20 ;  /* 0x384ccccd1d148823 */ /* 0x000fca0000010814 */
[----:B------:R-:W-:Y:S02]  /*1050*/  @!P0 FMNMX.FTZ R23, RZ, R20, !PT ;  /* 0x00000014ff178209 */ /* 0x000fe40007810000 */
[----:B------:R-:W-:-:S03]  /*1060*/  PRMT R20, R17, 0x7632, R20 ;  /* 0x0000763211147816 */ /* 0x000fc60000000014 */
[----:B------:R0:W-:Y:S01]  /*1070*/  @!P0 STS.64 [R25+UR5], R22 ;  /* 0x0000001619008988 */ /* 0x0001e20008000a05 */
[----:B------:R-:W-:Y:S01]  /*1080*/  BAR.SYNC.DEFER_BLOCKING 0x0 ;  /* 0x0000000000007b1d */ /* 0x000fe20000010000 */
[----:B------:R-:W-:-:S04]  /*1090*/  LOP3.LUT P0, RZ, R4, 0x7f, RZ, 0xc0, !PT ;  /* 0x0000007f04ff7812 */ /* 0x000fc8000780c0ff */
[----:B------:R-:W-:Y:S02]  /*10a0*/  ISETP.GT.U32.OR P0, PT, R2, 0xf, P0 ;  /* 0x0000000f0200780c */ /* 0x000fe40000704470 */
[----:B0-----:R-:W-:Y:S02]  /*10b0*/  PRMT R23, R15, 0x7632, R23 ;  /* 0x000076320f177816 */ /* 0x001fe40000000017 */
[----:B------:R-:W-:Y:S02]  /*10c0*/  ISETP.EQ.OR.EX P0, PT, RZ, UR9, P0, P1 ;  /* 0x00000009ff007c0c */ /* 0x000fe40008702710 */
[----:B------:R-:W-:Y:S02]  /*10d0*/  PRMT R25, R12, 0x7632, R25 ;  /* 0x000076320c197816 */ /* 0x000fe40000000019 */
[----:B------:R-:W-:-:S09]  /*10e0*/  PRMT R22, R13, 0x7632, R22 ;  /* 0x000076320d167816 */ /* 0x000fd20000000016 */
[----:B------:R-:W-:Y:S05]  /*10f0*/  @P0 BRA `(.L_x_1851) ;  /* 0x0000000000200947 */ /* 0x000fea0003800000 */
        /* <DEDUP_REMOVED lines=8> */
.L_x_1851:
[----:B------:R-:W-:Y:S05]  /*1180*/  BSYNC B0 ;  /* 0x0000000000007941 */ /* 0x000fea0003800000 */
.L_x_1850:
[----:B0-----:R-:W0:Y:S01]  /*1190*/  LDS.64 R16, [R38+UR5] ;  /* 0x0000000526107984 */ /* 0x001e220008000a00 */
[----:B------:R-:W-:Y:S01]  /*11a0*/  ULDC UR8, c[0x0][0x230] ;  /* 0x00008c0000087ab9 */ /* 0x000fe20000000800 */
[----:B------:R-:W-:Y:S01]  /*11b0*/  SHF.L.U32 R27, R27, 0x10, RZ ;  /* 0x000000101b1b7819 */ /* 0x000fe200000006ff */
[----:B------:R-:W-:Y:S01]  /*11c0*/  IMAD.U32 R25, R25, 0x10000, RZ ;  /* 0x0001000019197824 */ /* 0x000fe200078e00ff */
[----:B------:R-:W-:Y:S01]  /*11d0*/  SHF.L.U32 R19, R12, 0x10, RZ ;  /* 0x000000100c137819 */ /* 0x000fe200000006ff */
[----:B------:R-:W-:Y:S01]  /*11e0*/  ULOP3.LUT UR4, UR4, 0x1, URZ, 0x3c, !UPT ;  /* 0x0000000104047892 */ /* 0x000fe2000f8e3c3f */
[----:B------:R-:W-:Y:S02]  /*11f0*/  SHF.L.U32 R14, R14, 0x10, RZ ;  /* 0x000000100e0e7819 */ /* 0x000fe400000006ff */
[----:B------:R-:W-:Y:S02]  /*1200*/  SHF.L.U32 R12, R26, 0x10, RZ ;  /* 0x000000101a0c7819 */ /* 0x000fe400000006ff */
[----:B------:R-:W-:-:S02]  /*1210*/  SHF.L.U32 R29, R24, 0x10, RZ ;  /* 0x00000010181d7819 */ /* 0x000fc400000006ff */
[----:B------:R-:W-:Y:S02]  /*1220*/  SHF.L.U32 R31, R20, 0x10, RZ ;  /* 0x00000010141f7819 */ /* 0x000fe400000006ff */
[----:B------:R-:W-:Y:S02]  /*1230*/  SHF.L.U32 R23, R23, 0x10, RZ ;  /* 0x0000001017177819 */ /* 0x000fe400000006ff */
[----:B------:R-:W-:Y:S01]  /*1240*/  SHF.L.U32 R22, R22, 0x10, RZ ;  /* 0x0000001016167819 */ /* 0x000fe200000006ff */
[----:B0-----:R-:W-:Y:S01]  /*1250*/  FADD.FTZ R17, R17, UR8 ;  /* 0x0000000811117e21 */ /* 0x001fe20008010000 */
[--C-:B------:R-:W-:Y:S01]  /*1260*/  FADD.FTZ R18, R3, -R16.reuse ;  /* 0x8000001003127221 */ /* 0x100fe20000010000 */
[C---:B------:R-:W-:Y:S01]  /*1270*/  FADD.FTZ R28, -R16.reuse, R27 ;  /* 0x0000001b101c7221 */ /* 0x040fe20000010100 */
[--C-:B------:R-:W-:Y:S01]  /*1280*/  FADD.FTZ R30, R11, -R16.reuse ;  /* 0x800000100b1e7221 */ /* 0x100fe20000010000 */
[----:B------:R-:W-:Y:S01]  /*1290*/  SHF.L.U32 R27, R13, 0x10, RZ ;  /* 0x000000100d1b7819 */ /* 0x000fe200000006ff */
[----:B------:R-:W-:Y:S01]  /*12a0*/  FADD.FTZ R32, -R16, R31 ;  /* 0x0000001f10207221 */ /* 0x000fe20000010100 */
[----:B------:R-:W0:Y:S01]  /*12b0*/  MUFU.RSQ R17, R17 ;  /* 0x0000001100117308 */ /* 0x000e220000001400 */
[----:B------:R-:W-:Y:S01]  /*12c0*/  ULDC.64 UR8, c[0x0][0x210] ;  /* 0x0000840000087ab9 */ /* 0x000fe20000000a00 */
[----:B0-----:R-:W-:Y:S01]  /*12d0*/  FMUL.FTZ R18, R18, R17 ;  /* 0x0000001112127220 */ /* 0x001fe20000410000 */
[C---:B------:R-:W-:Y:S01]  /*12e0*/  FMUL.FTZ R28, R17.reuse, R28 ;  /* 0x0000001c111c7220 */ /* 0x040fe20000410000 */
[C---:B------:R-:W-:Y:S01]  /*12f0*/  FMUL.FTZ R30, R17.reuse, R30 ;  /* 0x0000001e111e7220 */ /* 0x040fe20000410000 */
[----:B------:R-:W-:Y:S01]  /*1300*/  FMUL.FTZ R32, R17, R32 ;  /* 0x0000002011207220 */ /* 0x000fe20000410000 */
[----:B------:R-:W-:Y:S01]  /*1310*/  FFMA.FTZ R3, R18, R14, R19 ;  /* 0x0000000e12037223 */ /* 0x000fe20000010013 */
[----:B------:R-:W-:Y:S01]  /*1320*/  FFMA.FTZ R11, R28, R12, R25 ;  /* 0x0000000c1c0b7223 */ /* 0x000fe20000010019 */
[----:B------:R-:W-:Y:S01]  /*1330*/  SHF.L.U32 R18, R15, 0x10, RZ ;  /* 0x000000100f127819 */ /* 0x000fe200000006ff */
[----:B------:R-:W-:Y:S01]  /*1340*/  FADD.FTZ R28, -R16, R29 ;  /* 0x0000001d101c7221 */ /* 0x000fe20000010100 */
[----:B------:R-:W-:Y:S01]  /*1350*/  SHF.L.U32 R29, R21, 0x10, RZ ;  /* 0x00000010151d7819 */ /* 0x000fe200000006ff */
[----:B------:R-:W-:Y:S01]  /*1360*/  FMUL.FTZ R26, R3, -1.4426950216293334961 ;  /* 0xbfb8aa3b031a7820 */ /* 0x000fe20000410000 */
[----:B------:R-:W-:Y:S01]  /*1370*/  FMUL.FTZ R24, R11, -1.4426950216293334961 ;  /* 0xbfb8aa3b0b187820 */ /* 0x000fe20000410000 */
[----:B------:R-:W-:Y:S01]  /*1380*/  FFMA.FTZ R13, R30, R18, R27 ;  /* 0x000000121e0d7223 */ /* 0x000fe2000001001b */
[----:B------:R-:W-:Y:S01]  /*1390*/  FMUL.FTZ R21, R17, R28 ;  /* 0x0000001c11157220 */ /* 0x000fe20000410000 */
[----:B------:R-:W-:Y:S01]  /*13a0*/  FADD.FTZ R30, -R16, R29 ;  /* 0x0000001d101e7221 */ /* 0x000fe20000010100 */
[----:B------:R-:W-:Y:S01]  /*13b0*/  FADD.FTZ R28, R37, -R16 ;  /* 0x80000010251c7221 */ /* 0x000fe20000010000 */
[----:B------:R0:W1:Y:S01]  /*13c0*/  MUFU.EX2 R15, R26 ;  /* 0x0000001a000f7308 */ /* 0x0000620000000800 */
[--C-:B------:R-:W-:Y:S01]  /*13d0*/  FFMA.FTZ R21, R21, R23, R22.reuse ;  /* 0x0000001715157223 */ /* 0x100fe20000010016 */
[C---:B------:R-:W-:Y:S01]  /*13e0*/  FMUL.FTZ R30, R17.reuse, R30 ;  /* 0x0000001e111e7220 */ /* 0x040fe20000410000 */
[----:B------:R-:W-:Y:S01]  /*13f0*/  FMUL.FTZ R29, R17, R28 ;  /* 0x0000001c111d7220 */ /* 0x000fe20000410000 */
[----:B------:R-:W-:Y:S01]  /*1400*/  FFMA.FTZ R22, R23, R32, R22 ;  /* 0x0000002017167223 */ /* 0x000fe20000010016 */
[----:B------:R-:W-:Y:S01]  /*1410*/  FMUL.FTZ R28, R21, -1.4426950216293334961 ;  /* 0xbfb8aa3b151c7820 */ /* 0x000fe20000410000 */
[----:B------:R-:W-:Y:S01]  /*1420*/  FFMA.FTZ R12, R12, R30, R25 ;  /* 0x0000001e0c0c7223 */ /* 0x000fe20000010019 */
[----:B------:R-:W-:Y:S01]  /*1430*/  FADD.FTZ R30, R39, -R16 ;  /* 0x80000010271e7221 */ /* 0x000fe20000010000 */
[----:B------:R-:W-:Y:S01]  /*1440*/  FFMA.FTZ R14, R14, R29, R19 ;  /* 0x0000001d0e0e7223 */ /* 0x000fe20000010013 */
[----:B0-----:R-:W-:Y:S01]  /*1450*/  FMUL.FTZ R26, R13, -1.4426950216293334961 ;  /* 0xbfb8aa3b0d1a7820 */ /* 0x001fe20000410000 */
[----:B------:R-:W-:Y:S01]  /*1460*/  FMUL.FTZ R29, R12, -1.4426950216293334961 ;  /* 0xbfb8aa3b0c1d7820 */ /* 0x000fe20000410000 */
[----:B------:R-:W-:Y:S01]  /*1470*/  FMUL.FTZ R30, R17, R30 ;  /* 0x0000001e111e7220 */ /* 0x000fe20000410000 */
[----:B------:R-:W-:Y:S01]  /*1480*/  FMUL.FTZ R25, R14, -1.4426950216293334961 ;  /* 0xbfb8aa3b0e197820 */ /* 0x000fe20000410000 */
[----:B------:R-:W0:Y:S01]  /*1490*/  MUFU.EX2 R24, R24 ;  /* 0x0000001800187308 */ /* 0x000e220000000800 */
[----:B------:R-:W-:Y:S01]  /*14a0*/  FMUL.FTZ R23, R22, -1.4426950216293334961 ;  /* 0xbfb8aa3b16177820 */ /* 0x000fe20000410000 */
[----:B------:R-:W-:Y:S01]  /*14b0*/  FFMA.FTZ R18, R18, R30, R27 ;  /* 0x0000001e12127223 */ /* 0x000fe2000001001b */
[----:B-1----:R-:W-:-:S03]  /*14c0*/  FADD.FTZ R15, R15, 1 ;  /* 0x3f8000000f0f7421 */ /* 0x002fc60000010000 */
[----:B------:R-:W-:Y:S02]  /*14d0*/  FMUL.FTZ R17, R18, -1.4426950216293334961 ;  /* 0xbfb8aa3b12117820 */ /* 0x000fe40000410000 */
[----:B------:R-:W1:Y:S08]  /*14e0*/  MUFU.EX2 R26, R26 ;  /* 0x0000001a001a7308 */ /* 0x000e700000000800 */
[----:B------:R-:W-:Y:S01]  /*14f0*/  MUFU.EX2 R16, R29 ;  /* 0x0000001d00107308 */ /* 0x000fe20000000800 */
[----:B0-----:R-:W-:-:S07]  /*1500*/  FADD.FTZ R24, R24, 1 ;  /* 0x3f80000018187421 */ /* 0x001fce0000010000 */
[----:B------:R-:W0:Y:S01]  /*1510*/  MUFU.EX2 R19, R28 ;  /* 0x0000001c00137308 */ /* 0x000e220000000800 */
[----:B-1----:R-:W-:-:S07]  /*1520*/  FADD.FTZ R26, R26, 1 ;  /* 0x3f8000001a1a7421 */ /* 0x002fce0000010000 */
[----:B------:R-:W1:Y:S08]  /*1530*/  MUFU.EX2 R20, R25 ;  /* 0x0000001900147308 */ /* 0x000e700000000800 */
[----:B------:R1:W2:Y:S01]  /*1540*/  MUFU.EX2 R27, R17 ;  /* 0x00000011001b7308 */ /* 0x0002a20000000800 */
[----:B0-----:R-:W-:-:S07]  /*1550*/  FADD.FTZ R19, R19, 1 ;  /* 0x3f80000013137421 */ /* 0x001fce0000010000 */
[----:B------:R0:W3:Y:S01]  /*1560*/  MUFU.EX2 R25, R23 ;  /* 0x0000001700197308 */ /* 0x0000e20000000800 */
[----:B-1----:R-:W-:-:S07]  /*1570*/  FADD.FTZ R17, R20, 1 ;  /* 0x3f80000014117421 */ /* 0x002fce0000010000 */
[----:B------:R-:W1:Y:S01]  /*1580*/  MUFU.RCP R24, R24 ;  /* 0x0000001800187308 */ /* 0x000e620000001000 */
[----:B0-----:R-:W-:Y:S01]  /*1590*/  FADD.FTZ R23, R16, 1 ;  /* 0x3f80000010177421 */ /* 0x001fe20000010000 */
[----:B--2---:R-:W-:-:S06]  /*15a0*/  FADD.FTZ R27, R27, 1 ;  /* 0x3f8000001b1b7421 */ /* 0x004fcc0000010000 */
[----:B------:R-:W0:Y:S01]  /*15b0*/  MUFU.RCP R26, R26 ;  /* 0x0000001a001a7308 */ /* 0x000e220000001000 */
[----:B---3--:R-:W-:-:S07]  /*15c0*/  FADD.FTZ R25, R25, 1 ;  /* 0x3f80000019197421 */ /* 0x008fce0000010000 */
[----:B------:R-:W2:Y:S01]  /*15d0*/  MUFU.RCP R30, R19 ;  /* 0x00000013001e7308 */ /* 0x000ea20000001000 */
[----:B-1----:R-:W-:-:S07]  /*15e0*/  FMUL.FTZ R16, R11, R24 ;  /* 0x000000180b107220 */ /* 0x002fce0000410000 */
[----:B------:R-:W1:Y:S01]  /*15f0*/  MUFU.RCP R28, R15 ;  /* 0x0000000f001c7308 */ /* 0x000e620000001000 */
[----:B0-----:R-:W-:-:S07]  /*1600*/  FMUL.FTZ R13, R13, R26 ;  /* 0x0000001a0d0d7220 */ /* 0x001fce0000410000 */
[----:B------:R-:W0:Y:S01]  /*1610*/  MUFU.RCP R23, R23 ;  /* 0x0000001700177308 */ /* 0x000e220000001000 */
[----:B--2---:R-:W-:-:S07]  /*1620*/  FMUL.FTZ R20, R21, R30 ;  /* 0x0000001e15147220 */ /* 0x004fce0000410000 */
[----:B------:R-:W2:Y:S01]  /*1630*/  MUFU.RCP R17, R17 ;  /* 0x0000001100117308 */ /* 0x000ea20000001000 */
[----:B-1----:R-:W-:-:S05]  /*1640*/  FMUL.FTZ R3, R3, R28 ;  /* 0x0000001c03037220 */ /* 0x002fca0000410000 */
[----:B------:R-:W-:Y:S02]  /*1650*/  F2FP.BF16.F32.PACK_AB R3, R16, R3 ;  /* 0x000000031003723e */ /* 0x000fe400000010ff */
[----:B------:R-:W1:Y:S01]  /*1660*/  MUFU.RCP R27, R27 ;  /* 0x0000001b001b7308 */ /* 0x000e620000001000 */
[----:B0-----:R-:W-:Y:S01]  /*1670*/  FMUL.FTZ R11, R12, R23 ;  /* 0x000000170c0b7220 */ /* 0x001fe20000410000 */
[----:B------:R-:W-:Y:S02]  /*1680*/  IADD3 R12, P0, R7, UR8, RZ ;  /* 0x00000008070c7c10 */ /* 0x000fe4000ff1e0ff */
[----:B------:R-:W-:Y:S02]  /*1690*/  F2FP.BF16.F32.PACK_AB R7, R20, R13 ;  /* 0x0000000d1407723e */ /* 0x000fe400000010ff */
[----:B------:R-:W-:Y:S02]  /*16a0*/  IADD3.X R13, R8, UR9, RZ, P0, !PT ;  /* 0x00000009080d7c10 */ /* 0x000fe400087fe4ff */
[----:B------:R-:W0:Y:S01]  /*16b0*/  MUFU.RCP R15, R25 ;  /* 0x00000019000f7308 */ /* 0x000e220000001000 */
[----:B--2---:R-:W-:Y:S01]  /*16c0*/  FMUL.FTZ R14, R14, R17 ;  /* 0x000000110e0e7220 */ /* 0x004fe20000410000 */
[----:B------:R-:W-:Y:S01]  /*16d0*/  IADD3 R8, P0, R9, UR8, RZ ;  /* 0x0000000809087c10 */ /* 0x000fe2000ff1e0ff */
[----:B------:R2:W-:Y:S01]  /*16e0*/  STG.E.U16 desc[UR6][R12.64], R3 ;  /* 0x000000030c007986 */ /* 0x0005e2000c101506 */
[----:B------:R-:W-:-:S02]  /*16f0*/  PRMT R16, R3, 0x7632, R16 ;  /* 0x0000763203107816 */ /* 0x000fc40000000010 */
[----:B------:R-:W-:Y:S01]  /*1700*/  F2FP.BF16.F32.PACK_AB R14, R11, R14 ;  /* 0x0000000e0b0e723e */ /* 0x000fe200000010ff */
[----:B------:R3:W-:Y:S01]  /*1710*/  STG.E.U16 desc[UR6][R12.64+0x4], R7 ;  /* 0x000004070c007986 */ /* 0x0007e2000c101506 */
[----:B------:R-:W-:Y:S01]  /*1720*/  PRMT R17, R7, 0x7632, R17 ;  /* 0x0000763207117816 */ /* 0x000fe20000000011 */
[----:B-1----:R-:W-:Y:S01]  /*1730*/  FMUL.FTZ R18, R18, R27 ;  /* 0x0000001b12127220 */ /* 0x002fe20000410000 */
[----:B------:R-:W-:Y:S01]  /*1740*/  IADD3.X R9, R10, UR9, RZ, P0, !PT ;  /* 0x000000090a097c10 */ /* 0x000fe200087fe4ff */
[----:B------:R3:W-:Y:S01]  /*1750*/  STG.E.U16 desc[UR6][R12.64+0x2], R16 ;  /* 0x000002100c007986 */ /* 0x0007e2000c101506 */
[----:B------:R-:W-:Y:S01]  /*1760*/  PRMT R10, R14, 0x7632, R10 ;  /* 0x000076320e0a7816 */ /* 0x000fe2000000000a */
[----:B------:R-:W-:Y:S01]  /*1770*/  ULDC.64 UR8, c[0x0][0x238] ;  /* 0x00008e0000087ab9 */ /* 0x000fe20000000a00 */
[----:B------:R-:W-:Y:S01]  /*1780*/  IADD3 R5, P0, R5, 0x2, RZ ;  /* 0x0000000205057810 */ /* 0x000fe20007f1e0ff */
[----:B------:R3:W-:Y:S01]  /*1790*/  STG.E.U16 desc[UR6][R12.64+0x6], R17 ;  /* 0x000006110c007986 */ /* 0x0007e2000c101506 */
[----:B0-----:R-:W-:-:S02]  /*17a0*/  FMUL.FTZ R15, R22, R15 ;  /* 0x0000000f160f7220 */ /* 0x001fc40000410000 */
[----:B------:R-:W-:Y:S01]  /*17b0*/  IADD3.X R6, RZ, R6, RZ, P0, !PT ;  /* 0x00000006ff067210 */ /* 0x000fe200007fe4ff */
[----:B------:R3:W-:Y:S01]  /*17c0*/  STG.E.U16 desc[UR6][R8.64], R14 ;  /* 0x0000000e08007986 */ /* 0x0007e2000c101506 */
[----:B------:R-:W-:Y:S02]  /*17d0*/  ISETP.GE.U32.AND P0, PT, R5, UR8, PT ;  /* 0x0000000805007c0c */ /* 0x000fe4000bf06070 */
[----:B------:R-:W-:Y:S01]  /*17e0*/  F2FP.BF16.F32.PACK_AB R18, R15, R18 ;  /* 0x000000120f12723e */ /* 0x000fe200000010ff */
[----:B------:R3:W-:Y:S01]  /*17f0*/  STG.E.U16 desc[UR6][R8.64+0x2], R10 ;  /* 0x0000020a08007986 */ /* 0x0007e2000c101506 */
[----:B------:R-:W-:Y:S02]  /*1800*/  ISETP.GE.AND.EX P0, PT, R6, UR9, PT, P0 ;  /* 0x0000000906007c0c */ /* 0x000fe4000bf06300 */
[----:B--2---:R-:W-:Y:S01]  /*1810*/  PRMT R3, R18, 0x7632, R3 ;  /* 0x0000763212037816 */ /* 0x004fe20000000003 */
[----:B------:R3:W-:Y:S04]  /*1820*/  STG.E.U16 desc[UR6][R8.64+0x4], R18 ;  /* 0x0000041208007986 */ /* 0x0007e8000c101506 */
[----:B------:R3:W-:Y:S06]  /*1830*/  STG.E.U16 desc[UR6][R8.64+0x6], R3 ;  /* 0x0000060308007986 */ /* 0x0007ec000c101506 */
[----:B------:R-:W-:Y:S05]  /*1840*/  @!P0 BRA `(.L_x_1852) ;  /* 0xffffffe800688947 */ /* 0x000fea000383ffff */
[----:B------:R-:W-:Y:S05]  /*1850*/  EXIT ;  /* 0x000000000000794d */ /* 0x000fea0003800000 */
.L_x_1853:
        /* <DEDUP_REMOVED lines=10> */
.L_x_3852:


//--------------------- .text._ZN13group_norm_v214gn_cuda_kernelI13__nv_bfloat16Li320ELi1ELi16ELi20ELi1024ELb1ELi16ELi320ELi320ELi4ELb1ELi2ELb0ELb0ENS_16CompileConditionILi900EEEEEvPT_PKS4_S7_S7_flPfS8_Pj --------------------------
	.section	.text._ZN13group_norm_v214gn_cuda_kernelI13__nv_bfloat16Li320ELi1ELi16ELi20ELi1024ELb1ELi16ELi320ELi320ELi4ELb1ELi2ELb0ELb0ENS_16CompileConditionILi900EEEEEvPT_PKS4_S7_S7_flPfS8_Pj,"ax",@progbits
	.align	128
        .global         _ZN13group_norm_v214gn_cuda_kernelI13__nv_bfloat16Li320ELi1ELi16ELi20ELi1024ELb1ELi16ELi320ELi320ELi4ELb1ELi2ELb0ELb0ENS_16CompileConditionILi900EEEEEvPT_PKS4_S7_S7_flPfS8_Pj
        .type           _ZN13group_norm_v214gn_cuda_kernelI13__nv_bfloat16Li320ELi1ELi16ELi20ELi1024ELb1ELi16ELi320ELi320ELi4ELb1ELi2ELb0ELb0ENS_16CompileConditionILi900EEEEEvPT_PKS4_S7_S7_flPfS8_Pj,@function
        .size           _ZN13group_norm_v214gn_cuda_kernelI13__nv_bfloat16Li320ELi1ELi16ELi20ELi1024ELb1ELi16ELi320ELi320ELi4ELb1ELi2ELb0ELb0ENS_16CompileConditionILi900EEEEEvPT_PKS4_S7_S7_flPfS8_Pj,(.L_x_3853 - _ZN13group_norm_v214gn_cuda_kernelI13__nv_bfloat16Li320ELi1ELi16ELi20ELi1024ELb1ELi16ELi320ELi320ELi4ELb1ELi2ELb0ELb0ENS_16CompileConditionILi900EEEEEvPT_PKS4_S7_S7_flPfS8_Pj)
        .other          _ZN13group_norm_v214gn_cuda_kernelI13__nv_bfloat16Li320ELi1ELi16ELi20ELi1024ELb1ELi16ELi320ELi320ELi4ELb1ELi2ELb0ELb0ENS_16CompileConditionILi900EEEEEvPT_PKS4_S7_S7_flPfS8_Pj,@"STO_CUDA_ENTRY STV_DEFAULT"
_ZN13group_norm_v214gn_cuda_kernelI13__nv_bfloat16Li320ELi1ELi16ELi20ELi1024ELb1ELi16ELi320ELi320ELi4ELb1ELi2ELb0ELb0ENS_16CompileConditionILi900EEEEEvPT_PKS4_S7_S7_flPfS8_Pj:
.text._ZN13group_norm_v214gn_cuda_kernelI13__nv_bfloat16Li320ELi1ELi16ELi20ELi1024ELb1ELi16ELi320ELi320ELi4ELb1ELi2ELb0ELb0ENS_16CompileConditionILi900EEEEEvPT_PKS4_S7_S7_flPfS8_Pj:
        /* <DEDUP_REMOVED lines=9> */
[----:B------:R-:W-:Y:S01]  /*0090*/  ULDC.64 UR10, c[0x0][0x240] ;  /* 0x00009000000a7ab9 */ /* 0x000fe20000000a00 */
[----:B------:R-:W2:Y:S01]  /*00a0*/  S2R R6, SR_CTAID.X ;  /* 0x0000000000067919 */ /* 0x000ea20000002500 */
[----:B------:R-:W-:Y:S02]  /*00b0*/  ISETP.EQ.U32.AND P2, PT, RZ, UR10, PT ;  /* 0x0000000aff007c0c */ /* 0x000fe4000bf42070 */
[----:B------:R-:W-:Y:S01]  /*00c0*/  MOV R54, 0x7fffffc1 ;  /* 0x7fffffc100367802 */ /* 0x000fe20000000f00 */
[----:B-1----:R-:W-:Y:S02]  /*00d0*/  ULEA UR6, UR5, UR4, 0x18 ;  /* 0x0000000405067291 */ /* 0x002fe4000f8ec03f */
[----:B------:R-:W-:-:S04]  /*00e0*/  UIADD3 UR4, UR4, 0xc80, URZ ;  /* 0x00000c8004047890 */ /* 0x000fc8000fffe03f */
[----:B------:R-:W-:Y:S01]  /*00f0*/  MOV R8, UR6 ;  /* 0x0000000600087c02 */ /* 0x000fe20008000f00 */
[C---:B0-----:R-:W-:Y:S01]  /*0100*/  IMAD.WIDE.U32 R2, R14.reuse, -0x33333333, RZ ;  /* 0xcccccccd0e027825 */ /* 0x041fe200078e00ff */
[--C-:B------:R-:W-:Y:S01]  /*0110*/  SHF.R.U32.HI R0, RZ, 0x2, R14.reuse ;  /* 0x00000002ff007819 */ /* 0x100fe2000001160e */
        /* <DEDUP_REMOVED lines=9> */
[----:B------:R-:W-:Y:S01]  /*01b0*/  ISETP.NE.AND P1, PT, R6, RZ, PT ;  /* 0x000000ff0600720c */ /* 0x000fe20003f25270 */
[----:B------:R-:W-:Y:S01]  /*01c0*/  ULEA.HI.X UR7, UR8, UR7, URZ, 0x2, UP0 ;  /* 0x0000000708077291 */ /* 0x000fe200080f143f */
[----:B------:R-:W-:Y:S01]  /*01d0*/  LOP3.LUT R55, R4, 0xffffffc0, R55, 0xe2, !PT ;  /* 0xffffffc004377812 */ /* 0x000fe200078ee237 */
[----:B------:R-:W-:Y:S01]  /*01e0*/  IMAD R56, R2, 0x28, R8 ;  /* 0x0000002802387824 */ /* 0x000fe200078e0208 */
[----:B------:R-:W-:Y:S01]  /*01f0*/  IADD3 R4, R0, 0x8, RZ ;  /* 0x0000000800047810 */ /* 0x000fe20007ffe0ff */
[----:B------:R-:W-:Y:S01]  /*0200*/  IMAD.WIDE.U32 R2, R2, -0x33333333, RZ ;  /* 0xcccccccd02027825 */ /* 0x000fe200078e00ff */
[----:B------:R-:W-:-:S02]  /*0210*/  SHF.R.U32.HI R2, RZ, 0x2, R0 ;  /* 0x00000002ff027819 */ /* 0x000fc40000011600 */
[----:B------:R-:W-:Y:S02]  /*0220*/  LEA R56, R5, R56, 0x3 ;  /* 0x0000003805387211 */ /* 0x000fe400078e18ff */
[----:B------:R-:W-:Y:S01]  /*0230*/  SHF.L.U32 R15, R3, 0x1, RZ ;  /* 0x00000001030f7819 */ /* 0x000fe200000006ff */
[----:B------:R-:W-:Y:S01]  /*0240*/  IMAD R2, R2, 0x28, R8 ;  /* 0x0000002802027824 */ /* 0x000fe200078e0208 */
[C---:B------:R-:W-:Y:S02]  /*0250*/  IADD3 R3, R0.reuse, 0x4, RZ ;  /* 0x0000000400037810 */ /* 0x040fe40007ffe0ff */
[C---:B------:R-:W-:Y:S02]  /*0260*/  IADD3 R5, R0.reuse, 0xc, RZ ;  /* 0x0000000c00057810 */ /* 0x040fe40007ffe0ff */
[----:B------:R-:W-:Y:S02]  /*0270*/  IADD3 R0, R0, 0x10, RZ ;  /* 0x0000001000007810 */ /* 0x000fe40007ffe0ff */
[----:B------:R-:W-:-:S02]  /*0280*/  SHF.R.U32.HI R3, RZ, 0x2, R3 ;  /* 0x00000002ff037819 */ /* 0x000fc40000011603 */
[----:B------:R-:W-:Y:S02]  /*0290*/  SHF.R.U32.HI R4, RZ, 0x2, R4 ;  /* 0x00000002ff047819 */ /* 0x000fe40000011604 */
[----:B------:R-:W-:Y:S02]  /*02a0*/  SHF.R.U32.HI R5, RZ, 0x2, R5 ;  /* 0x00000002ff057819 */ /* 0x000fe40000011605 */
[----:B------:R-:W-:Y:S01]  /*02b0*/  SHF.R.U32.HI R7, RZ, 0x2, R0 ;  /* 0x00000002ff077819 */ /* 0x000fe20000011600 */
[--C-:B------:R-:W-:Y:S01]  /*02c0*/  IMAD R0, R3, 0x28, R8.reuse ;  /* 0x0000002803007824 */ /* 0x100fe200078e0208 */
[----:B------:R-:W-:Y:S01]  /*02d0*/  LOP3.LUT P0, RZ, R6, 0x3f, RZ, 0xc0, !PT ;  /* 0x0000003f06ff7812 */ /* 0x000fe2000780c0ff */
[--C-:B------:R-:W-:Y:S01]  /*02e0*/  IMAD R4, R4, 0x28, R8.reuse ;  /* 0x0000002804047824 */ /* 0x100fe200078e0208 */
[----:B------:R-:W-:Y:S01]  /*02f0*/  LOP3.LUT R3, R13, 0x18, RZ, 0xc0, !PT ;  /* 0x000000180d037812 */ /* 0x000fe200078ec0ff */
[--C-:B------:R-:W-:Y:S01]  /*0300*/  IMAD R6, R5, 0x28, R8.reuse ;  /* 0x0000002805067824 */ /* 0x100fe200078e0208 */
[----:B------:R-:W-:Y:S01]  /*0310*/  ISETP.GT.U32.OR P0, PT, R14, 0xf, P0 ;  /* 0x0000000f0e00780c */ /* 0x000fe20000704470 */
[----:B------:R-:W-:Y:S01]  /*0320*/  IMAD R8, R7, 0x28, R8 ;  /* 0x0000002807087824 */ /* 0x000fe200078e0208 */
[----:B------:R-:W-:Y:S01]  /*0330*/  IADD3 R12, R2, R3, RZ ;  /* 0x00000003020c7210 */ /* 0x000fe20007ffe0ff */
[----:B------:R-:W-:Y:S01]  /*0340*/  HFMA2.MMA R7, -RZ, RZ, 0, 0 ;  /* 0x00000000ff077435 */ /* 0x000fe200000001ff */
[----:B------:R-:W-:-:S02]  /*0350*/  IADD3 R11, R3, R0, RZ ;  /* 0x00000000030b7210 */ /* 0x000fc40007ffe0ff */
[C---:B------:R-:W-:Y:S02]  /*0360*/  IADD3 R10, R3.reuse, R4, RZ ;  /* 0x00000004030a7210 */ /* 0x040fe40007ffe0ff */
[C---:B------:R-:W-:Y:S02]  /*0370*/  IADD3 R9, R3.reuse, R6, RZ ;  /* 0x0000000603097210 */ /* 0x040fe40007ffe0ff */
[----:B------:R-:W-:Y:S02]  /*0380*/  IADD3 R8, R3, R8, RZ ;  /* 0x0000000803087210 */ /* 0x000fe40007ffe0ff */
[--C-:B------:R-:W-:Y:S02]  /*0390*/  SHF.R.U32.HI R3, RZ, 0x4, R14.reuse ;  /* 0x00000004ff037819 */ /* 0x100fe4000001160e */
[----:B------:R-:W-:Y:S02]  /*03a0*/  LOP3.LUT R4, R14, 0xf, RZ, 0xc0, !PT ;  /* 0x0000000f0e047812 */ /* 0x000fe400078ec0ff */
[----:B------:R-:W-:-:S02]  /*03b0*/  SHF.R.S32.HI R2, RZ, 0x1f, R14 ;  /* 0x0000001fff027819 */ /* 0x000fc4000001140e */
[----:B------:R-:W-:Y:S02]  /*03c0*/  ISETP.EQ.OR.EX P0, PT, RZ, UR11, P0, P2 ;  /* 0x0000000bff007c0c */ /* 0x000fe40008702720 */
[----:B------:R-:W-:Y:S02]  /*03d0*/  MOV R6, UR8 ;  /* 0x0000000800067c02 */ /* 0x000fe40008000f00 */
[----:B------:R-:W-:Y:S02]  /*03e0*/  MOV R5, RZ ;  /* 0x000000ff00057202 */ /* 0x000fe40000000f00 */
[----:B------:R-:W-:Y:S02]  /*03f0*/  SEL R54, R54, 0x1, !P1 ;  /* 0x0000000136367807 */ /* 0x000fe40004800000 */
[----:B------:R-:W-:Y:S02]  /*0400*/  LEA R14, R3, UR4, 0x3 ;  /* 0x00000004030e7c11 */ /* 0x000fe4000f8e18ff */
[----:B------:R-:W-:-:S02]  /*0410*/  LOP3.LUT R15, R15, 0xfffffff8, RZ, 0xc0, !PT ;  /* 0xfffffff80f0f7812 */ /* 0x000fc400078ec0ff */
[----:B------:R-:W-:Y:S02]  /*0420*/  MOV R58, UR6 ;  /* 0x00000006003a7c02 */ /* 0x000fe40008000f00 */
[----:B------:R-:W-:Y:S01]  /*0430*/  MOV R59, UR7 ;  /* 0x00000007003b7c02 */ /* 0x000fe20008000f00 */
[----:B------:R-:W-:-:S06]  /*0440*/  ULDC.64 UR6, c[0x0][0x208] ;  /* 0x0000820000067ab9 */ /* 0x000fcc0000000a00 */
.L_x_1860:
[----:B-1----:R-:W0:Y:S01]  /*0450*/  S2R R16, SR_TID.X ;  /* 0x0000000000107919 */ /* 0x002e220000002100 */
[----:B------:R-:W1:Y:S01]  /*0460*/  S2UR UR5, SR_CTAID.X ;  /* 0x00000000000579c3 */ /* 0x000e620000002500 */
[----:B------:R-:W-:Y:S01]  /*0470*/  MOV R33, RZ ;  /* 0x000000ff00217202 */ /* 0x000fe20000000f00 */
[----:B------:R-:W-:Y:S01]  /*0480*/  IMAD R17, R5, 0x50000, RZ ;  /* 0x0005000005117824 */ /* 0x000fe200078e02ff */
[----:B------:R-:W-:Y:S01]  /*0490*/  ULDC.64 UR10, c[0x0][0x218] ;  /* 0x00008600000a7ab9 */ /* 0x000fe20000000a00 */
[----:B------:R-:W-:Y:S01]  /*04a0*/  ULDC.64 UR12, c[0x0][0x228] ;  /* 0x00008a00000c7ab9 */ /* 0x000fe20000000a00 */
[----:B-1----:R-:W-:-:S04]  /*04b0*/  USHF.L.U32 UR5, UR5, 0x4, URZ ;  /* 0x0000000405057899 */ /* 0x002fc8000800063f */
[----:B------:R-:W-:Y:S01]  /*04c0*/  ULOP3.LUT UR5, UR5, 0x3f0, URZ, 0xc0, !UPT ;  /* 0x000003f005057892 */ /* 0x000fe2000f8ec03f */
[----:B0-----:R-:W-:-:S05]  /*04d0*/  IMAD.WIDE.U32 R18, R16, -0x33333333, RZ ;  /* 0xcccccccd10127825 */ /* 0x001fca00078e00ff */
[----:B------:R-:W-:-:S04]  /*04e0*/  SHF.R.U32.HI R19, RZ, 0x6, R19 ;  /* 0x00000006ff137819 */ /* 0x000fc80000011613 */
[C---:B------:R-:W-:Y:S01]  /*04f0*/  IADD3 R0, R19.reuse, UR5, RZ ;  /* 0x0000000513007c10 */ /* 0x040fe2000fffe0ff */
[----:B------:R-:W-:-:S04]  /*0500*/  IMAD R32, R19, -0x50, R16 ;  /* 0xffffffb013207824 */ /* 0x000fc800078e0210 */
[----:B------:R-:W-:Y:S01]  /*0510*/  IMAD R23, R0, 0x140, RZ ;  /* 0x0000014000177824 */ /* 0x000fe200078e02ff */
[----:B------:R-:W-:-:S04]  /*0520*/  SHF.L.U32 R32, R32, 0x2, RZ ;  /* 0x0000000220207819 */ /* 0x000fc800000006ff */
[----:B------:R-:W-:Y:S01]  /*0530*/  IADD3 R19, R23, 0x500, RZ ;  /* 0x0000050017137810 */ /* 0x000fe20007ffe0ff */
[----:B------:R-:W-:-:S05]  /*0540*/  IMAD.WIDE.U32 R30, R6, 0x50000, R32 ;  /* 0x00050000061e7825 */ /* 0x000fca00078e0020 */
[----:B------:R-:W-:Y:S02]  /*0550*/  IADD3 R46, R31, R17, RZ ;  /* 0x000000111f2e7210 */ /* 0x000fe40007ffe0ff */
[----:B------:R-:W-:-:S04]  /*0560*/  IADD3 R17, P1, R23, R30, RZ ;  /* 0x0000001e17117210 */ /* 0x000fc80007f3e0ff */
[----:B------:R-:W-:Y:S02]  /*0570*/  IADD3.X R18, RZ, R46, RZ, P1, !PT ;  /* 0x0000002eff127210 */ /* 0x000fe40000ffe4ff */
[----:B------:R-:W-:-:S04]  /*0580*/  LEA R28, P1, R17, UR10, 0x1 ;  /* 0x0000000a111c7c11 */ /* 0x000fc8000f8208ff */
[----:B------:R-:W-:Y:S02]  /*0590*/  LEA.HI.X R29, R17, UR11, R18, 0x1, P1 ;  /* 0x0000000b111d7c11 */ /* 0x000fe400088f0c12 */
[----:B------:R-:W-:-:S04]  /*05a0*/  IADD3 R19, P1, R19, R30, RZ ;  /* 0x0000001e13137210 */ /* 0x000fc80007f3e0ff */
[----:B------:R-:W2:Y:S01]  /*05b0*/  LDG.E.64.CONSTANT R28, desc[UR6][R28.64] ;  /* 0x000000061c1c7981 */ /* 0x000ea2000c1e9b00 */
[----:B------:R-:W-:Y:S02]  /*05c0*/  IADD3.X R20, RZ, R46, RZ, P1, !PT ;  /* 0x0000002eff147210 */ /* 0x000fe40000ffe4ff */
[----:B------:R-:W-:Y:S02]  /*05d0*/  LEA R26, P1, R19, UR10, 0x1 ;  /* 0x0000000a131a7c11 */ /* 0x000fe4000f8208ff */
[----:B------:R-:W-:Y:S02]  /*05e0*/  IADD3 R21, R23, 0xa00, RZ ;  /* 0x00000a0017157810 */ /* 0x000fe40007ffe0ff */
[----:B------:R-:W-:Y:S02]  /*05f0*/  LEA.HI.X R27, R19, UR11, R20, 0x1, P1 ;  /* 0x0000000b131b7c11 */ /* 0x000fe400088f0c14 */
[----:B------:R-:W-:-:S04]  /*0600*/  IADD3 R21, P1, R21, R30, RZ ;  /* 0x0000001e15157210 */ /* 0x000fc80007f3e0ff */
[----:B------:R-:W3:Y:S01]  /*0610*/  LDG.E.64.CONSTANT R26, desc[UR6][R26.64] ;  /* 0x000000061a1a7981 */ /* 0x000ee2000c1e9b00 */
[----:B------:R-:W-:Y:S02]  /*0620*/  IADD3.X R22, RZ, R46, RZ, P1, !PT ;  /* 0x0000002eff167210 */ /* 0x000fe40000ffe4ff */
[----:B------:R-:W-:Y:S02]  /*0630*/  LEA R24, P1, R21, UR10, 0x1 ;  /* 0x0000000a15187c11 */ /* 0x000fe4000f8208ff */
[----:B------:R-:W-:Y:S02]  /*0640*/  IADD3 R23, R23, 0xf00, RZ ;  /* 0x00000f0017177810 */ /* 0x000fe40007ffe0ff */
[----:B------:R-:W-:Y:S02]  /*0650*/  LEA.HI.X R25, R21, UR11, R22, 0x1, P1 ;  /* 0x0000000b15197c11 */ /* 0x000fe400088f0c16 */
[----:B------:R-:W-:-:S04]  /*0660*/  IADD3 R23, P1, R23, R30, RZ ;  /* 0x0000001e17177210 */ /* 0x000fc80007f3e0ff */
[----:B------:R-:W4:Y:S01]  /*0670*/  LDG.E.64.CONSTANT R24, desc[UR6][R24.64] ;  /* 0x0000000618187981 */ /* 0x000f22000c1e9b00 */
[----:B------:R-:W-:Y:S02]  /*0680*/  IADD3.X R46, RZ, R46, RZ, P1, !PT ;  /* 0x0000002eff2e7210 */ /* 0x000fe40000ffe4ff */
[----:B------:R-:W-:-:S04]  /*0690*/  LEA R30, P1, R23, UR10, 0x1 ;  /* 0x0000000a171e7c11 */ /* 0x000fc8000f8208ff */
[----:B------:R-:W-:Y:S01]  /*06a0*/  LEA.HI.X R31, R23, UR11, R46, 0x1, P1 ;  /* 0x0000000b171f7c11 */ /* 0x000fe200088f0c2e */
[----:B------:R-:W-:-:S05]  /*06b0*/  ULDC.64 UR10, c[0x0][0x220] ;  /* 0x00008800000a7ab9 */ /* 0x000fca0000000a00 */
[----:B------:R-:W4:Y:S01]  /*06c0*/  LDG.E.64.CONSTANT R30, desc[UR6][R30.64] ;  /* 0x000000061e1e7981 */ /* 0x000f22000c1e9b00 */
        /* <DEDUP_REMOVED lines=8> */
[C---:B------:R-:W-:Y:S01]  /*0750*/  ISETP.GT.U32.AND P1, PT, R16.reuse, 0x3f, PT ;  /* 0x0000003f1000780c */ /* 0x040fe20003f24070 */
[----:B------:R-:W-:Y:S01]  /*0760*/  BSSY B0, `(.L_x_1854) ;  /* 0x000005d000007945 */ /* 0x000fe20003800000 */
[----:B------:R-:W-:Y:S02]  /*0770*/  ISETP.NE.AND P2, PT, R16, RZ, PT ;  /* 0x000000ff1000720c */ /* 0x000fe40003f45270 */
[C---:B--2---:R-:W-:Y:S02]  /*0780*/  PRMT R36, R28.reuse, 0x7632, R36 ;  /* 0x000076321c247816 */ /* 0x044fe40000000024 */
[----:B------:R-:W-:-:S02]  /*0790*/  SHF.L.U32 R0, R28, 0x10, RZ ;  /* 0x000000101c007819 */ /* 0x000fc400000006ff */
[----:B------:R-:W-:Y:S02]  /*07a0*/  SHF.L.U32 R39, R36, 0x10, RZ ;  /* 0x0000001024277819 */ /* 0x000fe400000006ff */
[C---:B------:R-:W-:Y:S01]  /*07b0*/  SHF.L.U32 R47, R29.reuse, 0x10, RZ ;  /* 0x000000101d2f7819 */ /* 0x040fe200000006ff */
[----:B------:R-:W-:Y:S01]  /*07c0*/  FFMA.FTZ R38, R0, R0, RZ ;  /* 0x0000000000267223 */ /* 0x000fe200000100ff */
[----:B------:R-:W-:Y:S01]  /*07d0*/  FADD.FTZ R37, RZ, R0 ;  /* 0x00000000ff257221 */ /* 0x000fe20000010000 */
[----:B------:R-:W-:Y:S02]  /*07e0*/  PRMT R36, R29, 0x7632, R36 ;  /* 0x000076321d247816 */ /* 0x000fe40000000024 */
[----:B------:R-:W-:Y:S01]  /*07f0*/  FFMA.FTZ R40, R39, R39, R38 ;  /* 0x0000002727287223 */ /* 0x000fe20000010026 */
[----:B------:R-:W-:Y:S01]  /*0800*/  FADD.FTZ R38, R37, R39 ;  /* 0x0000002725267221 */ /* 0x000fe20000010000 */
[----:B------:R-:W-:Y:S02]  /*0810*/  SHF.L.U32 R37, R36, 0x10, RZ ;  /* 0x0000001024257819 */ /* 0x000fe400000006ff */
[----:B------:R-:W-:Y:S01]  /*0820*/  FFMA.FTZ R40, R47, R47, R40 ;  /* 0x0000002f2f287223 */ /* 0x000fe20000010028 */
[----:B------:R-:W-:Y:S01]  /*0830*/  FADD.FTZ R38, R38, R47 ;  /* 0x0000002f26267221 */ /* 0x000fe20000010000 */
[----:B---3--:R-:W-:-:S02]  /*0840*/  SHF.L.U32 R48, R26, 0x10, RZ ;  /* 0x000000101a307819 */ /* 0x008fc400000006ff */
[----:B------:R-:W-:Y:S01]  /*0850*/  PRMT R36, R26, 0x7632, R36 ;  /* 0x000076321a247816 */ /* 0x000fe20000000024 */
[----:B------:R-:W-:Y:S01]  /*0860*/  FFMA.FTZ R39, R37, R37, R40 ;  /* 0x0000002525277223 */ /* 0x000fe20000010028 */
[----:B------:R-:W-:Y:S01]  /*0870*/  FADD.FTZ R37, R38, R37 ;  /* 0x0000002526257221 */ /* 0x000fe20000010000 */
[----:B------:R-:W-:Y:S02]  /*0880*/  SHF.L.U32 R49, R27, 0x10, RZ ;  /* 0x000000101b317819 */ /* 0x000fe400000006ff */
[----:B------:R-:W-:Y:S01]  /*0890*/  SHF.L.U32 R38, R36, 0x10, RZ ;  /* 0x0000001024267819 */ /* 0x000fe200000006ff */
[----:B------:R-:W-:Y:S01]  /*08a0*/  FFMA.FTZ R39, R48, R48, R39 ;  /* 0x0000003030277223 */ /* 0x000fe20000010027 */
[----:B------:R-:W-:Y:S01]  /*08b0*/  FADD.FTZ R37, R37, R48 ;  /* 0x0000003025257221 */ /* 0x000fe20000010000 */
[----:B------:R-:W-:Y:S02]  /*08c0*/  PRMT R36, R27, 0x7632, R36 ;  /* 0x000076321b247816 */ /* 0x000fe40000000024 */
[----:B------:R-:W-:Y:S01]  /*08d0*/  FFMA.FTZ R40, R38, R38, R39 ;  /* 0x0000002626287223 */ /* 0x000fe20000010027 */
[----:B------:R-:W-:Y:S01]  /*08e0*/  FADD.FTZ R38, R37, R38 ;  /* 0x0000002625267221 */ /* 0x000fe20000010000 */
[----:B------:R-:W-:-:S02]  /*08f0*/  SHF.L.U32 R37, R36, 0x10, RZ ;  /* 0x0000001024257819 */ /* 0x000fc400000006ff */
[----:B------:R-:W-:Y:S01]  /*0900*/  FFMA.FTZ R40, R49, R49, R40 ;  /* 0x0000003131287223 */ /* 0x000fe20000010028 */
[----:B------:R-:W-:Y:S01]  /*0910*/  FADD.FTZ R38, R38, R49 ;  /* 0x0000003126267221 */ /* 0x000fe20000010000 */
[C---:B----4-:R-:W-:Y:S02]  /*0920*/  SHF.L.U32 R50, R24.reuse, 0x10, RZ ;  /* 0x0000001018327819 */ /* 0x050fe400000006ff */
[----:B------:R-:W-:Y:S01]  /*0930*/  PRMT R36, R24, 0x7632, R36 ;  /* 0x0000763218247816 */ /* 0x000fe20000000024 */
[----:B------:R-:W-:Y:S01]  /*0940*/  FFMA.FTZ R39, R37, R37, R40 ;  /* 0x0000002525277223 */ /* 0x000fe20000010028 */
[----:B------:R-:W-:Y:S01]  /*0950*/  FADD.FTZ R37, R38, R37 ;  /* 0x0000002526257221 */ /* 0x000fe20000010000 */
[----:B------:R-:W-:Y:S02]  /*0960*/  SHF.L.U32 R51, R25, 0x10, RZ ;  /* 0x0000001019337819 */ /* 0x000fe400000006ff */
[----:B------:R-:W-:Y:S01]  /*0970*/  SHF.L.U32 R38, R36, 0x10, RZ ;  /* 0x0000001024267819 */ /* 0x000fe200000006ff */
[----:B------:R-:W-:Y:S01]  /*0980*/  FFMA.FTZ R39, R50, R50, R39 ;  /* 0x0000003232277223 */ /* 0x000fe20000010027 */
[----:B------:R-:W-:Y:S01]  /*0990*/  FADD.FTZ R37, R37, R50 ;  /* 0x0000003225257221 */ /* 0x000fe20000010000 */
[----:B------:R-:W-:-:S02]  /*09a0*/  PRMT R36, R25, 0x7632, R36 ;  /* 0x0000763219247816 */ /* 0x000fc40000000024 */
[----:B------:R-:W-:Y:S01]  /*09b0*/  FFMA.FTZ R40, R38, R38, R39 ;  /* 0x0000002626287223 */ /* 0x000fe20000010027 */
[----:B------:R-:W-:Y:S01]  /*09c0*/  FADD.FTZ R38, R37, R38 ;  /* 0x0000002625267221 */ /* 0x000fe20000010000 */
[----:B------:R-:W-:Y:S02]  /*09d0*/  SHF.L.U32 R37, R36, 0x10, RZ ;  /* 0x0000001024257819 */ /* 0x000fe400000006ff */
[----:B------:R-:W-:Y:S01]  /*09e0*/  FFMA.FTZ R40, R51, R51, R40 ;  /* 0x0000003333287223 */ /* 0x000fe20000010028 */
[----:B------:R-:W-:Y:S01]  /*09f0*/  FADD.FTZ R38, R38, R51 ;  /* 0x0000003326267221 */ /* 0x000fe20000010000 */
[C---:B------:R-:W-:Y:S02]  /*0a00*/  SHF.L.U32 R52, R30.reuse, 0x10, RZ ;  /* 0x000000101e347819 */ /* 0x040fe400000006ff */
        /* <DEDUP_REMOVED lines=23> */
[----:B------:R-:W-:Y:S01]  /*0b80*/  @!P1 FADD.FTZ R60, RZ, R37 ;  /* 0x00000025ff3c9221 */ /* 0x000fe20000010000 */
[----:B------:R-:W-:-:S02]  /*0b90*/  CS2R R36, SRZ ;  /* 0x0000000000247805 */ /* 0x000fc4000001ff00 */
[----:B-1----:R-:W-:Y:S01]  /*0ba0*/  @!P1 FADD.FTZ R57, R57, R38 ;  /* 0x0000002639399221 */ /* 0x002fe20000010000 */
[----:B------:R-:W-:-:S03]  /*0bb0*/  @!P1 FADD.FTZ R60, R60, R39 ;  /* 0x000000273c3c9221 */ /* 0x000fc60000010000 */
[----:B--2---:R-:W-:Y:S01]  /*0bc0*/  @!P1 FADD.FTZ R57, R57, R40 ;  /* 0x0000002839399221 */ /* 0x004fe20000010000 */
[----:B------:R-:W-:-:S03]  /*0bd0*/  @!P1 FADD.FTZ R60, R60, R41 ;  /* 0x000000293c3c9221 */ /* 0x000fc60000010000 */
[----:B---3--:R-:W-:Y:S01]  /*0be0*/  @!P1 FADD.FTZ R57, R57, R42 ;  /* 0x0000002a39399221 */ /* 0x008fe20000010000 */
[----:B------:R-:W-:-:S03]  /*0bf0*/  @!P1 FADD.FTZ R60, R60, R43 ;  /* 0x0000002b3c3c9221 */ /* 0x000fc60000010000 */
[----:B----4-:R-:W-:Y:S01]  /*0c00*/  @!P1 FADD.FTZ R36, R57, R44 ;  /* 0x0000002c39249221 */ /* 0x010fe20000010000 */
[----:B------:R-:W-:Y:S01]  /*0c10*/  @!P1 FADD.FTZ R37, R60, R45 ;  /* 0x0000002d3c259221 */ /* 0x000fe20000010000 */
[----:B------:R-:W-:-:S03]  /*0c20*/  LOP3.LUT P1, RZ, R16, 0xffffffc3, RZ, 0xc0, !PT ;  /* 0xffffffc310ff7812 */ /* 0x000fc6000782c0ff */
[----:B------:R-:W0:Y:S04]  /*0c30*/  SHFL.BFLY PT, R39, R36, 0x2, 0x1f ;  /* 0x0c401f0024277f89 */ /* 0x000e2800000e0000 */
[----:B------:R-:W1:Y:S01]  /*0c40*/  SHFL.BFLY PT, R38, R37, 0x2, 0x1f ;  /* 0x0c401f0025267f89 */ /* 0x000e6200000e0000 */
[----:B0-----:R-:W-:Y:S01]  /*0c50*/  FADD.FTZ R40, R39, R36 ;  /* 0x0000002427287221 */ /* 0x001fe20000010000 */
[----:B-1----:R-:W-:-:S04]  /*0c60*/  FADD.FTZ R42, R38, R37 ;  /* 0x00000025262a7221 */ /* 0x002fc80000010000 */
[----:B------:R0:W1:Y:S04]  /*0c70*/  SHFL.BFLY PT, R43, R40, 0x1, 0x1f ;  /* 0x0c201f00282b7f89 */ /* 0x00006800000e0000 */
[----:B------:R0:W2:Y:S01]  /*0c80*/  SHFL.BFLY PT, R45, R42, 0x1, 0x1f ;  /* 0x0c201f002a2d7f89 */ /* 0x0000a200000e0000 */
[----:B------:R-:W-:Y:S05]  /*0c90*/  @P1 BRA `(.L_x_1855) ;  /* 0x0000000000241947 */ /* 0x000fea0003800000 */
[----:B------:R-:W3:Y:S01]  /*0ca0*/  LDC R36, c[0x0][0x10] ;  /* 0x00000400ff247b82 */ /* 0x000ee20000000800 */
[----:B--2---:R-:W-:-:S07]  /*0cb0*/  FADD.FTZ R37, R42, R45 ;  /* 0x0000002d2a257221 */ /* 0x004fce0000010000 */
[----:B------:R-:W2:Y:S01]  /*0cc0*/  LDC.64 R38, c[0x0][0x248] ;  /* 0x00009200ff267b82 */ /* 0x000ea20000000a00 */
[----:B---3--:R-:W-:-:S05]  /*0cd0*/  IMAD R36, R36, R7, UR8 ;  /* 0x0000000824247e24 */ /* 0x008fca000f8e0207 */
[----:B------:R-:W-:-:S04]  /*0ce0*/  LEA R36, R36, R55, 0xa ;  /* 0x0000003724247211 */ /* 0x000fc800078e50ff */
[----:B------:R-:W-:Y:S01]  /*0cf0*/  SHF.L.U32 R41, R36, 0x1, RZ ;  /* 0x0000000124297819 */ /* 0x000fe200000006ff */
[----:B-1----:R-:W-:-:S04]  /*0d00*/  FADD.FTZ R36, R40, R43 ;  /* 0x0000002b28247221 */ /* 0x002fc80000010000 */
[----:B--2---:R-:W-:-:S05]  /*0d10*/  IMAD.WIDE.U32 R38, R41, 0x4, R38 ;  /* 0x0000000429267825 */ /* 0x004fca00078e0026 */
[----:B------:R3:W-:Y:S02]  /*0d20*/  STG.E.64 desc[UR6][R38.64], R36 ;  /* 0x0000002426007986 */ /* 0x0007e4000c101b06 */
.L_x_1855:
[----:B------:R-:W-:Y:S05]  /*0d30*/  BSYNC B0 ;  /* 0x0000000000007941 */ /* 0x000fea0003800000 */
.L_x_1854:
[----:B------:R-:W-:Y:S06]  /*0d40*/  BAR.SYNC.DEFER_BLOCKING 0x0 ;  /* 0x0000000000007b1d */ /* 0x000fec0000010000 */
[----:B------:R-:W-:Y:S05]  /*0d50*/  @P2 BRA `(.L_x_1856) ;  /* 0x0000000000542947 */ /* 0x000fea0003800000 */
[----:B---3--:R-:W3:Y:S01]  /*0d60*/  S2R R37, SR_LANEID ;  /* 0x0000000000257919 */ /* 0x008ee20000000000 */
[----:B------:R-:W-:Y:S02]  /*0d70*/  VOTEU.ANY UR5, UPT, PT ;  /* 0x0000000000057886 */ /* 0x000fe400038e0100 */
[----:B------:R-:W3:Y:S01]  /*0d80*/  FLO.U32 R38, UR5 ;  /* 0x0000000500267d00 */ /* 0x000ee200080e0000 */
[----:B------:R-:W-:Y:S01]  /*0d90*/  UPOPC UR9, UR5 ;  /* 0x00000005000972bf */ /* 0x000fe20008000000 */
[----:B---3--:R-:W-:-:S05]  /*0da0*/  ISETP.EQ.U32.AND P1, PT, R38, R37, PT ;  /* 0x000000252600720c */ /* 0x008fca0003f22070 */
[----:B------:R-:W-:-:S08]  /*0db0*/  IMAD R37, R54, UR9, RZ ;  /* 0x0000000936257c24 */ /* 0x000fd0000f8e02ff */
[----:B------:R-:W-:Y:S06]  /*0dc0*/  @P1 MEMBAR.ALL.GPU ;  /* 0x0000000000001992 */ /* 0x000fec000000a000 */
[----:B------:R-:W-:-:S00]  /*0dd0*/  @P1 ERRBAR ;  /* 0x00000000000019ab */ /* 0x000fc00000000000 */
[----:B------:R-:W-:Y:S06]  /*0de0*/  @P1 CGAERRBAR ;  /* 0x00000000000015ab */ /* 0x000fec0000000000 */
[----:B------:R-:W3:Y:S01]  /*0df0*/  @P1 ATOM.E.ADD.STRONG.GPU PT, R37, desc[UR6][R58.64], R37 ;  /* 0x000000253a25198a */ /* 0x000ee200081ee1c6 */
[----:B------:R-:W0:Y:S02]  /*0e00*/  S2R R36, SR_LTMASK ;  /* 0x0000000000247919 */ /* 0x000e240000003900 */
[----:B0-----:R-:W-:-:S04]  /*0e10*/  LOP3.LUT R40, R36, UR5, RZ, 0xc0, !PT ;  /* 0x0000000524287c12 */ /* 0x001fc8000f8ec0ff */
[----:B------:R-:W0:Y:S01]  /*0e20*/  POPC R36, R40 ;  /* 0x0000002800247309 */ /* 0x000e220000000000 */
[----:B---3--:R-:W0:Y:S02]  /*0e30*/  SHFL.IDX PT, R39, R37, R38, 0x1f ;  /* 0x00001f2625277589 */ /* 0x008e2400000e0000 */
[----:B0-----:R-:W-:-:S07]  /*0e40*/  IMAD R36, R54, R36, R39 ;  /* 0x0000002436247224 */ /* 0x001fce00078e0227 */
.L_x_1857:
[----:B------:R-:W3:Y:S04]  /*0e50*/  LD.E.STRONG.GPU R37, desc[UR6][R58.64] ;  /* 0x000000063a257980 */ /* 0x000ee8000c10f900 */
[----:B---3--:R-:W-:Y:S01]  /*0e60*/  CCTL.IVALL ;  /* 0x00000000ff00798f */ /* 0x008fe20002000000 */
[----:B------:R-:W-:Y:S05]  /*0e70*/  YIELD ;  /* 0x0000000000007946 */ /* 0x000fea0003800000 */
[----:B------:R-:W-:-:S04]  /*0e80*/  LOP3.LUT R37, R37, R36, RZ, 0x3c, !PT ;  /* 0x0000002425257212 */ /* 0x000fc800078e3cff */
[----:B------:R-:W-:-:S13]  /*0e90*/  ISETP.GT.AND P1, PT, R37, -0x1, PT ;  /* 0xffffffff2500780c */ /* 0x000fda0003f24270 */
[----:B------:R-:W-:Y:S05]  /*0ea0*/  @P1 BRA `(.L_x_1857) ;  /* 0xfffffffc00e81947 */ /* 0x000fea000383ffff */
.L_x_1856:
[----:B------:R-:W-:Y:S01]  /*0eb0*/  ISETP.GT.U32.AND P1, PT, R16, 0xff, PT ;  /* 0x000000ff1000780c */ /* 0x000fe20003f24070 */
[----:B------:R-:W-:Y:S05]  /*0ec0*/  WARPSYNC.ALL ;  /* 0x0000000000007948 */ /* 0x000fea0003800000 */
[----:B------:R-:W-:Y:S01]  /*0ed0*/  BAR.SYNC.DEFER_BLOCKING 0x0 ;  /* 0x0000000000007b1d */ /* 0x000fe20000010000 */
[----:B---3--:R-:W-:Y:S02]  /*0ee0*/  PRMT R38, R24, 0x7632, R38 ;  /* 0x0000763218267816 */ /* 0x008fe40000000026 */
[----:B------:R-:W-:Y:S02]  /*0ef0*/  PRMT R37, R25, 0x7632, R37 ;  /* 0x0000763219257816 */ /* 0x000fe40000000025 */
[----:B------:R-:W-:-:S02]  /*0f00*/  CS2R R24, SRZ ;  /* 0x0000000000187805 */ /* 0x000fc4000001ff00 */
[----:B------:R-:W-:Y:S01]  /*0f10*/  PRMT R60, R28, 0x7632, R60 ;  /* 0x000076321c3c7816 */ /* 0x000fe2000000003c */
[----:B------:R-:W-:Y:S01]  /*0f20*/  BSSY B0, `(.L_x_1858) ;  /* 0x0000024000007945 */ /* 0x000fe20003800000 */
[----:B------:R-:W-:Y:S02]  /*0f30*/  PRMT R44, R29, 0x7632, R44 ;  /* 0x000076321d2c7816 */ /* 0x000fe4000000002c */
[----:B-1----:R-:W-:Y:S02]  /*0f40*/  PRMT R43, R26, 0x7632, R43 ;  /* 0x000076321a2b7816 */ /* 0x002fe4000000002b */
[----:B------:R-:W-:Y:S02]  /*0f50*/  PRMT R39, R27, 0x7632, R39 ;  /* 0x000076321b277816 */ /* 0x000fe40000000027 */
[----:B0-----:R-:W-:Y:S02]  /*0f60*/  PRMT R40, R30, 0x7632, R40 ;  /* 0x000076321e287816 */ /* 0x001fe40000000028 */
[----:B------:R-:W-:-:S02]  /*0f70*/  PRMT R36, R31, 0x7632, R36 ;  /* 0x000076321f247816 */ /* 0x000fc40000000024 */
[----:B-----5:R-:W-:Y:S02]  /*0f80*/  PRMT R57, R32, 0x7632, R57 ;  /* 0x0000763220397816 */ /* 0x020fe40000000039 */
[----:B------:R-:W-:Y:S02]  /*0f90*/  PRMT R42, R33, 0x7632, R42 ;  /* 0x00007632212a7816 */ /* 0x000fe4000000002a */
[----:B--2---:R-:W-:Y:S02]  /*0fa0*/  PRMT R45, R34, 0x7632, R45 ;  /* 0x00007632222d7816 */ /* 0x004fe4000000002d */
[----:B------:R-:W-:Y:S01]  /*0fb0*/  PRMT R41, R35, 0x7632, R41 ;  /* 0x0000763223297816 */ /* 0x000fe20000000029 */
[----:B------:R-:W-:Y:S06]  /*0fc0*/  @P1 BRA `(.L_x_1859) ;  /* 0x0000000000641947 */ /* 0x000fec0003800000 */
[----:B------:R-:W0:Y:S08]  /*0fd0*/  LDC R24, c[0x0][0x10] ;  /* 0x00000400ff187b82 */ /* 0x000e300000000800 */
[----:B------:R-:W1:Y:S01]  /*0fe0*/  LDC.64 R30, c[0x0][0x248] ;  /* 0x00009200ff1e7b82 */ /* 0x000e620000000a00 */
[----:B0-----:R-:W-:-:S05]  /*0ff0*/  IMAD R24, R24, R7, UR8 ;  /* 0x0000000818187e24 */ /* 0x001fca000f8e0207 */
[----:B------:R-:W-:-:S04]  /*1000*/  LEA R25, R24, R3, 0x4 ;  /* 0x0000000318197211 */ /* 0x000fc800078e20ff */
[----:B------:R-:W-:-:S04]  /*1010*/  LEA R24, R25, R4, 0x6 ;  /* 0x0000000419187211 */ /* 0x000fc800078e30ff */
        /* <DEDUP_REMOVED lines=20> */
.L_x_1859:
[----:B------:R-:W-:Y:S05]  /*1160*/  BSYNC B0 ;  /* 0x0000000000007941 */ /* 0x000fea0003800000 */
.L_x_1858:
[----:B------:R-:W0:Y:S01]  /*1170*/  SHFL.BFLY PT, R26, R25, 0x8, 0x1f ;  /* 0x0d001f00191a7f89 */ /* 0x000e2200000e0000 */
[----:B------:R-:W-:Y:S01]  /*1180*/  LOP3.LUT P1, RZ, R16, 0xffffff0f, RZ, 0xc0, !PT ;  /* 0xffffff0f10ff7812 */ /* 0x000fe2000782c0ff */
[----:B------:R-:W-:Y:S01]  /*1190*/  ULDC UR5, c[0x0][0x230] ;  /* 0x00008c0000057ab9 */ /* 0x000fe20000000800 */
[----:B------:R-:W-:Y:S01]  /*11a0*/  SHF.L.U32 R32, R32, 0x10, RZ ;  /* 0x0000001020207819 */ /* 0x000fe200000006ff */
[----:B------:R-:W1:Y:S01]  /*11b0*/  SHFL.BFLY PT, R27, R24, 0x8, 0x1f ;  /* 0x0d001f00181b7f89 */ /* 0x000e6200000e0000 */
[----:B------:R-:W-:Y:S01]  /*11c0*/  SHF.L.U32 R34, R34, 0x10, RZ ;  /* 0x0000001022227819 */ /* 0x000fe200000006ff */
[----:B------:R-:W-:Y:S01]  /*11d0*/  ULDC.64 UR10, c[0x0][0x210] ;  /* 0x00008400000a7ab9 */ /* 0x000fe20000000a00 */
[----:B------:R-:W-:Y:S02]  /*11e0*/  SHF.L.U32 R61, R43, 0x10, RZ ;  /* 0x000000102b3d7819 */ /* 0x000fe400000006ff */
[----:B------:R-:W-:Y:S02]  /*11f0*/  SHF.L.U32 R65, R38, 0x10, RZ ;  /* 0x0000001026417819 */ /* 0x000fe400000006ff */
[----:B------:R-:W-:-:S02]  /*1200*/  SHF.L.U32 R33, R33, 0x10, RZ ;  /* 0x0000001021217819 */ /* 0x000fc400000006ff */
[----:B------:R-:W-:Y:S01]  /*1210*/  LOP3.LUT R7, R7, 0x1, RZ, 0x3c, !PT ;  /* 0x0000000107077812 */ /* 0x000fe200078e3cff */
        /* <DEDUP_REMOVED lines=9> */
[----:B------:R-:W-:Y:S02]  /*12b0*/  SHF.L.U32 R29, R60, 0x10, RZ ;  /* 0x000000103c1d7819 */ /* 0x000fe400000006ff */
[----:B------:R-:W-:Y:S01]  /*12c0*/  SHF.L.U32 R60, R41, 0x10, RZ ;  /* 0x00000010293c7819 */ /* 0x000fe200000006ff */
[----:B-1----:R-:W-:Y:S01]  /*12d0*/  FADD.FTZ R31, R28, R31 ;  /* 0x0000001f1c1f7221 */ /* 0x002fe20000010000 */
[----:B------:R-:W0:Y:S04]  /*12e0*/  SHFL.BFLY PT, R25, R30, 0x1, 0x1f ;  /* 0x0c201f001e197f89 */ /* 0x000e2800000e0000 */
[----:B------:R-:W1:Y:S01]  /*12f0*/  SHFL.BFLY PT, R62, R31, 0x1, 0x1f ;  /* 0x0c201f001f3e7f89 */ /* 0x000e6200000e0000 */
[----:B0-----:R-:W-:-:S04]  /*1300*/  @!P1 FADD.FTZ R24, R30, R25 ;  /* 0x000000191e189221 */ /* 0x001fc80000010000 */
[----:B------:R-:W-:Y:S01]  /*1310*/  @!P1 FMUL.FTZ R24, R24, 4.8828125727595761418e-05 ;  /* 0x384ccccd18189820 */ /* 0x000fe20000410000 */
[----:B-1----:R-:W-:Y:S01]  /*1320*/  @!P1 FADD.FTZ R26, R31, R62 ;  /* 0x0000003e1f1a9221 */ /* 0x002fe20000010000 */
[----:B------:R-:W-:Y:S02]  /*1330*/  SHF.L.U32 R31, R44, 0x10, RZ ;  /* 0x000000102c1f7819 */ /* 0x000fe400000006ff */
[----:B------:R-:W-:Y:S01]  /*1340*/  @!P1 FMUL.FTZ R25, R24, R24 ;  /* 0x0000001818199220 */ /* 0x000fe20000410000 */
[----:B------:R-:W-:-:S03]  /*1350*/  SHF.L.U32 R44, R35, 0x10, RZ ;  /* 0x00000010232c7819 */ /* 0x000fc600000006ff */
[----:B------:R-:W-:Y:S01]  /*1360*/  @!P1 FFMA.FTZ R25, R26, 4.8828125727595761418e-05, -R25 ;  /* 0x384ccccd1a199823 */ /* 0x000fe20000010819 */
[----:B------:R-:W-:-:S04]  /*1370*/  SHF.L.U32 R26, R45, 0x10, RZ ;  /* 0x000000102d1a7819 */ /* 0x000fc800000006ff */
[----:B------:R-:W-:-:S05]  /*1380*/  @!P1 FMNMX.FTZ R25, RZ, R25, !PT ;  /* 0x00000019ff199209 */ /* 0x000fca0007810000 */
[----:B------:R-:W-:Y:S01]  /*1390*/  @!P1 STS.64 [R14], R24 ;  /* 0x000000180e009388 */ /* 0x000fe20000000a00 */
[----:B------:R-:W-:Y:S06]  /*13a0*/  BAR.SYNC.DEFER_BLOCKING 0x0 ;  /* 0x0000000000007b1d */ /* 0x000fec0000010000 */
[----:B------:R-:W0:Y:S02]  /*13b0*/  LDS.64 R24, [R15+UR4] ;  /* 0x000000040f187984 */ /* 0x000e240008000a00 */
[----:B0-----:R-:W-:Y:S01]  /*13c0*/  FADD.FTZ R28, R25, UR5 ;  /* 0x00000005191c7e21 */ /* 0x001fe20008010000 */
[--C-:B------:R-:W-:Y:S01]  /*13d0*/  FADD.FTZ R0, R0, -R24.reuse ;  /* 0x8000001800007221 */ /* 0x100fe20000010000 */
[----:B------:R-:W-:Y:S01]  /*13e0*/  FADD.FTZ R30, -R24, R29 ;  /* 0x0000001d181e7221 */ /* 0x000fe20000010100 */
[--C-:B------:R-:W-:Y:S01]  /*13f0*/  FADD.FTZ R50, R50, -R24.reuse ;  /* 0x8000001832327221 */ /* 0x100fe20000010000 */
[----:B------:R-:W0:Y:S01]  /*1400*/  MUFU.RSQ R25, R28 ;  /* 0x0000001c00197308 */ /* 0x000e220000001400 */
[--C-:B------:R-:W-:Y:S01]  /*1410*/  FADD.FTZ R52, R52, -R24.reuse ;  /* 0x8000001834347221 */ /* 0x100fe20000010000 */
[--C-:B------:R-:W-:Y:S01]  /*1420*/  FADD.FTZ R62, R49, -R24.reuse ;  /* 0x80000018313e7221 */ /* 0x100fe20000010000 */
[----:B0-----:R-:W-:Y:S01]  /*1430*/  FMUL.FTZ R27, R0, R25 ;  /* 0x00000019001b7220 */ /* 0x001fe20000410000 */
[----:B------:R-:W-:Y:S01]  /*1440*/  FMUL.FTZ R29, R25, R30 ;  /* 0x0000001e191d7220 */ /* 0x000fe20000410000 */
[----:B------:R-:W-:-:S02]  /*1450*/  FADD.FTZ R30, R47, -R24 ;  /* 0x800000182f1e7221 */ /* 0x000fc40000010000 */
[----:B------:R-:W-:Y:S01]  /*1460*/  FFMA.FTZ R0, R27, R32, R34 ;  /* 0x000000201b007223 */ /* 0x000fe20000010022 */
[----:B------:R-:W-:Y:S02]  /*1470*/  SHF.L.U32 R27, R57, 0x10, RZ ;  /* 0x00000010391b7819 */ /* 0x000fe400000006ff */
[----:B------:R-:W-:Y:S01]  /*1480*/  SHF.L.U32 R57, R42, 0x10, RZ ;  /* 0x000000102a397819 */ /* 0x000fe200000006ff */
[----:B------:R-:W-:Y:S01]  /*1490*/  FADD.FTZ R42, -R24, R61 ;  /* 0x0000003d182a7221 */ /* 0x000fe20000010100 */
[----:B------:R-:W-:Y:S01]  /*14a0*/  FMUL.FTZ R45, R0, -1.4426950216293334961 ;  /* 0xbfb8aa3b002d7820 */ /* 0x000fe20000410000 */
[----:B------:R-:W-:Y:S01]  /*14b0*/  FFMA.FTZ R28, R29, R27, R26 ;  /* 0x0000001b1d1c7223 */ /* 0x000fe2000001001a */
[C---:B------:R-:W-:Y:S01]  /*14c0*/  FMUL.FTZ R29, R25.reuse, R30 ;  /* 0x0000001e191d7220 */ /* 0x040fe20000410000 */
[----:B------:R-:W-:Y:S01]  /*14d0*/  FADD.FTZ R30, -R24, R31 ;  /* 0x0000001f181e7221 */ /* 0x000fe20000010100 */
[----:B------:R-:W-:Y:S01]  /*14e0*/  FMUL.FTZ R42, R25, R42 ;  /* 0x0000002a192a7220 */ /* 0x000fe20000410000 */
[----:B------:R-:W-:Y:S01]  /*14f0*/  FMUL.FTZ R47, R28, -1.4426950216293334961 ;  /* 0xbfb8aa3b1c2f7820 */ /* 0x000fe20000410000 */
[----:B------:R-:W-:Y:S01]  /*1500*/  FFMA.FTZ R29, R29, R33, R44 ;  /* 0x000000211d1d7223 */ /* 0x000fe2000001002c */
[----:B------:R-:W-:Y:S01]  /*1510*/  FMUL.FTZ R31, R25, R30 ;  /* 0x0000001e191f7220 */ /* 0x000fe20000410000 */
[----:B------:R-:W-:Y:S01]  /*1520*/  FADD.FTZ R30, R48, -R24 ;  /* 0x80000018301e7221 */ /* 0x000fe20000010000 */
[----:B------:R-:W0:Y:S01]  /*1530*/  MUFU.EX2 R45, R45 ;  /* 0x0000002d002d7308 */ /* 0x000e220000000800 */
[----:B------:R-:W-:Y:S01]  /*1540*/  FMUL.FTZ R35, R29, -1.4426950216293334961 ;  /* 0xbfb8aa3b1d237820 */ /* 0x000fe20000410000 */
[----:B------:R-:W-:Y:S01]  /*1550*/  FFMA.FTZ R31, R31, R57, R60 ;  /* 0x000000391f1f7223 */ /* 0x000fe2000001003c */
[----:B------:R-:W-:-:S03]  /*1560*/  FMUL.FTZ R41, R25, R30 ;  /* 0x0000001e19297220 */ /* 0x000fc60000410000 */
[----:B------:R-:W-:Y:S01]  /*1570*/  FMUL.FTZ R43, R31, -1.4426950216293334961 ;  /* 0xbfb8aa3b1f2b7820 */ /* 0x000fe20000410000 */
[----:B------:R-:W-:Y:S01]  /*1580*/  FFMA.FTZ R30, R32, R41, R34 ;  /* 0x00000029201e7223 */ /* 0x000fe20000010022 */
[----:B------:R-:W-:Y:S01]  /*1590*/  SHF.L.U32 R41, R39, 0x10, RZ ;  /* 0x0000001027297819 */ /* 0x000fe200000006ff */
[----:B------:R-:W-:Y:S01]  /*15a0*/  FFMA.FTZ R39, R27, R42, R26 ;  /* 0x0000002a1b277223 */ /* 0x000fe2000001001a */
[----:B------:R1:W-:Y:S01]  /*15b0*/  MUFU.EX2 R48, R35 ;  /* 0x0000002300307308 */ /* 0x0003e20000000800 */
[----:B------:R-:W-:Y:S02]  /*15c0*/  FMUL.FTZ R61, R30, -1.4426950216293334961 ;  /* 0xbfb8aa3b1e3d7820 */ /* 0x000fe40000410000 */
[----:B------:R-:W-:Y:S01]  /*15d0*/  FADD.FTZ R42, -R24, R41 ;  /* 0x00000029182a7221 */ /* 0x000fe20000010100 */
[----:B------:R-:W-:Y:S01]  /*15e0*/  FMUL.FTZ R41, R25, R50 ;  /* 0x0000003219297220 */ /* 0x000fe20000410000 */
[----:B------:R-:W-:Y:S01]  /*15f0*/  FADD.FTZ R50, R51, -R24 ;  /* 0x8000001833327221 */ /* 0x000fe20000010000 */
[----:B------:R-:W-:Y:S01]  /*1600*/  SHF.L.U32 R51, R37, 0x10, RZ ;  /* 0x0000001025337819 */ /* 0x000fe200000006ff */
[C---:B------:R-:W-:Y:S01]  /*1610*/  FMUL.FTZ R42, R25.reuse, R42 ;  /* 0x0000002a192a7220 */ /* 0x040fe20000410000 */
[----:B------:R-:W-:Y:S01]  /*1620*/  FFMA.FTZ R41, R32, R41, R34 ;  /* 0x0000002920297223 */ /* 0x000fe20000010022 */
[C---:B-1----:R-:W-:Y:S01]  /*1630*/  FMUL.FTZ R35, R25.reuse, R62 ;  /* 0x0000003e19237220 */ /* 0x042fe20000410000 */
[----:B------:R-:W-:Y:S01]  /*1640*/  FMUL.FTZ R37, R25, R50 ;  /* 0x0000003219257220 */ /* 0x000fe20000410000 */
[----:B------:R-:W-:Y:S01]  /*1650*/  FFMA.FTZ R38, R57, R42, R60 ;  /* 0x0000002a39267223 */ /* 0x000fe2000001003c */
[C---:B------:R-:W-:Y:S01]  /*1660*/  FADD.FTZ R42, -R24.reuse, R65 ;  /* 0x00000041182a7221 */ /* 0x040fe20000010100 */
[----:B------:R-:W-:Y:S01]  /*1670*/  FADD.FTZ R66, -R24, R51 ;  /* 0x0000003318427221 */ /* 0x000fe20000010100 */
[----:B------:R-:W-:Y:S01]  /*1680*/  SHF.L.U32 R65, R40, 0x10, RZ ;  /* 0x0000001028417819 */ /* 0x000fe200000006ff */
[----:B------:R-:W-:Y:S01]  /*1690*/  FFMA.FTZ R35, R33, R35, R44 ;  /* 0x0000002321237223 */ /* 0x000fe2000001002c */
[C---:B------:R-:W-:Y:S01]  /*16a0*/  FMUL.FTZ R42, R25.reuse, R42 ;  /* 0x0000002a192a7220 */ /* 0x040fe20000410000 */
[C---:B------:R-:W-:Y:S01]  /*16b0*/  FMUL.FTZ R40, R25.reuse, R66 ;  /* 0x0000004219287220 */ /* 0x040fe20000410000 */
[----:B------:R-:W-:Y:S01]  /*16c0*/  FMUL.FTZ R63, R38, -1.4426950216293334961 ;  /* 0xbfb8aa3b263f7820 */ /* 0x000fe20000410000 */
[----:B------:R-:W-:Y:S01]  /*16d0*/  FADD.FTZ R66, -R24, R65 ;  /* 0x0000004118427221 */ /* 0x000fe20000010100 */
[----:B------:R-:W-:Y:S01]  /*16e0*/  FMUL.FTZ R65, R25, R52 ;  /* 0x0000003419417220 */ /* 0x000fe20000410000 */
[----:B------:R-:W-:Y:S01]  /*16f0*/  FFMA.FTZ R42, R27, R42, R26 ;  /* 0x0000002a1b2a7223 */ /* 0x000fe2000001001a */
[----:B------:R-:W-:Y:S01]  /*1700*/  FMUL.FTZ R62, R35, -1.4426950216293334961 ;  /* 0xbfb8aa3b233e7820 */ /* 0x000fe20000410000 */
[----:B------:R-:W-:Y:S01]  /*1710*/  FMUL.FTZ R66, R25, R66 ;  /* 0x0000004219427220 */ /* 0x000fe20000410000 */
[----:B------:R-:W-:Y:S01]  /*1720*/  FFMA.FTZ R32, R32, R65, R34 ;  /* 0x0000004120207223 */ /* 0x000fe20000010022 */
[----:B------:R-:W-:Y:S01]  /*1730*/  FMUL.FTZ R64, R41, -1.4426950216293334961 ;  /* 0xbfb8aa3b29407820 */ /* 0x000fe20000410000 */
[----:B------:R-:W1:Y:S01]  /*1740*/  MUFU.EX2 R61, R61 ;  /* 0x0000003d003d7308 */ /* 0x000e620000000800 */
[----:B------:R-:W-:Y:S01]  /*1750*/  FFMA.FTZ R34, R27, R66, R26 ;  /* 0x000000421b227223 */ /* 0x000fe2000001001a */
[----:B------:R-:W-:Y:S01]  /*1760*/  SHF.L.U32 R27, R36, 0x10, RZ ;  /* 0x00000010241b7819 */ /* 0x000fe200000006ff */
[----:B------:R-:W-:Y:S01]  /*1770*/  FMUL.FTZ R26, R32, -1.4426950216293334961 ;  /* 0xbfb8aa3b201a7820 */ /* 0x000fe20000410000 */
[----:B------:R-:W-:Y:S01]  /*1780*/  FADD.FTZ R66, R53, -R24 ;  /* 0x8000001835427221 */ /* 0x000fe20000010000 */
[----:B------:R-:W-:Y:S01]  /*1790*/  FFMA.FTZ R37, R33, R37, R44 ;  /* 0x0000002521257223 */ /* 0x000fe2000001002c */
[----:B------:R-:W-:Y:S01]  /*17a0*/  FFMA.FTZ R40, R57, R40, R60 ;  /* 0x0000002839287223 */ /* 0x000fe2000001003c */
[----:B------:R-:W-:Y:S01]  /*17b0*/  FADD.FTZ R24, -R24, R27 ;  /* 0x0000001b18187221 */ /* 0x000fe20000010100 */
[----:B------:R-:W2:Y:S01]  /*17c0*/  MUFU.EX2 R62, R62 ;  /* 0x0000003e003e7308 */ /* 0x000ea20000000800 */
[----:B------:R-:W-:Y:S01]  /*17d0*/  FMUL.FTZ R66, R25, R66 ;  /* 0x0000004219427220 */ /* 0x000fe20000410000 */
[----:B------:R-:W-:Y:S01]  /*17e0*/  FMUL.FTZ R49, R39, -1.4426950216293334961 ;  /* 0xbfb8aa3b27317820 */ /* 0x000fe20000410000 */
[----:B------:R-:W-:Y:S01]  /*17f0*/  FMUL.FTZ R24, R25, R24 ;  /* 0x0000001819187220 */ /* 0x000fe20000410000 */
[----:B------:R-:W-:Y:S01]  /*1800*/  FMUL.FTZ R50, R42, -1.4426950216293334961 ;  /* 0xbfb8aa3b2a327820 */ /* 0x000fe20000410000 */
[----:B------:R-:W-:Y:S01]  /*1810*/  FFMA.FTZ R33, R33, R66, R44 ;  /* 0x0000004221217223 */ /* 0x000fe2000001002c */
[----:B------:R-:W-:Y:S01]  /*1820*/  FMUL.FTZ R51, R37, -1.4426950216293334961 ;  /* 0xbfb8aa3b25337820 */ /* 0x000fe20000410000 */
[----:B------:R-:W-:Y:S01]  /*1830*/  FFMA.FTZ R57, R57, R24, R60 ;  /* 0x0000001839397223 */ /* 0x000fe2000001003c */
[----:B------:R3:W4:Y:S01]  /*1840*/  MUFU.EX2 R36, R26 ;  /* 0x0000001a00247308 */ /* 0x0007220000000800 */
[----:B------:R-:W-:Y:S01]  /*1850*/  FMUL.FTZ R52, R40, -1.4426950216293334961 ;  /* 0xbfb8aa3b28347820 */ /* 0x000fe20000410000 */
[----:B------:R-:W-:Y:S01]  /*1860*/  FMUL.FTZ R65, R34, -1.4426950216293334961 ;  /* 0xbfb8aa3b22417820 */ /* 0x000fe20000410000 */
[----:B------:R-:W-:Y:S01]  /*1870*/  FMUL.FTZ R44, R33, -1.4426950216293334961 ;  /* 0xbfb8aa3b212c7820 */ /* 0x000fe20000410000 */
[----:B------:R-:W-:Y:S01]  /*1880*/  FMUL.FTZ R53, R57, -1.4426950216293334961 ;  /* 0xbfb8aa3b39357820 */ /* 0x000fe20000410000 */
[----:B0-----:R-:W-:Y:S01]  /*1890*/  FADD.FTZ R45, R45, 1 ;  /* 0x3f8000002d2d7421 */ /* 0x001fe20000010000 */
[----:B-1----:R-:W-:Y:S01]  /*18a0*/  FADD.FTZ R60, R61, 1 ;  /* 0x3f8000003d3c7421 */ /* 0x002fe20000010000 */
[----:B------:R-:W0:Y:S01]  /*18b0*/  @!P0 LDS.64 R24, [R13+UR4] ;  /* 0x000000040d188984 */ /* 0x000e220008000a00 */
[----:B------:R-:W1:Y:S01]  /*18c0*/  MUFU.EX2 R63, R63 ;  /* 0x0000003f003f7308 */ /* 0x000e620000000800 */
[----:B---3--:R-:W3:Y:S01]  /*18d0*/  @!P0 LDC.64 R26, c[0x0][0x240] ;  /* 0x00009000ff1a8b82 */ /* 0x008ee20000000a00 */
[----:B--2---:R-:W-:Y:S01]  /*18e0*/  FADD.FTZ R61, R62, 1 ;  /* 0x3f8000003e3d7421 */ /* 0x004fe20000010000 */
[----:B------:R-:W-:-:S05]  /*18f0*/  FADD.FTZ R48, R48, 1 ;  /* 0x3f80000030307421 */ /* 0x000fca0000010000 */
[----:B------:R-:W2:Y:S01]  /*1900*/  MUFU.EX2 R64, R64 ;  /* 0x0000004000407308 */ /* 0x000ea20000000800 */
[----:B----4-:R-:W-:-:S07]  /*1910*/  FADD.FTZ R36, R36, 1 ;  /* 0x3f80000024247421 */ /* 0x010fce0000010000 */
[----:B------:R-:W4:Y:S01]  /*1920*/  MUFU.EX2 R47, R47 ;  /* 0x0000002f002f7308 */ /* 0x000f220000000800 */
[----:B-1----:R-:W-:-:S07]  /*1930*/  FADD.FTZ R62, R63, 1 ;  /* 0x3f8000003f3e7421 */ /* 0x002fce0000010000 */
[----:B------:R-:W1:Y:S01]  /*1940*/  MUFU.EX2 R43, R43 ;  /* 0x0000002b002b7308 */ /* 0x000e620000000800 */
[----:B--2---:R-:W-:Y:S01]  /*1950*/  FADD.FTZ R63, R64, 1 ;  /* 0x3f800000403f7421 */ /* 0x004fe20000010000 */
[C---:B------:R-:W-:Y:S02]  /*1960*/  @!P0 LEA R64, P1, R6.reuse, R16, 0x4 ;  /* 0x0000001006408211 */ /* 0x040fe400078220ff */
[----:B------:R-:W-:Y:S02]  /*1970*/  LEA R16, P2, R17, UR10, 0x1 ;  /* 0x0000000a11107c11 */ /* 0x000fe4000f8408ff */
[----:B------:R-:W-:Y:S02]  /*1980*/  @!P0 LEA.HI.X R66, R6, R2, R5, 0x4, P1 ;  /* 0x0000000206428211 */ /* 0x000fe400008f2405 */
[----:B------:R-:W2:Y:S01]  /*1990*/  MUFU.EX2 R49, R49 ;  /* 0x0000003100317308 */ /* 0x000ea20000000800 */
[----:B----4-:R-:W-:Y:S01]  /*19a0*/  FADD.FTZ R47, R47, 1 ;  /* 0x3f8000002f2f7421 */ /* 0x010fe20000010000 */
[----:B---3--:R-:W-:-:S02]  /*19b0*/  @!P0 LEA R26, P1, R64, R26, 0x3 ;  /* 0x0000001a401a8211 */ /* 0x008fc400078218ff */
[----:B------:R-:W-:Y:S02]  /*19c0*/  LEA.HI.X R17, R17, UR11, R18, 0x1, P2 ;  /* 0x0000000b11117c11 */ /* 0x000fe400090f0c12 */
[----:B------:R-:W-:Y:S02]  /*19d0*/  @!P0 LEA.HI.X R27, R64, R27, R66, 0x3, P1 ;  /* 0x0000001b401b8211 */ /* 0x000fe400008f1c42 */
[----:B------:R-:W3:Y:S01]  /*19e0*/  MUFU.EX2 R50, R50 ;  /* 0x0000003200327308 */ /* 0x000ee20000000800 */
[----:B-1----:R-:W-:Y:S01]  /*19f0*/  FADD.FTZ R43, R43, 1 ;  /* 0x3f8000002b2b7421 */ /* 0x002fe20000010000 */
[----:B------:R-:W-:Y:S01]  /*1a00*/  LEA R18, P1, R19, UR10, 0x1 ;  /* 0x0000000a13127c11 */ /* 0x000fe2000f8208ff */
[----:B0-----:R-:W-:Y:S01]  /*1a10*/  @!P0 STG.E.64 desc[UR6][R26.64], R24 ;  /* 0x000000181a008986 */ /* 0x001fe2000c101b06 */
[----:B------:R-:W-:Y:S02]  /*1a20*/  LEA R68, P2, R21, UR10, 0x1 ;  /* 0x0000000a15447c11 */ /* 0x000fe4000f8408ff */
[----:B------:R-:W-:-:S02]  /*1a30*/  LEA.HI.X R19, R19, UR11, R20, 0x1, P1 ;  /* 0x0000000b13137c11 */ /* 0x000fc400088f0c14 */
[----:B------:R-:W0:Y:S01]  /*1a40*/  MUFU.EX2 R51, R51 ;  /* 0x0000003300337308 */ /* 0x000e220000000800 */
[----:B--2---:R-:W-:Y:S01]  /*1a50*/  FADD.FTZ R49, R49, 1 ;  /* 0x3f80000031317421 */ /* 0x004fe20000010000 */
[----:B------:R-:W-:Y:S02]  /*1a60*/  LEA.HI.X R69, R21, UR11, R22, 0x1, P2 ;  /* 0x0000000b15457c11 */ /* 0x000fe400090f0c16 */
[C---:B------:R-:W-:Y:S02]  /*1a70*/  LEA R66, P3, R23.reuse, UR10, 0x1 ;  /* 0x0000000a17427c11 */ /* 0x040fe4000f8608ff */
[----:B------:R-:W-:Y:S02]  /*1a80*/  IADD3 R6, P1, R6, 0x2, RZ ;  /* 0x0000000206067810 */ /* 0x000fe40007f3e0ff */
[----:B------:R-:W1:Y:S01]  /*1a90*/  MUFU.EX2 R52, R52 ;  /* 0x0000003400347308 */ /* 0x000e620000000800 */
[----:B---3--:R-:W-:Y:S01]  /*1aa0*/  FADD.FTZ R50, R50, 1 ;  /* 0x3f80000032327421 */ /* 0x008fe20000010000 */
[----:B------:R-:W-:Y:S01]  /*1ab0*/  LEA.HI.X R67, R23, UR11, R46, 0x1, P3 ;  /* 0x0000000b17437c11 */ /* 0x000fe200098f0c2e */
[----:B------:R-:W-:Y:S01]  /*1ac0*/  ULDC.64 UR10, c[0x0][0x238] ;  /* 0x00008e00000a7ab9 */ /* 0x000fe20000000a00 */
[----:B------:R-:W-:-:S02]  /*1ad0*/  IADD3.X R5, RZ, R5, RZ, P1, !PT ;  /* 0x00000005ff057210 */ /* 0x000fc40000ffe4ff */
[----:B------:R-:W-:Y:S02]  /*1ae0*/  ISETP.GE.U32.AND P1, PT, R6, UR10, PT ;  /* 0x0000000a06007c0c */ /* 0x000fe4000bf26070 */
[----:B------:R-:W2:Y:S01]  /*1af0*/  MUFU.EX2 R65, R65 ;  /* 0x0000004100417308 */ /* 0x000ea20000000800 */
[----:B0-----:R-:W-:Y:S01]  /*1b00*/  FADD.FTZ R51, R51, 1 ;  /* 0x3f80000033337421 */ /* 0x001fe20000010000 */
[----:B------:R-:W-:-:S06]  /*1b10*/  ISETP.GE.AND.EX P1, PT, R5, UR11, PT, P1 ;  /* 0x0000000b05007c0c */ /* 0x000fcc000bf26310 */
[----:B------:R-:W0:Y:S01]  /*1b20*/  MUFU.EX2 R44, R44 ;  /* 0x0000002c002c7308 */ /* 0x000e220000000800 */
[----:B-1----:R-:W-:-:S07]  /*1b30*/  FADD.FTZ R52, R52, 1 ;  /* 0x3f80000034347421 */ /* 0x002fce0000010000 */
[----:B------:R-:W1:Y:S01]  /*1b40*/  MUFU.EX2 R53, R53 ;  /* 0x0000003500357308 */ /* 0x000e620000000800 */
[----:B--2---:R-:W-:-:S07]  /*1b50*/  FADD.FTZ R65, R65, 1 ;  /* 0x3f80000041417421 */ /* 0x004fce0000010000 */
[----:B------:R-:W2:Y:S01]  /*1b60*/  MUFU.RCP R45, R45 ;  /* 0x0000002d002d7308 */ /* 0x000ea20000001000 */
[----:B0-----:R-:W-:-:S07]  /*1b70*/  FADD.FTZ R44, R44, 1 ;  /* 0x3f8000002c2c7421 */ /* 0x001fce0000010000 */
[----:B------:R-:W0:Y:S01]  /*1b80*/  MUFU.RCP R47, R47 ;  /* 0x0000002f002f7308 */ /* 0x000e220000001000 */
[----:B-1----:R-:W-:-:S07]  /*1b90*/  FADD.FTZ R53, R53, 1 ;  /* 0x3f80000035357421 */ /* 0x002fce0000010000 */
[----:B------:R-:W1:Y:S01]  /*1ba0*/  MUFU.RCP R48, R48 ;  /* 0x0000003000307308 */ /* 0x000e620000001000 */
[----:B--2---:R-:W-:-:S07]  /*1bb0*/  FMUL.FTZ R45, R0, R45 ;  /* 0x0000002d002d7220 */ /* 0x004fce0000410000 */
[----:B------:R-:W2:Y:S01]  /*1bc0*/  MUFU.RCP R43, R43 ;  /* 0x0000002b002b7308 */ /* 0x000ea20000001000 */
[----:B0-----:R-:W-:-:S05]  /*1bd0*/  FMUL.FTZ R28, R28, R47 ;  /* 0x0000002f1c1c7220 */ /* 0x001fca0000410000 */
[----:B------:R-:W-:Y:S02]  /*1be0*/  F2FP.BF16.F32.PACK_AB R45, R28, R45 ;  /* 0x0000002d1c2d723e */ /* 0x000fe400000010ff */
[----:B------:R-:W0:Y:S01]  /*1bf0*/  MUFU.RCP R60, R60 ;  /* 0x0000003c003c7308 */ /* 0x000e220000001000 */
[----:B-1----:R-:W-:Y:S02]  /*1c00*/  FMUL.FTZ R48, R29, R48 ;  /* 0x000000301d307220 */ /* 0x002fe40000410000 */
[----:B------:R-:W-:Y:S05]  /*1c10*/  STG.E.U16 desc[UR6][R16.64], R45 ;  /* 0x0000002d10007986 */ /* 0x000fea000c101506 */
[----:B------:R-:W1:Y:S01]  /*1c20*/  MUFU.RCP R49, R49 ;  /* 0x0000003100317308 */ /* 0x000e620000001000 */
[----:B--2---:R-:W-:-:S05]  /*1c30*/  FMUL.FTZ R43, R31, R43 ;  /* 0x0000002b1f2b7220 */ /* 0x004fca0000410000 */
[----:B------:R-:W-:Y:S02]  /*1c40*/  F2FP.BF16.F32.PACK_AB R48, R43, R48 ;  /* 0x000000302b30723e */ /* 0x000fe400000010ff */
[----:B------:R-:W2:Y:S01]  /*1c50*/  MUFU.RCP R61, R61 ;  /* 0x0000003d003d7308 */ /* 0x000ea20000001000 */
[----:B0-----:R-:W-:Y:S01]  /*1c60*/  FMUL.FTZ R60, R30, R60 ;  /* 0x0000003c1e3c7220 */ /* 0x001fe20000410000 */
[----:B------:R-:W-:Y:S01]  /*1c70*/  PRMT R21, R48, 0x7632, R21 ;  /* 0x0000763230157816 */ /* 0x000fe20000000015 */
[----:B------:R-:W-:Y:S04]  /*1c80*/  STG.E.U16 desc[UR6][R16.64+0x4], R48 ;  /* 0x0000043010007986 */ /* 0x000fe8000c101506 */
[----:B------:R-:W-:Y:S01]  /*1c90*/  STG.E.U16 desc[UR6][R16.64+0x6], R21 ;  /* 0x0000061510007986 */ /* 0x000fe2000c101506 */
[----:B------:R-:W0:Y:S01]  /*1ca0*/  MUFU.RCP R62, R62 ;  /* 0x0000003e003e7308 */ /* 0x000e220000001000 */
[----:B-1----:R-:W-:-:S05]  /*1cb0*/  FMUL.FTZ R49, R39, R49 ;  /* 0x0000003127317220 */ /* 0x002fca0000410000 */
[----:B------:R-:W-:Y:S02]  /*1cc0*/  F2FP.BF16.F32.PACK_AB R60, R49, R60 ;  /* 0x0000003c313c723e */ /* 0x000fe400000010ff */
[----:B------:R-:W1:Y:S01]  /*1cd0*/  MUFU.RCP R63, R63 ;  /* 0x0000003f003f7308 */ /* 0x000e620000001000 */
[----:B--2---:R-:W-:-:S07]  /*1ce0*/  FMUL.FTZ R61, R35, R61 ;  /* 0x0000003d233d7220 */ /* 0x004fce0000410000 */
[----:B------:R-:W2:Y:S01]  /*1cf0*/  MUFU.RCP R50, R50 ;  /* 0x0000003200327308 */ /* 0x000ea20000001000 */
[----:B0-----:R-:W-:-:S05]  /*1d00*/  FMUL.FTZ R62, R38, R62 ;  /* 0x0000003e263e7220 */ /* 0x001fca0000410000 */
[----:B------:R-:W-:Y:S02]  /*1d10*/  F2FP.BF16.F32.PACK_AB R61, R62, R61 ;  /* 0x0000003d3e3d723e */ /* 0x000fe400000010ff */
[----:B------:R-:W0:Y:S01]  /*1d20*/  MUFU.RCP R51, R51 ;  /* 0x0000003300337308 */ /* 0x000e220000001000 */
[----:B-1----:R-:W-:Y:S01]  /*1d30*/  FMUL.FTZ R63, R41, R63 ;  /* 0x0000003f293f7220 */ /* 0x002fe20000410000 */
[----:B------:R-:W-:-:S06]  /*1d40*/  PRMT R22, R61, 0x7632, R22 ;  /* 0x000076323d167816 */ /* 0x000fcc0000000016 */
[----:B------:R-:W1:Y:S01]  /*1d50*/  MUFU.RCP R52, R52 ;  /* 0x0000003400347308 */ /* 0x000e620000001000 */
[----:B--2---:R-:W-:-:S05]  /*1d60*/  FMUL.FTZ R50, R42, R50 ;  /* 0x000000322a327220 */ /* 0x004fca0000410000 */
[----:B------:R-:W-:Y:S02]  /*1d70*/  F2FP.BF16.F32.PACK_AB R63, R50, R63 ;  /* 0x0000003f323f723e */ /* 0x000fe400000010ff */
[----:B------:R-:W2:Y:S01]  /*1d80*/  MUFU.RCP R36, R36 ;  /* 0x0000002400247308 */ /* 0x000ea20000001000 */
[----:B0-----:R-:W-:-:S07]  /*1d90*/  FMUL.FTZ R51, R37, R51 ;  /* 0x0000003325337220 */ /* 0x001fce0000410000 */
[----:B------:R-:W0:Y:S01]  /*1da0*/  MUFU.RCP R65, R65 ;  /* 0x0000004100417308 */ /* 0x000e220000001000 */
[----:B-1----:R-:W-:-:S05]  /*1db0*/  FMUL.FTZ R52, R40, R52 ;  /* 0x0000003428347220 */ /* 0x002fca0000410000 */
[----:B------:R-:W-:Y:S02]  /*1dc0*/  F2FP.BF16.F32.PACK_AB R51, R52, R51 ;  /* 0x000000333433723e */ /* 0x000fe400000010ff */
[----:B------:R-:W1:Y:S01]  /*1dd0*/  MUFU.RCP R20, R44 ;  /* 0x0000002c00147308 */ /* 0x000e620000001000 */
[----:B--2---:R-:W-:-:S07]  /*1de0*/  FMUL.FTZ R36, R32, R36 ;  /* 0x0000002420247220 */ /* 0x004fce0000410000 */
[----:B------:R-:W2:Y:S01]  /*1df0*/  MUFU.RCP R0, R53 ;  /* 0x0000003500007308 */ /* 0x000ea20000001000 */
[----:B0-----:R-:W-:Y:S01]  /*1e00*/  FMUL.FTZ R65, R34, R65 ;  /* 0x0000004122417220 */ /* 0x001fe20000410000 */
[----:B------:R-:W-:-:S04]  /*1e10*/  PRMT R34, R63, 0x7632, R34 ;  /* 0x000076323f227816 */ /* 0x000fc80000000022 */
[----:B------:R-:W-:Y:S01]  /*1e20*/  F2FP.BF16.F32.PACK_AB R36, R65, R36 ;  /* 0x000000244124723e */ /* 0x000fe200000010ff */
[----:B-1----:R-:W-:-:S03]  /*1e30*/  FMUL.FTZ R20, R33, R20 ;  /* 0x0000001421147220 */ /* 0x002fc60000410000 */
[----:B------:R-:W-:Y:S01]  /*1e40*/  PRMT R33, R36, 0x7632, R33 ;  /* 0x0000763224217816 */ /* 0x000fe20000000021 */
[----:B--2---:R-:W-:Y:S01]  /*1e50*/  FMUL.FTZ R57, R57, R0 ;  /* 0x0000000039397220 */ /* 0x004fe20000410000 */
[----:B------:R-:W-:-:S04]  /*1e60*/  PRMT R0, R45, 0x7632, R0 ;  /* 0x000076322d007816 */ /* 0x000fc80000000000 */
[----:B------:R-:W-:Y:S01]  /*1e70*/  F2FP.BF16.F32.PACK_AB R20, R57, R20 ;  /* 0x000000143914723e */ /* 0x000fe200000010ff */
[----:B------:R0:W-:Y:S04]  /*1e80*/  STG.E.U16 desc[UR6][R16.64+0x2], R0 ;  /* 0x0000020010007986 */ /* 0x0001e8000c101506 */
[----:B------:R1:W-:Y:S04]  /*1e90*/  STG.E.U16 desc[UR6][R18.64], R60 ;  /* 0x0000003c12007986 */ /* 0x0003e8000c101506 */
[----:B------:R1:W-:Y:S01]  /*1ea0*/  STG.E.U16 desc[UR6][R18.64+0x4], R61 ;  /* 0x0000043d12007986 */ /* 0x0003e2000c101506 */
[----:B0-----:R-:W-:-:S03]  /*1eb0*/  PRMT R17, R60, 0x7632, R17 ;  /* 0x000076323c117816 */ /* 0x001fc60000000011 */
[----:B------:R1:W-:Y:S01]  /*1ec0*/  STG.E.U16 desc[UR6][R18.64+0x6], R22 ;  /* 0x0000061612007986 */ /* 0x0003e2000c101506 */
[----:B------:R-:W-:Y:S02]  /*1ed0*/  PRMT R0, R51, 0x7632, R0 ;  /* 0x0000763233007816 */ /* 0x000fe40000000000 */
[----:B------:R-:W-:Y:S01]  /*1ee0*/  PRMT R16, R20, 0x7632, R16 ;  /* 0x0000763214107816 */ /* 0x000fe20000000010 */
[----:B------:R1:W-:Y:S04]  /*1ef0*/  STG.E.U16 desc[UR6][R18.64+0x2], R17 ;  /* 0x0000021112007986 */ /* 0x0003e8000c101506 */
        /* <DEDUP_REMOVED lines=9> */
[----:B------:R-:W-:Y:S05]  /*1f90*/  EXIT ;  /* 0x000000000000794d */ /* 0x000fea0003800000 */
.L_x_1861:
        /* <DEDUP_REMOVED lines=14> */
.L_x_3853:


//--------------------- .text._ZN13group_norm_v214gn_cuda_kernelI13__nv_bfloat16Li320ELi3ELi16ELi20ELi1024ELb1ELi16ELi320ELi320ELi4ELb1ELi5ELb0ELb0ENS_16CompileConditionILi900EEEEEvPT_PKS4_S7_S7_flPfS8_Pj --------------------------
	.section	.text._ZN13group_norm_v214gn_cuda_kernelI13__nv_bfloat16Li320ELi3ELi16ELi20ELi1024ELb1ELi16ELi320ELi320ELi4ELb1ELi5ELb0ELb0ENS_16CompileConditionILi900EEEEEvPT_PKS4_S7_S7_flPfS8_Pj,"ax",@progbits
	.align	128
        .global         _ZN13group_norm_v214gn_cuda_kernelI13__nv_bfloat16Li320ELi3ELi16ELi20ELi1024ELb1ELi16ELi320ELi320ELi4ELb1ELi5ELb0ELb0ENS_16CompileConditionILi900EEEEEvPT_PKS4_S7_S7_flPfS8_Pj
        .type           _ZN13group_norm_v214gn_cuda_kernelI13__nv_bfloat16Li320ELi3ELi16ELi20ELi1024ELb1ELi16ELi320ELi320ELi4ELb1ELi5ELb0ELb0ENS_16CompileConditionILi900EEEEEvPT_PKS4_S7_S7_flPfS8_Pj,@function
        .size           _ZN13group_norm_v214gn_cuda_kernelI13__nv_bfloat16Li320ELi3ELi16ELi20ELi1024ELb1ELi16ELi320ELi320ELi4ELb1ELi5ELb0ELb0ENS_16CompileConditionILi900EEEEEvPT_PKS4_S7_S7_flPfS8_Pj,(.L_x_3854 - _ZN13group_norm_v214gn_cuda_kernelI13__nv_bfloat16Li320ELi3ELi16ELi20ELi1024ELb1ELi16ELi320ELi320ELi4ELb1ELi5ELb0ELb0ENS_16CompileConditionILi900EEEEEvPT_PKS4_S7_S7_flPfS8_Pj)
        .other          _ZN13group_norm_v214gn_cuda_kernelI13__nv_bfloat16Li320ELi3ELi16ELi20ELi1024ELb1ELi16ELi320ELi320ELi4ELb1ELi5ELb0ELb0ENS_16CompileConditionILi900EEEEEvPT_PKS4_S7_S7_flPfS8_Pj,@"STO_CUDA_ENTRY STV_DEFAULT"
_ZN13group_norm_v214gn_cuda_kernelI13__nv_bfloat16Li320ELi3ELi16ELi20ELi1024ELb1ELi16ELi320ELi320ELi4ELb1ELi5ELb0ELb0ENS_16CompileConditionILi900EEEEEvPT_PKS4_S7_S7_flPfS8_Pj:
.text._ZN13group_norm_v214gn_cuda_kernelI13__nv_bfloat16Li320ELi3ELi16ELi20ELi1024ELb1ELi16ELi320ELi320ELi4ELb1ELi5ELb0ELb0ENS_16CompileConditionILi900EEEEEvPT_PKS4_S7_S7_flPfS8_Pj:
        /* <DEDUP_REMOVED lines=12> */
[----:B------:R-:W-:Y:S01]  /*00c0*/  MOV R45, UR6 ;  /* 0x00000006002d7c02 */ /* 0x000fe20008000f00 */
[----:B0-----:R-:W-:Y:S01]  /*00d0*/  IMAD.WIDE.U32 R4, R2, -0x33333333, RZ ;  /* 0xcccccccd02047825 */ /* 0x001fe200078e00ff */
[----:B------:R-:W-:Y:S01]  /*00e0*/  ULEA UR5, UR5, UR4, 0x18 ;  /* 0x0000000405057291 */ /* 0x000fe2000f8ec03f */
[----:B------:R-:W-:Y:S02]  /*00f0*/  ULDC.64 UR6, c[0x0][0x208] ;  /* 0x0000820000067ab9 */ /* 0x000fe40000000a00 */
[----:B------:R-:W-:Y:S01]  /*0100*/  UMOV UR4, URZ ;  /* 0x0000003f00047c82 */ /* 0x000fe20008000000 */
[----:B------:R-:W-:-:S05]  /*0110*/  SHF.R.U32.HI R7, RZ, 0x6, R5 ;  /* 0x00000006ff077819 */ /* 0x000fca0000011605 */
[----:B------:R-:W-:-:S04]  /*0120*/  IMAD R6, R7, -0x50, R2 ;  /* 0xffffffb007067824 */ /* 0x000fc800078e0202 */
[----:B------:R-:W-:Y:S01]  /*0130*/  IMAD.WIDE.U32 R4, R6, -0x33333333, RZ ;  /* 0xcccccccd06047825 */ /* 0x000fe200078e00ff */
[----:B------:R-:W-:-:S03]  /*0140*/  MOV R4, R0 ;  /* 0x0000000000047202 */ /* 0x000fc60000000f00 */
[----:B------:R-:W-:Y:S01]  /*0150*/  IMAD R45, R6, 0x28, R45 ;  /* 0x00000028062d7824 */ /* 0x000fe200078e022d */
[----:B------:R-:W-:Y:S01]  /*0160*/  SHF.L.U32 R44, R5, 0x1, RZ ;  /* 0x00000001052c7819 */ /* 0x000fe200000006ff */
[----:B------:R-:W-:-:S03]  /*0170*/  HFMA2.MMA R5, -RZ, RZ, 0, 0 ;  /* 0x00000000ff057435 */ /* 0x000fc600000001ff */
[----:B------:R-:W-:Y:S02]  /*0180*/  LEA R45, R7, R45, 0x3 ;  /* 0x0000002d072d7211 */ /* 0x000fe400078e18ff */
[----:B--2---:R-:W-:-:S07]  /*0190*/  LOP3.LUT R44, R44, 0xfffffff8, RZ, 0xc0, !PT ;  /* 0xfffffff82c2c7812 */ /* 0x004fce00078ec0ff */
.L_x_1872:
[----:B0-----:R-:W-:Y:S01]  /*01a0*/  IMAD.WIDE.U32 R6, R2, -0x33333333, RZ ;  /* 0xcccccccd02067825 */ /* 0x001fe200078e00ff */
[----:B------:R-:W-:Y:S01]  /*01b0*/  SHF.L.U32 R6, R3, 0x4, RZ ;  /* 0x0000000403067819 */ /* 0x000fe200000006ff */
[----:B------:R-:W-:Y:S01]  /*01c0*/  ULDC.64 UR8, c[0x0][0x218] ;  /* 0x0000860000087ab9 */ /* 0x000fe20000000a00 */
[----:B------:R-:W-:Y:S01]  /*01d0*/  MOV R15, RZ ;  /* 0x000000ff000f7202 */ /* 0x000fe20000000f00 */
[----:B------:R-:W-:Y:S01]  /*01e0*/  ULDC.64 UR10, c[0x0][0x228] ;  /* 0x00008a00000a7ab9 */ /* 0x000fe20000000a00 */
[----:B------:R-:W-:Y:S02]  /*01f0*/  SHF.R.U32.HI R7, RZ, 0x6, R7 ;  /* 0x00000006ff077819 */ /* 0x000fe40000011607 */
[----:B------:R-:W-:-:S03]  /*0200*/  LOP3.LUT R6, R6, 0x3f0, RZ, 0xc0, !PT ;  /* 0x000003f006067812 */ /* 0x000fc600078ec0ff */
[----:B------:R-:W-:Y:S01]  /*0210*/  IMAD R14, R7, -0x50, R2 ;  /* 0xffffffb0070e7824 */ /* 0x000fe200078e0202 */
[----:B------:R-:W-:Y:S01]  /*0220*/  IADD3 R6, R6, R7, RZ ;  /* 0x0000000706067210 */ /* 0x000fe20007ffe0ff */
[----:B------:R-:W-:-:S03]  /*0230*/  IMAD R7, R5, 0x50000, RZ ;  /* 0x0005000005077824 */ /* 0x000fc600078e02ff */
[----:B------:R-:W-:-:S05]  /*0240*/  SHF.L.U32 R14, R14, 0x2, RZ ;  /* 0x000000020e0e7819 */ /* 0x000fca00000006ff */
[----:B------:R-:W-:-:S04]  /*0250*/  IMAD.WIDE.U32 R12, R4, 0x50000, R14 ;  /* 0x00050000040c7825 */ /* 0x000fc800078e000e */
[----:B------:R-:W-:Y:S01]  /*0260*/  IMAD R15, R6, 0x140, RZ ;  /* 0x00000140060f7824 */ /* 0x000fe200078e02ff */
[----:B------:R-:W-:-:S04]  /*0270*/  IADD3 R13, R13, R7, RZ ;  /* 0x000000070d0d7210 */ /* 0x000fc80007ffe0ff */
        /* <DEDUP_REMOVED lines=8> */
[C---:B------:R-:W-:Y:S02]  /*0300*/  LEA R24, P0, R8.reuse, UR8, 0x1 ;  /* 0x0000000808187c11 */ /* 0x040fe4000f8008ff */
[----:B------:R-:W-:Y:S02]  /*0310*/  IADD3 R11, R15, 0xa00, RZ ;  /* 0x00000a000f0b7810 */ /* 0x000fe40007ffe0ff */
[----:B------:R-:W-:Y:S02]  /*0320*/  LEA.HI.X R25, R8, UR9, R9, 0x1, P0 ;  /* 0x0000000908197c11 */ /* 0x000fe400080f0c09 */
[----:B------:R-:W-:-:S04]  /*0330*/  IADD3 R10, P0, R11, R12, RZ ;  /* 0x0000000c0b0a7210 */ /* 0x000fc80007f1e0ff */
[----:B------:R-:W3:Y:S01]  /*0340*/  LDG.E.64.CONSTANT R24, desc[UR6][R24.64] ;  /* 0x0000000618187981 */ /* 0x000ee2000c1e9b00 */
[----:B------:R-:W-:Y:S02]  /*0350*/  IADD3.X R11, RZ, R13, RZ, P0, !PT ;  /* 0x0000000dff0b7210 */ /* 0x000fe400007fe4ff */
[C---:B------:R-:W-:Y:S02]  /*0360*/  LEA R22, P0, R10.reuse, UR8, 0x1 ;  /* 0x000000080a167c11 */ /* 0x040fe4000f8008ff */
        /* <DEDUP_REMOVED lines=22> */
[----:B------:R-:W-:Y:S02]  /*04d0*/  SHF.L.U32 R29, R14, 0x10, RZ ;  /* 0x000000100e1d7819 */ /* 0x000fe400000006ff */
[----:B------:R-:W-:Y:S01]  /*04e0*/  SHF.L.U32 R42, R27, 0x10, RZ ;  /* 0x000000101b2a7819 */ /* 0x000fe200000006ff */
        /* <DEDUP_REMOVED lines=12> */
[----:B------:R-:W-:Y:S02]  /*05b0*/  PRMT R28, R25, 0x7632, R28 ;  /* 0x00007632191c7816 */ /* 0x000fe4000000001c */
[----:B------:R-:W-:Y:S01]  /*05c0*/  SHF.L.U32 R30, R15, 0x10, RZ ;  /* 0x000000100f1e7819 */ /* 0x000fe200000006ff */
[----:B------:R-:W-:Y:S01]  /*05d0*/  FFMA.FTZ R31, R14, R14, R31 ;  /* 0x0000000e0e1f7223 */ /* 0x000fe2000001001f */
[----:B------:R-:W-:Y:S01]  /*05e0*/  FADD.FTZ R29, R29, R14 ;  /* 0x0000000e1d1d7221 */ /* 0x000fe20000010000 */
[----:B------:R-:W-:Y:S02]  /*05f0*/  SHF.L.U32 R15, R25, 0x10, RZ ;  /* 0x00000010190f7819 */ /* 0x000fe400000006ff */
        /* <DEDUP_REMOVED lines=43> */
[----:B------:R-:W-:Y:S02]  /*08b0*/  LOP3.LUT R34, R34, 0x18, RZ, 0xc0, !PT ;  /* 0x0000001822227812 */ /* 0x000fe400078ec0ff */
[C---:B------:R-:W-:Y:S02]  /*08c0*/  IADD3 R30, R28.reuse, 0x4, RZ ;  /* 0x000000041c1e7810 */ /* 0x040fe40007ffe0ff */
[C---:B------:R-:W-:Y:S02]  /*08d0*/  IADD3 R33, R28.reuse, 0x8, RZ ;  /* 0x000000081c217810 */ /* 0x040fe40007ffe0ff */
[----:B------:R-:W-:Y:S02]  /*08e0*/  SHF.R.U32.HI R31, RZ, 0x2, R30 ;  /* 0x00000002ff1f7819 */ /* 0x000fe4000001161e */
[----:B------:R-:W-:Y:S02]  /*08f0*/  IADD3 R30, R28, 0xc, RZ ;  /* 0x0000000c1c1e7810 */ /* 0x000fe40007ffe0ff */
[----:B------:R-:W-:-:S02]  /*0900*/  SHF.R.U32.HI R33, RZ, 0x2, R33 ;  /* 0x00000002ff217819 */ /* 0x000fc40000011621 */
[----:B------:R-:W-:Y:S02]  /*0910*/  SHF.R.U32.HI R35, RZ, 0x2, R30 ;  /* 0x00000002ff237819 */ /* 0x000fe4000001161e */
[----:B------:R-:W-:-:S04]  /*0920*/  IADD3 R36, R28, 0x10, RZ ;  /* 0x000000101c247810 */ /* 0x000fc80007ffe0ff */
        /* <DEDUP_REMOVED lines=28> */
.L_x_1863:
[----:B------:R-:W-:Y:S05]  /*0af0*/  BSYNC B0 ;  /* 0x0000000000007941 */ /* 0x000fea0003800000 */
.L_x_1862:
        /* <DEDUP_REMOVED lines=18> */
[----:B------:R-:W-:-:S04]  /*0c20*/  LOP3.LUT R33, R34, 0xffffffc0, R3, 0xe2, !PT ;  /* 0xffffffc022217812 */ /* 0x000fc800078ee203 */
[----:B------:R-:W-:-:S04]  /*0c30*/  LEA R32, R32, R33, 0xa ;  /* 0x0000002120207211 */ /* 0x000fc800078e50ff */
[----:B------:R-:W-:-:S05]  /*0c40*/  SHF.L.U32 R33, R32, 0x1, RZ ;  /* 0x0000000120217819 */ /* 0x000fca00000006ff */
[----:B-1----:R-:W-:-:S05]  /*0c50*/  IMAD.WIDE.U32 R30, R33, 0x4, R30 ;  /* 0x00000004211e7825 */ /* 0x002fca00078e001e */
[----:B------:R0:W-:Y:S02]  /*0c60*/  STG.E.64 desc[UR6][R30.64], R28 ;  /* 0x0000001c1e007986 */ /* 0x0001e4000c101b06 */
.L_x_1865:
[----:B------:R-:W-:Y:S05]  /*0c70*/  BSYNC B0 ;  /* 0x0000000000007941 */ /* 0x000fea0003800000 */
.L_x_1864:
        /* <DEDUP_REMOVED lines=12> */
.L_x_1867:
[----:B------:R-:W2:Y:S04]  /*0d40*/  LD.E.STRONG.GPU R30, desc[UR6][R28.64] ;  /* 0x000000061c1e7980 */ /* 0x000ea8000c10f900 */
[----:B--2---:R-:W-:Y:S01]  /*0d50*/  CCTL.IVALL ;  /* 0x00000000ff00798f */ /* 0x004fe20002000000 */
[----:B------:R-:W-:Y:S05]  /*0d60*/  YIELD ;  /* 0x0000000000007946 */ /* 0x000fea0003800000 */
[----:B-----5:R-:W-:-:S04]  /*0d70*/  LOP3.LUT R30, R30, R31, RZ, 0x3c, !PT ;  /* 0x0000001f1e1e7212 */ /* 0x020fc800078e3cff */
[----:B------:R-:W-:-:S13]  /*0d80*/  ISETP.GT.AND P1, PT, R30, -0x1, PT ;  /* 0xffffffff1e00780c */ /* 0x000fda0003f24270 */
[----:B------:R-:W-:Y:S05]  /*0d90*/  @P1 BRA `(.L_x_1867) ;  /* 0xfffffffc00e81947 */ /* 0x000fea000383ffff */
.L_x_1866:
        /* <DEDUP_REMOVED lines=31> */
[----:B------:R-:W-:-:S07]  /*0f90*/  FADD.FTZ R36, R35, R36 ;  /* 0x0000002423247221 */ /* 0x000fce0000010000 */
.L_x_1869:
[----:B------:R-:W-:Y:S05]  /*0fa0*/  BSYNC B0 ;  /* 0x0000000000007941 */ /* 0x000fea0003800000 */
.L_x_1868:
[----:B0-----:R-:W0:Y:S01]  /*0fb0*/  SHFL.BFLY PT, R28, R37, 0x8, 0x1f ;  /* 0x0d001f00251c7f89 */ /* 0x001e2200000e0000 */
[----:B------:R-:W-:Y:S01]  /*0fc0*/  LOP3.LUT P0, RZ, R2, 0xffffff0f, RZ, 0xc0, !PT ;  /* 0xffffff0f02ff7812 */ /* 0x000fe2000780c0ff */
[----:B------:R-:W-:Y:S01]  /*0fd0*/  ULDC.64 UR8, c[0x0][0x240] ;  /* 0x0000900000087ab9 */ /* 0x000fe20000000a00 */
[----:B------:R-:W-:Y:S01]  /*0fe0*/  BSSY B0, `(.L_x_1870) ;  /* 0x0000031000007945 */ /* 0x000fe20003800000 */
[----:B------:R-:W1:Y:S01]  /*0ff0*/  SHFL.BFLY PT, R29, R36, 0x8, 0x1f ;  /* 0x0d001f00241d7f89 */ /* 0x000e6200000e0000 */
[----:B------:R-:W-:Y:S02]  /*1000*/  ISETP.EQ.U32.AND P1, PT, RZ, UR8, PT ;  /* 0x00000008ff007c0c */ /* 0x000fe4000bf22070 */
[----:B------:R-:W-:Y:S01]  /*1010*/  PRMT R23, R23, 0x7632, R23 ;  /* 0x0000763217177816 */ /* 0x000fe20000000017 */
[----:B0-----:R-:W-:Y:S01]  /*1020*/  FADD.FTZ R28, R28, R37 ;  /* 0x000000251c1c7221 */ /* 0x001fe20000010000 */
[----:B-1----:R-:W-:-:S04]  /*1030*/  FADD.FTZ R29, R29, R36 ;  /* 0x000000241d1d7221 */ /* 0x002fc80000010000 */
[----:B------:R-:W0:Y:S01]  /*1040*/  SHFL.BFLY PT, R31, R28, 0x4, 0x1f ;  /* 0x0c801f001c1f7f89 */ /* 0x000e2200000e0000 */
[----:B------:R-:W-:Y:S02]  /*1050*/  PRMT R36, R24, 0x7632, R36 ;  /* 0x0000763218247816 */ /* 0x000fe40000000024 */
[----:B------:R-:W-:Y:S01]  /*1060*/  PRMT R24, R20, 0x7632, R24 ;  /* 0x0000763214187816 */ /* 0x000fe20000000018 */
[----:B------:R-:W1:Y:S01]  /*1070*/  SHFL.BFLY PT, R30, R29, 0x4, 0x1f ;  /* 0x0c801f001d1e7f89 */ /* 0x000e6200000e0000 */
[----:B0-----:R-:W-:Y:S01]  /*1080*/  FADD.FTZ R31, R28, R31 ;  /* 0x0000001f1c1f7221 */ /* 0x001fe20000010000 */
[----:B-1----:R-:W-:-:S04]  /*1090*/  FADD.FTZ R30, R29, R30 ;  /* 0x0000001e1d1e7221 */ /* 0x002fc80000010000 */
[----:B------:R-:W0:Y:S04]  /*10a0*/  SHFL.BFLY PT, R32, R31, 0x2, 0x1f ;  /* 0x0c401f001f207f89 */ /* 0x000e2800000e0000 */
[----:B------:R-:W1:Y:S01]  /*10b0*/  SHFL.BFLY PT, R33, R30, 0x2, 0x1f ;  /* 0x0c401f001e217f89 */ /* 0x000e6200000e0000 */
[----:B0-----:R-:W-:Y:S01]  /*10c0*/  FADD.FTZ R32, R31, R32 ;  /* 0x000000201f207221 */ /* 0x001fe20000010000 */
[----:B------:R-:W-:Y:S02]  /*10d0*/  PRMT R31, R26, 0x7632, R31 ;  /* 0x000076321a1f7816 */ /* 0x000fe4000000001f */
[----:B------:R-:W-:Y:S01]  /*10e0*/  PRMT R26, R25, 0x7632, R26 ;  /* 0x00007632191a7816 */ /* 0x000fe2000000001a */
[----:B-1----:R-:W-:Y:S01]  /*10f0*/  FADD.FTZ R33, R30, R33 ;  /* 0x000000211e217221 */ /* 0x002fe20000010000 */
[----:B------:R-:W0:Y:S01]  /*1100*/  SHFL.BFLY PT, R35, R32, 0x1, 0x1f ;  /* 0x0c201f0020237f89 */ /* 0x000e2200000e0000 */
[----:B------:R-:W-:-:S02]  /*1110*/  @!P0 SHF.R.U32.HI R30, RZ, 0x1, R2 ;  /* 0x00000001ff1e8819 */ /* 0x000fc40000011602 */
[----:B------:R-:W-:Y:S01]  /*1120*/  PRMT R25, R22, 0x7632, R25 ;  /* 0x0000763216197816 */ /* 0x000fe20000000019 */
[----:B------:R-:W1:Y:S01]  /*1130*/  SHFL.BFLY PT, R34, R33, 0x1, 0x1f ;  /* 0x0c201f0021227f89 */ /* 0x000e6200000e0000 */
[----:B------:R-:W-:Y:S02]  /*1140*/  @!P0 LOP3.LUT R30, R30, 0x7ffffff8, RZ, 0xc0, !PT ;  /* 0x7ffffff81e1e8812 */ /* 0x000fe400078ec0ff */
[----:B------:R-:W-:Y:S01]  /*1150*/  PRMT R22, R21, 0x7632, R22 ;  /* 0x0000763215167816 */ /* 0x000fe20000000016 */
[--C-:B0-----:R-:W-:Y:S01]  /*1160*/  FADD.FTZ R28, R32, R35.reuse ;  /* 0x00000023201c7221 */ /* 0x101fe20000010000 */
[----:B-----5:R-:W-:Y:S02]  /*1170*/  PRMT R35, R19, 0x7632, R35 ;  /* 0x0000763213237816 */ /* 0x020fe40000000023 */
[----:B------:R-:W-:Y:S01]  /*1180*/  PRMT R32, R17, 0x7632, R32 ;  /* 0x0000763211207816 */ /* 0x000fe20000000020 */
[----:B------:R-:W-:Y:S01]  /*1190*/  @!P0 FMUL.FTZ R28, R28, 4.8828125727595761418e-05 ;  /* 0x384ccccd1c1c8820 */ /* 0x000fe20000410000 */
[----:B-1----:R-:W-:Y:S01]  /*11a0*/  FADD.FTZ R34, R33, R34 ;  /* 0x0000002221227221 */ /* 0x002fe20000010000 */
[----:B------:R-:W-:-:S02]  /*11b0*/  PRMT R33, R27, 0x7632, R33 ;  /* 0x000076321b217816 */ /* 0x000fc40000000021 */
[----:B------:R-:W-:Y:S01]  /*11c0*/  @!P0 FMUL.FTZ R29, R28, R28 ;  /* 0x0000001c1c1d8220 */ /* 0x000fe20000410000 */
[----:B------:R-:W-:-:S03]  /*11d0*/  PRMT R27, R16, 0x7632, R27 ;  /* 0x00007632101b7816 */ /* 0x000fc6000000001b */
[----:B------:R-:W-:-:S05]  /*11e0*/  @!P0 FFMA.FTZ R29, R34, 4.8828125727595761418e-05, -R29 ;  /* 0x384ccccd221d8823 */ /* 0x000fca000001081d */
[----:B------:R-:W-:-:S05]  /*11f0*/  @!P0 FMNMX.FTZ R29, RZ, R29, !PT ;  /* 0x0000001dff1d8209 */ /* 0x000fca0007810000 */
[----:B------:R0:W-:Y:S01]  /*1200*/  @!P0 STS.64 [R30+UR5], R28 ;  /* 0x0000001c1e008988 */ /* 0x0001e20008000a05 */
[----:B------:R-:W-:Y:S01]  /*1210*/  BAR.SYNC.DEFER_BLOCKING 0x0 ;  /* 0x0000000000007b1d */ /* 0x000fe20000010000 */
[----:B------:R-:W-:-:S04]  /*1220*/  LOP3.LUT P0, RZ, R3, 0x3f, RZ, 0xc0, !PT ;  /* 0x0000003f03ff7812 */ /* 0x000fc8000780c0ff */
[----:B------:R-:W-:Y:S02]  /*1230*/  ISETP.GT.U32.OR P0, PT, R2, 0xf, P0 ;  /* 0x0000000f0200780c */ /* 0x000fe40000704470 */
[----:B0-----:R-:W-:Y:S02]  /*1240*/  PRMT R30, R18, 0x7632, R30 ;  /* 0x00007632121e7816 */ /* 0x001fe4000000001e */
[----:B------:R-:W-:-:S13]  /*1250*/  ISETP.EQ.OR.EX P0, PT, RZ, UR9, P0, P1 ;  /* 0x00000009ff007c0c */ /* 0x000fda0008702710 */
        /* <DEDUP_REMOVED lines=9> */
.L_x_1871:
[----:B------:R-:W-:Y:S05]  /*12f0*/  BSYNC B0 ;  /* 0x0000000000007941 */ /* 0x000fea0003800000 */
.L_x_1870:
        /* <DEDUP_REMOVED lines=13> */
[----:B------:R-:W-:Y:S01]  /*13d0*/  SHF.L.U32 R27, R27, 0x10, RZ ;  /* 0x000000101b1b7819 */ /* 0x000fe200000006ff */
[----:B0-----:R-:W-:Y:S01]  /*13e0*/  FADD.FTZ R21, R21, UR8 ;  /* 0x0000000815157e21 */ /* 0x001fe20008010000 */
[--C-:B------:R-:W-:Y:S01]  /*13f0*/  FADD.FTZ R52, R39, -R20.reuse ;  /* 0x8000001427347221 */ /* 0x100fe20000010000 */
[--C-:B------:R-:W-:Y:S01]  /*1400*/  FADD.FTZ R48, R15, -R20.reuse ;  /* 0x800000140f307221 */ /* 0x100fe20000010000 */
[----:B------:R-:W-:Y:S01]  /*1410*/  SHF.L.U32 R15, R26, 0x10, RZ ;  /* 0x000000101a0f7819 */ /* 0x000fe200000006ff */
[--C-:B------:R-:W-:Y:S01]  /*1420*/  FADD.FTZ R28, R43, -R20.reuse ;  /* 0x800000142b1c7221 */ /* 0x100fe20000010000 */
[----:B------:R-:W-:Y:S01]  /*1430*/  FADD.FTZ R46, -R20, R37 ;  /* 0x00000025142e7221 */ /* 0x000fe20000010100 */
[----:B------:R-:W0:Y:S01]  /*1440*/  MUFU.RSQ R21, R21 ;  /* 0x0000001500157308 */ /* 0x000e220000001400 */
[----:B------:R-:W-:Y:S01]  /*1450*/  SHF.L.U32 R43, R36, 0x10, RZ ;  /* 0x00000010242b7819 */ /* 0x000fe200000006ff */
[----:B------:R-:W-:Y:S01]  /*1460*/  FADD.FTZ R50, -R20, R15 ;  /* 0x0000000f14327221 */ /* 0x000fe20000010100 */
[--C-:B------:R-:W-:Y:S01]  /*1470*/  FADD.FTZ R14, R14, -R20.reuse ;  /* 0x800000140e0e7221 */ /* 0x100fe20000010000 */
[--C-:B------:R-:W-:Y:S01]  /*1480*/  FADD.FTZ R38, R38, -R20.reuse ;  /* 0x8000001426267221 */ /* 0x100fe20000010000 */
[----:B------:R-:W-:Y:S01]  /*1490*/  FADD.FTZ R34, -R20, R31 ;  /* 0x0000001f14227221 */ /* 0x000fe20000010100 */
[--C-:B------:R-:W-:Y:S01]  /*14a0*/  FADD.FTZ R42, R42, -R20.reuse ;  /* 0x800000142a2a7221 */ /* 0x100fe20000010000 */
[--C-:B------:R-:W-:Y:S01]  /*14b0*/  FADD.FTZ R41, R41, -R20.reuse ;  /* 0x8000001429297221 */ /* 0x100fe20000010000 */
[----:B------:R-:W-:Y:S01]  /*14c0*/  ULDC.64 UR8, c[0x0][0x210] ;  /* 0x0000840000087ab9 */ /* 0x000fe20000000a00 */
[C---:B0-----:R-:W-:Y:S01]  /*14d0*/  FMUL.FTZ R23, R21.reuse, R52 ;  /* 0x0000003415177220 */ /* 0x041fe20000410000 */
[----:B------:R-:W-:Y:S01]  /*14e0*/  FADD.FTZ R52, -R20, R51 ;  /* 0x0000003314347221 */ /* 0x000fe20000010100 */
[----:B------:R-:W-:Y:S01]  /*14f0*/  SHF.L.U32 R51, R24, 0x10, RZ ;  /* 0x0000001018337819 */ /* 0x000fe200000006ff */
[----:B------:R-:W-:Y:S01]  /*1500*/  FMUL.FTZ R37, R21, R46 ;  /* 0x0000002e15257220 */ /* 0x000fe20000410000 */
[----:B------:R-:W-:Y:S01]  /*1510*/  FFMA.FTZ R23, R19, R23, R33 ;  /* 0x0000001713177223 */ /* 0x000fe20000010021 */
[----:B------:R-:W-:Y:S01]  /*1520*/  FMUL.FTZ R24, R21, R52 ;  /* 0x0000003415187220 */ /* 0x000fe20000410000 */
[----:B------:R-:W-:Y:S01]  /*1530*/  FADD.FTZ R52, R40, -R20 ;  /* 0x8000001428347221 */ /* 0x000fe20000010000 */
[----:B------:R-:W-:Y:S01]  /*1540*/  FADD.FTZ R46, -R20, R43 ;  /* 0x0000002b142e7221 */ /* 0x000fe20000010100 */
[----:B------:R-:W-:Y:S01]  /*1550*/  FMUL.FTZ R53, R23, -1.4426950216293334961 ;  /* 0xbfb8aa3b17357820 */ /* 0x000fe20000410000 */
[C---:B------:R-:W-:Y:S01]  /*1560*/  FMUL.FTZ R50, R21.reuse, R50 ;  /* 0x0000003215327220 */ /* 0x040fe20000410000 */
[----:B------:R-:W-:Y:S01]  /*1570*/  FMUL.FTZ R16, R28, R21 ;  /* 0x000000151c107220 */ /* 0x000fe20000410000 */
[C---:B------:R-:W-:Y:S01]  /*1580*/  FMUL.FTZ R14, R21.reuse, R14 ;  /* 0x0000000e150e7220 */ /* 0x040fe20000410000 */
[C---:B------:R-:W-:Y:S01]  /*1590*/  FMUL.FTZ R38, R21.reuse, R38 ;  /* 0x0000002615267220 */ /* 0x040fe20000410000 */
[----:B------:R0:W1:Y:S01]  /*15a0*/  MUFU.EX2 R40, R53 ;  /* 0x0000003500287308 */ /* 0x0000620000000800 */
[----:B------:R-:W-:Y:S01]  /*15b0*/  SHF.L.U32 R28, R30, 0x10, RZ ;  /* 0x000000101e1c7819 */ /* 0x000fe200000006ff */
[C---:B------:R-:W-:Y:S01]  /*15c0*/  FMUL.FTZ R30, R21.reuse, R34 ;  /* 0x00000022151e7220 */ /* 0x040fe20000410000 */
[C---:B------:R-:W-:Y:S01]  /*15d0*/  FMUL.FTZ R43, R21.reuse, R46 ;  /* 0x0000002e152b7220 */ /* 0x040fe20000410000 */
[----:B------:R-:W-:Y:S01]  /*15e0*/  FMUL.FTZ R42, R21, R42 ;  /* 0x0000002a152a7220 */ /* 0x000fe20000410000 */
[--C-:B------:R-:W-:Y:S01]  /*15f0*/  FFMA.FTZ R25, R35, R50, R32.reuse ;  /* 0x0000003223197223 */ /* 0x100fe20000010020 */
[--C-:B------:R-:W-:Y:S01]  /*1600*/  FFMA.FTZ R16, R16, R18, R29.reuse ;  /* 0x0000001210107223 */ /* 0x100fe2000001001d */
[----:B------:R-:W-:Y:S01]  /*1610*/  FFMA.FTZ R14, R18, R14, R29 ;  /* 0x0000000e120e7223 */ /* 0x000fe2000001001d */
[----:B------:R-:W-:Y:S01]  /*1620*/  FADD.FTZ R50, -R20, R49 ;  /* 0x0000003114327221 */ /* 0x000fe20000010100 */
[C---:B0-----:R-:W-:Y:S01]  /*1630*/  FMUL.FTZ R53, R21.reuse, R52 ;  /* 0x0000003415357220 */ /* 0x041fe20000410000 */
[----:B------:R-:W-:Y:S01]  /*1640*/  FFMA.FTZ R38, R18, R38, R29 ;  /* 0x0000002612267223 */ /* 0x000fe2000001001d */
[----:B------:R-:W-:Y:S01]  /*1650*/  FADD.FTZ R51, -R20, R51 ;  /* 0x0000003314337221 */ /* 0x000fe20000010100 */
[----:B------:R-:W-:Y:S01]  /*1660*/  FFMA.FTZ R30, R30, R28, R27 ;  /* 0x0000001c1e1e7223 */ /* 0x000fe2000001001b */
[----:B------:R-:W-:Y:S01]  /*1670*/  FFMA.FTZ R29, R18, R53, R29 ;  /* 0x00000035121d7223 */ /* 0x000fe2000001001d */
[----:B------:R-:W-:Y:S01]  /*1680*/  FFMA.FTZ R26, R28, R43, R27 ;  /* 0x0000002b1c1a7223 */ /* 0x000fe2000001001b */
[----:B------:R-:W-:Y:S01]  /*1690*/  FMUL.FTZ R48, R21, R48 ;  /* 0x0000003015307220 */ /* 0x000fe20000410000 */
[----:B------:R-:W-:Y:S01]  /*16a0*/  SHF.L.U32 R53, R22, 0x10, RZ ;  /* 0x0000001016357819 */ /* 0x000fe200000006ff */
[--C-:B------:R-:W-:Y:S01]  /*16b0*/  FFMA.FTZ R17, R42, R19, R33.reuse ;  /* 0x000000132a117223 */ /* 0x100fe20000010021 */
[--C-:B------:R-:W-:Y:S01]  /*16c0*/  FFMA.FTZ R36, R37, R35, R32.reuse ;  /* 0x0000002325247223 */ /* 0x100fe20000010020 */
[C---:B------:R-:W-:Y:S01]  /*16d0*/  FMUL.FTZ R50, R21.reuse, R50 ;  /* 0x0000003215327220 */ /* 0x040fe20000410000 */
[----:B------:R-:W-:Y:S01]  /*16e0*/  FMUL.FTZ R31, R16, -1.4426950216293334961 ;  /* 0xbfb8aa3b101f7820 */ /* 0x000fe20000410000 */
[----:B------:R-:W-:Y:S01]  /*16f0*/  FMUL.FTZ R51, R21, R51 ;  /* 0x0000003315337220 */ /* 0x000fe20000410000 */
[----:B------:R-:W-:Y:S01]  /*1700*/  FMUL.FTZ R34, R30, -1.4426950216293334961 ;  /* 0xbfb8aa3b1e227820 */ /* 0x000fe20000410000 */
[----:B------:R-:W-:Y:S01]  /*1710*/  FMUL.FTZ R43, R26, -1.4426950216293334961 ;  /* 0xbfb8aa3b1a2b7820 */ /* 0x000fe20000410000 */
[----:B------:R-:W-:Y:S01]  /*1720*/  FFMA.FTZ R15, R19, R48, R33 ;  /* 0x00000030130f7223 */ /* 0x000fe20000010021 */
[--C-:B------:R-:W-:Y:S01]  /*1730*/  FFMA.FTZ R24, R35, R24, R32.reuse ;  /* 0x0000001823187223 */ /* 0x100fe20000010020 */
[----:B------:R-:W-:Y:S01]  /*1740*/  FMUL.FTZ R42, R17, -1.4426950216293334961 ;  /* 0xbfb8aa3b112a7820 */ /* 0x000fe20000410000 */
[----:B------:R-:W-:Y:S01]  /*1750*/  FMUL.FTZ R37, R36, -1.4426950216293334961 ;  /* 0xbfb8aa3b24257820 */ /* 0x000fe20000410000 */
[----:B------:R-:W-:Y:S01]  /*1760*/  FMUL.FTZ R48, R25, -1.4426950216293334961 ;  /* 0xbfb8aa3b19307820 */ /* 0x000fe20000410000 */
[----:B------:R-:W-:Y:S01]  /*1770*/  FADD.FTZ R20, -R20, R53 ;  /* 0x0000003514147221 */ /* 0x000fe20000010100 */
[C-C-:B------:R-:W-:Y:S01]  /*1780*/  FFMA.FTZ R39, R28.reuse, R50, R27.reuse ;  /* 0x000000321c277223 */ /* 0x140fe2000001001b */
[----:B------:R-:W-:Y:S01]  /*1790*/  FFMA.FTZ R27, R28, R51, R27 ;  /* 0x000000331c1b7223 */ /* 0x000fe2000001001b */
[----:B------:R-:W-:Y:S01]  /*17a0*/  FMUL.FTZ R46, R14, -1.4426950216293334961 ;  /* 0xbfb8aa3b0e2e7820 */ /* 0x000fe20000410000 */
[----:B------:R-:W-:Y:S01]  /*17b0*/  FMUL.FTZ R52, R24, -1.4426950216293334961 ;  /* 0xbfb8aa3b18347820 */ /* 0x000fe20000410000 */
[C---:B------:R-:W-:Y:S01]  /*17c0*/  FMUL.FTZ R51, R21.reuse, R41 ;  /* 0x0000002915337220 */ /* 0x040fe20000410000 */
[----:B------:R-:W-:Y:S01]  /*17d0*/  MUFU.EX2 R31, R31 ;  /* 0x0000001f001f7308 */ /* 0x000fe20000000800 */
[----:B------:R-:W-:Y:S01]  /*17e0*/  FMUL.FTZ R49, R38, -1.4426950216293334961 ;  /* 0xbfb8aa3b26317820 */ /* 0x000fe20000410000 */
[----:B------:R-:W-:Y:S01]  /*17f0*/  FMUL.FTZ R21, R21, R20 ;  /* 0x0000001415157220 */ /* 0x000fe20000410000 */
[----:B------:R-:W-:Y:S01]  /*1800*/  FMUL.FTZ R47, R15, -1.4426950216293334961 ;  /* 0xbfb8aa3b0f2f7820 */ /* 0x000fe20000410000 */
[----:B------:R-:W-:Y:S01]  /*1810*/  FMUL.FTZ R50, R39, -1.4426950216293334961 ;  /* 0xbfb8aa3b27327820 */ /* 0x000fe20000410000 */
[----:B------:R-:W-:Y:S01]  /*1820*/  FMUL.FTZ R41, R27, -1.4426950216293334961 ;  /* 0xbfb8aa3b1b297820 */ /* 0x000fe20000410000 */
[----:B------:R-:W-:Y:S01]  /*1830*/  FFMA.FTZ R33, R19, R51, R33 ;  /* 0x0000003313217223 */ /* 0x000fe20000010021 */
[----:B------:R-:W-:Y:S01]  /*1840*/  FFMA.FTZ R32, R35, R21, R32 ;  /* 0x0000001523207223 */ /* 0x000fe20000010020 */
[----:B------:R-:W-:Y:S01]  /*1850*/  MUFU.EX2 R34, R34 ;  /* 0x0000002200227308 */ /* 0x000fe20000000800 */
[----:B------:R-:W-:Y:S01]  /*1860*/  FMUL.FTZ R28, R29, -1.4426950216293334961 ;  /* 0xbfb8aa3b1d1c7820 */ /* 0x000fe20000410000 */
[----:B------:R-:W-:Y:S01]  /*1870*/  FMUL.FTZ R20, R33, -1.4426950216293334961 ;  /* 0xbfb8aa3b21147820 */ /* 0x000fe20000410000 */
[----:B------:R-:W-:Y:S01]  /*1880*/  FMUL.FTZ R21, R32, -1.4426950216293334961 ;  /* 0xbfb8aa3b20157820 */ /* 0x000fe20000410000 */
[----:B-1----:R-:W-:-:S04]  /*1890*/  FADD.FTZ R40, R40, 1 ;  /* 0x3f80000028287421 */ /* 0x002fc80000010000 */
[----:B------:R-:W-:Y:S08]  /*18a0*/  MUFU.EX2 R43, R43 ;  /* 0x0000002b002b7308 */ /* 0x000ff00000000800 */
[----:B------:R-:W-:Y:S08]  /*18b0*/  MUFU.EX2 R42, R42 ;  /* 0x0000002a002a7308 */ /* 0x000ff00000000800 */
[----:B------:R-:W0:Y:S08]  /*18c0*/  MUFU.EX2 R37, R37 ;  /* 0x0000002500257308 */ /* 0x000e300000000800 */
[----:B------:R-:W-:Y:S08]  /*18d0*/  MUFU.EX2 R48, R48 ;  /* 0x0000003000307308 */ /* 0x000ff00000000800 */
[----:B------:R-:W-:Y:S01]  /*18e0*/  MUFU.EX2 R18, R52 ;  /* 0x0000003400127308 */ /* 0x000fe20000000800 */
[----:B0-----:R-:W-:-:S07]  /*18f0*/  FADD.FTZ R35, R37, 1 ;  /* 0x3f80000025237421 */ /* 0x001fce0000010000 */
[----:B------:R-:W0:Y:S08]  /*1900*/  MUFU.EX2 R46, R46 ;  /* 0x0000002e002e7308 */ /* 0x000e300000000800 */
[----:B------:R-:W1:Y:S08]  /*1910*/  MUFU.EX2 R49, R49 ;  /* 0x0000003100317308 */ /* 0x000e700000000800 */
[----:B------:R-:W-:Y:S01]  /*1920*/  MUFU.EX2 R47, R47 ;  /* 0x0000002f002f7308 */ /* 0x000fe20000000800 */
[----:B0-----:R-:W-:-:S07]  /*1930*/  FADD.FTZ R37, R46, 1 ;  /* 0x3f8000002e257421 */ /* 0x001fce0000010000 */
[----:B------:R0:W2:Y:S01]  /*1940*/  MUFU.EX2 R19, R41 ;  /* 0x0000002900137308 */ /* 0x0000a20000000800 */
[----:B-1----:R-:W-:-:S07]  /*1950*/  FADD.FTZ R46, R49, 1 ;  /* 0x3f800000312e7421 */ /* 0x002fce0000010000 */
[----:B------:R-:W1:Y:S01]  /*1960*/  MUFU.EX2 R50, R50 ;  /* 0x0000003200327308 */ /* 0x000e620000000800 */
[----:B0-----:R-:W-:Y:S01]  /*1970*/  FADD.FTZ R41, R43, 1 ;  /* 0x3f8000002b297421 */ /* 0x001fe20000010000 */
[----:B------:R-:W-:Y:S01]  /*1980*/  FADD.FTZ R43, R48, 1 ;  /* 0x3f800000302b7421 */ /* 0x000fe20000010000 */
[----:B------:R-:W-:Y:S01]  /*1990*/  FADD.FTZ R48, R18, 1 ;  /* 0x3f80000012307421 */ /* 0x000fe20000010000 */
[----:B------:R-:W-:-:S04]  /*19a0*/  LEA R18, P0, R6, UR8, 0x1 ;  /* 0x0000000806127c11 */ /* 0x000fc8000f8008ff */
[----:B------:R0:W3:Y:S01]  /*19b0*/  MUFU.EX2 R22, R28 ;  /* 0x0000001c00167308 */ /* 0x0000e20000000800 */
[----:B--2---:R-:W-:Y:S01]  /*19c0*/  FADD.FTZ R49, R19, 1 ;  /* 0x3f80000013317421 */ /* 0x004fe20000010000 */
[----:B------:R-:W-:Y:S02]  /*19d0*/  LEA.HI.X R19, R6, UR9, R7, 0x1, P0 ;  /* 0x0000000906137c11 */ /* 0x000fe400080f0c07 */
[----:B------:R-:W-:-:S04]  /*19e0*/  LEA R6, P1, R10, UR8, 0x1 ;  /* 0x000000080a067c11 */ /* 0x000fc8000f8208ff */
[----:B------:R-:W2:Y:S01]  /*19f0*/  MUFU.EX2 R20, R20 ;  /* 0x0000001400147308 */ /* 0x000ea20000000800 */
[----:B0-----:R-:W-:Y:S01]  /*1a00*/  FADD.FTZ R28, R31, 1 ;  /* 0x3f8000001f1c7421 */ /* 0x001fe20000010000 */
[----:B------:R-:W-:Y:S01]  /*1a10*/  FADD.FTZ R31, R34, 1 ;  /* 0x3f800000221f7421 */ /* 0x000fe20000010000 */
[----:B------:R-:W-:Y:S01]  /*1a20*/  FADD.FTZ R34, R42, 1 ;  /* 0x3f8000002a227421 */ /* 0x000fe20000010000 */
[----:B------:R-:W-:Y:S01]  /*1a30*/  FADD.FTZ R42, R47, 1 ;  /* 0x3f8000002f2a7421 */ /* 0x000fe20000010000 */
[----:B-1----:R-:W-:Y:S01]  /*1a40*/  FADD.FTZ R47, R50, 1 ;  /* 0x3f800000322f7421 */ /* 0x002fe20000010000 */
[----:B------:R-:W-:Y:S02]  /*1a50*/  LEA R50, P0, R8, UR8, 0x1 ;  /* 0x0000000808327c11 */ /* 0x000fe4000f8008ff */
[----:B------:R-:W0:Y:S01]  /*1a60*/  MUFU.EX2 R21, R21 ;  /* 0x0000001500157308 */ /* 0x000e220000000800 */
[----:B---3--:R-:W-:Y:S01]  /*1a70*/  FADD.FTZ R22, R22, 1 ;  /* 0x3f80000016167421 */ /* 0x008fe20000010000 */
[----:B------:R-:W-:-:S02]  /*1a80*/  LEA.HI.X R51, R8, UR9, R9, 0x1, P0 ;  /* 0x0000000908337c11 */ /* 0x000fc400080f0c09 */
[----:B------:R-:W-:Y:S02]  /*1a90*/  LEA.HI.X R7, R10, UR9, R11, 0x1, P1 ;  /* 0x000000090a077c11 */ /* 0x000fe400088f0c0b */
[----:B------:R-:W-:Y:S02]  /*1aa0*/  IADD3 R4, P0, R4, 0x5, RZ ;  /* 0x0000000504047810 */ /* 0x000fe40007f1e0ff */
[----:B------:R-:W1:Y:S01]  /*1ab0*/  MUFU.RCP R28, R28 ;  /* 0x0000001c001c7308 */ /* 0x000e620000001000 */
[----:B--2---:R-:W-:Y:S01]  /*1ac0*/  FADD.FTZ R52, R20, 1 ;  /* 0x3f80000014347421 */ /* 0x004fe20000010000 */
[----:B------:R-:W-:Y:S02]  /*1ad0*/  LEA R20, P2, R12, UR8, 0x1 ;  /* 0x000000080c147c11 */ /* 0x000fe4000f8408ff */
[----:B------:R-:W-:-:S04]  /*1ae0*/  IADD3.X R5, RZ, R5, RZ, P0, !PT ;  /* 0x00000005ff057210 */ /* 0x000fc800007fe4ff */
[----:B------:R-:W2:Y:S01]  /*1af0*/  MUFU.RCP R31, R31 ;  /* 0x0000001f001f7308 */ /* 0x000ea20000001000 */
[----:B0-----:R-:W-:Y:S01]  /*1b00*/  FADD.FTZ R9, R21, 1 ;  /* 0x3f80000015097421 */ /* 0x001fe20000010000 */
[----:B------:R-:W-:Y:S01]  /*1b10*/  LEA.HI.X R21, R12, UR9, R13, 0x1, P2 ;  /* 0x000000090c157c11 */ /* 0x000fe200090f0c0d */
[----:B------:R-:W-:Y:S02]  /*1b20*/  ULDC.64 UR8, c[0x0][0x238] ;  /* 0x00008e0000087ab9 */ /* 0x000fe40000000a00 */
[----:B------:R-:W-:-:S03]  /*1b30*/  ISETP.GE.U32.AND P0, PT, R4, UR8, PT ;  /* 0x0000000804007c0c */ /* 0x000fc6000bf06070 */
[----:B------:R-:W0:Y:S01]  /*1b40*/  MUFU.RCP R34, R34 ;  /* 0x0000002200227308 */ /* 0x000e220000001000 */
[----:B-1----:R-:W-:Y:S01]  /*1b50*/  FMUL.FTZ R28, R16, R28 ;  /* 0x0000001c101c7220 */ /* 0x002fe20000410000 */
[----:B------:R-:W-:-:S06]  /*1b60*/  ISETP.GE.AND.EX P0, PT, R5, UR9, PT, P0 ;  /* 0x0000000905007c0c */ /* 0x000fcc000bf06300 */
[----:B------:R-:W1:Y:S01]  /*1b70*/  MUFU.RCP R35, R35 ;  /* 0x0000002300237308 */ /* 0x000e620000001000 */
[----:B--2---:R-:W-:-:S05]  /*1b80*/  FMUL.FTZ R31, R30, R31 ;  /* 0x0000001f1e1f7220 */ /* 0x004fca0000410000 */
[----:B------:R-:W-:Y:S02]  /*1b90*/  F2FP.BF16.F32.PACK_AB R28, R31, R28 ;  /* 0x0000001c1f1c723e */ /* 0x000fe400000010ff */
[----:B------:R-:W2:Y:S01]  /*1ba0*/  MUFU.RCP R37, R37 ;  /* 0x0000002500257308 */ /* 0x000ea20000001000 */
[----:B0-----:R-:W-:Y:S01]  /*1bb0*/  FMUL.FTZ R34, R17, R34 ;  /* 0x0000002211227220 */ /* 0x001fe20000410000 */
[----:B------:R-:W-:Y:S01]  /*1bc0*/  PRMT R8, R28, 0x7632, R8 ;  /* 0x000076321c087816 */ /* 0x000fe20000000008 */
[----:B------:R-:W-:Y:S04]  /*1bd0*/  STG.E.U16 desc[UR6][R18.64], R28 ;  /* 0x0000001c12007986 */ /* 0x000fe8000c101506 */
[----:B------:R0:W-:Y:S01]  /*1be0*/  STG.E.U16 desc[UR6][R18.64+0x2], R8 ;  /* 0x0000020812007986 */ /* 0x0001e2000c101506 */
[----:B------:R-:W3:Y:S01]  /*1bf0*/  MUFU.RCP R41, R41 ;  /* 0x0000002900297308 */ /* 0x000ee20000001000 */
[----:B-1----:R-:W-:-:S05]  /*1c00*/  FMUL.FTZ R35, R36, R35 ;  /* 0x0000002324237220 */ /* 0x002fca0000410000 */
[----:B------:R-:W-:Y:S02]  /*1c10*/  F2FP.BF16.F32.PACK_AB R34, R35, R34 ;  /* 0x000000222322723e */ /* 0x000fe400000010ff */
[----:B------:R-:W1:Y:S01]  /*1c20*/  MUFU.RCP R42, R42 ;  /* 0x0000002a002a7308 */ /* 0x000e620000001000 */
[----:B--2---:R-:W-:Y:S01]  /*1c30*/  FMUL.FTZ R37, R14, R37 ;  /* 0x000000250e257220 */ /* 0x004fe20000410000 */
[----:B------:R-:W-:Y:S01]  /*1c40*/  PRMT R10, R34, 0x7632, R10 ;  /* 0x00007632220a7816 */ /* 0x000fe2000000000a */
[----:B------:R-:W-:Y:S04]  /*1c50*/  STG.E.U16 desc[UR6][R18.64+0x4], R34 ;  /* 0x0000042212007986 */ /* 0x000fe8000c101506 */
[----:B------:R2:W-:Y:S01]  /*1c60*/  STG.E.U16 desc[UR6][R18.64+0x6], R10 ;  /* 0x0000060a12007986 */ /* 0x0005e2000c101506 */
[----:B------:R-:W4:Y:S01]  /*1c70*/  MUFU.RCP R43, R43 ;  /* 0x0000002b002b7308 */ /* 0x000f220000001000 */
[----:B---3--:R-:W-:-:S05]  /*1c80*/  FMUL.FTZ R26, R26, R41 ;  /* 0x000000291a1a7220 */ /* 0x008fca0000410000 */
[----:B------:R-:W-:Y:S02]  /*1c90*/  F2FP.BF16.F32.PACK_AB R26, R26, R37 ;  /* 0x000000251a1a723e */ /* 0x000fe400000010ff */
[----:B------:R-:W3:Y:S01]  /*1ca0*/  MUFU.RCP R46, R46 ;  /* 0x0000002e002e7308 */ /* 0x000ee20000001000 */
[----:B-1----:R-:W-:Y:S02]  /*1cb0*/  FMUL.FTZ R42, R15, R42 ;  /* 0x0000002a0f2a7220 */ /* 0x002fe40000410000 */
[----:B------:R-:W-:Y:S05]  /*1cc0*/  STG.E.U16 desc[UR6][R50.64], R26 ;  /* 0x0000001a32007986 */ /* 0x000fea000c101506 */
[----:B------:R-:W1:Y:S01]  /*1cd0*/  MUFU.RCP R47, R47 ;  /* 0x0000002f002f7308 */ /* 0x000e620000001000 */
[----:B----4-:R-:W-:Y:S01]  /*1ce0*/  FMUL.FTZ R43, R25, R43 ;  /* 0x0000002b192b7220 */ /* 0x010fe20000410000 */
[----:B------:R-:W-:-:S04]  /*1cf0*/  PRMT R25, R26, 0x7632, R25 ;  /* 0x000076321a197816 */ /* 0x000fc80000000019 */
[----:B------:R-:W-:Y:S01]  /*1d00*/  F2FP.BF16.F32.PACK_AB R42, R43, R42 ;  /* 0x0000002a2b2a723e */ /* 0x000fe200000010ff */
[----:B------:R-:W-:Y:S01]  /*1d10*/  STG.E.U16 desc[UR6][R50.64+0x2], R25 ;  /* 0x0000021932007986 */ /* 0x000fe2000c101506 */
[----:B------:R-:W4:Y:S01]  /*1d20*/  MUFU.RCP R40, R40 ;  /* 0x0000002800287308 */ /* 0x000f220000001000 */
[----:B---3--:R-:W-:Y:S01]  /*1d30*/  FMUL.FTZ R46, R38, R46 ;  /* 0x0000002e262e7220 */ /* 0x008fe20000410000 */
[----:B------:R-:W-:Y:S01]  /*1d40*/  PRMT R12, R42, 0x7632, R12 ;  /* 0x000076322a0c7816 */ /* 0x000fe2000000000c */
[----:B------:R-:W-:Y:S04]  /*1d50*/  STG.E.U16 desc[UR6][R50.64+0x4], R42 ;  /* 0x0000042a32007986 */ /* 0x000fe8000c101506 */
[----:B------:R-:W-:Y:S01]  /*1d60*/  STG.E.U16 desc[UR6][R50.64+0x6], R12 ;  /* 0x0000060c32007986 */ /* 0x000fe2000c101506 */
[----:B------:R-:W3:Y:S01]  /*1d70*/  MUFU.RCP R48, R48 ;  /* 0x0000003000307308 */ /* 0x000ee20000001000 */
[----:B-1----:R-:W-:-:S05]  /*1d80*/  FMUL.FTZ R47, R39, R47 ;  /* 0x0000002f272f7220 */ /* 0x002fca0000410000 */
[----:B------:R-:W-:Y:S02]  /*1d90*/  F2FP.BF16.F32.PACK_AB R46, R47, R46 ;  /* 0x0000002e2f2e723e */ /* 0x000fe400000010ff */
[----:B------:R-:W1:Y:S01]  /*1da0*/  MUFU.RCP R22, R22 ;  /* 0x0000001600167308 */ /* 0x000e620000001000 */
[----:B----4-:R-:W-:Y:S01]  /*1db0*/  FMUL.FTZ R40, R23, R40 ;  /* 0x0000002817287220 */ /* 0x010fe20000410000 */
[----:B0-----:R-:W-:Y:S01]  /*1dc0*/  PRMT R8, R46, 0x7632, R8 ;  /* 0x000076322e087816 */ /* 0x001fe20000000008 */
[----:B------:R-:W-:Y:S04]  /*1dd0*/  STG.E.U16 desc[UR6][R6.64], R46 ;  /* 0x0000002e06007986 */ /* 0x000fe8000c101506 */
[----:B------:R-:W-:Y:S01]  /*1de0*/  STG.E.U16 desc[UR6][R6.64+0x2], R8 ;  /* 0x0000020806007986 */ /* 0x000fe2000c101506 */
[----:B------:R-:W0:Y:S01]  /*1df0*/  MUFU.RCP R49, R49 ;  /* 0x0000003100317308 */ /* 0x000e220000001000 */
[----:B---3--:R-:W-:-:S05]  /*1e00*/  FMUL.FTZ R11, R24, R48 ;  /* 0x00000030180b7220 */ /* 0x008fca0000410000 */
[----:B------:R-:W-:Y:S02]  /*1e10*/  F2FP.BF16.F32.PACK_AB R40, R11, R40 ;  /* 0x000000280b28723e */ /* 0x000fe400000010ff */
[----:B------:R-:W3:Y:S01]  /*1e20*/  MUFU.RCP R52, R52 ;  /* 0x0000003400347308 */ /* 0x000ee20000001000 */
[----:B-1----:R-:W-:Y:S01]  /*1e30*/  FMUL.FTZ R22, R29, R22 ;  /* 0x000000161d167220 */ /* 0x002fe20000410000 */
[----:B--2---:R-:W-:Y:S01]  /*1e40*/  PRMT R10, R40, 0x7632, R10 ;  /* 0x00007632280a7816 */ /* 0x004fe2000000000a */
[----:B------:R-:W-:Y:S04]  /*1e50*/  STG.E.U16 desc[UR6][R6.64+0x4], R40 ;  /* 0x0000042806007986 */ /* 0x000fe8000c101506 */
[----:B------:R1:W-:Y:S01]  /*1e60*/  STG.E.U16 desc[UR6][R6.64+0x6], R10 ;  /* 0x0000060a06007986 */ /* 0x0003e2000c101506 */
[----:B------:R-:W2:Y:S01]  /*1e70*/  MUFU.RCP R9, R9 ;  /* 0x0000000900097308 */ /* 0x000ea20000001000 */
[----:B0-----:R-:W-:-:S05]  /*1e80*/  FMUL.FTZ R49, R27, R49 ;  /* 0x000000311b317220 */ /* 0x001fca0000410000 */
[----:B------:R-:W-:Y:S01]  /*1e90*/  F2FP.BF16.F32.PACK_AB R22, R49, R22 ;  /* 0x000000163116723e */ /* 0x000fe200000010ff */
[----:B---3--:R-:W-:-:S03]  /*1ea0*/  FMUL.FTZ R52, R33, R52 ;  /* 0x0000003421347220 */ /* 0x008fc60000410000 */
[----:B-1----:R-:W-:Y:S01]  /*1eb0*/  PRMT R7, R22, 0x7632, R7 ;  /* 0x0000763216077816 */ /* 0x002fe20000000007 */
[----:B------:R0:W-:Y:S04]  /*1ec0*/  STG.E.U16 desc[UR6][R20.64], R22 ;  /* 0x0000001614007986 */ /* 0x0001e8000c101506 */
[----:B------:R0:W-:Y:S01]  /*1ed0*/  STG.E.U16 desc[UR6][R20.64+0x2], R7 ;  /* 0x0000020714007986 */ /* 0x0001e2000c101506 */
[----:B--2---:R-:W-:-:S05]  /*1ee0*/  FMUL.FTZ R9, R32, R9 ;  /* 0x0000000920097220 */ /* 0x004fca0000410000 */
[----:B------:R-:W-:-:S04]  /*1ef0*/  F2FP.BF16.F32.PACK_AB R52, R9, R52 ;  /* 0x000000340934723e */ /* 0x000fc800000010ff */
[----:B------:R-:W-:Y:S01]  /*1f00*/  PRMT R9, R52, 0x7632, R9 ;  /* 0x0000763234097816 */ /* 0x000fe20000000009 */
[----:B------:R0:W-:Y:S04]  /*1f10*/  STG.E.U16 desc[UR6][R20.64+0x4], R52 ;  /* 0x0000043414007986 */ /* 0x0001e8000c101506 */
[----:B------:R0:W-:Y:S01]  /*1f20*/  STG.E.U16 desc[UR6][R20.64+0x6], R9 ;  /* 0x0000060914007986 */ /* 0x0001e2000c101506 */
[----:B------:R-:W-:Y:S05]  /*1f30*/  @!P0 BRA `(.L_x_1872) ;  /* 0xffffffe000988947 */ /* 0x000fea000383ffff */
[----:B------:R-:W-:Y:S05]  /*1f40*/  EXIT ;  /* 0x000000000000794d */ /* 0x000fea0003800000 */
.L_x_1873:
        /* <DEDUP_REMOVED lines=11> */
.L_x_3854:


//--------------------- .text._ZN13group_norm_v214gn_cuda_kernelI13__nv_bfloat16Li320ELi1ELi16ELi20ELi1024ELb1ELi32ELi320ELi320ELi4ELb1ELi4ELb0ELb0ENS_16CompileConditionILi900EEEEEvPT_PKS4_S7_S7_flPfS8_Pj --------------------------
	.section	.text._ZN13group_norm_v214gn_cuda_kernelI13__nv_bfloat16Li320ELi1ELi16ELi20ELi1024ELb1ELi32ELi320ELi320ELi4ELb1ELi4ELb0ELb0ENS_16CompileConditionILi900EEEEEvPT_PKS4_S7_S7_flPfS8_Pj,"ax",@progbits
	.align	128
        .global         _ZN13group_norm_v214gn_cuda_kernelI13__nv_bfloat16Li320ELi1ELi16ELi20ELi1024ELb1ELi32ELi320ELi320ELi4ELb1ELi4ELb0ELb0ENS_16CompileConditionILi900EEEEEvPT_PKS4_S7_S7_flPfS8_Pj
        .type           _ZN13group_norm_v214gn_cuda_kernelI13__nv_bfloat16Li320ELi1ELi16ELi20ELi1024ELb1ELi32ELi320ELi320ELi4ELb1ELi4ELb0ELb0ENS_16CompileConditionILi900EEEEEvPT_PKS4_S7_S7_flPfS8_Pj,@function
        .size           _ZN13group_norm_v214gn_cuda_kernelI13__nv_bfloat16Li320ELi1ELi16ELi20ELi1024ELb1ELi32ELi320ELi320ELi4ELb1ELi4ELb0ELb0ENS_16CompileConditionILi900EEEEEvPT_PKS4_S7_S7_flPfS8_Pj,(.L_x_3855 - _ZN13group_norm_v214gn_cuda_kernelI13__nv_bfloat16Li320ELi1ELi16ELi20ELi1024ELb1ELi32ELi320ELi320ELi4ELb1ELi4ELb0ELb0ENS_16CompileConditionILi900EEEEEvPT_PKS4_S7_S7_flPfS8_Pj)
        .other          _ZN13group_norm_v214gn_cuda_kernelI13__nv_bfloat16Li320ELi1ELi16ELi20ELi1024ELb1ELi32ELi320ELi320ELi4ELb1ELi4ELb0ELb0ENS_16CompileConditionILi900EEEEEvPT_PKS4_S7_S7_flPfS8_Pj,@"STO_CUDA_ENTRY STV_DEFAULT"
_ZN13group_norm_v214gn_cuda_kernelI13__nv_bfloat16Li320ELi1ELi16ELi20ELi1024ELb1ELi32ELi320ELi320ELi4ELb1ELi4ELb0ELb0ENS_16CompileConditionILi900EEEEEvPT_PKS4_S7_S7_flPfS8_Pj:
.text._ZN13group_norm_v214gn_cuda_kernelI13__nv_bfloat16Li320ELi1ELi16ELi20ELi1024ELb1ELi32ELi320ELi320ELi4ELb1ELi4ELb0ELb0ENS_16CompileConditionILi900EEEEEvPT_PKS4_S7_S7_flPfS8_Pj:
        /* <DEDUP_REMOVED lines=9> */
[----:B------:R-:W-:Y:S01]  /*0090*/  MOV R33, UR8 ;  /* 0x0000000800217c02 */ /* 0x000fe20008000f00 */
[----:B------:R-:W2:Y:S01]  /*00a0*/  S2R R6, SR_CTAID.X ;  /* 0x0000000000067919 */ /* 0x000ea20000002500 */
[----:B------:R-:W-:-:S04]  /*00b0*/  CS2R R22, SRZ ;  /* 0x0000000000167805 */ /* 0x000fc8000001ff00 */
[----:B------:R-:W3:Y:S01]  /*00c0*/  LDC.64 R10, c[0x0][0x250] ;  /* 0x00009400ff0a7b82 */ /* 0x000ee20000000a00 */
[----:B-1----:R-:W-:Y:S02]  /*00d0*/  ULEA UR6, UR5, UR4, 0x18 ;  /* 0x0000000405067291 */ /* 0x002fe4000f8ec03f */
[----:B------:R-:W-:-:S04]  /*00e0*/  UIADD3 UR4, UR4, 0xc80, URZ ;  /* 0x00000c8004047890 */ /* 0x000fc8000fffe03f */
[----:B------:R-:W-:Y:S01]  /*00f0*/  MOV R9, UR6 ;  /* 0x0000000600097c02 */ /* 0x000fe20008000f00 */
[----:B0-----:R-:W-:Y:S01]  /*0100*/  IMAD.WIDE.U32 R2, R0, -0x33333333, RZ ;  /* 0xcccccccd00027825 */ /* 0x001fe200078e00ff */
[--C-:B------:R-:W-:Y:S01]  /*0110*/  SHF.R.U32.HI R4, RZ, 0x2, R0.reuse ;  /* 0x00000002ff047819 */ /* 0x100fe20000011600 */
[----:B------:R-:W-:Y:S01]  /*0120*/  ULDC.64 UR6, c[0x0][0x240] ;  /* 0x0000900000067ab9 */ /* 0x000fe20000000a00 */
[--C-:B------:R-:W-:Y:S01]  /*0130*/  SHF.R.S32.HI R31, RZ, 0x1f, R0.reuse ;  /* 0x0000001fff1f7819 */ /* 0x100fe20000011400 */
[----:B------:R-:W-:Y:S01]  /*0140*/  ULEA UR4, UR5, UR4, 0x18 ;  /* 0x0000000405047291 */ /* 0x000fe2000f8ec03f */
[----:B------:R-:W-:Y:S02]  /*0150*/  SHF.R.U32.HI R5, RZ, 0x6, R3 ;  /* 0x00000006ff057819 */ /* 0x000fe40000011603 */
[----:B--2---:R-:W-:Y:S02]  /*0160*/  LOP3.LUT R20, R6, 0x1f, RZ, 0xc0, !PT ;  /* 0x0000001f06147812 */ /* 0x004fe400078ec0ff */
[----:B------:R-:W-:Y:S01]  /*0170*/  SHF.L.U32 R3, R4, 0x5, RZ ;  /* 0x0000000504037819 */ /* 0x000fe200000006ff */
[----:B------:R-:W-:Y:S01]  /*0180*/  IMAD R2, R5, -0x50, R0 ;  /* 0xffffffb005027824 */ /* 0x000fe200078e0200 */
[----:B------:R-:W-:Y:S01]  /*0190*/  LOP3.LUT P0, RZ, R6, 0x1f, RZ, 0xc0, !PT ;  /* 0x0000001f06ff7812 */ /* 0x000fe2000780c0ff */
[----:B------:R-:W-:Y:S01]  /*01a0*/  IMAD R4, R4, 0x14, RZ ;  /* 0x0000001404047824 */ /* 0x000fe200078e02ff */
[----:B------:R-:W-:Y:S01]  /*01b0*/  LOP3.LUT R20, R3, 0xffffffe0, R20, 0xe2, !PT ;  /* 0xffffffe003147812 */ /* 0x000fe200078ee214 */
[C---:B------:R-:W-:Y:S01]  /*01c0*/  IMAD R21, R2.reuse, 0x28, R9 ;  /* 0x0000002802157824 */ /* 0x040fe200078e0209 */
[----:B------:R-:W-:Y:S01]  /*01d0*/  ISETP.EQ.U32.AND P1, PT, RZ, UR6, PT ;  /* 0x00000006ff007c0c */ /* 0x000fe2000bf22070 */
[----:B------:R-:W-:Y:S01]  /*01e0*/  IMAD.WIDE.U32 R2, R2, -0x33333333, RZ ;  /* 0xcccccccd02027825 */ /* 0x000fe200078e00ff */
[----:B------:R-:W-:-:S02]  /*01f0*/  IADD3 R7, R4, 0xc, RZ ;  /* 0x0000000c04077810 */ /* 0x000fc40007ffe0ff */
[----:B------:R-:W-:Y:S02]  /*0200*/  LEA R21, R5, R21, 0x3 ;  /* 0x0000001505157211 */ /* 0x000fe400078e18ff */
[----:B------:R-:W-:Y:S02]  /*0210*/  SHF.L.U32 R2, R3, 0x1, RZ ;  /* 0x0000000103027819 */ /* 0x000fe400000006ff */
[C---:B------:R-:W-:Y:S02]  /*0220*/  IADD3 R5, R4.reuse, 0x4, RZ ;  /* 0x0000000404057810 */ /* 0x040fe40007ffe0ff */
[C---:B------:R-:W-:Y:S02]  /*0230*/  IADD3 R6, R4.reuse, 0x8, RZ ;  /* 0x0000000804067810 */ /* 0x040fe40007ffe0ff */
[----:B------:R-:W-:Y:S02]  /*0240*/  SHF.R.U32.HI R3, RZ, 0x2, R4 ;  /* 0x00000002ff037819 */ /* 0x000fe40000011604 */
[----:B------:R-:W-:-:S02]  /*0250*/  IADD3 R8, R4, 0x10, RZ ;  /* 0x0000001004087810 */ /* 0x000fc40007ffe0ff */
[----:B------:R-:W-:Y:S01]  /*0260*/  SHF.R.U32.HI R4, RZ, 0x2, R7 ;  /* 0x00000002ff047819 */ /* 0x000fe20000011607 */
[----:B------:R-:W-:Y:S01]  /*0270*/  IMAD R3, R3, 0x28, R9 ;  /* 0x0000002803037824 */ /* 0x000fe200078e0209 */
[----:B------:R-:W-:Y:S02]  /*0280*/  SHF.R.U32.HI R5, RZ, 0x2, R5 ;  /* 0x00000002ff057819 */ /* 0x000fe40000011605 */
[----:B------:R-:W-:Y:S01]  /*0290*/  SHF.R.U32.HI R6, RZ, 0x2, R6 ;  /* 0x00000002ff067819 */ /* 0x000fe20000011606 */
[--C-:B------:R-:W-:Y:S01]  /*02a0*/  IMAD R27, R4, 0x28, R9.reuse ;  /* 0x00000028041b7824 */ /* 0x100fe200078e0209 */
[----:B------:R-:W-:Y:S01]  /*02b0*/  SHF.R.U32.HI R8, RZ, 0x2, R8 ;  /* 0x00000002ff087819 */ /* 0x000fe20000011608 */
[--C-:B------:R-:W-:Y:S01]  /*02c0*/  IMAD R5, R5, 0x28, R9.reuse ;  /* 0x0000002805057824 */ /* 0x100fe200078e0209 */
[----:B------:R-:W-:Y:S01]  /*02d0*/  ISETP.GT.U32.OR P0, PT, R0, 0xf, P0 ;  /* 0x0000000f0000780c */ /* 0x000fe20000704470 */
[--C-:B------:R-:W-:Y:S01]  /*02e0*/  IMAD R7, R6, 0x28, R9.reuse ;  /* 0x0000002806077824 */ /* 0x100fe200078e0209 */
[----:B------:R-:W-:Y:S01]  /*02f0*/  SHF.L.U32 R4, R0, 0x3, RZ ;  /* 0x0000000300047819 */ /* 0x000fe200000006ff */
[----:B------:R-:W-:Y:S01]  /*0300*/  IMAD R9, R8, 0x28, R9 ;  /* 0x0000002808097824 */ /* 0x000fe200078e0209 */
[----:B------:R-:W-:Y:S01]  /*0310*/  ISETP.EQ.OR.EX P0, PT, RZ, UR7, P0, P1 ;  /* 0x00000007ff007c0c */ /* 0x000fe20008702710 */
[----:B------:R-:W-:Y:S01]  /*0320*/  ULDC.64 UR6, c[0x0][0x208] ;  /* 0x0000820000067ab9 */ /* 0x000fe20000000a00 */
[----:B------:R-:W-:-:S02]  /*0330*/  LOP3.LUT R28, R4, 0x18, RZ, 0xc0, !PT ;  /* 0x00000018041c7812 */ /* 0x000fc400078ec0ff */
[----:B---3--:R-:W-:Y:S02]  /*0340*/  LEA R4, P1, R33, R10, 0x2 ;  /* 0x0000000a21047211 */ /* 0x008fe400078210ff */
[----:B------:R-:W-:Y:S02]  /*0350*/  IADD3 R24, R3, R28, RZ ;  /* 0x0000001c03187210 */ /* 0x000fe40007ffe0ff */
[C---:B------:R-:W-:Y:S02]  /*0360*/  IADD3 R25, R28.reuse, R5, RZ ;  /* 0x000000051c197210 */ /* 0x040fe40007ffe0ff */
[C---:B------:R-:W-:Y:S02]  /*0370*/  IADD3 R26, R28.reuse, R7, RZ ;  /* 0x000000071c1a7210 */ /* 0x040fe40007ffe0ff */
[C---:B------:R-:W-:Y:S02]  /*0380*/  IADD3 R27, R28.reuse, R27, RZ ;  /* 0x0000001b1c1b7210 */ /* 0x040fe40007ffe0ff */
[----:B------:R-:W-:-:S02]  /*0390*/  IADD3 R28, R28, R9, RZ ;  /* 0x000000091c1c7210 */ /* 0x000fc40007ffe0ff */
[----:B------:R-:W-:Y:S02]  /*03a0*/  LEA.HI.X R5, R33, R11, R22, 0x2, P1 ;  /* 0x0000000b21057211 */ /* 0x000fe400008f1416 */
[----:B------:R-:W-:-:S07]  /*03b0*/  LOP3.LUT R29, R2, 0xfffffff8, RZ, 0xc0, !PT ;  /* 0xfffffff8021d7812 */ /* 0x000fce00078ec0ff */
.L_x_1878:
[----:B------:R-:W0:Y:S01]  /*03c0*/  S2UR UR14, SR_CTAID.X ;  /* 0x00000000000e79c3 */ /* 0x000e220000002500 */
[----:B-1----:R-:W-:Y:S01]  /*03d0*/  IMAD.WIDE.U32 R2, R0, -0x33333333, RZ ;  /* 0xcccccccd00027825 */ /* 0x002fe200078e00ff */
[----:B------:R-:W-:-:S03]  /*03e0*/  ULDC.64 UR10, c[0x0][0x218] ;  /* 0x00008600000a7ab9 */ /* 0x000fc60000000a00 */
[----:B------:R-:W-:Y:S01]  /*03f0*/  IMAD R7, R22, 0x50000, RZ ;  /* 0x0005000016077824 */ /* 0x000fe200078e02ff */
[----:B------:R-:W-:Y:S01]  /*0400*/  SHF.R.U32.HI R3, RZ, 0x6, R3 ;  /* 0x00000006ff037819 */ /* 0x000fe20000011603 */
[----:B------:R-:W-:-:S04]  /*0410*/  ULDC.64 UR12, c[0x0][0x228] ;  /* 0x00008a00000c7ab9 */ /* 0x000fc80000000a00 */
[----:B------:R-:W-:-:S05]  /*0420*/  IMAD R2, R3, -0x50, R0 ;  /* 0xffffffb003027824 */ /* 0x000fca00078e0200 */
[----:B------:R-:W-:Y:S01]  /*0430*/  SHF.L.U32 R2, R2, 0x2, RZ ;  /* 0x0000000202027819 */ /* 0x000fe200000006ff */
[----:B0-----:R-:W-:-:S04]  /*0440*/  USHF.L.U32 UR5, UR14, 0x5, URZ ;  /* 0x000000050e057899 */ /* 0x001fc8000800063f */
[----:B------:R-:W-:-:S06]  /*0450*/  ULOP3.LUT UR5, UR5, 0x3e0, URZ, 0xc0, !UPT ;  /* 0x000003e005057892 */ /* 0x000fcc000f8ec03f */
[----:B------:R-:W-:Y:S01]  /*0460*/  IADD3 R6, R3, UR5, RZ ;  /* 0x0000000503067c10 */ /* 0x000fe2000fffe0ff */
[----:B------:R-:W-:-:S08]  /*0470*/  HFMA2.MMA R3, -RZ, RZ, 0, 0 ;  /* 0x00000000ff037435 */ /* 0x000fd000000001ff */
        /* <DEDUP_REMOVED lines=23> */
[----:B------:R-:W-:Y:S02]  /*05f0*/  LEA R48, P1, R11, UR10, 0x1 ;  /* 0x0000000a0b307c11 */ /* 0x000fe4000f8208ff */
[----:B------:R-:W-:Y:S02]  /*0600*/  IADD3 R13, R3, 0x1400, RZ ;  /* 0x00001400030d7810 */ /* 0x000fe40007ffe0ff */
[----:B------:R-:W-:Y:S02]  /*0610*/  LEA.HI.X R49, R11, UR11, R16, 0x1, P1 ;  /* 0x0000000b0b317c11 */ /* 0x000fe400088f0c10 */
[----:B------:R-:W-:-:S04]  /*0620*/  IADD3 R13, P1, R13, R12, RZ ;  /* 0x0000000c0d0d7210 */ /* 0x000fc80007f3e0ff */
[----:B------:R-:W5:Y:S01]  /*0630*/  LDG.E.64.CONSTANT R48, desc[UR6][R48.64] ;  /* 0x0000000630307981 */ /* 0x000f62000c1e9b00 */
        /* <DEDUP_REMOVED lines=13> */
[C---:B------:R-:W-:Y:S02]  /*0710*/  LEA R68, P1, R30.reuse, UR10, 0x1 ;  /* 0x0000000a1e447c11 */ /* 0x040fe4000f8208ff */
[----:B------:R-:W-:Y:S02]  /*0720*/  IADD3 R19, R3, 0x2300, RZ ;  /* 0x0000230003137810 */ /* 0x000fe40007ffe0ff */
[----:B------:R-:W-:Y:S02]  /*0730*/  LEA.HI.X R69, R30, UR11, R17, 0x1, P1 ;  /* 0x0000000b1e457c11 */ /* 0x000fe400088f0c11 */
[----:B------:R-:W-:-:S04]  /*0740*/  IADD3 R19, P1, R19, R12, RZ ;  /* 0x0000000c13137210 */ /* 0x000fc80007f3e0ff */
[----:B------:R-:W5:Y:S01]  /*0750*/  LDG.E.64.CONSTANT R68, desc[UR6][R68.64] ;  /* 0x0000000644447981 */ /* 0x000f62000c1e9b00 */
[----:B------:R-:W-:Y:S02]  /*0760*/  IADD3.X R32, RZ, R32, RZ, P1, !PT ;  /* 0x00000020ff207210 */ /* 0x000fe40000ffe4ff */
[----:B------:R-:W-:-:S04]  /*0770*/  LEA R70, P1, R19, UR10, 0x1 ;  /* 0x0000000a13467c11 */ /* 0x000fc8000f8208ff */
[----:B------:R-:W-:Y:S01]  /*0780*/  LEA.HI.X R71, R19, UR11, R32, 0x1, P1 ;  /* 0x0000000b13477c11 */ /* 0x000fe200088f0c20 */
[----:B------:R-:W-:-:S05]  /*0790*/  ULDC.64 UR10, c[0x0][0x220] ;  /* 0x00008800000a7ab9 */ /* 0x000fca0000000a00 */
[----:B------:R-:W5:Y:S01]  /*07a0*/  LDG.E.64.CONSTANT R70, desc[UR6][R70.64] ;  /* 0x0000000646467981 */ /* 0x000f62000c1e9b00 */
[C---:B------:R-:W-:Y:S02]  /*07b0*/  ISETP.GT.U32.AND P1, PT, R0.reuse, 0x3f, PT ;  /* 0x0000003f0000780c */ /* 0x040fe40003f24070 */
[----:B------:R-:W-:Y:S02]  /*07c0*/  LOP3.LUT P2, RZ, R0, 0xffffffc3, RZ, 0xc0, !PT ;  /* 0xffffffc300ff7812 */ /* 0x000fe4000784c0ff */
[C---:B--2---:R-:W-:Y:S02]  /*07d0*/  PRMT R12, R6.reuse, 0x7632, R12 ;  /* 0x00007632060c7816 */ /* 0x044fe4000000000c */
[----:B------:R-:W-:Y:S02]  /*07e0*/  SHF.L.U32 R3, R6, 0x10, RZ ;  /* 0x0000001006037819 */ /* 0x000fe400000006ff */
[----:B------:R-:W-:Y:S02]  /*07f0*/  SHF.L.U32 R39, R12, 0x10, RZ ;  /* 0x000000100c277819 */ /* 0x000fe400000006ff */
[----:B------:R-:W-:Y:S01]  /*0800*/  SHF.L.U32 R83, R7, 0x10, RZ ;  /* 0x0000001007537819 */ /* 0x000fe200000006ff */
[----:B------:R-:W-:Y:S01]  /*0810*/  FFMA.FTZ R38, R3, R3, RZ ;  /* 0x0000000303267223 */ /* 0x000fe200000100ff */
[----:B------:R-:W-:Y:S01]  /*0820*/  FADD.FTZ R36, RZ, R3 ;  /* 0x00000003ff247221 */ /* 0x000fe20000010000 */
[----:B------:R-:W-:-:S02]  /*0830*/  PRMT R12, R7, 0x7632, R12 ;  /* 0x00007632070c7816 */ /* 0x000fc4000000000c */
        /* <DEDUP_REMOVED lines=18> */
[----:B------:R-:W-:Y:S01]  /*0960*/  FADD.FTZ R36, R36, R81 ;  /* 0x0000005124247221 */ /* 0x000fe20000010000 */
[----:B----4-:R-:W-:-:S02]  /*0970*/  SHF.L.U32 R79, R46, 0x10, RZ ;  /* 0x000000102e4f7819 */ /* 0x010fc400000006ff */
        /* <DEDUP_REMOVED lines=13> */
[C---:B-----5:R-:W-:Y:S02]  /*0a50*/  SHF.L.U32 R75, R48.reuse, 0x10, RZ ;  /* 0x00000010304b7819 */ /* 0x060fe400000006ff */
        /* <DEDUP_REMOVED lines=27> */
[----:B------:R-:W-:-:S02]  /*0c10*/  SHF.L.U32 R59, R66, 0x10, RZ ;  /* 0x00000010423b7819 */ /* 0x000fc400000006ff */
        /* <DEDUP_REMOVED lines=13> */
[C---:B------:R-:W-:Y:S02]  /*0cf0*/  SHF.L.U32 R63, R68.reuse, 0x10, RZ ;  /* 0x00000010443f7819 */ /* 0x040fe400000006ff */
        /* <DEDUP_REMOVED lines=28> */
[----:B------:R-:W-:Y:S01]  /*0ec0*/  FADD.FTZ R90, R36, R39 ;  /* 0x00000027245a7221 */ /* 0x000fe20000010000 */
[----:B------:R-:W-:-:S04]  /*0ed0*/  HFMA2.MMA R36, -RZ, RZ, 0, 0 ;  /* 0x00000000ff247435 */ /* 0x000fc800000001ff */
        /* <DEDUP_REMOVED lines=13> */
[----:B------:R-:W-:Y:S02]  /*0fb0*/  MOV R12, RZ ;  /* 0x000000ff000c7202 */ /* 0x000fe40000000f00 */
[----:B---3--:R-:W-:Y:S01]  /*0fc0*/  @!P1 FADD.FTZ R95, R95, R38 ;  /* 0x000000265f5f9221 */ /* 0x008fe20000010000 */
[----:B------:R-:W-:Y:S01]  /*0fd0*/  @!P1 FADD.FTZ R44, R44, R39 ;  /* 0x000000272c2c9221 */ /* 0x000fe20000010000 */
[----:B------:R-:W0:Y:S01]  /*0fe0*/  @!P2 LDC R38, c[0x0][0x10] ;  /* 0x00000400ff26ab82 */ /* 0x000e220000000800 */
[----:B------:R-:W-:Y:S01]  /*0ff0*/  SHF.L.U32 R86, R2, 0x1, RZ ;  /* 0x0000000102567819 */ /* 0x000fe200000006ff */
[----:B----4-:R-:W-:Y:S01]  /*1000*/  @!P1 FADD.FTZ R12, R95, R40 ;  /* 0x000000285f0c9221 */ /* 0x010fe20000010000 */
[----:B------:R-:W-:Y:S01]  /*1010*/  @!P1 FADD.FTZ R36, R44, R41 ;  /* 0x000000292c249221 */ /* 0x000fe20000010000 */
[----:B------:R-:W-:-:S02]  /*1020*/  ISETP.GT.U32.AND P1, PT, R0, 0xff, PT ;  /* 0x000000ff0000780c */ /* 0x000fc40003f24070 */
[----:B------:R-:W-:Y:S01]  /*1030*/  SHF.R.U32.HI R2, RZ, 0x1f, R2 ;  /* 0x0000001fff027819 */ /* 0x000fe20000011602 */
[----:B------:R-:W1:Y:S04]  /*1040*/  SHFL.BFLY PT, R39, R12, 0x2, 0x1f ;  /* 0x0c401f000c277f89 */ /* 0x000e6800000e0000 */
[----:B------:R-:W2:Y:S06]  /*1050*/  SHFL.BFLY PT, R41, R36, 0x2, 0x1f ;  /* 0x0c401f0024297f89 */ /* 0x000eac00000e0000 */
[----:B------:R-:W3:Y:S01]  /*1060*/  @!P1 LDC R54, c[0x0][0x10] ;  /* 0x00000400ff369b82 */ /* 0x000ee20000000800 */
[----:B------:R-:W-:-:S04]  /*1070*/  @!P1 SHF.L.U32 R52, R0, 0x1, RZ ;  /* 0x0000000100349819 */ /* 0x000fc800000006ff */
[----:B------:R-:W-:Y:S01]  /*1080*/  @!P1 LOP3.LUT R93, R52, 0x7fffffe0, RZ, 0xc0, !PT ;  /* 0x7fffffe0345d9812 */ /* 0x000fe200078ec0ff */
[----:B-1----:R-:W-:Y:S01]  /*1090*/  FADD.FTZ R90, R39, R12 ;  /* 0x0000000c275a7221 */ /* 0x002fe20000010000 */
[-C--:B0-----:R-:W-:Y:S02]  /*10a0*/  @!P2 IMAD R39, R38, R23.reuse, UR8 ;  /* 0x000000082627ae24 */ /* 0x081fe4000f8e0217 */
[----:B--2---:R-:W-:Y:S02]  /*10b0*/  FADD.FTZ R91, R41, R36 ;  /* 0x00000024295b7221 */ /* 0x004fe40000010000 */
[----:B------:R-:W0:Y:S01]  /*10c0*/  SHFL.BFLY PT, R87, R90, 0x1, 0x1f ;  /* 0x0c201f005a577f89 */ /* 0x000e2200000e0000 */
[----:B------:R-:W1:Y:S01]  /*10d0*/  @!P2 LDC.64 R40, c[0x0][0x248] ;  /* 0x00009200ff28ab82 */ /* 0x000e620000000a00 */
[----:B------:R-:W-:Y:S02]  /*10e0*/  @!P2 LEA R12, R39, R20, 0x9 ;  /* 0x00000014270ca211 */ /* 0x000fe400078e48ff */
[----:B------:R-:W2:Y:S01]  /*10f0*/  SHFL.BFLY PT, R44, R91, 0x1, 0x1f ;  /* 0x0c201f005b2c7f89 */ /* 0x000ea200000e0000 */
[----:B---3--:R-:W-:Y:S01]  /*1100*/  @!P1 IMAD R36, R54, R23, UR8 ;  /* 0x0000000836249e24 */ /* 0x008fe2000f8e0217 */
[----:B------:R-:W-:-:S03]  /*1110*/  @!P2 SHF.L.U32 R89, R12, 0x1, RZ ;  /* 0x000000010c59a819 */ /* 0x000fc600000006ff */
[----:B------:R-:W3:Y:S01]  /*1120*/  @!P1 LDC.64 R38, c[0x0][0x248] ;  /* 0x00009200ff269b82 */ /* 0x000ee20000000a00 */
[----:B------:R-:W-:Y:S01]  /*1130*/  @!P1 LEA R36, R36, R93, 0x9 ;  /* 0x0000005d24249211 */ /* 0x000fe200078e48ff */
[----:B0-----:R-:W-:Y:S01]  /*1140*/  FADD.FTZ R90, R90, R87 ;  /* 0x000000575a5a7221 */ /* 0x001fe20000010000 */
[----:B-1----:R-:W-:Y:S01]  /*1150*/  @!P2 IMAD.WIDE.U32 R88, R89, 0x4, R40 ;  /* 0x000000045958a825 */ /* 0x002fe200078e0028 */
[----:B------:R-:W-:-:S03]  /*1160*/  @!P1 LOP3.LUT R41, R0, 0xf, RZ, 0xc0, !PT ;  /* 0x0000000f00299812 */ /* 0x000fc600078ec0ff */
[----:B--2---:R-:W-:Y:S01]  /*1170*/  FADD.FTZ R91, R91, R44 ;  /* 0x0000002c5b5b7221 */ /* 0x004fe20000010000 */
[----:B------:R-:W-:Y:S02]  /*1180*/  IADD3 R40, P3, R86, UR10, RZ ;  /* 0x0000000a56287c10 */ /* 0x000fe4000ff7e0ff */
[----:B------:R-:W-:Y:S02]  /*1190*/  @!P1 IADD3 R36, R36, R41, RZ ;  /* 0x0000002924249210 */ /* 0x000fe40007ffe0ff */
[----:B------:R0:W-:Y:S01]  /*11a0*/  @!P2 STG.E.64 desc[UR6][R88.64], R90 ;  /* 0x0000005a5800a986 */ /* 0x0001e2000c101b06 */
[----:B------:R-:W-:Y:S01]  /*11b0*/  BAR.SYNC.DEFER_BLOCKING 0x0 ;  /* 0x0000000000007b1d */ /* 0x000fe20000010000 */
[----:B------:R-:W-:Y:S02]  /*11c0*/  ISETP.NE.AND P2, PT, R0, RZ, PT ;  /* 0x000000ff0000720c */ /* 0x000fe40003f45270 */
[----:B------:R-:W-:Y:S02]  /*11d0*/  @!P1 SHF.L.U32 R93, R36, 0x1, RZ ;  /* 0x00000001245d9819 */ /* 0x000fe400000006ff */
[----:B------:R-:W-:-:S02]  /*11e0*/  IADD3 R86, P4, R86, UR12, RZ ;  /* 0x0000000c56567c10 */ /* 0x000fc4000ff9e0ff */
[C---:B------:R-:W-:Y:S01]  /*11f0*/  @!P1 IADD3 R41, R93.reuse, 0x20, RZ ;  /* 0x000000205d299810 */ /* 0x040fe20007ffe0ff */
[----:B---3--:R-:W-:Y:S01]  /*1200*/  @!P1 IMAD.WIDE.U32 R92, R93, 0x4, R38 ;  /* 0x000000045d5c9825 */ /* 0x008fe200078e0026 */
[----:B------:R-:W-:-:S03]  /*1210*/  IADD3.X R87, R2, UR13, RZ, P4, !PT ;  /* 0x0000000d02577c10 */ /* 0x000fc6000a7fe4ff */
[----:B0-----:R-:W-:Y:S01]  /*1220*/  @!P1 IMAD.WIDE.U32 R90, R41, 0x4, R38 ;  /* 0x00000004295a9825 */ /* 0x001fe200078e0026 */
[----:B------:R-:W-:Y:S01]  /*1230*/  IADD3.X R41, R2, UR11, RZ, P3, !PT ;  /* 0x0000000b02297c10 */ /* 0x000fe20009ffe4ff */
[----:B------:R-:W-:Y:S06]  /*1240*/  @P2 BRA `(.L_x_1874) ;  /* 0x0000000000602947 */ /* 0x000fec0003800000 */
[----:B------:R-:W0:Y:S01]  /*1250*/  S2R R39, SR_LANEID ;  /* 0x0000000000277919 */ /* 0x000e220000000000 */
[----:B------:R-:W-:Y:S01]  /*1260*/  VOTEU.ANY UR9, UPT, PT ;  /* 0x0000000000097886 */ /* 0x000fe200038e0100 */
[----:B------:R-:W-:Y:S01]  /*1270*/  UISETP.NE.AND UP0, UPT, UR14, URZ, UPT ;  /* 0x0000003f0e00728c */ /* 0x000fe2000bf05270 */
[----:B------:R-:W0:Y:S01]  /*1280*/  FLO.U32 R12, UR9 ;  /* 0x00000009000c7d00 */ /* 0x000e2200080e0000 */
[----:B------:R-:W-:Y:S02]  /*1290*/  UMOV UR5, 0x7fffffe1 ;  /* 0x7fffffe100057882 */ /* 0x000fe40000000000 */
[----:B------:R-:W-:-:S05]  /*12a0*/  USEL UR5, UR5, 0x1, !UP0 ;  /* 0x0000000105057887 */ /* 0x000fca000c000000 */
[----:B------:R-:W1:Y:S01]  /*12b0*/  POPC R2, UR9 ;  /* 0x0000000900027d09 */ /* 0x000e620008000000 */
[----:B0-----:R-:W-:Y:S01]  /*12c0*/  ISETP.EQ.U32.AND P2, PT, R12, R39, PT ;  /* 0x000000270c00720c */ /* 0x001fe20003f42070 */
[----:B-1----:R-:W-:-:S12]  /*12d0*/  IMAD R39, R2, UR5, RZ ;  /* 0x0000000502277c24 */ /* 0x002fd8000f8e02ff */
        /* <DEDUP_REMOVED lines=8> */
[----:B0-----:R-:W-:-:S07]  /*1360*/  IMAD R89, R89, UR5, R12 ;  /* 0x0000000559597c24 */ /* 0x001fce000f8e020c */
.L_x_1875:
[----:B------:R-:W2:Y:S04]  /*1370*/  LD.E.STRONG.GPU R2, desc[UR6][R4.64] ;  /* 0x0000000604027980 */ /* 0x000ea8000c10f900 */
[----:B--2---:R-:W-:Y:S01]  /*1380*/  CCTL.IVALL ;  /* 0x00000000ff00798f */ /* 0x004fe20002000000 */
[----:B------:R-:W-:Y:S05]  /*1390*/  YIELD ;  /* 0x0000000000007946 */ /* 0x000fea0003800000 */
[----:B------:R-:W-:-:S04]  /*13a0*/  LOP3.LUT R2, R2, R89, RZ, 0x3c, !PT ;  /* 0x0000005902027212 */ /* 0x000fc800078e3cff */
[----:B------:R-:W-:-:S13]  /*13b0*/  ISETP.GT.AND P2, PT, R2, -0x1, PT ;  /* 0xffffffff0200780c */ /* 0x000fda0003f44270 */
[----:B------:R-:W-:Y:S05]  /*13c0*/  @P2 BRA `(.L_x_1875) ;  /* 0xfffffffc00e82947 */ /* 0x000fea000383ffff */
.L_x_1874:
[----:B------:R-:W-:Y:S05]  /*13d0*/  WARPSYNC.ALL ;  /* 0x0000000000007948 */ /* 0x000fea0003800000 */
[----:B------:R-:W-:Y:S06]  /*13e0*/  BAR.SYNC.DEFER_BLOCKING 0x0 ;  /* 0x0000000000007b1d */ /* 0x000fec0000010000 */
[----:B------:R-:W2:Y:S04]  /*13f0*/  LDG.E.64.CONSTANT R40, desc[UR6][R40.64] ;  /* 0x0000000628287981 */ /* 0x000ea8000c1e9b00 */
[----:B------:R0:W3:Y:S04]  /*1400*/  LDG.E.64.CONSTANT R38, desc[UR6][R86.64] ;  /* 0x0000000656267981 */ /* 0x0000e8000c1e9b00 */
[----:B------:R-:W4:Y:S04]  /*1410*/  @!P1 LDG.E.64 R88, desc[UR6][R92.64] ;  /* 0x000000065c589981 */ /* 0x000f28000c1e1b00 */
[----:B------:R-:W5:Y:S01]  /*1420*/  @!P1 LDG.E.64 R90, desc[UR6][R90.64] ;  /* 0x000000065a5a9981 */ /* 0x000f62000c1e1b00 */
[----:B------:R-:W-:-:S02]  /*1430*/  MOV R12, RZ ;  /* 0x000000ff000c7202 */ /* 0x000fc40000000f00 */
[----:B------:R-:W-:Y:S02]  /*1440*/  MOV R2, RZ ;  /* 0x000000ff00027202 */ /* 0x000fe40000000f00 */
[----:B------:R-:W-:Y:S01]  /*1450*/  PRMT R48, R42, 0x7632, R48 ;  /* 0x000076322a307816 */ /* 0x000fe20000000030 */
[----:B------:R-:W-:Y:S01]  /*1460*/  BSSY B0, `(.L_x_1876) ;  /* 0x000003a000007945 */ /* 0x000fe20003800000 */
        /* <DEDUP_REMOVED lines=12> */
[----:B----4-:R-:W-:Y:S01]  /*1530*/  @!P1 FADD.FTZ R95, RZ, R88 ;  /* 0x00000058ff5f9221 */ /* 0x010fe20000010000 */
[----:B------:R-:W-:-:S03]  /*1540*/  @!P1 FADD.FTZ R36, RZ, R89 ;  /* 0x00000059ff249221 */ /* 0x000fc60000010000 */
[----:B-----5:R-:W-:Y:S01]  /*1550*/  @!P1 FADD.FTZ R12, R90, R95 ;  /* 0x0000005f5a0c9221 */ /* 0x020fe20000010000 */
[----:B------:R-:W-:-:S04]  /*1560*/  @!P1 FADD.FTZ R2, R91, R36 ;  /* 0x000000245b029221 */ /* 0x000fc80000010000 */
[----:B------:R-:W1:Y:S04]  /*1570*/  SHFL.BFLY PT, R89, R12, 0x8, 0x1f ;  /* 0x0d001f000c597f89 */ /* 0x000e6800000e0000 */
[----:B------:R-:W4:Y:S01]  /*1580*/  SHFL.BFLY PT, R93, R2, 0x8, 0x1f ;  /* 0x0d001f00025d7f89 */ /* 0x000f2200000e0000 */
[----:B-1----:R-:W-:-:S05]  /*1590*/  FADD.FTZ R89, R89, R12 ;  /* 0x0000000c59597221 */ /* 0x002fca0000010000 */
[----:B------:R-:W1:Y:S01]  /*15a0*/  SHFL.BFLY PT, R36, R89, 0x4, 0x1f ;  /* 0x0c801f0059247f89 */ /* 0x000e6200000e0000 */
[----:B----4-:R-:W-:-:S05]  /*15b0*/  FADD.FTZ R93, R93, R2 ;  /* 0x000000025d5d7221 */ /* 0x010fca0000010000 */
[----:B------:R-:W4:Y:S01]  /*15c0*/  SHFL.BFLY PT, R44, R93, 0x4, 0x1f ;  /* 0x0c801f005d2c7f89 */ /* 0x000f2200000e0000 */
[----:B-1----:R-:W-:-:S05]  /*15d0*/  FADD.FTZ R36, R89, R36 ;  /* 0x0000002459247221 */ /* 0x002fca0000010000 */
[----:B0-----:R-:W0:Y:S01]  /*15e0*/  SHFL.BFLY PT, R87, R36, 0x2, 0x1f ;  /* 0x0c401f0024577f89 */ /* 0x001e2200000e0000 */
[----:B----4-:R-:W-:-:S05]  /*15f0*/  FADD.FTZ R44, R93, R44 ;  /* 0x0000002c5d2c7221 */ /* 0x010fca0000010000 */
[----:B------:R-:W1:Y:S01]  /*1600*/  SHFL.BFLY PT, R91, R44, 0x2, 0x1f ;  /* 0x0c401f002c5b7f89 */ /* 0x000e6200000e0000 */
[----:B0-----:R-:W-:-:S05]  /*1610*/  FADD.FTZ R87, R36, R87 ;  /* 0x0000005724577221 */ /* 0x001fca0000010000 */
[----:B------:R-:W0:Y:S01]  /*1620*/  SHFL.BFLY PT, R12, R87, 0x1, 0x1f ;  /* 0x0c201f00570c7f89 */ /* 0x000e2200000e0000 */
[----:B-1----:R-:W-:-:S05]  /*1630*/  FADD.FTZ R91, R44, R91 ;  /* 0x0000005b2c5b7221 */ /* 0x002fca0000010000 */
[----:B------:R-:W1:Y:S01]  /*1640*/  SHFL.BFLY PT, R2, R91, 0x1, 0x1f ;  /* 0x0c201f005b027f89 */ /* 0x000e6200000e0000 */
[----:B------:R-:W-:Y:S01]  /*1650*/  LOP3.LUT P1, RZ, R0, 0xffffff0f, RZ, 0xc0, !PT ;  /* 0xffffff0f00ff7812 */ /* 0x000fe2000782c0ff */
[----:B0-----:R-:W-:-:S12]  /*1660*/  FADD.FTZ R12, R87, R12 ;  /* 0x0000000c570c7221 */ /* 0x001fd80000010000 */
[----:B------:R-:W-:Y:S01]  /*1670*/  @!P1 FMUL.FTZ R86, R12, 4.8828125727595761418e-05 ;  /* 0x384ccccd0c569820 */ /* 0x000fe20000410000 */
[----:B-1----:R-:W-:-:S03]  /*1680*/  FADD.FTZ R89, R91, R2 ;  /* 0x000000025b597221 */ /* 0x002fc60000010000 */
[----:B------:R-:W-:Y:S01]  /*1690*/  @!P1 FMUL.FTZ R2, R86, R86 ;  /* 0x0000005656029220 */ /* 0x000fe20000410000 */
[----:B------:R-:W-:-:S03]  /*16a0*/  @!P1 SHF.R.U32.HI R12, RZ, 0x1, R0 ;  /* 0x00000001ff0c9819 */ /* 0x000fc60000011600 */
[----:B------:R-:W-:Y:S01]  /*16b0*/  @!P1 FFMA.FTZ R2, R89, 4.8828125727595761418e-05, -R2 ;  /* 0x384ccccd59029823 */ /* 0x000fe20000010802 */
[----:B------:R-:W-:-:S04]  /*16c0*/  @!P1 LOP3.LUT R36, R12, 0x7ffffff8, RZ, 0xc0, !PT ;  /* 0x7ffffff80c249812 */ /* 0x000fc800078ec0ff */
[----:B------:R-:W-:-:S05]  /*16d0*/  @!P1 FMNMX.FTZ R87, RZ, R2, !PT ;  /* 0x00000002ff579209 */ /* 0x000fca0007810000 */
[----:B------:R0:W-:Y:S01]  /*16e0*/  @!P1 STS.64 [R36+UR4], R86 ;  /* 0x0000005624009988 */ /* 0x0001e20008000a04 */
[----:B------:R-:W-:Y:S02]  /*16f0*/  PRMT R2, R6, 0x7632, R2 ;  /* 0x0000763206027816 */ /* 0x000fe40000000002 */
[----:B------:R-:W-:Y:S02]  /*1700*/  PRMT R44, R7, 0x7632, R44 ;  /* 0x00007632072c7816 */ /* 0x000fe4000000002c */
[----:B------:R-:W-:Y:S02]  /*1710*/  PRMT R12, R49, 0x7632, R12 ;  /* 0x00007632310c7816 */ /* 0x000fe4000000000c */
[----:B--2---:R-:W-:Y:S02]  /*1720*/  PRMT R99, R40, 0x7632, R99 ;  /* 0x0000763228637816 */ /* 0x004fe40000000063 */
[----:B------:R-:W-:Y:S02]  /*1730*/  PRMT R89, R41, 0x7632, R89 ;  /* 0x0000763229597816 */ /* 0x000fe40000000059 */
[----:B---3--:R-:W-:-:S02]  /*1740*/  PRMT R100, R38, 0x7632, R100 ;  /* 0x0000763226647816 */ /* 0x008fc40000000064 */
[----:B------:R-:W-:Y:S01]  /*1750*/  PRMT R98, R39, 0x7632, R98 ;  /* 0x0000763227627816 */ /* 0x000fe20000000062 */
[----:B------:R-:W-:Y:S06]  /*1760*/  BAR.SYNC.DEFER_BLOCKING 0x0 ;  /* 0x0000000000007b1d */ /* 0x000fec0000010000 */
[----:B0-----:R-:W-:Y:S05]  /*1770*/  @P0 BRA `(.L_x_1877) ;  /* 0x0000000000200947 */ /* 0x001fea0003800000 */
[----:B------:R-:W-:Y:S01]  /*1780*/  LEA R6, R0, UR4, 0x3 ;  /* 0x0000000400067c11 */ /* 0x000fe2000f8e18ff */
[----:B------:R-:W-:Y:S01]  /*1790*/  ULDC.64 UR10, c[0x0][0x240] ;  /* 0x00009000000a7ab9 */ /* 0x000fe20000000a00 */
[----:B------:R-:W-:-:S04]  /*17a0*/  LEA R36, P1, R33, R0, 0x4 ;  /* 0x0000000021247211 */ /* 0x000fc800078220ff */
[----:B------:R-:W0:Y:S01]  /*17b0*/  LDS.64 R6, [R6] ;  /* 0x0000000006067984 */ /* 0x000e220000000a00 */
[----:B------:R-:W-:Y:S02]  /*17c0*/  LEA.HI.X R43, R33, R31, R22, 0x4, P1 ;  /* 0x0000001f212b7211 */ /* 0x000fe400008f2416 */
[----:B------:R-:W-:-:S04]  /*17d0*/  LEA R42, P1, R36, UR10, 0x3 ;  /* 0x0000000a242a7c11 */ /* 0x000fc8000f8218ff */
[----:B------:R-:W-:-:S05]  /*17e0*/  LEA.HI.X R43, R36, UR11, R43, 0x3, P1 ;  /* 0x0000000b242b7c11 */ /* 0x000fca00088f1c2b */
[----:B0-----:R0:W-:Y:S04]  /*17f0*/  STG.E.64 desc[UR6][R42.64], R6 ;  /* 0x000000062a007986 */ /* 0x0011e8000c101b06 */
.L_x_1877:
[----:B------:R-:W-:Y:S05]  /*1800*/  BSYNC B0 ;  /* 0x0000000000007941 */ /* 0x000fea0003800000 */
.L_x_1876:
[----:B0-----:R-:W0:Y:S01]  /*1810*/  LDS.64 R6, [R29+UR4] ;  /* 0x000000041d067984 */ /* 0x001e220008000a00 */
[----:B------:R-:W-:Y:S01]  /*1820*/  ULDC UR5, c[0x0][0x230] ;  /* 0x00008c0000057ab9 */ /* 0x000fe20000000800 */
[----:B------:R-:W-:Y:S01]  /*1830*/  SHF.L.U32 R68, R40, 0x10, RZ ;  /* 0x0000001028447819 */ /* 0x000fe200000006ff */
[----:B------:R-:W-:Y:S01]  /*1840*/  ULDC.64 UR10, c[0x0][0x210] ;  /* 0x00008400000a7ab9 */ /* 0x000fe20000000a00 */
        /* <DEDUP_REMOVED lines=11> */
[----:B------:R-:W-:Y:S01]  /*1900*/  LOP3.LUT R23, R23, 0x1, RZ, 0x3c, !PT ;  /* 0x0000000117177812 */ /* 0x000fe200078e3cff */
[----:B0-----:R-:W-:Y:S01]  /*1910*/  FADD.FTZ R7, R7, UR5 ;  /* 0x0000000507077e21 */ /* 0x001fe20008010000 */
[--C-:B------:R-:W-:Y:S01]  /*1920*/  FADD.FTZ R3, R3, -R6.reuse ;  /* 0x8000000603037221 */ /* 0x100fe20000010000 */
[--C-:B------:R-:W-:Y:S01]  /*1930*/  FADD.FTZ R73, R73, -R6.reuse ;  /* 0x8000000649497221 */ /* 0x100fe20000010000 */
[--C-:B------:R-:W-:Y:S01]  /*1940*/  FADD.FTZ R75, R75, -R6.reuse ;  /* 0x800000064b4b7221 */ /* 0x100fe20000010000 */
[----:B------:R0:W1:Y:S01]  /*1950*/  MUFU.RSQ R78, R7 ;  /* 0x00000007004e7308 */ /* 0x0000620000001400 */
[----:B------:R-:W-:Y:S01]  /*1960*/  FADD.FTZ R43, -R6, R43 ;  /* 0x0000002b062b7221 */ /* 0x000fe20000010100 */
[--C-:B------:R-:W-:Y:S01]  /*1970*/  FADD.FTZ R81, R81, -R6.reuse ;  /* 0x8000000651517221 */ /* 0x100fe20000010000 */
[--C-:B------:R-:W-:Y:S01]  /*1980*/  FADD.FTZ R85, R85, -R6.reuse ;  /* 0x8000000655557221 */ /* 0x100fe20000010000 */
[--C-:B------:R-:W-:Y:S01]  /*1990*/  FADD.FTZ R77, R77, -R6.reuse ;  /* 0x800000064d4d7221 */ /* 0x100fe20000010000 */
[--C-:B------:R-:W-:Y:S01]  /*19a0*/  FADD.FTZ R79, R79, -R6.reuse ;  /* 0x800000064f4f7221 */ /* 0x100fe20000010000 */
[--C-:B------:R-:W-:Y:S01]  /*19b0*/  FADD.FTZ R55, R55, -R6.reuse ;  /* 0x8000000637377221 */ /* 0x100fe20000010000 */
[--C-:B------:R-:W-:Y:S01]  /*19c0*/  FADD.FTZ R59, R59, -R6.reuse ;  /* 0x800000063b3b7221 */ /* 0x100fe20000010000 */
[--C-:B------:R-:W-:Y:S01]  /*19d0*/  FADD.FTZ R63, R63, -R6.reuse ;  /* 0x800000063f3f7221 */ /* 0x100fe20000010000 */
[----:B0-----:R-:W-:Y:S01]  /*19e0*/  SHF.L.U32 R7, R44, 0x10, RZ ;  /* 0x000000102c077819 */ /* 0x001fe200000006ff */
[--C-:B------:R-:W-:Y:S01]  /*19f0*/  FADD.FTZ R53, R53, -R6.reuse ;  /* 0x8000000635357221 */ /* 0x100fe20000010000 */
[C---:B------:R-:W-:Y:S01]  /*1a00*/  FADD.FTZ R51, -R6.reuse, R51 ;  /* 0x0000003306337221 */ /* 0x040fe20000010100 */
[C---:B------:R-:W-:Y:S01]  /*1a10*/  FADD.FTZ R71, -R6.reuse, R71 ;  /* 0x0000004706477221 */ /* 0x040fe20000010100 */
[C---:B------:R-:W-:Y:S01]  /*1a20*/  FADD.FTZ R67, -R6.reuse, R67 ;  /* 0x0000004306437221 */ /* 0x040fe20000010100 */
[----:B------:R-:W-:Y:S01]  /*1a30*/  FADD.FTZ R7, -R6, R7 ;  /* 0x0000000706077221 */ /* 0x000fe20000010100 */
[--C-:B------:R-:W-:Y:S01]  /*1a40*/  FADD.FTZ R61, R61, -R6.reuse ;  /* 0x800000063d3d7221 */ /* 0x100fe20000010000 */
[--C-:B------:R-:W-:Y:S01]  /*1a50*/  FADD.FTZ R65, R65, -R6.reuse ;  /* 0x8000000641417221 */ /* 0x100fe20000010000 */
[----:B-1----:R-:W-:Y:S01]  /*1a60*/  FMUL.FTZ R36, R3, R78 ;  /* 0x0000004e03247220 */ /* 0x002fe20000410000 */
[----:B------:R-:W-:Y:S01]  /*1a70*/  FMUL.FTZ R52, R78, R73 ;  /* 0x000000494e347220 */ /* 0x000fe20000410000 */
[----:B------:R-:W-:Y:S01]  /*1a80*/  FADD.FTZ R3, R83, -R6 ;  /* 0x8000000653037221 */ /* 0x000fe20000010000 */
[----:B------:R-:W-:Y:S01]  /*1a90*/  SHF.L.U32 R73, R54, 0x10, RZ ;  /* 0x0000001036497819 */ /* 0x000fe200000006ff */
[C---:B------:R-:W-:Y:S01]  /*1aa0*/  FMUL.FTZ R7, R78.reuse, R7 ;  /* 0x000000074e077220 */ /* 0x040fe20000410000 */
[C---:B------:R-:W-:Y:S01]  /*1ab0*/  FMUL.FTZ R43, R78.reuse, R43 ;  /* 0x0000002b4e2b7220 */ /* 0x040fe20000410000 */
[----:B------:R-:W-:Y:S01]  /*1ac0*/  FMUL.FTZ R40, R78, R3 ;  /* 0x000000034e287220 */ /* 0x000fe20000410000 */
[----:B------:R-:W-:Y:S01]  /*1ad0*/  SHF.L.U32 R3, R48, 0x10, RZ ;  /* 0x0000001030037819 */ /* 0x000fe200000006ff */
[----:B------:R-:W-:Y:S01]  /*1ae0*/  FADD.FTZ R73, -R6, R73 ;  /* 0x0000004906497221 */ /* 0x000fe20000010100 */
[----:B------:R-:W-:Y:S01]  /*1af0*/  FFMA.FTZ R38, R43, R99, R100 ;  /* 0x000000632b267223 */ /* 0x000fe20000010064 */
[----:B------:R-:W-:Y:S01]  /*1b00*/  FFMA.FTZ R39, R40, R82, R101 ;  /* 0x0000005228277223 */ /* 0x000fe20000010065 */
[----:B------:R-:W-:Y:S01]  /*1b10*/  FFMA.FTZ R40, R7, R89, R98 ;  /* 0x0000005907287223 */ /* 0x000fe20000010062 */
[----:B------:R-:W-:Y:S01]  /*1b20*/  FMUL.FTZ R73, R78, R73 ;  /* 0x000000494e497220 */ /* 0x000fe20000410000 */
[----:B------:R-:W-:Y:S01]  /*1b30*/  SHF.L.U32 R7, R50, 0x10, RZ ;  /* 0x0000001032077819 */ /* 0x000fe200000006ff */
[----:B------:R-:W-:Y:S01]  /*1b40*/  FMUL.FTZ R50, R78, R75 ;  /* 0x0000004b4e327220 */ /* 0x000fe20000410000 */
[----:B------:R-:W-:Y:S01]  /*1b50*/  FADD.FTZ R75, R57, -R6 ;  /* 0x80000006394b7221 */ /* 0x000fe20000010000 */
[C-C-:B------:R-:W-:Y:S01]  /*1b60*/  FFMA.FTZ R57, R99.reuse, R73, R100.reuse ;  /* 0x0000004963397223 */ /* 0x140fe20000010064 */
[----:B------:R-:W-:Y:S01]  /*1b70*/  SHF.L.U32 R73, R58, 0x10, RZ ;  /* 0x000000103a497819 */ /* 0x000fe200000006ff */
[C---:B------:R-:W-:Y:S01]  /*1b80*/  FADD.FTZ R3, -R6.reuse, R3 ;  /* 0x0000000306037221 */ /* 0x040fe20000010100 */
[----:B------:R-:W-:Y:S01]  /*1b90*/  FADD.FTZ R7, -R6, R7 ;  /* 0x0000000706077221 */ /* 0x000fe20000010100 */
[----:B------:R-:W-:Y:S01]  /*1ba0*/  FMUL.FTZ R43, R78, R81 ;  /* 0x000000514e2b7220 */ /* 0x000fe20000410000 */
[----:B------:R-:W-:Y:S01]  /*1bb0*/  SHF.L.U32 R81, R60, 0x10, RZ ;  /* 0x000000103c517819 */ /* 0x000fe200000006ff */
[----:B------:R-:W-:Y:S01]  /*1bc0*/  FADD.FTZ R73, -R6, R73 ;  /* 0x0000004906497221 */ /* 0x000fe20000010100 */
[C---:B------:R-:W-:Y:S01]  /*1bd0*/  FMUL.FTZ R3, R78.reuse, R3 ;  /* 0x000000034e037220 */ /* 0x040fe20000410000 */
[----:B------:R-:W-:Y:S01]  /*1be0*/  FMUL.FTZ R7, R78, R7 ;  /* 0x000000074e077220 */ /* 0x000fe20000410000 */
[----:B------:R-:W-:Y:S01]  /*1bf0*/  FFMA.FTZ R36, R36, R68, R103 ;  /* 0x0000004424247223 */ /* 0x000fe20000010067 */
[----:B------:R-:W-:Y:S01]  /*1c00*/  FMUL.FTZ R73, R78, R73 ;  /* 0x000000494e497220 */ /* 0x000fe20000410000 */
[----:B------:R-:W-:Y:S01]  /*1c10*/  FFMA.FTZ R42, R99, R3, R100 ;  /* 0x00000003632a7223 */ /* 0x000fe20000010064 */
[----:B------:R-:W-:Y:S01]  /*1c20*/  SHF.L.U32 R3, R46, 0x10, RZ ;  /* 0x000000102e037819 */ /* 0x000fe200000006ff */
[----:B------:R-:W-:Y:S01]  /*1c30*/  FFMA.FTZ R44, R89, R7, R98 ;  /* 0x00000007592c7223 */ /* 0x000fe20000010062 */
[--C-:B------:R-:W-:Y:S01]  /*1c40*/  FFMA.FTZ R60, R99, R73, R100.reuse ;  /* 0x00000049633c7223 */ /* 0x100fe20000010064 */
[----:B------:R-:W-:Y:S01]  /*1c50*/  SHF.L.U32 R73, R62, 0x10, RZ ;  /* 0x000000103e497819 */ /* 0x000fe200000006ff */
[----:B------:R-:W-:Y:S01]  /*1c60*/  FMUL.FTZ R41, R78, R85 ;  /* 0x000000554e297220 */ /* 0x000fe20000410000 */
[----:B------:R-:W-:Y:S01]  /*1c70*/  FADD.FTZ R3, -R6, R3 ;  /* 0x0000000306037221 */ /* 0x000fe20000010100 */
[----:B------:R-:W-:Y:S01]  /*1c80*/  SHF.L.U32 R7, R47, 0x10, RZ ;  /* 0x000000102f077819 */ /* 0x000fe200000006ff */
[----:B------:R-:W-:Y:S01]  /*1c90*/  FMUL.FTZ R88, R38, -1.4426950216293334961 ;  /* 0xbfb8aa3b26587820 */ /* 0x000fe20000410000 */
[----:B------:R-:W-:Y:S01]  /*1ca0*/  FADD.FTZ R73, -R6, R73 ;  /* 0x0000004906497221 */ /* 0x000fe20000010100 */
[----:B------:R-:W-:Y:S01]  /*1cb0*/  FMUL.FTZ R97, R39, -1.4426950216293334961 ;  /* 0xbfb8aa3b27617820 */ /* 0x000fe20000410000 */
[----:B------:R-:W-:Y:S01]  /*1cc0*/  FMUL.FTZ R95, R40, -1.4426950216293334961 ;  /* 0xbfb8aa3b285f7820 */ /* 0x000fe20000410000 */
[C---:B------:R-:W-:Y:S01]  /*1cd0*/  FMUL.FTZ R48, R78.reuse, R77 ;  /* 0x0000004d4e307220 */ /* 0x040fe20000410000 */
[----:B------:R-:W-:Y:S01]  /*1ce0*/  FMUL.FTZ R3, R78, R3 ;  /* 0x000000034e037220 */ /* 0x000fe20000410000 */
[----:B------:R-:W-:Y:S01]  /*1cf0*/  SHF.L.U32 R77, R56, 0x10, RZ ;  /* 0x00000010384d7819 */ /* 0x000fe200000006ff */
[----:B------:R-:W-:Y:S01]  /*1d00*/  FMUL.FTZ R64, R78, R73 ;  /* 0x000000494e407220 */ /* 0x000fe20000410000 */
[----:B------:R-:W-:Y:S01]  /*1d10*/  FMUL.FTZ R2, R36, -1.4426950216293334961 ;  /* 0xbfb8aa3b24027820 */ /* 0x000fe20000410000 */
[----:B------:R-:W-:Y:S01]  /*1d20*/  FFMA.FTZ R41, R68, R41, R103 ;  /* 0x0000002944297223 */ /* 0x000fe20000010067 */
[----:B------:R-:W-:Y:S01]  /*1d30*/  FFMA.FTZ R43, R82, R43, R101 ;  /* 0x0000002b522b7223 */ /* 0x000fe20000010065 */
[----:B------:R-:W-:Y:S01]  /*1d40*/  FADD.FTZ R7, -R6, R7 ;  /* 0x0000000706077221 */ /* 0x000fe20000010100 */
[----:B------:R-:W-:Y:S01]  /*1d50*/  SHF.L.U32 R73, R66, 0x10, RZ ;  /* 0x0000001042497819 */ /* 0x000fe200000006ff */
[C---:B------:R-:W-:Y:S01]  /*1d60*/  FMUL.FTZ R46, R78.reuse, R79 ;  /* 0x0000004f4e2e7220 */ /* 0x040fe20000410000 */
[C---:B------:R-:W-:Y:S01]  /*1d70*/  FMUL.FTZ R55, R78.reuse, R55 ;  /* 0x000000374e377220 */ /* 0x040fe20000410000 */
[C---:B------:R-:W-:Y:S01]  /*1d80*/  FMUL.FTZ R59, R78.reuse, R59 ;  /* 0x0000003b4e3b7220 */ /* 0x040fe20000410000 */
[C---:B------:R-:W-:Y:S01]  /*1d90*/  FMUL.FTZ R63, R78.reuse, R63 ;  /* 0x0000003f4e3f7220 */ /* 0x040fe20000410000 */
[----:B------:R-:W-:Y:S01]  /*1da0*/  FMUL.FTZ R53, R78, R53 ;  /* 0x000000354e357220 */ /* 0x000fe20000410000 */
[----:B------:R-:W0:Y:S01]  /*1db0*/  MUFU.EX2 R88, R88 ;  /* 0x0000005800587308 */ /* 0x000e220000000800 */
[----:B------:R-:W-:Y:S01]  /*1dc0*/  FFMA.FTZ R47, R99, R3, R100 ;  /* 0x00000003632f7223 */ /* 0x000fe20000010064 */
[----:B------:R-:W-:Y:S01]  /*1dd0*/  FMUL.FTZ R96, R41, -1.4426950216293334961 ;  /* 0xbfb8aa3b29607820 */ /* 0x000fe20000410000 */
[----:B------:R-:W-:Y:S01]  /*1de0*/  FMUL.FTZ R93, R42, -1.4426950216293334961 ;  /* 0xbfb8aa3b2a5d7820 */ /* 0x000fe20000410000 */
[----:B------:R-:W-:Y:S01]  /*1df0*/  FMUL.FTZ R94, R43, -1.4426950216293334961 ;  /* 0xbfb8aa3b2b5e7820 */ /* 0x000fe20000410000 */
[----:B------:R-:W-:Y:S01]  /*1e00*/  FMUL.FTZ R91, R44, -1.4426950216293334961 ;  /* 0xbfb8aa3b2c5b7820 */ /* 0x000fe20000410000 */
[----:B------:R-:W-:Y:S01]  /*1e10*/  FMUL.FTZ R3, R78, R7 ;  /* 0x000000074e037220 */ /* 0x000fe20000410000 */
[----:B------:R-:W-:Y:S01]  /*1e20*/  FADD.FTZ R77, -R6, R77 ;  /* 0x0000004d064d7221 */ /* 0x000fe20000010100 */
[----:B------:R1:W2:Y:S01]  /*1e30*/  MUFU.EX2 R83, R2 ;  /* 0x0000000200537308 */ /* 0x0002a20000000800 */
[C-C-:B------:R-:W-:Y:S01]  /*1e40*/  FFMA.FTZ R46, R68.reuse, R46, R103.reuse ;  /* 0x0000002e442e7223 */ /* 0x140fe20000010067 */
[--C-:B------:R-:W-:Y:S01]  /*1e50*/  FFMA.FTZ R50, R68, R50, R103.reuse ;  /* 0x0000003244327223 */ /* 0x100fe20000010067 */
[----:B------:R-:W-:Y:S01]  /*1e60*/  FMUL.FTZ R51, R78, R51 ;  /* 0x000000334e337220 */ /* 0x000fe20000410000 */
[C-C-:B------:R-:W-:Y:S01]  /*1e70*/  FFMA.FTZ R55, R68.reuse, R55, R103.reuse ;  /* 0x0000003744377223 */ /* 0x140fe20000010067 */
[C-C-:B------:R-:W-:Y:S01]  /*1e80*/  FFMA.FTZ R59, R68.reuse, R59, R103.reuse ;  /* 0x0000003b443b7223 */ /* 0x140fe20000010067 */
[----:B------:R-:W-:Y:S01]  /*1e90*/  FFMA.FTZ R63, R68, R63, R103 ;  /* 0x0000003f443f7223 */ /* 0x000fe20000010067 */
[----:B------:R-:W-:Y:S01]  /*1ea0*/  FADD.FTZ R73, -R6, R73 ;  /* 0x0000004906497221 */ /* 0x000fe20000010100 */
[----:B------:R-:W3:Y:S01]  /*1eb0*/  MUFU.EX2 R97, R97 ;  /* 0x0000006100617308 */ /* 0x000ee20000000800 */
[----:B------:R-:W-:Y:S01]  /*1ec0*/  FFMA.FTZ R53, R68, R53, R103 ;  /* 0x0000003544357223 */ /* 0x000fe20000010067 */
[----:B------:R-:W-:Y:S01]  /*1ed0*/  SHF.L.U32 R103, R72, 0x10, RZ ;  /* 0x0000001048677819 */ /* 0x000fe200000006ff */
[C---:B------:R-:W-:Y:S01]  /*1ee0*/  FMUL.FTZ R71, R78.reuse, R71 ;  /* 0x000000474e477220 */ /* 0x040fe20000410000 */
[----:B------:R-:W-:Y:S01]  /*1ef0*/  FMUL.FTZ R56, R78, R75 ;  /* 0x0000004b4e387220 */ /* 0x000fe20000410000 */
[C-C-:B------:R-:W-:Y:S01]  /*1f00*/  FFMA.FTZ R48, R82.reuse, R48, R101.reuse ;  /* 0x0000003052307223 */ /* 0x140fe20000010065 */
[----:B------:R-:W-:Y:S01]  /*1f10*/  FFMA.FTZ R49, R89, R3, R98 ;  /* 0x0000000359317223 */ /* 0x000fe20000010062 */
[----:B------:R-:W-:Y:S01]  /*1f20*/  FFMA.FTZ R52, R82, R52, R101 ;  /* 0x0000003452347223 */ /* 0x000fe20000010065 */
[----:B------:R-:W4:Y:S01]  /*1f30*/  MUFU.EX2 R95, R95 ;  /* 0x0000005f005f7308 */ /* 0x000f220000000800 */
[C---:B------:R-:W-:Y:S01]  /*1f40*/  FMUL.FTZ R77, R78.reuse, R77 ;  /* 0x0000004d4e4d7220 */ /* 0x040fe20000410000 */
[----:B------:R-:W-:Y:S01]  /*1f50*/  FMUL.FTZ R66, R78, R67 ;  /* 0x000000434e427220 */ /* 0x000fe20000410000 */
[----:B-1----:R-:W-:Y:S01]  /*1f60*/  FMUL.FTZ R2, R47, -1.4426950216293334961 ;  /* 0xbfb8aa3b2f027820 */ /* 0x002fe20000410000 */
[----:B------:R-:W-:Y:S01]  /*1f70*/  FFMA.FTZ R51, R99, R51, R100 ;  /* 0x0000003363337223 */ /* 0x000fe20000010064 */
[----:B------:R-:W-:Y:S01]  /*1f80*/  FADD.FTZ R81, -R6, R81 ;  /* 0x0000005106517221 */ /* 0x000fe20000010100 */
[----:B------:R-:W-:Y:S01]  /*1f90*/  FMUL.FTZ R67, R78, R73 ;  /* 0x000000494e437220 */ /* 0x000fe20000410000 */
[----:B------:R-:W-:Y:S01]  /*1fa0*/  FMUL.FTZ R92, R46, -1.4426950216293334961 ;  /* 0xbfb8aa3b2e5c7820 */ /* 0x000fe20000410000 */
[----:B------:R-:W1:Y:S01]  /*1fb0*/  MUFU.EX2 R96, R96 ;  /* 0x0000006000607308 */ /* 0x000e620000000800 */
[----:B------:R-:W-:Y:S01]  /*1fc0*/  FADD.FTZ R73, R45, -R6 ;  /* 0x800000062d497221 */ /* 0x000fe20000010000 */
[----:B------:R-:W-:Y:S01]  /*1fd0*/  FMUL.FTZ R69, R50, -1.4426950216293334961 ;  /* 0xbfb8aa3b32457820 */ /* 0x000fe20000410000 */
[--C-:B------:R-:W-:Y:S01]  /*1fe0*/  FFMA.FTZ R54, R89, R71, R98.reuse ;  /* 0x0000004759367223 */ /* 0x100fe20000010062 */
[----:B------:R-:W-:Y:S01]  /*1ff0*/  FFMA.FTZ R56, R82, R56, R101 ;  /* 0x0000003852387223 */ /* 0x000fe20000010065 */
[----:B------:R-:W-:Y:S01]  /*2000*/  FADD.FTZ R103, -R6, R103 ;  /* 0x0000006706677221 */ /* 0x000fe20000010100 */
[----:B------:R-:W-:Y:S01]  /*2010*/  FMUL.FTZ R7, R48, -1.4426950216293334961 ;  /* 0xbfb8aa3b30077820 */ /* 0x000fe20000410000 */
[----:B------:R-:W-:Y:S01]  /*2020*/  FMUL.FTZ R3, R49, -1.4426950216293334961 ;  /* 0xbfb8aa3b31037820 */ /* 0x000fe20000410000 */
[----:B------:R-:W5:Y:S01]  /*2030*/  MUFU.EX2 R93, R93 ;  /* 0x0000005d005d7308 */ /* 0x000f620000000800 */
[----:B------:R-:W-:Y:S01]  /*2040*/  FMUL.FTZ R70, R52, -1.4426950216293334961 ;  /* 0xbfb8aa3b34467820 */ /* 0x000fe20000410000 */
[--C-:B------:R-:W-:Y:S01]  /*2050*/  FFMA.FTZ R58, R89, R77, R98.reuse ;  /* 0x0000004d593a7223 */ /* 0x100fe20000010062 */
[C---:B------:R-:W-:Y:S01]  /*2060*/  FMUL.FTZ R61, R78.reuse, R61 ;  /* 0x0000003d4e3d7220 */ /* 0x040fe20000410000 */
[----:B------:R-:W-:Y:S01]  /*2070*/  FMUL.FTZ R12, R51, -1.4426950216293334961 ;  /* 0xbfb8aa3b330c7820 */ /* 0x000fe20000410000 */
[----:B------:R-:W-:Y:S01]  /*2080*/  FMUL.FTZ R74, R55, -1.4426950216293334961 ;  /* 0xbfb8aa3b374a7820 */ /* 0x000fe20000410000 */
[C---:B------:R-:W-:Y:S01]  /*2090*/  FMUL.FTZ R81, R78.reuse, R81 ;  /* 0x000000514e517220 */ /* 0x040fe20000410000 */
[----:B------:R-:W-:Y:S01]  /*20a0*/  FMUL.FTZ R75, R57, -1.4426950216293334961 ;  /* 0xbfb8aa3b394b7820 */ /* 0x000fe20000410000 */
[----:B------:R-:W5:Y:S01]  /*20b0*/  MUFU.EX2 R94, R94 ;  /* 0x0000005e005e7308 */ /* 0x000f620000000800 */
[C---:B------:R-:W-:Y:S01]  /*20c0*/  FMUL.FTZ R65, R78.reuse, R65 ;  /* 0x000000414e417220 */ /* 0x040fe20000410000 */
[--C-:B------:R-:W-:Y:S01]  /*20d0*/  FFMA.FTZ R66, R89, R66, R98.reuse ;  /* 0x0000004259427223 */ /* 0x100fe20000010062 */
[----:B------:R-:W-:Y:S01]  /*20e0*/  FMUL.FTZ R73, R78, R73 ;  /* 0x000000494e497220 */ /* 0x000fe20000410000 */
[----:B------:R-:W-:Y:S01]  /*20f0*/  FMUL.FTZ R71, R54, -1.4426950216293334961 ;  /* 0xbfb8aa3b36477820 */ /* 0x000fe20000410000 */
[----:B------:R-:W-:Y:S01]  /*2100*/  FMUL.FTZ R76, R56, -1.4426950216293334961 ;  /* 0xbfb8aa3b384c7820 */ /* 0x000fe20000410000 */
[----:B------:R-:W-:Y:S01]  /*2110*/  FMUL.FTZ R78, R78, R103 ;  /* 0x000000674e4e7220 */ /* 0x000fe20000410000 */
[----:B------:R-:W-:Y:S01]  /*2120*/  FMUL.FTZ R77, R58, -1.4426950216293334961 ;  /* 0xbfb8aa3b3a4d7820 */ /* 0x000fe20000410000 */
[----:B------:R-:W5:Y:S01]  /*2130*/  MUFU.EX2 R91, R91 ;  /* 0x0000005b005b7308 */ /* 0x000f620000000800 */
[----:B------:R-:W-:Y:S01]  /*2140*/  FMUL.FTZ R79, R59, -1.4426950216293334961 ;  /* 0xbfb8aa3b3b4f7820 */ /* 0x000fe20000410000 */
[--C-:B------:R-:W-:Y:S01]  /*2150*/  FFMA.FTZ R61, R82, R61, R101.reuse ;  /* 0x0000003d523d7223 */ /* 0x100fe20000010065 */
[----:B------:R-:W-:Y:S01]  /*2160*/  FMUL.FTZ R80, R60, -1.4426950216293334961 ;  /* 0xbfb8aa3b3c507820 */ /* 0x000fe20000410000 */
[----:B------:R-:W-:Y:S01]  /*2170*/  FFMA.FTZ R62, R89, R81, R98 ;  /* 0x00000051593e7223 */ /* 0x000fe20000010062 */
[C-C-:B------:R-:W-:Y:S01]  /*2180*/  FFMA.FTZ R64, R99.reuse, R64, R100.reuse ;  /* 0x0000004063407223 */ /* 0x140fe20000010064 */
[--C-:B------:R-:W-:Y:S01]  /*2190*/  FFMA.FTZ R65, R82, R65, R101.reuse ;  /* 0x0000004152417223 */ /* 0x100fe20000010065 */
[----:B------:R-:W-:Y:S01]  /*21a0*/  FMUL.FTZ R81, R66, -1.4426950216293334961 ;  /* 0xbfb8aa3b42517820 */ /* 0x000fe20000410000 */
[----:B------:R-:W5:Y:S01]  /*21b0*/  MUFU.EX2 R2, R2 ;  /* 0x0000000200027308 */ /* 0x000f620000000800 */
[----:B------:R-:W-:Y:S01]  /*21c0*/  FFMA.FTZ R67, R99, R67, R100 ;  /* 0x0000004363437223 */ /* 0x000fe20000010064 */
[----:B------:R-:W-:Y:S01]  /*21d0*/  FFMA.FTZ R73, R82, R73, R101 ;  /* 0x0000004952497223 */ /* 0x000fe20000010065 */
[----:B------:R-:W-:Y:S01]  /*21e0*/  FFMA.FTZ R78, R89, R78, R98 ;  /* 0x0000004e594e7223 */ /* 0x000fe20000010062 */
[----:B------:R-:W-:Y:S01]  /*21f0*/  FMUL.FTZ R84, R61, -1.4426950216293334961 ;  /* 0xbfb8aa3b3d547820 */ /* 0x000fe20000410000 */
[----:B0-----:R-:W-:Y:S01]  /*2200*/  FADD.FTZ R89, R88, 1 ;  /* 0x3f80000058597421 */ /* 0x001fe20000010000 */
[----:B------:R-:W-:Y:S01]  /*2210*/  FMUL.FTZ R85, R62, -1.4426950216293334961 ;  /* 0xbfb8aa3b3e557820 */ /* 0x000fe20000410000 */
[----:B------:R-:W-:Y:S01]  /*2220*/  FMUL.FTZ R87, R63, -1.4426950216293334961 ;  /* 0xbfb8aa3b3f577820 */ /* 0x000fe20000410000 */
[----:B------:R-:W0:Y:S01]  /*2230*/  MUFU.EX2 R92, R92 ;  /* 0x0000005c005c7308 */ /* 0x000e220000000800 */
[----:B--2---:R-:W-:Y:S01]  /*2240*/  FADD.FTZ R83, R83, 1 ;  /* 0x3f80000053537421 */ /* 0x004fe20000010000 */
[----:B---3--:R-:W-:Y:S01]  /*2250*/  FADD.FTZ R88, R97, 1 ;  /* 0x3f80000061587421 */ /* 0x008fe20000010000 */
[----:B----4-:R-:W-:Y:S01]  /*2260*/  FADD.FTZ R95, R95, 1 ;  /* 0x3f8000005f5f7421 */ /* 0x010fe20000010000 */
[----:B------:R-:W-:Y:S01]  /*2270*/  FMUL.FTZ R90, R64, -1.4426950216293334961 ;  /* 0xbfb8aa3b405a7820 */ /* 0x000fe20000410000 */
[----:B------:R-:W-:Y:S01]  /*2280*/  FMUL.FTZ R86, R65, -1.4426950216293334961 ;  /* 0xbfb8aa3b41567820 */ /* 0x000fe20000410000 */
[----:B------:R-:W-:Y:S01]  /*2290*/  FMUL.FTZ R72, R67, -1.4426950216293334961 ;  /* 0xbfb8aa3b43487820 */ /* 0x000fe20000410000 */
[----:B------:R-:W-:Y:S01]  /*22a0*/  FMUL.FTZ R82, R73, -1.4426950216293334961 ;  /* 0xbfb8aa3b49527820 */ /* 0x000fe20000410000 */
[----:B------:R-:W2:Y:S01]  /*22b0*/  MUFU.EX2 R69, R69 ;  /* 0x0000004500457308 */ /* 0x000ea20000000800 */
[----:B------:R-:W-:Y:S01]  /*22c0*/  FMUL.FTZ R99, R53, -1.4426950216293334961 ;  /* 0xbfb8aa3b35637820 */ /* 0x000fe20000410000 */
[----:B-1----:R-:W-:Y:S01]  /*22d0*/  FADD.FTZ R96, R96, 1 ;  /* 0x3f80000060607421 */ /* 0x002fe20000010000 */
[----:B-----5:R-:W-:Y:S01]  /*22e0*/  FADD.FTZ R93, R93, 1 ;  /* 0x3f8000005d5d7421 */ /* 0x020fe20000010000 */
[----:B------:R-:W-:Y:S01]  /*22f0*/  FADD.FTZ R94, R94, 1 ;  /* 0x3f8000005e5e7421 */ /* 0x000fe20000010000 */
[----:B------:R-:W-:Y:S01]  /*2300*/  FADD.FTZ R91, R91, 1 ;  /* 0x3f8000005b5b7421 */ /* 0x000fe20000010000 */
[----:B------:R-:W-:Y:S01]  /*2310*/  FADD.FTZ R2, R2, 1 ;  /* 0x3f80000002027421 */ /* 0x000fe20000010000 */
[----:B------:R-:W-:Y:S01]  /*2320*/  LEA R6, P2, R35, UR10, 0x1 ;  /* 0x0000000a23067c11 */ /* 0x000fe2000f8408ff */
[----:B------:R-:W1:Y:S01]  /*2330*/  MUFU.EX2 R7, R7 ;  /* 0x0000000700077308 */ /* 0x000e620000000800 */
[----:B0-----:R-:W-:-:S07]  /*2340*/  FADD.FTZ R97, R92, 1 ;  /* 0x3f8000005c617421 */ /* 0x001fce0000010000 */
[----:B------:R-:W0:Y:S01]  /*2350*/  MUFU.EX2 R3, R3 ;  /* 0x0000000300037308 */ /* 0x000e220000000800 */
[----:B--2---:R-:W-:-:S07]  /*2360*/  FADD.FTZ R69, R69, 1 ;  /* 0x3f80000045457421 */ /* 0x004fce0000010000 */
[----:B------:R-:W2:Y:S01]  /*2370*/  MUFU.EX2 R70, R70 ;  /* 0x0000004600467308 */ /* 0x000ea20000000800 */
[----:B-1----:R-:W-:-:S07]  /*2380*/  FADD.FTZ R7, R7, 1 ;  /* 0x3f80000007077421 */ /* 0x002fce0000010000 */
        /* <DEDUP_REMOVED lines=14> */
[----:B------:R0:W-:Y:S01]  /*2470*/  MUFU.EX2 R68, R81 ;  /* 0x0000005100447308 */ /* 0x0001e20000000800 */
[----:B--2---:R-:W-:-:S07]  /*2480*/  FADD.FTZ R77, R77, 1 ;  /* 0x3f8000004d4d7421 */ /* 0x004fce0000010000 */
[----:B------:R-:W2:Y:S01]  /*2490*/  MUFU.EX2 R80, R80 ;  /* 0x0000005000507308 */ /* 0x000ea20000000800 */
[----:B0-----:R-:W-:Y:S01]  /*24a0*/  FMUL.FTZ R81, R78, -1.4426950216293334961 ;  /* 0xbfb8aa3b4e517820 */ /* 0x001fe20000410000 */
[----:B-1----:R-:W-:-:S06]  /*24b0*/  FADD.FTZ R76, R79, 1 ;  /* 0x3f8000004f4c7421 */ /* 0x002fcc0000010000 */
[----:B------:R-:W0:Y:S08]  /*24c0*/  MUFU.EX2 R84, R84 ;  /* 0x0000005400547308 */ /* 0x000e300000000800 */
[----:B------:R-:W1:Y:S01]  /*24d0*/  MUFU.EX2 R85, R85 ;  /* 0x0000005500557308 */ /* 0x000e620000000800 */
[----:B--2---:R-:W-:-:S07]  /*24e0*/  FADD.FTZ R79, R80, 1 ;  /* 0x3f800000504f7421 */ /* 0x004fce0000010000 */
[----:B------:R-:W2:Y:S01]  /*24f0*/  MUFU.EX2 R87, R87 ;  /* 0x0000005700577308 */ /* 0x000ea20000000800 */
[----:B0-----:R-:W-:-:S07]  /*2500*/  FADD.FTZ R80, R84, 1 ;  /* 0x3f80000054507421 */ /* 0x001fce0000010000 */
[----:B------:R-:W0:Y:S01]  /*2510*/  MUFU.RCP R83, R83 ;  /* 0x0000005300537308 */ /* 0x000e220000001000 */
[----:B-1----:R-:W-:-:S07]  /*2520*/  FADD.FTZ R85, R85, 1 ;  /* 0x3f80000055557421 */ /* 0x002fce0000010000 */
[----:B------:R-:W1:Y:S01]  /*2530*/  MUFU.RCP R89, R89 ;  /* 0x0000005900597308 */ /* 0x000e620000001000 */
[----:B--2---:R-:W-:-:S07]  /*2540*/  FADD.FTZ R84, R87, 1 ;  /* 0x3f80000057547421 */ /* 0x004fce0000010000 */
[----:B------:R-:W2:Y:S01]  /*2550*/  MUFU.RCP R88, R88 ;  /* 0x0000005800587308 */ /* 0x000ea20000001000 */
[----:B0-----:R-:W-:-:S07]  /*2560*/  FMUL.FTZ R83, R36, R83 ;  /* 0x0000005324537220 */ /* 0x001fce0000410000 */
[----:B------:R-:W0:Y:S01]  /*2570*/  MUFU.RCP R95, R95 ;  /* 0x0000005f005f7308 */ /* 0x000e220000001000 */
[----:B-1----:R-:W-:-:S05]  /*2580*/  FMUL.FTZ R38, R38, R89 ;  /* 0x0000005926267220 */ /* 0x002fca0000410000 */
[----:B------:R-:W-:Y:S02]  /*2590*/  F2FP.BF16.F32.PACK_AB R38, R38, R83 ;  /* 0x000000532626723e */ /* 0x000fe400000010ff */
[----:B------:R-:W1:Y:S01]  /*25a0*/  MUFU.EX2 R90, R90 ;  /* 0x0000005a005a7308 */ /* 0x000e620000000800 */
[----:B--2---:R-:W-:-:S07]  /*25b0*/  FMUL.FTZ R88, R39, R88 ;  /* 0x0000005827587220 */ /* 0x004fce0000410000 */
[----:B------:R-:W2:Y:S01]  /*25c0*/  MUFU.EX2 R86, R86 ;  /* 0x0000005600567308 */ /* 0x000ea20000000800 */
[----:B0-----:R-:W-:-:S05]  /*25d0*/  FMUL.FTZ R95, R40, R95 ;  /* 0x0000005f285f7220 */ /* 0x001fca0000410000 */
[----:B------:R-:W-:Y:S02]  /*25e0*/  F2FP.BF16.F32.PACK_AB R88, R95, R88 ;  /* 0x000000585f58723e */ /* 0x000fe400000010ff */
[----:B------:R-:W0:Y:S01]  /*25f0*/  MUFU.EX2 R72, R72 ;  /* 0x0000004800487308 */ /* 0x000e220000000800 */
[----:B-1----:R-:W-:-:S07]  /*2600*/  FADD.FTZ R87, R90, 1 ;  /* 0x3f8000005a577421 */ /* 0x002fce0000010000 */
[----:B------:R-:W1:Y:S01]  /*2610*/  MUFU.EX2 R82, R82 ;  /* 0x0000005200527308 */ /* 0x000e620000000800 */
[----:B--2---:R-:W-:-:S07]  /*2620*/  FADD.FTZ R86, R86, 1 ;  /* 0x3f80000056567421 */ /* 0x004fce0000010000 */
        /* <DEDUP_REMOVED lines=12> */
[----:B------:R-:W-:Y:S02]  /*26f0*/  F2FP.BF16.F32.PACK_AB R96, R93, R96 ;  /* 0x000000605d60723e */ /* 0x000fe400000010ff */
[----:B------:R2:W3:Y:S01]  /*2700*/  MUFU.RCP R92, R2 ;  /* 0x00000002005c7308 */ /* 0x0004e20000001000 */
[----:B0-----:R-:W-:-:S07]  /*2710*/  FMUL.FTZ R94, R43, R94 ;  /* 0x0000005e2b5e7220 */ /* 0x001fce0000410000 */
[----:B------:R-:W0:Y:S01]  /*2720*/  MUFU.RCP R97, R97 ;  /* 0x0000006100617308 */ /* 0x000e220000001000 */
[----:B--2---:R-:W-:Y:S01]  /*2730*/  LEA R2, P1, R37, UR10, 0x1 ;  /* 0x0000000a25027c11 */ /* 0x004fe2000f8208ff */
[----:B-1----:R-:W-:-:S05]  /*2740*/  FMUL.FTZ R91, R44, R91 ;  /* 0x0000005b2c5b7220 */ /* 0x002fca0000410000 */
[----:B------:R-:W-:Y:S01]  /*2750*/  F2FP.BF16.F32.PACK_AB R94, R91, R94 ;  /* 0x0000005e5b5e723e */ /* 0x000fe200000010ff */
[----:B------:R1:W2:Y:S01]  /*2760*/  MUFU.RCP R99, R7 ;  /* 0x0000000700637308 */ /* 0x0002a20000001000 */
[----:B---3--:R-:W-:Y:S02]  /*2770*/  FMUL.FTZ R92, R47, R92 ;  /* 0x0000005c2f5c7220 */ /* 0x008fe40000410000 */
[----:B------:R-:W-:-:S05]  /*2780*/  PRMT R36, R94, 0x7632, R36 ;  /* 0x000076325e247816 */ /* 0x000fca0000000024 */
[----:B------:R3:W4:Y:S01]  /*2790*/  MUFU.RCP R98, R3 ;  /* 0x0000000300627308 */ /* 0x0007220000001000 */
[----:B-1----:R-:W-:Y:S01]  /*27a0*/  LEA.HI.X R7, R35, UR11, R8, 0x1, P2 ;  /* 0x0000000b23077c11 */ /* 0x002fe200090f0c08 */
[----:B------:R-:W-:Y:S01]  /*27b0*/  FADD.FTZ R35, R68, 1 ;  /* 0x3f80000044237421 */ /* 0x000fe20000010000 */
[----:B0-----:R-:W-:-:S05]  /*27c0*/  FMUL.FTZ R97, R46, R97 ;  /* 0x000000612e617220 */ /* 0x001fca0000410000 */
[----:B------:R-:W0:Y:S01]  /*27d0*/  MUFU.RCP R69, R69 ;  /* 0x0000004500457308 */ /* 0x000e220000001000 */
[----:B---3--:R-:W-:Y:S01]  /*27e0*/  LEA.HI.X R3, R37, UR11, R10, 0x1, P1 ;  /* 0x0000000b25037c11 */ /* 0x008fe200088f0c0a */
[----:B--2---:R-:W-:Y:S01]  /*27f0*/  FMUL.FTZ R99, R48, R99 ;  /* 0x0000006330637220 */ /* 0x004fe20000410000 */
[----:B------:R-:W-:Y:S02]  /*2800*/  LEA R10, P2, R11, UR10, 0x1 ;  /* 0x0000000a0b0a7c11 */ /* 0x000fe4000f8408ff */
[----:B------:R-:W-:Y:S01]  /*2810*/  LEA R8, P1, R9, UR10, 0x1 ;  /* 0x0000000a09087c11 */ /* 0x000fe2000f8208ff */
[----:B------:R-:W-:Y:S01]  /*2820*/  STG.E.U16 desc[UR6][R2.64], R38 ;  /* 0x0000002602007986 */ /* 0x000fe2000c101506 */
[----:B------:R-:W-:Y:S01]  /*2830*/  LEA.HI.X R11, R11, UR11, R16, 0x1, P2 ;  /* 0x0000000b0b0b7c11 */ /* 0x000fe200090f0c10 */
[----:B------:R1:W2:Y:S01]  /*2840*/  MUFU.RCP R100, R12 ;  /* 0x0000000c00647308 */ /* 0x0002a20000001000 */
[----:B------:R-:W-:Y:S01]  /*2850*/  LEA.HI.X R9, R9, UR11, R14, 0x1, P1 ;  /* 0x0000000b09097c11 */ /* 0x000fe200088f0c0e */
[----:B----4-:R-:W-:Y:S01]  /*2860*/  FMUL.FTZ R98, R49, R98 ;  /* 0x0000006231627220 */ /* 0x010fe20000410000 */
[----:B------:R-:W-:Y:S01]  /*2870*/  LEA R16, P2, R30, UR10, 0x1 ;  /* 0x0000000a1e107c11 */ /* 0x000fe2000f8408ff */
[----:B------:R-:W-:Y:S01]  /*2880*/  STG.E.U16 desc[UR6][R2.64+0x4], R88 ;  /* 0x0000045802007986 */ /* 0x000fe2000c101506 */
[----:B------:R-:W-:-:S02]  /*2890*/  LEA R14, P1, R15, UR10, 0x1 ;  /* 0x0000000a0f0e7c11 */ /* 0x000fc4000f8208ff */
[----:B------:R-:W-:Y:S01]  /*28a0*/  LEA.HI.X R17, R30, UR11, R17, 0x1, P2 ;  /* 0x0000000b1e117c11 */ /* 0x000fe200090f0c11 */
[----:B------:R-:W3:Y:S01]  /*28b0*/  MUFU.RCP R101, R101 ;  /* 0x0000006500657308 */ /* 0x000ee20000001000 */
[----:B-1----:R-:W-:Y:S01]  /*28c0*/  LEA R12, P3, R13, UR10, 0x1 ;  /* 0x0000000a0d0c7c11 */ /* 0x002fe2000f8608ff */
[----:B0-----:R-:W-:Y:S01]  /*28d0*/  FMUL.FTZ R69, R50, R69 ;  /* 0x0000004532457220 */ /* 0x001fe20000410000 */
[----:B------:R-:W-:Y:S02]  /*28e0*/  LEA.HI.X R15, R15, UR11, R34, 0x1, P1 ;  /* 0x0000000b0f0f7c11 */ /* 0x000fe400088f0c22 */
[----:B------:R-:W-:Y:S02]  /*28f0*/  LEA.HI.X R13, R13, UR11, R18, 0x1, P3 ;  /* 0x0000000b0d0d7c11 */ /* 0x000fe400098f0c12 */
[----:B------:R-:W-:Y:S01]  /*2900*/  LEA R18, P3, R19, UR10, 0x1 ;  /* 0x0000000a13127c11 */ /* 0x000fe2000f8608ff */
[----:B------:R-:W0:Y:S01]  /*2910*/  MUFU.RCP R71, R71 ;  /* 0x0000004700477308 */ /* 0x000e220000001000 */
[----:B------:R-:W-:Y:S01]  /*2920*/  PRMT R34, R88, 0x7632, R34 ;  /* 0x0000763258227816 */ /* 0x000fe20000000022 */
[----:B--2---:R-:W-:Y:S01]  /*2930*/  FMUL.FTZ R100, R51, R100 ;  /* 0x0000006433647220 */ /* 0x004fe20000410000 */
[--C-:B------:R-:W-:Y:S01]  /*2940*/  LEA.HI.X R19, R19, UR11, R32.reuse, 0x1, P3 ;  /* 0x0000000b13137c11 */ /* 0x100fe200098f0c20 */
[----:B------:R-:W-:Y:S01]  /*2950*/  ULDC.64 UR10, c[0x0][0x238] ;  /* 0x00008e00000a7ab9 */ /* 0x000fe20000000a00 */
[----:B------:R-:W-:Y:S01]  /*2960*/  PRMT R32, R38, 0x7632, R32 ;  /* 0x0000763226207816 */ /* 0x000fe20000000020 */
[----:B------:R-:W-:Y:S01]  /*2970*/  STG.E.U16 desc[UR6][R2.64+0x6], R34 ;  /* 0x0000062202007986 */ /* 0x000fe2000c101506 */
[----:B------:R-:W-:Y:S01]  /*2980*/  F2FP.BF16.F32.PACK_AB R97, R92, R97 ;  /* 0x000000615c61723e */ /* 0x000fe200000010ff */
[----:B------:R-:W1:Y:S01]  /*2990*/  MUFU.RCP R70, R70 ;  /* 0x0000004600467308 */ /* 0x000e620000001000 */
[----:B---3--:R-:W-:Y:S01]  /*29a0*/  FMUL.FTZ R101, R52, R101 ;  /* 0x0000006534657220 */ /* 0x008fe20000410000 */
[----:B------:R2:W-:Y:S01]  /*29b0*/  STG.E.U16 desc[UR6][R2.64+0x2], R32 ;  /* 0x0000022002007986 */ /* 0x0005e2000c101506 */
[----:B------:R-:W-:-:S02]  /*29c0*/  F2FP.BF16.F32.PACK_AB R99, R98, R99 ;  /* 0x000000636263723e */ /* 0x000fc400000010ff */
[----:B------:R-:W-:Y:S01]  /*29d0*/  F2FP.BF16.F32.PACK_AB R69, R100, R69 ;  /* 0x000000456445723e */ /* 0x000fe200000010ff */
[----:B------:R-:W-:Y:S01]  /*29e0*/  STG.E.U16 desc[UR6][R6.64], R96 ;  /* 0x0000006006007986 */ /* 0x000fe2000c101506 */
[----:B------:R-:W-:Y:S01]  /*29f0*/  IADD3 R33, P1, R33, 0x4, RZ ;  /* 0x0000000421217810 */ /* 0x000fe20007f3e0ff */
[----:B------:R-:W3:Y:S01]  /*2a00*/  MUFU.RCP R74, R74 ;  /* 0x0000004a004a7308 */ /* 0x000ee20000001000 */
[----:B0-----:R-:W-:Y:S01]  /*2a10*/  FMUL.FTZ R54, R54, R71 ;  /* 0x0000004736367220 */ /* 0x001fe20000410000 */
[----:B------:R-:W-:Y:S01]  /*2a20*/  STG.E.U16 desc[UR6][R6.64+0x4], R94 ;  /* 0x0000045e06007986 */ /* 0x000fe2000c101506 */
[----:B------:R-:W-:Y:S02]  /*2a30*/  IADD3.X R22, RZ, R22, RZ, P1, !PT ;  /* 0x00000016ff167210 */ /* 0x000fe40000ffe4ff */
[----:B------:R-:W-:Y:S01]  /*2a40*/  ISETP.GE.U32.AND P1, PT, R33, UR10, PT ;  /* 0x0000000a21007c0c */ /* 0x000fe2000bf26070 */
[----:B------:R-:W-:Y:S01]  /*2a50*/  STG.E.U16 desc[UR6][R6.64+0x6], R36 ;  /* 0x0000062406007986 */ /* 0x000fe2000c101506 */
[----:B--2---:R-:W-:Y:S01]  /*2a60*/  PRMT R3, R96, 0x7632, R3 ;  /* 0x0000763260037816 */ /* 0x004fe20000000003 */
[----:B------:R-:W0:Y:S01]  /*2a70*/  MUFU.RCP R75, R75 ;  /* 0x0000004b004b7308 */ /* 0x000e220000001000 */
[----:B-1----:R-:W-:Y:S01]  /*2a80*/  FMUL.FTZ R70, R55, R70 ;  /* 0x0000004637467220 */ /* 0x002fe20000410000 */
[----:B------:R-:W-:-:S02]  /*2a90*/  PRMT R2, R97, 0x7632, R2 ;  /* 0x0000763261027816 */ /* 0x000fc40000000002 */
[----:B------:R1:W-:Y:S01]  /*2aa0*/  STG.E.U16 desc[UR6][R6.64+0x2], R3 ;  /* 0x0000020306007986 */ /* 0x0003e2000c101506 */
[----:B------:R-:W-:Y:S02]  /*2ab0*/  F2FP.BF16.F32.PACK_AB R101, R54, R101 ;  /* 0x000000653665723e */ /* 0x000fe400000010ff */
[----:B------:R-:W-:Y:S01]  /*2ac0*/  ISETP.GE.AND.EX P1, PT, R22, UR11, PT, P1 ;  /* 0x0000000b16007c0c */ /* 0x000fe2000bf26310 */
[----:B------:R-:W2:Y:S01]  /*2ad0*/  MUFU.RCP R77, R77 ;  /* 0x0000004d004d7308 */ /* 0x000ea20000001000 */
[----:B---3--:R-:W-:Y:S01]  /*2ae0*/  FMUL.FTZ R57, R57, R74 ;  /* 0x0000004a39397220 */ /* 0x008fe20000410000 */
[----:B------:R-:W-:Y:S04]  /*2af0*/  STG.E.U16 desc[UR6][R8.64], R97 ;  /* 0x0000006108007986 */ /* 0x000fe8000c101506 */
[----:B------:R-:W-:Y:S01]  /*2b00*/  F2FP.BF16.F32.PACK_AB R70, R57, R70 ;  /* 0x000000463946723e */ /* 0x000fe200000010ff */
[----:B------:R3:W-:Y:S01]  /*2b10*/  STG.E.U16 desc[UR6][R8.64+0x2], R2 ;  /* 0x0000020208007986 */ /* 0x0007e2000c101506 */
[----:B------:R-:W4:Y:S01]  /*2b20*/  MUFU.RCP R76, R76 ;  /* 0x0000004c004c7308 */ /* 0x000f220000001000 */
[----:B0-----:R-:W-:Y:S01]  /*2b30*/  FMUL.FTZ R75, R56, R75 ;  /* 0x0000004b384b7220 */ /* 0x001fe20000410000 */
[----:B-1----:R-:W-:Y:S01]  /*2b40*/  PRMT R7, R99, 0x7632, R7 ;  /* 0x0000763263077816 */ /* 0x002fe20000000007 */
[----:B------:R-:W-:Y:S01]  /*2b50*/  STG.E.U16 desc[UR6][R8.64+0x4], R99 ;  /* 0x0000046308007986 */ /* 0x000fe2000c101506 */
[----:B------:R-:W-:-:S02]  /*2b60*/  PRMT R3, R69, 0x7632, R3 ;  /* 0x0000763245037816 */ /* 0x000fc40000000003 */
[----:B------:R-:W-:Y:S01]  /*2b70*/  PRMT R6, R101, 0x7632, R6 ;  /* 0x0000763265067816 */ /* 0x000fe20000000006 */
[----:B------:R0:W-:Y:S01]  /*2b80*/  STG.E.U16 desc[UR6][R8.64+0x6], R7 ;  /* 0x0000060708007986 */ /* 0x0001e2000c101506 */
[----:B------:R-:W1:Y:S01]  /*2b90*/  MUFU.RCP R79, R79 ;  /* 0x0000004f004f7308 */ /* 0x000e620000001000 */
[----:B--2---:R-:W-:Y:S02]  /*2ba0*/  FMUL.FTZ R58, R58, R77 ;  /* 0x0000004d3a3a7220 */ /* 0x004fe40000410000 */
[----:B------:R2:W-:Y:S01]  /*2bb0*/  STG.E.U16 desc[UR6][R10.64+0x2], R3 ;  /* 0x000002030a007986 */ /* 0x0005e2000c101506 */
[----:B---3--:R-:W-:Y:S02]  /*2bc0*/  PRMT R2, R70, 0x7632, R2 ;  /* 0x0000763246027816 */ /* 0x008fe40000000002 */
[----:B------:R-:W-:Y:S01]  /*2bd0*/  F2FP.BF16.F32.PACK_AB R75, R58, R75 ;  /* 0x0000004b3a4b723e */ /* 0x000fe200000010ff */
[----:B------:R-:W-:Y:S01]  /*2be0*/  STG.E.U16 desc[UR6][R10.64], R69 ;  /* 0x000000450a007986 */ /* 0x000fe2000c101506 */
[----:B------:R-:W3:Y:S01]  /*2bf0*/  MUFU.RCP R80, R80 ;  /* 0x0000005000507308 */ /* 0x000ee20000001000 */
[----:B----4-:R-:W-:Y:S01]  /*2c00*/  FMUL.FTZ R76, R59, R76 ;  /* 0x0000004c3b4c7220 */ /* 0x010fe20000410000 */
[----:B0-----:R-:W-:Y:S01]  /*2c10*/  PRMT R7, R75, 0x7632, R7 ;  /* 0x000076324b077816 */ /* 0x001fe20000000007 */
[----:B------:R-:W-:Y:S05]  /*2c20*/  STG.E.U16 desc[UR6][R10.64+0x4], R101 ;  /* 0x000004650a007986 */ /* 0x000fea000c101506 */
[----:B------:R-:W0:Y:S01]  /*2c30*/  MUFU.RCP R85, R85 ;  /* 0x0000005500557308 */ /* 0x000e220000001000 */
[----:B-1----:R-:W-:Y:S01]  /*2c40*/  FMUL.FTZ R79, R60, R79 ;  /* 0x0000004f3c4f7220 */ /* 0x002fe20000410000 */
[----:B------:R1:W-:Y:S04]  /*2c50*/  STG.E.U16 desc[UR6][R10.64+0x6], R6 ;  /* 0x000006060a007986 */ /* 0x0003e8000c101506 */
[----:B------:R-:W-:Y:S01]  /*2c60*/  F2FP.BF16.F32.PACK_AB R76, R79, R76 ;  /* 0x0000004c4f4c723e */ /* 0x000fe200000010ff */
[----:B------:R-:W-:Y:S01]  /*2c70*/  STG.E.U16 desc[UR6][R12.64], R70 ;  /* 0x000000460c007986 */ /* 0x000fe2000c101506 */
[----:B------:R-:W4:Y:S01]  /*2c80*/  MUFU.RCP R84, R84 ;  /* 0x0000005400547308 */ /* 0x000f220000001000 */
[----:B---3--:R-:W-:Y:S01]  /*2c90*/  FMUL.FTZ R80, R61, R80 ;  /* 0x000000503d507220 */ /* 0x008fe20000410000 */
[----:B--2---:R-:W-:Y:S01]  /*2ca0*/  PRMT R3, R76, 0x7632, R3 ;  /* 0x000076324c037816 */ /* 0x004fe20000000003 */
[----:B------:R2:W-:Y:S04]  /*2cb0*/  STG.E.U16 desc[UR6][R12.64+0x2], R2 ;  /* 0x000002020c007986 */ /* 0x0005e8000c101506 */
[----:B------:R-:W-:Y:S01]  /*2cc0*/  STG.E.U16 desc[UR6][R12.64+0x4], R75 ;  /* 0x0000044b0c007986 */ /* 0x000fe2000c101506 */
[----:B------:R-:W3:Y:S01]  /*2cd0*/  MUFU.RCP R87, R87 ;  /* 0x0000005700577308 */ /* 0x000ee20000001000 */
[----:B0-----:R-:W-:-:S02]  /*2ce0*/  FMUL.FTZ R85, R62, R85 ;  /* 0x000000553e557220 */ /* 0x001fc40000410000 */
[----:B------:R-:W-:Y:S03]  /*2cf0*/  STG.E.U16 desc[UR6][R12.64+0x6], R7 ;  /* 0x000006070c007986 */ /* 0x000fe6000c101506 */
[----:B------:R-:W-:Y:S01]  /*2d00*/  F2FP.BF16.F32.PACK_AB R80, R85, R80 ;  /* 0x000000505550723e */ /* 0x000fe200000010ff */
[----:B------:R0:W-:Y:S01]  /*2d10*/  STG.E.U16 desc[UR6][R14.64+0x2], R3 ;  /* 0x000002030e007986 */ /* 0x0001e2000c101506 */
[----:B------:R-:W5:Y:S01]  /*2d20*/  MUFU.RCP R86, R86 ;  /* 0x0000005600567308 */ /* 0x000f620000001000 */
[----:B----4-:R-:W-:Y:S01]  /*2d30*/  FMUL.FTZ R84, R63, R84 ;  /* 0x000000543f547220 */ /* 0x010fe20000410000 */
[----:B-1----:R-:W-:Y:S01]  /*2d40*/  PRMT R6, R80, 0x7632, R6 ;  /* 0x0000763250067816 */ /* 0x002fe20000000006 */
[----:B------:R1:W-:Y:S04]  /*2d50*/  STG.E.U16 desc[UR6][R14.64], R76 ;  /* 0x0000004c0e007986 */ /* 0x0003e8000c101506 */
[----:B------:R1:W-:Y:S01]  /*2d60*/  STG.E.U16 desc[UR6][R14.64+0x4], R80 ;  /* 0x000004500e007986 */ /* 0x0003e2000c101506 */
[----:B------:R-:W4:Y:S01]  /*2d70*/  MUFU.RCP R35, R35 ;  /* 0x0000002300237308 */ /* 0x000f220000001000 */
[----:B---3--:R-:W-:-:S02]  /*2d80*/  FMUL.FTZ R87, R64, R87 ;  /* 0x0000005740577220 */ /* 0x008fc40000410000 */
[----:B------:R1:W-:Y:S03]  /*2d90*/  STG.E.U16 desc[UR6][R14.64+0x6], R6 ;  /* 0x000006060e007986 */ /* 0x0003e6000c101506 */
[----:B------:R-:W-:Y:S02]  /*2da0*/  F2FP.BF16.F32.PACK_AB R84, R87, R84 ;  /* 0x000000545754723e */ /* 0x000fe400000010ff */
[----:B------:R-:W3:Y:S01]  /*2db0*/  MUFU.RCP R30, R45 ;  /* 0x0000002d001e7308 */ /* 0x000ee20000001000 */
[----:B-----5:R-:W-:Y:S01]  /*2dc0*/  FMUL.FTZ R86, R65, R86 ;  /* 0x0000005641567220 */ /* 0x020fe20000410000 */
[----:B------:R-:W-:Y:S01]  /*2dd0*/  PRMT R8, R84, 0x7632, R8 ;  /* 0x0000763254087816 */ /* 0x000fe20000000008 */
[----:B------:R1:W-:Y:S04]  /*2de0*/  STG.E.U16 desc[UR6][R16.64], R84 ;  /* 0x0000005410007986 */ /* 0x0003e8000c101506 */
[----:B------:R1:W-:Y:S01]  /*2df0*/  STG.E.U16 desc[UR6][R16.64+0x2], R8 ;  /* 0x0000020810007986 */ /* 0x0003e2000c101506 */
[----:B------:R-:W5:Y:S01]  /*2e00*/  MUFU.RCP R72, R72 ;  /* 0x0000004800487308 */ /* 0x000f620000001000 */
[----:B----4-:R-:W-:-:S05]  /*2e10*/  FMUL.FTZ R35, R66, R35 ;  /* 0x0000002342237220 */ /* 0x010fca0000410000 */
[----:B------:R-:W-:Y:S02]  /*2e20*/  F2FP.BF16.F32.PACK_AB R86, R35, R86 ;  /* 0x000000562356723e */ /* 0x000fe400000010ff */
[----:B------:R-:W4:Y:S01]  /*2e30*/  MUFU.RCP R82, R82 ;  /* 0x0000005200527308 */ /* 0x000f220000001000 */
[----:B---3--:R-:W-:Y:S01]  /*2e40*/  FMUL.FTZ R30, R53, R30 ;  /* 0x0000001e351e7220 */ /* 0x008fe20000410000 */
[----:B--2---:R-:W-:Y:S01]  /*2e50*/  PRMT R2, R86, 0x7632, R2 ;  /* 0x0000763256027816 */ /* 0x004fe20000000002 */
[----:B------:R1:W-:Y:S04]  /*2e60*/  STG.E.U16 desc[UR6][R16.64+0x4], R86 ;  /* 0x0000045610007986 */ /* 0x0003e8000c101506 */
[----:B------:R1:W-:Y:S01]  /*2e70*/  STG.E.U16 desc[UR6][R16.64+0x6], R2 ;  /* 0x0000060210007986 */ /* 0x0003e2000c101506 */
[----:B------:R-:W2:Y:S01]  /*2e80*/  MUFU.RCP R81, R81 ;  /* 0x0000005100517308 */ /* 0x000ea20000001000 */
[----:B-----5:R-:W-:-:S05]  /*2e90*/  FMUL.FTZ R67, R67, R72 ;  /* 0x0000004843437220 */ /* 0x020fca0000410000 */
[----:B------:R-:W-:Y:S01]  /*2ea0*/  F2FP.BF16.F32.PACK_AB R30, R67, R30 ;  /* 0x0000001e431e723e */ /* 0x000fe200000010ff */
[----:B----4-:R-:W-:-:S03]  /*2eb0*/  FMUL.FTZ R73, R73, R82 ;  /* 0x0000005249497220 */ /* 0x010fc60000410000 */
[----:B------:R-:W-:Y:S01]  /*2ec0*/  PRMT R9, R30, 0x7632, R9 ;  /* 0x000076321e097816 */ /* 0x000fe20000000009 */
[----:B------:R1:W-:Y:S04]  /*2ed0*/  STG.E.U16 desc[UR6][R18.64], R30 ;  /* 0x0000001e12007986 */ /* 0x0003e8000c101506 */
[----:B------:R1:W-:Y:S01]  /*2ee0*/  STG.E.U16 desc[UR6][R18.64+0x2], R9 ;  /* 0x0000020912007986 */ /* 0x0003e2000c101506 */
[----:B--2---:R-:W-:-:S05]  /*2ef0*/  FMUL.FTZ R78, R78, R81 ;  /* 0x000000514e4e7220 */ /* 0x004fca0000410000 */
[----:B------:R-:W-:-:S04]  /*2f00*/  F2FP.BF16.F32.PACK_AB R73, R78, R73 ;  /* 0x000000494e49723e */ /* 0x000fc800000010ff */
[----:B0-----:R-:W-:Y:S01]  /*2f10*/  PRMT R3, R73, 0x7632, R3 ;  /* 0x0000763249037816 */ /* 0x001fe20000000003 */
[----:B------:R1:W-:Y:S04]  /*2f20*/  STG.E.U16 desc[UR6][R18.64+0x4], R73 ;  /* 0x0000044912007986 */ /* 0x0003e8000c101506 */
[----:B------:R1:W-:Y:S01]  /*2f30*/  STG.E.U16 desc[UR6][R18.64+0x6], R3 ;  /* 0x0000060312007986 */ /* 0x0003e2000c101506 */
[----:B------:R-:W-:Y:S05]  /*2f40*/  @!P1 BRA `(.L_x_1878) ;  /* 0xffffffd4001c9947 */ /* 0x000fea000383ffff */
[----:B------:R-:W-:Y:S05]  /*2f50*/  EXIT ;  /* 0x000000000000794d */ /* 0x000fea0003800000 */
.L_x_1879:
        /* <DEDUP_REMOVED lines=10> */
.L_x_3855:


//--------------------- .text._ZN13group_norm_v214gn_cuda_kernelI13__nv_bfloat16Li320ELi3ELi16ELi20ELi1024ELb1ELi32ELi320ELi320ELi4ELb1ELi10ELb0ELb0ENS_16CompileConditionILi900EEEEEvPT_PKS4_S7_S7_flPfS8_Pj --------------------------
	.section	.text._ZN13group_norm_v214gn_cuda_kernelI13__nv_bfloat16Li320ELi3ELi16ELi20ELi1024ELb1ELi32ELi320ELi320ELi4ELb1ELi10ELb0ELb0ENS_16CompileConditionILi900EEEEEvPT_PKS4_S7_S7_flPfS8_Pj,"ax",@progbits
	.align	128
        .global         _ZN13group_norm_v214gn_cuda_kernelI13__nv_bfloat16Li320ELi3ELi16ELi20ELi1024ELb1ELi32ELi320ELi320ELi4ELb1ELi10ELb0ELb0ENS_16CompileConditionILi900EEEEEvPT_PKS4_S7_S7_flPfS8_Pj
        .type           _ZN13group_norm_v214gn_cuda_kernelI13__nv_bfloat16Li320ELi3ELi16ELi20ELi1024ELb1ELi32ELi320ELi320ELi4ELb1ELi10ELb0ELb0ENS_16CompileConditionILi900EEEEEvPT_PKS4_S7_S7_flPfS8_Pj,@function
        .size           _ZN13group_norm_v214gn_cuda_kernelI13__nv_bfloat16Li320ELi3ELi16ELi20ELi1024ELb1ELi32ELi320ELi320ELi4ELb1ELi10ELb0ELb0ENS_16CompileConditionILi900EEEEEvPT_PKS4_S7_S7_flPfS8_Pj,(.L_x_3856 - _ZN13group_norm_v214gn_cuda_kernelI13__nv_bfloat16Li320ELi3ELi16ELi20ELi1024ELb1ELi32ELi320ELi320ELi4ELb1ELi10ELb0ELb0ENS_16CompileConditionILi900EEEEEvPT_PKS4_S7_S7_flPfS8_Pj)
        .other          _ZN13group_norm_v214gn_cuda_kernelI13__nv_bfloat16Li320ELi3ELi16ELi20ELi1024ELb1ELi32ELi320ELi320ELi4ELb1ELi10ELb0ELb0ENS_16CompileConditionILi900EEEEEvPT_PKS4_S7_S7_flPfS8_Pj,@"STO_CUDA_ENTRY STV_DEFAULT"
_ZN13group_norm_v214gn_cuda_kernelI13__nv_bfloat16Li320ELi3ELi16ELi20ELi1024ELb1ELi32ELi320ELi320ELi4ELb1ELi10ELb0ELb0ENS_16CompileConditionILi900EEEEEvPT_PKS4_S7_S7_flPfS8_Pj:
.text._ZN13group_norm_v214gn_cuda_kernelI13__nv_bfloat16Li320ELi3ELi16ELi20ELi1024ELb1ELi32ELi320ELi320ELi4ELb1ELi10ELb0ELb0ENS_16CompileConditionILi900EEEEEvPT_PKS4_S7_S7_flPfS8_Pj:
[----:B------:R-:W0:Y:S01]  /*0000*/  LDC R1, c[0x0][0x28] ;  /* 0x00000a00ff017b82 */ /* 0x000e220000000800 */
[----:B------:R-:W1:Y:S01]  /*0010*/  S2R R6, SR_CTAID.Y ;  /* 0x0000000000067919 */ /* 0x000e620000002600 */
[----:B------:R-:W-:Y:S01]  /*0020*/  ULDC.64 UR4, c[0x0][0x238] ;  /* 0x00008e0000047ab9 */ /* 0x000fe20000000a00 */
[----:B0-----:R-:W-:Y:S02]  /*0030*/  IADD3 R1, R1, -0x18, RZ ;  /* 0xffffffe801017810 */ /* 0x001fe40007ffe0ff */
[----:B-1----:R-:W-:-:S04]  /*0040*/  ISETP.GE.U32.AND P0, PT, R6, UR4, PT ;  /* 0x0000000406007c0c */ /* 0x002fc8000bf06070 */
[----:B------:R-:W-:-:S13]  /*0050*/  ISETP.GE.AND.EX P0, PT, RZ, UR5, PT, P0 ;  /* 0x00000005ff007c0c */ /* 0x000fda000bf06300 */
[----:B------:R-:W-:Y:S05]  /*0060*/  @P0 EXIT ;  /* 0x000000000000094d */ /* 0x000fea0003800000 */
[----:B------:R-:W0:Y:S01]  /*0070*/  S2R R0, SR_TID.X ;  /* 0x0000000000007919 */ /* 0x000e220000002100 */
[----:B------:R-:W1:Y:S01]  /*0080*/  S2UR UR5, SR_CgaCtaId ;  /* 0x00000000000579c3 */ /* 0x000e620000008800 */
[----:B------:R-:W-:Y:S02]  /*0090*/  UMOV UR4, 0x400 ;  /* 0x0000040000047882 */ /* 0x000fe40000000000 */
        /* <DEDUP_REMOVED lines=14> */
[----:B------:R-:W-:-:S05]  /*0180*/  LEA R0, R5, R0, 0x3 ;  /* 0x0000000005007211 */ /* 0x000fca00078e18ff */
[----:B------:R0:W-:Y:S02]  /*0190*/  STL [R1+0xc], R0 ;  /* 0x00000c0001007387 */ /* 0x0001e40000100800 */
[----:B0-----:R-:W-:-:S05]  /*01a0*/  LOP3.LUT R0, R4, 0xfffffff8, RZ, 0xc0, !PT ;  /* 0xfffffff804007812 */ /* 0x001fca00078ec0ff */
[----:B------:R0:W-:Y:S02]  /*01b0*/  STL [R1+0x8], R0 ;  /* 0x0000080001007387 */ /* 0x0001e40000100800 */
.L_x_1888:
[----:B------:R-:W1:Y:S01]  /*01c0*/  S2R R61, SR_TID.X ;  /* 0x00000000003d7919 */ /* 0x000e620000002100 */
[----:B0-----:R-:W0:Y:S01]  /*01d0*/  S2R R0, SR_CTAID.X ;  /* 0x0000000000007919 */ /* 0x001e220000002500 */
[----:B------:R-:W-:Y:S01]  /*01e0*/  MOV R13, RZ ;  /* 0x000000ff000d7202 */ /* 0x000fe20000000f00 */
[----:B------:R-:W-:Y:S01]  /*01f0*/  ULDC.64 UR8, c[0x0][0x218] ;  /* 0x0000860000087ab9 */ /* 0x000fe20000000a00 */
[----:B------:R-:W-:Y:S01]  /*0200*/  ULDC.64 UR10, c[0x0][0x228] ;  /* 0x00008a00000a7ab9 */ /* 0x000fe20000000a00 */
[----:B------:R-:W2:Y:S01]  /*0210*/  LDL R59, [R1+0xc] ;  /* 0x00000c00013b7983 */ /* 0x000ea20000100800 */
[----:B-1----:R-:W-:Y:S01]  /*0220*/  IMAD.WIDE.U32 R4, R61, -0x33333333, RZ ;  /* 0xcccccccd3d047825 */ /* 0x002fe200078e00ff */
[----:B0-----:R-:W-:-:S04]  /*0230*/  SHF.L.U32 R0, R0, 0x5, RZ ;  /* 0x0000000500007819 */ /* 0x001fc800000006ff */
[----:B------:R-:W-:Y:S02]  /*0240*/  SHF.R.U32.HI R5, RZ, 0x6, R5 ;  /* 0x00000006ff057819 */ /* 0x000fe40000011605 */
[----:B------:R-:W-:-:S03]  /*0250*/  LOP3.LUT R0, R0, 0x3e0, RZ, 0xc0, !PT ;  /* 0x000003e000007812 */ /* 0x000fc600078ec0ff */
[----:B------:R-:W-:Y:S01]  /*0260*/  IMAD R12, R5, -0x50, R61 ;  /* 0xffffffb0050c7824 */ /* 0x000fe200078e023d */
[----:B------:R-:W-:-:S04]  /*0270*/  IADD3 R0, R0, R5, RZ ;  /* 0x0000000500007210 */ /* 0x000fc80007ffe0ff */
[----:B------:R-:W-:Y:S01]  /*0280*/  SHF.L.U32 R12, R12, 0x2, RZ ;  /* 0x000000020c0c7819 */ /* 0x000fe200000006ff */
[----:B------:R-:W-:Y:S02]  /*0290*/  IMAD R5, R3, 0x50000, RZ ;  /* 0x0005000003057824 */ /* 0x000fe400078e02ff */
[----:B------:R-:W-:Y:S02]  /*02a0*/  IMAD R11, R0, 0x140, RZ ;  /* 0x00000140000b7824 */ /* 0x000fe400078e02ff */
[----:B------:R-:W-:-:S05]  /*02b0*/  IMAD.WIDE.U32 R14, R2, 0x50000, R12 ;  /* 0x00050000020e7825 */ /* 0x000fca00078e000c */
[----:B------:R-:W-:Y:S02]  /*02c0*/  IADD3 R58, R15, R5, RZ ;  /* 0x000000050f3a7210 */ /* 0x000fe40007ffe0ff */
[----:B------:R-:W-:-:S04]  /*02d0*/  IADD3 R4, P0, R11, R14, RZ ;  /* 0x0000000e0b047210 */ /* 0x000fc80007f1e0ff */
[----:B------:R-:W-:Y:S02]  /*02e0*/  IADD3.X R51, RZ, R58, RZ, P0, !PT ;  /* 0x0000003aff337210 */ /* 0x000fe400007fe4ff */
[----:B------:R-:W-:-:S04]  /*02f0*/  LEA R38, P0, R4, UR8, 0x1 ;  /* 0x0000000804267c11 */ /* 0x000fc8000f8008ff */
[----:B------:R-:W-:Y:S02]  /*0300*/  LEA.HI.X R39, R4, UR9, R51, 0x1, P0 ;  /* 0x0000000904277c11 */ /* 0x000fe400080f0c33 */
[----:B------:R-:W-:-:S04]  /*0310*/  IADD3 R5, R11, 0x500, RZ ;  /* 0x000005000b057810 */ /* 0x000fc80007ffe0ff */
[----:B------:R-:W3:Y:S01]  /*0320*/  LDG.E.64.CONSTANT R38, desc[UR6][R38.64] ;  /* 0x0000000626267981 */ /* 0x000ee2000c1e9b00 */
[----:B------:R-:W-:-:S04]  /*0330*/  IADD3 R5, P0, R5, R14, RZ ;  /* 0x0000000e05057210 */ /* 0x000fc80007f1e0ff */
[----:B------:R-:W-:Y:S02]  /*0340*/  IADD3.X R52, RZ, R58, RZ, P0, !PT ;  /* 0x0000003aff347210 */ /* 0x000fe400007fe4ff */
[----:B------:R-:W-:-:S04]  /*0350*/  LEA R36, P0, R5, UR8, 0x1 ;  /* 0x0000000805247c11 */ /* 0x000fc8000f8008ff */
[----:B------:R-:W-:Y:S02]  /*0360*/  LEA.HI.X R37, R5, UR9, R52, 0x1, P0 ;  /* 0x0000000905257c11 */ /* 0x000fe400080f0c34 */
[----:B------:R-:W-:-:S04]  /*0370*/  IADD3 R7, R11, 0xa00, RZ ;  /* 0x00000a000b077810 */ /* 0x000fc80007ffe0ff */
[----:B------:R-:W4:Y:S01]  /*0380*/  LDG.E.64.CONSTANT R36, desc[UR6][R36.64] ;  /* 0x0000000624247981 */ /* 0x000f22000c1e9b00 */
[----:B------:R-:W-:-:S04]  /*0390*/  IADD3 R6, P0, R7, R14, RZ ;  /* 0x0000000e07067210 */ /* 0x000fc80007f1e0ff */
[----:B------:R-:W-:Y:S02]  /*03a0*/  IADD3.X R53, RZ, R58, RZ, P0, !PT ;  /* 0x0000003aff357210 */ /* 0x000fe400007fe4ff */
[----:B------:R-:W-:-:S04]  /*03b0*/  LEA R34, P0, R6, UR8, 0x1 ;  /* 0x0000000806227c11 */ /* 0x000fc8000f8008ff */
[----:B------:R-:W-:Y:S02]  /*03c0*/  LEA.HI.X R35, R6, UR9, R53, 0x1, P0 ;  /* 0x0000000906237c11 */ /* 0x000fe400080f0c35 */
[----:B------:R-:W-:-:S04]  /*03d0*/  IADD3 R7, R11, 0xf00, RZ ;  /* 0x00000f000b077810 */ /* 0x000fc80007ffe0ff */
[----:B------:R-:W2:Y:S01]  /*03e0*/  LDG.E.64.CONSTANT R34, desc[UR6][R34.64] ;  /* 0x0000000622227981 */ /* 0x000ea2000c1e9b00 */
        /* <DEDUP_REMOVED lines=27> */
[----:B------:R-:W-:Y:S01]  /*05a0*/  LEA.HI.X R25, R11, UR9, R58, 0x1, P0 ;  /* 0x000000090b197c11 */ /* 0x000fe200080f0c3a */
[----:B------:R-:W-:-:S05]  /*05b0*/  ULDC.64 UR8, c[0x0][0x220] ;  /* 0x0000880000087ab9 */ /* 0x000fca0000000a00 */
[----:B------:R-:W2:Y:S01]  /*05c0*/  LDG.E.64.CONSTANT R24, desc[UR6][R24.64] ;  /* 0x0000000618187981 */ /* 0x000ea2000c1e9b00 */
        /* <DEDUP_REMOVED lines=10> */
[C---:B---3--:R-:W-:Y:S02]  /*0670*/  PRMT R12, R38.reuse, 0x7632, R12 ;  /* 0x00007632260c7816 */ /* 0x048fe4000000000c */
[----:B------:R-:W-:Y:S02]  /*0680*/  SHF.L.U32 R0, R38, 0x10, RZ ;  /* 0x0000001026007819 */ /* 0x000fe400000006ff */
[----:B------:R-:W-:-:S03]  /*0690*/  SHF.L.U32 R16, R12, 0x10, RZ ;  /* 0x000000100c107819 */ /* 0x000fc600000006ff */
[----:B------:R-:W-:Y:S01]  /*06a0*/  FADD.FTZ R14, RZ, R0 ;  /* 0x00000000ff0e7221 */ /* 0x000fe20000010000 */
[----:B------:R-:W-:Y:S01]  /*06b0*/  FFMA.FTZ R15, R0, R0, RZ ;  /* 0x00000000000f7223 */ /* 0x000fe200000100ff */
[C---:B------:R-:W-:Y:S02]  /*06c0*/  SHF.L.U32 R12, R39.reuse, 0x10, RZ ;  /* 0x00000010270c7819 */ /* 0x040fe400000006ff */
[----:B------:R-:W-:Y:S01]  /*06d0*/  PRMT R13, R39, 0x7632, R13 ;  /* 0x00007632270d7816 */ /* 0x000fe2000000000d */
[----:B------:R-:W-:Y:S01]  /*06e0*/  FADD.FTZ R17, R14, R16 ;  /* 0x000000100e117221 */ /* 0x000fe20000010000 */
[----:B------:R-:W-:Y:S02]  /*06f0*/  FFMA.FTZ R15, R16, R16, R15 ;  /* 0x00000010100f7223 */ /* 0x000fe4000001000f */
[----:B------:R-:W-:Y:S01]  /*0700*/  SHF.L.U32 R16, R13, 0x10, RZ ;  /* 0x000000100d107819 */ /* 0x000fe200000006ff */
[----:B------:R-:W-:Y:S01]  /*0710*/  FADD.FTZ R17, R17, R12 ;  /* 0x0000000c11117221 */ /* 0x000fe20000010000 */
[----:B------:R-:W-:Y:S01]  /*0720*/  FFMA.FTZ R15, R12, R12, R15 ;  /* 0x0000000c0c0f7223 */ /* 0x000fe2000001000f */
[----:B----4-:R-:W-:-:S02]  /*0730*/  SHF.L.U32 R13, R36, 0x10, RZ ;  /* 0x00000010240d7819 */ /* 0x010fc400000006ff */
[----:B------:R-:W-:Y:S01]  /*0740*/  PRMT R14, R36, 0x7632, R14 ;  /* 0x00007632240e7816 */ /* 0x000fe2000000000e */
[----:B------:R-:W-:Y:S01]  /*0750*/  FADD.FTZ R18, R17, R16 ;  /* 0x0000001011127221 */ /* 0x000fe20000010000 */
[----:B------:R-:W-:Y:S02]  /*0760*/  FFMA.FTZ R16, R16, R16, R15 ;  /* 0x0000001010107223 */ /* 0x000fe4000001000f */
[----:B------:R-:W-:Y:S01]  /*0770*/  SHF.L.U32 R17, R14, 0x10, RZ ;  /* 0x000000100e117819 */ /* 0x000fe200000006ff */
[----:B------:R-:W-:Y:S01]  /*0780*/  FADD.FTZ R18, R18, R13 ;  /* 0x0000000d12127221 */ /* 0x000fe20000010000 */
[----:B------:R-:W-:Y:S01]  /*0790*/  FFMA.FTZ R16, R13, R13, R16 ;  /* 0x0000000d0d107223 */ /* 0x000fe20000010010 */
[C---:B------:R-:W-:Y:S02]  /*07a0*/  SHF.L.U32 R14, R37.reuse, 0x10, RZ ;  /* 0x00000010250e7819 */ /* 0x040fe400000006ff */
[----:B------:R-:W-:Y:S01]  /*07b0*/  PRMT R15, R37, 0x7632, R15 ;  /* 0x00007632250f7816 */ /* 0x000fe2000000000f */
[----:B------:R-:W-:Y:S01]  /*07c0*/  FADD.FTZ R19, R18, R17 ;  /* 0x0000001112137221 */ /* 0x000fe20000010000 */
[----:B------:R-:W-:-:S02]  /*07d0*/  FFMA.FTZ R17, R17, R17, R16 ;  /* 0x0000001111117223 */ /* 0x000fc40000010010 */
[----:B------:R-:W-:Y:S01]  /*07e0*/  SHF.L.U32 R18, R15, 0x10, RZ ;  /* 0x000000100f127819 */ /* 0x000fe200000006ff */
[----:B------:R-:W-:Y:S01]  /*07f0*/  FADD.FTZ R19, R19, R14 ;  /* 0x0000000e13137221 */ /* 0x000fe20000010000 */
[----:B------:R-:W-:Y:S01]  /*0800*/  FFMA.FTZ R17, R14, R14, R17 ;  /* 0x0000000e0e117223 */ /* 0x000fe20000010011 */
[C---:B--2---:R-:W-:Y:S02]  /*0810*/  SHF.L.U32 R15, R34.reuse, 0x10, RZ ;  /* 0x00000010220f7819 */ /* 0x044fe400000006ff */
[----:B------:R-:W-:Y:S01]  /*0820*/  PRMT R16, R34, 0x7632, R16 ;  /* 0x0000763222107816 */ /* 0x000fe20000000010 */
[----:B------:R-:W-:Y:S01]  /*0830*/  FADD.FTZ R40, R19, R18 ;  /* 0x0000001213287221 */ /* 0x000fe20000010000 */
[----:B------:R-:W-:Y:S02]  /*0840*/  FFMA.FTZ R18, R18, R18, R17 ;  /* 0x0000001212127223 */ /* 0x000fe40000010011 */
[----:B------:R-:W-:Y:S01]  /*0850*/  SHF.L.U32 R19, R16, 0x10, RZ ;  /* 0x0000001010137819 */ /* 0x000fe200000006ff */
[----:B------:R-:W-:Y:S01]  /*0860*/  FADD.FTZ R40, R40, R15 ;  /* 0x0000000f28287221 */ /* 0x000fe20000010000 */
[----:B------:R-:W-:Y:S01]  /*0870*/  FFMA.FTZ R18, R15, R15, R18 ;  /* 0x0000000f0f127223 */ /* 0x000fe20000010012 */
[----:B------:R-:W-:-:S02]  /*0880*/  SHF.L.U32 R16, R35, 0x10, RZ ;  /* 0x0000001023107819 */ /* 0x000fc400000006ff */
        /* <DEDUP_REMOVED lines=13> */
[C---:B------:R-:W-:Y:S02]  /*0960*/  SHF.L.U32 R18, R33.reuse, 0x10, RZ ;  /* 0x0000001021127819 */ /* 0x040fe400000006ff */
        /* <DEDUP_REMOVED lines=49> */
[----:B------:R-:W-:Y:S01]  /*0c80*/  FADD.FTZ R42, R43, R40 ;  /* 0x000000282b2a7221 */ /* 0x000fe20000010000 */
[--C-:B------:R-:W-:Y:S01]  /*0c90*/  FFMA.FTZ R40, R40, R40, R41.reuse ;  /* 0x0000002828287223 */ /* 0x100fe20000010029 */
[----:B------:R-:W-:Y:S02]  /*0ca0*/  PRMT R41, R24, 0x7632, R41 ;  /* 0x0000763218297816 */ /* 0x000fe40000000029 */
[----:B------:R-:W-:Y:S02]  /*0cb0*/  FADD.FTZ R42, R42, R49 ;  /* 0x000000312a2a7221 */ /* 0x000fe40000010000 */
[----:B------:R-:W-:Y:S01]  /*0cc0*/  SHF.L.U32 R41, R41, 0x10, RZ ;  /* 0x0000001029297819 */ /* 0x000fe200000006ff */
[----:B------:R-:W-:Y:S01]  /*0cd0*/  FFMA.FTZ R40, R49, R49, R40 ;  /* 0x0000003131287223 */ /* 0x000fe20000010028 */
[----:B------:R-:W-:-:S03]  /*0ce0*/  SHF.L.U32 R50, R25, 0x10, RZ ;  /* 0x0000001019327819 */ /* 0x000fc600000006ff */
[----:B------:R-:W-:Y:S01]  /*0cf0*/  FADD.FTZ R42, R42, R41 ;  /* 0x000000292a2a7221 */ /* 0x000fe20000010000 */
[--C-:B------:R-:W-:Y:S01]  /*0d00*/  FFMA.FTZ R41, R41, R41, R40.reuse ;  /* 0x0000002929297223 */ /* 0x100fe20000010028 */
[----:B------:R-:W-:Y:S02]  /*0d10*/  PRMT R40, R25, 0x7632, R40 ;  /* 0x0000763219287816 */ /* 0x000fe40000000028 */
[----:B------:R-:W-:Y:S01]  /*0d20*/  FADD.FTZ R42, R42, R50 ;  /* 0x000000322a2a7221 */ /* 0x000fe20000010000 */
[----:B------:R-:W-:Y:S01]  /*0d30*/  FFMA.FTZ R41, R50, R50, R41 ;  /* 0x0000003232297223 */ /* 0x000fe20000010029 */
[----:B------:R-:W-:-:S05]  /*0d40*/  SHF.L.U32 R40, R40, 0x10, RZ ;  /* 0x0000001028287819 */ /* 0x000fca00000006ff */
[----:B------:R-:W-:Y:S01]  /*0d50*/  FFMA.FTZ R41, R40, R40, R41 ;  /* 0x0000002828297223 */ /* 0x000fe20000010029 */
[----:B------:R-:W-:-:S05]  /*0d60*/  FADD.FTZ R40, R42, R40 ;  /* 0x000000282a287221 */ /* 0x000fca0000010000 */
[----:B------:R0:W-:Y:S02]  /*0d70*/  STS.64 [R59], R40 ;  /* 0x000000283b007388 */ /* 0x0001e40000000a00 */
[----:B0-----:R-:W-:Y:S01]  /*0d80*/  CS2R R40, SRZ ;  /* 0x0000000000287805 */ /* 0x001fe2000001ff00 */
[----:B------:R-:W-:Y:S06]  /*0d90*/  BAR.SYNC.DEFER_BLOCKING 0x0 ;  /* 0x0000000000007b1d */ /* 0x000fec0000010000 */
[----:B------:R-:W-:Y:S05]  /*0da0*/  @P0 BRA `(.L_x_1881) ;  /* 0x0000000000a40947 */ /* 0x000fea0003800000 */
[----:B------:R-:W0:Y:S01]  /*0db0*/  S2R R59, SR_CgaCtaId ;  /* 0x00000000003b7919 */ /* 0x000e220000008800 */
[----:B------:R-:W-:Y:S02]  /*0dc0*/  SHF.R.U32.HI R60, RZ, 0x2, R61 ;  /* 0x00000002ff3c7819 */ /* 0x000fe4000001163d */
[----:B------:R-:W-:Y:S02]  /*0dd0*/  MOV R40, 0x400 ;  /* 0x0000040000287802 */ /* 0x000fe40000000f00 */
[----:B------:R-:W-:Y:S01]  /*0de0*/  SHF.L.U32 R61, R61, 0x3, RZ ;  /* 0x000000033d3d7819 */ /* 0x000fe200000006ff */
[----:B------:R-:W-:-:S03]  /*0df0*/  IMAD R60, R60, 0x14, RZ ;  /* 0x000000143c3c7824 */ /* 0x000fc600078e02ff */
[----:B------:R-:W-:Y:S02]  /*0e00*/  LOP3.LUT R61, R61, 0x18, RZ, 0xc0, !PT ;  /* 0x000000183d3d7812 */ /* 0x000fe400078ec0ff */
[----:B------:R-:W-:-:S04]  /*0e10*/  IADD3 R42, R60, 0x4, RZ ;  /* 0x000000043c2a7810 */ /* 0x000fc80007ffe0ff */
[----:B------:R-:W-:Y:S02]  /*0e20*/  SHF.R.U32.HI R42, RZ, 0x2, R42 ;  /* 0x00000002ff2a7819 */ /* 0x000fe4000001162a */
[----:B0-----:R-:W-:Y:S02]  /*0e30*/  LEA R59, R59, R40, 0x18 ;  /* 0x000000283b3b7211 */ /* 0x001fe400078ec0ff */
[----:B------:R-:W-:-:S03]  /*0e40*/  SHF.R.U32.HI R40, RZ, 0x2, R60 ;  /* 0x00000002ff287819 */ /* 0x000fc6000001163c */
[--C-:B------:R-:W-:Y:S02]  /*0e50*/  IMAD R42, R42, 0x28, R59.reuse ;  /* 0x000000282a2a7824 */ /* 0x100fe400078e023b */
[----:B------:R-:W-:-:S03]  /*0e60*/  IMAD R40, R40, 0x28, R59 ;  /* 0x0000002828287824 */ /* 0x000fc600078e023b */
[----:B------:R-:W-:Y:S02]  /*0e70*/  IADD3 R42, R61, R42, RZ ;  /* 0x0000002a3d2a7210 */ /* 0x000fe40007ffe0ff */
[----:B------:R-:W-:-:S04]  /*0e80*/  IADD3 R40, R40, R61, RZ ;  /* 0x0000003d28287210 */ /* 0x000fc80007ffe0ff */
[----:B------:R-:W-:Y:S04]  /*0e90*/  LDS.64 R42, [R42] ;  /* 0x000000002a2a7984 */ /* 0x000fe80000000a00 */
[----:B------:R-:W0:Y:S02]  /*0ea0*/  LDS.64 R40, [R40] ;  /* 0x0000000028287984 */ /* 0x000e240000000a00 */
[----:B0-----:R-:W-:Y:S01]  /*0eb0*/  FADD.FTZ R40, RZ, R40 ;  /* 0x00000028ff287221 */ /* 0x001fe20000010000 */
[----:B------:R-:W-:-:S03]  /*0ec0*/  FADD.FTZ R41, RZ, R41 ;  /* 0x00000029ff297221 */ /* 0x000fc60000010000 */
[----:B------:R-:W-:Y:S01]  /*0ed0*/  FADD.FTZ R42, R40, R42 ;  /* 0x0000002a282a7221 */ /* 0x000fe20000010000 */
[----:B------:R-:W-:Y:S01]  /*0ee0*/  IADD3 R40, R60, 0x8, RZ ;  /* 0x000000083c287810 */ /* 0x000fe20007ffe0ff */
[----:B------:R-:W-:-:S03]  /*0ef0*/  FADD.FTZ R43, R41, R43 ;  /* 0x0000002b292b7221 */ /* 0x000fc60000010000 */
[----:B------:R-:W-:-:S05]  /*0f00*/  SHF.R.U32.HI R40, RZ, 0x2, R40 ;  /* 0x00000002ff287819 */ /* 0x000fca0000011628 */
[----:B------:R-:W-:-:S05]  /*0f10*/  IMAD R40, R40, 0x28, R59 ;  /* 0x0000002828287824 */ /* 0x000fca00078e023b */
[----:B------:R-:W-:-:S06]  /*0f20*/  IADD3 R40, R61, R40, RZ ;  /* 0x000000283d287210 */ /* 0x000fcc0007ffe0ff */
[----:B------:R-:W0:Y:S02]  /*0f30*/  LDS.64 R40, [R40] ;  /* 0x0000000028287984 */ /* 0x000e240000000a00 */
[----:B0-----:R-:W-:Y:S01]  /*0f40*/  FADD.FTZ R42, R42, R40 ;  /* 0x000000282a2a7221 */ /* 0x001fe20000010000 */
[C---:B------:R-:W-:Y:S01]  /*0f50*/  IADD3 R40, R60.reuse, 0xc, RZ ;  /* 0x0000000c3c287810 */ /* 0x040fe20007ffe0ff */
[----:B------:R-:W-:Y:S01]  /*0f60*/  FADD.FTZ R43, R43, R41 ;  /* 0x000000292b2b7221 */ /* 0x000fe20000010000 */
[----:B------:R-:W-:Y:S02]  /*0f70*/  IADD3 R60, R60, 0x10, RZ ;  /* 0x000000103c3c7810 */ /* 0x000fe40007ffe0ff */
[----:B------:R-:W-:Y:S02]  /*0f80*/  SHF.R.U32.HI R40, RZ, 0x2, R40 ;  /* 0x00000002ff287819 */ /* 0x000fe40000011628 */
[----:B------:R-:W-:-:S03]  /*0f90*/  SHF.R.U32.HI R60, RZ, 0x2, R60 ;  /* 0x00000002ff3c7819 */ /* 0x000fc6000001163c */
[--C-:B------:R-:W-:Y:S02]  /*0fa0*/  IMAD R40, R40, 0x28, R59.reuse ;  /* 0x0000002828287824 */ /* 0x100fe400078e023b */
[----:B------:R-:W-:-:S03]  /*0fb0*/  IMAD R60, R60, 0x28, R59 ;  /* 0x000000283c3c7824 */ /* 0x000fc600078e023b */
[C---:B------:R-:W-:Y:S02]  /*0fc0*/  IADD3 R40, R61.reuse, R40, RZ ;  /* 0x000000283d287210 */ /* 0x040fe40007ffe0ff */
[----:B------:R-:W-:-:S04]  /*0fd0*/  IADD3 R61, R61, R60, RZ ;  /* 0x0000003c3d3d7210 */ /* 0x000fc80007ffe0ff */
[----:B------:R-:W0:Y:S02]  /*0fe0*/  LDS.64 R40, [R40] ;  /* 0x0000000028287984 */ /* 0x000e240000000a00 */
[----:B0-----:R-:W-:Y:S01]  /*0ff0*/  FADD.FTZ R42, R42, R40 ;  /* 0x000000282a2a7221 */ /* 0x001fe20000010000 */
[----:B------:R-:W-:Y:S02]  /*1000*/  FADD.FTZ R43, R43, R41 ;  /* 0x000000292b2b7221 */ /* 0x000fe40000010000 */
[----:B------:R-:W0:Y:S02]  /*1010*/  LDS.64 R40, [R61] ;  /* 0x000000003d287984 */ /* 0x000e240000000a00 */
[----:B0-----:R-:W-:Y:S01]  /*1020*/  FADD.FTZ R40, R42, R40 ;  /* 0x000000282a287221 */ /* 0x001fe20000010000 */
[----:B------:R-:W-:-:S07]  /*1030*/  FADD.FTZ R41, R43, R41 ;  /* 0x000000292b297221 */ /* 0x000fce0000010000 */
.L_x_1881:
[----:B------:R-:W-:Y:S05]  /*1040*/  BSYNC B0 ;  /* 0x0000000000007941 */ /* 0x000fea0003800000 */
.L_x_1880:
[----:B------:R-:W0:Y:S01]  /*1050*/  SHFL.BFLY PT, R43, R40, 0x2, 0x1f ;  /* 0x0c401f00282b7f89 */ /* 0x000e2200000e0000 */
[----:B------:R-:W-:Y:S03]  /*1060*/  BSSY B0, `(.L_x_1882) ;  /* 0x0000017000007945 */ /* 0x000fe60003800000 */
[----:B------:R-:W1:Y:S01]  /*1070*/  SHFL.BFLY PT, R42, R41, 0x2, 0x1f ;  /* 0x0c401f00292a7f89 */ /* 0x000e6200000e0000 */
        /* <DEDUP_REMOVED lines=9> */
[----:B------:R-:W0:Y:S01]  /*1110*/  S2R R60, SR_CTAID.Y ;  /* 0x00000000003c7919 */ /* 0x000e220000002600 */
[----:B------:R-:W0:Y:S01]  /*1120*/  LDC R42, c[0x0][0x10] ;  /* 0x00000400ff2a7b82 */ /* 0x000e220000000800 */
[----:B------:R-:W-:Y:S01]  /*1130*/  SHF.R.U32.HI R43, RZ, 0x2, R61 ;  /* 0x00000002ff2b7819 */ /* 0x000fe2000001163d */
[----:B------:R-:W1:Y:S03]  /*1140*/  S2R R59, SR_CTAID.X ;  /* 0x00000000003b7919 */ /* 0x000e660000002500 */
[----:B------:R-:W-:Y:S01]  /*1150*/  SHF.L.U32 R43, R43, 0x5, RZ ;  /* 0x000000052b2b7819 */ /* 0x000fe200000006ff */
[----:B0-----:R-:W-:Y:S02]  /*1160*/  IMAD R42, R42, UR4, R60 ;  /* 0x000000042a2a7c24 */ /* 0x001fe4000f8e023c */
[----:B------:R-:W0:Y:S01]  /*1170*/  LDC.64 R60, c[0x0][0x248] ;  /* 0x00009200ff3c7b82 */ /* 0x000e220000000a00 */
[----:B-1----:R-:W-:-:S04]  /*1180*/  LOP3.LUT R43, R43, 0xffffffe0, R59, 0xe2, !PT ;  /* 0xffffffe02b2b7812 */ /* 0x002fc800078ee23b */
[----:B------:R-:W-:-:S04]  /*1190*/  LEA R42, R42, R43, 0x9 ;  /* 0x0000002b2a2a7211 */ /* 0x000fc800078e48ff */
[----:B------:R-:W-:-:S05]  /*11a0*/  SHF.L.U32 R42, R42, 0x1, RZ ;  /* 0x000000012a2a7819 */ /* 0x000fca00000006ff */
[----:B0-----:R-:W-:-:S05]  /*11b0*/  IMAD.WIDE.U32 R42, R42, 0x4, R60 ;  /* 0x000000042a2a7825 */ /* 0x001fca00078e003c */
[----:B------:R0:W-:Y:S02]  /*11c0*/  STG.E.64 desc[UR6][R42.64], R40 ;  /* 0x000000282a007986 */ /* 0x0001e4000c101b06 */
.L_x_1883:
[----:B------:R-:W-:Y:S05]  /*11d0*/  BSYNC B0 ;  /* 0x0000000000007941 */ /* 0x000fea0003800000 */
.L_x_1882:
[----:B------:R-:W1:Y:S01]  /*11e0*/  S2R R61, SR_TID.X ;  /* 0x00000000003d7919 */ /* 0x000e620000002100 */
[----:B0-----:R-:W-:Y:S02]  /*11f0*/  PRMT R42, R29, 0x7632, R42 ;  /* 0x000076321d2a7816 */ /* 0x001fe4000000002a */
[----:B------:R-:W-:Y:S01]  /*1200*/  PRMT R29, R26, 0x7632, R29 ;  /* 0x000076321a1d7816 */ /* 0x000fe2000000001d */
[----:B------:R-:W-:Y:S01]  /*1210*/  BAR.SYNC.DEFER_BLOCKING 0x0 ;  /* 0x0000000000007b1d */ /* 0x000fe20000010000 */
[----:B------:R-:W-:Y:S02]  /*1220*/  PRMT R26, R27, 0x7632, R26 ;  /* 0x000076321b1a7816 */ /* 0x000fe4000000001a */
[----:B------:R-:W-:Y:S02]  /*1230*/  PRMT R40, R34, 0x7632, R40 ;  /* 0x0000763222287816 */ /* 0x000fe40000000028 */
[----:B------:R-:W-:Y:S02]  /*1240*/  PRMT R41, R32, 0x7632, R41 ;  /* 0x0000763220297816 */ /* 0x000fe40000000029 */
[----:B------:R-:W-:Y:S01]  /*1250*/  PRMT R34, R33, 0x7632, R34 ;  /* 0x0000763221227816 */ /* 0x000fe20000000022 */
[----:B------:R0:W-:Y:S01]  /*1260*/  STL.S16 [R1+0x4], R29 ;  /* 0x0000041d01007387 */ /* 0x0001e20000100600 */
[----:B------:R-:W-:-:S02]  /*1270*/  PRMT R43, R28, 0x7632, R43 ;  /* 0x000076321c2b7816 */ /* 0x000fc4000000002b */
[----:B------:R-:W-:Y:S01]  /*1280*/  PRMT R38, R38, 0x7632, R38 ;  /* 0x0000763226267816 */ /* 0x000fe20000000026 */
[----:B------:R0:W-:Y:S01]  /*1290*/  STL.S16 [R1], R26 ;  /* 0x0000001a01007387 */ /* 0x0001e20000100600 */
        /* <DEDUP_REMOVED lines=8> */
[C---:B-1----:R-:W-:Y:S02]  /*1320*/  ISETP.NE.AND P1, PT, R61.reuse, RZ, PT ;  /* 0x000000ff3d00720c */ /* 0x042fe40003f25270 */
[----:B------:R-:W-:Y:S02]  /*1330*/  ISETP.GT.U32.AND P0, PT, R61, 0xff, PT ;  /* 0x000000ff3d00780c */ /* 0x000fe40003f04070 */
[----:B-----5:R-:W-:-:S09]  /*1340*/  PRMT R28, R22, 0x7632, R28 ;  /* 0x00007632161c7816 */ /* 0x020fd2000000001c */
[----:B0-----:R-:W-:Y:S05]  /*1350*/  @P1 BRA `(.L_x_1884) ;  /* 0x0000000000441947 */ /* 0x001fea0003800000 */
[----:B------:R-:W0:Y:S01]  /*1360*/  S2R R30, SR_CTAID.X ;  /* 0x00000000001e7919 */ /* 0x000e220000002500 */
[----:B------:R-:W1:Y:S01]  /*1370*/  LDC.64 R24, c[0x0][0x250] ;  /* 0x00009400ff187b82 */ /* 0x000e620000000a00 */
[----:B------:R-:W-:Y:S01]  /*1380*/  MOV R26, 0x7fffffe1 ;  /* 0x7fffffe1001a7802 */ /* 0x000fe20000000f00 */
[----:B------:R-:W1:Y:S01]  /*1390*/  S2R R61, SR_CTAID.Y ;  /* 0x00000000003d7919 */ /* 0x000e620000002600 */
[----:B0-----:R-:W-:-:S04]  /*13a0*/  ISETP.NE.AND P1, PT, R30, RZ, PT ;  /* 0x000000ff1e00720c */ /* 0x001fc80003f25270 */
[----:B------:R-:W-:Y:S01]  /*13b0*/  SEL R26, R26, 0x1, !P1 ;  /* 0x000000011a1a7807 */ /* 0x000fe20004800000 */
[----:B-1----:R-:W-:Y:S01]  /*13c0*/  IMAD.WIDE.U32 R24, R61, 0x4, R24 ;  /* 0x000000043d187825 */ /* 0x002fe200078e0018 */
[----:B------:R-:W-:Y:S06]  /*13d0*/  MEMBAR.ALL.GPU ;  /* 0x0000000000007992 */ /* 0x000fec000000a000 */
[----:B------:R-:W-:-:S00]  /*13e0*/  ERRBAR ;  /* 0x00000000000079ab */ /* 0x000fc00000000000 */
[----:B------:R-:W-:Y:S06]  /*13f0*/  CGAERRBAR ;  /* 0x00000000000075ab */ /* 0x000fec0000000000 */
[----:B------:R0:W5:Y:S02]  /*1400*/  ATOM.E.ADD.STRONG.GPU PT, R26, desc[UR6][R24.64], R26 ;  /* 0x0000001a181a798a */ /* 0x00016400081ee1c6 */
.L_x_1885:
[----:B------:R-:W2:Y:S04]  /*1410*/  LD.E.STRONG.GPU R27, desc[UR6][R24.64] ;  /* 0x00000006181b7980 */ /* 0x000ea8000c10f900 */
[----:B--2---:R-:W-:Y:S01]  /*1420*/  CCTL.IVALL ;  /* 0x00000000ff00798f */ /* 0x004fe20002000000 */
[----:B------:R-:W-:Y:S05]  /*1430*/  YIELD ;  /* 0x0000000000007946 */ /* 0x000fea0003800000 */
[----:B-----5:R-:W-:-:S04]  /*1440*/  LOP3.LUT R27, R27, R26, RZ, 0x3c, !PT ;  /* 0x0000001a1b1b7212 */ /* 0x020fc800078e3cff */
[----:B------:R-:W-:-:S13]  /*1450*/  ISETP.GT.AND P1, PT, R27, -0x1, PT ;  /* 0xffffffff1b00780c */ /* 0x000fda0003f24270 */
[----:B------:R-:W-:Y:S05]  /*1460*/  @P1 BRA `(.L_x_1885) ;  /* 0xfffffffc00e81947 */ /* 0x000fea000383ffff */
.L_x_1884:
[----:B------:R-:W-:Y:S05]  /*1470*/  WARPSYNC.ALL ;  /* 0x0000000000007948 */ /* 0x000fea0003800000 */
[----:B------:R-:W-:Y:S02]  /*1480*/  PRMT R29, R23, 0x7632, R29 ;  /* 0x00007632171d7816 */ /* 0x000fe4000000001d */
[----:B------:R-:W-:Y:S02]  /*1490*/  PRMT R30, R20, 0x7632, R30 ;  /* 0x00007632141e7816 */ /* 0x000fe4000000001e */
[----:B------:R-:W-:Y:S01]  /*14a0*/  PRMT R31, R21, 0x7632, R31 ;  /* 0x00007632151f7816 */ /* 0x000fe2000000001f */
[----:B------:R-:W1:Y:S01]  /*14b0*/  S2R R27, SR_TID.X ;  /* 0x00000000001b7919 */ /* 0x000e620000002100 */
[----:B0-----:R-:W0:Y:S01]  /*14c0*/  @!P0 LDC R25, c[0x0][0x10] ;  /* 0x00000400ff198b82 */ /* 0x001e220000000800 */
[----:B------:R-:W-:Y:S01]  /*14d0*/  ULDC.64 UR8, c[0x0][0x240] ;  /* 0x0000900000087ab9 */ /* 0x000fe20000000a00 */
[----:B------:R-:W0:Y:S01]  /*14e0*/  S2R R61, SR_CTAID.Y ;  /* 0x00000000003d7919 */ /* 0x000e220000002600 */
[----:B------:R2:W-:Y:S05]  /*14f0*/  STL.64 [R1+0x10], R2 ;  /* 0x0000100201007387 */ /* 0x0005ea0000100a00 */
[----:B--2---:R-:W2:Y:S01]  /*1500*/  @!P0 LDC.64 R2, c[0x0][0x248] ;  /* 0x00009200ff028b82 */ /* 0x004ea20000000a00 */
[----:B-1----:R-:W-:Y:S01]  /*1510*/  @!P0 SHF.L.U32 R24, R27, 0x1, RZ ;  /* 0x000000011b188819 */ /* 0x002fe200000006ff */
[----:B0-----:R-:W-:-:S03]  /*1520*/  @!P0 IMAD R25, R25, UR4, R61 ;  /* 0x0000000419198c24 */ /* 0x001fc6000f8e023d */
[----:B------:R-:W-:-:S04]  /*1530*/  @!P0 LOP3.LUT R24, R24, 0x7fffffe0, RZ, 0xc0, !PT ;  /* 0x7fffffe018188812 */ /* 0x000fc800078ec0ff */
[----:B------:R-:W-:Y:S02]  /*1540*/  @!P0 LEA R24, R25, R24, 0x9 ;  /* 0x0000001819188211 */ /* 0x000fe400078e48ff */
[----:B------:R-:W-:-:S04]  /*1550*/  @!P0 LOP3.LUT R25, R27, 0xf, RZ, 0xc0, !PT ;  /* 0x0000000f1b198812 */ /* 0x000fc800078ec0ff */
[----:B------:R-:W-:-:S04]  /*1560*/  @!P0 IADD3 R24, R24, R25, RZ ;  /* 0x0000001918188210 */ /* 0x000fc80007ffe0ff */
[----:B------:R-:W-:-:S04]  /*1570*/  @!P0 SHF.L.U32 R26, R24, 0x1, RZ ;  /* 0x00000001181a8819 */ /* 0x000fc800000006ff */
[C---:B------:R-:W-:Y:S01]  /*1580*/  @!P0 IADD3 R24, R26.reuse, 0x20, RZ ;  /* 0x000000201a188810 */ /* 0x040fe20007ffe0ff */
[--C-:B--2---:R-:W-:Y:S01]  /*1590*/  @!P0 IMAD.WIDE.U32 R26, R26, 0x4, R2.reuse ;  /* 0x000000041a1a8825 */ /* 0x104fe200078e0002 */
[----:B------:R-:W-:Y:S03]  /*15a0*/  BAR.SYNC.DEFER_BLOCKING 0x0 ;  /* 0x0000000000007b1d */ /* 0x000fe60000010000 */
[----:B------:R-:W-:-:S03]  /*15b0*/  @!P0 IMAD.WIDE.U32 R24, R24, 0x4, R2 ;  /* 0x0000000418188825 */ /* 0x000fc600078e0002 */
[----:B------:R0:W5:Y:S04]  /*15c0*/  LDL.LU.64 R2, [R1+0x10] ;  /* 0x0000100001027983 */ /* 0x0001680000300a00 */
[----:B------:R-:W2:Y:S04]  /*15d0*/  @!P0 LDG.E.64 R26, desc[UR6][R26.64] ;  /* 0x000000061a1a8981 */ /* 0x000ea8000c1e1b00 */
[----:B------:R-:W3:Y:S01]  /*15e0*/  @!P0 LDG.E.64 R24, desc[UR6][R24.64] ;  /* 0x0000000618188981 */ /* 0x000ee2000c1e1b00 */
[----:B------:R-:W-:Y:S01]  /*15f0*/  HFMA2.MMA R61, -RZ, RZ, 0, 0 ;  /* 0x00000000ff3d7435 */ /* 0x000fe200000001ff */
[----:B------:R-:W-:Y:S01]  /*1600*/  ISETP.EQ.U32.AND P1, PT, RZ, UR8, PT ;  /* 0x00000008ff007c0c */ /* 0x000fe2000bf22070 */
[----:B------:R-:W-:Y:S01]  /*1610*/  BSSY B0, `(.L_x_1886) ;  /* 0x000002d000007945 */ /* 0x000fe20003800000 */
[----:B--2---:R-:W-:Y:S01]  /*1620*/  @!P0 FADD.FTZ R26, RZ, R26 ;  /* 0x0000001aff1a8221 */ /* 0x004fe20000010000 */
[----:B------:R-:W-:-:S03]  /*1630*/  @!P0 FADD.FTZ R27, RZ, R27 ;  /* 0x0000001bff1b8221 */ /* 0x000fc60000010000 */
[----:B---3--:R-:W-:Y:S01]  /*1640*/  @!P0 FADD.FTZ R61, R24, R26 ;  /* 0x0000001a183d8221 */ /* 0x008fe20000010000 */
[----:B------:R-:W-:Y:S01]  /*1650*/  MOV R24, RZ ;  /* 0x000000ff00187202 */ /* 0x000fe20000000f00 */
[----:B------:R-:W-:Y:S02]  /*1660*/  @!P0 FADD.FTZ R24, R25, R27 ;  /* 0x0000001b19188221 */ /* 0x000fe40000010000 */
[----:B------:R-:W1:Y:S01]  /*1670*/  S2R R27, SR_TID.X ;  /* 0x00000000001b7919 */ /* 0x000e620000002100 */
[----:B------:R-:W2:Y:S04]  /*1680*/  SHFL.BFLY PT, R26, R61, 0x8, 0x1f ;  /* 0x0d001f003d1a7f89 */ /* 0x000ea800000e0000 */
[----:B------:R-:W3:Y:S01]  /*1690*/  SHFL.BFLY PT, R25, R24, 0x8, 0x1f ;  /* 0x0d001f0018197f89 */ /* 0x000ee200000e0000 */
[----:B--2---:R-:W-:Y:S01]  /*16a0*/  FADD.FTZ R61, R26, R61 ;  /* 0x0000003d1a3d7221 */ /* 0x004fe20000010000 */
[----:B---3--:R-:W-:-:S04]  /*16b0*/  FADD.FTZ R25, R25, R24 ;  /* 0x0000001819197221 */ /* 0x008fc80000010000 */
[----:B------:R-:W2:Y:S01]  /*16c0*/  SHFL.BFLY PT, R26, R61, 0x4, 0x1f ;  /* 0x0c801f003d1a7f89 */ /* 0x000ea200000e0000 */
[----:B-1----:R-:W-:-:S03]  /*16d0*/  LOP3.LUT P0, RZ, R27, 0xffffff0f, RZ, 0xc0, !PT ;  /* 0xffffff0f1bff7812 */ /* 0x002fc6000780c0ff */
[----:B------:R-:W1:Y:S01]  /*16e0*/  SHFL.BFLY PT, R24, R25, 0x4, 0x1f ;  /* 0x0c801f0019187f89 */ /* 0x000e6200000e0000 */
[----:B--2---:R-:W-:Y:S01]  /*16f0*/  FADD.FTZ R61, R61, R26 ;  /* 0x0000001a3d3d7221 */ /* 0x004fe20000010000 */
[----:B-1----:R-:W-:-:S04]  /*1700*/  FADD.FTZ R24, R25, R24 ;  /* 0x0000001819187221 */ /* 0x002fc80000010000 */
[----:B------:R-:W1:Y:S04]  /*1710*/  SHFL.BFLY PT, R26, R61, 0x2, 0x1f ;  /* 0x0c401f003d1a7f89 */ /* 0x000e6800000e0000 */
[----:B------:R-:W2:Y:S01]  /*1720*/  SHFL.BFLY PT, R25, R24, 0x2, 0x1f ;  /* 0x0c401f0018197f89 */ /* 0x000ea200000e0000 */
[----:B-1----:R-:W-:Y:S01]  /*1730*/  FADD.FTZ R61, R61, R26 ;  /* 0x0000001a3d3d7221 */ /* 0x002fe20000010000 */
[----:B--2---:R-:W-:-:S04]  /*1740*/  FADD.FTZ R25, R24, R25 ;  /* 0x0000001918197221 */ /* 0x004fc80000010000 */
[----:B------:R-:W1:Y:S04]  /*1750*/  SHFL.BFLY PT, R24, R61, 0x1, 0x1f ;  /* 0x0c201f003d187f89 */ /* 0x000e6800000e0000 */
[----:B------:R-:W2:Y:S01]  /*1760*/  SHFL.BFLY PT, R26, R25, 0x1, 0x1f ;  /* 0x0c201f00191a7f89 */ /* 0x000ea200000e0000 */
[----:B-1----:R-:W-:Y:S02]  /*1770*/  FADD.FTZ R24, R61, R24 ;  /* 0x000000183d187221 */ /* 0x002fe40000010000 */
[----:B------:R-:W1:Y:S02]  /*1780*/  S2R R61, SR_CTAID.X ;  /* 0x00000000003d7919 */ /* 0x000e640000002500 */
[----:B------:R-:W-:Y:S01]  /*1790*/  @!P0 FMUL.FTZ R24, R24, 4.8828125727595761418e-05 ;  /* 0x384ccccd18188820 */ /* 0x000fe20000410000 */
[----:B--2---:R-:W-:-:S03]  /*17a0*/  FADD.FTZ R25, R25, R26 ;  /* 0x0000001a19197221 */ /* 0x004fc60000010000 */
[----:B------:R-:W-:-:S04]  /*17b0*/  @!P0 FMUL.FTZ R26, R24, R24 ;  /* 0x00000018181a8220 */ /* 0x000fc80000410000 */
[----:B------:R-:W-:Y:S01]  /*17c0*/  @!P0 FFMA.FTZ R25, R25, 4.8828125727595761418e-05, -R26 ;  /* 0x384ccccd19198823 */ /* 0x000fe2000001081a */
[----:B------:R-:W-:-:S04]  /*17d0*/  @!P0 SHF.R.U32.HI R26, RZ, 0x1, R27 ;  /* 0x00000001ff1a8819 */ /* 0x000fc8000001161b */
[----:B------:R-:W-:Y:S02]  /*17e0*/  @!P0 LOP3.LUT R26, R26, 0x7ffffff8, RZ, 0xc0, !PT ;  /* 0x7ffffff81a1a8812 */ /* 0x000fe400078ec0ff */
[----:B------:R-:W-:-:S05]  /*17f0*/  @!P0 FMNMX.FTZ R25, RZ, R25, !PT ;  /* 0x00000019ff198209 */ /* 0x000fca0007810000 */
[----:B------:R0:W-:Y:S01]  /*1800*/  @!P0 STS.64 [R26+UR5], R24 ;  /* 0x000000181a008988 */ /* 0x0001e20008000a05 */
[----:B------:R-:W-:Y:S01]  /*1810*/  BAR.SYNC.DEFER_BLOCKING 0x0 ;  /* 0x0000000000007b1d */ /* 0x000fe20000010000 */
[----:B-1----:R-:W-:-:S04]  /*1820*/  LOP3.LUT P0, RZ, R61, 0x1f, RZ, 0xc0, !PT ;  /* 0x0000001f3dff7812 */ /* 0x002fc8000780c0ff */
[----:B------:R-:W-:-:S04]  /*1830*/  ISETP.GT.U32.OR P0, PT, R27, 0xf, P0 ;  /* 0x0000000f1b00780c */ /* 0x000fc80000704470 */
[----:B------:R-:W-:-:S13]  /*1840*/  ISETP.EQ.OR.EX P0, PT, RZ, UR9, P0, P1 ;  /* 0x00000009ff007c0c */ /* 0x000fda0008702710 */
[----:B0-----:R-:W-:Y:S05]  /*1850*/  @P0 BRA `(.L_x_1887) ;  /* 0x0000000000200947 */ /* 0x001fea0003800000 */
[----:B------:R-:W-:Y:S02]  /*1860*/  SHF.R.S32.HI R26, RZ, 0x1f, R27 ;  /* 0x0000001fff1a7819 */ /* 0x000fe4000001141b */
[----:B-----5:R-:W-:-:S04]  /*1870*/  LEA R25, P0, R2, R27, 0x4 ;  /* 0x0000001b02197211 */ /* 0x020fc800078020ff */
[----:B------:R-:W-:Y:S02]  /*1880*/  LEA.HI.X R26, R2, R26, R3, 0x4, P0 ;  /* 0x0000001a021a7211 */ /* 0x000fe400000f2403 */
[----:B------:R-:W-:-:S04]  /*1890*/  LEA R24, P0, R25, UR8, 0x3 ;  /* 0x0000000819187c11 */ /* 0x000fc8000f8018ff */
[----:B------:R-:W-:Y:S02]  /*18a0*/  LEA.HI.X R25, R25, UR9, R26, 0x3, P0 ;  /* 0x0000000919197c11 */ /* 0x000fe400080f1c1a */
[----:B------:R-:W-:-:S06]  /*18b0*/  LEA R26, R27, UR5, 0x3 ;  /* 0x000000051b1a7c11 */ /* 0x000fcc000f8e18ff */
[----:B------:R-:W0:Y:S04]  /*18c0*/  LDS.64 R26, [R26] ;  /* 0x000000001a1a7984 */ /* 0x000e280000000a00 */
[----:B0-----:R0:W-:Y:S02]  /*18d0*/  STG.E.64 desc[UR6][R24.64], R26 ;  /* 0x0000001a18007986 */ /* 0x0011e4000c101b06 */
.L_x_1887:
[----:B------:R-:W-:Y:S05]  /*18e0*/  BSYNC B0 ;  /* 0x0000000000007941 */ /* 0x000fea0003800000 */
.L_x_1886:
[----:B0-----:R-:W2:Y:S01]  /*18f0*/  LDL R24, [R1+0x8] ;  /* 0x0000080001187983 */ /* 0x001ea20000100800 */
[----:B------:R-:W-:Y:S01]  /*1900*/  ULDC UR8, c[0x0][0x230] ;  /* 0x00008c0000087ab9 */ /* 0x000fe20000000800 */
[----:B------:R-:W-:Y:S02]  /*1910*/  SHF.L.U32 R22, R22, 0x10, RZ ;  /* 0x0000001016167819 */ /* 0x000fe400000006ff */
[----:B------:R-:W-:Y:S01]  /*1920*/  SHF.L.U32 R27, R38, 0x10, RZ ;  /* 0x00000010261b7819 */ /* 0x000fe200000006ff */
[----:B------:R-:W3:Y:S01]  /*1930*/  LDL.LU R61, [R1] ;  /* 0x00000000013d7983 */ /* 0x000ee20000300800 */
[----:B------:R-:W-:Y:S02]  /*1940*/  SHF.L.U32 R28, R28, 0x10, RZ ;  /* 0x000000101c1c7819 */ /* 0x000fe400000006ff */
[----:B------:R-:W-:Y:S02]  /*1950*/  SHF.L.U32 R30, R30, 0x10, RZ ;  /* 0x000000101e1e7819 */ /* 0x000fe400000006ff */
[----:B------:R-:W-:-:S02]  /*1960*/  SHF.L.U32 R23, R23, 0x10, RZ ;  /* 0x0000001017177819 */ /* 0x000fc400000006ff */
[----:B------:R-:W-:Y:S02]  /*1970*/  SHF.L.U32 R29, R29, 0x10, RZ ;  /* 0x000000101d1d7819 */ /* 0x000fe400000006ff */
[----:B------:R-:W-:Y:S01]  /*1980*/  SHF.L.U32 R31, R31, 0x10, RZ ;  /* 0x000000101f1f7819 */ /* 0x000fe200000006ff */
[----:B--2---:R-:W0:Y:S02]  /*1990*/  LDS.64 R24, [R24+UR5] ;  /* 0x0000000518187984 */ /* 0x004e240008000a00 */
[----:B0-----:R-:W-:Y:S01]  /*19a0*/  FADD.FTZ R25, R25, UR8 ;  /* 0x0000000819197e21 */ /* 0x001fe20008010000 */
[--C-:B------:R-:W-:Y:S01]  /*19b0*/  FADD.FTZ R26, R0, -R24.reuse ;  /* 0x80000018001a7221 */ /* 0x100fe20000010000 */
[----:B------:R-:W-:Y:S01]  /*19c0*/  FADD.FTZ R27, -R24, R27 ;  /* 0x0000001b181b7221 */ /* 0x000fe20000010100 */
[----:B------:R-:W-:Y:S01]  /*19d0*/  FADD.FTZ R12, R12, -R24 ;  /* 0x800000180c0c7221 */ /* 0x000fe20000010000 */
[----:B------:R-:W-:Y:S02]  /*19e0*/  ULDC.64 UR8, c[0x0][0x210] ;  /* 0x0000840000087ab9 */ /* 0x000fe40000000a00 */
[----:B------:R-:W0:Y:S01]  /*19f0*/  MUFU.RSQ R25, R25 ;  /* 0x0000001900197308 */ /* 0x000e220000001400 */
[----:B------:R-:W-:Y:S01]  /*1a00*/  SHF.L.U32 R0, R20, 0x10, RZ ;  /* 0x0000001014007819 */ /* 0x000fe200000006ff */
[----:B0-----:R-:W-:-:S04]  /*1a10*/  FMUL.FTZ R26, R26, R25 ;  /* 0x000000191a1a7220 */ /* 0x001fc80000410000 */
[----:B------:R-:W-:-:S04]  /*1a20*/  FFMA.FTZ R26, R26, R22, R0 ;  /* 0x000000161a1a7223 */ /* 0x000fc80000010000 */
[----:B------:R-:W-:-:S06]  /*1a30*/  FMUL.FTZ R20, R26, -1.4426950216293334961 ;  /* 0xbfb8aa3b1a147820 */ /* 0x000fcc0000410000 */
[----:B------:R-:W0:Y:S01]  /*1a40*/  MUFU.EX2 R20, R20 ;  /* 0x0000001400147308 */ /* 0x000e220000000800 */
[----:B------:R-:W-:Y:S01]  /*1a50*/  FMUL.FTZ R27, R25, R27 ;  /* 0x0000001b191b7220 */ /* 0x000fe20000410000 */
[----:B0-----:R-:W-:-:S06]  /*1a60*/  FADD.FTZ R20, R20, 1 ;  /* 0x3f80000014147421 */ /* 0x001fcc0000010000 */
[----:B------:R-:W0:Y:S01]  /*1a70*/  MUFU.RCP R20, R20 ;  /* 0x0000001400147308 */ /* 0x000e220000001000 */
[----:B------:R-:W-:Y:S01]  /*1a80*/  FFMA.FTZ R27, R27, R28, R30 ;  /* 0x0000001c1b1b7223 */ /* 0x000fe2000001001e */
[----:B0-----:R-:W-:-:S03]  /*1a90*/  FMUL.FTZ R20, R26, R20 ;  /* 0x000000141a147220 */ /* 0x001fc60000410000 */
[----:B------:R-:W-:-:S06]  /*1aa0*/  FMUL.FTZ R26, R27, -1.4426950216293334961 ;  /* 0xbfb8aa3b1b1a7820 */ /* 0x000fcc0000410000 */
[----:B------:R-:W0:Y:S02]  /*1ab0*/  MUFU.EX2 R26, R26 ;  /* 0x0000001a001a7308 */ /* 0x000e240000000800 */
[----:B0-----:R-:W-:-:S06]  /*1ac0*/  FADD.FTZ R26, R26, 1 ;  /* 0x3f8000001a1a7421 */ /* 0x001fcc0000010000 */
[----:B------:R-:W0:Y:S01]  /*1ad0*/  MUFU.RCP R26, R26 ;  /* 0x0000001a001a7308 */ /* 0x000e220000001000 */
[----:B------:R-:W-:Y:S01]  /*1ae0*/  FMUL.FTZ R12, R25, R12 ;  /* 0x0000000c190c7220 */ /* 0x000fe20000410000 */
[----:B0-----:R-:W-:Y:S01]  /*1af0*/  FMUL.FTZ R27, R27, R26 ;  /* 0x0000001a1b1b7220 */ /* 0x001fe20000410000 */
[----:B------:R-:W-:-:S05]  /*1b00*/  SHF.L.U32 R26, R21, 0x10, RZ ;  /* 0x00000010151a7819 */ /* 0x000fca00000006ff */
[----:B------:R-:W-:Y:S01]  /*1b10*/  FFMA.FTZ R21, R12, R23, R26 ;  /* 0x000000170c157223 */ /* 0x000fe2000001001a */
[----:B------:R-:W-:-:S03]  /*1b20*/  F2FP.BF16.F32.PACK_AB R12, R27, R20 ;  /* 0x000000141b0c723e */ /* 0x000fc600000010ff */
[----:B------:R-:W-:-:S06]  /*1b30*/  FMUL.FTZ R20, R21, -1.4426950216293334961 ;  /* 0xbfb8aa3b15147820 */ /* 0x000fcc0000410000 */
[----:B------:R-:W0:Y:S01]  /*1b40*/  MUFU.EX2 R20, R20 ;  /* 0x0000001400147308 */ /* 0x000e220000000800 */
[----:B------:R-:W-:Y:S01]  /*1b50*/  SHF.L.U32 R27, R39, 0x10, RZ ;  /* 0x00000010271b7819 */ /* 0x000fe200000006ff */
[----:B0-----:R-:W-:-:S06]  /*1b60*/  FADD.FTZ R20, R20, 1 ;  /* 0x3f80000014147421 */ /* 0x001fcc0000010000 */
[----:B------:R-:W0:Y:S01]  /*1b70*/  MUFU.RCP R20, R20 ;  /* 0x0000001400147308 */ /* 0x000e220000001000 */
[----:B------:R-:W-:-:S04]  /*1b80*/  FADD.FTZ R27, -R24, R27 ;  /* 0x0000001b181b7221 */ /* 0x000fc80000010100 */
[----:B------:R-:W-:-:S04]  /*1b90*/  FMUL.FTZ R27, R25, R27 ;  /* 0x0000001b191b7220 */ /* 0x000fc80000410000 */
[----:B------:R-:W-:Y:S01]  /*1ba0*/  FFMA.FTZ R27, R27, R29, R31 ;  /* 0x0000001d1b1b7223 */ /* 0x000fe2000001001f */
[----:B0-----:R-:W-:-:S03]  /*1bb0*/  FMUL.FTZ R20, R21, R20 ;  /* 0x0000001415147220 */ /* 0x001fc60000410000 */
[----:B------:R-:W-:-:S06]  /*1bc0*/  FMUL.FTZ R21, R27, -1.4426950216293334961 ;  /* 0xbfb8aa3b1b157820 */ /* 0x000fcc0000410000 */
[----:B------:R-:W0:Y:S02]  /*1bd0*/  MUFU.EX2 R21, R21 ;  /* 0x0000001500157308 */ /* 0x000e240000000800 */
[----:B0-----:R-:W-:-:S06]  /*1be0*/  FADD.FTZ R21, R21, 1 ;  /* 0x3f80000015157421 */ /* 0x001fcc0000010000 */
[----:B------:R-:W0:Y:S02]  /*1bf0*/  MUFU.RCP R21, R21 ;  /* 0x0000001500157308 */ /* 0x000e240000001000 */
[----:B0-----:R-:W-:-:S05]  /*1c00*/  FMUL.FTZ R27, R27, R21 ;  /* 0x000000151b1b7220 */ /* 0x001fca0000410000 */
[----:B------:R-:W-:Y:S02]  /*1c10*/  F2FP.BF16.F32.PACK_AB R27, R27, R20 ;  /* 0x000000141b1b723e */ /* 0x000fe400000010ff */
[----:B------:R-:W-:-:S04]  /*1c20*/  LEA R20, P0, R4, UR8, 0x1 ;  /* 0x0000000804147c11 */ /* 0x000fc8000f8008ff */
[----:B------:R-:W-:Y:S01]  /*1c30*/  LEA.HI.X R21, R4, UR9, R51, 0x1, P0 ;  /* 0x0000000904157c11 */ /* 0x000fe200080f0c33 */
[----:B------:R-:W-:Y:S01]  /*1c40*/  FADD.FTZ R4, R13, -R24 ;  /* 0x800000180d047221 */ /* 0x000fe20000010000 */
[----:B------:R-:W-:-:S03]  /*1c50*/  PRMT R13, R12, 0x7610, R13 ;  /* 0x000076100c0d7816 */ /* 0x000fc6000000000d */
[----:B------:R-:W-:Y:S01]  /*1c60*/  FMUL.FTZ R4, R25, R4 ;  /* 0x0000000419047220 */ /* 0x000fe20000410000 */
[----:B------:R-:W-:-:S03]  /*1c70*/  PRMT R12, R12, 0x7632, R12 ;  /* 0x000076320c0c7816 */ /* 0x000fc6000000000c */
[----:B------:R-:W-:Y:S02]  /*1c80*/  FFMA.FTZ R4, R22, R4, R0 ;  /* 0x0000000416047223 */ /* 0x000fe40000010000 */
[----:B------:R0:W-:Y:S02]  /*1c90*/  STG.E.U16 desc[UR6][R20.64+0x2], R12 ;  /* 0x0000020c14007986 */ /* 0x0001e4000c101506 */
[----:B0-----:R-:W-:-:S06]  /*1ca0*/  FMUL.FTZ R12, R4, -1.4426950216293334961 ;  /* 0xbfb8aa3b040c7820 */ /* 0x001fcc0000410000 */
        /* <DEDUP_REMOVED lines=9> */
[----:B------:R-:W0:Y:S01]  /*1d40*/  MUFU.EX2 R4, R4 ;  /* 0x0000000400047308 */ /* 0x000e220000000800 */
[----:B------:R-:W-:Y:S01]  /*1d50*/  FADD.FTZ R14, R14, -R24 ;  /* 0x800000180e0e7221 */ /* 0x000fe20000010000 */
[----:B0-----:R-:W-:-:S06]  /*1d60*/  FADD.FTZ R4, R4, 1 ;  /* 0x3f80000004047421 */ /* 0x001fcc0000010000 */
[----:B------:R0:W1:Y:S02]  /*1d70*/  MUFU.RCP R12, R4 ;  /* 0x00000004000c7308 */ /* 0x0000640000001000 */
[----:B0-----:R-:W-:-:S04]  /*1d80*/  FMUL.FTZ R4, R25, R14 ;  /* 0x0000000e19047220 */ /* 0x001fc80000410000 */
[----:B------:R-:W-:Y:S01]  /*1d90*/  FFMA.FTZ R4, R23, R4, R26 ;  /* 0x0000000417047223 */ /* 0x000fe2000001001a */
[----:B-1----:R-:W-:-:S03]  /*1da0*/  FMUL.FTZ R38, R38, R12 ;  /* 0x0000000c26267220 */ /* 0x002fc60000410000 */
        /* <DEDUP_REMOVED lines=8> */
[----:B0-----:R-:W-:Y:S01]  /*1e30*/  FMUL.FTZ R37, R4, R12 ;  /* 0x0000000c04257220 */ /* 0x001fe20000410000 */
[----:B------:R-:W-:-:S04]  /*1e40*/  FADD.FTZ R12, R15, -R24 ;  /* 0x800000180f0c7221 */ /* 0x000fc80000010000 */
[----:B------:R-:W-:Y:S01]  /*1e50*/  FMUL.FTZ R12, R25, R12 ;  /* 0x0000000c190c7220 */ /* 0x000fe20000410000 */
[----:B------:R0:W-:Y:S03]  /*1e60*/  STG.E.U16 desc[UR6][R20.64], R13 ;  /* 0x0000000d14007986 */ /* 0x0001e6000c101506 */
[----:B------:R-:W-:-:S04]  /*1e70*/  FFMA.FTZ R12, R22, R12, R0 ;  /* 0x0000000c160c7223 */ /* 0x000fc80000010000 */
[----:B0-----:R-:W-:-:S06]  /*1e80*/  FMUL.FTZ R13, R12, -1.4426950216293334961 ;  /* 0xbfb8aa3b0c0d7820 */ /* 0x001fcc0000410000 */
[----:B------:R-:W0:Y:S01]  /*1e90*/  MUFU.EX2 R13, R13 ;  /* 0x0000000d000d7308 */ /* 0x000e220000000800 */
[----:B------:R-:W-:-:S05]  /*1ea0*/  SHF.L.U32 R40, R40, 0x10, RZ ;  /* 0x0000001028287819 */ /* 0x000fca00000006ff */
[----:B------:R-:W-:Y:S01]  /*1eb0*/  FADD.FTZ R40, -R24, R40 ;  /* 0x0000002818287221 */ /* 0x000fe20000010100 */
[----:B0-----:R-:W-:-:S04]  /*1ec0*/  FADD.FTZ R13, R13, 1 ;  /* 0x3f8000000d0d7421 */ /* 0x001fc80000010000 */
[----:B------:R0:W1:Y:S02]  /*1ed0*/  MUFU.RCP R14, R13 ;  /* 0x0000000d000e7308 */ /* 0x0000640000001000 */
[----:B0-----:R-:W-:-:S04]  /*1ee0*/  FMUL.FTZ R13, R25, R40 ;  /* 0x00000028190d7220 */ /* 0x001fc80000410000 */
[----:B------:R-:W-:Y:S01]  /*1ef0*/  FFMA.FTZ R13, R28, R13, R30 ;  /* 0x0000000d1c0d7223 */ /* 0x000fe2000001001e */
[----:B-1----:R-:W-:-:S03]  /*1f00*/  FMUL.FTZ R40, R12, R14 ;  /* 0x0000000e0c287220 */ /* 0x002fc60000410000 */
        /* <DEDUP_REMOVED lines=10> */
[----:B------:R-:W-:-:S05]  /*1fb0*/  SHF.L.U32 R35, R35, 0x10, RZ ;  /* 0x0000001023237819 */ /* 0x000fca00000006ff */
[----:B------:R-:W-:Y:S01]  /*1fc0*/  FADD.FTZ R35, -R24, R35 ;  /* 0x0000002318237221 */ /* 0x000fe20000010100 */
[----:B0-----:R-:W-:-:S04]  /*1fd0*/  FADD.FTZ R13, R13, 1 ;  /* 0x3f8000000d0d7421 */ /* 0x001fc80000010000 */
[----:B------:R0:W1:Y:S01]  /*1fe0*/  MUFU.RCP R14, R13 ;  /* 0x0000000d000e7308 */ /* 0x0000620000001000 */
[----:B------:R-:W-:Y:S01]  /*1ff0*/  FMUL.FTZ R4, R39, -1.4426950216293334961 ;  /* 0xbfb8aa3b27047820 */ /* 0x000fe20000410000 */
[----:B0-----:R-:W-:-:S04]  /*2000*/  FMUL.FTZ R13, R25, R35 ;  /* 0x00000023190d7220 */ /* 0x001fc80000410000 */
[----:B------:R-:W-:Y:S02]  /*2010*/  FFMA.FTZ R13, R29, R13, R31 ;  /* 0x0000000d1d0d7223 */ /* 0x000fe4000001001f */
[----:B------:R-:W0:Y:S01]  /*2020*/  MUFU.EX2 R4, R4 ;  /* 0x0000000400047308 */ /* 0x000e220000000800 */
[----:B-1----:R-:W-:Y:S01]  /*2030*/  FMUL.FTZ R35, R12, R14 ;  /* 0x0000000e0c237220 */ /* 0x002fe20000410000 */
[----:B------:R-:W-:-:S06]  /*2040*/  FMUL.FTZ R12, R13, -1.4426950216293334961 ;  /* 0xbfb8aa3b0d0c7820 */ /* 0x000fcc0000410000 */
[----:B------:R-:W1:Y:S01]  /*2050*/  MUFU.EX2 R12, R12 ;  /* 0x0000000c000c7308 */ /* 0x000e620000000800 */
[----:B0-----:R-:W-:-:S07]  /*2060*/  FADD.FTZ R4, R4, 1 ;  /* 0x3f80000004047421 */ /* 0x001fce0000010000 */
[----:B------:R-:W0:Y:S01]  /*2070*/  MUFU.RCP R4, R4 ;  /* 0x0000000400047308 */ /* 0x000e220000001000 */
[----:B-1----:R-:W-:-:S07]  /*2080*/  FADD.FTZ R12, R12, 1 ;  /* 0x3f8000000c0c7421 */ /* 0x002fce0000010000 */
[----:B------:R-:W1:Y:S01]  /*2090*/  MUFU.RCP R12, R12 ;  /* 0x0000000c000c7308 */ /* 0x000e620000001000 */
[----:B------:R-:W-:Y:S01]  /*20a0*/  FADD.FTZ R14, R17, -R24 ;  /* 0x80000018110e7221 */ /* 0x000fe20000010000 */
[----:B0-----:R-:W-:Y:S01]  /*20b0*/  FMUL.FTZ R39, R39, R4 ;  /* 0x0000000427277220 */ /* 0x001fe20000410000 */
[----:B------:R-:W-:Y:S02]  /*20c0*/  LEA R4, P0, R5, UR8, 0x1 ;  /* 0x0000000805047c11 */ /* 0x000fe4000f8008ff */
[----:B------:R-:W-:Y:S02]  /*20d0*/  FMUL.FTZ R14, R25, R14 ;  /* 0x0000000e190e7220 */ /* 0x000fe40000410000 */
[----:B------:R-:W-:Y:S02]  /*20e0*/  LEA.HI.X R5, R5, UR9, R52, 0x1, P0 ;  /* 0x0000000905057c11 */ /* 0x000fe400080f0c34 */
[----:B------:R-:W-:Y:S01]  /*20f0*/  FFMA.FTZ R14, R22, R14, R0 ;  /* 0x0000000e160e7223 */ /* 0x000fe20000010000 */
[----:B-1----:R-:W-:Y:S01]  /*2100*/  FMUL.FTZ R17, R13, R12 ;  /* 0x0000000c0d117220 */ /* 0x002fe20000410000 */
[----:B------:R-:W-:-:S04]  /*2110*/  LEA R12, P0, R6, UR8, 0x1 ;  /* 0x00000008060c7c11 */ /* 0x000fc8000f8008ff */
[----:B------:R-:W-:Y:S01]  /*2120*/  LEA.HI.X R13, R6, UR9, R53, 0x1, P0 ;  /* 0x00000009060d7c11 */ /* 0x000fe200080f0c35 */
[----:B------:R-:W-:-:S06]  /*2130*/  FMUL.FTZ R6, R14, -1.4426950216293334961 ;  /* 0xbfb8aa3b0e067820 */ /* 0x000fcc0000410000 */
        /* <DEDUP_REMOVED lines=29> */
[----:B------:R-:W0:Y:S01]  /*2310*/  MUFU.RCP R14, R14 ;  /* 0x0000000e000e7308 */ /* 0x000e220000001000 */
[----:B------:R-:W-:Y:S01]  /*2320*/  FMUL.FTZ R15, R25, R15 ;  /* 0x0000000f190f7220 */ /* 0x000fe20000410000 */
[----:B0-----:R-:W-:-:S03]  /*2330*/  FMUL.FTZ R19, R6, R14 ;  /* 0x0000000e06137220 */ /* 0x001fc60000410000 */
[----:B------:R-:W-:-:S04]  /*2340*/  FFMA.FTZ R14, R22, R15, R0 ;  /* 0x0000000f160e7223 */ /* 0x000fc80000010000 */
        /* <DEDUP_REMOVED lines=17> */
[----:B------:R-:W-:Y:S01]  /*2460*/  FMUL.FTZ R15, R14, -1.4426950216293334961 ;  /* 0xbfb8aa3b0e0f7820 */ /* 0x000fe20000410000 */
[----:B------:R-:W-:-:S05]  /*2470*/  LEA R6, P0, R7, UR8, 0x1 ;  /* 0x0000000807067c11 */ /* 0x000fca000f8008ff */
[----:B------:R-:W0:Y:S01]  /*2480*/  MUFU.EX2 R15, R15 ;  /* 0x0000000f000f7308 */ /* 0x000e220000000800 */
[----:B------:R-:W-:Y:S02]  /*2490*/  LEA.HI.X R7, R7, UR9, R54, 0x1, P0 ;  /* 0x0000000907077c11 */ /* 0x000fe400080f0c36 */
[----:B------:R-:W2:Y:S01]  /*24a0*/  LDL.LU R54, [R1+0x4] ;  /* 0x0000040001367983 */ /* 0x000ea20000300800 */
[----:B------:R-:W-:Y:S01]  /*24b0*/  SHF.L.U32 R32, R32, 0x10, RZ ;  /* 0x0000001020207819 */ /* 0x000fe200000006ff */
[----:B0-----:R-:W-:-:S04]  /*24c0*/  FADD.FTZ R15, R15, 1 ;  /* 0x3f8000000f0f7421 */ /* 0x001fc80000010000 */
[----:B------:R0:W1:Y:S01]  /*24d0*/  MUFU.RCP R51, R15 ;  /* 0x0000000f00337308 */ /* 0x0000620000001000 */
[----:B------:R-:W-:-:S04]  /*24e0*/  FADD.FTZ R32, -R24, R32 ;  /* 0x0000002018207221 */ /* 0x000fc80000010100 */
[----:B0-----:R-:W-:-:S04]  /*24f0*/  FMUL.FTZ R15, R25, R32 ;  /* 0x00000020190f7220 */ /* 0x001fc80000410000 */
[----:B------:R-:W-:Y:S01]  /*2500*/  FFMA.FTZ R15, R29, R15, R31 ;  /* 0x0000000f1d0f7223 */ /* 0x000fe2000001001f */
[----:B-1----:R-:W-:-:S03]  /*2510*/  FMUL.FTZ R32, R14, R51 ;  /* 0x000000330e207220 */ /* 0x002fc60000410000 */
[----:B------:R-:W-:-:S06]  /*2520*/  FMUL.FTZ R14, R15, -1.4426950216293334961 ;  /* 0xbfb8aa3b0f0e7820 */ /* 0x000fcc0000410000 */
[----:B------:R-:W0:Y:S02]  /*2530*/  MUFU.EX2 R14, R14 ;  /* 0x0000000e000e7308 */ /* 0x000e240000000800 */
[----:B0-----:R-:W-:-:S06]  /*2540*/  FADD.FTZ R14, R14, 1 ;  /* 0x3f8000000e0e7421 */ /* 0x001fcc0000010000 */
[----:B------:R-:W0:Y:S01]  /*2550*/  MUFU.RCP R14, R14 ;  /* 0x0000000e000e7308 */ /* 0x000e220000001000 */
[----:B------:R-:W-:-:S04]  /*2560*/  FADD.FTZ R51, R45, -R24 ;  /* 0x800000182d337221 */ /* 0x000fc80000010000 */
[----:B------:R-:W-:-:S04]  /*2570*/  FMUL.FTZ R51, R25, R51 ;  /* 0x0000003319337220 */ /* 0x000fc80000410000 */
[----:B------:R-:W-:Y:S01]  /*2580*/  FFMA.FTZ R51, R22, R51, R0 ;  /* 0x0000003316337223 */ /* 0x000fe20000010000 */
[----:B0-----:R-:W-:Y:S01]  /*2590*/  FMUL.FTZ R45, R15, R14 ;  /* 0x0000000e0f2d7220 */ /* 0x001fe20000410000 */
        /* <DEDUP_REMOVED lines=15> */
[----:B------:R0:W1:Y:S01]  /*2690*/  MUFU.RCP R52, R51 ;  /* 0x0000003300347308 */ /* 0x0000620000001000 */
[----:B------:R-:W-:-:S04]  /*26a0*/  FMUL.FTZ R46, R25, R46 ;  /* 0x0000002e192e7220 */ /* 0x000fc80000410000 */
[----:B0-----:R-:W-:Y:S01]  /*26b0*/  FFMA.FTZ R51, R23, R46, R26 ;  /* 0x0000002e17337223 */ /* 0x001fe2000001001a */
        /* <DEDUP_REMOVED lines=19> */
[----:B------:R-:W0:Y:S02]  /*27f0*/  MUFU.EX2 R52, R52 ;  /* 0x0000003400347308 */ /* 0x000e240000000800 */
[----:B0-----:R-:W-:-:S06]  /*2800*/  FADD.FTZ R52, R52, 1 ;  /* 0x3f80000034347421 */ /* 0x001fcc0000010000 */
[----:B------:R2:W0:Y:S02]  /*2810*/  MUFU.RCP R53, R52 ;  /* 0x0000003400357308 */ /* 0x0004240000001000 */
[----:B--2---:R-:W-:-:S05]  /*2820*/  SHF.L.U32 R52, R54, 0x10, RZ ;  /* 0x0000001036347819 */ /* 0x004fca00000006ff */
[----:B------:R-:W-:-:S04]  /*2830*/  FADD.FTZ R52, -R24, R52 ;  /* 0x0000003418347221 */ /* 0x000fc80000010100 */
[----:B------:R-:W-:Y:S01]  /*2840*/  FMUL.FTZ R52, R25, R52 ;  /* 0x0000003419347220 */ /* 0x000fe20000410000 */
[----:B0-----:R-:W-:-:S03]  /*2850*/  FMUL.FTZ R51, R51, R53 ;  /* 0x0000003533337220 */ /* 0x001fc60000410000 */
[----:B------:R-:W-:-:S04]  /*2860*/  FFMA.FTZ R52, R28, R52, R30 ;  /* 0x000000341c347223 */ /* 0x000fc8000001001e */
[----:B------:R-:W-:-:S06]  /*2870*/  FMUL.FTZ R53, R52, -1.4426950216293334961 ;  /* 0xbfb8aa3b34357820 */ /* 0x000fcc0000410000 */
[----:B------:R-:W0:Y:S01]  /*2880*/  MUFU.EX2 R53, R53 ;  /* 0x0000003500357308 */ /* 0x000e220000000800 */
[--C-:B------:R-:W-:Y:S01]  /*2890*/  FADD.FTZ R49, R49, -R24.reuse ;  /* 0x8000001831317221 */ /* 0x100fe20000010000 */
[----:B------:R-:W-:-:S03]  /*28a0*/  FADD.FTZ R48, R48, -R24 ;  /* 0x8000001830307221 */ /* 0x000fc60000010000 */
[----:B------:R-:W-:Y:S01]  /*28b0*/  FMUL.FTZ R49, R25, R49 ;  /* 0x0000003119317220 */ /* 0x000fe20000410000 */
[----:B0-----:R-:W-:-:S06]  /*28c0*/  FADD.FTZ R53, R53, 1 ;  /* 0x3f80000035357421 */ /* 0x001fcc0000010000 */
[----:B------:R-:W0:Y:S01]  /*28d0*/  MUFU.RCP R53, R53 ;  /* 0x0000003500357308 */ /* 0x000e220000001000 */
[----:B------:R-:W-:Y:S01]  /*28e0*/  FFMA.FTZ R0, R22, R49, R0 ;  /* 0x0000003116007223 */ /* 0x000fe20000010000 */
[----:B------:R-:W-:-:S04]  /*28f0*/  FMUL.FTZ R22, R25, R48 ;  /* 0x0000003019167220 */ /* 0x000fc80000410000 */
[----:B------:R-:W-:Y:S01]  /*2900*/  FFMA.FTZ R22, R23, R22, R26 ;  /* 0x0000001617167223 */ /* 0x000fe2000001001a */
[----:B------:R-:W-:Y:S01]  /*2910*/  SHF.L.U32 R49, R60, 0x10, RZ ;  /* 0x000000103c317819 */ /* 0x000fe200000006ff */
[----:B0-----:R-:W-:Y:S02]  /*2920*/  FMUL.FTZ R53, R52, R53 ;  /* 0x0000003534357220 */ /* 0x001fe40000410000 */
[----:B------:R-:W-:-:S04]  /*2930*/  FMUL.FTZ R52, R22, -1.4426950216293334961 ;  /* 0xbfb8aa3b16347820 */ /* 0x000fc80000410000 */
[----:B------:R-:W0:Y:S01]  /*2940*/  MUFU.EX2 R48, R52 ;  /* 0x0000003400307308 */ /* 0x000e220000000800 */
[----:B------:R-:W-:-:S04]  /*2950*/  FADD.FTZ R54, -R24, R49 ;  /* 0x0000003118367221 */ /* 0x000fc80000010100 */
[----:B------:R-:W-:Y:S01]  /*2960*/  FMUL.FTZ R49, R25, R54 ;  /* 0x0000003619317220 */ /* 0x000fe20000410000 */
[----:B------:R-:W-:-:S03]  /*2970*/  FADD.FTZ R50, R50, -R24 ;  /* 0x8000001832327221 */ /* 0x000fc60000010000 */
[----:B------:R-:W-:Y:S01]  /*2980*/  FFMA.FTZ R28, R28, R49, R30 ;  /* 0x000000311c1c7223 */ /* 0x000fe2000001001e */
[----:B---3--:R-:W-:Y:S01]  /*2990*/  SHF.L.U32 R55, R61, 0x10, RZ ;  /* 0x000000103d377819 */ /* 0x008fe200000006ff */
[----:B------:R-:W-:Y:S01]  /*29a0*/  FMUL.FTZ R50, R25, R50 ;  /* 0x0000003219327220 */ /* 0x000fe20000410000 */
[----:B0-----:R-:W-:Y:S01]  /*29b0*/  FADD.FTZ R49, R48, 1 ;  /* 0x3f80000030317421 */ /* 0x001fe20000010000 */
[----:B------:R-:W-:Y:S02]  /*29c0*/  SHF.L.U32 R59, R59, 0x10, RZ ;  /* 0x000000103b3b7819 */ /* 0x000fe400000006ff */
[----:B------:R-:W-:-:S03]  /*29d0*/  FADD.FTZ R30, -R24, R55 ;  /* 0x00000037181e7221 */ /* 0x000fc60000010100 */
[----:B------:R-:W0:Y:S01]  /*29e0*/  MUFU.RCP R49, R49 ;  /* 0x0000003100317308 */ /* 0x000e220000001000 */
[----:B------:R-:W-:Y:S01]  /*29f0*/  FFMA.FTZ R26, R23, R50, R26 ;  /* 0x00000032171a7223 */ /* 0x000fe2000001001a */
[----:B------:R-:W-:Y:S01]  /*2a00*/  FMUL.FTZ R23, R0, -1.4426950216293334961 ;  /* 0xbfb8aa3b00177820 */ /* 0x000fe20000410000 */
[----:B------:R-:W-:Y:S01]  /*2a10*/  FADD.FTZ R50, -R24, R59 ;  /* 0x0000003b18327221 */ /* 0x000fe20000010100 */
[----:B------:R-:W-:-:S03]  /*2a20*/  FMUL.FTZ R30, R25, R30 ;  /* 0x0000001e191e7220 */ /* 0x000fc60000410000 */
[----:B------:R-:W-:Y:S01]  /*2a30*/  FMUL.FTZ R52, R25, R50 ;  /* 0x0000003219347220 */ /* 0x000fe20000410000 */
[----:B------:R-:W1:Y:S01]  /*2a40*/  MUFU.EX2 R23, R23 ;  /* 0x0000001700177308 */ /* 0x000e620000000800 */
[C-C-:B------:R-:W-:Y:S02]  /*2a50*/  FFMA.FTZ R48, R29.reuse, R30, R31.reuse ;  /* 0x0000001e1d307223 */ /* 0x140fe4000001001f */
[----:B------:R-:W-:Y:S01]  /*2a60*/  FFMA.FTZ R29, R29, R52, R31 ;  /* 0x000000341d1d7223 */ /* 0x000fe2000001001f */
[----:B------:R-:W-:Y:S01]  /*2a70*/  FMUL.FTZ R24, R28, -1.4426950216293334961 ;  /* 0xbfb8aa3b1c187820 */ /* 0x000fe20000410000 */
[----:B------:R-:W-:Y:S02]  /*2a80*/  FMUL.FTZ R50, R26, -1.4426950216293334961 ;  /* 0xbfb8aa3b1a327820 */ /* 0x000fe40000410000 */
[----:B------:R-:W-:Y:S01]  /*2a90*/  FMUL.FTZ R25, R29, -1.4426950216293334961 ;  /* 0xbfb8aa3b1d197820 */ /* 0x000fe20000410000 */
[----:B0-----:R-:W-:Y:S01]  /*2aa0*/  FMUL.FTZ R30, R22, R49 ;  /* 0x00000031161e7220 */ /* 0x001fe20000410000 */
[----:B------:R-:W-:Y:S01]  /*2ab0*/  FMUL.FTZ R22, R48, -1.4426950216293334961 ;  /* 0xbfb8aa3b30167820 */ /* 0x000fe20000410000 */
[----:B------:R-:W0:Y:S08]  /*2ac0*/  MUFU.EX2 R24, R24 ;  /* 0x0000001800187308 */ /* 0x000e300000000800 */
[----:B------:R-:W2:Y:S01]  /*2ad0*/  MUFU.EX2 R49, R50 ;  /* 0x0000003200317308 */ /* 0x000ea20000000800 */
[----:B-1----:R-:W-:-:S07]  /*2ae0*/  FADD.FTZ R31, R23, 1 ;  /* 0x3f800000171f7421 */ /* 0x002fce0000010000 */
[----:B------:R-:W1:Y:S08]  /*2af0*/  MUFU.EX2 R25, R25 ;  /* 0x0000001900197308 */ /* 0x000e700000000800 */
[----:B------:R-:W3:Y:S01]  /*2b00*/  MUFU.EX2 R22, R22 ;  /* 0x0000001600167308 */ /* 0x000ee20000000800 */
[----:B0-----:R-:W-:Y:S01]  /*2b10*/  FADD.FTZ R55, R24, 1 ;  /* 0x3f80000018377421 */ /* 0x001fe20000010000 */
[----:B--2---:R-:W-:-:S06]  /*2b20*/  FADD.FTZ R49, R49, 1 ;  /* 0x3f80000031317421 */ /* 0x004fcc0000010000 */
[----:B------:R-:W0:Y:S01]  /*2b30*/  MUFU.RCP R31, R31 ;  /* 0x0000001f001f7308 */ /* 0x000e220000001000 */
[----:B-1----:R-:W-:Y:S01]  /*2b40*/  FADD.FTZ R50, R25, 1 ;  /* 0x3f80000019327421 */ /* 0x002fe20000010000 */
[----:B------:R-:W-:Y:S01]  /*2b50*/  LEA R8, P0, R9, UR8, 0x1 ;  /* 0x0000000809087c11 */ /* 0x000fe2000f8008ff */
[----:B---3--:R-:W-:-:S03]  /*2b60*/  FADD.FTZ R52, R22, 1 ;  /* 0x3f80000016347421 */ /* 0x008fc60000010000 */
[----:B------:R-:W-:Y:S02]  /*2b70*/  LEA.HI.X R9, R9, UR9, R56, 0x1, P0 ;  /* 0x0000000909097c11 */ /* 0x000fe400080f0c38 */
[----:B------:R-:W-:Y:S01]  /*2b80*/  MUFU.RCP R55, R55 ;  /* 0x0000003700377308 */ /* 0x000fe20000001000 */
[----:B------:R-:W-:Y:S02]  /*2b90*/  LEA R22, P0, R10, UR8, 0x1 ;  /* 0x000000080a167c11 */ /* 0x000fe4000f8008ff */
[----:B------:R-:W-:Y:S02]  /*2ba0*/  LEA R24, P1, R11, UR8, 0x1 ;  /* 0x000000080b187c11 */ /* 0x000fe4000f8208ff */
[----:B------:R-:W-:-:S03]  /*2bb0*/  F2FP.BF16.F32.PACK_AB R36, R38, R36 ;  /* 0x000000242624723e */ /* 0x000fc600000010ff */
[----:B------:R-:W1:Y:S01]  /*2bc0*/  MUFU.RCP R59, R52 ;  /* 0x00000034003b7308 */ /* 0x000e620000001000 */
[----:B------:R-:W-:Y:S01]  /*2bd0*/  F2FP.BF16.F32.PACK_AB R37, R39, R37 ;  /* 0x000000252725723e */ /* 0x000fe200000010ff */
[----:B0-----:R-:W-:Y:S01]  /*2be0*/  FMUL.FTZ R31, R0, R31 ;  /* 0x0000001f001f7220 */ /* 0x001fe20000410000 */
[----:B------:R-:W-:-:S05]  /*2bf0*/  LEA.HI.X R23, R10, UR9, R57, 0x1, P0 ;  /* 0x000000090a177c11 */ /* 0x000fca00080f0c39 */
[----:B------:R-:W0:Y:S01]  /*2c00*/  MUFU.RCP R49, R49 ;  /* 0x0000003100317308 */ /* 0x000e220000001000 */
[----:B------:R-:W-:-:S07]  /*2c10*/  LEA.HI.X R25, R11, UR9, R58, 0x1, P1 ;  /* 0x000000090b197c11 */ /* 0x000fce00088f0c3a */
[----:B------:R-:W2:Y:S01]  /*2c20*/  MUFU.RCP R50, R50 ;  /* 0x0000003200327308 */ /* 0x000ea20000001000 */
[----:B------:R-:W-:Y:S02]  /*2c30*/  PRMT R10, R27, 0x7632, R10 ;  /* 0x000076321b0a7816 */ /* 0x000fe4000000000a */
[----:B------:R-:W-:Y:S02]  /*2c40*/  F2FP.BF16.F32.PACK_AB R16, R16, R40 ;  /* 0x000000281010723e */ /* 0x000fe400000010ff */
[----:B------:R-:W-:Y:S02]  /*2c50*/  F2FP.BF16.F32.PACK_AB R17, R17, R35 ;  /* 0x000000231111723e */ /* 0x000fe400000010ff */
[----:B------:R-:W-:Y:S02]  /*2c60*/  PRMT R0, R36, 0x7632, R0 ;  /* 0x0000763224007816 */ /* 0x000fe40000000000 */
[----:B------:R-:W-:Y:S01]  /*2c70*/  PRMT R11, R37, 0x7632, R11 ;  /* 0x00007632250b7816 */ /* 0x000fe2000000000b */
[----:B------:R-:W-:Y:S01]  /*2c80*/  STG.E.U16 desc[UR6][R20.64+0x4], R27 ;  /* 0x0000041b14007986 */ /* 0x000fe2000c101506 */
[----:B------:R-:W-:-:S02]  /*2c90*/  F2FP.BF16.F32.PACK_AB R18, R18, R41 ;  /* 0x000000291212723e */ /* 0x000fc400000010ff */
[----:B------:R-:W-:Y:S01]  /*2ca0*/  F2FP.BF16.F32.PACK_AB R19, R19, R34 ;  /* 0x000000221313723e */ /* 0x000fe200000010ff */
[----:B------:R3:W-:Y:S01]  /*2cb0*/  STG.E.U16 desc[UR6][R20.64+0x6], R10 ;  /* 0x0000060a14007986 */ /* 0x0007e2000c101506 */
[----:B------:R-:W-:Y:S01]  /*2cc0*/  F2FP.BF16.F32.PACK_AB R33, R44, R33 ;  /* 0x000000212c21723e */ /* 0x000fe200000010ff */
[----:B-1----:R-:W-:Y:S01]  /*2cd0*/  FMUL.FTZ R59, R48, R59 ;  /* 0x0000003b303b7220 */ /* 0x002fe20000410000 */
[----:B------:R-:W-:Y:S01]  /*2ce0*/  F2FP.BF16.F32.PACK_AB R32, R45, R32 ;  /* 0x000000202d20723e */ /* 0x000fe200000010ff */
[----:B------:R-:W-:Y:S01]  /*2cf0*/  STG.E.U16 desc[UR6][R4.64], R36 ;  /* 0x0000002404007986 */ /* 0x000fe2000c101506 */
[----:B------:R-:W-:Y:S01]  /*2d00*/  F2FP.BF16.F32.PACK_AB R42, R47, R42 ;  /* 0x0000002a2f2a723e */ /* 0x000fe200000010ff */
[----:B------:R-:W-:Y:S01]  /*2d10*/  FMUL.FTZ R28, R28, R55 ;  /* 0x000000371c1c7220 */ /* 0x000fe20000410000 */
[----:B0-----:R-:W-:Y:S01]  /*2d20*/  FMUL.FTZ R49, R26, R49 ;  /* 0x000000311a317220 */ /* 0x001fe20000410000 */
[----:B------:R0:W-:Y:S01]  /*2d30*/  STG.E.U16 desc[UR6][R4.64+0x2], R0 ;  /* 0x0000020004007986 */ /* 0x0001e2000c101506 */
[----:B------:R-:W-:Y:S01]  /*2d40*/  F2FP.BF16.F32.PACK_AB R43, R46, R43 ;  /* 0x0000002b2e2b723e */ /* 0x000fe200000010ff */
[----:B------:R-:W-:-:S02]  /*2d50*/  ULDC.64 UR8, c[0x0][0x238] ;  /* 0x00008e0000087ab9 */ /* 0x000fc40000000a00 */
[----:B------:R-:W-:Y:S01]  /*2d60*/  STG.E.U16 desc[UR6][R4.64+0x4], R37 ;  /* 0x0000042504007986 */ /* 0x000fe2000c101506 */
[----:B---3--:R-:W-:-:S03]  /*2d70*/  PRMT R10, R17, 0x7632, R10 ;  /* 0x00007632110a7816 */ /* 0x008fc6000000000a */
[----:B------:R1:W-:Y:S01]  /*2d80*/  STG.E.U16 desc[UR6][R4.64+0x6], R11 ;  /* 0x0000060b04007986 */ /* 0x0003e2000c101506 */
[----:B0-----:R-:W-:Y:S01]  /*2d90*/  PRMT R0, R18, 0x7632, R0 ;  /* 0x0000763212007816 */ /* 0x001fe20000000000 */
[----:B--2---:R-:W-:Y:S02]  /*2da0*/  FMUL.FTZ R50, R29, R50 ;  /* 0x000000321d327220 */ /* 0x004fe40000410000 */
[----:B------:R-:W-:Y:S01]  /*2db0*/  STG.E.U16 desc[UR6][R12.64], R16 ;  /* 0x000000100c007986 */ /* 0x000fe2000c101506 */
[----:B-1----:R-:W-:Y:S02]  /*2dc0*/  PRMT R5, R16, 0x7632, R5 ;  /* 0x0000763210057816 */ /* 0x002fe40000000005 */
[----:B------:R-:W-:Y:S01]  /*2dd0*/  PRMT R4, R19, 0x7632, R4 ;  /* 0x0000763213047816 */ /* 0x000fe20000000004 */
[----:B------:R-:W-:Y:S04]  /*2de0*/  STG.E.U16 desc[UR6][R12.64+0x4], R17 ;  /* 0x000004110c007986 */ /* 0x000fe8000c101506 */
[----:B------:R0:W-:Y:S04]  /*2df0*/  STG.E.U16 desc[UR6][R12.64+0x2], R5 ;  /* 0x000002050c007986 */ /* 0x0001e8000c101506 */
[----:B------:R-:W-:Y:S01]  /*2e00*/  STG.E.U16 desc[UR6][R12.64+0x6], R10 ;  /* 0x0000060a0c007986 */ /* 0x000fe2000c101506 */
[----:B------:R-:W-:-:S03]  /*2e10*/  F2FP.BF16.F32.PACK_AB R51, R53, R51 ;  /* 0x000000333533723e */ /* 0x000fc600000010ff */
[----:B------:R-:W-:Y:S01]  /*2e20*/  STG.E.U16 desc[UR6][R6.64], R18 ;  /* 0x0000001206007986 */ /* 0x000fe2000c101506 */
[----:B------:R-:W-:-:S03]  /*2e30*/  F2FP.BF16.F32.PACK_AB R30, R59, R30 ;  /* 0x0000001e3b1e723e */ /* 0x000fc600000010ff */
[----:B------:R1:W-:Y:S01]  /*2e40*/  STG.E.U16 desc[UR6][R6.64+0x2], R0 ;  /* 0x0000020006007986 */ /* 0x0003e2000c101506 */
[----:B0-----:R-:W-:-:S03]  /*2e50*/  PRMT R5, R32, 0x7632, R5 ;  /* 0x0000763220057816 */ /* 0x001fc60000000005 */
[----:B------:R-:W-:Y:S04]  /*2e60*/  STG.E.U16 desc[UR6][R6.64+0x4], R19 ;  /* 0x0000041306007986 */ /* 0x000fe8000c101506 */
[----:B------:R0:W-:Y:S01]  /*2e70*/  STG.E.U16 desc[UR6][R6.64+0x6], R4 ;  /* 0x0000060406007986 */ /* 0x0001e2000c101506 */
[----:B------:R-:W-:Y:S02]  /*2e80*/  F2FP.BF16.F32.PACK_AB R28, R28, R31 ;  /* 0x0000001f1c1c723e */ /* 0x000fe400000010ff */
[----:B-1----:R-:W-:Y:S02]  /*2e90*/  PRMT R0, R42, 0x7632, R0 ;  /* 0x000076322a007816 */ /* 0x002fe40000000000 */
[----:B------:R-:W-:Y:S01]  /*2ea0*/  F2FP.BF16.F32.PACK_AB R49, R50, R49 ;  /* 0x000000313231723e */ /* 0x000fe200000010ff */
[----:B------:R-:W-:Y:S01]  /*2eb0*/  STG.E.U16 desc[UR6][R14.64], R33 ;  /* 0x000000210e007986 */ /* 0x000fe2000c101506 */
[----:B0-----:R-:W-:-:S03]  /*2ec0*/  PRMT R7, R33, 0x7632, R7 ;  /* 0x0000763221077816 */ /* 0x001fc60000000007 */
[----:B------:R-:W-:Y:S01]  /*2ed0*/  STG.E.U16 desc[UR6][R14.64+0x4], R32 ;  /* 0x000004200e007986 */ /* 0x000fe2000c101506 */
[----:B------:R-:W-:Y:S02]  /*2ee0*/  PRMT R4, R43, 0x7632, R4 ;  /* 0x000076322b047816 */ /* 0x000fe40000000004 */
[----:B------:R-:W-:Y:S01]  /*2ef0*/  PRMT R11, R51, 0x7632, R11 ;  /* 0x00007632330b7816 */ /* 0x000fe2000000000b */
[----:B------:R-:W-:Y:S01]  /*2f00*/  STG.E.U16 desc[UR6][R14.64+0x2], R7 ;  /* 0x000002070e007986 */ /* 0x000fe2000c101506 */
[----:B------:R-:W-:-:S03]  /*2f10*/  PRMT R12, R28, 0x7632, R12 ;  /* 0x000076321c0c7816 */ /* 0x000fc6000000000c */
[----:B------:R0:W-:Y:S01]  /*2f20*/  STG.E.U16 desc[UR6][R14.64+0x6], R5 ;  /* 0x000006050e007986 */ /* 0x0001e2000c101506 */
[----:B-----5:R-:W-:-:S03]  /*2f30*/  IADD3 R2, P0, R2, 0xa, RZ ;  /* 0x0000000a02027810 */ /* 0x020fc60007f1e0ff */
[----:B------:R1:W-:Y:S01]  /*2f40*/  STG.E.U16 desc[UR6][R8.64+0x6], R0 ;  /* 0x0000060008007986 */ /* 0x0003e2000c101506 */
[----:B------:R-:W-:-:S03]  /*2f50*/  IADD3.X R3, RZ, R3, RZ, P0, !PT ;  /* 0x00000003ff037210 */ /* 0x000fc600007fe4ff */
[----:B------:R2:W-:Y:S01]  /*2f60*/  STG.E.U16 desc[UR6][R8.64], R43 ;  /* 0x0000002b08007986 */ /* 0x0005e2000c101506 */
[----:B0-----:R-:W-:-:S03]  /*2f70*/  PRMT R5, R30, 0x7632, R5 ;  /* 0x000076321e057816 */ /* 0x001fc60000000005 */
[----:B------:R2:W-:Y:S01]  /*2f80*/  STG.E.U16 desc[UR6][R8.64+0x2], R4 ;  /* 0x0000020408007986 */ /* 0x0005e2000c101506 */
[----:B-1----:R-:W-:-:S03]  /*2f90*/  PRMT R0, R49, 0x7632, R0 ;  /* 0x0000763231007816 */ /* 0x002fc60000000000 */
[----:B------:R2:W-:Y:S01]  /*2fa0*/  STG.E.U16 desc[UR6][R8.64+0x4], R42 ;  /* 0x0000042a08007986 */ /* 0x0005e2000c101506 */
[----:B------:R-:W-:-:S03]  /*2fb0*/  ISETP.GE.U32.AND P0, PT, R2, UR8, PT ;  /* 0x0000000802007c0c */ /* 0x000fc6000bf06070 */
        /* <DEDUP_REMOVED lines=8> */
[----:B------:R-:W-:Y:S01]  /*3040*/  ISETP.GE.AND.EX P0, PT, R3, UR9, PT, P0 ;  /* 0x0000000903007c0c */ /* 0x000fe2000bf06300 */
[----:B------:R-:W-:-:S12]  /*3050*/  ULOP3.LUT UR4, UR4, 0x1, URZ, 0x3c, !UPT ;  /* 0x0000000104047892 */ /* 0x000fd8000f8e3c3f */
[----:B--2---:R-:W-:Y:S05]  /*3060*/  @!P0 BRA `(.L_x_1888) ;  /* 0xffffffd000548947 */ /* 0x004fea000383ffff */
[----:B------:R-:W-:Y:S05]  /*3070*/  EXIT ;  /* 0x000000000000794d */ /* 0x000fea0003800000 */
.L_x_1889:
        /* <DEDUP_REMOVED lines=16> */
.L_x_3856:


//--------------------- .text._ZN13group_norm_v214gn_cuda_kernelI13__nv_bfloat16Li320ELi1ELi16ELi20ELi1024ELb1ELi64ELi320ELi320ELi4ELb1ELi9ELb0ELb0ENS_16CompileConditionILi900EEEEEvPT_PKS4_S7_S7_flPfS8_Pj --------------------------
	.section	.text._ZN13group_norm_v214gn_cuda_kernelI13__nv_bfloat16Li320ELi1ELi16ELi20ELi1024ELb1ELi64ELi320ELi320ELi4ELb1ELi9ELb0ELb0ENS_16CompileConditionILi900EEEEEvPT_PKS4_S7_S7_flPfS8_Pj,"ax",@progbits
	.align	128
        .global         _ZN13group_norm_v214gn_cuda_kernelI13__nv_bfloat16Li320ELi1ELi16ELi20ELi1024ELb1ELi64ELi320ELi320ELi4ELb1ELi9ELb0ELb0ENS_16CompileConditionILi900EEEEEvPT_PKS4_S7_S7_flPfS8_Pj
        .type           _ZN13group_norm_v214gn_cuda_kernelI13__nv_bfloat16Li320ELi1ELi16ELi20ELi1024ELb1ELi64ELi320ELi320ELi4ELb1ELi9ELb0ELb0ENS_16CompileConditionILi900EEEEEvPT_PKS4_S7_S7_flPfS8_Pj,@function
        .size           _ZN13group_norm_v214gn_cuda_kernelI13__nv_bfloat16Li320ELi1ELi16ELi20ELi1024ELb1ELi64ELi320ELi320ELi4ELb1ELi9ELb0ELb0ENS_16CompileConditionILi900EEEEEvPT_PKS4_S7_S7_flPfS8_Pj,(.L_x_3857 - _ZN13group_norm_v214gn_cuda_kernelI13__nv_bfloat16Li320ELi1ELi16ELi20ELi1024ELb1ELi64ELi320ELi320ELi4ELb1ELi9ELb0ELb0ENS_16CompileConditionILi900EEEEEvPT_PKS4_S7_S7_flPfS8_Pj)
        .other          _ZN13group_norm_v214gn_cuda_kernelI13__nv_bfloat16Li320ELi1ELi16ELi20ELi1024ELb1ELi64ELi320ELi320ELi4ELb1ELi9ELb0ELb0ENS_16CompileConditionILi900EEEEEvPT_PKS4_S7_S7_flPfS8_Pj,@"STO_CUDA_ENTRY STV_DEFAULT"
_ZN13group_norm_v214gn_cuda_kernelI13__nv_bfloat16Li320ELi1ELi16ELi20ELi1024ELb1ELi64ELi320ELi320ELi4ELb1ELi9ELb0ELb0ENS_16CompileConditionILi900EEEEEvPT_PKS4_S7_S7_flPfS8_Pj:
.text._ZN13group_norm_v214gn_cuda_kernelI13__nv_bfloat16Li320ELi1ELi16ELi20ELi1024ELb1ELi64ELi320ELi320ELi4ELb1ELi9ELb0ELb0ENS_16CompileConditionILi900EEEEEvPT_PKS4_S7_S7_flPfS8_Pj:
        /* <DEDUP_REMOVED lines=25> */
[----:B--2---:R-:W-:Y:S01]  /*0190*/  LOP3.LUT R152, R6, 0xf, RZ, 0xc0, !PT ;  /* 0x0000000f06987812 */ /* 0x004fe200078ec0ff */
        /* <DEDUP_REMOVED lines=25> */
[----:B------:R-:W-:-:S02]  /*0330*/  SHF.R.U32.HI R154, RZ, 0x1, R156 ;  /* 0x00000001ff9a7819 */ /* 0x000fc4000001169c */
[C---:B------:R-:W-:Y:S01]  /*0340*/  IADD3 R149, R3.reuse, R0, RZ ;  /* 0x0000000003957210 */ /* 0x040fe20007ffe0ff */
[----:B------:R-:W-:Y:S01]  /*0350*/  HFMA2.MMA R0, -RZ, RZ, 0, 0 ;  /* 0x00000000ff007435 */ /* 0x000fe200000001ff */
[----:B------:R-:W-:Y:S02]  /*0360*/  IADD3 R150, R2, R3, RZ ;  /* 0x0000000302967210 */ /* 0x000fe40007ffe0ff */
[C---:B------:R-:W-:Y:S02]  /*0370*/  IADD3 R148, R3.reuse, R4, RZ ;  /* 0x0000000403947210 */ /* 0x040fe40007ffe0ff */
[C---:B------:R-:W-:Y:S02]  /*0380*/  IADD3 R147, R3.reuse, R6, RZ ;  /* 0x0000000603937210 */ /* 0x040fe40007ffe0ff */
[----:B------:R-:W-:Y:S02]  /*0390*/  IADD3 R146, R3, R146, RZ ;  /* 0x0000009203927210 */ /* 0x000fe40007ffe0ff */
[----:B------:R-:W-:-:S02]  /*03a0*/  ISETP.EQ.OR.EX P0, PT, RZ, UR11, P2, P0 ;  /* 0x0000000bff007c0c */ /* 0x000fc40009702700 */
[----:B------:R-:W-:Y:S02]  /*03b0*/  MOV R2, RZ ;  /* 0x000000ff00027202 */ /* 0x000fe40000000f00 */
[----:B------:R-:W-:Y:S02]  /*03c0*/  MOV R3, UR8 ;  /* 0x0000000800037c02 */ /* 0x000fe40008000f00 */
[----:B------:R-:W-:Y:S02]  /*03d0*/  SHF.R.S32.HI R156, RZ, 0x1f, R156 ;  /* 0x0000001fff9c7819 */ /* 0x000fe4000001149c */
[----:B------:R-:W-:Y:S02]  /*03e0*/  LOP3.LUT R154, R154, 0x7ffffff8, RZ, 0xc0, !PT ;  /* 0x7ffffff89a9a7812 */ /* 0x000fe400078ec0ff */
[----:B------:R-:W-:Y:S02]  /*03f0*/  SEL R145, R145, 0x7ffffff1, P1 ;  /* 0x7ffffff191917807 */ /* 0x000fe40000800000 */
[----:B------:R-:W-:-:S02]  /*0400*/  LOP3.LUT R151, R151, 0xfffffff8, RZ, 0xc0, !PT ;  /* 0xfffffff897977812 */ /* 0x000fc400078ec0ff */
[----:B------:R-:W-:Y:S02]  /*0410*/  MOV R66, UR6 ;  /* 0x0000000600427c02 */ /* 0x000fe40008000f00 */
[----:B------:R-:W-:Y:S01]  /*0420*/  MOV R67, UR7 ;  /* 0x0000000700437c02 */ /* 0x000fe20008000f00 */
[----:B------:R-:W-:-:S06]  /*0430*/  ULDC.64 UR6, c[0x0][0x208] ;  /* 0x0000820000067ab9 */ /* 0x000fcc0000000a00 */
.L_x_1896:
[----:B------:R-:W0:Y:S01]  /*0440*/  S2R R24, SR_TID.X ;  /* 0x0000000000187919 */ /* 0x000e220000002100 */
[----:B------:R-:W1:Y:S01]  /*0450*/  S2UR UR5, SR_CTAID.X ;  /* 0x00000000000579c3 */ /* 0x000e620000002500 */
[----:B------:R-:W-:Y:S01]  /*0460*/  MOV R11, RZ ;  /* 0x000000ff000b7202 */ /* 0x000fe20000000f00 */
[----:B------:R-:W-:Y:S01]  /*0470*/  IMAD R9, R0, 0x50000, RZ ;  /* 0x0005000000097824 */ /* 0x000fe200078e02ff */
[----:B------:R-:W-:Y:S01]  /*0480*/  ULDC.64 UR10, c[0x0][0x218] ;  /* 0x00008600000a7ab9 */ /* 0x000fe20000000a00 */
[----:B------:R-:W-:Y:S01]  /*0490*/  ULDC.64 UR12, c[0x0][0x228] ;  /* 0x00008a00000c7ab9 */ /* 0x000fe20000000a00 */
[----:B-1----:R-:W-:-:S04]  /*04a0*/  USHF.L.U32 UR5, UR5, 0x6, URZ ;  /* 0x0000000605057899 */ /* 0x002fc8000800063f */
[----:B------:R-:W-:Y:S01]  /*04b0*/  ULOP3.LUT UR5, UR5, 0x3c0, URZ, 0xc0, !UPT ;  /* 0x000003c005057892 */ /* 0x000fe2000f8ec03f */
[----:B0-2---:R-:W-:-:S05]  /*04c0*/  IMAD.WIDE.U32 R4, R24, -0x33333333, RZ ;  /* 0xcccccccd18047825 */ /* 0x005fca00078e00ff */
[----:B------:R-:W-:-:S04]  /*04d0*/  SHF.R.U32.HI R5, RZ, 0x6, R5 ;  /* 0x00000006ff057819 */ /* 0x000fc80000011605 */
[C---:B------:R-:W-:Y:S01]  /*04e0*/  IADD3 R6, R5.reuse, UR5, RZ ;  /* 0x0000000505067c10 */ /* 0x040fe2000fffe0ff */
[----:B------:R-:W-:-:S04]  /*04f0*/  IMAD R10, R5, -0x50, R24 ;  /* 0xffffffb0050a7824 */ /* 0x000fc800078e0218 */
[----:B------:R-:W-:Y:S01]  /*0500*/  IMAD R7, R6, 0x140, RZ ;  /* 0x0000014006077824 */ /* 0x000fe200078e02ff */
[----:B------:R-:W-:-:S05]  /*0510*/  SHF.L.U32 R10, R10, 0x2, RZ ;  /* 0x000000020a0a7819 */ /* 0x000fca00000006ff */
[----:B------:R-:W-:-:S05]  /*0520*/  IMAD.WIDE.U32 R4, R3, 0x50000, R10 ;  /* 0x0005000003047825 */ /* 0x000fca00078e000a */
[----:B------:R-:W-:Y:S02]  /*0530*/  IADD3 R60, R5, R9, RZ ;  /* 0x00000009053c7210 */ /* 0x000fe40007ffe0ff */
        /* <DEDUP_REMOVED lines=23> */
[----:B------:R-:W4:Y:S01]  /*06b0*/  LDG.E.64.CONSTANT R100, desc[UR6][R100.64] ;  /* 0x0000000664647981 */ /* 0x000f22000c1e9b00 */
[----:B------:R-:W-:Y:S02]  /*06c0*/  IADD3 R79, P1, R79, R4, RZ ;  /* 0x000000044f4f7210 */ /* 0x000fe40007f3e0ff */
[----:B------:R-:W-:Y:S02]  /*06d0*/  IADD3 R5, R7, 0x1900, RZ ;  /* 0x0000190007057810 */ /* 0x000fe40007ffe0ff */
[----:B------:R-:W-:Y:S02]  /*06e0*/  IADD3.X R77, RZ, R60, RZ, P1, !PT ;  /* 0x0000003cff4d7210 */ /* 0x000fe40000ffe4ff */
[----:B------:R-:W-:-:S04]  /*06f0*/  LEA R98, P1, R79, UR10, 0x1 ;  /* 0x0000000a4f627c11 */ /* 0x000fc8000f8208ff */
[----:B------:R-:W-:Y:S02]  /*0700*/  LEA.HI.X R99, R79, UR11, R77, 0x1, P1 ;  /* 0x0000000b4f637c11 */ /* 0x000fe400088f0c4d */
[----:B------:R-:W-:-:S04]  /*0710*/  IADD3 R82, P1, R5, R4, RZ ;  /* 0x0000000405527210 */ /* 0x000fc80007f3e0ff */
[----:B------:R-:W4:Y:S01]  /*0720*/  LDG.E.64.CONSTANT R98, desc[UR6][R98.64] ;  /* 0x0000000662627981 */ /* 0x000f22000c1e9b00 */
[----:B------:R-:W-:Y:S02]  /*0730*/  IADD3.X R80, RZ, R60, RZ, P1, !PT ;  /* 0x0000003cff507210 */ /* 0x000fe40000ffe4ff */
[C---:B------:R-:W-:Y:S02]  /*0740*/  LEA R64, P1, R82.reuse, UR10, 0x1 ;  /* 0x0000000a52407c11 */ /* 0x040fe4000f8208ff */
        /* <DEDUP_REMOVED lines=63> */
[----:B------:R-:W-:-:S04]  /*0b40*/  SHF.L.U32 R44, R10, 0x1, RZ ;  /* 0x000000010a2c7819 */ /* 0x000fc800000006ff */
[----:B------:R-:W-:Y:S02]  /*0b50*/  IADD3 R22, P1, R44, UR10, RZ ;  /* 0x0000000a2c167c10 */ /* 0x000fe4000ff3e0ff */
[C---:B--2---:R-:W-:Y:S02]  /*0b60*/  PRMT R7, R106.reuse, 0x7632, R7 ;  /* 0x000076326a077816 */ /* 0x044fe40000000007 */
[----:B------:R-:W-:Y:S02]  /*0b70*/  SHF.L.U32 R4, R106, 0x10, RZ ;  /* 0x000000106a047819 */ /* 0x000fe400000006ff */
[----:B------:R-:W-:Y:S02]  /*0b80*/  SHF.L.U32 R13, R7, 0x10, RZ ;  /* 0x00000010070d7819 */ /* 0x000fe400000006ff */
[C---:B------:R-:W-:Y:S01]  /*0b90*/  SHF.L.U32 R30, R107.reuse, 0x10, RZ ;  /* 0x000000106b1e7819 */ /* 0x040fe200000006ff */
[----:B------:R-:W-:Y:S01]  /*0ba0*/  FADD.FTZ R11, RZ, R4 ;  /* 0x00000004ff0b7221 */ /* 0x000fe20000010000 */
[----:B------:R-:W-:Y:S01]  /*0bb0*/  FFMA.FTZ R12, R4, R4, RZ ;  /* 0x00000004040c7223 */ /* 0x000fe200000100ff */
[----:B------:R-:W-:-:S02]  /*0bc0*/  PRMT R7, R107, 0x7632, R7 ;  /* 0x000076326b077816 */ /* 0x000fc40000000007 */
[----:B------:R-:W-:Y:S01]  /*0bd0*/  FADD.FTZ R11, R11, R13 ;  /* 0x0000000d0b0b7221 */ /* 0x000fe20000010000 */
[----:B------:R-:W-:Y:S01]  /*0be0*/  FFMA.FTZ R13, R13, R13, R12 ;  /* 0x0000000d0d0d7223 */ /* 0x000fe2000001000c */
[----:B------:R-:W-:Y:S02]  /*0bf0*/  SHF.L.U32 R14, R7, 0x10, RZ ;  /* 0x00000010070e7819 */ /* 0x000fe400000006ff */
[----:B------:R-:W-:Y:S01]  /*0c00*/  FADD.FTZ R12, R11, R30 ;  /* 0x0000001e0b0c7221 */ /* 0x000fe20000010000 */
[----:B------:R-:W-:Y:S01]  /*0c10*/  FFMA.FTZ R13, R30, R30, R13 ;  /* 0x0000001e1e0d7223 */ /* 0x000fe2000001000d */
[C---:B---3--:R-:W-:Y:S02]  /*0c20*/  SHF.L.U32 R7, R104.reuse, 0x10, RZ ;  /* 0x0000001068077819 */ /* 0x048fe400000006ff */
[----:B------:R-:W-:Y:S01]  /*0c30*/  PRMT R11, R104, 0x7632, R11 ;  /* 0x00007632680b7816 */ /* 0x000fe2000000000b */
[----:B------:R-:W-:Y:S01]  /*0c40*/  FADD.FTZ R12, R12, R14 ;  /* 0x0000000e0c0c7221 */ /* 0x000fe20000010000 */
[----:B------:R-:W-:Y:S01]  /*0c50*/  FFMA.FTZ R14, R14, R14, R13 ;  /* 0x0000000e0e0e7223 */ /* 0x000fe2000001000d */
[----:B------:R-:W-:-:S02]  /*0c60*/  SHF.L.U32 R84, R105, 0x10, RZ ;  /* 0x0000001069547819 */ /* 0x000fc400000006ff */
[----:B------:R-:W-:Y:S01]  /*0c70*/  SHF.L.U32 R13, R11, 0x10, RZ ;  /* 0x000000100b0d7819 */ /* 0x000fe200000006ff */
[----:B------:R-:W-:Y:S01]  /*0c80*/  FADD.FTZ R12, R12, R7 ;  /* 0x000000070c0c7221 */ /* 0x000fe20000010000 */
[----:B------:R-:W-:Y:S01]  /*0c90*/  FFMA.FTZ R14, R7, R7, R14 ;  /* 0x00000007070e7223 */ /* 0x000fe2000001000e */
[----:B------:R-:W-:Y:S02]  /*0ca0*/  PRMT R11, R105, 0x7632, R11 ;  /* 0x00007632690b7816 */ /* 0x000fe4000000000b */
[----:B------:R-:W-:Y:S01]  /*0cb0*/  FADD.FTZ R15, R12, R13 ;  /* 0x0000000d0c0f7221 */ /* 0x000fe20000010000 */
[----:B------:R-:W-:Y:S01]  /*0cc0*/  FFMA.FTZ R13, R13, R13, R14 ;  /* 0x0000000d0d0d7223 */ /* 0x000fe2000001000e */
[----:B------:R-:W-:Y:S02]  /*0cd0*/  SHF.L.U32 R12, R11, 0x10, RZ ;  /* 0x000000100b0c7819 */ /* 0x000fe400000006ff */
[----:B------:R-:W-:Y:S01]  /*0ce0*/  FADD.FTZ R15, R15, R84 ;  /* 0x000000540f0f7221 */ /* 0x000fe20000010000 */
[----:B------:R-:W-:Y:S01]  /*0cf0*/  FFMA.FTZ R13, R84, R84, R13 ;  /* 0x00000054540d7223 */ /* 0x000fe2000001000d */
[----:B----4-:R-:W-:-:S02]  /*0d00*/  SHF.L.U32 R72, R102, 0x10, RZ ;  /* 0x0000001066487819 */ /* 0x010fc400000006ff */
[----:B------:R-:W-:Y:S01]  /*0d10*/  PRMT R11, R102, 0x7632, R11 ;  /* 0x00007632660b7816 */ /* 0x000fe2000000000b */
[----:B------:R-:W-:Y:S01]  /*0d20*/  FADD.FTZ R15, R15, R12 ;  /* 0x0000000c0f0f7221 */ /* 0x000fe20000010000 */
[----:B------:R-:W-:Y:S01]  /*0d30*/  FFMA.FTZ R13, R12, R12, R13 ;  /* 0x0000000c0c0d7223 */ /* 0x000fe2000001000d */
[----:B------:R-:W-:Y:S02]  /*0d40*/  SHF.L.U32 R68, R103, 0x10, RZ ;  /* 0x0000001067447819 */ /* 0x000fe400000006ff */
[----:B------:R-:W-:Y:S01]  /*0d50*/  SHF.L.U32 R12, R11, 0x10, RZ ;  /* 0x000000100b0c7819 */ /* 0x000fe200000006ff */
[----:B------:R-:W-:Y:S01]  /*0d60*/  FADD.FTZ R15, R15, R72 ;  /* 0x000000480f0f7221 */ /* 0x000fe20000010000 */
[----:B------:R-:W-:Y:S01]  /*0d70*/  FFMA.FTZ R13, R72, R72, R13 ;  /* 0x00000048480d7223 */ /* 0x000fe2000001000d */
[----:B------:R-:W-:Y:S02]  /*0d80*/  PRMT R11, R103, 0x7632, R11 ;  /* 0x00007632670b7816 */ /* 0x000fe4000000000b */
[----:B------:R-:W-:Y:S01]  /*0d90*/  FADD.FTZ R15, R15, R12 ;  /* 0x0000000c0f0f7221 */ /* 0x000fe20000010000 */
[----:B------:R-:W-:Y:S01]  /*0da0*/  FFMA.FTZ R13, R12, R12, R13 ;  /* 0x0000000c0c0d7223 */ /* 0x000fe2000001000d */
[----:B------:R-:W-:-:S02]  /*0db0*/  SHF.L.U32 R12, R11, 0x10, RZ ;  /* 0x000000100b0c7819 */ /* 0x000fc400000006ff */
[----:B------:R-:W-:Y:S01]  /*0dc0*/  FADD.FTZ R15, R15, R68 ;  /* 0x000000440f0f7221 */ /* 0x000fe20000010000 */
[----:B------:R-:W-:Y:S01]  /*0dd0*/  FFMA.FTZ R13, R68, R68, R13 ;  /* 0x00000044440d7223 */ /* 0x000fe2000001000d */
[----:B------:R-:W-:Y:S02]  /*0de0*/  SHF.R.U32.HI R11, RZ, 0x1f, R10 ;  /* 0x0000001fff0b7819 */ /* 0x000fe4000001160a */
[C---:B------:R-:W-:Y:S01]  /*0df0*/  SHF.L.U32 R70, R100.reuse, 0x10, RZ ;  /* 0x0000001064467819 */ /* 0x040fe200000006ff */
[----:B------:R-:W-:Y:S01]  /*0e00*/  FADD.FTZ R15, R15, R12 ;  /* 0x0000000c0f0f7221 */ /* 0x000fe20000010000 */
[----:B------:R-:W-:Y:S01]  /*0e10*/  PRMT R10, R100, 0x7632, R10 ;  /* 0x00007632640a7816 */ /* 0x000fe2000000000a */
[----:B------:R-:W-:Y:S01]  /*0e20*/  FFMA.FTZ R13, R12, R12, R13 ;  /* 0x0000000c0c0d7223 */ /* 0x000fe2000001000d */
[----:B------:R-:W-:Y:S01]  /*0e30*/  SHF.L.U32 R16, R101, 0x10, RZ ;  /* 0x0000001065107819 */ /* 0x000fe200000006ff */
[----:B------:R-:W-:Y:S01]  /*0e40*/  FADD.FTZ R15, R15, R70 ;  /* 0x000000460f0f7221 */ /* 0x000fe20000010000 */
[----:B------:R-:W-:Y:S01]  /*0e50*/  SHF.L.U32 R10, R10, 0x10, RZ ;  /* 0x000000100a0a7819 */ /* 0x000fe200000006ff */
[----:B------:R-:W-:Y:S01]  /*0e60*/  FFMA.FTZ R13, R70, R70, R13 ;  /* 0x00000046460d7223 */ /* 0x000fe2000001000d */
[----:B------:R-:W-:-:S02]  /*0e70*/  IADD3.X R23, R11, UR11, RZ, P1, !PT ;  /* 0x0000000b0b177c10 */ /* 0x000fc40008ffe4ff */
[----:B------:R-:W-:Y:S01]  /*0e80*/  IADD3 R44, P1, R44, UR12, RZ ;  /* 0x0000000c2c2c7c10 */ /* 0x000fe2000ff3e0ff */
[--C-:B------:R-:W-:Y:S01]  /*0e90*/  FADD.FTZ R15, R15, R10.reuse ;  /* 0x0000000a0f0f7221 */ /* 0x100fe20000010000 */
[----:B------:R-:W-:Y:S01]  /*0ea0*/  FFMA.FTZ R13, R10, R10, R13 ;  /* 0x0000000a0a0d7223 */ /* 0x000fe2000001000d */
[----:B------:R-:W-:Y:S01]  /*0eb0*/  PRMT R10, R101, 0x7632, R10 ;  /* 0x00007632650a7816 */ /* 0x000fe2000000000a */
[----:B------:R-:W5:Y:S01]  /*0ec0*/  LDG.E.64.CONSTANT R22, desc[UR6][R22.64] ;  /* 0x0000000616167981 */ /* 0x000f62000c1e9b00 */
[----:B------:R-:W-:Y:S01]  /*0ed0*/  FADD.FTZ R15, R15, R16 ;  /* 0x000000100f0f7221 */ /* 0x000fe20000010000 */
[----:B------:R-:W-:Y:S01]  /*0ee0*/  FFMA.FTZ R13, R16, R16, R13 ;  /* 0x00000010100d7223 */ /* 0x000fe2000001000d */
[----:B------:R-:W-:Y:S02]  /*0ef0*/  SHF.L.U32 R12, R10, 0x10, RZ ;  /* 0x000000100a0c7819 */ /* 0x000fe400000006ff */
[C---:B------:R-:W-:Y:S02]  /*0f00*/  SHF.L.U32 R41, R98.reuse, 0x10, RZ ;  /* 0x0000001062297819 */ /* 0x040fe400000006ff */
[----:B------:R-:W-:Y:S01]  /*0f10*/  PRMT R10, R98, 0x7632, R10 ;  /* 0x00007632620a7816 */ /* 0x000fe2000000000a */
[----:B------:R-:W-:Y:S01]  /*0f20*/  FFMA.FTZ R14, R12, R12, R13 ;  /* 0x0000000c0c0e7223 */ /* 0x000fe2000001000d */
[----:B------:R-:W-:Y:S01]  /*0f30*/  FADD.FTZ R12, R15, R12 ;  /* 0x0000000c0f0c7221 */ /* 0x000fe20000010000 */
[----:B------:R-:W-:-:S02]  /*0f40*/  IADD3.X R45, R11, UR13, RZ, P1, !PT ;  /* 0x0000000d0b2d7c10 */ /* 0x000fc40008ffe4ff */
[----:B------:R-:W-:Y:S01]  /*0f50*/  SHF.L.U32 R11, R10, 0x10, RZ ;  /* 0x000000100a0b7819 */ /* 0x000fe200000006ff */
[----:B------:R-:W-:Y:S01]  /*0f60*/  FFMA.FTZ R14, R41, R41, R14 ;  /* 0x00000029290e7223 */ /* 0x000fe2000001000e */
[----:B------:R-:W-:Y:S01]  /*0f70*/  FADD.FTZ R12, R12, R41 ;  /* 0x000000290c0c7221 */ /* 0x000fe20000010000 */
[C---:B------:R-:W-:Y:S01]  /*0f80*/  SHF.L.U32 R40, R99.reuse, 0x10, RZ ;  /* 0x0000001063287819 */ /* 0x040fe200000006ff */
[----:B------:R-:W5:Y:S01]  /*0f90*/  LDG.E.64.CONSTANT R44, desc[UR6][R44.64] ;  /* 0x000000062c2c7981 */ /* 0x000f62000c1e9b00 */
[----:B------:R-:W-:Y:S01]  /*0fa0*/  PRMT R10, R99, 0x7632, R10 ;  /* 0x00007632630a7816 */ /* 0x000fe2000000000a */
[----:B------:R-:W-:Y:S01]  /*0fb0*/  FFMA.FTZ R13, R11, R11, R14 ;  /* 0x0000000b0b0d7223 */ /* 0x000fe2000001000e */
[----:B------:R-:W-:Y:S02]  /*0fc0*/  FADD.FTZ R11, R12, R11 ;  /* 0x0000000b0c0b7221 */ /* 0x000fe40000010000 */
[----:B------:R-:W-:Y:S01]  /*0fd0*/  SHF.L.U32 R12, R10, 0x10, RZ ;  /* 0x000000100a0c7819 */ /* 0x000fe200000006ff */
[----:B------:R-:W-:Y:S01]  /*0fe0*/  FFMA.FTZ R13, R40, R40, R13 ;  /* 0x00000028280d7223 */ /* 0x000fe2000001000d */
[----:B------:R-:W-:Y:S01]  /*0ff0*/  FADD.FTZ R11, R11, R40 ;  /* 0x000000280b0b7221 */ /* 0x000fe20000010000 */
[----:B------:R-:W-:-:S02]  /*1000*/  SHF.L.U32 R17, R64, 0x10, RZ ;  /* 0x0000001040117819 */ /* 0x000fc400000006ff */
[----:B------:R-:W-:Y:S01]  /*1010*/  PRMT R10, R64, 0x7632, R10 ;  /* 0x00007632400a7816 */ /* 0x000fe2000000000a */
[----:B------:R-:W-:Y:S01]  /*1020*/  FFMA.FTZ R14, R12, R12, R13 ;  /* 0x0000000c0c0e7223 */ /* 0x000fe2000001000d */
[----:B------:R-:W-:Y:S02]  /*1030*/  FADD.FTZ R12, R11, R12 ;  /* 0x0000000c0b0c7221 */ /* 0x000fe40000010000 */
[----:B------:R-:W-:Y:S01]  /*1040*/  SHF.L.U32 R11, R10, 0x10, RZ ;  /* 0x000000100a0b7819 */ /* 0x000fe200000006ff */
[----:B------:R-:W-:Y:S01]  /*1050*/  FFMA.FTZ R14, R17, R17, R14 ;  /* 0x00000011110e7223 */ /* 0x000fe2000001000e */
[----:B------:R-:W-:Y:S01]  /*1060*/  FADD.FTZ R12, R12, R17 ;  /* 0x000000110c0c7221 */ /* 0x000fe20000010000 */
[C---:B------:R-:W-:Y:S02]  /*1070*/  SHF.L.U32 R32, R65.reuse, 0x10, RZ ;  /* 0x0000001041207819 */ /* 0x040fe400000006ff */
[----:B------:R-:W-:Y:S01]  /*1080*/  PRMT R10, R65, 0x7632, R10 ;  /* 0x00007632410a7816 */ /* 0x000fe2000000000a */
[----:B------:R-:W-:Y:S01]  /*1090*/  FFMA.FTZ R13, R11, R11, R14 ;  /* 0x0000000b0b0d7223 */ /* 0x000fe2000001000e */
[----:B------:R-:W-:-:S02]  /*10a0*/  FADD.FTZ R11, R12, R11 ;  /* 0x0000000b0c0b7221 */ /* 0x000fc40000010000 */
[----:B------:R-:W-:Y:S01]  /*10b0*/  SHF.L.U32 R12, R10, 0x10, RZ ;  /* 0x000000100a0c7819 */ /* 0x000fe200000006ff */
[----:B------:R-:W-:Y:S01]  /*10c0*/  FFMA.FTZ R13, R32, R32, R13 ;  /* 0x00000020200d7223 */ /* 0x000fe2000001000d */
[----:B------:R-:W-:Y:S01]  /*10d0*/  FADD.FTZ R11, R11, R32 ;  /* 0x000000200b0b7221 */ /* 0x000fe20000010000 */
[C---:B------:R-:W-:Y:S02]  /*10e0*/  SHF.L.U32 R29, R62.reuse, 0x10, RZ ;  /* 0x000000103e1d7819 */ /* 0x040fe400000006ff */
        /* <DEDUP_REMOVED lines=138> */
[----:B------:R-:W-:-:S03]  /*1990*/  FADD.FTZ R34, R34, R27 ;  /* 0x0000001b22227221 */ /* 0x000fc60000010000 */
[----:B------:R-:W-:Y:S01]  /*19a0*/  FFMA.FTZ R109, R115, R115, R38 ;  /* 0x00000073736d7223 */ /* 0x000fe20000010026 */
[----:B------:R-:W-:-:S05]  /*19b0*/  FADD.FTZ R108, R34, R115 ;  /* 0x00000073226c7221 */ /* 0x000fca0000010000 */
[----:B------:R-:W-:Y:S01]  /*19c0*/  STS.64 [R153], R108 ;  /* 0x0000006c99007388 */ /* 0x000fe20000000a00 */
[----:B------:R-:W-:Y:S01]  /*19d0*/  BAR.SYNC.DEFER_BLOCKING 0x0 ;  /* 0x0000000000007b1d */ /* 0x000fe20000010000 */
[----:B------:R-:W-:-:S13]  /*19e0*/  ISETP.GT.U32.AND P1, PT, R24, 0x3f, PT ;  /* 0x0000003f1800780c */ /* 0x000fda0003f24070 */
[----:B------:R-:W0:Y:S04]  /*19f0*/  @!P1 LDS.64 R108, [R150] ;  /* 0x00000000966c9984 */ /* 0x000e280000000a00 */
[----:B------:R-:W1:Y:S04]  /*1a00*/  @!P1 LDS.64 R114, [R149] ;  /* 0x0000000095729984 */ /* 0x000e680000000a00 */
[----:B------:R-:W2:Y:S04]  /*1a10*/  @!P1 LDS.64 R116, [R148] ;  /* 0x0000000094749984 */ /* 0x000ea80000000a00 */
[----:B------:R-:W3:Y:S04]  /*1a20*/  @!P1 LDS.64 R118, [R147] ;  /* 0x0000000093769984 */ /* 0x000ee80000000a00 */
[----:B------:R-:W4:Y:S01]  /*1a30*/  @!P1 LDS.64 R120, [R146] ;  /* 0x0000000092789984 */ /* 0x000f220000000a00 */
[----:B------:R-:W-:Y:S01]  /*1a40*/  MOV R34, RZ ;  /* 0x000000ff00227202 */ /* 0x000fe20000000f00 */
[----:B0-----:R-:W-:Y:S01]  /*1a50*/  @!P1 FADD.FTZ R123, RZ, R108 ;  /* 0x0000006cff7b9221 */ /* 0x001fe20000010000 */
[----:B------:R-:W-:-:S03]  /*1a60*/  @!P1 FADD.FTZ R26, RZ, R109 ;  /* 0x0000006dff1a9221 */ /* 0x000fc60000010000 */
[----:B-1----:R-:W-:Y:S01]  /*1a70*/  @!P1 FADD.FTZ R123, R123, R114 ;  /* 0x000000727b7b9221 */ /* 0x002fe20000010000 */
[----:B------:R-:W-:-:S03]  /*1a80*/  @!P1 FADD.FTZ R26, R26, R115 ;  /* 0x000000731a1a9221 */ /* 0x000fc60000010000 */
[----:B--2---:R-:W-:Y:S01]  /*1a90*/  @!P1 FADD.FTZ R123, R123, R116 ;  /* 0x000000747b7b9221 */ /* 0x004fe20000010000 */
[----:B------:R-:W-:-:S03]  /*1aa0*/  @!P1 FADD.FTZ R36, R26, R117 ;  /* 0x000000751a249221 */ /* 0x000fc60000010000 */
[----:B---3--:R-:W-:Y:S01]  /*1ab0*/  @!P1 FADD.FTZ R123, R123, R118 ;  /* 0x000000767b7b9221 */ /* 0x008fe20000010000 */
[----:B------:R-:W-:Y:S01]  /*1ac0*/  @!P1 FADD.FTZ R36, R36, R119 ;  /* 0x0000007724249221 */ /* 0x000fe20000010000 */
[----:B------:R-:W-:Y:S02]  /*1ad0*/  MOV R26, RZ ;  /* 0x000000ff001a7202 */ /* 0x000fe40000000f00 */
[----:B----4-:R-:W-:Y:S01]  /*1ae0*/  @!P1 FADD.FTZ R26, R123, R120 ;  /* 0x000000787b1a9221 */ /* 0x010fe20000010000 */
[----:B------:R-:W-:-:S04]  /*1af0*/  @!P1 FADD.FTZ R34, R36, R121 ;  /* 0x0000007924229221 */ /* 0x000fc80000010000 */
[----:B------:R-:W0:Y:S04]  /*1b00*/  SHFL.BFLY PT, R109, R26, 0x2, 0x1f ;  /* 0x0c401f001a6d7f89 */ /* 0x000e2800000e0000 */
[----:B------:R-:W1:Y:S01]  /*1b10*/  SHFL.BFLY PT, R115, R34, 0x2, 0x1f ;  /* 0x0c401f0022737f89 */ /* 0x000e6200000e0000 */
[----:B------:R-:W-:Y:S01]  /*1b20*/  LOP3.LUT P1, RZ, R24, 0xffffffc3, RZ, 0xc0, !PT ;  /* 0xffffffc318ff7812 */ /* 0x000fe2000782c0ff */
[----:B------:R-:W-:Y:S01]  /*1b30*/  BSSY B0, `(.L_x_1890) ;  /* 0x000000f000007945 */ /* 0x000fe20003800000 */
[----:B0-----:R-:W-:Y:S01]  /*1b40*/  FADD.FTZ R108, R109, R26 ;  /* 0x0000001a6d6c7221 */ /* 0x001fe20000010000 */
[----:B-1----:R-:W-:-:S04]  /*1b50*/  FADD.FTZ R36, R115, R34 ;  /* 0x0000002273247221 */ /* 0x002fc80000010000 */
[----:B------:R0:W1:Y:S04]  /*1b60*/  SHFL.BFLY PT, R119, R108, 0x1, 0x1f ;  /* 0x0c201f006c777f89 */ /* 0x00006800000e0000 */
[----:B------:R0:W2:Y:S02]  /*1b70*/  SHFL.BFLY PT, R121, R36, 0x1, 0x1f ;  /* 0x0c201f0024797f89 */ /* 0x0000a400000e0000 */
[----:B------:R-:W-:Y:S05]  /*1b80*/  @P1 BRA `(.L_x_1891) ;  /* 0x0000000000241947 */ /* 0x000fea0003800000 */
[----:B------:R-:W3:Y:S01]  /*1b90*/  LDC R109, c[0x0][0x10] ;  /* 0x00000400ff6d7b82 */ /* 0x000ee20000000800 */
[----:B01----:R-:W-:-:S07]  /*1ba0*/  FADD.FTZ R108, R108, R119 ;  /* 0x000000776c6c7221 */ /* 0x003fce0000010000 */
[----:B------:R-:W0:Y:S01]  /*1bb0*/  LDC.64 R114, c[0x0][0x248] ;  /* 0x00009200ff727b82 */ /* 0x000e220000000a00 */
[----:B---3--:R-:W-:-:S05]  /*1bc0*/  IMAD R109, R109, R2, UR8 ;  /* 0x000000086d6d7e24 */ /* 0x008fca000f8e0202 */
[----:B------:R-:W-:-:S04]  /*1bd0*/  LEA R109, R109, R152, 0x8 ;  /* 0x000000986d6d7211 */ /* 0x000fc800078e40ff */
[----:B------:R-:W-:Y:S01]  /*1be0*/  SHF.L.U32 R117, R109, 0x1, RZ ;  /* 0x000000016d757819 */ /* 0x000fe200000006ff */
[----:B--2---:R-:W-:-:S04]  /*1bf0*/  FADD.FTZ R109, R36, R121 ;  /* 0x00000079246d7221 */ /* 0x004fc80000010000 */
[----:B0-----:R-:W-:-:S05]  /*1c00*/  IMAD.WIDE.U32 R114, R117, 0x4, R114 ;  /* 0x0000000475727825 */ /* 0x001fca00078e0072 */
[----:B------:R3:W-:Y:S02]  /*1c10*/  STG.E.64 desc[UR6][R114.64], R108 ;  /* 0x0000006c72007986 */ /* 0x0007e4000c101b06 */
.L_x_1891:
[----:B------:R-:W-:Y:S05]  /*1c20*/  BSYNC B0 ;  /* 0x0000000000007941 */ /* 0x000fea0003800000 */
.L_x_1890:
[----:B------:R-:W-:Y:S01]  /*1c30*/  ISETP.NE.AND P1, PT, R24, RZ, PT ;  /* 0x000000ff1800720c */ /* 0x000fe20003f25270 */
[----:B------:R-:W-:Y:S01]  /*1c40*/  BAR.SYNC.DEFER_BLOCKING 0x0 ;  /* 0x0000000000007b1d */ /* 0x000fe20000010000 */
        /* <DEDUP_REMOVED lines=9> */
[----:B---3--:R-:W-:Y:S02]  /*1ce0*/  PRMT R114, R107, 0x7632, R114 ;  /* 0x000076326b727816 */ /* 0x008fe40000000072 */
        /* <DEDUP_REMOVED lines=10> */
[----:B0-----:R-:W-:Y:S02]  /*1d90*/  PRMT R36, R110, 0x7632, R36 ;  /* 0x000076326e247816 */ /* 0x001fe40000000024 */
[----:B------:R-:W-:Y:S01]  /*1da0*/  PRMT R111, R111, 0x7632, R111 ;  /* 0x000076326f6f7816 */ /* 0x000fe2000000006f */
[----:B------:R-:W-:Y:S06]  /*1db0*/  @P1 BRA `(.L_x_1892) ;  /* 0x0000000000541947 */ /* 0x000fec0003800000 */
[----:B------:R-:W0:Y:S01]  /*1dc0*/  S2R R103, SR_LANEID ;  /* 0x0000000000677919 */ /* 0x000e220000000000 */
        /* <DEDUP_REMOVED lines=8> */
[----:B------:R-:W3:Y:S01]  /*1e50*/  @P1 ATOM.E.ADD.STRONG.GPU PT, R103, desc[UR6][R66.64], R103 ;  /* 0x000000674267198a */ /* 0x000ee200081ee1c6 */
[----:B------:R-:W0:Y:S02]  /*1e60*/  S2R R38, SR_LTMASK ;  /* 0x0000000000267919 */ /* 0x000e240000003900 */
[----:B0-----:R-:W-:-:S06]  /*1e70*/  LOP3.LUT R38, R38, UR5, RZ, 0xc0, !PT ;  /* 0x0000000526267c12 */ /* 0x001fcc000f8ec0ff */
[----:B------:R-:W0:Y:S01]  /*1e80*/  POPC R38, R38 ;  /* 0x0000002600267309 */ /* 0x000e220000000000 */
[----:B---3--:R-:W0:Y:S02]  /*1e90*/  SHFL.IDX PT, R26, R103, R34, 0x1f ;  /* 0x00001f22671a7589 */ /* 0x008e2400000e0000 */
[----:B0-----:R-:W-:-:S07]  /*1ea0*/  IMAD R26, R145, R38, R26 ;  /* 0x00000026911a7224 */ /* 0x001fce00078e021a */
.L_x_1893:
[----:B------:R-:W3:Y:S04]  /*1eb0*/  LD.E.STRONG.GPU R103, desc[UR6][R66.64] ;  /* 0x0000000642677980 */ /* 0x000ee8000c10f900 */
[----:B---3--:R-:W-:Y:S01]  /*1ec0*/  CCTL.IVALL ;  /* 0x00000000ff00798f */ /* 0x008fe20002000000 */
[----:B------:R-:W-:Y:S05]  /*1ed0*/  YIELD ;  /* 0x0000000000007946 */ /* 0x000fea0003800000 */
[----:B------:R-:W-:-:S04]  /*1ee0*/  LOP3.LUT R103, R103, R26, RZ, 0x3c, !PT ;  /* 0x0000001a67677212 */ /* 0x000fc800078e3cff */
[----:B------:R-:W-:-:S13]  /*1ef0*/  ISETP.GT.AND P1, PT, R103, -0x1, PT ;  /* 0xffffffff6700780c */ /* 0x000fda0003f24270 */
[----:B------:R-:W-:Y:S05]  /*1f00*/  @P1 BRA `(.L_x_1893) ;  /* 0xfffffffc00e81947 */ /* 0x000fea000383ffff */
.L_x_1892:
[----:B------:R-:W-:Y:S01]  /*1f10*/  ISETP.GT.U32.AND P1, PT, R24, 0xff, PT ;  /* 0x000000ff1800780c */ /* 0x000fe20003f24070 */
[----:B------:R-:W-:Y:S05]  /*1f20*/  WARPSYNC.ALL ;  /* 0x0000000000007948 */ /* 0x000fea0003800000 */
[----:B------:R-:W-:Y:S01]  /*1f30*/  PRMT R48, R8, 0x7632, R48 ;  /* 0x0000763208307816 */ /* 0x000fe20000000030 */
[----:B------:R-:W-:Y:S01]  /*1f40*/  BAR.SYNC.DEFER_BLOCKING 0x0 ;  /* 0x0000000000007b1d */ /* 0x000fe20000010000 */
[----:B------:R-:W-:Y:S02]  /*1f50*/  PRMT R105, R18, 0x7632, R105 ;  /* 0x0000763212697816 */ /* 0x000fe40000000069 */
[----:B------:R-:W-:-:S02]  /*1f60*/  PRMT R38, R19, 0x7632, R38 ;  /* 0x0000763213267816 */ /* 0x000fc40000000026 */
[----:B------:R-:W-:Y:S02]  /*1f70*/  CS2R R18, SRZ ;  /* 0x0000000000127805 */ /* 0x000fe4000001ff00 */
        /* <DEDUP_REMOVED lines=8> */
[----:B-----5:R-:W-:Y:S02]  /*2000*/  PRMT R115, R22, 0x7632, R115 ;  /* 0x0000763216737816 */ /* 0x020fe40000000073 */
[----:B------:R-:W-:Y:S02]  /*2010*/  PRMT R49, R23, 0x7632, R49 ;  /* 0x0000763217317816 */ /* 0x000fe40000000031 */
[----:B------:R-:W-:Y:S02]  /*2020*/  PRMT R53, R44, 0x7632, R53 ;  /* 0x000076322c357816 */ /* 0x000fe40000000035 */
[----:B------:R-:W-:Y:S01]  /*2030*/  PRMT R116, R45, 0x7632, R116 ;  /* 0x000076322d747816 */ /* 0x000fe20000000074 */
[----:B------:R-:W-:Y:S06]  /*2040*/  @P1 BRA `(.L_x_1895) ;  /* 0x0000000000301947 */ /* 0x000fec0003800000 */
[----:B------:R-:W0:Y:S01]  /*2050*/  LDC R19, c[0x0][0x10] ;  /* 0x00000400ff137b82 */ /* 0x000e220000000800 */
[----:B------:R-:W-:-:S07]  /*2060*/  LOP3.LUT R21, R24, 0xf, RZ, 0xc0, !PT ;  /* 0x0000000f18157812 */ /* 0x000fce00078ec0ff */
[----:B------:R-:W3:Y:S01]  /*2070*/  LDC.64 R8, c[0x0][0x248] ;  /* 0x00009200ff087b82 */ /* 0x000ee20000000a00 */
[----:B0-----:R-:W-:Y:S01]  /*2080*/  IMAD R18, R19, R2, UR8 ;  /* 0x0000000813127e24 */ /* 0x001fe2000f8e0202 */
[----:B------:R-:W-:-:S04]  /*2090*/  LOP3.LUT R19, R24, 0x7ffffff0, RZ, 0xc0, !PT ;  /* 0x7ffffff018137812 */ /* 0x000fc800078ec0ff */
[----:B------:R-:W-:-:S04]  /*20a0*/  LEA R18, R18, R19, 0x8 ;  /* 0x0000001312127211 */ /* 0x000fc800078e40ff */
[----:B------:R-:W-:-:S04]  /*20b0*/  IADD3 R18, R18, R21, RZ ;  /* 0x0000001512127210 */ /* 0x000fc80007ffe0ff */
[----:B------:R-:W-:-:S05]  /*20c0*/  SHF.L.U32 R19, R18, 0x1, RZ ;  /* 0x0000000112137819 */ /* 0x000fca00000006ff */
[----:B---3--:R-:W-:-:S06]  /*20d0*/  IMAD.WIDE.U32 R8, R19, 0x4, R8 ;  /* 0x0000000413087825 */ /* 0x008fcc00078e0008 */
[----:B------:R-:W3:Y:S02]  /*20e0*/  LDG.E.64 R8, desc[UR6][R8.64] ;  /* 0x0000000608087981 */ /* 0x000ee4000c1e1b00 */
[----:B---3--:R-:W-:Y:S01]  /*20f0*/  FADD.FTZ R19, RZ, R8 ;  /* 0x00000008ff137221 */ /* 0x008fe20000010000 */
[----:B------:R-:W-:-:S07]  /*2100*/  FADD.FTZ R18, RZ, R9 ;  /* 0x00000009ff127221 */ /* 0x000fce0000010000 */
.L_x_1895:
[----:B------:R-:W-:Y:S05]  /*2110*/  BSYNC B0 ;  /* 0x0000000000007941 */ /* 0x000fea0003800000 */
.L_x_1894:
[----:B------:R-:W0:Y:S01]  /*2120*/  SHFL.BFLY PT, R8, R19, 0x8, 0x1f ;  /* 0x0d001f0013087f89 */ /* 0x000e2200000e0000 */
[----:B------:R-:W-:Y:S01]  /*2130*/  LOP3.LUT P1, RZ, R24, 0xffffff0f, RZ, 0xc0, !PT ;  /* 0xffffff0f18ff7812 */ /* 0x000fe2000782c0ff */
[----:B------:R-:W-:Y:S01]  /*2140*/  ULDC UR5, c[0x0][0x230] ;  /* 0x00008c0000057ab9 */ /* 0x000fe20000000800 */
[----:B------:R-:W-:Y:S01]  /*2150*/  SHF.L.U32 R44, R44, 0x10, RZ ;  /* 0x000000102c2c7819 */ /* 0x000fe200000006ff */
[----:B------:R-:W3:Y:S01]  /*2160*/  SHFL.BFLY PT, R9, R18, 0x8, 0x1f ;  /* 0x0d001f0012097f89 */ /* 0x000ee200000e0000 */
[----:B------:R-:W-:Y:S01]  /*2170*/  SHF.L.U32 R23, R23, 0x10, RZ ;  /* 0x0000001017177819 */ /* 0x000fe200000006ff */
[----:B------:R-:W-:Y:S01]  /*2180*/  ULDC.64 UR10, c[0x0][0x210] ;  /* 0x00008400000a7ab9 */ /* 0x000fe20000000a00 */
        /* <DEDUP_REMOVED lines=9> */
[----:B0-----:R-:W-:Y:S01]  /*2220*/  FADD.FTZ R8, R8, R19 ;  /* 0x0000001308087221 */ /* 0x001fe20000010000 */
[----:B------:R-:W-:-:S02]  /*2230*/  SHF.L.U32 R107, R107, 0x10, RZ ;  /* 0x000000106b6b7819 */ /* 0x000fc400000006ff */
[----:B------:R-:W-:Y:S01]  /*2240*/  SHF.L.U32 R125, R102, 0x10, RZ ;  /* 0x00000010667d7819 */ /* 0x000fe200000006ff */
[----:B---3--:R-:W-:Y:S01]  /*2250*/  FADD.FTZ R9, R9, R18 ;  /* 0x0000001209097221 */ /* 0x008fe20000010000 */
[----:B------:R-:W0:Y:S01]  /*2260*/  SHFL.BFLY PT, R21, R8, 0x4, 0x1f ;  /* 0x0c801f0008157f89 */ /* 0x000e2200000e0000 */
[----:B------:R-:W-:Y:S02]  /*2270*/  SHF.L.U32 R113, R113, 0x10, RZ ;  /* 0x0000001071717819 */ /* 0x000fe400000006ff */
[----:B------:R-:W-:Y:S01]  /*2280*/  LOP3.LUT R2, R2, 0x1, RZ, 0x3c, !PT ;  /* 0x0000000102027812 */ /* 0x000fe200078e3cff */
[----:B------:R-:W3:Y:S01]  /*2290*/  SHFL.BFLY PT, R20, R9, 0x4, 0x1f ;  /* 0x0c801f0009147f89 */ /* 0x000ee200000e0000 */
[----:B0-----:R-:W-:Y:S01]  /*22a0*/  FADD.FTZ R21, R8, R21 ;  /* 0x0000001508157221 */ /* 0x001fe20000010000 */
[----:B---3--:R-:W-:-:S04]  /*22b0*/  FADD.FTZ R20, R9, R20 ;  /* 0x0000001409147221 */ /* 0x008fc80000010000 */
[----:B------:R-:W0:Y:S04]  /*22c0*/  SHFL.BFLY PT, R26, R21, 0x2, 0x1f ;  /* 0x0c401f00151a7f89 */ /* 0x000e2800000e0000 */
[----:B------:R-:W3:Y:S01]  /*22d0*/  SHFL.BFLY PT, R103, R20, 0x2, 0x1f ;  /* 0x0c401f0014677f89 */ /* 0x000ee200000e0000 */
[----:B0-----:R-:W-:Y:S01]  /*22e0*/  FADD.FTZ R26, R21, R26 ;  /* 0x0000001a151a7221 */ /* 0x001fe20000010000 */
[----:B---3--:R-:W-:-:S04]  /*22f0*/  FADD.FTZ R103, R20, R103 ;  /* 0x0000006714677221 */ /* 0x008fc80000010000 */
[----:B------:R-:W0:Y:S01]  /*2300*/  SHFL.BFLY PT, R19, R26, 0x1, 0x1f ;  /* 0x0c201f001a137f89 */ /* 0x000e2200000e0000 */
[----:B------:R-:W3:Y:S03]  /*2310*/  @!P0 LDC.64 R20, c[0x0][0x240] ;  /* 0x00009000ff148b82 */ /* 0x000ee60000000a00 */
[----:B------:R-:W4:Y:S01]  /*2320*/  SHFL.BFLY PT, R18, R103, 0x1, 0x1f ;  /* 0x0c201f0067127f89 */ /* 0x000f2200000e0000 */
[----:B0-----:R-:W-:-:S04]  /*2330*/  @!P1 FADD.FTZ R8, R26, R19 ;  /* 0x000000131a089221 */ /* 0x001fc80000010000 */
[----:B------:R-:W-:Y:S01]  /*2340*/  @!P1 FMUL.FTZ R8, R8, 4.8828125727595761418e-05 ;  /* 0x384ccccd08089820 */ /* 0x000fe20000410000 */
[----:B----4-:R-:W-:Y:S01]  /*2350*/  @!P1 FADD.FTZ R18, R103, R18 ;  /* 0x0000001267129221 */ /* 0x010fe20000010000 */
[----:B------:R-:W-:Y:S02]  /*2360*/  SHF.L.U32 R103, R22, 0x10, RZ ;  /* 0x0000001016677819 */ /* 0x000fe400000006ff */
[----:B------:R-:W-:-:S04]  /*2370*/  @!P1 FMUL.FTZ R9, R8, R8 ;  /* 0x0000000808099220 */ /* 0x000fc80000410000 */
[----:B------:R-:W-:-:S05]  /*2380*/  @!P1 FFMA.FTZ R9, R18, 4.8828125727595761418e-05, -R9 ;  /* 0x384ccccd12099823 */ /* 0x000fca0000010809 */
[----:B------:R-:W-:-:S05]  /*2390*/  @!P1 FMNMX.FTZ R9, RZ, R9, !PT ;  /* 0x00000009ff099209 */ /* 0x000fca0007810000 */
[----:B------:R-:W-:Y:S01]  /*23a0*/  @!P1 STS.64 [R154+UR4], R8 ;  /* 0x000000089a009988 */ /* 0x000fe20008000a04 */
[----:B------:R-:W-:Y:S01]  /*23b0*/  BAR.SYNC.DEFER_BLOCKING 0x0 ;  /* 0x0000000000007b1d */ /* 0x000fe20000010000 */
[----:B------:R-:W-:-:S05]  /*23c0*/  @!P0 LEA R24, P1, R3, R24, 0x4 ;  /* 0x0000001803188211 */ /* 0x000fca00078220ff */
[----:B------:R-:W0:Y:S04]  /*23d0*/  LDS.64 R8, [R151+UR4] ;  /* 0x0000000497087984 */ /* 0x000e280008000a00 */
[----:B------:R-:W4:Y:S01]  /*23e0*/  @!P0 LDS.64 R18, [R155+UR4] ;  /* 0x000000049b128984 */ /* 0x000f220008000a00 */
[----:B0-----:R-:W-:Y:S01]  /*23f0*/  FADD.FTZ R26, R9, UR5 ;  /* 0x00000005091a7e21 */ /* 0x001fe20008010000 */
[----:B------:R-:W-:Y:S01]  /*2400*/  FADD.FTZ R9, R4, -R8 ;  /* 0x8000000804097221 */ /* 0x000fe20000010000 */
[----:B------:R-:W-:Y:S01]  /*2410*/  @!P0 LEA.HI.X R4, R3, R156, R0, 0x4, P1 ;  /* 0x0000009c03048211 */ /* 0x000fe200008f2400 */
[--C-:B------:R-:W-:Y:S01]  /*2420*/  FADD.FTZ R33, R33, -R8.reuse ;  /* 0x8000000821217221 */ /* 0x100fe20000010000 */
[----:B---3--:R-:W-:Y:S01]  /*2430*/  @!P0 LEA R20, P1, R24, R20, 0x3 ;  /* 0x0000001418148211 */ /* 0x008fe200078218ff */
[----:B------:R-:W-:Y:S01]  /*2440*/  FADD.FTZ R117, -R8, R117 ;  /* 0x0000007508757221 */ /* 0x000fe20000010100 */
[----:B------:R-:W0:Y:S01]  /*2450*/  MUFU.RSQ R26, R26 ;  /* 0x0000001a001a7308 */ /* 0x000e220000001400 */
[----:B------:R-:W-:Y:S01]  /*2460*/  FADD.FTZ R137, R10, -R8 ;  /* 0x800000080a897221 */ /* 0x000fe20000010000 */
[----:B------:R-:W-:Y:S01]  /*2470*/  @!P0 LEA.HI.X R21, R24, R21, R4, 0x3, P1 ;  /* 0x0000001518158211 */ /* 0x000fe200008f1c04 */
[--C-:B------:R-:W-:Y:S01]  /*2480*/  FADD.FTZ R57, R70, -R8.reuse ;  /* 0x8000000846397221 */ /* 0x100fe20000010000 */
[----:B------:R-:W-:Y:S01]  /*2490*/  SHF.L.U32 R4, R115, 0x10, RZ ;  /* 0x0000001073047819 */ /* 0x000fe200000006ff */
[--C-:B------:R-:W-:Y:S01]  /*24a0*/  FADD.FTZ R133, R15, -R8.reuse ;  /* 0x800000080f857221 */ /* 0x100fe20000010000 */
[----:B------:R-:W-:Y:S01]  /*24b0*/  SHF.L.U32 R115, R114, 0x10, RZ ;  /* 0x0000001072737819 */ /* 0x000fe200000006ff */
[----:B----4-:R3:W-:Y:S01]  /*24c0*/  @!P0 STG.E.64 desc[UR6][R20.64], R18 ;  /* 0x0000001214008986 */ /* 0x0107e2000c101b06 */
[----:B------:R-:W-:Y:S01]  /*24d0*/  SHF.L.U32 R114, R45, 0x10, RZ ;  /* 0x000000102d727819 */ /* 0x000fe200000006ff */
[C---:B------:R-:W-:Y:S01]  /*24e0*/  FADD.FTZ R109, -R8.reuse, R109 ;  /* 0x0000006d086d7221 */ /* 0x040fe20000010100 */
[--C-:B------:R-:W-:Y:S01]  /*24f0*/  FADD.FTZ R29, R29, -R8.reuse ;  /* 0x800000081d1d7221 */ /* 0x100fe20000010000 */
[----:B------:R-:W-:Y:S01]  /*2500*/  FADD.FTZ R115, -R8, R115 ;  /* 0x0000007308737221 */ /* 0x000fe20000010100 */
[--C-:B------:R-:W-:Y:S01]  /*2510*/  FADD.FTZ R139, R11, -R8.reuse ;  /* 0x800000080b8b7221 */ /* 0x100fe20000010000 */
[--C-:B------:R-:W-:Y:S01]  /*2520*/  FADD.FTZ R127, R16, -R8.reuse ;  /* 0x80000008107f7221 */ /* 0x100fe20000010000 */
[--C-:B------:R-:W-:Y:S01]  /*2530*/  FADD.FTZ R41, R41, -R8.reuse ;  /* 0x8000000829297221 */ /* 0x100fe20000010000 */
[--C-:B------:R-:W-:Y:S01]  /*2540*/  FADD.FTZ R37, R37, -R8.reuse ;  /* 0x8000000825257221 */ /* 0x100fe20000010000 */
[----:B------:R-:W-:Y:S01]  /*2550*/  FADD.FTZ R135, R25, -R8 ;  /* 0x8000000819877221 */ /* 0x000fe20000010000 */
[----:B0-----:R-:W-:Y:S01]  /*2560*/  FMUL.FTZ R9, R9, R26 ;  /* 0x0000001a09097220 */ /* 0x001fe20000410000 */
[C---:B------:R-:W-:Y:S01]  /*2570*/  FMUL.FTZ R115, R26.reuse, R115 ;  /* 0x000000731a737220 */ /* 0x040fe20000410000 */
[C---:B------:R-:W-:Y:S01]  /*2580*/  FMUL.FTZ R33, R26.reuse, R33 ;  /* 0x000000211a217220 */ /* 0x040fe20000410000 */
[----:B------:R-:W-:Y:S01]  /*2590*/  FMUL.FTZ R117, R26, R117 ;  /* 0x000000751a757220 */ /* 0x000fe20000410000 */
[----:B------:R-:W-:Y:S01]  /*25a0*/  FFMA.FTZ R24, R9, R103, R44 ;  /* 0x0000006709187223 */ /* 0x000fe2000001002c */
[--C-:B------:R-:W-:Y:S01]  /*25b0*/  FADD.FTZ R9, R30, -R8.reuse ;  /* 0x800000081e097221 */ /* 0x100fe20000010000 */
[----:B------:R-:W-:Y:S01]  /*25c0*/  FMUL.FTZ R137, R26, R137 ;  /* 0x000000891a897220 */ /* 0x000fe20000410000 */
[----:B---3--:R-:W-:Y:S01]  /*25d0*/  FADD.FTZ R19, R84, -R8 ;  /* 0x8000000854137221 */ /* 0x008fe20000010000 */
[----:B------:R-:W-:Y:S01]  /*25e0*/  FMUL.FTZ R53, R24, -1.4426950216293334961 ;  /* 0xbfb8aa3b18357820 */ /* 0x000fe20000410000 */
[----:B------:R-:W-:Y:S01]  /*25f0*/  FMUL.FTZ R45, R26, R9 ;  /* 0x000000091a2d7220 */ /* 0x000fe20000410000 */
[----:B------:R-:W-:Y:S01]  /*2600*/  SHF.L.U32 R9, R49, 0x10, RZ ;  /* 0x0000001031097819 */ /* 0x000fe200000006ff */
[----:B-1----:R-:W-:Y:S01]  /*2610*/  FFMA.FTZ R119, R117, R4, R106 ;  /* 0x0000000475777223 */ /* 0x002fe2000001006a */
[----:B------:R0:W1:Y:S01]  /*2620*/  MUFU.EX2 R30, R53 ;  /* 0x00000035001e7308 */ /* 0x0000620000000800 */
[----:B------:R-:W-:Y:S01]  /*2630*/  FFMA.FTZ R22, R45, R23, R114 ;  /* 0x000000172d167223 */ /* 0x000fe20000010072 */
[----:B------:R-:W-:Y:S01]  /*2640*/  FADD.FTZ R45, R7, -R8 ;  /* 0x80000008072d7221 */ /* 0x000fe20000010000 */
[----:B------:R-:W-:Y:S01]  /*2650*/  FFMA.FTZ R7, R115, R9, R116 ;  /* 0x0000000973077223 */ /* 0x000fe20000010074 */
[----:B------:R-:W-:Y:S01]  /*2660*/  SHF.L.U32 R115, R62, 0x10, RZ ;  /* 0x000000103e737819 */ /* 0x000fe200000006ff */
[C---:B------:R-:W-:Y:S01]  /*2670*/  FMUL.FTZ R18, R26.reuse, R19 ;  /* 0x000000131a127220 */ /* 0x040fe20000410000 */
[----:B------:R-:W-:Y:S01]  /*2680*/  FMUL.FTZ R45, R26, R45 ;  /* 0x0000002d1a2d7220 */ /* 0x000fe20000410000 */
[----:B------:R-:W-:Y:S01]  /*2690*/  SHF.L.U32 R49, R104, 0x10, RZ ;  /* 0x0000001068317819 */ /* 0x000fe200000006ff */
[----:B------:R-:W-:Y:S01]  /*26a0*/  FMUL.FTZ R19, R26, R109 ;  /* 0x0000006d1a137220 */ /* 0x000fe20000410000 */
[----:B------:R-:W-:Y:S01]  /*26b0*/  FADD.FTZ R115, -R8, R115 ;  /* 0x0000007308737221 */ /* 0x000fe20000010100 */
[----:B0-----:R-:W-:Y:S01]  /*26c0*/  SHF.L.U32 R53, R110, 0x10, RZ ;  /* 0x000000106e357819 */ /* 0x001fe200000006ff */
[C---:B------:R-:W-:Y:S01]  /*26d0*/  FFMA.FTZ R20, R103.reuse, R45, R44 ;  /* 0x0000002d67147223 */ /* 0x040fe2000001002c */
[--C-:B------:R-:W-:Y:S01]  /*26e0*/  FADD.FTZ R45, R72, -R8.reuse ;  /* 0x80000008482d7221 */ /* 0x100fe20000010000 */
[----:B------:R-:W-:Y:S01]  /*26f0*/  FMUL.FTZ R15, R26, R115 ;  /* 0x000000731a0f7220 */ /* 0x000fe20000410000 */
[----:B------:R-:W-:Y:S01]  /*2700*/  FADD.FTZ R115, R12, -R8 ;  /* 0x800000080c737221 */ /* 0x000fe20000010000 */
[----:B------:R-:W-:Y:S01]  /*2710*/  FMUL.FTZ R12, R26, R57 ;  /* 0x000000391a0c7220 */ /* 0x000fe20000410000 */
[C-C-:B------:R-:W-:Y:S01]  /*2720*/  FFMA.FTZ R57, R103.reuse, R33, R44.reuse ;  /* 0x0000002167397223 */ /* 0x140fe2000001002c */
[----:B------:R-:W-:Y:S01]  /*2730*/  FFMA.FTZ R33, R103, R137, R44 ;  /* 0x0000008967217223 */ /* 0x000fe2000001002c */
[----:B------:R-:W-:Y:S01]  /*2740*/  SHF.L.U32 R117, R100, 0x10, RZ ;  /* 0x0000001064757819 */ /* 0x000fe200000006ff */
[----:B------:R-:W-:Y:S01]  /*2750*/  FADD.FTZ R49, -R8, R49 ;  /* 0x0000003108317221 */ /* 0x000fe20000010100 */
[----:B------:R-:W-:Y:S01]  /*2760*/  SHF.L.U32 R137, R101, 0x10, RZ ;  /* 0x0000001065897819 */ /* 0x000fe200000006ff */
[--C-:B------:R-:W-:Y:S01]  /*2770*/  FADD.FTZ R101, R40, -R8.reuse ;  /* 0x8000000828657221 */ /* 0x100fe20000010000 */
[----:B------:R-:W-:Y:S01]  /*2780*/  FADD.FTZ R53, -R8, R53 ;  /* 0x0000003508357221 */ /* 0x000fe20000010100 */
[----:B------:R-:W-:Y:S01]  /*2790*/  FMUL.FTZ R16, R26, R45 ;  /* 0x0000002d1a107220 */ /* 0x000fe20000410000 */
[----:B------:R-:W-:Y:S01]  /*27a0*/  FADD.FTZ R109, -R8, R131 ;  /* 0x00000083086d7221 */ /* 0x000fe20000010100 */
[--C-:B------:R-:W-:Y:S01]  /*27b0*/  FADD.FTZ R45, R17, -R8.reuse ;  /* 0x80000008112d7221 */ /* 0x100fe20000010000 */
[----:B------:R-:W-:Y:S01]  /*27c0*/  FMUL.FTZ R29, R26, R29 ;  /* 0x0000001d1a1d7220 */ /* 0x000fe20000410000 */
[----:B------:R-:W-:Y:S01]  /*27d0*/  FADD.FTZ R117, -R8, R117 ;  /* 0x0000007508757221 */ /* 0x000fe20000010100 */
[--C-:B------:R-:W-:Y:S01]  /*27e0*/  FADD.FTZ R131, R14, -R8.reuse ;  /* 0x800000080e837221 */ /* 0x100fe20000010000 */
[C---:B------:R-:W-:Y:S01]  /*27f0*/  FMUL.FTZ R139, R26.reuse, R139 ;  /* 0x0000008b1a8b7220 */ /* 0x040fe20000410000 */
[C---:B------:R-:W-:Y:S01]  /*2800*/  FMUL.FTZ R64, R26.reuse, R101 ;  /* 0x000000651a407220 */ /* 0x040fe20000410000 */
[----:B------:R-:W-:Y:S01]  /*2810*/  FMUL.FTZ R21, R26, R49 ;  /* 0x000000311a157220 */ /* 0x000fe20000410000 */
[----:B------:R-:W-:Y:S01]  /*2820*/  FADD.FTZ R101, -R8, R137 ;  /* 0x0000008908657221 */ /* 0x000fe20000010100 */
[--C-:B------:R-:W-:Y:S01]  /*2830*/  FADD.FTZ R49, R68, -R8.reuse ;  /* 0x8000000844317221 */ /* 0x100fe20000010000 */
[C---:B------:R-:W-:Y:S01]  /*2840*/  FMUL.FTZ R17, R26.reuse, R53 ;  /* 0x000000351a117220 */ /* 0x040fe20000410000 */
[C---:B------:R-:W-:Y:S01]  /*2850*/  FMUL.FTZ R41, R26.reuse, R41 ;  /* 0x000000291a297220 */ /* 0x040fe20000410000 */
[C---:B------:R-:W-:Y:S01]  /*2860*/  FMUL.FTZ R25, R26.reuse, R133 ;  /* 0x000000851a197220 */ /* 0x040fe20000410000 */
[----:B------:R-:W-:Y:S01]  /*2870*/  FADD.FTZ R53, R13, -R8 ;  /* 0x800000080d357221 */ /* 0x000fe20000010000 */
[C---:B------:R-:W-:Y:S01]  /*2880*/  FMUL.FTZ R45, R26.reuse, R45 ;  /* 0x0000002d1a2d7220 */ /* 0x040fe20000410000 */
[C-C-:B------:R-:W-:Y:S01]  /*2890*/  FFMA.FTZ R133, R103.reuse, R29, R44.reuse ;  /* 0x0000001d67857223 */ /* 0x140fe2000001002c */
[C---:B------:R-:W-:Y:S01]  /*28a0*/  FMUL.FTZ R13, R26.reuse, R117 ;  /* 0x000000751a0d7220 */ /* 0x040fe20000410000 */
[C---:B------:R-:W-:Y:S01]  /*28b0*/  FMUL.FTZ R37, R26.reuse, R37 ;  /* 0x000000251a257220 */ /* 0x040fe20000410000 */
[C---:B------:R-:W-:Y:S01]  /*28c0*/  FMUL.FTZ R131, R26.reuse, R131 ;  /* 0x000000831a837220 */ /* 0x040fe20000410000 */
[C---:B------:R-:W-:Y:S01]  /*28d0*/  FMUL.FTZ R115, R26.reuse, R115 ;  /* 0x000000731a737220 */ /* 0x040fe20000410000 */
[--C-:B------:R-:W-:Y:S01]  /*28e0*/  FFMA.FTZ R29, R103, R139, R44.reuse ;  /* 0x0000008b671d7223 */ /* 0x100fe2000001002c */
[C---:B------:R-:W-:Y:S01]  /*28f0*/  FMUL.FTZ R135, R26.reuse, R135 ;  /* 0x000000871a877220 */ /* 0x040fe20000410000 */
[----:B------:R-:W-:Y:S01]  /*2900*/  SHF.L.U32 R117, R63, 0x10, RZ ;  /* 0x000000103f757819 */ /* 0x000fe200000006ff */
[C---:B------:R-:W-:Y:S01]  /*2910*/  FMUL.FTZ R139, R26.reuse, R101 ;  /* 0x000000651a8b7220 */ /* 0x040fe20000410000 */
[C---:B------:R-:W-:Y:S01]  /*2920*/  FMUL.FTZ R14, R26.reuse, R49 ;  /* 0x000000311a0e7220 */ /* 0x040fe20000410000 */
[C-C-:B------:R-:W-:Y:S01]  /*2930*/  FFMA.FTZ R62, R103.reuse, R41, R44.reuse ;  /* 0x00000029673e7223 */ /* 0x140fe2000001002c */
[----:B------:R-:W-:Y:S01]  /*2940*/  FMUL.FTZ R49, R26, R53 ;  /* 0x000000351a317220 */ /* 0x000fe20000410000 */
[C-C-:B------:R-:W-:Y:S01]  /*2950*/  FFMA.FTZ R100, R103.reuse, R45, R44.reuse ;  /* 0x0000002d67647223 */ /* 0x140fe2000001002c */
[C-C-:B------:R-:W-:Y:S01]  /*2960*/  FFMA.FTZ R41, R103.reuse, R25, R44.reuse ;  /* 0x0000001967297223 */ /* 0x140fe2000001002c */
[----:B------:R-:W-:Y:S01]  /*2970*/  FADD.FTZ R143, -R8, R143 ;  /* 0x0000008f088f7221 */ /* 0x000fe20000010100 */
[C-C-:B------:R-:W-:Y:S01]  /*2980*/  FFMA.FTZ R53, R103.reuse, R37, R44.reuse ;  /* 0x0000002567357223 */ /* 0x140fe2000001002c */
[C-C-:B------:R-:W-:Y:S01]  /*2990*/  FFMA.FTZ R45, R103.reuse, R131, R44.reuse ;  /* 0x00000083672d7223 */ /* 0x140fe2000001002c */
[C-C-:B------:R-:W-:Y:S01]  /*29a0*/  FFMA.FTZ R25, R103.reuse, R115, R44.reuse ;  /* 0x0000007367197223 */ /* 0x140fe2000001002c */
[----:B------:R-:W-:Y:S01]  /*29b0*/  FFMA.FTZ R37, R103, R135, R44 ;  /* 0x0000008767257223 */ /* 0x000fe2000001002c */
[----:B------:R-:W-:Y:S01]  /*29c0*/  FMUL.FTZ R63, R26, R109 ;  /* 0x0000006d1a3f7220 */ /* 0x000fe20000410000 */
[----:B------:R-:W-:Y:S01]  /*29d0*/  SHF.L.U32 R115, R99, 0x10, RZ ;  /* 0x0000001063737819 */ /* 0x000fe200000006ff */
[----:B------:R-:W-:Y:S01]  /*29e0*/  FFMA.FTZ R128, R4, R139, R106 ;  /* 0x0000008b04807223 */ /* 0x000fe2000001006a */
[----:B------:R-:W-:Y:S01]  /*29f0*/  SHF.L.U32 R131, R48, 0x10, RZ ;  /* 0x0000001030837819 */ /* 0x000fe200000006ff */
[----:B------:R-:W-:Y:S01]  /*2a00*/  FADD.FTZ R99, -R8, R117 ;  /* 0x0000007508637221 */ /* 0x000fe20000010100 */
[----:B------:R-:W-:Y:S01]  /*2a10*/  SHF.L.U32 R109, R59, 0x10, RZ ;  /* 0x000000103b6d7819 */ /* 0x000fe200000006ff */
[--C-:B------:R-:W-:Y:S01]  /*2a20*/  FADD.FTZ R139, R28, -R8.reuse ;  /* 0x800000081c8b7221 */ /* 0x100fe20000010000 */
[----:B------:R-:W-:Y:S01]  /*2a30*/  SHF.L.U32 R135, R105, 0x10, RZ ;  /* 0x0000001069877819 */ /* 0x000fe200000006ff */
[----:B------:R-:W-:Y:S01]  /*2a40*/  FADD.FTZ R141, R32, -R8 ;  /* 0x80000008208d7221 */ /* 0x000fe20000010000 */
[----:B------:R-:W-:Y:S01]  /*2a50*/  SHF.L.U32 R117, R58, 0x10, RZ ;  /* 0x000000103a757819 */ /* 0x000fe200000006ff */
[----:B------:R-:W-:Y:S01]  /*2a60*/  FMUL.FTZ R28, R26, R143 ;  /* 0x0000008f1a1c7220 */ /* 0x000fe20000410000 */
[----:B------:R-:W-:Y:S01]  /*2a70*/  SHF.L.U32 R59, R65, 0x10, RZ ;  /* 0x00000010413b7819 */ /* 0x000fe200000006ff */
[----:B------:R-:W-:Y:S01]  /*2a80*/  FADD.FTZ R163, -R8, R131 ;  /* 0x0000008308a37221 */ /* 0x000fe20000010100 */
[----:B------:R-:W-:Y:S01]  /*2a90*/  SHF.L.U32 R105, R108, 0x10, RZ ;  /* 0x000000106c697819 */ /* 0x000fe200000006ff */
[----:B------:R-:W-:Y:S01]  /*2aa0*/  FADD.FTZ R115, -R8, R115 ;  /* 0x0000007308737221 */ /* 0x000fe20000010100 */
[----:B------:R-:W-:Y:S01]  /*2ab0*/  SHF.L.U32 R137, R52, 0x10, RZ ;  /* 0x0000001034897819 */ /* 0x000fe200000006ff */
[----:B------:R-:W-:Y:S01]  /*2ac0*/  FMUL.FTZ R130, R26, R141 ;  /* 0x0000008d1a827220 */ /* 0x000fe20000410000 */
[----:B------:R-:W-:Y:S01]  /*2ad0*/  FFMA.FTZ R131, R9, R28, R116 ;  /* 0x0000001c09837223 */ /* 0x000fe20000010074 */
        /* <DEDUP_REMOVED lines=20> */
[C-C-:B------:R-:W-:Y:S01]  /*2c20*/  FFMA.FTZ R16, R103.reuse, R16, R44.reuse ;  /* 0x0000001067107223 */ /* 0x140fe2000001002c */
[C-C-:B------:R-:W-:Y:S01]  /*2c30*/  FFMA.FTZ R12, R103.reuse, R12, R44.reuse ;  /* 0x0000000c670c7223 */ /* 0x140fe2000001002c */
[----:B------:R-:W-:Y:S01]  /*2c40*/  FFMA.FTZ R49, R103, R49, R44 ;  /* 0x0000003167317223 */ /* 0x000fe2000001002c */
[C-C-:B------:R-:W-:Y:S01]  /*2c50*/  FFMA.FTZ R21, R4.reuse, R21, R106.reuse ;  /* 0x0000001504157223 */ /* 0x140fe2000001006a */
        /* <DEDUP_REMOVED lines=11> */
[C---:B------:R-:W-:Y:S01]  /*2d10*/  FFMA.FTZ R28, R4.reuse, R115, R106 ;  /* 0x00000073041c7223 */ /* 0x040fe2000001006a */
[----:B------:R-:W-:Y:S01]  /*2d20*/  FADD.FTZ R35, R35, -R8 ;  /* 0x8000000823237221 */ /* 0x000fe20000010000 */
[----:B------:R-:W-:Y:S01]  /*2d30*/  FFMA.FTZ R4, R4, R137, R106 ;  /* 0x0000008904047223 */ /* 0x000fe2000001006a */
[--C-:B------:R-:W-:Y:S01]  /*2d40*/  FADD.FTZ R43, R43, -R8.reuse ;  /* 0x800000082b2b7221 */ /* 0x100fe20000010000 */
[--C-:B------:R-:W-:Y:S01]  /*2d50*/  FADD.FTZ R137, R51, -R8.reuse ;  /* 0x8000000833897221 */ /* 0x100fe20000010000 */
[C---:B------:R-:W-:Y:S01]  /*2d60*/  FMUL.FTZ R59, R26.reuse, R139 ;  /* 0x0000008b1a3b7220 */ /* 0x040fe20000410000 */
[--C-:B------:R-:W-:Y:S01]  /*2d70*/  FADD.FTZ R139, R27, -R8.reuse ;  /* 0x800000081b8b7221 */ /* 0x100fe20000010000 */
[----:B------:R-:W-:Y:S01]  /*2d80*/  FMUL.FTZ R35, R26, R35 ;  /* 0x000000231a237220 */ /* 0x000fe20000410000 */
[--C-:B------:R-:W-:Y:S01]  /*2d90*/  FADD.FTZ R115, R54, -R8.reuse ;  /* 0x8000000836737221 */ /* 0x100fe20000010000 */
[--C-:B------:R-:W-:Y:S01]  /*2da0*/  FADD.FTZ R31, R31, -R8.reuse ;  /* 0x800000081f1f7221 */ /* 0x100fe20000010000 */
[C---:B------:R-:W-:Y:S01]  /*2db0*/  FMUL.FTZ R27, R26.reuse, R43 ;  /* 0x0000002b1a1b7220 */ /* 0x040fe20000410000 */
[--C-:B------:R-:W-:Y:S01]  /*2dc0*/  FADD.FTZ R117, R55, -R8.reuse ;  /* 0x8000000837757221 */ /* 0x100fe20000010000 */
[--C-:B------:R-:W-:Y:S01]  /*2dd0*/  FADD.FTZ R39, R39, -R8.reuse ;  /* 0x8000000827277221 */ /* 0x100fe20000010000 */
[----:B------:R-:W-:Y:S01]  /*2de0*/  FADD.FTZ R47, R47, -R8 ;  /* 0x800000082f2f7221 */ /* 0x000fe20000010000 */
[C---:B------:R-:W-:Y:S01]  /*2df0*/  FMUL.FTZ R137, R26.reuse, R137 ;  /* 0x000000891a897220 */ /* 0x040fe20000410000 */
[C-C-:B------:R-:W-:Y:S01]  /*2e00*/  FFMA.FTZ R43, R23.reuse, R35, R114.reuse ;  /* 0x00000023172b7223 */ /* 0x140fe20000010072 */
[C---:B------:R-:W-:Y:S01]  /*2e10*/  FMUL.FTZ R55, R26.reuse, R115 ;  /* 0x000000731a377220 */ /* 0x040fe20000410000 */
[C---:B------:R-:W-:Y:S01]  /*2e20*/  FMUL.FTZ R31, R26.reuse, R31 ;  /* 0x0000001f1a1f7220 */ /* 0x040fe20000410000 */
[C-C-:B------:R-:W-:Y:S01]  /*2e30*/  FFMA.FTZ R35, R23.reuse, R27, R114.reuse ;  /* 0x0000001b17237223 */ /* 0x140fe20000010072 */
[C---:B------:R-:W-:Y:S01]  /*2e40*/  FMUL.FTZ R10, R26.reuse, R127 ;  /* 0x0000007f1a0a7220 */ /* 0x040fe20000410000 */
[C---:B------:R-:W-:Y:S01]  /*2e50*/  FMUL.FTZ R51, R26.reuse, R117 ;  /* 0x000000751a337220 */ /* 0x040fe20000410000 */
[C---:B------:R-:W-:Y:S01]  /*2e60*/  FMUL.FTZ R39, R26.reuse, R39 ;  /* 0x000000271a277220 */ /* 0x040fe20000410000 */
[C---:B------:R-:W-:Y:S01]  /*2e70*/  FMUL.FTZ R115, R26.reuse, R47 ;  /* 0x0000002f1a737220 */ /* 0x040fe20000410000 */
[C-C-:B------:R-:W-:Y:S01]  /*2e80*/  FFMA.FTZ R27, R23.reuse, R137, R114.reuse ;  /* 0x00000089171b7223 */ /* 0x140fe20000010072 */
[----:B------:R-:W-:Y:S01]  /*2e90*/  FMUL.FTZ R139, R26, R139 ;  /* 0x0000008b1a8b7220 */ /* 0x000fe20000410000 */
[----:B------:R-:W-:Y:S01]  /*2ea0*/  SHF.L.U32 R137, R34, 0x10, RZ ;  /* 0x0000001022897819 */ /* 0x000fe200000006ff */
[C-C-:B------:R-:W-:Y:S01]  /*2eb0*/  FFMA.FTZ R47, R23.reuse, R31, R114.reuse ;  /* 0x0000001f172f7223 */ /* 0x140fe20000010072 */
[----:B------:R-:W-:Y:S01]  /*2ec0*/  FMUL.FTZ R132, R20, -1.4426950216293334961 ;  /* 0xbfb8aa3b14847820 */ /* 0x000fe20000410000 */
        /* <DEDUP_REMOVED lines=10> */
[----:B------:R-:W-:Y:S01]  /*2f70*/  FFMA.FTZ R23, R23, R139, R114 ;  /* 0x0000008b17177223 */ /* 0x000fe20000010072 */
[----:B------:R-:W-:Y:S01]  /*2f80*/  FADD.FTZ R139, -R8, R137 ;  /* 0x00000089088b7221 */ /* 0x000fe20000010100 */
[----:B-1----:R-:W-:Y:S01]  /*2f90*/  FADD.FTZ R137, R30, 1 ;  /* 0x3f8000001e897421 */ /* 0x002fe20000010000 */
[----:B------:R-:W0:Y:S01]  /*2fa0*/  MUFU.EX2 R132, R132 ;  /* 0x0000008400847308 */ /* 0x000e220000000800 */
[----:B------:R-:W-:Y:S01]  /*2fb0*/  FMUL.FTZ R126, R16, -1.4426950216293334961 ;  /* 0xbfb8aa3b107e7820 */ /* 0x000fe20000410000 */
[----:B------:R-:W-:Y:S01]  /*2fc0*/  FADD.FTZ R129, -R8, R125 ;  /* 0x0000007d08817221 */ /* 0x000fe20000010100 */
[----:B------:R-:W-:Y:S01]  /*2fd0*/  FMUL.FTZ R124, R18, -1.4426950216293334961 ;  /* 0xbfb8aa3b127c7820 */ /* 0x000fe20000410000 */
[----:B------:R-:W-:Y:S01]  /*2fe0*/  SHF.L.U32 R157, R38, 0x10, RZ ;  /* 0x00000010269d7819 */ /* 0x000fe200000006ff */
[----:B------:R-:W-:Y:S01]  /*2ff0*/  FMUL.FTZ R104, R14, -1.4426950216293334961 ;  /* 0xbfb8aa3b0e687820 */ /* 0x000fe20000410000 */
[----:B------:R-:W-:Y:S01]  /*3000*/  FMUL.FTZ R11, R26, R129 ;  /* 0x000000811a0b7220 */ /* 0x000fe20000410000 */
[----:B------:R-:W-:Y:S01]  /*3010*/  FMUL.FTZ R68, R13, -1.4426950216293334961 ;  /* 0xbfb8aa3b0d447820 */ /* 0x000fe20000410000 */
[----:B------:R-:W1:Y:S01]  /*3020*/  MUFU.RCP R137, R137 ;  /* 0x0000008900897308 */ /* 0x000e620000001000 */
[----:B------:R-:W-:Y:S01]  /*3030*/  FADD.FTZ R157, -R8, R157 ;  /* 0x0000009d089d7221 */ /* 0x000fe20000010100 */
[--C-:B------:R-:W-:Y:S01]  /*3040*/  FFMA.FTZ R11, R9, R11, R116.reuse ;  /* 0x0000000b090b7223 */ /* 0x100fe20000010074 */
[----:B------:R-:W-:Y:S01]  /*3050*/  FMUL.FTZ R123, R21, -1.4426950216293334961 ;  /* 0xbfb8aa3b157b7820 */ /* 0x000fe20000410000 */
[----:B------:R-:W-:Y:S01]  /*3060*/  FMUL.FTZ R70, R17, -1.4426950216293334961 ;  /* 0xbfb8aa3b11467820 */ /* 0x000fe20000410000 */
[----:B------:R-:W-:Y:S01]  /*3070*/  FMUL.FTZ R157, R26, R157 ;  /* 0x0000009d1a9d7220 */ /* 0x000fe20000410000 */
[----:B------:R-:W-:Y:S01]  /*3080*/  FMUL.FTZ R102, R11, -1.4426950216293334961 ;  /* 0xbfb8aa3b0b667820 */ /* 0x000fe20000410000 */
[----:B------:R-:W-:Y:S01]  /*3090*/  FMUL.FTZ R129, R12, -1.4426950216293334961 ;  /* 0xbfb8aa3b0c817820 */ /* 0x000fe20000410000 */
[----:B------:R-:W3:Y:S01]  /*30a0*/  MUFU.EX2 R126, R126 ;  /* 0x0000007e007e7308 */ /* 0x000ee20000000800 */
[----:B0-----:R-:W-:Y:S01]  /*30b0*/  FADD.FTZ R132, R132, 1 ;  /* 0x3f80000084847421 */ /* 0x001fe20000010000 */
[--C-:B------:R-:W-:Y:S01]  /*30c0*/  FFMA.FTZ R34, R9, R157, R116.reuse ;  /* 0x0000009d09227223 */ /* 0x100fe20000010074 */
[----:B------:R-:W-:Y:S01]  /*30d0*/  FMUL.FTZ R99, R26, R99 ;  /* 0x000000631a637220 */ /* 0x000fe20000410000 */
[----:B------:R-:W-:Y:S01]  /*30e0*/  FMUL.FTZ R84, R63, -1.4426950216293334961 ;  /* 0xbfb8aa3b3f547820 */ /* 0x000fe20000410000 */
[----:B------:R-:W-:Y:S01]  /*30f0*/  FMUL.FTZ R122, R7, -1.4426950216293334961 ;  /* 0xbfb8aa3b077a7820 */ /* 0x000fe20000410000 */
[C-C-:B------:R-:W-:Y:S01]  /*3100*/  FFMA.FTZ R15, R9.reuse, R15, R116.reuse ;  /* 0x0000000f090f7223 */ /* 0x140fe20000010074 */
[--C-:B------:R-:W-:Y:S01]  /*3110*/  FFMA.FTZ R65, R9, R99, R116.reuse ;  /* 0x0000006309417223 */ /* 0x100fe20000010074 */
[----:B------:R-:W-:Y:S01]  /*3120*/  MUFU.EX2 R124, R124 ;  /* 0x0000007c007c7308 */ /* 0x000fe20000000800 */
[----:B-1----:R-:W-:Y:S01]  /*3130*/  FMUL.FTZ R24, R24, R137 ;  /* 0x0000008918187220 */ /* 0x002fe20000410000 */
[----:B------:R-:W-:Y:S01]  /*3140*/  FMUL.FTZ R103, R62, -1.4426950216293334961 ;  /* 0xbfb8aa3b3e677820 */ /* 0x000fe20000410000 */
[----:B------:R-:W-:Y:S01]  /*3150*/  FMUL.FTZ R99, R65, -1.4426950216293334961 ;  /* 0xbfb8aa3b41637820 */ /* 0x000fe20000410000 */
[----:B------:R-:W-:Y:S01]  /*3160*/  FMUL.FTZ R127, R15, -1.4426950216293334961 ;  /* 0xbfb8aa3b0f7f7820 */ /* 0x000fe20000410000 */
[----:B------:R-:W-:Y:S01]  /*3170*/  FMUL.FTZ R142, R131, -1.4426950216293334961 ;  /* 0xbfb8aa3b838e7820 */ /* 0x000fe20000410000 */
[----:B------:R-:W-:Y:S01]  /*3180*/  FMUL.FTZ R141, R133, -1.4426950216293334961 ;  /* 0xbfb8aa3b858d7820 */ /* 0x000fe20000410000 */
[----:B------:R-:W-:Y:S01]  /*3190*/  FMUL.FTZ R72, R10, -1.4426950216293334961 ;  /* 0xbfb8aa3b0a487820 */ /* 0x000fe20000410000 */
[----:B------:R-:W0:Y:S01]  /*31a0*/  MUFU.RCP R137, R132 ;  /* 0x0000008400897308 */ /* 0x000e220000001000 */
[----:B---3--:R-:W-:Y:S01]  /*31b0*/  FADD.FTZ R126, R126, 1 ;  /* 0x3f8000007e7e7421 */ /* 0x008fe20000010000 */
[----:B------:R-:W-:Y:S01]  /*31c0*/  FMUL.FTZ R143, R130, -1.4426950216293334961 ;  /* 0xbfb8aa3b828f7820 */ /* 0x000fe20000410000 */
[----:B------:R-:W-:Y:S01]  /*31d0*/  SHF.L.U32 R115, R112, 0x10, RZ ;  /* 0x0000001070737819 */ /* 0x000fe200000006ff */
[--C-:B------:R-:W-:Y:S01]  /*31e0*/  FFMA.FTZ R19, R9, R19, R116.reuse ;  /* 0x0000001309137223 */ /* 0x100fe20000010074 */
[----:B--2---:R-:W-:Y:S01]  /*31f0*/  FMUL.FTZ R121, R22, -1.4426950216293334961 ;  /* 0xbfb8aa3b16797820 */ /* 0x004fe20000410000 */
[----:B------:R-:W-:Y:S01]  /*3200*/  FMUL.FTZ R120, R119, -1.4426950216293334961 ;  /* 0xbfb8aa3b77787820 */ /* 0x000fe20000410000 */
[----:B------:R-:W-:Y:S01]  /*3210*/  SHF.L.U32 R161, R46, 0x10, RZ ;  /* 0x000000102ea17819 */ /* 0x000fe200000006ff */
[----:B------:R-:W1:Y:S01]  /*3220*/  MUFU.EX2 R104, R104 ;  /* 0x0000006800687308 */ /* 0x000e620000000800 */
[----:B------:R-:W-:Y:S01]  /*3230*/  FADD.FTZ R115, -R8, R115 ;  /* 0x0000007308737221 */ /* 0x000fe20000010100 */
[----:B------:R-:W-:Y:S01]  /*3240*/  FMUL.FTZ R125, R19, -1.4426950216293334961 ;  /* 0xbfb8aa3b137d7820 */ /* 0x000fe20000410000 */
[----:B------:R-:W-:Y:S01]  /*3250*/  FMUL.FTZ R98, R64, -1.4426950216293334961 ;  /* 0xbfb8aa3b40627820 */ /* 0x000fe20000410000 */
[----:B------:R-:W-:Y:S01]  /*3260*/  FMUL.FTZ R135, R134, -1.4426950216293334961 ;  /* 0xbfb8aa3b86877820 */ /* 0x000fe20000410000 */
[----:B------:R-:W-:Y:S01]  /*3270*/  FMUL.FTZ R46, R26, R115 ;  /* 0x000000731a2e7220 */ /* 0x000fe20000410000 */
[----:B------:R-:W-:Y:S01]  /*3280*/  FMUL.FTZ R115, R49, -1.4426950216293334961 ;  /* 0xbfb8aa3b31737820 */ /* 0x000fe20000410000 */
[----:B------:R-:W-:Y:S01]  /*3290*/  SHF.L.U32 R117, R111, 0x10, RZ ;  /* 0x000000106f757819 */ /* 0x000fe200000006ff */
[----:B------:R-:W2:Y:S01]  /*32a0*/  MUFU.EX2 R102, R102 ;  /* 0x0000006600667308 */ /* 0x000ea20000000800 */
[----:B0-----:R-:W-:Y:S01]  /*32b0*/  FMUL.FTZ R20, R20, R137 ;  /* 0x0000008914147220 */ /* 0x001fe20000410000 */
[----:B------:R-:W-:Y:S01]  /*32c0*/  FADD.FTZ R137, R124, 1 ;  /* 0x3f8000007c897421 */ /* 0x000fe20000010000 */
[----:B------:R-:W-:Y:S01]  /*32d0*/  SHF.L.U32 R159, R42, 0x10, RZ ;  /* 0x000000102a9f7819 */ /* 0x000fe200000006ff */
[----:B------:R-:W-:Y:S01]  /*32e0*/  FMUL.FTZ R101, R100, -1.4426950216293334961 ;  /* 0xbfb8aa3b64657820 */ /* 0x000fe20000410000 */
[----:B------:R-:W-:Y:S01]  /*32f0*/  SHF.L.U32 R163, R50, 0x10, RZ ;  /* 0x0000001032a37819 */ /* 0x000fe200000006ff */
[C---:B------:R-:W-:Y:S01]  /*3300*/  FADD.FTZ R109, -R8.reuse, R109 ;  /* 0x0000006d086d7221 */ /* 0x040fe20000010100 */
[----:B------:R-:W-:Y:S01]  /*3310*/  FADD.FTZ R113, -R8, R113 ;  /* 0x0000007108717221 */ /* 0x000fe20000010100 */
[----:B------:R-:W0:Y:S01]  /*3320*/  MUFU.RCP R157, R126 ;  /* 0x0000007e009d7308 */ /* 0x000e220000001000 */
[----:B-1----:R-:W-:Y:S01]  /*3330*/  FADD.FTZ R104, R104, 1 ;  /* 0x3f80000068687421 */ /* 0x002fe20000010000 */
[C---:B------:R-:W-:Y:S01]  /*3340*/  FADD.FTZ R117, -R8.reuse, R117 ;  /* 0x0000007508757221 */ /* 0x040fe20000010100 */
[C---:B------:R-:W-:Y:S01]  /*3350*/  FADD.FTZ R159, -R8.reuse, R159 ;  /* 0x0000009f089f7221 */ /* 0x040fe20000010100 */
[C---:B------:R-:W-:Y:S01]  /*3360*/  FADD.FTZ R161, -R8.reuse, R161 ;  /* 0x000000a108a17221 */ /* 0x040fe20000010100 */
[----:B------:R-:W-:Y:S01]  /*3370*/  FADD.FTZ R163, -R8, R163 ;  /* 0x000000a308a37221 */ /* 0x000fe20000010100 */
[C---:B------:R-:W-:Y:S01]  /*3380*/  FMUL.FTZ R54, R26.reuse, R109 ;  /* 0x0000006d1a367220 */ /* 0x040fe20000410000 */
[----:B------:R-:W-:Y:S01]  /*3390*/  FMUL.FTZ R50, R26, R113 ;  /* 0x000000711a327220 */ /* 0x000fe20000410000 */
[----:B------:R-:W-:Y:S01]  /*33a0*/  MUFU.EX2 R68, R68 ;  /* 0x0000004400447308 */ /* 0x000fe20000000800 */
[----:B--2---:R-:W-:Y:S01]  /*33b0*/  FADD.FTZ R102, R102, 1 ;  /* 0x3f80000066667421 */ /* 0x004fe20000010000 */
[C---:B------:R-:W-:Y:S01]  /*33c0*/  FMUL.FTZ R117, R26.reuse, R117 ;  /* 0x000000751a757220 */ /* 0x040fe20000410000 */
[C---:B------:R-:W-:Y:S01]  /*33d0*/  FMUL.FTZ R139, R26.reuse, R139 ;  /* 0x0000008b1a8b7220 */ /* 0x040fe20000410000 */
[C---:B------:R-:W-:Y:S01]  /*33e0*/  FMUL.FTZ R159, R26.reuse, R159 ;  /* 0x0000009f1a9f7220 */ /* 0x040fe20000410000 */
[C---:B------:R-:W-:Y:S01]  /*33f0*/  FMUL.FTZ R161, R26.reuse, R161 ;  /* 0x000000a11aa17220 */ /* 0x040fe20000410000 */
[----:B------:R-:W-:Y:S01]  /*3400*/  FMUL.FTZ R163, R26, R163 ;  /* 0x000000a31aa37220 */ /* 0x000fe20000410000 */
[C-C-:B------:R-:W-:Y:S01]  /*3410*/  FFMA.FTZ R58, R9.reuse, R58, R116.reuse ;  /* 0x0000003a093a7223 */ /* 0x140fe20000010074 */
[----:B------:R-:W1:Y:S01]  /*3420*/  MUFU.EX2 R123, R123 ;  /* 0x0000007b007b7308 */ /* 0x000e620000000800 */
[----:B0-----:R-:W-:Y:S01]  /*3430*/  FMUL.FTZ R16, R16, R157 ;  /* 0x0000009d10107220 */ /* 0x001fe20000410000 */
[C-C-:B------:R-:W-:Y:S01]  /*3440*/  FFMA.FTZ R54, R9.reuse, R54, R116.reuse ;  /* 0x0000003609367223 */ /* 0x140fe20000010074 */
[C-C-:B------:R-:W-:Y:S01]  /*3450*/  FFMA.FTZ R50, R9.reuse, R50, R116.reuse ;  /* 0x0000003209327223 */ /* 0x140fe20000010074 */
[C-C-:B------:R-:W-:Y:S01]  /*3460*/  FFMA.FTZ R46, R9.reuse, R46, R116.reuse ;  /* 0x0000002e092e7223 */ /* 0x140fe20000010074 */
[C-C-:B------:R-:W-:Y:S01]  /*3470*/  FFMA.FTZ R42, R9.reuse, R117, R116.reuse ;  /* 0x00000075092a7223 */ /* 0x140fe20000010074 */
[C-C-:B------:R-:W-:Y:S01]  /*3480*/  FFMA.FTZ R38, R9.reuse, R139, R116.reuse ;  /* 0x0000008b09267223 */ /* 0x140fe20000010074 */
[C-C-:B------:R-:W-:Y:S01]  /*3490*/  FFMA.FTZ R30, R9.reuse, R159, R116.reuse ;  /* 0x0000009f091e7223 */ /* 0x140fe20000010074 */
[----:B------:R-:W0:Y:S01]  /*34a0*/  MUFU.EX2 R70, R70 ;  /* 0x0000004600467308 */ /* 0x000e220000000800 */
[C-C-:B------:R-:W-:Y:S01]  /*34b0*/  FFMA.FTZ R26, R9.reuse, R161, R116.reuse ;  /* 0x000000a1091a7223 */ /* 0x140fe20000010074 */
[----:B------:R-:W-:Y:S01]  /*34c0*/  FFMA.FTZ R9, R9, R163, R116 ;  /* 0x000000a309097223 */ /* 0x000fe20000010074 */
[----:B------:R-:W-:Y:S01]  /*34d0*/  FMUL.FTZ R139, R39, -1.4426950216293334961 ;  /* 0xbfb8aa3b278b7820 */ /* 0x000fe20000410000 */
[----:B------:R-:W-:Y:S01]  /*34e0*/  FMUL.FTZ R144, R128, -1.4426950216293334961 ;  /* 0xbfb8aa3b80907820 */ /* 0x000fe20000410000 */
[----:B------:R-:W-:Y:S01]  /*34f0*/  FMUL.FTZ R105, R59, -1.4426950216293334961 ;  /* 0xbfb8aa3b3b697820 */ /* 0x000fe20000410000 */
[----:B------:R-:W-:Y:S01]  /*3500*/  FMUL.FTZ R106, R58, -1.4426950216293334961 ;  /* 0xbfb8aa3b3a6a7820 */ /* 0x000fe20000410000 */
[----:B------:R-:W-:Y:S01]  /*3510*/  FMUL.FTZ R109, R55, -1.4426950216293334961 ;  /* 0xbfb8aa3b376d7820 */ /* 0x000fe20000410000 */
[----:B------:R-:W2:Y:S01]  /*3520*/  MUFU.RCP R137, R137 ;  /* 0x0000008900897308 */ /* 0x000ea20000001000 */
[----:B-1----:R-:W-:Y:S01]  /*3530*/  FADD.FTZ R132, R123, 1 ;  /* 0x3f8000007b847421 */ /* 0x002fe20000010000 */
[----:B------:R-:W-:Y:S01]  /*3540*/  FMUL.FTZ R110, R54, -1.4426950216293334961 ;  /* 0xbfb8aa3b366e7820 */ /* 0x000fe20000410000 */
[----:B------:R-:W-:Y:S01]  /*3550*/  FMUL.FTZ R114, R53, -1.4426950216293334961 ;  /* 0xbfb8aa3b35727820 */ /* 0x000fe20000410000 */
[----:B------:R-:W-:Y:S01]  /*3560*/  FMUL.FTZ R126, R38, -1.4426950216293334961 ;  /* 0xbfb8aa3b267e7820 */ /* 0x000fe20000410000 */
[----:B------:R-:W-:Y:S01]  /*3570*/  FMUL.FTZ R107, R57, -1.4426950216293334961 ;  /* 0xbfb8aa3b396b7820 */ /* 0x000fe20000410000 */
[----:B------:R-:W-:Y:S01]  /*3580*/  FMUL.FTZ R108, R56, -1.4426950216293334961 ;  /* 0xbfb8aa3b386c7820 */ /* 0x000fe20000410000 */
[----:B------:R-:W-:Y:S01]  /*3590*/  FMUL.FTZ R112, R52, -1.4426950216293334961 ;  /* 0xbfb8aa3b34707820 */ /* 0x000fe20000410000 */
[----:B------:R-:W1:Y:S01]  /*35a0*/  MUFU.EX2 R129, R129 ;  /* 0x0000008100817308 */ /* 0x000e620000000800 */
[----:B0-----:R-:W-:Y:S01]  /*35b0*/  FADD.FTZ R70, R70, 1 ;  /* 0x3f80000046467421 */ /* 0x001fe20000010000 */
[----:B------:R-:W-:Y:S01]  /*35c0*/  FMUL.FTZ R113, R51, -1.4426950216293334961 ;  /* 0xbfb8aa3b33717820 */ /* 0x000fe20000410000 */
[----:B------:R-:W-:Y:S01]  /*35d0*/  FMUL.FTZ R117, R47, -1.4426950216293334961 ;  /* 0xbfb8aa3b2f757820 */ /* 0x000fe20000410000 */
[----:B------:R-:W-:Y:S01]  /*35e0*/  FMUL.FTZ R118, R46, -1.4426950216293334961 ;  /* 0xbfb8aa3b2e767820 */ /* 0x000fe20000410000 */
[----:B------:R-:W-:Y:S01]  /*35f0*/  FMUL.FTZ R124, R40, -1.4426950216293334961 ;  /* 0xbfb8aa3b287c7820 */ /* 0x000fe20000410000 */
[----:B------:R-:W-:Y:S01]  /*3600*/  FMUL.FTZ R116, R48, -1.4426950216293334961 ;  /* 0xbfb8aa3b30747820 */ /* 0x000fe20000410000 */
[----:B------:R-:W-:Y:S01]  /*3610*/  FMUL.FTZ R123, R41, -1.4426950216293334961 ;  /* 0xbfb8aa3b297b7820 */ /* 0x000fe20000410000 */
[----:B------:R0:W3:Y:S01]  /*3620*/  MUFU.RCP R157, R104 ;  /* 0x00000068009d7308 */ /* 0x0000e20000001000 */
[----:B--2---:R-:W-:-:S07]  /*3630*/  FMUL.FTZ R18, R18, R137 ;  /* 0x0000008912127220 */ /* 0x004fce0000410000 */
[----:B------:R-:W2:Y:S01]  /*3640*/  MUFU.RCP R102, R102 ;  /* 0x0000006600667308 */ /* 0x000ea20000001000 */
[----:B0-----:R-:W-:Y:S01]  /*3650*/  FADD.FTZ R104, R68, 1 ;  /* 0x3f80000044687421 */ /* 0x001fe20000010000 */
[----:B-1----:R-:W-:Y:S01]  /*3660*/  FADD.FTZ R137, R129, 1 ;  /* 0x3f80000081897421 */ /* 0x002fe20000010000 */
[----:B------:R-:W-:Y:S01]  /*3670*/  FMUL.FTZ R68, R33, -1.4426950216293334961 ;  /* 0xbfb8aa3b21447820 */ /* 0x000fe20000410000 */
[----:B------:R-:W-:-:S04]  /*3680*/  FMUL.FTZ R129, R36, -1.4426950216293334961 ;  /* 0xbfb8aa3b24817820 */ /* 0x000fc80000410000 */
[----:B------:R-:W0:Y:S01]  /*3690*/  MUFU.EX2 R84, R84 ;  /* 0x0000005400547308 */ /* 0x000e220000000800 */
[----:B---3--:R-:W-:Y:S01]  /*36a0*/  FMUL.FTZ R14, R14, R157 ;  /* 0x0000009d0e0e7220 */ /* 0x008fe20000410000 */
[----:B------:R-:W-:-:S06]  /*36b0*/  FMUL.FTZ R157, R9, -1.4426950216293334961 ;  /* 0xbfb8aa3b099d7820 */ /* 0x000fcc0000410000 */
[----:B------:R-:W1:Y:S01]  /*36c0*/  MUFU.EX2 R99, R99 ;  /* 0x0000006300637308 */ /* 0x000e620000000800 */
[----:B--2---:R-:W-:-:S07]  /*36d0*/  FMUL.FTZ R11, R11, R102 ;  /* 0x000000660b0b7220 */ /* 0x004fce0000410000 */
[----:B------:R-:W2:Y:S01]  /*36e0*/  MUFU.RCP R104, R104 ;  /* 0x0000006800687308 */ /* 0x000ea20000001000 */
[----:B0-----:R-:W-:Y:S01]  /*36f0*/  FADD.FTZ R102, R84, 1 ;  /* 0x3f80000054667421 */ /* 0x001fe20000010000 */
[----:B------:R-:W-:-:S06]  /*3700*/  FMUL.FTZ R84, R29, -1.4426950216293334961 ;  /* 0xbfb8aa3b1d547820 */ /* 0x000fcc0000410000 */
[----:B------:R-:W0:Y:S01]  /*3710*/  MUFU.EX2 R122, R122 ;  /* 0x0000007a007a7308 */ /* 0x000e220000000800 */
[----:B-1----:R-:W-:-:S07]  /*3720*/  FADD.FTZ R99, R99, 1 ;  /* 0x3f80000063637421 */ /* 0x002fce0000010000 */
[----:B------:R-:W1:Y:S01]  /*3730*/  MUFU.EX2 R103, R103 ;  /* 0x0000006700677308 */ /* 0x000e620000000800 */
[----:B--2---:R-:W-:-:S07]  /*3740*/  FMUL.FTZ R13, R13, R104 ;  /* 0x000000680d0d7220 */ /* 0x004fce0000410000 */
[----:B------:R-:W2:Y:S01]  /*3750*/  MUFU.RCP R132, R132 ;  /* 0x0000008400847308 */ /* 0x000ea20000001000 */
[----:B0-----:R-:W-:-:S07]  /*3760*/  FADD.FTZ R122, R122, 1 ;  /* 0x3f8000007a7a7421 */ /* 0x001fce0000010000 */
[----:B------:R-:W0:Y:S01]  /*3770*/  MUFU.EX2 R127, R127 ;  /* 0x0000007f007f7308 */ /* 0x000e220000000800 */
[----:B-1----:R-:W-:-:S07]  /*3780*/  FADD.FTZ R103, R103, 1 ;  /* 0x3f80000067677421 */ /* 0x002fce0000010000 */
[----:B------:R-:W1:Y:S01]  /*3790*/  MUFU.EX2 R142, R142 ;  /* 0x0000008e008e7308 */ /* 0x000e620000000800 */
[----:B--2---:R-:W-:-:S05]  /*37a0*/  FMUL.FTZ R21, R21, R132 ;  /* 0x0000008415157220 */ /* 0x004fca0000410000 */
[----:B------:R-:W-:Y:S02]  /*37b0*/  F2FP.BF16.F32.PACK_AB R20, R21, R20 ;  /* 0x000000141514723e */ /* 0x000fe400000010ff */
[----:B------:R-:W2:Y:S01]  /*37c0*/  MUFU.EX2 R141, R141 ;  /* 0x0000008d008d7308 */ /* 0x000ea20000000800 */
[----:B0-----:R-:W-:Y:S01]  /*37d0*/  FADD.FTZ R132, R127, 1 ;  /* 0x3f8000007f847421 */ /* 0x001fe20000010000 */
[----:B------:R-:W-:-:S06]  /*37e0*/  FMUL.FTZ R127, R37, -1.4426950216293334961 ;  /* 0xbfb8aa3b257f7820 */ /* 0x000fcc0000410000 */
[----:B------:R-:W0:Y:S01]  /*37f0*/  MUFU.RCP R70, R70 ;  /* 0x0000004600467308 */ /* 0x000e220000001000 */
[----:B-1----:R-:W-:-:S07]  /*3800*/  FADD.FTZ R142, R142, 1 ;  /* 0x3f8000008e8e7421 */ /* 0x002fce0000010000 */
[----:B------:R-:W1:Y:S01]  /*3810*/  MUFU.RCP R137, R137 ;  /* 0x0000008900897308 */ /* 0x000e620000001000 */
[----:B--2---:R-:W-:-:S07]  /*3820*/  FADD.FTZ R141, R141, 1 ;  /* 0x3f8000008d8d7421 */ /* 0x004fce0000010000 */
[----:B------:R-:W2:Y:S01]  /*3830*/  MUFU.EX2 R72, R72 ;  /* 0x0000004800487308 */ /* 0x000ea20000000800 */
[----:B0-----:R-:W-:Y:S01]  /*3840*/  FMUL.FTZ R17, R17, R70 ;  /* 0x0000004611117220 */ /* 0x001fe20000410000 */
[----:B------:R-:W-:-:S04]  /*3850*/  FMUL.FTZ R70, R34, -1.4426950216293334961 ;  /* 0xbfb8aa3b22467820 */ /* 0x000fc80000410000 */
[----:B------:R-:W-:Y:S02]  /*3860*/  F2FP.BF16.F32.PACK_AB R16, R17, R16 ;  /* 0x000000101110723e */ /* 0x000fe400000010ff */
[----:B------:R-:W0:Y:S01]  /*3870*/  MUFU.EX2 R143, R143 ;  /* 0x0000008f008f7308 */ /* 0x000e220000000800 */
[----:B-1----:R-:W-:-:S05]  /*3880*/  FMUL.FTZ R12, R12, R137 ;  /* 0x000000890c0c7220 */ /* 0x002fca0000410000 */
[----:B------:R-:W-:Y:S02]  /*3890*/  F2FP.BF16.F32.PACK_AB R12, R13, R12 ;  /* 0x0000000c0d0c723e */ /* 0x000fe400000010ff */
[----:B------:R-:W1:Y:S01]  /*38a0*/  MUFU.EX2 R121, R121 ;  /* 0x0000007900797308 */ /* 0x000e620000000800 */
[----:B--2---:R-:W-:Y:S01]  /*38b0*/  FADD.FTZ R137, R72, 1 ;  /* 0x3f80000048897421 */ /* 0x004fe20000010000 */
[----:B------:R-:W-:-:S06]  /*38c0*/  FMUL.FTZ R72, R32, -1.4426950216293334961 ;  /* 0xbfb8aa3b20487820 */ /* 0x000fcc0000410000 */
[----:B------:R-:W2:Y:S01]  /*38d0*/  MUFU.RCP R104, R99 ;  /* 0x0000006300687308 */ /* 0x000ea20000001000 */
[----:B0-----:R-:W-:-:S07]  /*38e0*/  FADD.FTZ R143, R143, 1 ;  /* 0x3f8000008f8f7421 */ /* 0x001fce0000010000 */
[----:B------:R-:W0:Y:S01]  /*38f0*/  MUFU.EX2 R120, R120 ;  /* 0x0000007800787308 */ /* 0x000e220000000800 */
[----:B-1----:R-:W-:-:S07]  /*3900*/  FADD.FTZ R121, R121, 1 ;  /* 0x3f80000079797421 */ /* 0x002fce0000010000 */
[----:B------:R-:W1:Y:S01]  /*3910*/  MUFU.EX2 R125, R125 ;  /* 0x0000007d007d7308 */ /* 0x000e620000000800 */
[----:B--2---:R-:W-:Y:S01]  /*3920*/  FMUL.FTZ R65, R65, R104 ;  /* 0x0000006841417220 */ /* 0x004fe20000410000 */
        /* <DEDUP_REMOVED lines=8> */
[----:B------:R-:W2:Y:S01]  /*39b0*/  MUFU.EX2 R135, R135 ;  /* 0x0000008700877308 */ /* 0x000ea20000000800 */
[----:B0-----:R-:W-:-:S07]  /*39c0*/  FADD.FTZ R98, R98, 1 ;  /* 0x3f80000062627421 */ /* 0x001fce0000010000 */
[----:B------:R-:W0:Y:S01]  /*39d0*/  MUFU.RCP R122, R122 ;  /* 0x0000007a007a7308 */ /* 0x000e220000001000 */
[----:B-1----:R-:W-:-:S07]  /*39e0*/  FADD.FTZ R115, R115, 1 ;  /* 0x3f80000073737421 */ /* 0x002fce0000010000 */
[----:B------:R-:W1:Y:S01]  /*39f0*/  MUFU.RCP R103, R103 ;  /* 0x0000006700677308 */ /* 0x000e620000001000 */
[----:B--2---:R-:W-:-:S07]  /*3a00*/  FADD.FTZ R135, R135, 1 ;  /* 0x3f80000087877421 */ /* 0x004fce0000010000 */
[----:B------:R-:W2:Y:S01]  /*3a10*/  MUFU.RCP R132, R132 ;  /* 0x0000008400847308 */ /* 0x000ea20000001000 */
[----:B0-----:R-:W-:Y:S01]  /*3a20*/  FMUL.FTZ R7, R7, R122 ;  /* 0x0000007a07077220 */ /* 0x001fe20000410000 */
[----:B------:R-:W-:-:S06]  /*3a30*/  FMUL.FTZ R122, R42, -1.4426950216293334961 ;  /* 0xbfb8aa3b2a7a7820 */ /* 0x000fcc0000410000 */
[----:B------:R-:W0:Y:S01]  /*3a40*/  MUFU.EX2 R101, R101 ;  /* 0x0000006500657308 */ /* 0x000e220000000800 */
[----:B-1----:R-:W-:-:S05]  /*3a50*/  FMUL.FTZ R62, R62, R103 ;  /* 0x000000673e3e7220 */ /* 0x002fca0000410000 */
[----:B------:R-:W-:Y:S02]  /*3a60*/  F2FP.BF16.F32.PACK_AB R62, R63, R62 ;  /* 0x0000003e3f3e723e */ /* 0x000fe400000010ff */
[----:B------:R-:W1:Y:S01]  /*3a70*/  MUFU.RCP R142, R142 ;  /* 0x0000008e008e7308 */ /* 0x000e620000001000 */
[----:B--2---:R-:W-:-:S05]  /*3a80*/  FMUL.FTZ R15, R15, R132 ;  /* 0x000000840f0f7220 */ /* 0x004fca0000410000 */
[----:B------:R-:W-:Y:S02]  /*3a90*/  F2FP.BF16.F32.PACK_AB R14, R15, R14 ;  /* 0x0000000e0f0e723e */ /* 0x000fe400000010ff */
[----:B------:R-:W2:Y:S01]  /*3aa0*/  MUFU.EX2 R68, R68 ;  /* 0x0000004400447308 */ /* 0x000ea20000000800 */
[----:B0-----:R-:W-:-:S07]  /*3ab0*/  FADD.FTZ R101, R101, 1 ;  /* 0x3f80000065657421 */ /* 0x001fce0000010000 */
[----:B------:R-:W0:Y:S01]  /*3ac0*/  MUFU.RCP R141, R141 ;  /* 0x0000008d008d7308 */ /* 0x000e220000001000 */
[----:B-1----:R-:W-:-:S07]  /*3ad0*/  FMUL.FTZ R131, R131, R142 ;  /* 0x0000008e83837220 */ /* 0x002fce0000410000 */
[----:B------:R-:W1:Y:S01]  /*3ae0*/  MUFU.EX2 R70, R70 ;  /* 0x0000004600467308 */ /* 0x000e620000000800 */
[----:B--2---:R-:W-:Y:S01]  /*3af0*/  FADD.FTZ R142, R68, 1 ;  /* 0x3f800000448e7421 */ /* 0x004fe20000010000 */
[----:B------:R-:W-:-:S04]  /*3b00*/  LEA R68, P1, R71, UR10, 0x1 ;  /* 0x0000000a47447c11 */ /* 0x000fc8000f8208ff */
[----:B------:R-:W-:Y:S02]  /*3b10*/  LEA.HI.X R69, R71, UR11, R69, 0x1, P1 ;  /* 0x0000000b47457c11 */ /* 0x000fe400088f0c45 */
[----:B------:R-:W2:Y:S01]  /*3b20*/  MUFU.RCP R143, R143 ;  /* 0x0000008f008f7308 */ /* 0x000ea20000001000 */
[----:B0-----:R-:W-:-:S07]  /*3b30*/  FMUL.FTZ R133, R133, R141 ;  /* 0x0000008d85857220 */ /* 0x001fce0000410000 */
[----:B------:R-:W0:Y:S01]  /*3b40*/  MUFU.EX2 R72, R72 ;  /* 0x0000004800487308 */ /* 0x000e220000000800 */
[----:B-1----:R-:W-:Y:S01]  /*3b50*/  FADD.FTZ R141, R70, 1 ;  /* 0x3f800000468d7421 */ /* 0x002fe20000010000 */
[----:B------:R-:W-:-:S04]  /*3b60*/  LEA R70, P2, R136, UR10, 0x1 ;  /* 0x0000000a88467c11 */ /* 0x000fc8000f8408ff */
[----:B------:R-:W-:Y:S02]  /*3b70*/  LEA.HI.X R71, R136, UR11, R74, 0x1, P2 ;  /* 0x0000000b88477c11 */ /* 0x000fe400090f0c4a */
[----:B------:R1:W3:Y:S01]  /*3b80*/  MUFU.RCP R8, R120 ;  /* 0x0000007800087308 */ /* 0x0002e20000001000 */
[----:B--2---:R-:W-:Y:S01]  /*3b90*/  FMUL.FTZ R130, R130, R143 ;  /* 0x0000008f82827220 */ /* 0x004fe20000410000 */
[----:B------:R-:W-:-:S04]  /*3ba0*/  LEA R74, P2, R78, UR10, 0x1 ;  /* 0x0000000a4e4a7c11 */ /* 0x000fc8000f8408ff */
[----:B------:R-:W-:Y:S02]  /*3bb0*/  F2FP.BF16.F32.PACK_AB R130, R131, R130 ;  /* 0x000000828382723e */ /* 0x000fe400000010ff */
[----:B------:R-:W2:Y:S01]  /*3bc0*/  MUFU.RCP R121, R121 ;  /* 0x0000007900797308 */ /* 0x000ea20000001000 */
[----:B0-----:R-:W-:Y:S01]  /*3bd0*/  FADD.FTZ R143, R72, 1 ;  /* 0x3f800000488f7421 */ /* 0x001fe20000010000 */
[----:B------:R-:W-:Y:S01]  /*3be0*/  LEA R72, P1, R75, UR10, 0x1 ;  /* 0x0000000a4b487c11 */ /* 0x000fe2000f8208ff */
[----:B-1----:R-:W-:-:S03]  /*3bf0*/  FMUL.FTZ R120, R44, -1.4426950216293334961 ;  /* 0xbfb8aa3b2c787820 */ /* 0x002fc60000410000 */
[----:B------:R-:W-:Y:S02]  /*3c00*/  LEA.HI.X R73, R75, UR11, R73, 0x1, P1 ;  /* 0x0000000b4b497c11 */ /* 0x000fe400088f0c49 */
[----:B------:R-:W0:Y:S01]  /*3c10*/  MUFU.RCP R140, R125 ;  /* 0x0000007d008c7308 */ /* 0x000e220000001000 */
[----:B---3--:R-:W-:Y:S01]  /*3c20*/  FMUL.FTZ R8, R119, R8 ;  /* 0x0000000877087220 */ /* 0x008fe20000410000 */
[----:B------:R-:W-:Y:S01]  /*3c30*/  FMUL.FTZ R119, R45, -1.4426950216293334961 ;  /* 0xbfb8aa3b2d777820 */ /* 0x000fe20000410000 */
[----:B------:R-:W-:Y:S02]  /*3c40*/  LEA.HI.X R75, R78, UR11, R76, 0x1, P2 ;  /* 0x0000000b4e4b7c11 */ /* 0x000fe400090f0c4c */
[----:B------:R-:W-:Y:S02]  /*3c50*/  LEA R76, P1, R79, UR10, 0x1 ;  /* 0x0000000a4f4c7c11 */ /* 0x000fe4000f8208ff */
[----:B------:R-:W-:Y:S01]  /*3c60*/  LEA R78, P2, R82, UR10, 0x1 ;  /* 0x0000000a524e7c11 */ /* 0x000fe2000f8408ff */
[----:B------:R-:W-:Y:S01]  /*3c70*/  MUFU.EX2 R99, R104 ;  /* 0x0000006800637308 */ /* 0x000fe20000000800 */
[----:B--2---:R-:W-:Y:S01]  /*3c80*/  FMUL.FTZ R22, R22, R121 ;  /* 0x0000007916167220 */ /* 0x004fe20000410000 */
[----:B------:R-:W-:Y:S01]  /*3c90*/  FMUL.FTZ R121, R43, -1.4426950216293334961 ;  /* 0xbfb8aa3b2b797820 */ /* 0x000fe20000410000 */
[----:B------:R-:W-:-:S02]  /*3ca0*/  LEA.HI.X R77, R79, UR11, R77, 0x1, P1 ;  /* 0x0000000b4f4d7c11 */ /* 0x000fc400088f0c4d */
[----:B------:R-:W-:Y:S02]  /*3cb0*/  LEA.HI.X R79, R82, UR11, R80, 0x1, P2 ;  /* 0x0000000b524f7c11 */ /* 0x000fe400090f0c50 */
[----:B------:R-:W-:Y:S01]  /*3cc0*/  LEA R80, P1, R83, UR10, 0x1 ;  /* 0x0000000a53507c11 */ /* 0x000fe2000f8208ff */
[----:B------:R1:W2:Y:S01]  /*3cd0*/  MUFU.EX2 R125, R139 ;  /* 0x0000008b007d7308 */ /* 0x0002a20000000800 */
[----:B0-----:R-:W-:Y:S01]  /*3ce0*/  FMUL.FTZ R19, R19, R140 ;  /* 0x0000008c13137220 */ /* 0x001fe20000410000 */
[----:B------:R-:W-:Y:S01]  /*3cf0*/  FMUL.FTZ R140, R31, -1.4426950216293334961 ;  /* 0xbfb8aa3b1f8c7820 */ /* 0x000fe20000410000 */
[C---:B------:R-:W-:Y:S02]  /*3d00*/  LEA R82, P2, R138.reuse, UR10, 0x1 ;  /* 0x0000000a8a527c11 */ /* 0x040fe4000f8408ff */
[----:B------:R-:W-:Y:S02]  /*3d10*/  LEA.HI.X R81, R83, UR11, R81, 0x1, P1 ;  /* 0x0000000b53517c11 */ /* 0x000fe400088f0c51 */
[----:B------:R-:W-:Y:S01]  /*3d20*/  LEA.HI.X R83, R138, UR11, R86, 0x1, P2 ;  /* 0x0000000b8a537c11 */ /* 0x000fe200090f0c56 */
[----:B------:R-:W0:Y:S01]  /*3d30*/  MUFU.EX2 R104, R157 ;  /* 0x0000009d00687308 */ /* 0x000e220000000800 */
[----:B-1----:R-:W-:Y:S01]  /*3d40*/  FMUL.FTZ R139, R35, -1.4426950216293334961 ;  /* 0xbfb8aa3b238b7820 */ /* 0x002fe20000410000 */
[----:B------:R-:W-:-:S02]  /*3d50*/  LEA R86, P2, R90, UR10, 0x1 ;  /* 0x0000000a5a567c11 */ /* 0x000fc4000f8408ff */
[----:B------:R-:W-:Y:S02]  /*3d60*/  F2FP.BF16.F32.PACK_AB R8, R8, R24 ;  /* 0x000000180808723e */ /* 0x000fe400000010ff */
[----:B------:R-:W-:Y:S02]  /*3d70*/  F2FP.BF16.F32.PACK_AB R7, R7, R22 ;  /* 0x000000160707723e */ /* 0x000fe400000010ff */
[----:B------:R-:W1:Y:S01]  /*3d80*/  MUFU.EX2 R102, R102 ;  /* 0x0000006600667308 */ /* 0x000e620000000800 */
[----:B--2---:R-:W-:Y:S01]  /*3d90*/  FADD.FTZ R125, R125, 1 ;  /* 0x3f8000007d7d7421 */ /* 0x004fe20000010000 */
[----:B------:R-:W-:Y:S01]  /*3da0*/  F2FP.BF16.F32.PACK_AB R18, R19, R18 ;  /* 0x000000121312723e */ /* 0x000fe200000010ff */
[----:B------:R2:W-:Y:S04]  /*3db0*/  STG.E.U16 desc[UR6][R68.64], R8 ;  /* 0x0000000844007986 */ /* 0x0005e8000c101506 */
[----:B------:R3:W-:Y:S01]  /*3dc0*/  STG.E.U16 desc[UR6][R68.64+0x4], R7 ;  /* 0x0000040744007986 */ /* 0x0007e2000c101506 */
[----:B------:R4:W5:Y:S01]  /*3dd0*/  MUFU.RCP R103, R98 ;  /* 0x0000006200677308 */ /* 0x0009620000001000 */
[----:B0-----:R-:W-:-:S07]  /*3de0*/  FADD.FTZ R104, R104, 1 ;  /* 0x3f80000068687421 */ /* 0x001fce0000010000 */
[----:B------:R-:W0:Y:S01]  /*3df0*/  MUFU.RCP R115, R115 ;  /* 0x0000007300737308 */ /* 0x000e220000001000 */
[----:B-1----:R-:W-:Y:S01]  /*3e00*/  FADD.FTZ R102, R102, 1 ;  /* 0x3f80000066667421 */ /* 0x002fe20000010000 */
[----:B----4-:R-:W-:-:S06]  /*3e10*/  FMUL.FTZ R98, R26, -1.4426950216293334961 ;  /* 0xbfb8aa3b1a627820 */ /* 0x010fcc0000410000 */
[----:B------:R1:W4:Y:S01]  /*3e20*/  MUFU.EX2 R132, R139 ;  /* 0x0000008b00847308 */ /* 0x0003220000000800 */
[----:B-----5:R-:W-:Y:S01]  /*3e30*/  FMUL.FTZ R64, R64, R103 ;  /* 0x0000006740407220 */ /* 0x020fe20000410000 */
[----:B------:R-:W-:-:S04]  /*3e40*/  FMUL.FTZ R103, R23, -1.4426950216293334961 ;  /* 0xbfb8aa3b17677820 */ /* 0x000fc80000410000 */
[----:B------:R-:W-:Y:S02]  /*3e50*/  F2FP.BF16.F32.PACK_AB R64, R65, R64 ;  /* 0x000000404140723e */ /* 0x000fe400000010ff */
[----:B------:R-:W5:Y:S01]  /*3e60*/  MUFU.RCP R135, R135 ;  /* 0x0000008700877308 */ /* 0x000f620000001000 */
[----:B0-----:R-:W-:Y:S01]  /*3e70*/  FMUL.FTZ R115, R49, R115 ;  /* 0x0000007331737220 */ /* 0x001fe20000410000 */
[----:B-1----:R-:W-:-:S06]  /*3e80*/  FMUL.FTZ R139, R30, -1.4426950216293334961 ;  /* 0xbfb8aa3b1e8b7820 */ /* 0x002fcc0000410000 */
[----:B------:R-:W0:Y:S01]  /*3e90*/  MUFU.EX2 R122, R122 ;  /* 0x0000007a007a7308 */ /* 0x000e220000000800 */
[----:B----4-:R-:W-:-:S07]  /*3ea0*/  FADD.FTZ R132, R132, 1 ;  /* 0x3f80000084847421 */ /* 0x010fce0000010000 */
[----:B------:R-:W1:Y:S01]  /*3eb0*/  MUFU.EX2 R144, R144 ;  /* 0x0000009000907308 */ /* 0x000e620000000800 */
[----:B-----5:R-:W-:-:S05]  /*3ec0*/  FMUL.FTZ R134, R134, R135 ;  /* 0x0000008786867220 */ /* 0x020fca0000410000 */
[----:B------:R-:W-:Y:S02]  /*3ed0*/  F2FP.BF16.F32.PACK_AB R133, R134, R133 ;  /* 0x000000858685723e */ /* 0x000fe400000010ff */
[----:B------:R4:W5:Y:S01]  /*3ee0*/  MUFU.EX2 R111, R114 ;  /* 0x00000072006f7308 */ /* 0x0009620000000800 */
[----:B0-----:R-:W-:-:S07]  /*3ef0*/  FADD.FTZ R122, R122, 1 ;  /* 0x3f8000007a7a7421 */ /* 0x001fce0000010000 */
[----:B------:R-:W0:Y:S01]  /*3f00*/  MUFU.EX2 R105, R105 ;  /* 0x0000006900697308 */ /* 0x000e220000000800 */
[----:B----4-:R-:W-:Y:S01]  /*3f10*/  FMUL.FTZ R114, R50, -1.4426950216293334961 ;  /* 0xbfb8aa3b32727820 */ /* 0x010fe20000410000 */
[----:B-1----:R-:W-:-:S06]  /*3f20*/  FADD.FTZ R144, R144, 1 ;  /* 0x3f80000090907421 */ /* 0x002fcc0000010000 */
[----:B------:R-:W1:Y:S01]  /*3f30*/  MUFU.EX2 R106, R106 ;  /* 0x0000006a006a7308 */ /* 0x000e620000000800 */
[----:B-----5:R-:W-:-:S07]  /*3f40*/  FADD.FTZ R111, R111, 1 ;  /* 0x3f8000006f6f7421 */ /* 0x020fce0000010000 */
[----:B------:R-:W4:Y:S01]  /*3f50*/  MUFU.RCP R137, R137 ;  /* 0x0000008900897308 */ /* 0x000f220000001000 */
[----:B0-----:R-:W-:-:S07]  /*3f60*/  FADD.FTZ R105, R105, 1 ;  /* 0x3f80000069697421 */ /* 0x001fce0000010000 */
[----:B------:R-:W0:Y:S01]  /*3f70*/  MUFU.EX2 R109, R109 ;  /* 0x0000006d006d7308 */ /* 0x000e220000000800 */
[----:B-1----:R-:W-:-:S07]  /*3f80*/  FADD.FTZ R106, R106, 1 ;  /* 0x3f8000006a6a7421 */ /* 0x002fce0000010000 */
[----:B------:R-:W1:Y:S01]  /*3f90*/  MUFU.EX2 R110, R110 ;  /* 0x0000006e006e7308 */ /* 0x000e620000000800 */
[----:B----4-:R-:W-:Y:S01]  /*3fa0*/  FMUL.FTZ R10, R10, R137 ;  /* 0x000000890a0a7220 */ /* 0x010fe20000410000 */
[----:B------:R-:W-:-:S04]  /*3fb0*/  FMUL.FTZ R137, R28, -1.4426950216293334961 ;  /* 0xbfb8aa3b1c897820 */ /* 0x000fc80000410000 */
[----:B------:R-:W-:Y:S02]  /*3fc0*/  F2FP.BF16.F32.PACK_AB R10, R11, R10 ;  /* 0x0000000a0b0a723e */ /* 0x000fe400000010ff */
[----:B------:R-:W4:Y:S01]  /*3fd0*/  MUFU.EX2 R127, R127 ;  /* 0x0000007f007f7308 */ /* 0x000f220000000800 */
[----:B0-----:R-:W-:-:S07]  /*3fe0*/  FADD.FTZ R109, R109, 1 ;  /* 0x3f8000006d6d7421 */ /* 0x001fce0000010000 */
[----:B------:R-:W0:Y:S01]  /*3ff0*/  MUFU.RCP R101, R101 ;  /* 0x0000006500657308 */ /* 0x000e220000001000 */
[----:B-1----:R-:W-:-:S07]  /*4000*/  FADD.FTZ R110, R110, 1 ;  /* 0x3f8000006e6e7421 */ /* 0x002fce0000010000 */
[----:B------:R-:W-:Y:S01]  /*4010*/  MUFU.EX2 R84, R84 ;  /* 0x0000005400547308 */ /* 0x000fe20000000800 */
[----:B----4-:R-:W-:-:S07]  /*4020*/  FADD.FTZ R127, R127, 1 ;  /* 0x3f8000007f7f7421 */ /* 0x010fce0000010000 */
[----:B------:R-:W1:Y:S01]  /*4030*/  MUFU.EX2 R126, R126 ;  /* 0x0000007e007e7308 */ /* 0x000e620000000800 */
[----:B0-----:R-:W-:Y:S01]  /*4040*/  FMUL.FTZ R100, R100, R101 ;  /* 0x0000006564647220 */ /* 0x001fe20000410000 */
[----:B------:R-:W-:-:S06]  /*4050*/  FMUL.FTZ R101, R25, -1.4426950216293334961 ;  /* 0xbfb8aa3b19657820 */ /* 0x000fcc0000410000 */
[----:B------:R-:W0:Y:S08]  /*4060*/  MUFU.EX2 R107, R107 ;  /* 0x0000006b006b7308 */ /* 0x000e300000000800 */
[----:B------:R-:W4:Y:S01]  /*4070*/  MUFU.EX2 R108, R108 ;  /* 0x0000006c006c7308 */ /* 0x000f220000000800 */
[----:B-1----:R-:W-:-:S07]  /*4080*/  FADD.FTZ R126, R126, 1 ;  /* 0x3f8000007e7e7421 */ /* 0x002fce0000010000 */
[----:B------:R-:W1:Y:S01]  /*4090*/  MUFU.EX2 R112, R112 ;  /* 0x0000007000707308 */ /* 0x000e620000000800 */
[----:B0-----:R-:W-:-:S07]  /*40a0*/  FADD.FTZ R107, R107, 1 ;  /* 0x3f8000006b6b7421 */ /* 0x001fce0000010000 */
[----:B------:R-:W0:Y:S01]  /*40b0*/  MUFU.EX2 R113, R113 ;  /* 0x0000007100717308 */ /* 0x000e220000000800 */
[----:B----4-:R-:W-:-:S07]  /*40c0*/  FADD.FTZ R108, R108, 1 ;  /* 0x3f8000006c6c7421 */ /* 0x010fce0000010000 */
        /* <DEDUP_REMOVED lines=16> */
[----:B------:R-:W0:Y:S01]  /*41d0*/  MUFU.RCP R49, R102 ;  /* 0x0000006600317308 */ /* 0x000e220000001000 */
[----:B----4-:R-:W-:-:S07]  /*41e0*/  FADD.FTZ R120, R120, 1 ;  /* 0x3f80000078787421 */ /* 0x010fce0000010000 */
[----:B------:R-:W4:Y:S01]  /*41f0*/  MUFU.EX2 R123, R123 ;  /* 0x0000007b007b7308 */ /* 0x000f220000000800 */
[----:B-1----:R-:W-:-:S07]  /*4200*/  FADD.FTZ R121, R121, 1 ;  /* 0x3f80000079797421 */ /* 0x002fce0000010000 */
[----:B------:R-:W1:Y:S01]  /*4210*/  MUFU.RCP R135, R141 ;  /* 0x0000008d00877308 */ /* 0x000e620000001000 */
[----:B0-----:R-:W-:-:S07]  /*4220*/  FMUL.FTZ R49, R4, R49 ;  /* 0x0000003104317220 */ /* 0x001fce0000410000 */
[----:B------:R-:W0:Y:S01]  /*4230*/  MUFU.RCP R104, R104 ;  /* 0x0000006800687308 */ /* 0x000e220000001000 */
[----:B----4-:R-:W-:-:S07]  /*4240*/  FADD.FTZ R123, R123, 1 ;  /* 0x3f8000007b7b7421 */ /* 0x010fce0000010000 */
[----:B------:R-:W4:Y:S01]  /*4250*/  MUFU.EX2 R103, R103 ;  /* 0x0000006700677308 */ /* 0x000f220000000800 */
[----:B-1----:R-:W-:Y:S01]  /*4260*/  FMUL.FTZ R135, R34, R135 ;  /* 0x0000008722877220 */ /* 0x002fe20000410000 */
[----:B------:R-:W-:Y:S02]  /*4270*/  PRMT R34, R8, 0x7632, R34 ;  /* 0x0000763208227816 */ /* 0x000fe40000000022 */
[----:B--2---:R-:W-:-:S03]  /*4280*/  PRMT R8, R18, 0x7632, R8 ;  /* 0x0000763212087816 */ /* 0x004fc60000000008 */
[----:B------:R-:W-:Y:S01]  /*4290*/  STG.E.U16 desc[UR6][R68.64+0x2], R34 ;  /* 0x0000022244007986 */ /* 0x000fe2000c101506 */
[----:B------:R1:W2:Y:S01]  /*42a0*/  MUFU.RCP R136, R142 ;  /* 0x0000008e00887308 */ /* 0x0002a20000001000 */
[----:B0-----:R-:W-:Y:S01]  /*42b0*/  FMUL.FTZ R4, R9, R104 ;  /* 0x0000006809047220 */ /* 0x001fe20000410000 */
[----:B------:R-:W-:Y:S02]  /*42c0*/  PRMT R9, R7, 0x7632, R9 ;  /* 0x0000763207097816 */ /* 0x000fe40000000009 */
[----:B---3--:R-:W-:-:S03]  /*42d0*/  PRMT R7, R16, 0x7632, R7 ;  /* 0x0000763210077816 */ /* 0x008fc60000000007 */
[----:B------:R0:W-:Y:S01]  /*42e0*/  STG.E.U16 desc[UR6][R68.64+0x6], R9 ;  /* 0x0000060944007986 */ /* 0x0001e2000c101506 */
[----:B------:R-:W3:Y:S01]  /*42f0*/  MUFU.EX2 R129, R129 ;  /* 0x0000008100817308 */ /* 0x000ee20000000800 */
[----:B-1----:R-:W-:Y:S01]  /*4300*/  FADD.FTZ R142, R84, 1 ;  /* 0x3f800000548e7421 */ /* 0x002fe20000010000 */
[----:B------:R-:W-:Y:S01]  /*4310*/  LEA R84, P1, R87, UR10, 0x1 ;  /* 0x0000000a57547c11 */ /* 0x000fe2000f8208ff */
[----:B----4-:R-:W-:Y:S01]  /*4320*/  FADD.FTZ R103, R103, 1 ;  /* 0x3f80000067677421 */ /* 0x010fe20000010000 */
[----:B------:R1:W-:Y:S02]  /*4330*/  STG.E.U16 desc[UR6][R70.64+0x6], R8 ;  /* 0x0000060846007986 */ /* 0x0003e4000c101506 */
[----:B------:R-:W-:Y:S02]  /*4340*/  LEA.HI.X R85, R87, UR11, R85, 0x1, P1 ;  /* 0x0000000b57557c11 */ /* 0x000fe400088f0c55 */
[----:B------:R-:W4:Y:S01]  /*4350*/  MUFU.EX2 R140, R140 ;  /* 0x0000008c008c7308 */ /* 0x000f220000000800 */
[----:B------:R-:W-:Y:S01]  /*4360*/  LEA.HI.X R87, R90, UR11, R88, 0x1, P2 ;  /* 0x0000000b5a577c11 */ /* 0x000fe200090f0c58 */
[----:B------:R-:W-:Y:S01]  /*4370*/  STG.E.U16 desc[UR6][R70.64], R20 ;  /* 0x0000001446007986 */ /* 0x000fe2000c101506 */
[----:B------:R-:W-:Y:S01]  /*4380*/  LEA R88, P1, R91, UR10, 0x1 ;  /* 0x0000000a5b587c11 */ /* 0x000fe2000f8208ff */
[----:B--2---:R-:W-:Y:S01]  /*4390*/  FMUL.FTZ R136, R33, R136 ;  /* 0x0000008821887220 */ /* 0x004fe20000410000 */
[C---:B------:R-:W-:Y:S01]  /*43a0*/  LEA R90, P2, R94.reuse, UR10, 0x1 ;  /* 0x0000000a5e5a7c11 */ /* 0x040fe2000f8408ff */
[----:B------:R-:W-:Y:S01]  /*43b0*/  STG.E.U16 desc[UR6][R70.64+0x4], R18 ;  /* 0x0000041246007986 */ /* 0x000fe2000c101506 */
[----:B------:R-:W-:Y:S01]  /*43c0*/  LEA.HI.X R89, R91, UR11, R89, 0x1, P1 ;  /* 0x0000000b5b597c11 */ /* 0x000fe200088f0c59 */
[----:B------:R-:W2:Y:S01]  /*43d0*/  MUFU.RCP R132, R132 ;  /* 0x0000008400847308 */ /* 0x000ea20000001000 */
[----:B------:R-:W-:Y:S01]  /*43e0*/  LEA.HI.X R91, R94, UR11, R92, 0x1, P2 ;  /* 0x0000000b5e5b7c11 */ /* 0x000fe200090f0c5c */
[----:B---3--:R-:W-:Y:S01]  /*43f0*/  FADD.FTZ R129, R129, 1 ;  /* 0x3f80000081817421 */ /* 0x008fe20000010000 */
[----:B------:R-:W-:-:S02]  /*4400*/  LEA R92, P1, R93, UR10, 0x1 ;  /* 0x0000000a5d5c7c11 */ /* 0x000fc4000f8208ff */
[----:B------:R-:W-:Y:S02]  /*4410*/  LEA R94, P2, R96, UR10, 0x1 ;  /* 0x0000000a605e7c11 */ /* 0x000fe4000f8408ff */
[----:B------:R-:W-:Y:S01]  /*4420*/  LEA.HI.X R93, R93, UR11, R95, 0x1, P1 ;  /* 0x0000000b5d5d7c11 */ /* 0x000fe200088f0c5f */
[----:B------:R-:W3:Y:S01]  /*4430*/  MUFU.RCP R122, R122 ;  /* 0x0000007a007a7308 */ /* 0x000ee20000001000 */
[----:B----4-:R-:W-:Y:S01]  /*4440*/  FADD.FTZ R140, R140, 1 ;  /* 0x3f8000008c8c7421 */ /* 0x010fe20000010000 */
[----:B------:R-:W-:Y:S02]  /*4450*/  LEA.HI.X R95, R96, UR11, R97, 0x1, P2 ;  /* 0x0000000b605f7c11 */ /* 0x000fe400090f0c61 */
[----:B------:R-:W-:Y:S02]  /*4460*/  LEA R96, P1, R6, UR10, 0x1 ;  /* 0x0000000a06607c11 */ /* 0x000fe4000f8208ff */
[----:B0-----:R-:W-:Y:S02]  /*4470*/  PRMT R9, R14, 0x7632, R9 ;  /* 0x000076320e097816 */ /* 0x001fe40000000009 */
[----:B------:R-:W0:Y:S01]  /*4480*/  MUFU.EX2 R139, R139 ;  /* 0x0000008b008b7308 */ /* 0x000e220000000800 */
[----:B--2---:R-:W-:Y:S01]  /*4490*/  FMUL.FTZ R132, R35, R132 ;  /* 0x0000008423847220 */ /* 0x004fe20000410000 */
[----:B------:R-:W-:-:S02]  /*44a0*/  PRMT R35, R20, 0x7632, R35 ;  /* 0x0000763214237816 */ /* 0x000fc40000000023 */
[----:B-1----:R-:W-:Y:S02]  /*44b0*/  PRMT R8, R10, 0x7632, R8 ;  /* 0x000076320a087816 */ /* 0x002fe40000000008 */
[----:B------:R-:W-:Y:S01]  /*44c0*/  LEA.HI.X R97, R6, UR11, R5, 0x1, P1 ;  /* 0x0000000b06617c11 */ /* 0x000fe200088f0c05 */
[----:B------:R-:W-:Y:S01]  /*44d0*/  STG.E.U16 desc[UR6][R70.64+0x2], R35 ;  /* 0x0000022346007986 */ /* 0x000fe2000c101506 */
[----:B------:R-:W1:Y:S01]  /*44e0*/  MUFU.RCP R144, R144 ;  /* 0x0000009000907308 */ /* 0x000e620000001000 */
[----:B---3--:R-:W-:Y:S01]  /*44f0*/  FMUL.FTZ R122, R42, R122 ;  /* 0x0000007a2a7a7220 */ /* 0x008fe20000410000 */
[----:B------:R-:W-:Y:S01]  /*4500*/  F2FP.BF16.F32.PACK_AB R132, R135, R132 ;  /* 0x000000848784723e */ /* 0x000fe200000010ff */
[----:B------:R-:W-:Y:S01]  /*4510*/  STG.E.U16 desc[UR6][R72.64], R16 ;  /* 0x0000001048007986 */ /* 0x000fe2000c101506 */
[----:B------:R-:W-:-:S03]  /*4520*/  IADD3 R3, P1, R3, 0x9, RZ ;  /* 0x0000000903037810 */ /* 0x000fc60007f3e0ff */
[----:B------:R2:W-:Y:S01]  /*4530*/  STG.E.U16 desc[UR6][R72.64+0x2], R7 ;  /* 0x0000020748007986 */ /* 0x0005e2000c101506 */
[----:B------:R-:W3:Y:S01]  /*4540*/  MUFU.RCP R105, R105 ;  /* 0x0000006900697308 */ /* 0x000ee20000001000 */
[----:B0-----:R-:W-:Y:S01]  /*4550*/  FADD.FTZ R139, R139, 1 ;  /* 0x3f8000008b8b7421 */ /* 0x001fe20000010000 */
[----:B------:R-:W-:Y:S01]  /*4560*/  IADD3.X R0, RZ, R0, RZ, P1, !PT ;  /* 0x00000000ff007210 */ /* 0x000fe20000ffe4ff */
[----:B------:R-:W-:Y:S04]  /*4570*/  STG.E.U16 desc[UR6][R72.64+0x4], R14 ;  /* 0x0000040e48007986 */ /* 0x000fe8000c101506 */
[----:B------:R-:W-:Y:S01]  /*4580*/  STG.E.U16 desc[UR6][R72.64+0x6], R9 ;  /* 0x0000060948007986 */ /* 0x000fe2000c101506 */
[----:B------:R-:W0:Y:S01]  /*4590*/  MUFU.RCP R106, R106 ;  /* 0x0000006a006a7308 */ /* 0x000e220000001000 */
[----:B-1----:R-:W-:Y:S01]  /*45a0*/  FMUL.FTZ R128, R128, R144 ;  /* 0x0000009080807220 */ /* 0x002fe20000410000 */
[----:B------:R-:W-:Y:S01]  /*45b0*/  FADD.FTZ R144, R99, 1 ;  /* 0x3f80000063907421 */ /* 0x000fe20000010000 */
[----:B------:R1:W-:Y:S01]  /*45c0*/  STG.E.U16 desc[UR6][R74.64+0x6], R8 ;  /* 0x000006084a007986 */ /* 0x0003e2000c101506 */
[----:B--2---:R-:W-:-:S02]  /*45d0*/  PRMT R7, R64, 0x7632, R7 ;  /* 0x0000763240077816 */ /* 0x004fc40000000007 */
[----:B------:R-:W-:Y:S01]  /*45e0*/  F2FP.BF16.F32.PACK_AB R100, R128, R100 ;  /* 0x000000648064723e */ /* 0x000fe200000010ff */
[----:B------:R-:W-:Y:S01]  /*45f0*/  STG.E.U16 desc[UR6][R74.64], R12 ;  /* 0x0000000c4a007986 */ /* 0x000fe2000c101506 */
[----:B------:R-:W2:Y:S01]  /*4600*/  MUFU.EX2 R137, R137 ;  /* 0x0000008900897308 */ /* 0x000ea20000000800 */
[----:B---3--:R-:W-:Y:S02]  /*4610*/  FMUL.FTZ R105, R59, R105 ;  /* 0x000000693b697220 */ /* 0x008fe40000410000 */
[----:B------:R-:W-:Y:S01]  /*4620*/  STG.E.U16 desc[UR6][R74.64+0x4], R10 ;  /* 0x0000040a4a007986 */ /* 0x000fe2000c101506 */
[----:B-1----:R-:W-:-:S04]  /*4630*/  PRMT R8, R130, 0x7632, R8 ;  /* 0x0000763282087816 */ /* 0x002fc80000000008 */
[----:B------:R-:W1:Y:S01]  /*4640*/  MUFU.RCP R109, R109 ;  /* 0x0000006d006d7308 */ /* 0x000e620000001000 */
[----:B0-----:R-:W-:-:S05]  /*4650*/  FMUL.FTZ R106, R58, R106 ;  /* 0x0000006a3a6a7220 */ /* 0x001fca0000410000 */
[----:B------:R-:W-:Y:S02]  /*4660*/  F2FP.BF16.F32.PACK_AB R105, R106, R105 ;  /* 0x000000696a69723e */ /* 0x000fe400000010ff */
[----:B------:R-:W0:Y:S01]  /*4670*/  MUFU.RCP R110, R110 ;  /* 0x0000006e006e7308 */ /* 0x000e220000001000 */
[----:B--2---:R-:W-:-:S07]  /*4680*/  FADD.FTZ R137, R137, 1 ;  /* 0x3f80000089897421 */ /* 0x004fce0000010000 */
[----:B------:R-:W2:Y:S01]  /*4690*/  MUFU.RCP R127, R127 ;  /* 0x0000007f007f7308 */ /* 0x000ea20000001000 */
[----:B-1----:R-:W-:-:S07]  /*46a0*/  FMUL.FTZ R109, R55, R109 ;  /* 0x0000006d376d7220 */ /* 0x002fce0000410000 */
[----:B------:R-:W1:Y:S01]  /*46b0*/  MUFU.EX2 R101, R101 ;  /* 0x0000006500657308 */ /* 0x000e620000000800 */
[----:B0-----:R-:W-:-:S05]  /*46c0*/  FMUL.FTZ R110, R54, R110 ;  /* 0x0000006e366e7220 */ /* 0x001fca0000410000 */
[----:B------:R-:W-:Y:S02]  /*46d0*/  F2FP.BF16.F32.PACK_AB R109, R110, R109 ;  /* 0x0000006d6e6d723e */ /* 0x000fe400000010ff */
[----:B------:R-:W0:Y:S01]  /*46e0*/  MUFU.RCP R126, R126 ;  /* 0x0000007e007e7308 */ /* 0x000e220000001000 */
[----:B--2---:R-:W-:Y:S01]  /*46f0*/  FMUL.FTZ R127, R37, R127 ;  /* 0x0000007f257f7220 */ /* 0x004fe20000410000 */
[----:B------:R-:W-:-:S05]  /*4700*/  PRMT R37, R12, 0x7632, R37 ;  /* 0x000076320c257816 */ /* 0x000fca0000000025 */
[----:B------:R-:W-:Y:S01]  /*4710*/  STG.E.U16 desc[UR6][R74.64+0x2], R37 ;  /* 0x000002254a007986 */ /* 0x000fe2000c101506 */
[----:B------:R-:W-:Y:S01]  /*4720*/  MUFU.EX2 R98, R98 ;  /* 0x0000006200627308 */ /* 0x000fe20000000800 */
[----:B-1----:R-:W-:Y:S02]  /*4730*/  FADD.FTZ R6, R101, 1 ;  /* 0x3f80000065067421 */ /* 0x002fe40000010000 */
[----:B------:R-:W-:Y:S04]  /*4740*/  STG.E.U16 desc[UR6][R76.64], R62 ;  /* 0x0000003e4c007986 */ /* 0x000fe8000c101506 */
[----:B------:R-:W-:Y:S01]  /*4750*/  STG.E.U16 desc[UR6][R76.64+0x4], R64 ;  /* 0x000004404c007986 */ /* 0x000fe2000c101506 */
[----:B------:R-:W1:Y:S01]  /*4760*/  MUFU.RCP R107, R107 ;  /* 0x0000006b006b7308 */ /* 0x000e620000001000 */
[----:B0-----:R-:W-:Y:S01]  /*4770*/  FMUL.FTZ R126, R38, R126 ;  /* 0x0000007e267e7220 */ /* 0x001fe20000410000 */
[----:B------:R-:W-:Y:S01]  /*4780*/  PRMT R38, R62, 0x7632, R38 ;  /* 0x000076323e267816 */ /* 0x000fe20000000026 */
[----:B------:R0:W-:Y:S04]  /*4790*/  STG.E.U16 desc[UR6][R76.64+0x6], R7 ;  /* 0x000006074c007986 */ /* 0x0001e8000c101506 */
[----:B------:R-:W-:Y:S01]  /*47a0*/  STG.E.U16 desc[UR6][R76.64+0x2], R38 ;  /* 0x000002264c007986 */ /* 0x000fe2000c101506 */
[----:B------:R-:W2:Y:S03]  /*47b0*/  MUFU.RCP R108, R108 ;  /* 0x0000006c006c7308 */ /* 0x000ea60000001000 */
[----:B------:R3:W-:Y:S01]  /*47c0*/  STG.E.U16 desc[UR6][R78.64+0x6], R8 ;  /* 0x000006084e007986 */ /* 0x0007e2000c101506 */
[----:B0-----:R-:W-:-:S04]  /*47d0*/  PRMT R7, R105, 0x7632, R7 ;  /* 0x0000763269077816 */ /* 0x001fc80000000007 */
[----:B------:R-:W0:Y:S01]  /*47e0*/  MUFU.RCP R111, R111 ;  /* 0x0000006f006f7308 */ /* 0x000e220000001000 */
[----:B-1----:R-:W-:Y:S01]  /*47f0*/  FMUL.FTZ R107, R57, R107 ;  /* 0x0000006b396b7220 */ /* 0x002fe20000410000 */
[----:B------:R-:W-:Y:S04]  /*4800*/  STG.E.U16 desc[UR6][R78.64], R100 ;  /* 0x000000644e007986 */ /* 0x000fe8000c101506 */
[----:B------:R-:W-:Y:S01]  /*4810*/  STG.E.U16 desc[UR6][R78.64+0x4], R130 ;  /* 0x000004824e007986 */ /* 0x000fe2000c101506 */
[----:B---3--:R-:W-:Y:S01]  /*4820*/  PRMT R8, R109, 0x7632, R8 ;  /* 0x000076326d087816 */ /* 0x008fe20000000008 */
        /* <DEDUP_REMOVED lines=14> */
[----:B-1----:R-:W-:-:S07]  /*4910*/  FMUL.FTZ R117, R47, R117 ;  /* 0x000000752f757220 */ /* 0x002fce0000410000 */
[----:B------:R-:W1:Y:S01]  /*4920*/  MUFU.RCP R124, R124 ;  /* 0x0000007c007c7308 */ /* 0x000e620000001000 */
[----:B--2---:R-:W-:-:S05]  /*4930*/  FMUL.FTZ R118, R46, R118 ;  /* 0x000000762e767220 */ /* 0x004fca0000410000 */
[----:B------:R-:W-:Y:S02]  /*4940*/  F2FP.BF16.F32.PACK_AB R117, R118, R117 ;  /* 0x000000757675723e */ /* 0x000fe400000010ff */
[----:B------:R-:W2:Y:S01]  /*4950*/  MUFU.RCP R116, R116 ;  /* 0x0000007400747308 */ /* 0x000ea20000001000 */
[----:B0-----:R-:W-:Y:S01]  /*4960*/  FMUL.FTZ R125, R39, R125 ;  /* 0x0000007d277d7220 */ /* 0x001fe20000410000 */
[----:B------:R-:W-:-:S04]  /*4970*/  PRMT R39, R100, 0x7632, R39 ;  /* 0x0000763264277816 */ /* 0x000fc80000000027 */
[----:B------:R-:W-:Y:S01]  /*4980*/  F2FP.BF16.F32.PACK_AB R125, R126, R125 ;  /* 0x0000007d7e7d723e */ /* 0x000fe200000010ff */
[----:B------:R-:W-:Y:S01]  /*4990*/  STG.E.U16 desc[UR6][R78.64+0x2], R39 ;  /* 0x000002274e007986 */ /* 0x000fe2000c101506 */
[----:B------:R-:W0:Y:S01]  /*49a0*/  MUFU.RCP R119, R119 ;  /* 0x0000007700777308 */ /* 0x000e220000001000 */
[----:B-1----:R-:W-:Y:S01]  /*49b0*/  FMUL.FTZ R124, R40, R124 ;  /* 0x0000007c287c7220 */ /* 0x002fe20000410000 */
[----:B------:R-:W-:Y:S01]  /*49c0*/  PRMT R40, R133, 0x7632, R40 ;  /* 0x0000763285287816 */ /* 0x000fe20000000028 */
[----:B------:R-:W-:Y:S04]  /*49d0*/  STG.E.U16 desc[UR6][R80.64], R133 ;  /* 0x0000008550007986 */ /* 0x000fe8000c101506 */
[----:B------:R-:W-:Y:S01]  /*49e0*/  STG.E.U16 desc[UR6][R80.64+0x2], R40 ;  /* 0x0000022850007986 */ /* 0x000fe2000c101506 */
[----:B------:R-:W1:Y:S01]  /*49f0*/  MUFU.RCP R120, R120 ;  /* 0x0000007800787308 */ /* 0x000e620000001000 */
[----:B--2---:R-:W-:-:S02]  /*4a00*/  FMUL.FTZ R116, R48, R116 ;  /* 0x0000007430747220 */ /* 0x004fc40000410000 */
[----:B------:R-:W-:Y:S03]  /*4a10*/  STG.E.U16 desc[UR6][R80.64+0x4], R105 ;  /* 0x0000046950007986 */ /* 0x000fe6000c101506 */
[----:B------:R-:W-:Y:S01]  /*4a20*/  F2FP.BF16.F32.PACK_AB R115, R116, R115 ;  /* 0x000000737473723e */ /* 0x000fe200000010ff */
[----:B------:R2:W-:Y:S01]  /*4a30*/  STG.E.U16 desc[UR6][R80.64+0x6], R7 ;  /* 0x0000060750007986 */ /* 0x0005e2000c101506 */
[----:B------:R-:W3:Y:S01]  /*4a40*/  MUFU.RCP R121, R121 ;  /* 0x0000007900797308 */ /* 0x000ee20000001000 */
[----:B0-----:R-:W-:Y:S02]  /*4a50*/  FMUL.FTZ R119, R45, R119 ;  /* 0x000000772d777220 */ /* 0x001fe40000410000 */
[----:B------:R0:W-:Y:S04]  /*4a60*/  STG.E.U16 desc[UR6][R82.64+0x6], R8 ;  /* 0x0000060852007986 */ /* 0x0001e8000c101506 */
[----:B------:R-:W-:Y:S01]  /*4a70*/  STG.E.U16 desc[UR6][R82.64], R107 ;  /* 0x0000006b52007986 */ /* 0x000fe2000c101506 */
[----:B------:R-:W4:Y:S01]  /*4a80*/  MUFU.RCP R123, R123 ;  /* 0x0000007b007b7308 */ /* 0x000f220000001000 */
[----:B-1----:R-:W-:Y:S01]  /*4a90*/  FMUL.FTZ R120, R44, R120 ;  /* 0x000000782c787220 */ /* 0x002fe20000410000 */
[----:B--2---:R-:W-:Y:S01]  /*4aa0*/  PRMT R7, R113, 0x7632, R7 ;  /* 0x0000763271077816 */ /* 0x004fe20000000007 */
[----:B------:R-:W-:Y:S03]  /*4ab0*/  STG.E.U16 desc[UR6][R82.64+0x4], R109 ;  /* 0x0000046d52007986 */ /* 0x000fe6000c101506 */
[----:B------:R-:W-:-:S02]  /*4ac0*/  F2FP.BF16.F32.PACK_AB R119, R120, R119 ;  /* 0x000000777877723e */ /* 0x000fc400000010ff */
[----:B------:R-:W1:Y:S01]  /*4ad0*/  MUFU.RCP R42, R103 ;  /* 0x00000067002a7308 */ /* 0x000e620000001000 */
[----:B---3--:R-:W-:Y:S01]  /*4ae0*/  FMUL.FTZ R121, R43, R121 ;  /* 0x000000792b797220 */ /* 0x008fe20000410000 */
[----:B0-----:R-:W-:Y:S02]  /*4af0*/  PRMT R8, R117, 0x7632, R8 ;  /* 0x0000763275087816 */ /* 0x001fe40000000008 */
[----:B------:R-:W-:Y:S02]  /*4b00*/  PRMT R43, R115, 0x7632, R43 ;  /* 0x00007632732b7816 */ /* 0x000fe4000000002b */
[----:B------:R-:W-:Y:S02]  /*4b10*/  F2FP.BF16.F32.PACK_AB R121, R122, R121 ;  /* 0x000000797a79723e */ /* 0x000fe400000010ff */
[----:B------:R-:W0:Y:S01]  /*4b20*/  MUFU.RCP R129, R129 ;  /* 0x0000008100817308 */ /* 0x000e220000001000 */
[----:B----4-:R-:W-:Y:S01]  /*4b30*/  FMUL.FTZ R123, R41, R123 ;  /* 0x0000007b297b7220 */ /* 0x010fe20000410000 */
[----:B------:R-:W-:-:S02]  /*4b40*/  PRMT R41, R107, 0x7632, R41 ;  /* 0x000076326b297816 */ /* 0x000fc40000000029 */
[----:B------:R-:W-:Y:S02]  /*4b50*/  PRMT R44, R119, 0x7632, R44 ;  /* 0x00007632772c7816 */ /* 0x000fe4000000002c */
[----:B------:R-:W-:Y:S01]  /*4b60*/  F2FP.BF16.F32.PACK_AB R123, R124, R123 ;  /* 0x0000007b7c7b723e */ /* 0x000fe200000010ff */
[----:B------:R-:W-:Y:S01]  /*4b70*/  STG.E.U16 desc[UR6][R82.64+0x2], R41 ;  /* 0x0000022952007986 */ /* 0x000fe2000c101506 */
[----:B------:R-:W2:Y:S01]  /*4b80*/  MUFU.RCP R140, R140 ;  /* 0x0000008c008c7308 */ /* 0x000ea20000001000 */
[----:B-1----:R-:W-:Y:S01]  /*4b90*/  FMUL.FTZ R23, R23, R42 ;  /* 0x0000002a17177220 */ /* 0x002fe20000410000 */
[----:B------:R-:W-:Y:S01]  /*4ba0*/  PRMT R42, R111, 0x7632, R42 ;  /* 0x000076326f2a7816 */ /* 0x000fe2000000002a */
[----:B------:R-:W-:Y:S01]  /*4bb0*/  STG.E.U16 desc[UR6][R84.64], R111 ;  /* 0x0000006f54007986 */ /* 0x000fe2000c101506 */
[----:B------:R-:W-:Y:S02]  /*4bc0*/  PRMT R45, R123, 0x7632, R45 ;  /* 0x000076327b2d7816 */ /* 0x000fe4000000002d */
[----:B------:R-:W-:Y:S01]  /*4bd0*/  F2FP.BF16.F32.PACK_AB R4, R4, R23 ;  /* 0x000000170404723e */ /* 0x000fe200000010ff */
[----:B------:R-:W-:Y:S01]  /*4be0*/  STG.E.U16 desc[UR6][R84.64+0x2], R42 ;  /* 0x0000022a54007986 */ /* 0x000fe2000c101506 */
[----:B------:R1:W3:Y:S01]  /*4bf0*/  MUFU.RCP R138, R139 ;  /* 0x0000008b008a7308 */ /* 0x0002e20000001000 */
[----:B0-----:R-:W-:-:S02]  /*4c00*/  FMUL.FTZ R36, R36, R129 ;  /* 0x0000008124247220 */ /* 0x001fc40000410000 */
[----:B------:R-:W-:Y:S03]  /*4c10*/  STG.E.U16 desc[UR6][R84.64+0x4], R113 ;  /* 0x0000047154007986 */ /* 0x000fe6000c101506 */
[----:B------:R-:W-:Y:S01]  /*4c20*/  F2FP.BF16.F32.PACK_AB R36, R36, R127 ;  /* 0x0000007f2424723e */ /* 0x000fe200000010ff */
[----:B------:R0:W-:Y:S01]  /*4c30*/  STG.E.U16 desc[UR6][R84.64+0x6], R7 ;  /* 0x0000060754007986 */ /* 0x0001e2000c101506 */
[----:B------:R-:W4:Y:S01]  /*4c40*/  MUFU.RCP R141, R143 ;  /* 0x0000008f008d7308 */ /* 0x000f220000001000 */
[----:B-1----:R-:W-:Y:S01]  /*4c50*/  FADD.FTZ R139, R98, 1 ;  /* 0x3f800000628b7421 */ /* 0x002fe20000010000 */
[----:B--2---:R-:W-:Y:S01]  /*4c60*/  FMUL.FTZ R140, R31, R140 ;  /* 0x0000008c1f8c7220 */ /* 0x004fe20000410000 */
[----:B------:R1:W-:Y:S01]  /*4c70*/  STG.E.U16 desc[UR6][R86.64+0x6], R8 ;  /* 0x0000060856007986 */ /* 0x0003e2000c101506 */
[----:B------:R-:W-:Y:S02]  /*4c80*/  PRMT R46, R36, 0x7632, R46 ;  /* 0x00007632242e7816 */ /* 0x000fe4000000002e */
[C---:B------:R-:W-:Y:S01]  /*4c90*/  LEA R98, P2, R61.reuse, UR10, 0x1 ;  /* 0x0000000a3d627c11 */ /* 0x040fe2000f8408ff */
[----:B------:R-:W-:Y:S01]  /*4ca0*/  STG.E.U16 desc[UR6][R86.64], R115 ;  /* 0x0000007356007986 */ /* 0x000fe2000c101506 */
[----:B------:R-:W2:Y:S01]  /*4cb0*/  MUFU.RCP R142, R142 ;  /* 0x0000008e008e7308 */ /* 0x000ea20000001000 */
[----:B---3--:R-:W-:Y:S01]  /*4cc0*/  FMUL.FTZ R31, R30, R138 ;  /* 0x0000008a1e1f7220 */ /* 0x008fe20000410000 */
[----:B------:R-:W-:Y:S01]  /*4cd0*/  LEA.HI.X R99, R61, UR11, R60, 0x1, P2 ;  /* 0x0000000b3d637c11 */ /* 0x000fe200090f0c3c */
[----:B------:R-:W-:Y:S01]  /*4ce0*/  STG.E.U16 desc[UR6][R86.64+0x2], R43 ;  /* 0x0000022b56007986 */ /* 0x000fe2000c101506 */
[----:B0-----:R-:W-:Y:S01]  /*4cf0*/  PRMT R7, R121, 0x7632, R7 ;  /* 0x0000763279077816 */ /* 0x001fe20000000007 */
[----:B------:R-:W-:Y:S01]  /*4d00*/  ULDC.64 UR10, c[0x0][0x238] ;  /* 0x00008e00000a7ab9 */ /* 0x000fe20000000a00 */
[----:B------:R-:W-:Y:S01]  /*4d10*/  F2FP.BF16.F32.PACK_AB R31, R31, R140 ;  /* 0x0000008c1f1f723e */ /* 0x000fe200000010ff */
[----:B------:R-:W-:Y:S01]  /*4d20*/  STG.E.U16 desc[UR6][R86.64+0x4], R117 ;  /* 0x0000047556007986 */ /* 0x000fe2000c101506 */
[----:B------:R-:W0:Y:S01]  /*4d30*/  MUFU.RCP R137, R137 ;  /* 0x0000008900897308 */ /* 0x000e220000001000 */
[----:B-1----:R-:W-:Y:S01]  /*4d40*/  PRMT R8, R125, 0x7632, R8 ;  /* 0x000076327d087816 */ /* 0x002fe20000000008 */
[----:B----4-:R-:W-:Y:S01]  /*4d50*/  FMUL.FTZ R141, R32, R141 ;  /* 0x0000008d208d7220 */ /* 0x010fe20000410000 */
[----:B------:R-:W-:Y:S01]  /*4d60*/  STG.E.U16 desc[UR6][R88.64], R119 ;  /* 0x0000007758007986 */ /* 0x000fe2000c101506 */
[----:B------:R-:W-:-:S03]  /*4d70*/  ISETP.GE.U32.AND P1, PT, R3, UR10, PT ;  /* 0x0000000a03007c0c */ /* 0x000fc6000bf26070 */
[----:B------:R-:W-:Y:S01]  /*4d80*/  STG.E.U16 desc[UR6][R88.64+0x2], R44 ;  /* 0x0000022c58007986 */ /* 0x000fe2000c101506 */
[----:B------:R-:W1:Y:S01]  /*4d90*/  MUFU.RCP R144, R144 ;  /* 0x0000009000907308 */ /* 0x000e620000001000 */
[----:B--2---:R-:W-:Y:S01]  /*4da0*/  FMUL.FTZ R142, R29, R142 ;  /* 0x0000008e1d8e7220 */ /* 0x004fe20000410000 */
[----:B------:R-:W-:Y:S01]  /*4db0*/  F2FP.BF16.F32.PACK_AB R136, R141, R136 ;  /* 0x000000888d88723e */ /* 0x000fe200000010ff */
[----:B------:R-:W-:Y:S01]  /*4dc0*/  STG.E.U16 desc[UR6][R88.64+0x4], R121 ;  /* 0x0000047958007986 */ /* 0x000fe2000c101506 */
[----:B------:R-:W-:Y:S02]  /*4dd0*/  ISETP.GE.AND.EX P1, PT, R0, UR11, PT, P1 ;  /* 0x0000000b00007c0c */ /* 0x000fe4000bf26310 */
[----:B------:R-:W-:Y:S01]  /*4de0*/  PRMT R47, R136, 0x7632, R47 ;  /* 0x00007632882f7816 */ /* 0x000fe2000000002f */
[----:B------:R2:W-:Y:S01]  /*4df0*/  STG.E.U16 desc[UR6][R88.64+0x6], R7 ;  /* 0x0000060758007986 */ /* 0x0005e2000c101506 */
[----:B------:R-:W3:Y:S01]  /*4e00*/  MUFU.RCP R5, R139 ;  /* 0x0000008b00057308 */ /* 0x000ee20000001000 */
[----:B0-----:R-:W-:-:S02]  /*4e10*/  FMUL.FTZ R137, R28, R137 ;  /* 0x000000891c897220 */ /* 0x001fc40000410000 */
[----:B------:R0:W-:Y:S03]  /*4e20*/  STG.E.U16 desc[UR6][R90.64+0x6], R8 ;  /* 0x000006085a007986 */ /* 0x0001e6000c101506 */
[----:B------:R-:W-:Y:S01]  /*4e30*/  F2FP.BF16.F32.PACK_AB R137, R137, R142 ;  /* 0x0000008e8989723e */ /* 0x000fe200000010ff */
[----:B------:R-:W-:Y:S01]  /*4e40*/  STG.E.U16 desc[UR6][R90.64], R123 ;  /* 0x0000007b5a007986 */ /* 0x000fe2000c101506 */
[----:B------:R-:W4:Y:S01]  /*4e50*/  MUFU.RCP R6, R6 ;  /* 0x0000000600067308 */ /* 0x000f220000001000 */
[----:B-1----:R-:W-:Y:S01]  /*4e60*/  FMUL.FTZ R144, R27, R144 ;  /* 0x000000901b907220 */ /* 0x002fe20000410000 */
[----:B------:R-:W-:Y:S01]  /*4e70*/  PRMT R48, R137, 0x7632, R48 ;  /* 0x0000763289307816 */ /* 0x000fe20000000030 */
[----:B------:R-:W-:Y:S01]  /*4e80*/  STG.E.U16 desc[UR6][R90.64+0x2], R45 ;  /* 0x0000022d5a007986 */ /* 0x000fe2000c101506 */
[----:B--2---:R-:W-:Y:S02]  /*4e90*/  PRMT R7, R132, 0x7632, R7 ;  /* 0x0000763284077816 */ /* 0x004fe40000000007 */
[----:B0-----:R-:W-:Y:S01]  /*4ea0*/  PRMT R8, R31, 0x7632, R8 ;  /* 0x000076321f087816 */ /* 0x001fe20000000008 */
[----:B------:R-:W-:Y:S01]  /*4eb0*/  STG.E.U16 desc[UR6][R90.64+0x4], R125 ;  /* 0x0000047d5a007986 */ /* 0x000fe2000c101506 */
[----:B---3--:R-:W-:-:S03]  /*4ec0*/  FMUL.FTZ R5, R26, R5 ;  /* 0x000000051a057220 */ /* 0x008fc60000410000 */
[----:B------:R-:W-:Y:S02]  /*4ed0*/  STG.E.U16 desc[UR6][R92.64], R36 ;  /* 0x000000245c007986 */ /* 0x000fe4000c101506 */
[----:B------:R-:W-:Y:S02]  /*4ee0*/  F2FP.BF16.F32.PACK_AB R5, R5, R144 ;  /* 0x000000900505723e */ /* 0x000fe400000010ff */
[----:B------:R-:W-:Y:S01]  /*4ef0*/  STG.E.U16 desc[UR6][R92.64+0x2], R46 ;  /* 0x0000022e5c007986 */ /* 0x000fe2000c101506 */
[----:B----4-:R-:W-:-:S03]  /*4f00*/  FMUL.FTZ R6, R25, R6 ;  /* 0x0000000619067220 */ /* 0x010fc60000410000 */
[----:B------:R-:W-:Y:S02]  /*4f10*/  STG.E.U16 desc[UR6][R92.64+0x4], R132 ;  /* 0x000004845c007986 */ /* 0x000fe4000c101506 */
[----:B------:R-:W-:Y:S02]  /*4f20*/  F2FP.BF16.F32.PACK_AB R6, R49, R6 ;  /* 0x000000063106723e */ /* 0x000fe400000010ff */
[----:B------:R0:W-:Y:S02]  /*4f30*/  STG.E.U16 desc[UR6][R92.64+0x6], R7 ;  /* 0x000006075c007986 */ /* 0x0001e4000c101506 */
[----:B------:R-:W-:Y:S02]  /*4f40*/  PRMT R49, R6, 0x7632, R49 ;  /* 0x0000763206317816 */ /* 0x000fe40000000031 */
        /* <DEDUP_REMOVED lines=16> */
.L_x_1897:
        /* <DEDUP_REMOVED lines=11> */
.L_x_3857:


//--------------------- .text._ZN13group_norm_v214gn_cuda_kernelI13__nv_bfloat16Li320ELi3ELi16ELi20ELi1024ELb1ELi64ELi320ELi320ELi4ELb1ELi21ELb0ELb0ENS_16CompileConditionILi900EEEEEvPT_PKS4_S7_S7_flPfS8_Pj --------------------------
	.section	.text._ZN13group_norm_v214gn_cuda_kernelI13__nv_bfloat16Li320ELi3ELi16ELi20ELi1024ELb1ELi64ELi320ELi320ELi4ELb1ELi21ELb0ELb0ENS_16CompileConditionILi900EEEEEvPT_PKS4_S7_S7_flPfS8_Pj,"ax",@progbits
	.align	128
        .global         _ZN13group_norm_v214gn_cuda_kernelI13__nv_bfloat16Li320ELi3ELi16ELi20ELi1024ELb1ELi64ELi320ELi320ELi4ELb1ELi21ELb0ELb0ENS_16CompileConditionILi900EEEEEvPT_PKS4_S7_S7_flPfS8_Pj
        .type           _ZN13group_norm_v214gn_cuda_kernelI13__nv_bfloat16Li320ELi3ELi16ELi20ELi1024ELb1ELi64ELi320ELi320ELi4ELb1ELi21ELb0ELb0ENS_16CompileConditionILi900EEEEEvPT_PKS4_S7_S7_flPfS8_Pj,@function
        .size           _ZN13group_norm_v214gn_cuda_kernelI13__nv_bfloat16Li320ELi3ELi16ELi20ELi1024ELb1ELi64ELi320ELi320ELi4ELb1ELi21ELb0ELb0ENS_16CompileConditionILi900EEEEEvPT_PKS4_S7_S7_flPfS8_Pj,(.L_x_3858 - _ZN13group_norm_v214gn_cuda_kernelI13__nv_bfloat16Li320ELi3ELi16ELi20ELi1024ELb1ELi64ELi320ELi320ELi4ELb1ELi21ELb0ELb0ENS_16CompileConditionILi900EEEEEvPT_PKS4_S7_S7_flPfS8_Pj)
        .other          _ZN13group_norm_v214gn_cuda_kernelI13__nv_bfloat16Li320ELi3ELi16ELi20ELi1024ELb1ELi64ELi320ELi320ELi4ELb1ELi21ELb0ELb0ENS_16CompileConditionILi900EEEEEvPT_PKS4_S7_S7_flPfS8_Pj,@"STO_CUDA_ENTRY STV_DEFAULT"
_ZN13group_norm_v214gn_cuda_kernelI13__nv_bfloat16Li320ELi3ELi16ELi20ELi1024ELb1ELi64ELi320ELi320ELi4ELb1ELi21ELb0ELb0ENS_16CompileConditionILi900EEEEEvPT_PKS4_S7_S7_flPfS8_Pj:
.text._ZN13group_norm_v214gn_cuda_kernelI13__nv_bfloat16Li320ELi3ELi16ELi20ELi1024ELb1ELi64ELi320ELi320ELi4ELb1ELi21ELb0ELb0ENS_16CompileConditionILi900EEEEEvPT_PKS4_S7_S7_flPfS8_Pj:
        /* <DEDUP_REMOVED lines=9> */
[----:B------:R-:W-:Y:S01]  /*0090*/  UMOV UR4, 0x400 ;  /* 0x0000040000047882 */ /* 0x000fe20000000000 */
[----:B------:R-:W-:Y:S01]  /*00a0*/  MOV R11, R4 ;  /* 0x00000004000b7202 */ /* 0x000fe20000000f00 */
        /* <DEDUP_REMOVED lines=9> */
[----:B------:R-:W-:-:S04]  /*0140*/  IMAD.WIDE.U32 R2, R0, -0x33333333, RZ ;  /* 0xcccccccd00027825 */ /* 0x000fc800078e00ff */
[----:B------:R-:W-:Y:S01]  /*0150*/  IMAD R0, R0, 0x28, R7 ;  /* 0x0000002800007824 */ /* 0x000fe200078e0207 */
[----:B------:R-:W-:-:S04]  /*0160*/  SHF.L.U32 R2, R3, 0x1, RZ ;  /* 0x0000000103027819 */ /* 0x000fc800000006ff */
[----:B------:R-:W-:-:S05]  /*0170*/  LEA R0, R5, R0, 0x3 ;  /* 0x0000000005007211 */ /* 0x000fca00078e18ff */
[----:B------:R0:W-:Y:S04]  /*0180*/  STL [R1+0x11c], R0 ;  /* 0x00011c0001007387 */ /* 0x0001e80000100800 */
[----:B------:R1:W-:Y:S01]  /*0190*/  STL [R1+0x84], RZ ;  /* 0x000084ff01007387 */ /* 0x0003e20000100800 */
[----:B0-----:R-:W-:-:S05]  /*01a0*/  LOP3.LUT R0, R2, 0xfffffff8, RZ, 0xc0, !PT ;  /* 0xfffffff802007812 */ /* 0x001fca00078ec0ff */
[----:B------:R1:W-:Y:S02]  /*01b0*/  STL [R1+0x118], R0 ;  /* 0x0001180001007387 */ /* 0x0003e40000100800 */
.L_x_1906:
[----:B------:R-:W2:Y:S01]  /*01c0*/  LDL R4, [R1+0x84] ;  /* 0x0000840001047983 */ /* 0x000ea20000100800 */
[----:B------:R-:W0:Y:S01]  /*01d0*/  S2R R5, SR_TID.X ;  /* 0x0000000000057919 */ /* 0x000e220000002100 */
[----:B-1----:R-:W1:Y:S01]  /*01e0*/  S2R R0, SR_CTAID.X ;  /* 0x0000000000007919 */ /* 0x002e620000002500 */
[----:B------:R-:W-:Y:S01]  /*01f0*/  HFMA2.MMA R45, -RZ, RZ, 0, 0 ;  /* 0x00000000ff2d7435 */ /* 0x000fe200000001ff */
[----:B------:R-:W-:Y:S01]  /*0200*/  ULDC.64 UR8, c[0x0][0x218] ;  /* 0x0000860000087ab9 */ /* 0x000fe20000000a00 */
[----:B------:R-:W-:Y:S01]  /*0210*/  ULDC.64 UR10, c[0x0][0x228] ;  /* 0x00008a00000a7ab9 */ /* 0x000fe20000000a00 */
[----:B0-----:R-:W-:-:S05]  /*0220*/  IMAD.WIDE.U32 R2, R5, -0x33333333, RZ ;  /* 0xcccccccd05027825 */ /* 0x001fca00078e00ff */
[----:B------:R-:W-:Y:S02]  /*0230*/  SHF.R.U32.HI R3, RZ, 0x6, R3 ;  /* 0x00000006ff037819 */ /* 0x000fe40000011603 */
[----:B-1----:R-:W-:-:S03]  /*0240*/  SHF.L.U32 R0, R0, 0x6, RZ ;  /* 0x0000000600007819 */ /* 0x002fc600000006ff */
[----:B------:R-:W-:Y:S01]  /*0250*/  IMAD R44, R3, -0x50, R5 ;  /* 0xffffffb0032c7824 */ /* 0x000fe200078e0205 */
[----:B------:R-:W-:-:S04]  /*0260*/  LOP3.LUT R0, R0, 0x3c0, RZ, 0xc0, !PT ;  /* 0x000003c000007812 */ /* 0x000fc800078ec0ff */
[----:B------:R-:W-:Y:S02]  /*0270*/  SHF.L.U32 R44, R44, 0x2, RZ ;  /* 0x000000022c2c7819 */ /* 0x000fe400000006ff */
[----:B------:R-:W-:-:S03]  /*0280*/  IADD3 R0, R0, R3, RZ ;  /* 0x0000000300007210 */ /* 0x000fc60007ffe0ff */
[----:B------:R-:W-:-:S04]  /*0290*/  IMAD.WIDE.U32 R42, R11, 0x50000, R44 ;  /* 0x000500000b2a7825 */ /* 0x000fc800078e002c */
[----:B------:R-:W-:-:S05]  /*02a0*/  IMAD R45, R0, 0x140, RZ ;  /* 0x00000140002d7824 */ /* 0x000fca00078e02ff */
[C---:B------:R-:W-:Y:S02]  /*02b0*/  IADD3 R10, P0, R45.reuse, R42, RZ ;  /* 0x0000002a2d0a7210 */ /* 0x040fe40007f1e0ff */
[C---:B------:R-:W-:Y:S01]  /*02c0*/  IADD3 R9, R45.reuse, 0x500, RZ ;  /* 0x000005002d097810 */ /* 0x040fe20007ffe0ff */
[----:B------:R-:W-:Y:S01]  /*02d0*/  STL [R1+0x120], R11 ;  /* 0x0001200b01007387 */ /* 0x000fe20000100800 */
[C---:B------:R-:W-:Y:S02]  /*02e0*/  IADD3 R7, R45.reuse, 0xf00, RZ ;  /* 0x00000f002d077810 */ /* 0x040fe40007ffe0ff */
[C---:B------:R-:W-:Y:S02]  /*02f0*/  IADD3 R5, R45.reuse, 0x1900, RZ ;  /* 0x000019002d057810 */ /* 0x040fe40007ffe0ff */
[C---:B------:R-:W-:Y:S02]  /*0300*/  IADD3 R29, R45.reuse, 0x2800, RZ ;  /* 0x000028002d1d7810 */ /* 0x040fe40007ffe0ff */
[----:B------:R-:W-:-:S02]  /*0310*/  IADD3 R31, R45, 0x2d00, RZ ;  /* 0x00002d002d1f7810 */ /* 0x000fc40007ffe0ff */
[C---:B------:R-:W-:Y:S02]  /*0320*/  IADD3 R33, R45.reuse, 0x3200, RZ ;  /* 0x000032002d217810 */ /* 0x040fe40007ffe0ff */
[C---:B------:R-:W-:Y:S02]  /*0330*/  IADD3 R53, R45.reuse, 0x3700, RZ ;  /* 0x000037002d357810 */ /* 0x040fe40007ffe0ff */
[C---:B------:R-:W-:Y:S02]  /*0340*/  IADD3 R54, R45.reuse, 0x3c00, RZ ;  /* 0x00003c002d367810 */ /* 0x040fe40007ffe0ff */
[----:B------:R-:W-:Y:S01]  /*0350*/  IADD3 R38, R45, 0x4100, RZ ;  /* 0x000041002d267810 */ /* 0x000fe20007ffe0ff */
[----:B--2---:R-:W-:-:S05]  /*0360*/  IMAD R3, R4, 0x50000, RZ ;  /* 0x0005000004037824 */ /* 0x004fca00078e02ff */
[----:B------:R-:W-:-:S04]  /*0370*/  IADD3 R43, R43, R3, RZ ;  /* 0x000000032b2b7210 */ /* 0x000fc80007ffe0ff */
[----:B------:R-:W-:Y:S02]  /*0380*/  IADD3.X R2, RZ, R43, RZ, P0, !PT ;  /* 0x0000002bff027210 */ /* 0x000fe400007fe4ff */
[----:B------:R-:W-:-:S04]  /*0390*/  LEA R12, P0, R10, UR8, 0x1 ;  /* 0x000000080a0c7c11 */ /* 0x000fc8000f8008ff */
[----:B------:R-:W-:Y:S02]  /*03a0*/  LEA.HI.X R13, R10, UR9, R2, 0x1, P0 ;  /* 0x000000090a0d7c11 */ /* 0x000fe400080f0c02 */
[----:B------:R-:W-:-:S04]  /*03b0*/  IADD3 R9, P0, R9, R42, RZ ;  /* 0x0000002a09097210 */ /* 0x000fc80007f1e0ff */
[----:B------:R-:W2:Y:S01]  /*03c0*/  LDG.E.64.CONSTANT R12, desc[UR6][R12.64] ;  /* 0x000000060c0c7981 */ /* 0x000ea2000c1e9b00 */
[----:B------:R-:W-:Y:S02]  /*03d0*/  IADD3.X R0, RZ, R43, RZ, P0, !PT ;  /* 0x0000002bff007210 */ /* 0x000fe400007fe4ff */
[----:B------:R-:W-:-:S04]  /*03e0*/  LEA R14, P0, R9, UR8, 0x1 ;  /* 0x00000008090e7c11 */ /* 0x000fc8000f8008ff */
[----:B------:R-:W-:Y:S02]  /*03f0*/  LEA.HI.X R15, R9, UR9, R0, 0x1, P0 ;  /* 0x00000009090f7c11 */ /* 0x000fe400080f0c00 */
[----:B------:R-:W-:Y:S01]  /*0400*/  IADD3 R3, R45, 0xa00, RZ ;  /* 0x00000a002d037810 */ /* 0x000fe20007ffe0ff */
[----:B------:R-:W-:Y:S03]  /*0410*/  STL [R1+0x70], R2 ;  /* 0x0000700201007387 */ /* 0x000fe60000100800 */
[----:B------:R-:W-:Y:S01]  /*0420*/  IADD3 R8, P0, R3, R42, RZ ;  /* 0x0000002a03087210 */ /* 0x000fe20007f1e0ff */
[----:B------:R-:W3:Y:S04]  /*0430*/  LDG.E.64.CONSTANT R14, desc[UR6][R14.64] ;  /* 0x000000060e0e7981 */ /* 0x000ee8000c1e9b00 */
[----:B------:R0:W-:Y:S02]  /*0440*/  STL [R1+0x74], R0 ;  /* 0x0000740001007387 */ /* 0x0001e40000100800 */
[----:B0-----:R-:W-:-:S02]  /*0450*/  IADD3.X R0, RZ, R43, RZ, P0, !PT ;  /* 0x0000002bff007210 */ /* 0x001fc400007fe4ff */
[----:B------:R-:W-:-:S04]  /*0460*/  LEA R16, P0, R8, UR8, 0x1 ;  /* 0x0000000808107c11 */ /* 0x000fc8000f8008ff */
[----:B------:R-:W-:Y:S02]  /*0470*/  LEA.HI.X R17, R8, UR9, R0, 0x1, P0 ;  /* 0x0000000908117c11 */ /* 0x000fe400080f0c00 */
[----:B------:R-:W-:-:S04]  /*0480*/  IADD3 R7, P0, R7, R42, RZ ;  /* 0x0000002a07077210 */ /* 0x000fc80007f1e0ff */
[----:B------:R-:W4:Y:S04]  /*0490*/  LDG.E.64.CONSTANT R16, desc[UR6][R16.64] ;  /* 0x0000000610107981 */ /* 0x000f28000c1e9b00 */
[----:B------:R0:W-:Y:S01]  /*04a0*/  STL [R1+0x80], R0 ;  /* 0x0000800001007387 */ /* 0x0001e20000100800 */
[----:B------:R-:W-:Y:S02]  /*04b0*/  IADD3 R3, R45, 0x1400, RZ ;  /* 0x000014002d037810 */ /* 0x000fe40007ffe0ff */
[----:B0-----:R-:W-:Y:S02]  /*04c0*/  IADD3.X R0, RZ, R43, RZ, P0, !PT ;  /* 0x0000002bff007210 */ /* 0x001fe400007fe4ff */
[----:B------:R-:W-:-:S04]  /*04d0*/  LEA R18, P0, R7, UR8, 0x1 ;  /* 0x0000000807127c11 */ /* 0x000fc8000f8008ff */
[----:B------:R-:W-:Y:S02]  /*04e0*/  LEA.HI.X R19, R7, UR9, R0, 0x1, P0 ;  /* 0x0000000907137c11 */ /* 0x000fe400080f0c00 */
[----:B------:R-:W-:-:S04]  /*04f0*/  IADD3 R6, P0, R3, R42, RZ ;  /* 0x0000002a03067210 */ /* 0x000fc80007f1e0ff */
[----:B------:R-:W4:Y:S04]  /*0500*/  LDG.E.64.CONSTANT R18, desc[UR6][R18.64] ;  /* 0x0000000612127981 */ /* 0x000f28000c1e9b00 */
[----:B------:R0:W-:Y:S02]  /*0510*/  STL [R1+0x88], R0 ;  /* 0x0000880001007387 */ /* 0x0001e40000100800 */
[----:B0-----:R-:W-:Y:S02]  /*0520*/  IADD3.X R0, RZ, R43, RZ, P0, !PT ;  /* 0x0000002bff007210 */ /* 0x001fe400007fe4ff */
        /* <DEDUP_REMOVED lines=27> */
[----:B------:R-:W-:Y:S01]  /*06e0*/  LEA.HI.X R29, R2, UR9, R0, 0x1, P0 ;  /* 0x00000009021d7c11 */ /* 0x000fe200080f0c00 */
[----:B------:R0:W-:Y:S05]  /*06f0*/  STL [R1+0xac], R0 ;  /* 0x0000ac0001007387 */ /* 0x0001ea0000100800 */
[----:B------:R-:W4:Y:S01]  /*0700*/  LDG.E.64.CONSTANT R28, desc[UR6][R28.64] ;  /* 0x000000061c1c7981 */ /* 0x000f22000c1e9b00 */
[----:B0-----:R-:W-:-:S04]  /*0710*/  IADD3 R0, P0, R31, R42, RZ ;  /* 0x0000002a1f007210 */ /* 0x001fc80007f1e0ff */
[----:B------:R-:W-:Y:S02]  /*0720*/  IADD3.X R11, RZ, R43, RZ, P0, !PT ;  /* 0x0000002bff0b7210 */ /* 0x000fe400007fe4ff */
        /* <DEDUP_REMOVED lines=24> */
[C---:B------:R-:W-:Y:S01]  /*08b0*/  LEA R38, P0, R11.reuse, UR8, 0x1 ;  /* 0x000000080b267c11 */ /* 0x040fe2000f8008ff */
[----:B------:R-:W-:Y:S03]  /*08c0*/  STL [R1+0x68], R11 ;  /* 0x0000680b01007387 */ /* 0x000fe60000100800 */
[----:B------:R-:W-:Y:S01]  /*08d0*/  LEA.HI.X R39, R11, UR9, R40, 0x1, P0 ;  /* 0x000000090b277c11 */ /* 0x000fe200080f0c28 */
[----:B------:R0:W-:Y:S05]  /*08e0*/  STL [R1+0xf8], R40 ;  /* 0x0000f82801007387 */ /* 0x0001ea0000100800 */
[----:B------:R-:W4:Y:S01]  /*08f0*/  LDG.E.64.CONSTANT R38, desc[UR6][R38.64] ;  /* 0x0000000626267981 */ /* 0x000f22000c1e9b00 */
[----:B0-----:R-:W-:-:S04]  /*0900*/  IADD3 R40, R45, 0x4600, RZ ;  /* 0x000046002d287810 */ /* 0x001fc80007ffe0ff */
[----:B------:R-:W-:-:S04]  /*0910*/  IADD3 R11, P0, R40, R42, RZ ;  /* 0x0000002a280b7210 */ /* 0x000fc80007f1e0ff */
[----:B------:R-:W-:Y:S02]  /*0920*/  IADD3.X R46, RZ, R43, RZ, P0, !PT ;  /* 0x0000002bff2e7210 */ /* 0x000fe400007fe4ff */
[----:B------:R-:W-:-:S04]  /*0930*/  LEA R40, P0, R11, UR8, 0x1 ;  /* 0x000000080b287c11 */ /* 0x000fc8000f8008ff */
[----:B------:R-:W-:Y:S02]  /*0940*/  LEA.HI.X R41, R11, UR9, R46, 0x1, P0 ;  /* 0x000000090b297c11 */ /* 0x000fe400080f0c2e */
[----:B------:R-:W-:-:S04]  /*0950*/  IADD3 R45, R45, 0x4b00, RZ ;  /* 0x00004b002d2d7810 */ /* 0x000fc80007ffe0ff */
[----:B------:R-:W4:Y:S04]  /*0960*/  LDG.E.64.CONSTANT R40, desc[UR6][R40.64] ;  /* 0x0000000628287981 */ /* 0x000f28000c1e9b00 */
[----:B------:R0:W-:Y:S04]  /*0970*/  STL [R1+0x7c], R11 ;  /* 0x00007c0b01007387 */ /* 0x0001e80000100800 */
[----:B------:R1:W-:Y:S01]  /*0980*/  STL [R1+0x108], R46 ;  /* 0x0001082e01007387 */ /* 0x0003e20000100800 */
[----:B0-----:R-:W-:-:S04]  /*0990*/  IADD3 R11, P0, R45, R42, RZ ;  /* 0x0000002a2d0b7210 */ /* 0x001fc80007f1e0ff */
[----:B-1----:R-:W-:Y:S02]  /*09a0*/  IADD3.X R46, RZ, R43, RZ, P0, !PT ;  /* 0x0000002bff2e7210 */ /* 0x002fe400007fe4ff */
[----:B------:R-:W-:-:S04]  /*09b0*/  LEA R42, P0, R11, UR8, 0x1 ;  /* 0x000000080b2a7c11 */ /* 0x000fc8000f8008ff */
[----:B------:R-:W-:Y:S02]  /*09c0*/  LEA.HI.X R43, R11, UR9, R46, 0x1, P0 ;  /* 0x000000090b2b7c11 */ /* 0x000fe400080f0c2e */
[C---:B--2---:R-:W-:Y:S02]  /*09d0*/  PRMT R49, R12.reuse, 0x7632, R49 ;  /* 0x000076320c317816 */ /* 0x044fe40000000031 */
[----:B------:R-:W-:Y:S01]  /*09e0*/  SHF.L.U32 R55, R12, 0x10, RZ ;  /* 0x000000100c377819 */ /* 0x000fe200000006ff */
[----:B------:R0:W-:Y:S01]  /*09f0*/  STL [R1+0x78], R11 ;  /* 0x0000780b01007387 */ /* 0x0001e20000100800 */
[----:B------:R-:W-:Y:S01]  /*0a00*/  PRMT R51, R13, 0x7632, R51 ;  /* 0x000076320d337816 */ /* 0x000fe20000000033 */
[----:B------:R-:W-:Y:S02]  /*0a10*/  ULDC.64 UR8, c[0x0][0x220] ;  /* 0x0000880000087ab9 */ /* 0x000fe40000000a00 */
[----:B------:R-:W2:Y:S01]  /*0a20*/  LDG.E.64.CONSTANT R42, desc[UR6][R42.64] ;  /* 0x000000062a2a7981 */ /* 0x000ea2000c1e9b00 */
[----:B------:R-:W-:Y:S01]  /*0a30*/  SHF.L.U32 R49, R49, 0x10, RZ ;  /* 0x0000001031317819 */ /* 0x000fe200000006ff */
[----:B------:R-:W-:Y:S01]  /*0a40*/  FADD.FTZ R48, RZ, R55 ;  /* 0x00000037ff307221 */ /* 0x000fe20000010000 */
[----:B------:R-:W-:Y:S01]  /*0a50*/  FFMA.FTZ R50, R55, R55, RZ ;  /* 0x0000003737327223 */ /* 0x000fe200000100ff */
[----:B0-----:R-:W-:-:S02]  /*0a60*/  SHF.L.U32 R11, R13, 0x10, RZ ;  /* 0x000000100d0b7819 */ /* 0x001fc400000006ff */
[----:B------:R-:W-:Y:S01]  /*0a70*/  FADD.FTZ R48, R48, R49 ;  /* 0x0000003130307221 */ /* 0x000fe20000010000 */
[--C-:B------:R-:W-:Y:S01]  /*0a80*/  FFMA.FTZ R49, R49, R49, R50.reuse ;  /* 0x0000003131317223 */ /* 0x100fe20000010032 */
[----:B------:R-:W-:Y:S02]  /*0a90*/  SHF.L.U32 R51, R51, 0x10, RZ ;  /* 0x0000001033337819 */ /* 0x000fe400000006ff */
[----:B------:R-:W-:Y:S01]  /*0aa0*/  FADD.FTZ R48, R48, R11 ;  /* 0x0000000b30307221 */ /* 0x000fe20000010000 */
[----:B------:R-:W-:Y:S01]  /*0ab0*/  FFMA.FTZ R49, R11, R11, R49 ;  /* 0x0000000b0b317223 */ /* 0x000fe20000010031 */
[C---:B---3--:R-:W-:Y:S02]  /*0ac0*/  SHF.L.U32 R61, R14.reuse, 0x10, RZ ;  /* 0x000000100e3d7819 */ /* 0x048fe400000006ff */
        /* <DEDUP_REMOVED lines=16> */
[--C-:B------:R-:W-:Y:S02]  /*0bd0*/  FFMA.FTZ R49, R49, R49, R50.reuse ;  /* 0x0000003131317223 */ /* 0x100fe40000010032 */
        /* <DEDUP_REMOVED lines=16> */
[----:B------:R-:W-:Y:S01]  /*0ce0*/  STL [R1+0x104], R46 ;  /* 0x0001042e01007387 */ /* 0x000fe20000100800 */
[----:B------:R-:W-:Y:S01]  /*0cf0*/  FFMA.FTZ R50, R57, R57, R50 ;  /* 0x0000003939327223 */ /* 0x000fe20000010032 */
[----:B------:R-:W-:-:S02]  /*0d00*/  PRMT R51, R19, 0x7632, R51 ;  /* 0x0000763213337816 */ /* 0x000fc40000000033 */
[----:B------:R0:W-:Y:S01]  /*0d10*/  STL [R1], R11 ;  /* 0x0000000b01007387 */ /* 0x0001e20000100800 */
[----:B------:R-:W-:Y:S01]  /*0d20*/  FADD.FTZ R48, R48, R49 ;  /* 0x0000003130307221 */ /* 0x000fe20000010000 */
[--C-:B------:R-:W-:Y:S01]  /*0d30*/  FFMA.FTZ R49, R49, R49, R50.reuse ;  /* 0x0000003131317223 */ /* 0x100fe20000010032 */
[----:B------:R-:W-:Y:S02]  /*0d40*/  SHF.L.U32 R51, R51, 0x10, RZ ;  /* 0x0000001033337819 */ /* 0x000fe400000006ff */
[----:B0-----:R-:W-:Y:S02]  /*0d50*/  SHF.L.U32 R11, R19, 0x10, RZ ;  /* 0x00000010130b7819 */ /* 0x001fe400000006ff */
[----:B------:R-:W-:-:S03]  /*0d60*/  PRMT R50, R20, 0x7632, R50 ;  /* 0x0000763214327816 */ /* 0x000fc60000000032 */
[----:B------:R-:W-:Y:S01]  /*0d70*/  FADD.FTZ R48, R48, R11 ;  /* 0x0000000b30307221 */ /* 0x000fe20000010000 */
[----:B------:R0:W-:Y:S01]  /*0d80*/  STL [R1+0x64], R11 ;  /* 0x0000640b01007387 */ /* 0x0001e20000100800 */
[----:B------:R-:W-:Y:S02]  /*0d90*/  FFMA.FTZ R49, R11, R11, R49 ;  /* 0x0000000b0b317223 */ /* 0x000fe40000010031 */
[----:B------:R-:W-:Y:S01]  /*0da0*/  FADD.FTZ R48, R48, R51 ;  /* 0x0000003330307221 */ /* 0x000fe20000010000 */
[----:B------:R-:W-:Y:S01]  /*0db0*/  SHF.L.U32 R50, R50, 0x10, RZ ;  /* 0x0000001032327819 */ /* 0x000fe200000006ff */
[--C-:B------:R-:W-:Y:S01]  /*0dc0*/  FFMA.FTZ R51, R51, R51, R49.reuse ;  /* 0x0000003333337223 */ /* 0x100fe20000010031 */
        /* <DEDUP_REMOVED lines=151> */
[----:B------:R-:W-:Y:S01]  /*1740*/  FFMA.FTZ R51, R50, R50, R51 ;  /* 0x0000003232337223 */ /* 0x000fe20000010033 */
[----:B0-----:R-:W-:-:S05]  /*1750*/  SHF.L.U32 R11, R39, 0x10, RZ ;  /* 0x00000010270b7819 */ /* 0x001fca00000006ff */
[----:B------:R-:W-:Y:S01]  /*1760*/  FADD.FTZ R48, R48, R11 ;  /* 0x0000000b30307221 */ /* 0x000fe20000010000 */
[----:B------:R-:W-:Y:S01]  /*1770*/  FFMA.FTZ R51, R11, R11, R51 ;  /* 0x0000000b0b337223 */ /* 0x000fe20000010033 */
[----:B------:R-:W-:Y:S02]  /*1780*/  SHF.L.U32 R56, R40, 0x10, RZ ;  /* 0x0000001028387819 */ /* 0x000fe400000006ff */
[----:B------:R-:W-:Y:S01]  /*1790*/  FADD.FTZ R50, R48, R49 ;  /* 0x0000003130327221 */ /* 0x000fe20000010000 */
[----:B------:R-:W-:Y:S01]  /*17a0*/  PRMT R48, R40, 0x7632, R48 ;  /* 0x0000763228307816 */ /* 0x000fe20000000030 */
[----:B------:R-:W-:Y:S02]  /*17b0*/  FFMA.FTZ R49, R49, R49, R51 ;  /* 0x0000003131317223 */ /* 0x000fe40000010033 */
[----:B------:R-:W-:Y:S01]  /*17c0*/  FADD.FTZ R50, R50, R56 ;  /* 0x0000003832327221 */ /* 0x000fe20000010000 */
[----:B------:R-:W-:Y:S01]  /*17d0*/  SHF.L.U32 R48, R48, 0x10, RZ ;  /* 0x0000001030307819 */ /* 0x000fe200000006ff */
[----:B------:R-:W-:Y:S01]  /*17e0*/  FFMA.FTZ R49, R56, R56, R49 ;  /* 0x0000003838317223 */ /* 0x000fe20000010031 */
[----:B------:R0:W-:Y:S03]  /*17f0*/  STL [R1+0x8], R11 ;  /* 0x0000080b01007387 */ /* 0x0001e60000100800 */
[----:B------:R-:W-:Y:S01]  /*1800*/  FADD.FTZ R50, R50, R48 ;  /* 0x0000003032327221 */ /* 0x000fe20000010000 */
[--C-:B------:R-:W-:Y:S01]  /*1810*/  FFMA.FTZ R48, R48, R48, R49.reuse ;  /* 0x0000003030307223 */ /* 0x100fe20000010031 */
[----:B------:R-:W-:-:S02]  /*1820*/  PRMT R49, R41, 0x7632, R49 ;  /* 0x0000763229317816 */ /* 0x000fc40000000031 */
[----:B0-----:R-:W-:Y:S02]  /*1830*/  SHF.L.U32 R11, R41, 0x10, RZ ;  /* 0x00000010290b7819 */ /* 0x001fe400000006ff */
[----:B------:R-:W-:-:S03]  /*1840*/  SHF.L.U32 R49, R49, 0x10, RZ ;  /* 0x0000001031317819 */ /* 0x000fc600000006ff */
[----:B------:R-:W-:Y:S01]  /*1850*/  FADD.FTZ R50, R50, R11 ;  /* 0x0000000b32327221 */ /* 0x000fe20000010000 */
[----:B------:R-:W-:Y:S01]  /*1860*/  FFMA.FTZ R48, R11, R11, R48 ;  /* 0x0000000b0b307223 */ /* 0x000fe20000010030 */
[----:B------:R0:W-:Y:S02]  /*1870*/  STL [R1+0x18], R11 ;  /* 0x0000180b01007387 */ /* 0x0001e40000100800 */
[----:B------:R-:W-:Y:S01]  /*1880*/  FADD.FTZ R50, R50, R49 ;  /* 0x0000003132327221 */ /* 0x000fe20000010000 */
[--C-:B------:R-:W-:Y:S01]  /*1890*/  FFMA.FTZ R49, R49, R49, R48.reuse ;  /* 0x0000003131317223 */ /* 0x100fe20000010030 */
[C---:B--2---:R-:W-:Y:S02]  /*18a0*/  PRMT R48, R42.reuse, 0x7632, R48 ;  /* 0x000076322a307816 */ /* 0x044fe40000000030 */
[----:B0-----:R-:W-:Y:S02]  /*18b0*/  SHF.L.U32 R11, R42, 0x10, RZ ;  /* 0x000000102a0b7819 */ /* 0x001fe400000006ff */
[----:B------:R-:W-:-:S03]  /*18c0*/  SHF.L.U32 R48, R48, 0x10, RZ ;  /* 0x0000001030307819 */ /* 0x000fc600000006ff */
[----:B------:R-:W-:Y:S01]  /*18d0*/  FADD.FTZ R50, R50, R11 ;  /* 0x0000000b32327221 */ /* 0x000fe20000010000 */
[----:B------:R-:W-:Y:S01]  /*18e0*/  FFMA.FTZ R49, R11, R11, R49 ;  /* 0x0000000b0b317223 */ /* 0x000fe20000010031 */
[----:B------:R0:W-:Y:S02]  /*18f0*/  STL [R1+0x4], R11 ;  /* 0x0000040b01007387 */ /* 0x0001e40000100800 */
[--C-:B------:R-:W-:Y:S01]  /*1900*/  FADD.FTZ R50, R50, R48.reuse ;  /* 0x0000003032327221 */ /* 0x100fe20000010000 */
[----:B------:R-:W-:Y:S01]  /*1910*/  FFMA.FTZ R49, R48, R48, R49 ;  /* 0x0000003030317223 */ /* 0x000fe20000010031 */
[C---:B------:R-:W-:Y:S02]  /*1920*/  PRMT R48, R43.reuse, 0x7632, R48 ;  /* 0x000076322b307816 */ /* 0x040fe40000000030 */
[----:B------:R-:W-:Y:S02]  /*1930*/  SHF.L.U32 R46, R44, 0x1, RZ ;  /* 0x000000012c2e7819 */ /* 0x000fe400000006ff */
[----:B0-----:R-:W-:-:S02]  /*1940*/  SHF.L.U32 R11, R43, 0x10, RZ ;  /* 0x000000102b0b7819 */ /* 0x001fc400000006ff */
[----:B------:R-:W-:-:S03]  /*1950*/  SHF.L.U32 R48, R48, 0x10, RZ ;  /* 0x0000001030307819 */ /* 0x000fc600000006ff */
[----:B------:R-:W-:Y:S01]  /*1960*/  FFMA.FTZ R49, R11, R11, R49 ;  /* 0x0000000b0b317223 */ /* 0x000fe20000010031 */
[----:B------:R-:W-:Y:S01]  /*1970*/  FADD.FTZ R50, R50, R11 ;  /* 0x0000000b32327221 */ /* 0x000fe20000010000 */
[----:B------:R-:W-:Y:S01]  /*1980*/  SHF.R.U32.HI R47, RZ, 0x1f, R44 ;  /* 0x0000001fff2f7819 */ /* 0x000fe2000001162c */
[----:B------:R0:W-:Y:S01]  /*1990*/  STL [R1+0xc], R11 ;  /* 0x00000c0b01007387 */ /* 0x0001e20000100800 */
[----:B------:R-:W-:Y:S01]  /*19a0*/  IADD3 R44, P0, R46, UR8, RZ ;  /* 0x000000082e2c7c10 */ /* 0x000fe2000ff1e0ff */
[----:B------:R-:W-:Y:S01]  /*19b0*/  FFMA.FTZ R49, R48, R48, R49 ;  /* 0x0000003030317223 */ /* 0x000fe20000010031 */
[----:B------:R-:W-:Y:S01]  /*19c0*/  IADD3 R46, P1, R46, UR10, RZ ;  /* 0x0000000a2e2e7c10 */ /* 0x000fe2000ff3e0ff */
[----:B------:R-:W-:Y:S01]  /*19d0*/  FADD.FTZ R48, R50, R48 ;  /* 0x0000003032307221 */ /* 0x000fe20000010000 */
[C---:B------:R-:W-:Y:S02]  /*19e0*/  IADD3.X R45, R47.reuse, UR9, RZ, P0, !PT ;  /* 0x000000092f2d7c10 */ /* 0x040fe400087fe4ff */
[----:B------:R-:W-:Y:S01]  /*19f0*/  IADD3.X R47, R47, UR11, RZ, P1, !PT ;  /* 0x0000000b2f2f7c10 */ /* 0x000fe20008ffe4ff */
[----:B0-----:R0:W5:Y:S04]  /*1a00*/  LDL.LU R11, [R1+0x120] ;  /* 0x00012000010b7983 */ /* 0x0011680000300800 */
[----:B------:R-:W2:Y:S04]  /*1a10*/  LDL R50, [R1+0x11c] ;  /* 0x00011c0001327983 */ /* 0x000ea80000100800 */
[----:B------:R-:W5:Y:S04]  /*1a20*/  LDG.E.64.CONSTANT R44, desc[UR6][R44.64] ;  /* 0x000000062c2c7981 */ /* 0x000f68000c1e9b00 */
[----:B------:R-:W5:Y:S01]  /*1a30*/  LDG.E.64.CONSTANT R46, desc[UR6][R46.64] ;  /* 0x000000062e2e7981 */ /* 0x000f62000c1e9b00 */
[----:B------:R-:W1:Y:S01]  /*1a40*/  S2R R51, SR_TID.X ;  /* 0x0000000000337919 */ /* 0x000e620000002100 */
[----:B------:R-:W-:Y:S01]  /*1a50*/  BSSY B0, `(.L_x_1898) ;  /* 0x000003c000007945 */ /* 0x000fe20003800000 */
[----:B-1----:R-:W-:Y:S01]  /*1a60*/  ISETP.GT.U32.AND P0, PT, R51, 0x3f, PT ;  /* 0x0000003f3300780c */ /* 0x002fe20003f04070 */
[----:B--2---:R1:W-:Y:S02]  /*1a70*/  STS.64 [R50], R48 ;  /* 0x0000003032007388 */ /* 0x0043e40000000a00 */
[----:B-1----:R-:W-:Y:S01]  /*1a80*/  CS2R R48, SRZ ;  /* 0x0000000000307805 */ /* 0x002fe2000001ff00 */
[----:B------:R-:W-:Y:S09]  /*1a90*/  BAR.SYNC.DEFER_BLOCKING 0x0 ;  /* 0x0000000000007b1d */ /* 0x000ff20000010000 */
[----:B0-----:R-:W-:Y:S05]  /*1aa0*/  @P0 BRA `(.L_x_1899) ;  /* 0x0000000000d80947 */ /* 0x001fea0003800000 */
[----:B------:R-:W0:Y:S01]  /*1ab0*/  S2R R49, SR_CgaCtaId ;  /* 0x0000000000317919 */ /* 0x000e220000008800 */
[----:B------:R-:W-:Y:S01]  /*1ac0*/  SHF.R.U32.HI R48, RZ, 0x2, R51 ;  /* 0x00000002ff307819 */ /* 0x000fe20000011633 */
[----:B------:R0:W-:Y:S04]  /*1ad0*/  STL [R1+0x128], R2 ;  /* 0x0001280201007387 */ /* 0x0001e80000100800 */
[----:B------:R-:W-:Y:S01]  /*1ae0*/  IMAD R50, R48, 0x14, RZ ;  /* 0x0000001430327824 */ /* 0x000fe200078e02ff */
[----:B------:R-:W-:Y:S01]  /*1af0*/  MOV R48, 0x400 ;  /* 0x0000040000307802 */ /* 0x000fe20000000f00 */
[----:B------:R1:W-:Y:S03]  /*1b00*/  STL [R1+0x120], R0 ;  /* 0x0001200001007387 */ /* 0x0003e60000100800 */
[----:B0-----:R-:W-:-:S02]  /*1b10*/  LEA R2, R49, R48, 0x18 ;  /* 0x0000003031027211 */ /* 0x001fc400078ec0ff */
[----:B------:R-:W-:Y:S02]  /*1b20*/  SHF.R.U32.HI R48, RZ, 0x2, R50 ;  /* 0x00000002ff307819 */ /* 0x000fe40000011632 */
[----:B------:R-:W-:Y:S02]  /*1b30*/  IADD3 R50, R50, 0x4, RZ ;  /* 0x0000000432327810 */ /* 0x000fe40007ffe0ff */
[----:B------:R-:W-:Y:S01]  /*1b40*/  SHF.L.U32 R49, R51, 0x3, RZ ;  /* 0x0000000333317819 */ /* 0x000fe200000006ff */
[----:B------:R-:W-:Y:S01]  /*1b50*/  IMAD R48, R48, 0x28, R2 ;  /* 0x0000002830307824 */ /* 0x000fe200078e0202 */
[----:B------:R-:W-:Y:S02]  /*1b60*/  SHF.R.U32.HI R50, RZ, 0x2, R50 ;  /* 0x00000002ff327819 */ /* 0x000fe40000011632 */
[----:B-1----:R-:W-:-:S03]  /*1b70*/  LOP3.LUT R0, R49, 0x18, RZ, 0xc0, !PT ;  /* 0x0000001831007812 */ /* 0x002fc600078ec0ff */
[----:B------:R-:W-:Y:S01]  /*1b80*/  IMAD R50, R50, 0x28, R2 ;  /* 0x0000002832327824 */ /* 0x000fe200078e0202 */
[----:B------:R-:W-:-:S04]  /*1b90*/  IADD3 R48, R48, R0, RZ ;  /* 0x0000000030307210 */ /* 0x000fc80007ffe0ff */
[----:B------:R-:W-:Y:S02]  /*1ba0*/  IADD3 R50, R0, R50, RZ ;  /* 0x0000003200327210 */ /* 0x000fe40007ffe0ff */
[----:B------:R-:W0:Y:S04]  /*1bb0*/  LDS.64 R48, [R48] ;  /* 0x0000000030307984 */ /* 0x000e280000000a00 */
[----:B------:R-:W1:Y:S01]  /*1bc0*/  LDS.64 R50, [R50] ;  /* 0x0000000032327984 */ /* 0x000e620000000a00 */
[----:B0-----:R-:W-:Y:S01]  /*1bd0*/  FADD.FTZ R48, RZ, R48 ;  /* 0x00000030ff307221 */ /* 0x001fe20000010000 */
[----:B------:R-:W-:-:S03]  /*1be0*/  FADD.FTZ R49, RZ, R49 ;  /* 0x00000031ff317221 */ /* 0x000fc60000010000 */
[----:B-1----:R-:W-:Y:S01]  /*1bf0*/  FADD.FTZ R50, R48, R50 ;  /* 0x0000003230327221 */ /* 0x002fe20000010000 */
[----:B------:R-:W-:Y:S01]  /*1c00*/  FADD.FTZ R51, R49, R51 ;  /* 0x0000003331337221 */ /* 0x000fe20000010000 */
[----:B------:R-:W0:Y:S02]  /*1c10*/  S2R R48, SR_TID.X ;  /* 0x0000000000307919 */ /* 0x000e240000002100 */
[----:B0-----:R-:W-:-:S05]  /*1c20*/  SHF.R.U32.HI R48, RZ, 0x2, R48 ;  /* 0x00000002ff307819 */ /* 0x001fca0000011630 */
[----:B------:R-:W-:-:S05]  /*1c30*/  IMAD R48, R48, 0x14, RZ ;  /* 0x0000001430307824 */ /* 0x000fca00078e02ff */
[----:B------:R-:W-:-:S04]  /*1c40*/  IADD3 R48, R48, 0x8, RZ ;  /* 0x0000000830307810 */ /* 0x000fc80007ffe0ff */
[----:B------:R-:W-:-:S05]  /*1c50*/  SHF.R.U32.HI R48, RZ, 0x2, R48 ;  /* 0x00000002ff307819 */ /* 0x000fca0000011630 */
[----:B------:R-:W-:-:S05]  /*1c60*/  IMAD R48, R48, 0x28, R2 ;  /* 0x0000002830307824 */ /* 0x000fca00078e0202 */
[----:B------:R-:W-:-:S06]  /*1c70*/  IADD3 R48, R0, R48, RZ ;  /* 0x0000003000307210 */ /* 0x000fcc0007ffe0ff */
[----:B------:R-:W0:Y:S02]  /*1c80*/  LDS.64 R48, [R48] ;  /* 0x0000000030307984 */ /* 0x000e240000000a00 */
[----:B0-----:R-:W-:Y:S01]  /*1c90*/  FADD.FTZ R0, R50, R48 ;  /* 0x0000003032007221 */ /* 0x001fe20000010000 */
[----:B------:R-:W-:Y:S01]  /*1ca0*/  FADD.FTZ R51, R51, R49 ;  /* 0x0000003133337221 */ /* 0x000fe20000010000 */
[----:B------:R-:W0:Y:S01]  /*1cb0*/  S2R R48, SR_TID.X ;  /* 0x0000000000307919 */ /* 0x000e220000002100 */
[----:B------:R-:W1:Y:S01]  /*1cc0*/  S2R R49, SR_TID.X ;  /* 0x0000000000317919 */ /* 0x000e620000002100 */
[----:B0-----:R-:W-:Y:S02]  /*1cd0*/  SHF.R.U32.HI R50, RZ, 0x2, R48 ;  /* 0x00000002ff327819 */ /* 0x001fe40000011630 */
[----:B-1----:R-:W-:-:S03]  /*1ce0*/  SHF.L.U32 R49, R49, 0x3, RZ ;  /* 0x0000000331317819 */ /* 0x002fc600000006ff */
[----:B------:R-:W-:Y:S01]  /*1cf0*/  IMAD R50, R50, 0x14, RZ ;  /* 0x0000001432327824 */ /* 0x000fe200078e02ff */
[----:B------:R-:W-:-:S04]  /*1d00*/  LOP3.LUT R49, R49, 0x18, RZ, 0xc0, !PT ;  /* 0x0000001831317812 */ /* 0x000fc800078ec0ff */
[C---:B------:R-:W-:Y:S02]  /*1d10*/  IADD3 R48, R50.reuse, 0xc, RZ ;  /* 0x0000000c32307810 */ /* 0x040fe40007ffe0ff */
[----:B------:R-:W-:Y:S02]  /*1d20*/  IADD3 R50, R50, 0x10, RZ ;  /* 0x0000001032327810 */ /* 0x000fe40007ffe0ff */
[----:B------:R-:W-:Y:S02]  /*1d30*/  SHF.R.U32.HI R48, RZ, 0x2, R48 ;  /* 0x00000002ff307819 */ /* 0x000fe40000011630 */
[----:B------:R-:W-:-:S03]  /*1d40*/  SHF.R.U32.HI R50, RZ, 0x2, R50 ;  /* 0x00000002ff327819 */ /* 0x000fc60000011632 */
[--C-:B------:R-:W-:Y:S02]  /*1d50*/  IMAD R48, R48, 0x28, R2.reuse ;  /* 0x0000002830307824 */ /* 0x100fe400078e0202 */
[----:B------:R-:W-:Y:S02]  /*1d60*/  IMAD R50, R50, 0x28, R2 ;  /* 0x0000002832327824 */ /* 0x000fe400078e0202 */
[----:B------:R0:W5:Y:S01]  /*1d70*/  LDL.LU R2, [R1+0x128] ;  /* 0x0001280001027983 */ /* 0x0001620000300800 */
[C---:B------:R-:W-:Y:S02]  /*1d80*/  IADD3 R48, R49.reuse, R48, RZ ;  /* 0x0000003031307210 */ /* 0x040fe40007ffe0ff */
[----:B------:R-:W-:-:S04]  /*1d90*/  IADD3 R50, R49, R50, RZ ;  /* 0x0000003231327210 */ /* 0x000fc80007ffe0ff */
[----:B------:R-:W1:Y:S02]  /*1da0*/  LDS.64 R48, [R48] ;  /* 0x0000000030307984 */ /* 0x000e640000000a00 */
[----:B-1----:R-:W-:Y:S01]  /*1db0*/  FADD.FTZ R0, R0, R48 ;  /* 0x0000003000007221 */ /* 0x002fe20000010000 */
[----:B------:R-:W-:Y:S02]  /*1dc0*/  FADD.FTZ R51, R51, R49 ;  /* 0x0000003133337221 */ /* 0x000fe40000010000 */
[----:B------:R-:W1:Y:S02]  /*1dd0*/  LDS.64 R48, [R50] ;  /* 0x0000000032307984 */ /* 0x000e640000000a00 */
[----:B-1----:R-:W-:Y:S02]  /*1de0*/  FADD.FTZ R48, R0, R48 ;  /* 0x0000003000307221 */ /* 0x002fe40000010000 */
[----:B------:R0:W5:Y:S01]  /*1df0*/  LDL.LU R0, [R1+0x120] ;  /* 0x0001200001007983 */ /* 0x0001620000300800 */
[----:B------:R-:W-:-:S07]  /*1e00*/  FADD.FTZ R49, R51, R49 ;  /* 0x0000003133317221 */ /* 0x000fce0000010000 */
.L_x_1899:
[----:B------:R-:W-:Y:S05]  /*1e10*/  BSYNC B0 ;  /* 0x0000000000007941 */ /* 0x000fea0003800000 */
.L_x_1898:
[----:B-----5:R1:W-:Y:S04]  /*1e20*/  STL [R1+0x120], R0 ;  /* 0x0001200001007387 */ /* 0x0203e80000100800 */
[----:B------:R-:W2:Y:S04]  /*1e30*/  SHFL.BFLY PT, R50, R48, 0x2, 0x1f ;  /* 0x0c401f0030327f89 */ /* 0x000ea800000e0000 */
[----:B------:R-:W3:Y:S01]  /*1e40*/  SHFL.BFLY PT, R51, R49, 0x2, 0x1f ;  /* 0x0c401f0031337f89 */ /* 0x000ee200000e0000 */
[----:B-1----:R-:W1:Y:S01]  /*1e50*/  S2R R0, SR_TID.X ;  /* 0x0000000000007919 */ /* 0x002e620000002100 */
[----:B--2---:R-:W-:Y:S01]  /*1e60*/  FADD.FTZ R48, R50, R48 ;  /* 0x0000003032307221 */ /* 0x004fe20000010000 */
[----:B---3--:R-:W-:-:S04]  /*1e70*/  FADD.FTZ R49, R51, R49 ;  /* 0x0000003133317221 */ /* 0x008fc80000010000 */
[----:B------:R-:W2:Y:S04]  /*1e80*/  SHFL.BFLY PT, R50, R48, 0x1, 0x1f ;  /* 0x0c201f0030327f89 */ /* 0x000ea800000e0000 */
[----:B------:R-:W3:Y:S01]  /*1e90*/  SHFL.BFLY PT, R51, R49, 0x1, 0x1f ;  /* 0x0c201f0031337f89 */ /* 0x000ee200000e0000 */
[----:B-1----:R-:W-:-:S03]  /*1ea0*/  LOP3.LUT P0, RZ, R0, 0xffffffc3, RZ, 0xc0, !PT ;  /* 0xffffffc300ff7812 */ /* 0x002fc6000780c0ff */
[----:B------:R1:W5:Y:S01]  /*1eb0*/  LDL.LU R0, [R1+0x120] ;  /* 0x0001200001007983 */ /* 0x0003620000300800 */
[----:B------:R-:W-:Y:S01]  /*1ec0*/  BSSY B0, `(.L_x_1900) ;  /* 0x0000013000007945 */ /* 0x000fe20003800000 */
[----:B--2---:R-:W-:Y:S01]  /*1ed0*/  FADD.FTZ R48, R48, R50 ;  /* 0x0000003230307221 */ /* 0x004fe20000010000 */
[----:B---3--:R-:W-:-:S07]  /*1ee0*/  FADD.FTZ R49, R49, R51 ;  /* 0x0000003331317221 */ /* 0x008fce0000010000 */
[----:B-1----:R-:W-:Y:S05]  /*1ef0*/  @P0 BRA `(.L_x_1901) ;  /* 0x00000000003c0947 */ /* 0x002fea0003800000 */
[----:B------:R-:W1:Y:S01]  /*1f00*/  S2R R50, SR_TID.X ;  /* 0x0000000000327919 */ /* 0x000e620000002100 */
[----:B------:R-:W2:Y:S01]  /*1f10*/  LDC R51, c[0x0][0x10] ;  /* 0x00000400ff337b82 */ /* 0x000ea20000000800 */
[----:B------:R3:W-:Y:S02]  /*1f20*/  STL.64 [R1+0x128], R2 ;  /* 0x0001280201007387 */ /* 0x0007e40000100a00 */
[----:B---3--:R-:W2:Y:S01]  /*1f30*/  S2R R2, SR_CTAID.Y ;  /* 0x0000000000027919 */ /* 0x008ea20000002600 */
[----:B------:R-:W3:Y:S01]  /*1f40*/  S2R R3, SR_CTAID.X ;  /* 0x0000000000037919 */ /* 0x000ee20000002500 */
[----:B-1----:R-:W-:-:S04]  /*1f50*/  SHF.R.U32.HI R50, RZ, 0x2, R50 ;  /* 0x00000002ff327819 */ /* 0x002fc80000011632 */
[----:B------:R-:W-:Y:S01]  /*1f60*/  SHF.L.U32 R50, R50, 0x4, RZ ;  /* 0x0000000432327819 */ /* 0x000fe200000006ff */
[----:B--2---:R-:W-:-:S03]  /*1f70*/  IMAD R51, R51, UR4, R2 ;  /* 0x0000000433337c24 */ /* 0x004fc6000f8e0202 */
[----:B---3--:R-:W-:Y:S02]  /*1f80*/  LOP3.LUT R50, R50, 0xfffffff0, R3, 0xe2, !PT ;  /* 0xfffffff032327812 */ /* 0x008fe400078ee203 */
[----:B------:R-:W1:Y:S02]  /*1f90*/  LDC.64 R2, c[0x0][0x248] ;  /* 0x00009200ff027b82 */ /* 0x000e640000000a00 */
[----:B------:R-:W-:-:S04]  /*1fa0*/  LEA R50, R51, R50, 0x8 ;  /* 0x0000003233327211 */ /* 0x000fc800078e40ff */
[----:B------:R-:W-:-:S05]  /*1fb0*/  SHF.L.U32 R50, R50, 0x1, RZ ;  /* 0x0000000132327819 */ /* 0x000fca00000006ff */
[----:B-1----:R-:W-:Y:S02]  /*1fc0*/  IMAD.WIDE.U32 R50, R50, 0x4, R2 ;  /* 0x0000000432327825 */ /* 0x002fe400078e0002 */
[----:B------:R1:W5:Y:S04]  /*1fd0*/  LDL.LU.64 R2, [R1+0x128] ;  /* 0x0001280001027983 */ /* 0x0003680000300a00 */
[----:B------:R1:W-:Y:S02]  /*1fe0*/  STG.E.64 desc[UR6][R50.64], R48 ;  /* 0x0000003032007986 */ /* 0x0003e4000c101b06 */
.L_x_1901:
[----:B------:R-:W-:Y:S05]  /*1ff0*/  BSYNC B0 ;  /* 0x0000000000007941 */ /* 0x000fea0003800000 */
.L_x_1900:
[----:B-1----:R-:W1:Y:S01]  /*2000*/  S2R R51, SR_TID.X ;  /* 0x0000000000337919 */ /* 0x002e620000002100 */
[----:B------:R-:W-:Y:S02]  /*2010*/  PRMT R18, R12, 0x7632, R18 ;  /* 0x000076320c127816 */ /* 0x000fe40000000012 */
[----:B------:R-:W-:Y:S01]  /*2020*/  PRMT R26, R20, 0x7632, R26 ;  /* 0x00007632141a7816 */ /* 0x000fe2000000001a */
[----:B------:R-:W-:Y:S01]  /*2030*/  BAR.SYNC.DEFER_BLOCKING 0x0 ;  /* 0x0000000000007b1d */ /* 0x000fe20000010000 */
        /* <DEDUP_REMOVED lines=12> */
[----:B------:R2:W-:Y:S01]  /*2100*/  STL.S16 [R1+0xe8], R20 ;  /* 0x0000e81401007387 */ /* 0x0005e20000100600 */
[----:B------:R-:W-:Y:S02]  /*2110*/  PRMT R19, R38, 0x7632, R19 ;  /* 0x0000763226137816 */ /* 0x000fe40000000013 */
[----:B------:R-:W-:Y:S02]  /*2120*/  PRMT R23, R15, 0x7632, R23 ;  /* 0x000076320f177816 */ /* 0x000fe40000000017 */
[----:B------:R-:W-:Y:S01]  /*2130*/  PRMT R43, R33, 0x7632, R43 ;  /* 0x00007632212b7816 */ /* 0x000fe2000000002b */
[----:B------:R2:W-:Y:S01]  /*2140*/  STL.S16 [R1+0xf4], R19 ;  /* 0x0000f41301007387 */ /* 0x0005e20000100600 */
[----:B------:R-:W-:-:S02]  /*2150*/  PRMT R17, R39, 0x7632, R17 ;  /* 0x0000763227117816 */ /* 0x000fc40000000011 */
[----:B------:R-:W-:Y:S02]  /*2160*/  PRMT R15, R40, 0x7632, R15 ;  /* 0x00007632280f7816 */ /* 0x000fe4000000000f */
[----:B------:R-:W-:Y:S01]  /*2170*/  PRMT R16, R13, 0x7632, R16 ;  /* 0x000076320d107816 */ /* 0x000fe20000000010 */
[----:B------:R2:W-:Y:S01]  /*2180*/  STL.S16 [R1+0xfc], R17 ;  /* 0x0000fc1101007387 */ /* 0x0005e20000100600 */
[----:B------:R-:W-:Y:S02]  /*2190*/  PRMT R14, R41, 0x7632, R14 ;  /* 0x00007632290e7816 */ /* 0x000fe4000000000e */
[----:B------:R-:W-:Y:S01]  /*21a0*/  PRMT R13, R42, 0x7632, R13 ;  /* 0x000076322a0d7816 */ /* 0x000fe2000000000d */
[----:B------:R2:W-:Y:S01]  /*21b0*/  STL.S16 [R1+0x100], R15 ;  /* 0x0001000f01007387 */ /* 0x0005e20000100600 */
[----:B------:R-:W-:Y:S02]  /*21c0*/  PRMT R12, R43, 0x7632, R12 ;  /* 0x000076322b0c7816 */ /* 0x000fe4000000000c */
[----:B-1----:R-:W-:Y:S01]  /*21d0*/  ISETP.NE.AND P1, PT, R51, RZ, PT ;  /* 0x000000ff3300720c */ /* 0x002fe20003f25270 */
[----:B------:R2:W-:Y:S01]  /*21e0*/  STL.S16 [R1+0x110], R14 ;  /* 0x0001100e01007387 */ /* 0x0005e20000100600 */
[----:B------:R-:W-:-:S02]  /*21f0*/  PRMT R24, R16, 0x7632, R24 ;  /* 0x0000763210187816 */ /* 0x000fc40000000018 */
[----:B------:R-:W-:Y:S01]  /*2200*/  PRMT R27, R21, 0x7632, R27 ;  /* 0x00007632151b7816 */ /* 0x000fe2000000001b */
[----:B------:R2:W-:Y:S01]  /*2210*/  STL.S16 [R1+0x10c], R13 ;  /* 0x00010c0d01007387 */ /* 0x0005e20000100600 */
[----:B------:R-:W-:Y:S02]  /*2220*/  PRMT R35, R24, 0x7632, R35 ;  /* 0x0000763218237816 */ /* 0x000fe40000000023 */
[----:B------:R-:W-:Y:S01]  /*2230*/  PRMT R34, R25, 0x7632, R34 ;  /* 0x0000763219227816 */ /* 0x000fe20000000022 */
[----:B------:R2:W-:Y:S01]  /*2240*/  STL.S16 [R1+0x114], R12 ;  /* 0x0001140c01007387 */ /* 0x0005e20000100600 */
[----:B------:R-:W-:Y:S02]  /*2250*/  PRMT R36, R27, 0x7632, R36 ;  /* 0x000076321b247816 */ /* 0x000fe40000000024 */
[----:B------:R-:W-:Y:S02]  /*2260*/  PRMT R21, R23, 0x7632, R21 ;  /* 0x0000763217157816 */ /* 0x000fe40000000015 */
[----:B------:R-:W-:-:S02]  /*2270*/  PRMT R48, R34, 0x7632, R48 ;  /* 0x0000763222307816 */ /* 0x000fc40000000030 */
[----:B------:R-:W-:Y:S02]  /*2280*/  PRMT R49, R35, 0x7632, R49 ;  /* 0x0000763223317816 */ /* 0x000fe40000000031 */
[----:B------:R-:W-:Y:S02]  /*2290*/  PRMT R50, R36, 0x7632, R50 ;  /* 0x0000763224327816 */ /* 0x000fe40000000032 */
[----:B------:R-:W-:Y:S01]  /*22a0*/  ISETP.GT.U32.AND P0, PT, R51, 0xff, PT ;  /* 0x000000ff3300780c */ /* 0x000fe20003f04070 */
[----:B--2---:R-:W-:-:S12]  /*22b0*/  @P1 BRA `(.L_x_1902) ;  /* 0x0000000000441947 */ /* 0x004fd80003800000 */
[----:B------:R-:W1:Y:S01]  /*22c0*/  S2R R14, SR_CTAID.X ;  /* 0x00000000000e7919 */ /* 0x000e620000002500 */
[----:B------:R-:W2:Y:S01]  /*22d0*/  LDC.64 R12, c[0x0][0x250] ;  /* 0x00009400ff0c7b82 */ /* 0x000ea20000000a00 */
[----:B------:R-:W2:Y:S01]  /*22e0*/  S2R R51, SR_CTAID.Y ;  /* 0x0000000000337919 */ /* 0x000ea20000002600 */
[----:B-1----:R-:W-:Y:S02]  /*22f0*/  ISETP.NE.AND P1, PT, R14, RZ, PT ;  /* 0x000000ff0e00720c */ /* 0x002fe40003f25270 */
[----:B------:R-:W-:Y:S01]  /*2300*/  MOV R14, 0x7ffffff1 ;  /* 0x7ffffff1000e7802 */ /* 0x000fe20000000f00 */
[----:B--2---:R-:W-:-:S03]  /*2310*/  IMAD.WIDE.U32 R12, R51, 0x4, R12 ;  /* 0x00000004330c7825 */ /* 0x004fc600078e000c */
[----:B------:R-:W-:Y:S01]  /*2320*/  SEL R14, R14, 0x1, !P1 ;  /* 0x000000010e0e7807 */ /* 0x000fe20004800000 */
[----:B------:R-:W-:Y:S06]  /*2330*/  MEMBAR.ALL.GPU ;  /* 0x0000000000007992 */ /* 0x000fec000000a000 */
[----:B------:R-:W-:-:S00]  /*2340*/  ERRBAR ;  /* 0x00000000000079ab */ /* 0x000fc00000000000 */
[----:B------:R-:W-:Y:S06]  /*2350*/  CGAERRBAR ;  /* 0x00000000000075ab */ /* 0x000fec0000000000 */
[----:B------:R1:W5:Y:S02]  /*2360*/  ATOM.E.ADD.STRONG.GPU PT, R14, desc[UR6][R12.64], R14 ;  /* 0x0000000e0c0e798a */ /* 0x00036400081ee1c6 */
.L_x_1903:
[----:B------:R-:W2:Y:S04]  /*2370*/  LD.E.STRONG.GPU R15, desc[UR6][R12.64] ;  /* 0x000000060c0f7980 */ /* 0x000ea8000c10f900 */
[----:B--2---:R-:W-:Y:S01]  /*2380*/  CCTL.IVALL ;  /* 0x00000000ff00798f */ /* 0x004fe20002000000 */
[----:B------:R-:W-:Y:S05]  /*2390*/  YIELD ;  /* 0x0000000000007946 */ /* 0x000fea0003800000 */
[----:B-----5:R-:W-:-:S04]  /*23a0*/  LOP3.LUT R15, R15, R14, RZ, 0x3c, !PT ;  /* 0x0000000e0f0f7212 */ /* 0x020fc800078e3cff */
[----:B------:R-:W-:-:S13]  /*23b0*/  ISETP.GT.AND P1, PT, R15, -0x1, PT ;  /* 0xffffffff0f00780c */ /* 0x000fda0003f24270 */
[----:B------:R-:W-:Y:S05]  /*23c0*/  @P1 BRA `(.L_x_1903) ;  /* 0xfffffffc00e81947 */ /* 0x000fea000383ffff */
.L_x_1902:
[----:B------:R-:W-:Y:S05]  /*23d0*/  WARPSYNC.ALL ;  /* 0x0000000000007948 */ /* 0x000fea0003800000 */
[----:B------:R-:W-:Y:S02]  /*23e0*/  PRMT R30, R44, 0x7632, R30 ;  /* 0x000076322c1e7816 */ /* 0x000fe4000000001e */
[----:B------:R-:W-:Y:S02]  /*23f0*/  PRMT R20, R45, 0x7632, R20 ;  /* 0x000076322d147816 */ /* 0x000fe40000000014 */
[----:B------:R-:W-:Y:S02]  /*2400*/  PRMT R19, R46, 0x7632, R19 ;  /* 0x000076322e137816 */ /* 0x000fe40000000013 */
[----:B------:R-:W-:Y:S01]  /*2410*/  PRMT R17, R47, 0x7632, R17 ;  /* 0x000076322f117816 */ /* 0x000fe20000000011 */
[----:B------:R-:W2:Y:S01]  /*2420*/  S2R R15, SR_CTAID.Y ;  /* 0x00000000000f7919 */ /* 0x000ea20000002600 */
[----:B-1----:R-:W2:Y:S01]  /*2430*/  @!P0 LDC R12, c[0x0][0x10] ;  /* 0x00000400ff0c8b82 */ /* 0x002ea20000000800 */
[----:B------:R-:W-:Y:S01]  /*2440*/  ULDC.64 UR8, c[0x0][0x240] ;  /* 0x0000900000087ab9 */ /* 0x000fe20000000a00 */
[----:B------:R-:W1:Y:S01]  /*2450*/  S2R R31, SR_TID.X ;  /* 0x00000000001f7919 */ /* 0x000e620000002100 */
[----:B--2---:R-:W-:-:S05]  /*2460*/  @!P0 IMAD R12, R12, UR4, R15 ;  /* 0x000000040c0c8c24 */ /* 0x004fca000f8e020f */
[----:B------:R-:W2:Y:S01]  /*2470*/  @!P0 LDC.64 R14, c[0x0][0x248] ;  /* 0x00009200ff0e8b82 */ /* 0x000ea20000000a00 */
[----:B-1----:R-:W-:-:S04]  /*2480*/  @!P0 LOP3.LUT R13, R31, 0x7ffffff0, RZ, 0xc0, !PT ;  /* 0x7ffffff01f0d8812 */ /* 0x002fc800078ec0ff */
[----:B------:R-:W-:Y:S02]  /*2490*/  @!P0 LEA R12, R12, R13, 0x8 ;  /* 0x0000000d0c0c8211 */ /* 0x000fe400078e40ff */
[----:B------:R-:W-:-:S04]  /*24a0*/  @!P0 LOP3.LUT R13, R31, 0xf, RZ, 0xc0, !PT ;  /* 0x0000000f1f0d8812 */ /* 0x000fc800078ec0ff */
[----:B------:R-:W-:-:S04]  /*24b0*/  @!P0 IADD3 R12, R12, R13, RZ ;  /* 0x0000000d0c0c8210 */ /* 0x000fc80007ffe0ff */
[----:B------:R-:W-:-:S05]  /*24c0*/  @!P0 SHF.L.U32 R12, R12, 0x1, RZ ;  /* 0x000000010c0c8819 */ /* 0x000fca00000006ff */
[----:B--2---:R-:W-:Y:S01]  /*24d0*/  @!P0 IMAD.WIDE.U32 R12, R12, 0x4, R14 ;  /* 0x000000040c0c8825 */ /* 0x004fe200078e000e */
[----:B------:R-:W-:Y:S06]  /*24e0*/  BAR.SYNC.DEFER_BLOCKING 0x0 ;  /* 0x0000000000007b1d */ /* 0x000fec0000010000 */
[----:B------:R-:W2:Y:S01]  /*24f0*/  @!P0 LDG.E.64 R12, desc[UR6][R12.64] ;  /* 0x000000060c0c8981 */ /* 0x000ea2000c1e1b00 */
[----:B------:R-:W-:Y:S01]  /*2500*/  HFMA2.MMA R14, -RZ, RZ, 0, 0 ;  /* 0x00000000ff0e7435 */ /* 0x000fe200000001ff */
[----:B------:R-:W-:Y:S01]  /*2510*/  ISETP.EQ.U32.AND P1, PT, RZ, UR8, PT ;  /* 0x00000008ff007c0c */ /* 0x000fe2000bf22070 */
[----:B------:R-:W-:Y:S01]  /*2520*/  BSSY B0, `(.L_x_1904) ;  /* 0x000002b000007945 */ /* 0x000fe20003800000 */
[----:B------:R-:W1:Y:S03]  /*2530*/  S2R R32, SR_CTAID.X ;  /* 0x0000000000207919 */ /* 0x000e660000002500 */
[----:B--2---:R-:W-:Y:S01]  /*2540*/  @!P0 FADD.FTZ R14, RZ, R12 ;  /* 0x0000000cff0e8221 */ /* 0x004fe20000010000 */
[----:B------:R-:W-:Y:S01]  /*2550*/  MOV R12, RZ ;  /* 0x000000ff000c7202 */ /* 0x000fe20000000f00 */
[----:B------:R-:W-:Y:S01]  /*2560*/  @!P0 FADD.FTZ R12, RZ, R13 ;  /* 0x0000000dff0c8221 */ /* 0x000fe20000010000 */
[----:B------:R-:W-:-:S02]  /*2570*/  LOP3.LUT P0, RZ, R31, 0xffffff0f, RZ, 0xc0, !PT ;  /* 0xffffff0f1fff7812 */ /* 0x000fc4000780c0ff */
[----:B------:R-:W2:Y:S02]  /*2580*/  SHFL.BFLY PT, R13, R14, 0x8, 0x1f ;  /* 0x0d001f000e0d7f89 */ /* 0x000ea400000e0000 */
[----:B--2---:R-:W-:Y:S02]  /*2590*/  FADD.FTZ R14, R13, R14 ;  /* 0x0000000e0d0e7221 */ /* 0x004fe40000010000 */
[----:B------:R-:W2:Y:S02]  /*25a0*/  SHFL.BFLY PT, R13, R12, 0x8, 0x1f ;  /* 0x0d001f000c0d7f89 */ /* 0x000ea400000e0000 */
[----:B--2---:R-:W-:Y:S02]  /*25b0*/  FADD.FTZ R12, R13, R12 ;  /* 0x0000000c0d0c7221 */ /* 0x004fe40000010000 */
[----:B------:R-:W2:Y:S02]  /*25c0*/  SHFL.BFLY PT, R13, R14, 0x4, 0x1f ;  /* 0x0c801f000e0d7f89 */ /* 0x000ea400000e0000 */
[----:B--2---:R-:W-:-:S02]  /*25d0*/  FADD.FTZ R14, R14, R13 ;  /* 0x0000000d0e0e7221 */ /* 0x004fc40000010000 */
        /* <DEDUP_REMOVED lines=21> */
[----:B--2---:R-:W-:Y:S05]  /*2730*/  @P0 BRA `(.L_x_1905) ;  /* 0x0000000000240947 */ /* 0x004fea0003800000 */
[----:B------:R-:W2:Y:S01]  /*2740*/  LDL R32, [R1+0x84] ;  /* 0x0000840001207983 */ /* 0x000ea20000100800 */
[----:B------:R-:W-:Y:S02]  /*2750*/  SHF.R.S32.HI R14, RZ, 0x1f, R31 ;  /* 0x0000001fff0e7819 */ /* 0x000fe4000001141f */
[----:B------:R-:W-:-:S04]  /*2760*/  LEA R13, P0, R11, R31, 0x4 ;  /* 0x0000001f0b0d7211 */ /* 0x000fc800078020ff */
[----:B--2---:R-:W-:Y:S02]  /*2770*/  LEA.HI.X R14, R11, R14, R32, 0x4, P0 ;  /* 0x0000000e0b0e7211 */ /* 0x004fe400000f2420 */
[----:B------:R-:W-:-:S04]  /*2780*/  LEA R12, P0, R13, UR8, 0x3 ;  /* 0x000000080d0c7c11 */ /* 0x000fc8000f8018ff */
[----:B------:R-:W-:Y:S02]  /*2790*/  LEA.HI.X R13, R13, UR9, R14, 0x3, P0 ;  /* 0x000000090d0d7c11 */ /* 0x000fe400080f1c0e */
[----:B------:R-:W-:-:S06]  /*27a0*/  LEA R14, R31, UR5, 0x3 ;  /* 0x000000051f0e7c11 */ /* 0x000fcc000f8e18ff */
[----:B------:R-:W1:Y:S04]  /*27b0*/  LDS.64 R14, [R14] ;  /* 0x000000000e0e7984 */ /* 0x000e680000000a00 */
[----:B-1----:R1:W-:Y:S02]  /*27c0*/  STG.E.64 desc[UR6][R12.64], R14 ;  /* 0x0000000e0c007986 */ /* 0x0023e4000c101b06 */
.L_x_1905:
[----:B------:R-:W-:Y:S05]  /*27d0*/  BSYNC B0 ;  /* 0x0000000000007941 */ /* 0x000fea0003800000 */
.L_x_1904:
[----:B-1----:R-:W2:Y:S01]  /*27e0*/  LDL R12, [R1+0x118] ;  /* 0x00011800010c7983 */ /* 0x002ea20000100800 */
[----:B------:R-:W-:-:S03]  /*27f0*/  ULDC UR8, c[0x0][0x230] ;  /* 0x00008c0000087ab9 */ /* 0x000fc60000000800 */
[----:B------:R1:W-:Y:S04]  /*2800*/  STL [R1+0x120], R11 ;  /* 0x0001200b01007387 */ /* 0x0003e80000100800 */
[----:B------:R-:W3:Y:S04]  /*2810*/  LDL.LU R51, [R1] ;  /* 0x0000000001337983 */ /* 0x000ee80000300800 */
[----:B-1----:R-:W4:Y:S01]  /*2820*/  LDL.LU R11, [R1+0x70] ;  /* 0x00007000010b7983 */ /* 0x002f220000300800 */
[----:B------:R-:W-:Y:S02]  /*2830*/  SHF.L.U32 R44, R44, 0x10, RZ ;  /* 0x000000102c2c7819 */ /* 0x000fe400000006ff */
[----:B------:R-:W-:-:S02]  /*2840*/  SHF.L.U32 R46, R46, 0x10, RZ ;  /* 0x000000102e2e7819 */ /* 0x000fc400000006ff */
[----:B------:R-:W-:Y:S02]  /*2850*/  SHF.L.U32 R18, R18, 0x10, RZ ;  /* 0x0000001012127819 */ /* 0x000fe400000006ff */
[----:B------:R-:W-:Y:S02]  /*2860*/  SHF.L.U32 R45, R45, 0x10, RZ ;  /* 0x000000102d2d7819 */ /* 0x000fe400000006ff */
[----:B------:R-:W-:Y:S02]  /*2870*/  SHF.L.U32 R47, R47, 0x10, RZ ;  /* 0x000000102f2f7819 */ /* 0x000fe400000006ff */
[----:B------:R-:W-:Y:S02]  /*2880*/  SHF.L.U32 R16, R16, 0x10, RZ ;  /* 0x0000001010107819 */ /* 0x000fe400000006ff */
[----:B------:R-:W-:Y:S01]  /*2890*/  SHF.L.U32 R20, R20, 0x10, RZ ;  /* 0x0000001014147819 */ /* 0x000fe200000006ff */
[----:B--2---:R-:W1:Y:S02]  /*28a0*/  LDS.64 R14, [R12+UR5] ;  /* 0x000000050c0e7984 */ /* 0x004e640008000a00 */
[----:B-1----:R-:W-:Y:S01]  /*28b0*/  FADD.FTZ R12, R15, UR8 ;  /* 0x000000080f0c7e21 */ /* 0x002fe20008010000 */
[----:B------:R-:W-:Y:S01]  /*28c0*/  FADD.FTZ R55, R55, -R14 ;  /* 0x8000000e37377221 */ /* 0x000fe20000010000 */
[----:B------:R-:W-:Y:S01]  /*28d0*/  FADD.FTZ R18, -R14, R18 ;  /* 0x000000120e127221 */ /* 0x000fe20000010100 */
[----:B------:R-:W-:Y:S01]  /*28e0*/  SHF.L.U32 R15, R30, 0x10, RZ ;  /* 0x000000101e0f7819 */ /* 0x000fe200000006ff */
[----:B------:R-:W-:-:S02]  /*28f0*/  ULDC.64 UR8, c[0x0][0x210] ;  /* 0x0000840000087ab9 */ /* 0x000fc40000000a00 */
[----:B------:R-:W1:Y:S02]  /*2900*/  MUFU.RSQ R12, R12 ;  /* 0x0000000c000c7308 */ /* 0x000e640000001400 */
[----:B-1----:R-:W-:-:S04]  /*2910*/  FMUL.FTZ R32, R55, R12 ;  /* 0x0000000c37207220 */ /* 0x002fc80000410000 */
[----:B------:R-:W-:-:S04]  /*2920*/  FFMA.FTZ R32, R32, R44, R46 ;  /* 0x0000002c20207223 */ /* 0x000fc8000001002e */
[----:B------:R-:W-:-:S06]  /*2930*/  FMUL.FTZ R13, R32, -1.4426950216293334961 ;  /* 0xbfb8aa3b200d7820 */ /* 0x000fcc0000410000 */
[----:B------:R-:W1:Y:S01]  /*2940*/  MUFU.EX2 R13, R13 ;  /* 0x0000000d000d7308 */ /* 0x000e620000000800 */
[----:B------:R-:W-:Y:S01]  /*2950*/  FMUL.FTZ R18, R12, R18 ;  /* 0x000000120c127220 */ /* 0x000fe20000410000 */
[----:B-1----:R-:W-:-:S06]  /*2960*/  FADD.FTZ R13, R13, 1 ;  /* 0x3f8000000d0d7421 */ /* 0x002fcc0000010000 */
[----:B------:R1:W-:Y:S02]  /*2970*/  MUFU.RCP R31, R13 ;  /* 0x0000000d001f7308 */ /* 0x0003e40000001000 */
[----:B-1----:R-:W-:-:S05]  /*2980*/  SHF.L.U32 R13, R19, 0x10, RZ ;  /* 0x00000010130d7819 */ /* 0x002fca00000006ff */
[----:B------:R-:W-:-:S04]  /*2990*/  FFMA.FTZ R18, R18, R15, R13 ;  /* 0x0000000f12127223 */ /* 0x000fc8000001000d */
[----:B------:R-:W-:-:S06]  /*29a0*/  FMUL.FTZ R19, R18, -1.4426950216293334961 ;  /* 0xbfb8aa3b12137820 */ /* 0x000fcc0000410000 */
[----:B------:R-:W1:Y:S02]  /*29b0*/  MUFU.EX2 R19, R19 ;  /* 0x0000001300137308 */ /* 0x000e640000000800 */
[----:B-1----:R-:W-:-:S06]  /*29c0*/  FADD.FTZ R19, R19, 1 ;  /* 0x3f80000013137421 */ /* 0x002fcc0000010000 */
[----:B------:R-:W1:Y:S01]  /*29d0*/  MUFU.RCP R19, R19 ;  /* 0x0000001300137308 */ /* 0x000e620000001000 */
[----:B------:R-:W-:Y:S01]  /*29e0*/  FMUL.FTZ R30, R32, R31 ;  /* 0x0000001f201e7220 */ /* 0x000fe20000410000 */
[----:B-1----:R-:W-:Y:S01]  /*29f0*/  FMUL.FTZ R18, R18, R19 ;  /* 0x0000001312127220 */ /* 0x002fe20000410000 */
[----:B---3--:R-:W-:-:S04]  /*2a00*/  FADD.FTZ R19, R51, -R14 ;  /* 0x8000000e33137221 */ /* 0x008fc80000010000 */
[----:B------:R-:W-:Y:S01]  /*2a10*/  FMUL.FTZ R19, R12, R19 ;  /* 0x000000130c137220 */ /* 0x000fe20000410000 */
[----:B------:R-:W-:-:S03]  /*2a20*/  F2FP.BF16.F32.PACK_AB R30, R18, R30 ;  /* 0x0000001e121e723e */ /* 0x000fc600000010ff */
[----:B------:R-:W-:-:S04]  /*2a30*/  FFMA.FTZ R19, R19, R45, R47 ;  /* 0x0000002d13137223 */ /* 0x000fc8000001002f */
[----:B------:R-:W-:-:S06]  /*2a40*/  FMUL.FTZ R18, R19, -1.4426950216293334961 ;  /* 0xbfb8aa3b13127820 */ /* 0x000fcc0000410000 */
[----:B------:R-:W1:Y:S01]  /*2a50*/  MUFU.EX2 R18, R18 ;  /* 0x0000001200127308 */ /* 0x000e620000000800 */
[----:B------:R-:W-:Y:S01]  /*2a60*/  FADD.FTZ R31, -R14, R16 ;  /* 0x000000100e1f7221 */ /* 0x000fe20000010100 */
[----:B------:R-:W-:Y:S01]  /*2a70*/  SHF.L.U32 R16, R17, 0x10, RZ ;  /* 0x0000001011107819 */ /* 0x000fe200000006ff */
[----:B-1----:R-:W-:-:S06]  /*2a80*/  FADD.FTZ R18, R18, 1 ;  /* 0x3f80000012127421 */ /* 0x002fcc0000010000 */
[----:B------:R-:W1:Y:S01]  /*2a90*/  MUFU.RCP R18, R18 ;  /* 0x0000001200127308 */ /* 0x000e620000001000 */
[----:B------:R-:W-:-:S04]  /*2aa0*/  FMUL.FTZ R17, R12, R31 ;  /* 0x0000001f0c117220 */ /* 0x000fc80000410000 */
[----:B------:R-:W-:Y:S01]  /*2ab0*/  FFMA.FTZ R17, R17, R20, R16 ;  /* 0x0000001411117223 */ /* 0x000fe20000010010 */
[----:B-1----:R-:W-:-:S03]  /*2ac0*/  FMUL.FTZ R18, R19, R18 ;  /* 0x0000001213127220 */ /* 0x002fc60000410000 */
[----:B------:R-:W-:-:S06]  /*2ad0*/  FMUL.FTZ R19, R17, -1.4426950216293334961 ;  /* 0xbfb8aa3b11137820 */ /* 0x000fcc0000410000 */
[----:B------:R-:W1:Y:S02]  /*2ae0*/  MUFU.EX2 R19, R19 ;  /* 0x0000001300137308 */ /* 0x000e640000000800 */
[----:B-1----:R-:W-:-:S06]  /*2af0*/  FADD.FTZ R19, R19, 1 ;  /* 0x3f80000013137421 */ /* 0x002fcc0000010000 */
[----:B------:R-:W1:Y:S02]  /*2b00*/  MUFU.RCP R19, R19 ;  /* 0x0000001300137308 */ /* 0x000e640000001000 */
[----:B-1----:R-:W-:-:S05]  /*2b10*/  FMUL.FTZ R17, R17, R19 ;  /* 0x0000001311117220 */ /* 0x002fca0000410000 */
[----:B------:R-:W-:Y:S02]  /*2b20*/  F2FP.BF16.F32.PACK_AB R17, R17, R18 ;  /* 0x000000121111723e */ /* 0x000fe400000010ff */
[----:B------:R-:W-:-:S03]  /*2b30*/  LEA R18, P0, R10, UR8, 0x1 ;  /* 0x000000080a127c11 */ /* 0x000fc6000f8008ff */
[----:B------:R-:W-:Y:S01]  /*2b40*/  STL [R1+0x14c], R17 ;  /* 0x00014c1101007387 */ /* 0x000fe20000100800 */
[----:B----4-:R-:W-:-:S03]  /*2b50*/  LEA.HI.X R19, R10, UR9, R11, 0x1, P0 ;  /* 0x000000090a137c11 */ /* 0x010fc600080f0c0b */
[----:B------:R-:W2:Y:S01]  /*2b60*/  LDL.LU R11, [R1+0x74] ;  /* 0x00007400010b7983 */ /* 0x000ea20000300800 */
[----:B------:R-:W-:Y:S01]  /*2b70*/  FADD.FTZ R10, R61, -R14 ;  /* 0x8000000e3d0a7221 */ /* 0x000fe20000010000 */
[----:B------:R-:W-:-:S03]  /*2b80*/  PRMT R31, R30, 0x7610, R31 ;  /* 0x000076101e1f7816 */ /* 0x000fc6000000001f */
[----:B------:R-:W-:Y:S01]  /*2b90*/  FMUL.FTZ R10, R12, R10 ;  /* 0x0000000a0c0a7220 */ /* 0x000fe20000410000 */
[----:B------:R-:W-:-:S03]  /*2ba0*/  PRMT R30, R30, 0x7632, R30 ;  /* 0x000076321e1e7816 */ /* 0x000fc6000000001e */
[----:B------:R-:W-:Y:S02]  /*2bb0*/  FFMA.FTZ R10, R44, R10, R46 ;  /* 0x0000000a2c0a7223 */ /* 0x000fe4000001002e */
[----:B------:R1:W-:Y:S02]  /*2bc0*/  STG.E.U16 desc[UR6][R18.64+0x2], R30 ;  /* 0x0000021e12007986 */ /* 0x0003e4000c101506 */
[----:B-1----:R-:W-:-:S06]  /*2bd0*/  FMUL.FTZ R30, R10, -1.4426950216293334961 ;  /* 0xbfb8aa3b0a1e7820 */ /* 0x002fcc0000410000 */
[----:B------:R-:W1:Y:S01]  /*2be0*/  MUFU.EX2 R30, R30 ;  /* 0x0000001e001e7308 */ /* 0x000e620000000800 */
[----:B------:R-:W-:Y:S01]  /*2bf0*/  SHF.L.U32 R22, R22, 0x10, RZ ;  /* 0x0000001016167819 */ /* 0x000fe200000006ff */
[----:B-1----:R-:W-:-:S06]  /*2c00*/  FADD.FTZ R30, R30, 1 ;  /* 0x3f8000001e1e7421 */ /* 0x002fcc0000010000 */
[----:B------:R-:W1:Y:S01]  /*2c10*/  MUFU.RCP R30, R30 ;  /* 0x0000001e001e7308 */ /* 0x000e620000001000 */
[----:B------:R-:W-:-:S04]  /*2c20*/  FADD.FTZ R22, -R14, R22 ;  /* 0x000000160e167221 */ /* 0x000fc80000010100 */
[----:B------:R-:W-:-:S04]  /*2c30*/  FMUL.FTZ R22, R12, R22 ;  /* 0x000000160c167220 */ /* 0x000fc80000410000 */
[----:B------:R-:W-:Y:S01]  /*2c40*/  FFMA.FTZ R22, R15, R22, R13 ;  /* 0x000000160f167223 */ /* 0x000fe2000001000d */
[----:B-1----:R-:W-:-:S03]  /*2c50*/  FMUL.FTZ R17, R10, R30 ;  /* 0x0000001e0a117220 */ /* 0x002fc60000410000 */
[----:B------:R-:W-:-:S06]  /*2c60*/  FMUL.FTZ R10, R22, -1.4426950216293334961 ;  /* 0xbfb8aa3b160a7820 */ /* 0x000fcc0000410000 */
[----:B------:R-:W1:Y:S01]  /*2c70*/  MUFU.EX2 R10, R10 ;  /* 0x0000000a000a7308 */ /* 0x000e620000000800 */
[----:B------:R-:W-:Y:S01]  /*2c80*/  FADD.FTZ R60, R60, -R14 ;  /* 0x8000000e3c3c7221 */ /* 0x000fe20000010000 */
[----:B-1----:R-:W-:-:S06]  /*2c90*/  FADD.FTZ R10, R10, 1 ;  /* 0x3f8000000a0a7421 */ /* 0x002fcc0000010000 */
[----:B------:R-:W1:Y:S01]  /*2ca0*/  MUFU.RCP R10, R10 ;  /* 0x0000000a000a7308 */ /* 0x000e620000001000 */
[----:B------:R-:W-:Y:S01]  /*2cb0*/  FMUL.FTZ R60, R12, R60 ;  /* 0x0000003c0c3c7220 */ /* 0x000fe20000410000 */
[----:B------:R1:W-:Y:S03]  /*2cc0*/  STL [R1+0xf0], R17 ;  /* 0x0000f01101007387 */ /* 0x0003e60000100800 */
[----:B------:R-:W-:Y:S01]  /*2cd0*/  FFMA.FTZ R60, R45, R60, R47 ;  /* 0x0000003c2d3c7223 */ /* 0x000fe2000001002f */
[----:B-1----:R-:W-:-:S03]  /*2ce0*/  FMUL.FTZ R17, R22, R10 ;  /* 0x0000000a16117220 */ /* 0x002fc60000410000 */
[----:B------:R-:W-:-:S06]  /*2cf0*/  FMUL.FTZ R10, R60, -1.4426950216293334961 ;  /* 0xbfb8aa3b3c0a7820 */ /* 0x000fcc0000410000 */
[----:B------:R-:W1:Y:S01]  /*2d00*/  MUFU.EX2 R10, R10 ;  /* 0x0000000a000a7308 */ /* 0x000e620000000800 */
[----:B------:R-:W-:Y:S01]  /*2d10*/  SHF.L.U32 R23, R23, 0x10, RZ ;  /* 0x0000001017177819 */ /* 0x000fe200000006ff */
[----:B-1----:R-:W-:-:S06]  /*2d20*/  FADD.FTZ R10, R10, 1 ;  /* 0x3f8000000a0a7421 */ /* 0x002fcc0000010000 */
[----:B------:R-:W1:Y:S01]  /*2d30*/  MUFU.RCP R10, R10 ;  /* 0x0000000a000a7308 */ /* 0x000e620000001000 */
[----:B------:R-:W-:-:S04]  /*2d40*/  FADD.FTZ R23, -R14, R23 ;  /* 0x000000170e177221 */ /* 0x000fc80000010100 */
[----:B------:R-:W-:Y:S01]  /*2d50*/  FMUL.FTZ R23, R12, R23 ;  /* 0x000000170c177220 */ /* 0x000fe20000410000 */
[----:B------:R1:W-:Y:S03]  /*2d60*/  STL [R1+0xe4], R17 ;  /* 0x0000e41101007387 */ /* 0x0003e60000100800 */
[----:B------:R-:W-:Y:S01]  /*2d70*/  FFMA.FTZ R23, R20, R23, R16 ;  /* 0x0000001714177223 */ /* 0x000fe20000010010 */
[----:B-1----:R-:W-:-:S03]  /*2d80*/  FMUL.FTZ R17, R60, R10 ;  /* 0x0000000a3c117220 */ /* 0x002fc60000410000 */
[----:B------:R-:W-:-:S06]  /*2d90*/  FMUL.FTZ R10, R23, -1.4426950216293334961 ;  /* 0xbfb8aa3b170a7820 */ /* 0x000fcc0000410000 */
[----:B------:R-:W1:Y:S02]  /*2da0*/  MUFU.EX2 R10, R10 ;  /* 0x0000000a000a7308 */ /* 0x000e640000000800 */
[----:B-1----:R-:W-:-:S06]  /*2db0*/  FADD.FTZ R10, R10, 1 ;  /* 0x3f8000000a0a7421 */ /* 0x002fcc0000010000 */
[----:B------:R-:W1:Y:S01]  /*2dc0*/  MUFU.RCP R10, R10 ;  /* 0x0000000a000a7308 */ /* 0x000e620000001000 */
[----:B------:R1:W-:Y:S01]  /*2dd0*/  STL [R1+0xe0], R17 ;  /* 0x0000e01101007387 */ /* 0x0003e20000100800 */
[----:B------:R-:W-:Y:S01]  /*2de0*/  LEA R22, P0, R9, UR8, 0x1 ;  /* 0x0000000809167c11 */ /* 0x000fe2000f8008ff */
[----:B-1----:R-:W-:-:S05]  /*2df0*/  FMUL.FTZ R17, R23, R10 ;  /* 0x0000000a17117220 */ /* 0x002fca0000410000 */
[----:B------:R1:W-:Y:S01]  /*2e00*/  STL [R1+0xdc], R17 ;  /* 0x0000dc1101007387 */ /* 0x0003e20000100800 */
[----:B--2---:R-:W-:-:S03]  /*2e10*/  LEA.HI.X R23, R9, UR9, R11, 0x1, P0 ;  /* 0x0000000909177c11 */ /* 0x004fc600080f0c0b */
[----:B------:R-:W2:Y:S01]  /*2e20*/  LDL.LU R11, [R1+0x80] ;  /* 0x00008000010b7983 */ /* 0x000ea20000300800 */
[----:B------:R-:W-:-:S04]  /*2e30*/  FADD.FTZ R59, R59, -R14 ;  /* 0x8000000e3b3b7221 */ /* 0x000fc80000010000 */
[----:B------:R-:W-:-:S04]  /*2e40*/  FMUL.FTZ R59, R12, R59 ;  /* 0x0000003b0c3b7220 */ /* 0x000fc80000410000 */
[----:B------:R-:W-:-:S04]  /*2e50*/  FFMA.FTZ R10, R44, R59, R46 ;  /* 0x0000003b2c0a7223 */ /* 0x000fc8000001002e */
[----:B------:R-:W-:-:S06]  /*2e60*/  FMUL.FTZ R9, R10, -1.4426950216293334961 ;  /* 0xbfb8aa3b0a097820 */ /* 0x000fcc0000410000 */
[----:B------:R-:W3:Y:S01]  /*2e70*/  MUFU.EX2 R9, R9 ;  /* 0x0000000900097308 */ /* 0x000ee20000000800 */
[----:B------:R-:W-:Y:S01]  /*2e80*/  SHF.L.U32 R24, R24, 0x10, RZ ;  /* 0x0000001018187819 */ /* 0x000fe200000006ff */
[----:B---3--:R-:W-:-:S06]  /*2e90*/  FADD.FTZ R9, R9, 1 ;  /* 0x3f80000009097421 */ /* 0x008fcc0000010000 */
[----:B------:R-:W3:Y:S01]  /*2ea0*/  MUFU.RCP R9, R9 ;  /* 0x0000000900097308 */ /* 0x000ee20000001000 */
[----:B------:R-:W-:-:S04]  /*2eb0*/  FADD.FTZ R24, -R14, R24 ;  /* 0x000000180e187221 */ /* 0x000fc80000010100 */
[----:B------:R-:W-:-:S04]  /*2ec0*/  FMUL.FTZ R24, R12, R24 ;  /* 0x000000180c187220 */ /* 0x000fc80000410000 */
[----:B------:R-:W-:Y:S01]  /*2ed0*/  FFMA.FTZ R24, R15, R24, R13 ;  /* 0x000000180f187223 */ /* 0x000fe2000001000d */
[----:B---3--:R-:W-:-:S03]  /*2ee0*/  FMUL.FTZ R10, R10, R9 ;  /* 0x000000090a0a7220 */ /* 0x008fc60000410000 */
[----:B------:R-:W-:-:S06]  /*2ef0*/  FMUL.FTZ R9, R24, -1.4426950216293334961 ;  /* 0xbfb8aa3b18097820 */ /* 0x000fcc0000410000 */
[----:B------:R-:W3:Y:S01]  /*2f00*/  MUFU.EX2 R9, R9 ;  /* 0x0000000900097308 */ /* 0x000ee20000000800 */
[----:B------:R-:W-:Y:S04]  /*2f10*/  STL [R1+0x148], R23 ;  /* 0x0001481701007387 */ /* 0x000fe80000100800 */
[----:B------:R4:W-:Y:S04]  /*2f20*/  STL [R1+0xd4], R10 ;  /* 0x0000d40a01007387 */ /* 0x0009e80000100800 */
[----:B-1----:R-:W2:Y:S01]  /*2f30*/  LDL.LU R17, [R1+0x64] ;  /* 0x0000640001117983 */ /* 0x002ea20000300800 */
[----:B---3--:R-:W-:-:S06]  /*2f40*/  FADD.FTZ R9, R9, 1 ;  /* 0x3f80000009097421 */ /* 0x008fcc0000010000 */
[----:B------:R-:W4:Y:S01]  /*2f50*/  MUFU.RCP R9, R9 ;  /* 0x0000000900097308 */ /* 0x000f220000001000 */
[----:B------:R-:W-:-:S04]  /*2f60*/  FADD.FTZ R58, R58, -R14 ;  /* 0x8000000e3a3a7221 */ /* 0x000fc80000010000 */
[----:B------:R-:W-:-:S04]  /*2f70*/  FMUL.FTZ R58, R12, R58 ;  /* 0x0000003a0c3a7220 */ /* 0x000fc80000410000 */
[----:B------:R-:W-:Y:S01]  /*2f80*/  FFMA.FTZ R58, R45, R58, R47 ;  /* 0x0000003a2d3a7223 */ /* 0x000fe2000001002f */
[----:B----4-:R-:W-:-:S03]  /*2f90*/  FMUL.FTZ R10, R24, R9 ;  /* 0x00000009180a7220 */ /* 0x010fc60000410000 */
        /* <DEDUP_REMOVED lines=17> */
[----:B------:R1:W-:Y:S04]  /*30b0*/  STL [R1+0xc4], R10 ;  /* 0x0000c40a01007387 */ /* 0x0003e80000100800 */
[----:B-1----:R-:W3:Y:S01]  /*30c0*/  LDL.LU R10, [R1+0x60] ;  /* 0x00006000010a7983 */ /* 0x002ee20000300800 */
[----:B------:R-:W-:Y:S01]  /*30d0*/  FADD.FTZ R57, R57, -R14 ;  /* 0x8000000e39397221 */ /* 0x000fe20000010000 */
[----:B--2---:R-:W-:Y:S02]  /*30e0*/  LEA.HI.X R25, R8, UR9, R11, 0x1, P0 ;  /* 0x0000000908197c11 */ /* 0x004fe400080f0c0b */
[----:B------:R-:W2:Y:S01]  /*30f0*/  LDL.LU R11, [R1+0x88] ;  /* 0x00008800010b7983 */ /* 0x000ea20000300800 */
[----:B------:R-:W-:-:S04]  /*3100*/  FMUL.FTZ R57, R12, R57 ;  /* 0x000000390c397220 */ /* 0x000fc80000410000 */
[----:B------:R-:W-:-:S04]  /*3110*/  FFMA.FTZ R9, R44, R57, R46 ;  /* 0x000000392c097223 */ /* 0x000fc8000001002e */
[----:B------:R-:W-:-:S06]  /*3120*/  FMUL.FTZ R8, R9, -1.4426950216293334961 ;  /* 0xbfb8aa3b09087820 */ /* 0x000fcc0000410000 */
        /* <DEDUP_REMOVED lines=10> */
[----:B------:R-:W-:Y:S04]  /*31d0*/  STL [R1+0x140], R24 ;  /* 0x0001401801007387 */ /* 0x000fe80000100800 */
[----:B------:R-:W-:Y:S01]  /*31e0*/  STL [R1+0x13c], R25 ;  /* 0x00013c1901007387 */ /* 0x000fe20000100800 */
[----:B-1----:R-:W-:-:S03]  /*31f0*/  FADD.FTZ R8, R8, 1 ;  /* 0x3f80000008087421 */ /* 0x002fc60000010000 */
[----:B------:R1:W-:Y:S04]  /*3200*/  STL [R1+0xc0], R9 ;  /* 0x0000c00901007387 */ /* 0x0003e80000100800 */
[----:B------:R-:W4:Y:S01]  /*3210*/  LDL.LU R23, [R1+0x5c] ;  /* 0x00005c0001177983 */ /* 0x000f220000300800 */
[----:B------:R-:W0:Y:S01]  /*3220*/  MUFU.RCP R8, R8 ;  /* 0x0000000800087308 */ /* 0x000e220000001000 */
[----:B-1----:R-:W-:-:S04]  /*3230*/  FADD.FTZ R9, R17, -R14 ;  /* 0x8000000e11097221 */ /* 0x002fc80000010000 */
[----:B------:R-:W-:-:S04]  /*3240*/  FMUL.FTZ R9, R12, R9 ;  /* 0x000000090c097220 */ /* 0x000fc80000410000 */
[----:B------:R-:W-:Y:S01]  /*3250*/  FFMA.FTZ R9, R45, R9, R47 ;  /* 0x000000092d097223 */ /* 0x000fe2000001002f */
[----:B0-----:R-:W-:-:S03]  /*3260*/  FMUL.FTZ R17, R28, R8 ;  /* 0x000000081c117220 */ /* 0x001fc60000410000 */
        /* <DEDUP_REMOVED lines=12> */
[----:B------:R-:W0:Y:S01]  /*3330*/  MUFU.RCP R8, R8 ;  /* 0x0000000800087308 */ /* 0x000e220000001000 */
[----:B------:R0:W-:Y:S04]  /*3340*/  STL [R1+0xb8], R17 ;  /* 0x0000b81101007387 */ /* 0x0001e80000100800 */
[----:B------:R-:W-:Y:S01]  /*3350*/  STL [R1+0xb4], R9 ;  /* 0x0000b40901007387 */ /* 0x000fe20000100800 */
[----:B0-----:R-:W-:-:S05]  /*3360*/  FMUL.FTZ R17, R29, R8 ;  /* 0x000000081d117220 */ /* 0x001fca0000410000 */
[----:B------:R0:W-:Y:S04]  /*3370*/  STL [R1+0xb0], R17 ;  /* 0x0000b01101007387 */ /* 0x0001e80000100800 */
[----:B0-----:R-:W4:Y:S01]  /*3380*/  LDL.LU R17, [R1+0x58] ;  /* 0x0000580001117983 */ /* 0x001f220000300800 */
[----:B---3--:R-:W-:Y:S01]  /*3390*/  FADD.FTZ R9, R10, -R14 ;  /* 0x8000000e0a097221 */ /* 0x008fe20000010000 */
[----:B------:R-:W-:-:S03]  /*33a0*/  LEA R8, P0, R7, UR8, 0x1 ;  /* 0x0000000807087c11 */ /* 0x000fc6000f8008ff */
[----:B------:R-:W-:-:S04]  /*33b0*/  FMUL.FTZ R9, R12, R9 ;  /* 0x000000090c097220 */ /* 0x000fc80000410000 */
[----:B------:R-:W-:Y:S01]  /*33c0*/  FFMA.FTZ R10, R44, R9, R46 ;  /* 0x000000092c0a7223 */ /* 0x000fe2000001002e */
[----:B--2---:R-:W-:Y:S02]  /*33d0*/  LEA.HI.X R9, R7, UR9, R11, 0x1, P0 ;  /* 0x0000000907097c11 */ /* 0x004fe400080f0c0b */
[----:B------:R-:W2:Y:S01]  /*33e0*/  LDL.LU R11, [R1+0x8c] ;  /* 0x00008c00010b7983 */ /* 0x000ea20000300800 */
[----:B------:R-:W-:-:S06]  /*33f0*/  FMUL.FTZ R7, R10, -1.4426950216293334961 ;  /* 0xbfb8aa3b0a077820 */ /* 0x000fcc0000410000 */
[----:B------:R-:W0:Y:S02]  /*3400*/  MUFU.EX2 R7, R7 ;  /* 0x0000000700077308 */ /* 0x000e240000000800 */
[----:B0-----:R-:W-:-:S06]  /*3410*/  FADD.FTZ R7, R7, 1 ;  /* 0x3f80000007077421 */ /* 0x001fcc0000010000 */
[----:B------:R-:W0:Y:S01]  /*3420*/  MUFU.RCP R7, R7 ;  /* 0x0000000700077308 */ /* 0x000e220000001000 */
[----:B------:R0:W-:Y:S02]  /*3430*/  STL [R1+0x144], R9 ;  /* 0x0001440901007387 */ /* 0x0001e40000100800 */
[----:B0-----:R-:W-:-:S05]  /*3440*/  FMUL.FTZ R9, R10, R7 ;  /* 0x000000070a097220 */ /* 0x001fca0000410000 */
[----:B------:R0:W-:Y:S04]  /*3450*/  STL [R1+0xa8], R9 ;  /* 0x0000a80901007387 */ /* 0x0001e80000100800 */
[----:B0-----:R-:W3:Y:S01]  /*3460*/  LDL.LU R9, [R1+0x54] ;  /* 0x0000540001097983 */ /* 0x001ee20000300800 */
[----:B------:R-:W-:-:S05]  /*3470*/  SHF.L.U32 R26, R26, 0x10, RZ ;  /* 0x000000101a1a7819 */ /* 0x000fca00000006ff */
[----:B------:R-:W-:-:S04]  /*3480*/  FADD.FTZ R26, -R14, R26 ;  /* 0x0000001a0e1a7221 */ /* 0x000fc80000010100 */
[----:B------:R-:W-:-:S04]  /*3490*/  FMUL.FTZ R26, R12, R26 ;  /* 0x0000001a0c1a7220 */ /* 0x000fc80000410000 */
[----:B------:R-:W-:-:S04]  /*34a0*/  FFMA.FTZ R26, R15, R26, R13 ;  /* 0x0000001a0f1a7223 */ /* 0x000fc8000001000d */
[----:B------:R-:W-:-:S06]  /*34b0*/  FMUL.FTZ R7, R26, -1.4426950216293334961 ;  /* 0xbfb8aa3b1a077820 */ /* 0x000fcc0000410000 */
[----:B------:R-:W0:Y:S01]  /*34c0*/  MUFU.EX2 R7, R7 ;  /* 0x0000000700077308 */ /* 0x000e220000000800 */
[----:B----4-:R-:W-:Y:S01]  /*34d0*/  FADD.FTZ R10, R23, -R14 ;  /* 0x8000000e170a7221 */ /* 0x010fe20000010000 */
[----:B0-----:R-:W-:-:S06]  /*34e0*/  FADD.FTZ R7, R7, 1 ;  /* 0x3f80000007077421 */ /* 0x001fcc0000010000 */
[----:B------:R-:W0:Y:S01]  /*34f0*/  MUFU.RCP R7, R7 ;  /* 0x0000000700077308 */ /* 0x000e220000001000 */
        /* <DEDUP_REMOVED lines=16> */
[----:B------:R-:W-:Y:S04]  /*3600*/  STL [R1+0xa4], R23 ;  /* 0x0000a41701007387 */ /* 0x000fe80000100800 */
[----:B------:R1:W-:Y:S02]  /*3610*/  STL [R1+0xa0], R10 ;  /* 0x0000a00a01007387 */ /* 0x0003e40000100800 */
[----:B-1----:R-:W-:Y:S01]  /*3620*/  FADD.FTZ R10, R17, -R14 ;  /* 0x8000000e110a7221 */ /* 0x002fe20000010000 */
[----:B0-----:R-:W-:-:S03]  /*3630*/  FMUL.FTZ R17, R27, R7 ;  /* 0x000000071b117220 */ /* 0x001fc60000410000 */
[----:B------:R-:W-:Y:S02]  /*3640*/  FMUL.FTZ R10, R12, R10 ;  /* 0x0000000a0c0a7220 */ /* 0x000fe40000410000 */
[----:B------:R-:W-:Y:S02]  /*3650*/  STL [R1+0x98], R17 ;  /* 0x0000981101007387 */ /* 0x000fe40000100800 */
[----:B------:R-:W-:Y:S02]  /*3660*/  FFMA.FTZ R7, R44, R10, R46 ;  /* 0x0000000a2c077223 */ /* 0x000fe4000001002e */
[----:B------:R-:W4:Y:S01]  /*3670*/  LDL.LU R10, [R1+0x50] ;  /* 0x00005000010a7983 */ /* 0x000f220000300800 */
[----:B------:R-:W-:-:S04]  /*3680*/  LEA R26, P0, R6, UR8, 0x1 ;  /* 0x00000008061a7c11 */ /* 0x000fc8000f8008ff */
[----:B--2---:R-:W-:Y:S02]  /*3690*/  LEA.HI.X R27, R6, UR9, R11, 0x1, P0 ;  /* 0x00000009061b7c11 */ /* 0x004fe400080f0c0b */
[----:B------:R-:W2:Y:S01]  /*36a0*/  LDL.LU R11, [R1+0x90] ;  /* 0x00009000010b7983 */ /* 0x000ea20000300800 */
[----:B------:R-:W-:-:S06]  /*36b0*/  FMUL.FTZ R6, R7, -1.4426950216293334961 ;  /* 0xbfb8aa3b07067820 */ /* 0x000fcc0000410000 */
[----:B------:R-:W0:Y:S02]  /*36c0*/  MUFU.EX2 R6, R6 ;  /* 0x0000000600067308 */ /* 0x000e240000000800 */
[----:B0-----:R-:W-:-:S06]  /*36d0*/  FADD.FTZ R6, R6, 1 ;  /* 0x3f80000006067421 */ /* 0x001fcc0000010000 */
[----:B------:R-:W0:Y:S02]  /*36e0*/  MUFU.RCP R6, R6 ;  /* 0x0000000600067308 */ /* 0x000e240000001000 */
[----:B0-----:R-:W-:-:S05]  /*36f0*/  FMUL.FTZ R7, R7, R6 ;  /* 0x0000000607077220 */ /* 0x001fca0000410000 */
[----:B------:R3:W-:Y:S02]  /*3700*/  STL [R1+0x88], R7 ;  /* 0x0000880701007387 */ /* 0x0007e40000100800 */
[----:B---3--:R-:W-:Y:S02]  /*3710*/  FADD.FTZ R7, R9, -R14 ;  /* 0x8000000e09077221 */ /* 0x008fe40000010000 */
[----:B------:R-:W3:Y:S01]  /*3720*/  LDL.LU R9, [R1+0x4c] ;  /* 0x00004c0001097983 */ /* 0x000ee20000300800 */
[----:B------:R-:W-:-:S05]  /*3730*/  SHF.L.U32 R33, R33, 0x10, RZ ;  /* 0x0000001021217819 */ /* 0x000fca00000006ff */
[----:B------:R-:W-:-:S04]  /*3740*/  FADD.FTZ R33, -R14, R33 ;  /* 0x000000210e217221 */ /* 0x000fc80000010100 */
[----:B------:R-:W-:-:S04]  /*3750*/  FMUL.FTZ R33, R12, R33 ;  /* 0x000000210c217220 */ /* 0x000fc80000410000 */
        /* <DEDUP_REMOVED lines=22> */
[----:B------:R4:W-:Y:S01]  /*38c0*/  STL [R1+0x74], R7 ;  /* 0x0000740701007387 */ /* 0x0009e20000100800 */
[----:B0-----:R-:W-:-:S05]  /*38d0*/  FMUL.FTZ R17, R21, R6 ;  /* 0x0000000615117220 */ /* 0x001fca0000410000 */
[----:B------:R0:W-:Y:S01]  /*38e0*/  STL [R1+0x70], R17 ;  /* 0x0000701101007387 */ /* 0x0001e20000100800 */
[----:B----4-:R-:W-:-:S03]  /*38f0*/  FADD.FTZ R7, R10, -R14 ;  /* 0x8000000e0a077221 */ /* 0x010fc60000010000 */
[----:B0-----:R-:W4:Y:S01]  /*3900*/  LDL.LU R17, [R1+0x48] ;  /* 0x0000480001117983 */ /* 0x001f220000300800 */
[----:B------:R-:W-:Y:S01]  /*3910*/  FMUL.FTZ R7, R12, R7 ;  /* 0x000000070c077220 */ /* 0x000fe20000410000 */
[----:B------:R-:W-:-:S03]  /*3920*/  LEA R6, P0, R5, UR8, 0x1 ;  /* 0x0000000805067c11 */ /* 0x000fc6000f8008ff */
[----:B------:R-:W-:Y:S01]  /*3930*/  FFMA.FTZ R10, R44, R7, R46 ;  /* 0x000000072c0a7223 */ /* 0x000fe2000001002e */
[----:B------:R-:W-:-:S05]  /*3940*/  SHF.L.U32 R35, R35, 0x10, RZ ;  /* 0x0000001023237819 */ /* 0x000fca00000006ff */
[----:B------:R-:W-:-:S04]  /*3950*/  FADD.FTZ R35, -R14, R35 ;  /* 0x000000230e237221 */ /* 0x000fc80000010100 */
[----:B------:R-:W-:Y:S01]  /*3960*/  FMUL.FTZ R21, R12, R35 ;  /* 0x000000230c157220 */ /* 0x000fe20000410000 */
[----:B--2---:R-:W-:Y:S02]  /*3970*/  LEA.HI.X R7, R5, UR9, R11, 0x1, P0 ;  /* 0x0000000905077c11 */ /* 0x004fe400080f0c0b */
[----:B------:R-:W2:Y:S01]  /*3980*/  LDL.LU R11, [R1+0x94] ;  /* 0x00009400010b7983 */ /* 0x000ea20000300800 */
[----:B------:R-:W-:-:S06]  /*3990*/  FMUL.FTZ R5, R10, -1.4426950216293334961 ;  /* 0xbfb8aa3b0a057820 */ /* 0x000fcc0000410000 */
[----:B------:R-:W0:Y:S02]  /*39a0*/  MUFU.EX2 R5, R5 ;  /* 0x0000000500057308 */ /* 0x000e240000000800 */
[----:B0-----:R-:W-:-:S06]  /*39b0*/  FADD.FTZ R5, R5, 1 ;  /* 0x3f80000005057421 */ /* 0x001fcc0000010000 */
[----:B------:R-:W0:Y:S01]  /*39c0*/  MUFU.RCP R5, R5 ;  /* 0x0000000500057308 */ /* 0x000e220000001000 */
[----:B------:R-:W-:Y:S01]  /*39d0*/  FFMA.FTZ R21, R15, R21, R13 ;  /* 0x000000150f157223 */ /* 0x000fe2000001000d */
[----:B0-----:R-:W-:-:S03]  /*39e0*/  FMUL.FTZ R10, R10, R5 ;  /* 0x000000050a0a7220 */ /* 0x001fc60000410000 */
[----:B------:R-:W-:-:S06]  /*39f0*/  FMUL.FTZ R5, R21, -1.4426950216293334961 ;  /* 0xbfb8aa3b15057820 */ /* 0x000fcc0000410000 */
[----:B------:R-:W0:Y:S01]  /*3a00*/  MUFU.EX2 R5, R5 ;  /* 0x0000000500057308 */ /* 0x000e220000000800 */
[----:B------:R1:W-:Y:S01]  /*3a10*/  STL [R1+0x6c], R10 ;  /* 0x00006c0a01007387 */ /* 0x0003e20000100800 */
[----:B0-----:R-:W-:-:S06]  /*3a20*/  FADD.FTZ R5, R5, 1 ;  /* 0x3f80000005057421 */ /* 0x001fcc0000010000 */
[----:B-1----:R3:W0:Y:S02]  /*3a30*/  MUFU.RCP R10, R5 ;  /* 0x00000005000a7308 */ /* 0x0026240000001000 */
[----:B---3--:R-:W-:Y:S02]  /*3a40*/  FADD.FTZ R5, R9, -R14 ;  /* 0x8000000e09057221 */ /* 0x008fe40000010000 */
[----:B------:R-:W3:Y:S02]  /*3a50*/  LDL.LU R9, [R1+0x44] ;  /* 0x0000440001097983 */ /* 0x000ee40000300800 */
[----:B------:R-:W-:-:S04]  /*3a60*/  FMUL.FTZ R5, R12, R5 ;  /* 0x000000050c057220 */ /* 0x000fc80000410000 */
[----:B------:R-:W-:Y:S01]  /*3a70*/  FFMA.FTZ R5, R45, R5, R47 ;  /* 0x000000052d057223 */ /* 0x000fe2000001002f */
[----:B0-----:R-:W-:-:S03]  /*3a80*/  FMUL.FTZ R21, R21, R10 ;  /* 0x0000000a15157220 */ /* 0x001fc60000410000 */
[----:B------:R-:W-:-:S06]  /*3a90*/  FMUL.FTZ R10, R5, -1.4426950216293334961 ;  /* 0xbfb8aa3b050a7820 */ /* 0x000fcc0000410000 */
[----:B------:R-:W0:Y:S01]  /*3aa0*/  MUFU.EX2 R10, R10 ;  /* 0x0000000a000a7308 */ /* 0x000e220000000800 */
[----:B------:R1:W-:Y:S01]  /*3ab0*/  STL [R1+0x60], R21 ;  /* 0x0000601501007387 */ /* 0x0003e20000100800 */
[----:B------:R-:W-:-:S05]  /*3ac0*/  SHF.L.U32 R34, R34, 0x10, RZ ;  /* 0x0000001022227819 */ /* 0x000fca00000006ff */
[----:B------:R-:W-:Y:S01]  /*3ad0*/  FADD.FTZ R34, -R14, R34 ;  /* 0x000000220e227221 */ /* 0x000fe20000010100 */
[----:B0-----:R-:W-:-:S04]  /*3ae0*/  FADD.FTZ R10, R10, 1 ;  /* 0x3f8000000a0a7421 */ /* 0x001fc80000010000 */
[----:B-1----:R0:W1:Y:S02]  /*3af0*/  MUFU.RCP R21, R10 ;  /* 0x0000000a00157308 */ /* 0x0020640000001000 */
[----:B0-----:R-:W-:-:S04]  /*3b00*/  FMUL.FTZ R10, R12, R34 ;  /* 0x000000220c0a7220 */ /* 0x001fc80000410000 */
[----:B------:R-:W-:Y:S01]  /*3b10*/  FFMA.FTZ R10, R20, R10, R16 ;  /* 0x0000000a140a7223 */ /* 0x000fe20000010010 */
[----:B-1----:R-:W-:-:S03]  /*3b20*/  FMUL.FTZ R21, R5, R21 ;  /* 0x0000001505157220 */ /* 0x002fc60000410000 */
[----:B------:R-:W-:-:S06]  /*3b30*/  FMUL.FTZ R5, R10, -1.4426950216293334961 ;  /* 0xbfb8aa3b0a057820 */ /* 0x000fcc0000410000 */
[----:B------:R-:W0:Y:S02]  /*3b40*/  MUFU.EX2 R5, R5 ;  /* 0x0000000500057308 */ /* 0x000e240000000800 */
[----:B0-----:R-:W-:-:S06]  /*3b50*/  FADD.FTZ R5, R5, 1 ;  /* 0x3f80000005057421 */ /* 0x001fcc0000010000 */
[----:B------:R-:W0:Y:S01]  /*3b60*/  MUFU.RCP R5, R5 ;  /* 0x0000000500057308 */ /* 0x000e220000001000 */
[----:B------:R4:W-:Y:S01]  /*3b70*/  STL [R1+0x64], R21 ;  /* 0x0000641501007387 */ /* 0x0009e20000100800 */
[----:B0-----:R-:W-:-:S05]  /*3b80*/  FMUL.FTZ R10, R10, R5 ;  /* 0x000000050a0a7220 */ /* 0x001fca0000410000 */
[----:B------:R0:W-:Y:S01]  /*3b90*/  STL [R1+0x5c], R10 ;  /* 0x00005c0a01007387 */ /* 0x0001e20000100800 */
[----:B------:R-:W-:Y:S01]  /*3ba0*/  LEA R28, P0, R4, UR8, 0x1 ;  /* 0x00000008041c7c11 */ /* 0x000fe2000f8008ff */
[----:B----4-:R-:W-:Y:S02]  /*3bb0*/  FADD.FTZ R21, R17, -R14 ;  /* 0x8000000e11157221 */ /* 0x010fe40000010000 */
[----:B------:R-:W4:Y:S02]  /*3bc0*/  LDL.LU R17, [R1+0x40] ;  /* 0x0000400001117983 */ /* 0x000f240000300800 */
[----:B------:R-:W-:-:S04]  /*3bd0*/  FMUL.FTZ R21, R12, R21 ;  /* 0x000000150c157220 */ /* 0x000fc80000410000 */
[----:B------:R-:W-:Y:S01]  /*3be0*/  FFMA.FTZ R5, R44, R21, R46 ;  /* 0x000000152c057223 */ /* 0x000fe2000001002e */
[----:B------:R-:W-:-:S05]  /*3bf0*/  SHF.L.U32 R37, R37, 0x10, RZ ;  /* 0x0000001025257819 */ /* 0x000fca00000006ff */
[----:B------:R-:W-:Y:S01]  /*3c00*/  FADD.FTZ R37, -R14, R37 ;  /* 0x000000250e257221 */ /* 0x000fe20000010100 */
[----:B--2---:R-:W-:Y:S02]  /*3c10*/  LEA.HI.X R29, R4, UR9, R11, 0x1, P0 ;  /* 0x00000009041d7c11 */ /* 0x004fe400080f0c0b */
[----:B------:R-:W2:Y:S01]  /*3c20*/  LDL.LU R11, [R1+0x9c] ;  /* 0x00009c00010b7983 */ /* 0x000ea20000300800 */
[----:B------:R-:W-:-:S06]  /*3c30*/  FMUL.FTZ R4, R5, -1.4426950216293334961 ;  /* 0xbfb8aa3b05047820 */ /* 0x000fcc0000410000 */
[----:B------:R-:W1:Y:S02]  /*3c40*/  MUFU.EX2 R4, R4 ;  /* 0x0000000400047308 */ /* 0x000e640000000800 */
[----:B-1----:R-:W-:-:S06]  /*3c50*/  FADD.FTZ R4, R4, 1 ;  /* 0x3f80000004047421 */ /* 0x002fcc0000010000 */
[----:B0-----:R0:W1:Y:S02]  /*3c60*/  MUFU.RCP R10, R4 ;  /* 0x00000004000a7308 */ /* 0x0010640000001000 */
[----:B0-----:R-:W-:-:S04]  /*3c70*/  FMUL.FTZ R4, R12, R37 ;  /* 0x000000250c047220 */ /* 0x001fc80000410000 */
[----:B------:R-:W-:Y:S01]  /*3c80*/  FFMA.FTZ R4, R15, R4, R13 ;  /* 0x000000040f047223 */ /* 0x000fe2000001000d */
[----:B-1----:R-:W-:-:S03]  /*3c90*/  FMUL.FTZ R10, R5, R10 ;  /* 0x0000000a050a7220 */ /* 0x002fc60000410000 */
[----:B------:R-:W-:-:S06]  /*3ca0*/  FMUL.FTZ R5, R4, -1.4426950216293334961 ;  /* 0xbfb8aa3b04057820 */ /* 0x000fcc0000410000 */
[----:B------:R-:W0:Y:S01]  /*3cb0*/  MUFU.EX2 R5, R5 ;  /* 0x0000000500057308 */ /* 0x000e220000000800 */
[----:B------:R-:W-:Y:S04]  /*3cc0*/  STL [R1+0x138], R28 ;  /* 0x0001381c01007387 */ /* 0x000fe80000100800 */
[----:B------:R-:W-:Y:S04]  /*3cd0*/  STL [R1+0x134], R29 ;  /* 0x0001341d01007387 */ /* 0x000fe80000100800 */
[----:B------:R1:W-:Y:S01]  /*3ce0*/  STL [R1+0x58], R10 ;  /* 0x0000580a01007387 */ /* 0x0003e20000100800 */
[----:B0-----:R-:W-:-:S04]  /*3cf0*/  FADD.FTZ R5, R5, 1 ;  /* 0x3f80000005057421 */ /* 0x001fc80000010000 */
        /* <DEDUP_REMOVED lines=21> */
[----:B------:R-:W-:-:S05]  /*3e50*/  SHF.L.U32 R38, R38, 0x10, RZ ;  /* 0x0000001026267819 */ /* 0x000fca00000006ff */
[----:B------:R-:W-:Y:S01]  /*3e60*/  FADD.FTZ R38, -R14, R38 ;  /* 0x000000260e267221 */ /* 0x000fe20000010100 */
[----:B----4-:R-:W-:Y:S01]  /*3e70*/  FADD.FTZ R10, R17, -R14 ;  /* 0x8000000e110a7221 */ /* 0x010fe20000010000 */
[----:B0-----:R-:W-:-:S05]  /*3e80*/  FMUL.FTZ R17, R4, R5 ;  /* 0x0000000504117220 */ /* 0x001fca0000410000 */
[----:B------:R0:W-:Y:S01]  /*3e90*/  STL [R1+0x4c], R17 ;  /* 0x00004c1101007387 */ /* 0x0001e20000100800 */
[----:B------:R-:W-:Y:S01]  /*3ea0*/  FMUL.FTZ R10, R12, R10 ;  /* 0x0000000a0c0a7220 */ /* 0x000fe20000410000 */
[C---:B-----5:R-:W-:Y:S02]  /*3eb0*/  LEA R4, P0, R3.reuse, UR8, 0x1 ;  /* 0x0000000803047c11 */ /* 0x060fe4000f8008ff */
[----:B0-----:R-:W4:Y:S01]  /*3ec0*/  LDL.LU R17, [R1+0x38] ;  /* 0x0000380001117983 */ /* 0x001f220000300800 */
[----:B------:R-:W-:Y:S01]  /*3ed0*/  FFMA.FTZ R10, R44, R10, R46 ;  /* 0x0000000a2c0a7223 */ /* 0x000fe2000001002e */
[----:B--2---:R-:W-:-:S03]  /*3ee0*/  LEA.HI.X R5, R3, UR9, R11, 0x1, P0 ;  /* 0x0000000903057c11 */ /* 0x004fc600080f0c0b */
[----:B------:R-:W-:Y:S01]  /*3ef0*/  FMUL.FTZ R3, R10, -1.4426950216293334961 ;  /* 0xbfb8aa3b0a037820 */ /* 0x000fe20000410000 */
[----:B------:R-:W2:Y:S05]  /*3f00*/  LDL.LU R11, [R1+0xac] ;  /* 0x0000ac00010b7983 */ /* 0x000eaa0000300800 */
[----:B------:R-:W0:Y:S02]  /*3f10*/  MUFU.EX2 R3, R3 ;  /* 0x0000000300037308 */ /* 0x000e240000000800 */
[----:B0-----:R-:W-:-:S06]  /*3f20*/  FADD.FTZ R3, R3, 1 ;  /* 0x3f80000003037421 */ /* 0x001fcc0000010000 */
[----:B------:R0:W1:Y:S01]  /*3f30*/  MUFU.RCP R21, R3 ;  /* 0x0000000300157308 */ /* 0x0000620000001000 */
[----:B------:R1:W-:Y:S01]  /*3f40*/  STL [R1+0x12c], R4 ;  /* 0x00012c0401007387 */ /* 0x0003e20000100800 */
[----:B0-----:R-:W-:-:S04]  /*3f50*/  FMUL.FTZ R3, R12, R38 ;  /* 0x000000260c037220 */ /* 0x001fc80000410000 */
[----:B------:R-:W-:Y:S01]  /*3f60*/  FFMA.FTZ R3, R15, R3, R13 ;  /* 0x000000030f037223 */ /* 0x000fe2000001000d */
[----:B-1----:R-:W-:-:S03]  /*3f70*/  FMUL.FTZ R4, R10, R21 ;  /* 0x000000150a047220 */ /* 0x002fc60000410000 */
[----:B------:R-:W-:-:S06]  /*3f80*/  FMUL.FTZ R10, R3, -1.4426950216293334961 ;  /* 0xbfb8aa3b030a7820 */ /* 0x000fcc0000410000 */
[----:B------:R-:W0:Y:S01]  /*3f90*/  MUFU.EX2 R10, R10 ;  /* 0x0000000a000a7308 */ /* 0x000e220000000800 */
[----:B------:R-:W-:Y:S04]  /*3fa0*/  STL [R1+0x128], R5 ;  /* 0x0001280501007387 */ /* 0x000fe80000100800 */
[----:B------:R1:W-:Y:S01]  /*3fb0*/  STL [R1+0x48], R4 ;  /* 0x0000480401007387 */ /* 0x0003e20000100800 */
[----:B0-----:R-:W-:-:S04]  /*3fc0*/  FADD.FTZ R10, R10, 1 ;  /* 0x3f8000000a0a7421 */ /* 0x001fc80000010000 */
[----:B------:R3:W1:Y:S02]  /*3fd0*/  MUFU.RCP R21, R10 ;  /* 0x0000000a00157308 */ /* 0x0006640000001000 */
[----:B---3--:R-:W-:Y:S02]  /*3fe0*/  FADD.FTZ R10, R9, -R14 ;  /* 0x8000000e090a7221 */ /* 0x008fe40000010000 */
[----:B------:R-:W3:Y:S02]  /*3ff0*/  LDL.LU R9, [R1+0x34] ;  /* 0x0000340001097983 */ /* 0x000ee40000300800 */
[----:B------:R-:W-:Y:S01]  /*4000*/  FMUL.FTZ R10, R12, R10 ;  /* 0x0000000a0c0a7220 */ /* 0x000fe20000410000 */
[----:B-1----:R-:W-:-:S03]  /*4010*/  FMUL.FTZ R4, R3, R21 ;  /* 0x0000001503047220 */ /* 0x002fc60000410000 */
[----:B------:R-:W-:-:S04]  /*4020*/  FFMA.FTZ R10, R45, R10, R47 ;  /* 0x0000000a2d0a7223 */ /* 0x000fc8000001002f */
[----:B------:R-:W-:-:S06]  /*4030*/  FMUL.FTZ R3, R10, -1.4426950216293334961 ;  /* 0xbfb8aa3b0a037820 */ /* 0x000fcc0000410000 */
[----:B------:R-:W0:Y:S02]  /*4040*/  MUFU.EX2 R3, R3 ;  /* 0x0000000300037308 */ /* 0x000e240000000800 */
[----:B0-----:R-:W-:-:S06]  /*4050*/  FADD.FTZ R3, R3, 1 ;  /* 0x3f80000003037421 */ /* 0x001fcc0000010000 */
[----:B------:R0:W1:Y:S02]  /*4060*/  MUFU.RCP R21, R3 ;  /* 0x0000000300157308 */ /* 0x0000640000001000 */
[----:B0-----:R-:W-:-:S05]  /*4070*/  SHF.L.U32 R3, R39, 0x10, RZ ;  /* 0x0000001027037819 */ /* 0x001fca00000006ff */
[----:B------:R-:W-:-:S04]  /*4080*/  FADD.FTZ R3, -R14, R3 ;  /* 0x000000030e037221 */ /* 0x000fc80000010100 */
[----:B------:R-:W-:Y:S01]  /*4090*/  FMUL.FTZ R3, R12, R3 ;  /* 0x000000030c037220 */ /* 0x000fe20000410000 */
[----:B------:R1:W-:Y:S03]  /*40a0*/  STL [R1+0x44], R4 ;  /* 0x0000440401007387 */ /* 0x0003e60000100800 */
[----:B------:R-:W-:Y:S01]  /*40b0*/  FFMA.FTZ R3, R20, R3, R16 ;  /* 0x0000000314037223 */ /* 0x000fe20000010010 */
[----:B-1----:R-:W-:-:S03]  /*40c0*/  FMUL.FTZ R4, R10, R21 ;  /* 0x000000150a047220 */ /* 0x002fc60000410000 */
[----:B------:R-:W-:-:S06]  /*40d0*/  FMUL.FTZ R10, R3, -1.4426950216293334961 ;  /* 0xbfb8aa3b030a7820 */ /* 0x000fcc0000410000 */
[----:B------:R-:W0:Y:S02]  /*40e0*/  MUFU.EX2 R10, R10 ;  /* 0x0000000a000a7308 */ /* 0x000e240000000800 */
[----:B0-----:R-:W-:-:S06]  /*40f0*/  FADD.FTZ R10, R10, 1 ;  /* 0x3f8000000a0a7421 */ /* 0x001fcc0000010000 */
[----:B------:R-:W0:Y:S01]  /*4100*/  MUFU.RCP R10, R10 ;  /* 0x0000000a000a7308 */ /* 0x000e220000001000 */
[----:B------:R0:W-:Y:S02]  /*4110*/  STL [R1+0x40], R4 ;  /* 0x0000400401007387 */ /* 0x0001e40000100800 */
[----:B0-----:R-:W-:-:S05]  /*4120*/  FMUL.FTZ R4, R3, R10 ;  /* 0x0000000a03047220 */ /* 0x001fca0000410000 */
[----:B------:R0:W-:Y:S04]  /*4130*/  STL [R1+0x3c], R4 ;  /* 0x00003c0401007387 */ /* 0x0001e80000100800 */
[----:B------:R-:W3:Y:S04]  /*4140*/  LDL.LU R5, [R1+0x30] ;  /* 0x0000300001057983 */ /* 0x000ee80000300800 */
[----:B0-----:R-:W3:Y:S01]  /*4150*/  LDL.LU R4, [R1+0xbc] ;  /* 0x0000bc0001047983 */ /* 0x001ee20000300800 */
[----:B------:R-:W-:-:S03]  /*4160*/  LEA R30, P0, R2, UR8, 0x1 ;  /* 0x00000008021e7c11 */ /* 0x000fc6000f8008ff */
[----:B------:R2:W-:Y:S01]  /*4170*/  STG.E.U16 desc[UR6][R18.64], R31 ;  /* 0x0000001f12007986 */ /* 0x0005e2000c101506 */
[----:B----4-:R-:W-:-:S04]  /*4180*/  FADD.FTZ R21, R17, -R14 ;  /* 0x8000000e11157221 */ /* 0x010fc80000010000 */
[----:B------:R-:W-:-:S04]  /*4190*/  FMUL.FTZ R21, R12, R21 ;  /* 0x000000150c157220 */ /* 0x000fc80000410000 */
[----:B------:R-:W-:Y:S01]  /*41a0*/  FFMA.FTZ R3, R44, R21, R46 ;  /* 0x000000152c037223 */ /* 0x000fe2000001002e */
[----:B--2---:R-:W-:-:S03]  /*41b0*/  LEA.HI.X R31, R2, UR9, R11, 0x1, P0 ;  /* 0x00000009021f7c11 */ /* 0x004fc600080f0c0b */
[----:B------:R-:W-:-:S06]  /*41c0*/  FMUL.FTZ R2, R3, -1.4426950216293334961 ;  /* 0xbfb8aa3b03027820 */ /* 0x000fcc0000410000 */
[----:B------:R-:W0:Y:S02]  /*41d0*/  MUFU.EX2 R2, R2 ;  /* 0x0000000200027308 */ /* 0x000e240000000800 */
[----:B0-----:R-:W-:-:S06]  /*41e0*/  FADD.FTZ R2, R2, 1 ;  /* 0x3f80000002027421 */ /* 0x001fcc0000010000 */
[----:B------:R0:W1:Y:S02]  /*41f0*/  MUFU.RCP R10, R2 ;  /* 0x00000002000a7308 */ /* 0x0000640000001000 */
[----:B0-----:R-:W-:-:S05]  /*4200*/  SHF.L.U32 R2, R40, 0x10, RZ ;  /* 0x0000001028027819 */ /* 0x001fca00000006ff */
[----:B------:R-:W-:-:S04]  /*4210*/  FADD.FTZ R2, -R14, R2 ;  /* 0x000000020e027221 */ /* 0x000fc80000010100 */
[----:B------:R-:W-:Y:S01]  /*4220*/  FMUL.FTZ R2, R12, R2 ;  /* 0x000000020c027220 */ /* 0x000fe20000410000 */
[----:B-1----:R-:W-:-:S03]  /*4230*/  FMUL.FTZ R10, R3, R10 ;  /* 0x0000000a030a7220 */ /* 0x002fc60000410000 */
[----:B------:R-:W-:-:S04]  /*4240*/  FFMA.FTZ R2, R15, R2, R13 ;  /* 0x000000020f027223 */ /* 0x000fc8000001000d */
[----:B------:R-:W-:-:S06]  /*4250*/  FMUL.FTZ R3, R2, -1.4426950216293334961 ;  /* 0xbfb8aa3b02037820 */ /* 0x000fcc0000410000 */
[----:B------:R-:W0:Y:S01]  /*4260*/  MUFU.EX2 R3, R3 ;  /* 0x0000000300037308 */ /* 0x000e220000000800 */
[----:B------:R-:W-:Y:S04]  /*4270*/  STL [R1+0x130], R31 ;  /* 0x0001301f01007387 */ /* 0x000fe80000100800 */
[----:B------:R1:W-:Y:S01]  /*4280*/  STL [R1+0x38], R10 ;  /* 0x0000380a01007387 */ /* 0x0003e20000100800 */
[----:B0-----:R-:W-:-:S04]  /*4290*/  FADD.FTZ R3, R3, 1 ;  /* 0x3f80000003037421 */ /* 0x001fc80000010000 */
[----:B-1----:R3:W0:Y:S02]  /*42a0*/  MUFU.RCP R10, R3 ;  /* 0x00000003000a7308 */ /* 0x0026240000001000 */
[----:B---3--:R-:W-:Y:S02]  /*42b0*/  FADD.FTZ R3, R9, -R14 ;  /* 0x8000000e09037221 */ /* 0x008fe40000010000 */
[----:B------:R-:W2:Y:S02]  /*42c0*/  LDL.LU R9, [R1+0x2c] ;  /* 0x00002c0001097983 */ /* 0x000ea40000300800 */
[----:B------:R-:W-:-:S04]  /*42d0*/  FMUL.FTZ R3, R12, R3 ;  /* 0x000000030c037220 */ /* 0x000fc80000410000 */
[----:B------:R-:W-:Y:S01]  /*42e0*/  FFMA.FTZ R3, R45, R3, R47 ;  /* 0x000000032d037223 */ /* 0x000fe2000001002f */
[----:B0-----:R-:W-:-:S03]  /*42f0*/  FMUL.FTZ R10, R2, R10 ;  /* 0x0000000a020a7220 */ /* 0x001fc60000410000 */
[----:B------:R-:W-:-:S06]  /*4300*/  FMUL.FTZ R2, R3, -1.4426950216293334961 ;  /* 0xbfb8aa3b03027820 */ /* 0x000fcc0000410000 */
[----:B------:R-:W0:Y:S01]  /*4310*/  MUFU.EX2 R2, R2 ;  /* 0x0000000200027308 */ /* 0x000e220000000800 */
[----:B------:R1:W-:Y:S01]  /*4320*/  STL [R1+0x28], R10 ;  /* 0x0000280a01007387 */ /* 0x0003e20000100800 */
[----:B0-----:R-:W-:-:S06]  /*4330*/  FADD.FTZ R2, R2, 1 ;  /* 0x3f80000002027421 */ /* 0x001fcc0000010000 */
[----:B-1----:R0:W1:Y:S02]  /*4340*/  MUFU.RCP R10, R2 ;  /* 0x00000002000a7308 */ /* 0x0020640000001000 */
[----:B0-----:R-:W-:-:S05]  /*4350*/  SHF.L.U32 R2, R41, 0x10, RZ ;  /* 0x0000001029027819 */ /* 0x001fca00000006ff */
[----:B------:R-:W-:-:S04]  /*4360*/  FADD.FTZ R2, -R14, R2 ;  /* 0x000000020e027221 */ /* 0x000fc80000010100 */
[----:B------:R-:W-:Y:S01]  /*4370*/  FMUL.FTZ R2, R12, R2 ;  /* 0x000000020c027220 */ /* 0x000fe20000410000 */
[----:B-1----:R-:W-:-:S03]  /*4380*/  FMUL.FTZ R11, R3, R10 ;  /* 0x0000000a030b7220 */ /* 0x002fc60000410000 */
[----:B------:R-:W-:-:S04]  /*4390*/  FFMA.FTZ R2, R20, R2, R16 ;  /* 0x0000000214027223 */ /* 0x000fc80000010010 */
[----:B------:R-:W-:-:S06]  /*43a0*/  FMUL.FTZ R3, R2, -1.4426950216293334961 ;  /* 0xbfb8aa3b02037820 */ /* 0x000fcc0000410000 */
[----:B------:R-:W0:Y:S02]  /*43b0*/  MUFU.EX2 R3, R3 ;  /* 0x0000000300037308 */ /* 0x000e240000000800 */
[----:B0-----:R-:W-:-:S06]  /*43c0*/  FADD.FTZ R3, R3, 1 ;  /* 0x3f80000003037421 */ /* 0x001fcc0000010000 */
[----:B------:R-:W0:Y:S01]  /*43d0*/  MUFU.RCP R3, R3 ;  /* 0x0000000300037308 */ /* 0x000e220000001000 */
[----:B------:R-:W-:Y:S01]  /*43e0*/  LEA R32, P0, R0, UR8, 0x1 ;  /* 0x0000000800207c11 */ /* 0x000fe2000f8008ff */
[----:B0-----:R-:W-:-:S05]  /*43f0*/  FMUL.FTZ R2, R2, R3 ;  /* 0x0000000302027220 */ /* 0x001fca0000410000 */
[----:B------:R0:W-:Y:S01]  /*4400*/  STL [R1], R2 ;  /* 0x0000000201007387 */ /* 0x0001e20000100800 */
[----:B------:R-:W-:-:S03]  /*4410*/  FADD.FTZ R10, R5, -R14 ;  /* 0x8000000e050a7221 */ /* 0x000fc60000010000 */
[----:B------:R-:W3:Y:S01]  /*4420*/  LDL.LU R5, [R1+0x24] ;  /* 0x0000240001057983 */ /* 0x000ee20000300800 */
[----:B------:R-:W-:-:S03]  /*4430*/  LEA.HI.X R33, R0, UR9, R4, 0x1, P0 ;  /* 0x0000000900217c11 */ /* 0x000fc600080f0c04 */
[----:B------:R-:W4:Y:S01]  /*4440*/  LDL.LU R4, [R1+0xcc] ;  /* 0x0000cc0001047983 */ /* 0x000f220000300800 */
[----:B------:R-:W-:-:S04]  /*4450*/  FMUL.FTZ R10, R12, R10 ;  /* 0x0000000a0c0a7220 */ /* 0x000fc80000410000 */
[----:B------:R-:W-:-:S04]  /*4460*/  FFMA.FTZ R3, R44, R10, R46 ;  /* 0x0000000a2c037223 */ /* 0x000fc8000001002e */
[----:B------:R-:W-:-:S06]  /*4470*/  FMUL.FTZ R0, R3, -1.4426950216293334961 ;  /* 0xbfb8aa3b03007820 */ /* 0x000fcc0000410000 */
[----:B------:R-:W1:Y:S01]  /*4480*/  MUFU.EX2 R0, R0 ;  /* 0x0000000000007308 */ /* 0x000e620000000800 */
[----:B0-----:R-:W-:Y:S01]  /*4490*/  SHF.L.U32 R2, R42, 0x10, RZ ;  /* 0x000000102a027819 */ /* 0x001fe200000006ff */
[----:B-1----:R-:W-:-:S06]  /*44a0*/  FADD.FTZ R0, R0, 1 ;  /* 0x3f80000000007421 */ /* 0x002fcc0000010000 */
        /* <DEDUP_REMOVED lines=8> */
[----:B------:R2:W0:Y:S02]  /*4530*/  MUFU.RCP R2, R0 ;  /* 0x0000000000027308 */ /* 0x0004240000001000 */
[----:B--2---:R-:W-:Y:S02]  /*4540*/  FADD.FTZ R0, R9, -R14 ;  /* 0x8000000e09007221 */ /* 0x004fe40000010000 */
[----:B------:R-:W2:Y:S02]  /*4550*/  LDL.LU R9, [R1+0x20] ;  /* 0x0000200001097983 */ /* 0x000ea40000300800 */
[----:B------:R-:W-:Y:S01]  /*4560*/  FMUL.FTZ R0, R12, R0 ;  /* 0x000000000c007220 */ /* 0x000fe20000410000 */
[----:B0-----:R-:W-:-:S03]  /*4570*/  FMUL.FTZ R10, R10, R2 ;  /* 0x000000020a0a7220 */ /* 0x001fc60000410000 */
[----:B------:R-:W-:-:S04]  /*4580*/  FFMA.FTZ R0, R45, R0, R47 ;  /* 0x000000002d007223 */ /* 0x000fc8000001002f */
[----:B------:R-:W-:-:S06]  /*4590*/  FMUL.FTZ R2, R0, -1.4426950216293334961 ;  /* 0xbfb8aa3b00027820 */ /* 0x000fcc0000410000 */
[----:B------:R-:W0:Y:S01]  /*45a0*/  MUFU.EX2 R2, R2 ;  /* 0x0000000200027308 */ /* 0x000e220000000800 */
[----:B------:R-:W-:Y:S01]  /*45b0*/  LEA R34, P0, R52, UR8, 0x1 ;  /* 0x0000000834227c11 */ /* 0x000fe2000f8008ff */
[----:B0-----:R-:W-:-:S06]  /*45c0*/  FADD.FTZ R2, R2, 1 ;  /* 0x3f80000002027421 */ /* 0x001fcc0000010000 */
[----:B------:R0:W1:Y:S02]  /*45d0*/  MUFU.RCP R21, R2 ;  /* 0x0000000200157308 */ /* 0x0000640000001000 */
[----:B0-----:R-:W-:-:S05]  /*45e0*/  SHF.L.U32 R2, R43, 0x10, RZ ;  /* 0x000000102b027819 */ /* 0x001fca00000006ff */
[----:B------:R-:W-:-:S04]  /*45f0*/  FADD.FTZ R2, -R14, R2 ;  /* 0x000000020e027221 */ /* 0x000fc80000010100 */
[----:B------:R-:W-:Y:S01]  /*4600*/  FMUL.FTZ R2, R12, R2 ;  /* 0x000000020c027220 */ /* 0x000fe20000410000 */
[----:B---3--:R-:W-:Y:S02]  /*4610*/  FADD.FTZ R43, R5, -R14 ;  /* 0x8000000e052b7221 */ /* 0x008fe40000010000 */
[----:B------:R-:W3:Y:S01]  /*4620*/  LDL.LU R5, [R1+0x1c] ;  /* 0x00001c0001057983 */ /* 0x000ee20000300800 */
[----:B----4-:R-:W-:-:S03]  /*4630*/  LEA.HI.X R35, R52, UR9, R4, 0x1, P0 ;  /* 0x0000000934237c11 */ /* 0x010fc600080f0c04 */
[----:B------:R-:W4:Y:S01]  /*4640*/  LDL.LU R4, [R1+0xd8] ;  /* 0x0000d80001047983 */ /* 0x000f220000300800 */
[----:B------:R-:W-:Y:S01]  /*4650*/  FFMA.FTZ R2, R20, R2, R16 ;  /* 0x0000000214027223 */ /* 0x000fe20000010010 */
[----:B-1----:R-:W-:Y:S01]  /*4660*/  FMUL.FTZ R0, R0, R21 ;  /* 0x0000001500007220 */ /* 0x002fe20000410000 */
[----:B------:R-:W-:Y:S01]  /*4670*/  FMUL.FTZ R43, R12, R43 ;  /* 0x0000002b0c2b7220 */ /* 0x000fe20000410000 */
[----:B------:R-:W-:Y:S01]  /*4680*/  SHF.L.U32 R36, R48, 0x10, RZ ;  /* 0x0000001030247819 */ /* 0x000fe200000006ff */
[----:B------:R-:W-:Y:S01]  /*4690*/  FMUL.FTZ R21, R2, -1.4426950216293334961 ;  /* 0xbfb8aa3b02157820 */ /* 0x000fe20000410000 */
[----:B------:R-:W4:Y:S05]  /*46a0*/  LDL.LU R17, [R1+0x14] ;  /* 0x0000140001117983 */ /* 0x000f2a0000300800 */
[----:B------:R-:W0:Y:S02]  /*46b0*/  MUFU.EX2 R21, R21 ;  /* 0x0000001500157308 */ /* 0x000e240000000800 */
[----:B0-----:R-:W-:-:S06]  /*46c0*/  FADD.FTZ R21, R21, 1 ;  /* 0x3f80000015157421 */ /* 0x001fcc0000010000 */
[----:B------:R-:W0:Y:S01]  /*46d0*/  MUFU.RCP R21, R21 ;  /* 0x0000001500157308 */ /* 0x000e220000001000 */
[----:B------:R-:W-:Y:S01]  /*46e0*/  FFMA.FTZ R43, R44, R43, R46 ;  /* 0x0000002b2c2b7223 */ /* 0x000fe2000001002e */
[----:B0-----:R-:W-:-:S03]  /*46f0*/  FMUL.FTZ R2, R2, R21 ;  /* 0x0000001502027220 */ /* 0x001fc60000410000 */
[----:B------:R-:W-:-:S06]  /*4700*/  FMUL.FTZ R21, R43, -1.4426950216293334961 ;  /* 0xbfb8aa3b2b157820 */ /* 0x000fcc0000410000 */
[----:B------:R-:W0:Y:S01]  /*4710*/  MUFU.EX2 R21, R21 ;  /* 0x0000001500157308 */ /* 0x000e220000000800 */
[----:B------:R-:W-:Y:S01]  /*4720*/  FADD.FTZ R36, -R14, R36 ;  /* 0x000000240e247221 */ /* 0x000fe20000010100 */
[----:B0-----:R-:W-:-:S06]  /*4730*/  FADD.FTZ R21, R21, 1 ;  /* 0x3f80000015157421 */ /* 0x001fcc0000010000 */
[----:B------:R-:W0:Y:S01]  /*4740*/  MUFU.RCP R21, R21 ;  /* 0x0000001500157308 */ /* 0x000e220000001000 */
[----:B------:R-:W-:-:S04]  /*4750*/  FMUL.FTZ R36, R12, R36 ;  /* 0x000000240c247220 */ /* 0x000fc80000410000 */
[----:B------:R-:W-:Y:S01]  /*4760*/  FFMA.FTZ R48, R15, R36, R13 ;  /* 0x000000240f307223 */ /* 0x000fe2000001000d */
[----:B0-----:R-:W-:-:S03]  /*4770*/  FMUL.FTZ R43, R43, R21 ;  /* 0x000000152b2b7220 */ /* 0x001fc60000410000 */
[----:B------:R-:W-:-:S06]  /*4780*/  FMUL.FTZ R21, R48, -1.4426950216293334961 ;  /* 0xbfb8aa3b30157820 */ /* 0x000fcc0000410000 */
[----:B------:R-:W0:Y:S02]  /*4790*/  MUFU.EX2 R21, R21 ;  /* 0x0000001500157308 */ /* 0x000e240000000800 */
[----:B0-----:R-:W-:-:S06]  /*47a0*/  FADD.FTZ R21, R21, 1 ;  /* 0x3f80000015157421 */ /* 0x001fcc0000010000 */
[----:B------:R-:W0:Y:S02]  /*47b0*/  MUFU.RCP R36, R21 ;  /* 0x0000001500247308 */ /* 0x000e240000001000 */
[----:B0-----:R-:W-:Y:S01]  /*47c0*/  FMUL.FTZ R48, R48, R36 ;  /* 0x0000002430307220 */ /* 0x001fe20000410000 */
[----:B--2---:R-:W-:Y:S01]  /*47d0*/  FADD.FTZ R21, R9, -R14 ;  /* 0x8000000e09157221 */ /* 0x004fe20000010000 */
[----:B------:R-:W-:Y:S01]  /*47e0*/  SHF.L.U32 R37, R49, 0x10, RZ ;  /* 0x0000001031257819 */ /* 0x000fe200000006ff */
[----:B------:R-:W2:Y:S02]  /*47f0*/  LDL.LU R9, [R1+0xe8] ;  /* 0x0000e80001097983 */ /* 0x000ea40000300800 */
[----:B------:R-:W-:Y:S02]  /*4800*/  FMUL.FTZ R21, R12, R21 ;  /* 0x000000150c157220 */ /* 0x000fe40000410000 */
[----:B------:R-:W-:Y:S01]  /*4810*/  FADD.FTZ R37, -R14, R37 ;  /* 0x000000250e257221 */ /* 0x000fe20000010100 */
[----:B------:R-:W2:Y:S01]  /*4820*/  LDL.LU R23, [R1+0x10] ;  /* 0x0000100001177983 */ /* 0x000ea20000300800 */
        /* <DEDUP_REMOVED lines=11> */
[----:B------:R-:W0:Y:S02]  /*48e0*/  MUFU.RCP R36, R36 ;  /* 0x0000002400247308 */ /* 0x000e240000001000 */
[----:B0-----:R-:W-:Y:S01]  /*48f0*/  FMUL.FTZ R42, R42, R36 ;  /* 0x000000242a2a7220 */ /* 0x001fe20000410000 */
[----:B------:R-:W-:Y:S01]  /*4900*/  LEA R36, P0, R53, UR8, 0x1 ;  /* 0x0000000835247c11 */ /* 0x000fe2000f8008ff */
[----:B---3--:R-:W-:Y:S02]  /*4910*/  FADD.FTZ R51, R5, -R14 ;  /* 0x8000000e05337221 */ /* 0x008fe40000010000 */
[----:B------:R-:W3:Y:S01]  /*4920*/  LDL.LU R5, [R1+0xec] ;  /* 0x0000ec0001057983 */ /* 0x000ee20000300800 */
[----:B----4-:R-:W-:-:S03]  /*4930*/  LEA.HI.X R37, R53, UR9, R4, 0x1, P0 ;  /* 0x0000000935257c11 */ /* 0x010fc600080f0c04 */
[----:B------:R-:W4:Y:S01]  /*4940*/  LDL.LU R4, [R1+0xf4] ;  /* 0x0000f40001047983 */ /* 0x000f220000300800 */
[----:B------:R-:W-:-:S04]  /*4950*/  FMUL.FTZ R51, R12, R51 ;  /* 0x000000330c337220 */ /* 0x000fc80000410000 */
[----:B------:R-:W-:-:S04]  /*4960*/  FFMA.FTZ R51, R44, R51, R46 ;  /* 0x000000332c337223 */ /* 0x000fc8000001002e */
        /* <DEDUP_REMOVED lines=11> */
[----:B------:R-:W-:Y:S02]  /*4a20*/  FADD.FTZ R39, R17, -R14 ;  /* 0x8000000e11277221 */ /* 0x000fe40000010000 */
[----:B------:R-:W4:Y:S01]  /*4a30*/  LDL.LU R17, [R1+0x8] ;  /* 0x0000080001117983 */ /* 0x000f220000300800 */
        /* <DEDUP_REMOVED lines=10> */
[----:B--2---:R-:W-:Y:S02]  /*4ae0*/  SHF.L.U32 R39, R9, 0x10, RZ ;  /* 0x0000001009277819 */ /* 0x004fe400000006ff */
[----:B------:R-:W2:Y:S03]  /*4af0*/  LDL.LU R9, [R1+0xfc] ;  /* 0x0000fc0001097983 */ /* 0x000ea60000300800 */
[----:B------:R-:W-:-:S04]  /*4b00*/  FADD.FTZ R39, -R14, R39 ;  /* 0x000000270e277221 */ /* 0x000fc80000010100 */
[----:B------:R-:W-:-:S04]  /*4b10*/  FMUL.FTZ R39, R12, R39 ;  /* 0x000000270c277220 */ /* 0x000fc80000410000 */
[----:B------:R-:W-:-:S04]  /*4b20*/  FFMA.FTZ R50, R20, R39, R16 ;  /* 0x0000002714327223 */ /* 0x000fc80000010010 */
[----:B------:R-:W-:-:S06]  /*4b30*/  FMUL.FTZ R38, R50, -1.4426950216293334961 ;  /* 0xbfb8aa3b32267820 */ /* 0x000fcc0000410000 */
[----:B------:R-:W0:Y:S01]  /*4b40*/  MUFU.EX2 R38, R38 ;  /* 0x0000002600267308 */ /* 0x000e220000000800 */
[----:B------:R-:W-:-:S04]  /*4b50*/  FADD.FTZ R40, R23, -R14 ;  /* 0x8000000e17287221 */ /* 0x000fc80000010000 */
[----:B------:R-:W-:-:S04]  /*4b60*/  FMUL.FTZ R40, R12, R40 ;  /* 0x000000280c287220 */ /* 0x000fc80000410000 */
[----:B------:R-:W-:-:S04]  /*4b70*/  FFMA.FTZ R40, R44, R40, R46 ;  /* 0x000000282c287223 */ /* 0x000fc8000001002e */
[----:B------:R-:W-:Y:S01]  /*4b80*/  FMUL.FTZ R41, R40, -1.4426950216293334961 ;  /* 0xbfb8aa3b28297820 */ /* 0x000fe20000410000 */
[----:B0-----:R-:W-:-:S05]  /*4b90*/  FADD.FTZ R38, R38, 1 ;  /* 0x3f80000026267421 */ /* 0x001fca0000010000 */
[----:B------:R-:W0:Y:S08]  /*4ba0*/  MUFU.EX2 R41, R41 ;  /* 0x0000002900297308 */ /* 0x000e300000000800 */
[----:B------:R-:W1:Y:S01]  /*4bb0*/  MUFU.RCP R38, R38 ;  /* 0x0000002600267308 */ /* 0x000e620000001000 */
[----:B0-----:R-:W-:Y:S01]  /*4bc0*/  FADD.FTZ R41, R41, 1 ;  /* 0x3f80000029297421 */ /* 0x001fe20000010000 */
[----:B-1----:R-:W-:Y:S01]  /*4bd0*/  FMUL.FTZ R50, R50, R38 ;  /* 0x0000002632327220 */ /* 0x002fe20000410000 */
[----:B------:R-:W-:-:S04]  /*4be0*/  LEA R38, P0, R54, UR8, 0x1 ;  /* 0x0000000836267c11 */ /* 0x000fc8000f8008ff */
[----:B---3--:R-:W-:Y:S02]  /*4bf0*/  LEA.HI.X R39, R54, UR9, R5, 0x1, P0 ;  /* 0x0000000936277c11 */ /* 0x008fe400080f0c05 */
[----:B------:R4:W0:Y:S01]  /*4c00*/  MUFU.RCP R54, R41 ;  /* 0x0000002900367308 */ /* 0x0008220000001000 */
[----:B------:R-:W3:Y:S01]  /*4c10*/  LDL.LU R5, [R1+0xf8] ;  /* 0x0000f80001057983 */ /* 0x000ee20000300800 */
[----:B----4-:R-:W-:-:S03]  /*4c20*/  SHF.L.U32 R41, R4, 0x10, RZ ;  /* 0x0000001004297819 */ /* 0x010fc600000006ff */
[----:B------:R-:W4:Y:S02]  /*4c30*/  LDL.LU R4, [R1+0x68] ;  /* 0x0000680001047983 */ /* 0x000f240000300800 */
[----:B------:R-:W-:Y:S02]  /*4c40*/  FADD.FTZ R41, -R14, R41 ;  /* 0x000000290e297221 */ /* 0x000fe40000010100 */
[----:B------:R-:W3:Y:S02]  /*4c50*/  LDL.LU R25, [R1+0x100] ;  /* 0x0001000001197983 */ /* 0x000ee40000300800 */
[----:B------:R-:W-:Y:S01]  /*4c60*/  FMUL.FTZ R41, R12, R41 ;  /* 0x000000290c297220 */ /* 0x000fe20000410000 */
[----:B0-----:R-:W-:Y:S01]  /*4c70*/  FMUL.FTZ R54, R40, R54 ;  /* 0x0000003628367220 */ /* 0x001fe20000410000 */
[----:B------:R-:W3:Y:S02]  /*4c80*/  LDL.LU R24, [R1+0x4] ;  /* 0x0000040001187983 */ /* 0x000ee40000300800 */
[----:B------:R-:W-:-:S02]  /*4c90*/  FFMA.FTZ R55, R15, R41, R13 ;  /* 0x000000290f377223 */ /* 0x000fc4000001000d */
[----:B------:R-:W3:Y:S02]  /*4ca0*/  LDL.LU R23, [R1+0x18] ;  /* 0x0000180001177983 */ /* 0x000ee40000300800 */
[----:B------:R-:W-:-:S06]  /*4cb0*/  FMUL.FTZ R40, R55, -1.4426950216293334961 ;  /* 0xbfb8aa3b37287820 */ /* 0x000fcc0000410000 */
[----:B------:R-:W0:Y:S02]  /*4cc0*/  MUFU.EX2 R40, R40 ;  /* 0x0000002800287308 */ /* 0x000e240000000800 */
[----:B0-----:R-:W-:-:S06]  /*4cd0*/  FADD.FTZ R40, R40, 1 ;  /* 0x3f80000028287421 */ /* 0x001fcc0000010000 */
[----:B------:R-:W0:Y:S01]  /*4ce0*/  MUFU.RCP R40, R40 ;  /* 0x0000002800287308 */ /* 0x000e220000001000 */
[----:B------:R-:W-:Y:S02]  /*4cf0*/  FADD.FTZ R41, R17, -R14 ;  /* 0x8000000e11297221 */ /* 0x000fe40000010000 */
[----:B------:R-:W3:Y:S02]  /*4d00*/  LDL.LU R17, [R1+0x10c] ;  /* 0x00010c0001117983 */ /* 0x000ee40000300800 */
[----:B------:R-:W-:Y:S01]  /*4d10*/  FMUL.FTZ R41, R12, R41 ;  /* 0x000000290c297220 */ /* 0x000fe20000410000 */
[----:B0-----:R-:W-:-:S03]  /*4d20*/  FMUL.FTZ R55, R55, R40 ;  /* 0x0000002837377220 */ /* 0x001fc60000410000 */
[----:B------:R-:W-:-:S04]  /*4d30*/  FFMA.FTZ R53, R45, R41, R47 ;  /* 0x000000292d357223 */ /* 0x000fc8000001002f */
        /* <DEDUP_REMOVED lines=11> */
[----:B------:R-:W0:Y:S02]  /*4df0*/  MUFU.EX2 R40, R40 ;  /* 0x0000002800287308 */ /* 0x000e240000000800 */
[----:B0-----:R-:W-:-:S06]  /*4e00*/  FADD.FTZ R40, R40, 1 ;  /* 0x3f80000028287421 */ /* 0x001fcc0000010000 */
[----:B------:R-:W0:Y:S02]  /*4e10*/  MUFU.RCP R40, R40 ;  /* 0x0000002800287308 */ /* 0x000e240000001000 */
[----:B0-----:R-:W-:Y:S01]  /*4e20*/  FMUL.FTZ R57, R57, R40 ;  /* 0x0000002839397220 */ /* 0x001fe20000410000 */
[----:B----4-:R-:W-:-:S04]  /*4e30*/  LEA R40, P0, R4, UR8, 0x1 ;  /* 0x0000000804287c11 */ /* 0x010fc8000f8008ff */
[----:B---3--:R-:W-:Y:S02]  /*4e40*/  LEA.HI.X R41, R4, UR9, R5, 0x1, P0 ;  /* 0x0000000904297c11 */ /* 0x008fe400080f0c05 */
[----:B------:R-:W3:Y:S04]  /*4e50*/  LDL.LU R5, [R1+0x110] ;  /* 0x0001100001057983 */ /* 0x000ee80000300800 */
[----:B------:R-:W4:Y:S01]  /*4e60*/  LDL.LU R4, [R1+0x114] ;  /* 0x0001140001047983 */ /* 0x000f220000300800 */
[----:B------:R-:W-:-:S04]  /*4e70*/  FADD.FTZ R58, R56, -R14 ;  /* 0x8000000e383a7221 */ /* 0x000fc80000010000 */
        /* <DEDUP_REMOVED lines=14> */
[----:B------:R0:W1:Y:S02]  /*4f60*/  MUFU.RCP R60, R58 ;  /* 0x0000003a003c7308 */ /* 0x0000640000001000 */
[----:B0-----:R-:W-:-:S04]  /*4f70*/  FADD.FTZ R58, R24, -R14 ;  /* 0x8000000e183a7221 */ /* 0x001fc80000010000 */
[----:B------:R-:W-:-:S04]  /*4f80*/  FMUL.FTZ R58, R12, R58 ;  /* 0x0000003a0c3a7220 */ /* 0x000fc80000410000 */
[----:B------:R-:W-:Y:S01]  /*4f90*/  FFMA.FTZ R58, R44, R58, R46 ;  /* 0x0000003a2c3a7223 */ /* 0x000fe2000001002e */
[----:B------:R-:W-:Y:S01]  /*4fa0*/  FADD.FTZ R46, R23, -R14 ;  /* 0x8000000e172e7221 */ /* 0x000fe20000010000 */
[----:B-1----:R-:W-:-:S03]  /*4fb0*/  FMUL.FTZ R44, R59, R60 ;  /* 0x0000003c3b2c7220 */ /* 0x002fc60000410000 */
[----:B------:R-:W-:-:S04]  /*4fc0*/  FMUL.FTZ R46, R12, R46 ;  /* 0x0000002e0c2e7220 */ /* 0x000fc80000410000 */
[----:B------:R-:W-:Y:S01]  /*4fd0*/  FFMA.FTZ R59, R45, R46, R47 ;  /* 0x0000002e2d3b7223 */ /* 0x000fe2000001002f */
[----:B------:R-:W-:Y:S02]  /*4fe0*/  SHF.L.U32 R46, R17, 0x10, RZ ;  /* 0x00000010112e7819 */ /* 0x000fe400000006ff */
[----:B------:R-:W3:Y:S01]  /*4ff0*/  LDL.LU R17, [R1+0x108] ;  /* 0x0001080001117983 */ /* 0x000ee20000300800 */
[----:B------:R-:W-:Y:S02]  /*5000*/  FMUL.FTZ R60, R59, -1.4426950216293334961 ;  /* 0xbfb8aa3b3b3c7820 */ /* 0x000fe40000410000 */
[----:B------:R-:W-:Y:S01]  /*5010*/  FADD.FTZ R46, -R14, R46 ;  /* 0x0000002e0e2e7221 */ /* 0x000fe20000010100 */
[----:B------:R-:W3:Y:S03]  /*5020*/  LDL.LU R23, [R1+0x78] ;  /* 0x0000780001177983 */ /* 0x000ee60000300800 */
[----:B------:R-:W-:Y:S01]  /*5030*/  FMUL.FTZ R46, R12, R46 ;  /* 0x0000002e0c2e7220 */ /* 0x000fe20000410000 */
[----:B------:R-:W0:Y:S01]  /*5040*/  MUFU.EX2 R60, R60 ;  /* 0x0000003c003c7308 */ /* 0x000e220000000800 */
[----:B------:R-:W3:Y:S02]  /*5050*/  LDL.LU R31, [R1+0xe4] ;  /* 0x0000e400011f7983 */ /* 0x000ee40000300800 */
[----:B------:R-:W-:Y:S01]  /*5060*/  FFMA.FTZ R46, R15, R46, R13 ;  /* 0x0000002e0f2e7223 */ /* 0x000fe2000001000d */
[----:B--2---:R-:W-:-:S04]  /*5070*/  FADD.FTZ R13, R9, -R14 ;  /* 0x8000000e090d7221 */ /* 0x004fc80000010000 */
[----:B------:R-:W-:-:S04]  /*5080*/  FMUL.FTZ R13, R12, R13 ;  /* 0x0000000d0c0d7220 */ /* 0x000fc80000410000 */
[----:B------:R-:W-:-:S04]  /*5090*/  FFMA.FTZ R45, R45, R13, R47 ;  /* 0x0000000d2d2d7223 */ /* 0x000fc8000001002f */
[----:B------:R-:W-:Y:S01]  /*50a0*/  FMUL.FTZ R15, R45, -1.4426950216293334961 ;  /* 0xbfb8aa3b2d0f7820 */ /* 0x000fe20000410000 */
[----:B0-----:R-:W-:-:S05]  /*50b0*/  FADD.FTZ R47, R60, 1 ;  /* 0x3f8000003c2f7421 */ /* 0x001fca0000010000 */
[----:B------:R-:W0:Y:S08]  /*50c0*/  MUFU.EX2 R15, R15 ;  /* 0x0000000f000f7308 */ /* 0x000e300000000800 */
[----:B------:R-:W1:Y:S01]  /*50d0*/  MUFU.RCP R47, R47 ;  /* 0x0000002f002f7308 */ /* 0x000e620000001000 */
[----:B0-----:R-:W-:Y:S01]  /*50e0*/  FADD.FTZ R15, R15, 1 ;  /* 0x3f8000000f0f7421 */ /* 0x001fe20000010000 */
[----:B-1----:R-:W-:-:S06]  /*50f0*/  FMUL.FTZ R47, R59, R47 ;  /* 0x0000002f3b2f7220 */ /* 0x002fcc0000410000 */
[----:B------:R0:W-:Y:S01]  /*5100*/  MUFU.RCP R59, R15 ;  /* 0x0000000f003b7308 */ /* 0x0001e20000001000 */
[----:B----4-:R-:W-:Y:S02]  /*5110*/  SHF.L.U32 R13, R4, 0x10, RZ ;  /* 0x00000010040d7819 */ /* 0x010fe400000006ff */
[----:B------:R-:W2:Y:S04]  /*5120*/  LDL.LU R4, [R1+0xf0] ;  /* 0x0000f00001047983 */ /* 0x000ea80000300800 */
[----:B------:R-:W4:Y:S01]  /*5130*/  LDL.LU R29, [R1+0xdc] ;  /* 0x0000dc00011d7983 */ /* 0x000f220000300800 */
[----:B---3--:R-:W-:-:S03]  /*5140*/  SHF.L.U32 R61, R5, 0x10, RZ ;  /* 0x00000010053d7819 */ /* 0x008fc600000006ff */
[----:B------:R-:W4:Y:S04]  /*5150*/  LDL.LU R28, [R1+0xe0] ;  /* 0x0000e000011c7983 */ /* 0x000f280000300800 */
[----:B------:R-:W3:Y:S04]  /*5160*/  LDL.LU R9, [R1+0xd0] ;  /* 0x0000d00001097983 */ /* 0x000ee80000300800 */
[----:B------:R-:W3:Y:S04]  /*5170*/  LDL.LU R24, [R1+0xd4] ;  /* 0x0000d40001187983 */ /* 0x000ee80000300800 */
[----:B------:R-:W3:Y:S04]  /*5180*/  LDL.LU R25, [R1+0xc4] ;  /* 0x0000c40001197983 */ /* 0x000ee80000300800 */
[----:B------:R-:W3:Y:S04]  /*5190*/  LDL.LU R5, [R1+0xc8] ;  /* 0x0000c80001057983 */ /* 0x000ee80000300800 */
[----:B0-----:R-:W2:Y:S01]  /*51a0*/  LDL.LU R15, [R1+0x7c] ;  /* 0x00007c00010f7983 */ /* 0x001ea20000300800 */
[C---:B------:R-:W-:Y:S01]  /*51b0*/  FADD.FTZ R61, -R14.reuse, R61 ;  /* 0x0000003d0e3d7221 */ /* 0x040fe20000010100 */
[----:B------:R-:W-:-:S03]  /*51c0*/  FADD.FTZ R14, -R14, R13 ;  /* 0x0000000d0e0e7221 */ /* 0x000fc60000010100 */
[C---:B------:R-:W-:Y:S01]  /*51d0*/  FMUL.FTZ R61, R12.reuse, R61 ;  /* 0x0000003d0c3d7220 */ /* 0x040fe20000410000 */
[----:B------:R-:W-:-:S03]  /*51e0*/  FMUL.FTZ R14, R12, R14 ;  /* 0x0000000e0c0e7220 */ /* 0x000fc60000410000 */
[----:B------:R-:W-:Y:S01]  /*51f0*/  FFMA.FTZ R61, R20, R61, R16 ;  /* 0x0000003d143d7223 */ /* 0x000fe20000010010 */
[----:B------:R-:W-:-:S03]  /*5200*/  FMUL.FTZ R12, R58, -1.4426950216293334961 ;  /* 0xbfb8aa3b3a0c7820 */ /* 0x000fc60000410000 */
[----:B------:R-:W-:-:S03]  /*5210*/  FMUL.FTZ R13, R61, -1.4426950216293334961 ;  /* 0xbfb8aa3b3d0d7820 */ /* 0x000fc60000410000 */
[----:B------:R-:W0:Y:S08]  /*5220*/  MUFU.EX2 R12, R12 ;  /* 0x0000000c000c7308 */ /* 0x000e300000000800 */
[----:B------:R-:W1:Y:S01]  /*5230*/  MUFU.EX2 R13, R13 ;  /* 0x0000000d000d7308 */ /* 0x000e620000000800 */
[----:B0-----:R-:W-:Y:S01]  /*5240*/  FADD.FTZ R12, R12, 1 ;  /* 0x3f8000000c0c7421 */ /* 0x001fe20000010000 */
[----:B-1----:R-:W-:-:S06]  /*5250*/  FADD.FTZ R13, R13, 1 ;  /* 0x3f8000000d0d7421 */ /* 0x002fcc0000010000 */
[----:B------:R-:W0:Y:S08]  /*5260*/  MUFU.RCP R12, R12 ;  /* 0x0000000c000c7308 */ /* 0x000e300000001000 */
[----:B------:R-:W1:Y:S01]  /*5270*/  MUFU.RCP R13, R13 ;  /* 0x0000000d000d7308 */ /* 0x000e620000001000 */
[----:B0-----:R-:W-:Y:S01]  /*5280*/  FMUL.FTZ R58, R58, R12 ;  /* 0x0000000c3a3a7220 */ /* 0x001fe20000410000 */
[----:B-1----:R-:W-:Y:S01]  /*5290*/  FMUL.FTZ R61, R61, R13 ;  /* 0x0000000d3d3d7220 */ /* 0x002fe20000410000 */
[----:B--2---:R-:W-:-:S02]  /*52a0*/  LEA R12, P0, R15, UR8, 0x1 ;  /* 0x000000080f0c7c11 */ /* 0x004fc4000f8008ff */
[----:B------:R-:W-:Y:S02]  /*52b0*/  MOV R13, R15 ;  /* 0x0000000f000d7202 */ /* 0x000fe40000000f00 */
[----:B------:R-:W2:Y:S01]  /*52c0*/  LDL.LU R15, [R1+0x104] ;  /* 0x00010400010f7983 */ /* 0x000ea20000300800 */
[----:B------:R-:W-:-:S04]  /*52d0*/  FFMA.FTZ R16, R20, R14, R16 ;  /* 0x0000000e14107223 */ /* 0x000fc80000010010 */
[----:B------:R-:W-:-:S06]  /*52e0*/  FMUL.FTZ R14, R16, -1.4426950216293334961 ;  /* 0xbfb8aa3b100e7820 */ /* 0x000fcc0000410000 */
[----:B------:R-:W0:Y:S01]  /*52f0*/  MUFU.EX2 R14, R14 ;  /* 0x0000000e000e7308 */ /* 0x000e220000000800 */
[----:B------:R-:W-:Y:S02]  /*5300*/  LEA.HI.X R13, R13, UR9, R17, 0x1, P0 ;  /* 0x000000090d0d7c11 */ /* 0x000fe400080f0c11 */
[----:B------:R-:W3:Y:S01]  /*5310*/  LDL.LU R17, [R1+0x14c] ;  /* 0x00014c0001117983 */ /* 0x000ee20000300800 */
[----:B0-----:R-:W-:-:S04]  /*5320*/  FADD.FTZ R14, R14, 1 ;  /* 0x3f8000000e0e7421 */ /* 0x001fc80000010000 */
[----:B------:R0:W-:Y:S02]  /*5330*/  MUFU.RCP R60, R14 ;  /* 0x0000000e003c7308 */ /* 0x0001e40000001000 */
[----:B0-----:R-:W-:Y:S01]  /*5340*/  LEA R14, P1, R23, UR8, 0x1 ;  /* 0x00000008170e7c11 */ /* 0x001fe2000f8208ff */
[----:B------:R-:W-:-:S06]  /*5350*/  FMUL.FTZ R20, R46, -1.4426950216293334961 ;  /* 0xbfb8aa3b2e147820 */ /* 0x000fcc0000410000 */
[----:B------:R-:W0:Y:S01]  /*5360*/  MUFU.EX2 R20, R20 ;  /* 0x0000001400147308 */ /* 0x000e220000000800 */
[----:B--2---:R-:W-:Y:S01]  /*5370*/  LEA.HI.X R15, R23, UR9, R15, 0x1, P1 ;  /* 0x00000009170f7c11 */ /* 0x004fe200088f0c0f */
[----:B0-----:R-:W-:Y:S01]  /*5380*/  FADD.FTZ R20, R20, 1 ;  /* 0x3f80000014147421 */ /* 0x001fe20000010000 */
[----:B------:R-:W2:Y:S01]  /*5390*/  LDL.LU R23, [R1+0x148] ;  /* 0x0001480001177983 */ /* 0x000ea20000300800 */
[----:B------:R-:W-:Y:S01]  /*53a0*/  FMUL.FTZ R59, R45, R59 ;  /* 0x0000003b2d3b7220 */ /* 0x000fe20000410000 */
[----:B------:R-:W-:Y:S01]  /*53b0*/  FMUL.FTZ R60, R16, R60 ;  /* 0x0000003c103c7220 */ /* 0x000fe20000410000 */
[----:B------:R-:W-:Y:S01]  /*53c0*/  F2FP.BF16.F32.PACK_AB R0, R2, R0 ;  /* 0x000000000200723e */ /* 0x000fe200000010ff */
[----:B------:R-:W-:Y:S01]  /*53d0*/  ULDC.64 UR8, c[0x0][0x238] ;  /* 0x00008e0000087ab9 */ /* 0x000fe20000000a00 */
[----:B------:R-:W0:Y:S01]  /*53e0*/  MUFU.RCP R20, R20 ;  /* 0x0000001400147308 */ /* 0x000e220000001000 */
[----:B------:R-:W-:Y:S02]  /*53f0*/  F2FP.BF16.F32.PACK_AB R45, R31, R4 ;  /* 0x000000041f2d723e */ /* 0x000fe400000010ff */
[----:B----4-:R-:W-:Y:S01]  /*5400*/  F2FP.BF16.F32.PACK_AB R16, R29, R28 ;  /* 0x0000001c1d10723e */ /* 0x010fe200000010ff */
[----:B0-----:R-:W-:Y:S01]  /*5410*/  FMUL.FTZ R20, R46, R20 ;  /* 0x000000142e147220 */ /* 0x001fe20000410000 */
[----:B---3--:R-:W-:-:S02]  /*5420*/  PRMT R46, R17, 0x7610, R46 ;  /* 0x00007610112e7816 */ /* 0x008fc4000000002e */
[----:B------:R-:W-:-:S03]  /*5430*/  PRMT R17, R17, 0x7632, R17 ;  /* 0x0000763211117816 */ /* 0x000fc60000000011 */
[----:B------:R0:W-:Y:S04]  /*5440*/  STG.E.U16 desc[UR6][R18.64+0x4], R46 ;  /* 0x0000042e12007986 */ /* 0x0001e8000c101506 */
[----:B------:R1:W-:Y:S04]  /*5450*/  STG.E.U16 desc[UR6][R18.64+0x6], R17 ;  /* 0x0000061112007986 */ /* 0x0003e8000c101506 */
[----:B0-----:R-:W3:Y:S04]  /*5460*/  LDL.LU R46, [R1+0xb4] ;  /* 0x0000b400012e7983 */ /* 0x001ee80000300800 */
[----:B------:R-:W4:Y:S01]  /*5470*/  LDL.LU R31, [R1+0xa4] ;  /* 0x0000a400011f7983 */ /* 0x000f220000300800 */
[----:B-1----:R-:W-:-:S03]  /*5480*/  PRMT R17, R45, 0x7632, R17 ;  /* 0x000076322d117816 */ /* 0x002fc60000000011 */
[----:B------:R-:W4:Y:S01]  /*5490*/  LDL.LU R4, [R1+0xa8] ;  /* 0x0000a80001047983 */ /* 0x000f220000300800 */
[----:B------:R-:W-:-:S03]  /*54a0*/  PRMT R19, R16, 0x7632, R19 ;  /* 0x0000763210137816 */ /* 0x000fc60000000013 */
[----:B------:R-:W4:Y:S01]  /*54b0*/  LDL.LU R29, [R1+0x98] ;  /* 0x00009800011d7983 */ /* 0x000f220000300800 */
[----:B------:R-:W-:-:S03]  /*54c0*/  F2FP.BF16.F32.PACK_AB R18, R9, R24 ;  /* 0x000000180912723e */ /* 0x000fc600000010ff */
[----:B------:R-:W4:Y:S04]  /*54d0*/  LDL.LU R28, [R1+0xa0] ;  /* 0x0000a000011c7983 */ /* 0x000f280000300800 */
[----:B--2---:R0:W-:Y:S04]  /*54e0*/  STG.E.U16 desc[UR6][R22.64], R45 ;  /* 0x0000002d16007986 */ /* 0x0041e8000c101506 */
[----:B------:R1:W-:Y:S04]  /*54f0*/  STG.E.U16 desc[UR6][R22.64+0x4], R16 ;  /* 0x0000041016007986 */ /* 0x0003e8000c101506 */
[----:B------:R-:W-:Y:S04]  /*5500*/  STG.E.U16 desc[UR6][R22.64+0x2], R17 ;  /* 0x0000021116007986 */ /* 0x000fe8000c101506 */
[----:B0-----:R-:W3:Y:S04]  /*5510*/  LDL.LU R45, [R1+0xb0] ;  /* 0x0000b000012d7983 */ /* 0x001ee80000300800 */
[----:B------:R-:W2:Y:S01]  /*5520*/  LDL.LU R9, [R1+0x144] ;  /* 0x0001440001097983 */ /* 0x000ea20000300800 */
[----:B-1----:R-:W-:-:S03]  /*5530*/  F2FP.BF16.F32.PACK_AB R16, R25, R5 ;  /* 0x000000051910723e */ /* 0x002fc600000010ff */
[----:B------:R-:W4:Y:S04]  /*5540*/  LDL.LU R24, [R1+0x140] ;  /* 0x0001400001187983 */ /* 0x000f280000300800 */
[----:B------:R-:W4:Y:S04]  /*5550*/  LDL.LU R25, [R1+0x13c] ;  /* 0x00013c0001197983 */ /* 0x000f280000300800 */
[----:B------:R-:W2:Y:S04]  /*5560*/  LDL.LU R5, [R1+0x88] ;  /* 0x0000880001057983 */ /* 0x000ea80000300800 */
[----:B------:R0:W-:Y:S04]  /*5570*/  STG.E.U16 desc[UR6][R22.64+0x6], R19 ;  /* 0x0000061316007986 */ /* 0x0001e8000c101506 */
[----:B0-----:R-:W2:Y:S04]  /*5580*/  LDL.LU R22, [R1+0xb8] ;  /* 0x0000b80001167983 */ /* 0x001ea80000300800 */
[----:B------:R-:W2:Y:S01]  /*5590*/  LDL.LU R23, [R1+0xc0] ;  /* 0x0000c00001177983 */ /* 0x000ea20000300800 */
[----:B------:R-:W-:-:S02]  /*55a0*/  PRMT R17, R18, 0x7632, R17 ;  /* 0x0000763212117816 */ /* 0x000fc40000000011 */
[----:B------:R-:W-:Y:S01]  /*55b0*/  PRMT R19, R16, 0x7632, R19 ;  /* 0x0000763210137816 */ /* 0x000fe20000000013 */
[----:B----4-:R-:W-:Y:S04]  /*55c0*/  STG.E.U16 desc[UR6][R24.64], R18 ;  /* 0x0000001218007986 */ /* 0x010fe8000c101506 */
[----:B------:R3:W-:Y:S04]  /*55d0*/  STG.E.U16 desc[UR6][R24.64+0x4], R16 ;  /* 0x0000041018007986 */ /* 0x0007e8000c101506 */
[----:B------:R-:W-:Y:S04]  /*55e0*/  STG.E.U16 desc[UR6][R24.64+0x2], R17 ;  /* 0x0000021118007986 */ /* 0x000fe8000c101506 */
[----:B------:R0:W-:Y:S01]  /*55f0*/  STG.E.U16 desc[UR6][R24.64+0x6], R19 ;  /* 0x0000061318007986 */ /* 0x0001e2000c101506 */
[----:B---3--:R-:W-:-:S02]  /*5600*/  F2FP.BF16.F32.PACK_AB R16, R45, R46 ;  /* 0x0000002e2d10723e */ /* 0x008fc400000010ff */
[----:B--2---:R-:W-:Y:S02]  /*5610*/  F2FP.BF16.F32.PACK_AB R18, R22, R23 ;  /* 0x000000171612723e */ /* 0x004fe400000010ff */
[----:B------:R-:W2:Y:S04]  /*5620*/  LDL.LU R22, [R1+0x70] ;  /* 0x0000700001167983 */ /* 0x000ea80000300800 */
[----:B------:R-:W2:Y:S04]  /*5630*/  LDL.LU R23, [R1+0x74] ;  /* 0x0000740001177983 */ /* 0x000ea80000300800 */
[----:B------:R-:W3:Y:S04]  /*5640*/  LDL.LU R45, [R1+0x60] ;  /* 0x00006000012d7983 */ /* 0x000ee80000300800 */
[----:B------:R-:W3:Y:S04]  /*5650*/  LDL.LU R46, [R1+0x6c] ;  /* 0x00006c00012e7983 */ /* 0x000ee80000300800 */
[----:B0-----:R-:W4:Y:S01]  /*5660*/  LDL.LU R25, [R1+0x80] ;  /* 0x0000800001197983 */ /* 0x001f220000300800 */
[----:B------:R-:W-:-:S03]  /*5670*/  PRMT R19, R16, 0x7632, R19 ;  /* 0x0000763210137816 */ /* 0x000fc60000000013 */
[----:B------:R0:W-:Y:S02]  /*5680*/  STG.E.U16 desc[UR6][R8.64+0x4], R16 ;  /* 0x0000041008007986 */ /* 0x0001e4000c101506 */
[----:B0-----:R-:W-:Y:S02]  /*5690*/  F2FP.BF16.F32.PACK_AB R16, R29, R28 ;  /* 0x0000001c1d10723e */ /* 0x001fe400000010ff */
[----:B------:R-:W3:Y:S04]  /*56a0*/  LDL.LU R28, [R1+0x5c] ;  /* 0x00005c00011c7983 */ /* 0x000ee80000300800 */
[----:B------:R-:W3:Y:S01]  /*56b0*/  LDL.LU R29, [R1+0x64] ;  /* 0x00006400011d7983 */ /* 0x000ee20000300800 */
[----:B------:R-:W-:-:S03]  /*56c0*/  PRMT R17, R18, 0x7632, R17 ;  /* 0x0000763212117816 */ /* 0x000fc60000000011 */
[----:B------:R0:W-:Y:S04]  /*56d0*/  STG.E.U16 desc[UR6][R8.64], R18 ;  /* 0x0000001208007986 */ /* 0x0001e8000c101506 */
[----:B------:R1:W-:Y:S04]  /*56e0*/  STG.E.U16 desc[UR6][R8.64+0x2], R17 ;  /* 0x0000021108007986 */ /* 0x0003e8000c101506 */
[----:B------:R1:W-:Y:S01]  /*56f0*/  STG.E.U16 desc[UR6][R8.64+0x6], R19 ;  /* 0x0000061308007986 */ /* 0x0003e2000c101506 */
[----:B0-----:R-:W-:-:S03]  /*5700*/  F2FP.BF16.F32.PACK_AB R18, R31, R4 ;  /* 0x000000041f12723e */ /* 0x001fc600000010ff */
[----:B------:R-:W3:Y:S01]  /*5710*/  LDL.LU R31, [R1+0x54] ;  /* 0x00005400011f7983 */ /* 0x000ee20000300800 */
[----:B-1----:R-:W-:-:S03]  /*5720*/  PRMT R17, R16, 0x7632, R17 ;  /* 0x0000763210117816 */ /* 0x002fc60000000011 */
[----:B------:R-:W3:Y:S01]  /*5730*/  LDL.LU R4, [R1+0x58] ;  /* 0x0000580001047983 */ /* 0x000ee20000300800 */
[----:B------:R-:W-:-:S03]  /*5740*/  PRMT R8, R18, 0x7632, R8 ;  /* 0x0000763212087816 */ /* 0x000fc60000000008 */
[----:B------:R-:W-:Y:S04]  /*5750*/  STG.E.U16 desc[UR6][R26.64], R18 ;  /* 0x000000121a007986 */ /* 0x000fe8000c101506 */
[----:B------:R2:W-:Y:S04]  /*5760*/  STG.E.U16 desc[UR6][R26.64+0x2], R8 ;  /* 0x000002081a007986 */ /* 0x0005e8000c101506 */
[----:B------:R-:W-:Y:S04]  /*5770*/  STG.E.U16 desc[UR6][R26.64+0x4], R16 ;  /* 0x000004101a007986 */ /* 0x000fe8000c101506 */
[----:B------:R0:W-:Y:S01]  /*5780*/  STG.E.U16 desc[UR6][R26.64+0x6], R17 ;  /* 0x000006111a007986 */ /* 0x0001e2000c101506 */
[----:B--2---:R-:W-:-:S04]  /*5790*/  F2FP.BF16.F32.PACK_AB R8, R22, R23 ;  /* 0x000000171608723e */ /* 0x004fc800000010ff */
[----:B0-----:R-:W-:Y:S02]  /*57a0*/  PRMT R17, R8, 0x7632, R17 ;  /* 0x0000763208117816 */ /* 0x001fe40000000011 */
[----:B----4-:R-:W-:Y:S02]  /*57b0*/  F2FP.BF16.F32.PACK_AB R9, R25, R5 ;  /* 0x000000051909723e */ /* 0x010fe400000010ff */
[----:B------:R-:W2:Y:S04]  /*57c0*/  LDL.LU R5, [R1+0x4c] ;  /* 0x00004c0001057983 */ /* 0x000ea80000300800 */
[----:B------:R-:W4:Y:S01]  /*57d0*/  LDL.LU R24, [R1+0x48] ;  /* 0x0000480001187983 */ /* 0x000f220000300800 */
[----:B------:R-:W-:-:S03]  /*57e0*/  PRMT R16, R9, 0x7632, R16 ;  /* 0x0000763209107816 */ /* 0x000fc60000000010 */
[----:B------:R-:W4:Y:S04]  /*57f0*/  LDL.LU R25, [R1+0x3c] ;  /* 0x00003c0001197983 */ /* 0x000f280000300800 */
[----:B------:R-:W4:Y:S04]  /*5800*/  LDL.LU R22, [R1+0x40] ;  /* 0x0000400001167983 */ /* 0x000f280000300800 */
[----:B------:R-:W2:Y:S04]  /*5810*/  LDL.LU R26, [R1+0x50] ;  /* 0x00005000011a7983 */ /* 0x000ea80000300800 */
[----:B------:R-:W4:Y:S04]  /*5820*/  LDL.LU R27, [R1+0x44] ;  /* 0x00004400011b7983 */ /* 0x000f280000300800 */
[----:B------:R3:W-:Y:S04]  /*5830*/  STG.E.U16 desc[UR6][R6.64], R9 ;  /* 0x0000000906007986 */ /* 0x0007e8000c101506 */
[----:B------:R-:W4:Y:S04]  /*5840*/  LDL.LU R23, [R1+0x28] ;  /* 0x0000280001177983 */ /* 0x000f280000300800 */
[----:B------:R0:W-:Y:S01]  /*5850*/  STG.E.U16 desc[UR6][R6.64+0x4], R8 ;  /* 0x0000040806007986 */ /* 0x0001e2000c101506 */
[----:B---3--:R-:W-:-:S03]  /*5860*/  F2FP.BF16.F32.PACK_AB R9, R45, R46 ;  /* 0x0000002e2d09723e */ /* 0x008fc600000010ff */
[----:B------:R-:W3:Y:S04]  /*5870*/  LDL.LU R45, [R1+0x38] ;  /* 0x00003800012d7983 */ /* 0x000ee80000300800 */
[----:B------:R-:W3:Y:S01]  /*5880*/  LDL.LU R46, [R1] ;  /* 0x00000000012e7983 */ /* 0x000ee20000300800 */
[----:B0-----:R-:W-:-:S03]  /*5890*/  F2FP.BF16.F32.PACK_AB R8, R28, R29 ;  /* 0x0000001d1c08723e */ /* 0x001fc600000010ff */
[----:B------:R-:W2:Y:S04]  /*58a0*/  LDL.LU R28, [R1+0x138] ;  /* 0x00013800011c7983 */ /* 0x000ea80000300800 */
[----:B------:R-:W2:Y:S04]  /*58b0*/  LDL.LU R29, [R1+0x134] ;  /* 0x00013400011d7983 */ /* 0x000ea80000300800 */
[----:B------:R-:W-:Y:S04]  /*58c0*/  STG.E.U16 desc[UR6][R6.64+0x2], R16 ;  /* 0x0000021006007986 */ /* 0x000fe8000c101506 */
[----:B------:R0:W-:Y:S02]  /*58d0*/  STG.E.U16 desc[UR6][R6.64+0x6], R17 ;  /* 0x0000061106007986 */ /* 0x0001e4000c101506 */
[----:B0-----:R-:W-:-:S02]  /*58e0*/  PRMT R6, R9, 0x7632, R6 ;  /* 0x0000763209067816 */ /* 0x001fc40000000006 */
[----:B------:R-:W-:Y:S02]  /*58f0*/  F2FP.BF16.F32.PACK_AB R7, R31, R4 ;  /* 0x000000041f07723e */ /* 0x000fe400000010ff */
[----:B------:R-:W3:Y:S04]  /*5900*/  LDL.LU R31, [R1+0x130] ;  /* 0x00013000011f7983 */ /* 0x000ee80000300800 */
[----:B------:R-:W3:Y:S04]  /*5910*/  LDL.LU R4, [R1+0x12c] ;  /* 0x00012c0001047983 */ /* 0x000ee80000300800 */
[----:B--2---:R0:W-:Y:S02]  /*5920*/  STG.E.U16 desc[UR6][R28.64+0x2], R6 ;  /* 0x000002061c007986 */ /* 0x0041e4000c101506 */
[----:B0-----:R-:W-:-:S02]  /*5930*/  F2FP.BF16.F32.PACK_AB R6, R5, R26 ;  /* 0x0000001a0506723e */ /* 0x001fc400000010ff */
[----:B------:R-:W3:Y:S04]  /*5940*/  LDL.LU R5, [R1+0x128] ;  /* 0x0001280001057983 */ /* 0x000ee80000300800 */
[----:B------:R0:W-:Y:S01]  /*5950*/  STG.E.U16 desc[UR6][R28.64], R9 ;  /* 0x000000091c007986 */ /* 0x0001e2000c101506 */
[C---:B------:R-:W-:Y:S02]  /*5960*/  PRMT R17, R6.reuse, 0x7610, R17 ;  /* 0x0000761006117816 */ /* 0x040fe40000000011 */
[----:B------:R-:W-:Y:S02]  /*5970*/  PRMT R19, R6, 0x7632, R19 ;  /* 0x0000763206137816 */ /* 0x000fe40000000013 */
[----:B----4-:R-:W-:Y:S01]  /*5980*/  F2FP.BF16.F32.PACK_AB R6, R25, R22 ;  /* 0x000000161906723e */ /* 0x010fe200000010ff */
[----:B------:R-:W-:Y:S01]  /*5990*/  STG.E.U16 desc[UR6][R28.64+0x4], R8 ;  /* 0x000004081c007986 */ /* 0x000fe2000c101506 */
[----:B0-----:R-:W-:-:S02]  /*59a0*/  PRMT R9, R8, 0x7632, R9 ;  /* 0x0000763208097816 */ /* 0x001fc40000000009 */
[----:B------:R-:W-:-:S03]  /*59b0*/  PRMT R16, R7, 0x7632, R16 ;  /* 0x0000763207107816 */ /* 0x000fc60000000010 */
[----:B------:R0:W-:Y:S02]  /*59c0*/  STG.E.U16 desc[UR6][R28.64+0x6], R9 ;  /* 0x000006091c007986 */ /* 0x0001e4000c101506 */
[C---:B0-----:R-:W-:Y:S02]  /*59d0*/  PRMT R9, R6.reuse, 0x7610, R9 ;  /* 0x0000761006097816 */ /* 0x041fe40000000009 */
[----:B---3--:R0:W-:Y:S02]  /*59e0*/  STG.E.U16 desc[UR6][R4.64], R7 ;  /* 0x0000000704007986 */ /* 0x0081e4000c101506 */
[----:B0-----:R-:W-:Y:S02]  /*59f0*/  PRMT R7, R6, 0x7632, R7 ;  /* 0x0000763206077816 */ /* 0x001fe40000000007 */
[----:B------:R-:W-:Y:S02]  /*5a00*/  F2FP.BF16.F32.PACK_AB R6, R46, R11 ;  /* 0x0000000b2e06723e */ /* 0x000fe400000010ff */
[----:B------:R-:W2:Y:S04]  /*5a10*/  LDL.LU R11, [R1+0x120] ;  /* 0x00012000010b7983 */ /* 0x000ea80000300800 */
[----:B------:R-:W3:Y:S01]  /*5a20*/  LDL.LU R46, [R1+0x84] ;  /* 0x00008400012e7983 */ /* 0x000ee20000300800 */
[----:B------:R-:W-:-:S03]  /*5a30*/  F2FP.BF16.F32.PACK_AB R18, R27, R24 ;  /* 0x000000181b12723e */ /* 0x000fc600000010ff */
[----:B------:R-:W-:Y:S04]  /*5a40*/  STG.E.U16 desc[UR6][R4.64+0x2], R16 ;  /* 0x0000021004007986 */ /* 0x000fe8000c101506 */
[----:B------:R-:W-:Y:S04]  /*5a50*/  STG.E.U16 desc[UR6][R4.64+0x4], R17 ;  /* 0x0000041104007986 */ /* 0x000fe8000c101506 */
[----:B------:R0:W-:Y:S01]  /*5a60*/  STG.E.U16 desc[UR6][R4.64+0x6], R19 ;  /* 0x0000061304007986 */ /* 0x0001e2000c101506 */
[----:B------:R-:W-:Y:S02]  /*5a70*/  PRMT R8, R18, 0x7632, R8 ;  /* 0x0000763212087816 */ /* 0x000fe40000000008 */
[----:B------:R-:W-:Y:S01]  /*5a80*/  F2FP.BF16.F32.PACK_AB R3, R10, R3 ;  /* 0x000000030a03723e */ /* 0x000fe200000010ff */
[----:B------:R1:W-:Y:S01]  /*5a90*/  STG.E.U16 desc[UR6][R30.64], R18 ;  /* 0x000000121e007986 */ /* 0x0003e2000c101506 */
[----:B------:R-:W-:-:S02]  /*5aa0*/  F2FP.BF16.F32.PACK_AB R43, R48, R43 ;  /* 0x0000002b302b723e */ /* 0x000fc400000010ff */
[----:B0-----:R-:W-:Y:S02]  /*5ab0*/  F2FP.BF16.F32.PACK_AB R5, R23, R45 ;  /* 0x0000002d1705723e */ /* 0x001fe400000010ff */
[----:B------:R-:W-:Y:S02]  /*5ac0*/  PRMT R4, R6, 0x7632, R4 ;  /* 0x0000763206047816 */ /* 0x000fe40000000004 */
[----:B------:R-:W-:Y:S01]  /*5ad0*/  PRMT R16, R5, 0x7632, R16 ;  /* 0x0000763205107816 */ /* 0x000fe20000000010 */
[----:B------:R-:W-:Y:S01]  /*5ae0*/  STG.E.U16 desc[UR6][R30.64+0x2], R8 ;  /* 0x000002081e007986 */ /* 0x000fe2000c101506 */
[----:B------:R-:W-:Y:S02]  /*5af0*/  PRMT R2, R0, 0x7632, R2 ;  /* 0x0000763200027816 */ /* 0x000fe40000000002 */
[----:B------:R-:W-:Y:S01]  /*5b00*/  F2FP.BF16.F32.PACK_AB R21, R42, R21 ;  /* 0x000000152a15723e */ /* 0x000fe200000010ff */
[----:B------:R-:W-:Y:S01]  /*5b10*/  STG.E.U16 desc[UR6][R30.64+0x4], R9 ;  /* 0x000004091e007986 */ /* 0x000fe2000c101506 */
[----:B------:R-:W-:-:S02]  /*5b20*/  F2FP.BF16.F32.PACK_AB R51, R52, R51 ;  /* 0x000000333433723e */ /* 0x000fc400000010ff */
[----:B------:R-:W-:Y:S01]  /*5b30*/  F2FP.BF16.F32.PACK_AB R49, R50, R49 ;  /* 0x000000313231723e */ /* 0x000fe200000010ff */
[----:B------:R-:W-:Y:S01]  /*5b40*/  STG.E.U16 desc[UR6][R30.64+0x6], R7 ;  /* 0x000006071e007986 */ /* 0x000fe2000c101506 */
[----:B------:R-:W-:Y:S02]  /*5b50*/  F2FP.BF16.F32.PACK_AB R54, R55, R54 ;  /* 0x000000363736723e */ /* 0x000fe400000010ff */
[----:B------:R-:W-:Y:S01]  /*5b60*/  PRMT R17, R3, 0x7632, R17 ;  /* 0x0000763203117816 */ /* 0x000fe20000000011 */
[----:B------:R-:W-:Y:S01]  /*5b70*/  STG.E.U16 desc[UR6][R32.64], R5 ;  /* 0x0000000520007986 */ /* 0x000fe2000c101506 */
[----:B-1----:R-:W-:-:S03]  /*5b80*/  PRMT R18, R43, 0x7632, R18 ;  /* 0x000076322b127816 */ /* 0x002fc60000000012 */
[----:B------:R-:W-:Y:S01]  /*5b90*/  STG.E.U16 desc[UR6][R32.64+0x2], R16 ;  /* 0x0000021020007986 */ /* 0x000fe2000c101506 */
[----:B------:R-:W-:-:S03]  /*5ba0*/  PRMT R19, R51, 0x7632, R19 ;  /* 0x0000763233137816 */ /* 0x000fc60000000013 */
[----:B------:R-:W-:Y:S04]  /*5bb0*/  STG.E.U16 desc[UR6][R32.64+0x4], R6 ;  /* 0x0000040620007986 */ /* 0x000fe8000c101506 */
[----:B------:R-:W-:Y:S01]  /*5bc0*/  STG.E.U16 desc[UR6][R32.64+0x6], R4 ;  /* 0x0000060420007986 */ /* 0x000fe2000c101506 */
[----:B------:R-:W-:-:S03]  /*5bd0*/  F2FP.BF16.F32.PACK_AB R53, R57, R53 ;  /* 0x000000353935723e */ /* 0x000fc600000010ff */
[----:B------:R0:W-:Y:S01]  /*5be0*/  STG.E.U16 desc[UR6][R34.64], R3 ;  /* 0x0000000322007986 */ /* 0x0001e2000c101506 */
[----:B------:R-:W-:-:S03]  /*5bf0*/  F2FP.BF16.F32.PACK_AB R44, R44, R56 ;  /* 0x000000382c2c723e */ /* 0x000fc600000010ff */
[----:B------:R1:W-:Y:S01]  /*5c00*/  STG.E.U16 desc[UR6][R34.64+0x4], R0 ;  /* 0x0000040022007986 */ /* 0x0003e2000c101506 */
[----:B------:R-:W-:-:S03]  /*5c10*/  F2FP.BF16.F32.PACK_AB R47, R61, R47 ;  /* 0x0000002f3d2f723e */ /* 0x000fc600000010ff */
[----:B------:R4:W-:Y:S01]  /*5c20*/  STG.E.U16 desc[UR6][R34.64+0x6], R2 ;  /* 0x0000060222007986 */ /* 0x0009e2000c101506 */
[----:B0-----:R-:W-:-:S03]  /*5c30*/  PRMT R3, R21, 0x7632, R3 ;  /* 0x0000763215037816 */ /* 0x001fc60000000003 */
[----:B------:R-:W-:Y:S01]  /*5c40*/  STG.E.U16 desc[UR6][R34.64+0x2], R17 ;  /* 0x0000021122007986 */ /* 0x000fe2000c101506 */
[----:B-1----:R-:W-:-:S03]  /*5c50*/  PRMT R0, R49, 0x7632, R0 ;  /* 0x0000763231007816 */ /* 0x002fc60000000000 */
[----:B------:R-:W-:Y:S01]  /*5c60*/  STG.E.U16 desc[UR6][R36.64], R43 ;  /* 0x0000002b24007986 */ /* 0x000fe2000c101506 */
[----:B------:R-:W-:Y:S02]  /*5c70*/  F2FP.BF16.F32.PACK_AB R20, R20, R58 ;  /* 0x0000003a1414723e */ /* 0x000fe400000010ff */
[----:B----4-:R-:W-:Y:S01]  /*5c80*/  PRMT R2, R54, 0x7632, R2 ;  /* 0x0000763236027816 */ /* 0x010fe20000000002 */
[----:B------:R-:W-:Y:S01]  /*5c90*/  STG.E.U16 desc[UR6][R36.64+0x2], R18 ;  /* 0x0000021224007986 */ /* 0x000fe2000c101506 */
[----:B------:R-:W-:-:S03]  /*5ca0*/  F2FP.BF16.F32.PACK_AB R59, R60, R59 ;  /* 0x0000003b3c3b723e */ /* 0x000fc600000010ff */
[----:B------:R-:W-:Y:S01]  /*5cb0*/  STG.E.U16 desc[UR6][R36.64+0x4], R21 ;  /* 0x0000041524007986 */ /* 0x000fe2000c101506 */
[----:B------:R-:W-:-:S03]  /*5cc0*/  PRMT R6, R44, 0x7632, R6 ;  /* 0x000076322c067816 */ /* 0x000fc60000000006 */
[----:B------:R0:W-:Y:S01]  /*5cd0*/  STG.E.U16 desc[UR6][R36.64+0x6], R3 ;  /* 0x0000060324007986 */ /* 0x0001e2000c101506 */
[----:B------:R-:W-:-:S03]  /*5ce0*/  PRMT R7, R20, 0x7632, R7 ;  /* 0x0000763214077816 */ /* 0x000fc60000000007 */
[----:B------:R-:W-:Y:S04]  /*5cf0*/  STG.E.U16 desc[UR6][R38.64], R51 ;  /* 0x0000003326007986 */ /* 0x000fe8000c101506 */
[----:B------:R-:W-:Y:S04]  /*5d00*/  STG.E.U16 desc[UR6][R38.64+0x2], R19 ;  /* 0x0000021326007986 */ /* 0x000fe8000c101506 */
[----:B------:R-:W-:Y:S01]  /*5d10*/  STG.E.U16 desc[UR6][R38.64+0x4], R49 ;  /* 0x0000043126007986 */ /* 0x000fe2000c101506 */
[----:B0-----:R-:W-:-:S03]  /*5d20*/  PRMT R3, R53, 0x7632, R3 ;  /* 0x0000763235037816 */ /* 0x001fc60000000003 */
        /* <DEDUP_REMOVED lines=15> */
[----:B------:R-:W-:Y:S01]  /*5e20*/  ULOP3.LUT UR4, UR4, 0x1, URZ, 0x3c, !UPT ;  /* 0x0000000104047892 */ /* 0x000fe2000f8e3c3f */
[----:B--2---:R-:W-:-:S04]  /*5e30*/  IADD3 R11, P0, R11, 0x15, RZ ;  /* 0x000000150b0b7810 */ /* 0x004fc80007f1e0ff */
[----:B---3--:R-:W-:Y:S02]  /*5e40*/  IADD3.X R46, RZ, R46, RZ, P0, !PT ;  /* 0x0000002eff2e7210 */ /* 0x008fe400007fe4ff */
[----:B------:R-:W-:-:S03]  /*5e50*/  ISETP.GE.U32.AND P0, PT, R11, UR8, PT ;  /* 0x000000080b007c0c */ /* 0x000fc6000bf06070 */
[----:B------:R4:W-:Y:S01]  /*5e60*/  STL [R1+0x84], R46 ;  /* 0x0000842e01007387 */ /* 0x0009e20000100800 */
[----:B------:R-:W-:-:S13]  /*5e70*/  ISETP.GE.AND.EX P0, PT, R46, UR9, PT, P0 ;  /* 0x000000092e007c0c */ /* 0x000fda000bf06300 */
[----:B----4-:R-:W-:Y:S05]  /*5e80*/  @!P0 BRA `(.L_x_1906) ;  /* 0xffffffa000cc8947 */ /* 0x010fea000383ffff */
[----:B------:R-:W-:Y:S05]  /*5e90*/  EXIT ;  /* 0x000000000000794d */ /* 0x000fea0003800000 */
.L_x_1907:
        /* <DEDUP_REMOVED lines=14> */
.L_x_3858:


//--------------------- .text._ZN13group_norm_v214gn_cuda_kernelI13__nv_bfloat16Li320ELi1ELi16ELi20ELi1024ELb1ELi128ELi320ELi320ELi4ELb1ELi18ELb0ELb0ENS_16CompileConditionILi900EEEEEvPT_PKS4_S7_S7_flPfS8_Pj --------------------------
	.section	.text._ZN13group_norm_v214gn_cuda_kernelI13__nv_bfloat16Li320ELi1ELi16ELi20ELi1024ELb1ELi128ELi320ELi320ELi4ELb1ELi18ELb0ELb0ENS_16CompileConditionILi900EEEEEvPT_PKS4_S7_S7_flPfS8_Pj,"ax",@progbits
	.align	128
        .global         _ZN13group_norm_v214gn_cuda_kernelI13__nv_bfloat16Li320ELi1ELi16ELi20ELi1024ELb1ELi128ELi320ELi320ELi4ELb1ELi18ELb0ELb0ENS_16CompileConditionILi900EEEEEvPT_PKS4_S7_S7_flPfS8_Pj
        .type           _ZN13group_norm_v214gn_cuda_kernelI13__nv_bfloat16Li320ELi1ELi16ELi20ELi1024ELb1ELi128ELi320ELi320ELi4ELb1ELi18ELb0ELb0ENS_16CompileConditionILi900EEEEEvPT_PKS4_S7_S7_flPfS8_Pj,@function
        .size           _ZN13group_norm_v214gn_cuda_kernelI13__nv_bfloat16Li320ELi1ELi16ELi20ELi1024ELb1ELi128ELi320ELi320ELi4ELb1ELi18ELb0ELb0ENS_16CompileConditionILi900EEEEEvPT_PKS4_S7_S7_flPfS8_Pj,(.L_x_3859 - _ZN13group_norm_v214gn_cuda_kernelI13__nv_bfloat16Li320ELi1ELi16ELi20ELi1024ELb1ELi128ELi320ELi320ELi4ELb1ELi18ELb0ELb0ENS_16CompileConditionILi900EEEEEvPT_PKS4_S7_S7_flPfS8_Pj)
        .other          _ZN13group_norm_v214gn_cuda_kernelI13__nv_bfloat16Li320ELi1ELi16ELi20ELi1024ELb1ELi128ELi320ELi320ELi4ELb1ELi18ELb0ELb0ENS_16CompileConditionILi900EEEEEvPT_PKS4_S7_S7_flPfS8_Pj,@"STO_CUDA_ENTRY STV_DEFAULT"
_ZN13group_norm_v214gn_cuda_kernelI13__nv_bfloat16Li320ELi1ELi16ELi20ELi1024ELb1ELi128ELi320ELi320ELi4ELb1ELi18ELb0ELb0ENS_16CompileConditionILi900EEEEEvPT_PKS4_S7_S7_flPfS8_Pj:
.text._ZN13group_norm_v214gn_cuda_kernelI13__nv_bfloat16Li320ELi1ELi16ELi20ELi1024ELb1ELi128ELi320ELi320ELi4ELb1ELi18ELb0ELb0ENS_16CompileConditionILi900EEEEEvPT_PKS4_S7_S7_flPfS8_Pj:
[----:B------:R-:W0:Y:S08]  /*0000*/  LDC R1, c[0x0][0x28] ;  /* 0x00000a00ff017b82 */ /* 0x000e300000000800 */
[----:B------:R-:W1:Y:S01]  /*0010*/  S2UR UR8, SR_CTAID.Y ;  /* 0x00000000000879c3 */ /* 0x000e620000002600 */
[----:B0-----:R-:W-:-:S07]  /*0020*/  IADD3 R1, R1, -0x170, RZ ;  /* 0xfffffe9001017810 */ /* 0x001fce0007ffe0ff */
[----:B------:R-:W1:Y:S02]  /*0030*/  LDC.64 R2, c[0x0][0x238] ;  /* 0x00008e00ff027b82 */ /* 0x000e640000000a00 */
[----:B-1----:R-:W-:-:S04]  /*0040*/  ISETP.LE.U32.AND P0, PT, R2, UR8, PT ;  /* 0x0000000802007c0c */ /* 0x002fc8000bf03070 */
[----:B------:R-:W-:-:S13]  /*0050*/  ISETP.GE.AND.EX P0, PT, RZ, R3, PT, P0 ;  /* 0x00000003ff00720c */ /* 0x000fda0003f06300 */
[----:B------:R-:W-:Y:S05]  /*0060*/  @P0 EXIT ;  /* 0x000000000000094d */ /* 0x000fea0003800000 */
[----:B------:R-:W0:Y:S01]  /*0070*/  S2R R11, SR_TID.X ;  /* 0x00000000000b7919 */ /* 0x000e220000002100 */
[----:B------:R-:W1:Y:S01]  /*0080*/  S2UR UR5, SR_CgaCtaId ;  /* 0x00000000000579c3 */ /* 0x000e620000008800 */
[----:B------:R-:W-:Y:S01]  /*0090*/  UMOV UR4, 0x400 ;  /* 0x0000040000047882 */ /* 0x000fe20000000000 */
[----:B------:R-:W-:Y:S01]  /*00a0*/  HFMA2.MMA R34, -RZ, RZ, 0, 0 ;  /* 0x00000000ff227435 */ /* 0x000fe200000001ff */
[----:B------:R-:W2:Y:S01]  /*00b0*/  S2R R6, SR_CTAID.X ;  /* 0x0000000000067919 */ /* 0x000ea20000002500 */
[----:B------:R-:W-:-:S04]  /*00c0*/  MOV R35, UR8 ;  /* 0x0000000800237c02 */ /* 0x000fc80008000f00 */
[----:B------:R-:W3:Y:S01]  /*00d0*/  LDC.64 R108, c[0x0][0x250] ;  /* 0x00009400ff6c7b82 */ /* 0x000ee20000000a00 */
[----:B-1----:R-:W-:Y:S02]  /*00e0*/  ULEA UR6, UR5, UR4, 0x18 ;  /* 0x0000000405067291 */ /* 0x002fe4000f8ec03f */
[----:B------:R-:W-:-:S04]  /*00f0*/  UIADD3 UR4, UR4, 0xc80, URZ ;  /* 0x00000c8004047890 */ /* 0x000fc8000fffe03f */
[----:B------:R-:W-:Y:S01]  /*0100*/  MOV R10, UR6 ;  /* 0x00000006000a7c02 */ /* 0x000fe20008000f00 */
[----:B0-----:R-:W-:Y:S01]  /*0110*/  IMAD.WIDE.U32 R2, R11, -0x33333333, RZ ;  /* 0xcccccccd0b027825 */ /* 0x001fe200078e00ff */
[----:B------:R-:W-:Y:S01]  /*0120*/  SHF.R.U32.HI R5, RZ, 0x2, R11 ;  /* 0x00000002ff057819 */ /* 0x000fe2000001160b */
[----:B------:R-:W-:Y:S01]  /*0130*/  ULDC.64 UR6, c[0x0][0x240] ;  /* 0x0000900000067ab9 */ /* 0x000fe20000000a00 */
[----:B------:R-:W-:Y:S01]  /*0140*/  ULEA UR4, UR5, UR4, 0x18 ;  /* 0x0000000405047291 */ /* 0x000fe2000f8ec03f */
[C---:B--2---:R-:W-:Y:S02]  /*0150*/  LOP3.LUT R0, R6.reuse, 0x7, RZ, 0xc0, !PT ;  /* 0x0000000706007812 */ /* 0x044fe400078ec0ff */
[----:B------:R-:W-:Y:S02]  /*0160*/  SHF.R.U32.HI R7, RZ, 0x6, R3 ;  /* 0x00000006ff077819 */ /* 0x000fe40000011603 */
[C---:B------:R-:W-:Y:S01]  /*0170*/  SHF.L.U32 R3, R5.reuse, 0x3, RZ ;  /* 0x0000000305037819 */ /* 0x040fe200000006ff */
[----:B------:R-:W-:Y:S01]  /*0180*/  IMAD R5, R5, 0x14, RZ ;  /* 0x0000001405057824 */ /* 0x000fe200078e02ff */
[----:B------:R-:W-:Y:S01]  /*0190*/  LOP3.LUT P0, RZ, R6, 0x7, RZ, 0xc0, !PT ;  /* 0x0000000706ff7812 */ /* 0x000fe2000780c0ff */
[----:B------:R-:W-:Y:S01]  /*01a0*/  IMAD R2, R7, -0x50, R11 ;  /* 0xffffffb007027824 */ /* 0x000fe200078e020b */
[----:B------:R-:W-:-:S02]  /*01b0*/  LOP3.LUT R6, R3, 0xfffffff8, R0, 0xe2, !PT ;  /* 0xfffffff803067812 */ /* 0x000fc400078ee200 */
[----:B------:R-:W-:Y:S01]  /*01c0*/  IADD3 R8, R5, 0x10, RZ ;  /* 0x0000001005087810 */ /* 0x000fe20007ffe0ff */
[C---:B------:R-:W-:Y:S01]  /*01d0*/  IMAD R4, R2.reuse, 0x28, R10 ;  /* 0x0000002802047824 */ /* 0x040fe200078e020a */
[----:B------:R-:W-:Y:S01]  /*01e0*/  ISETP.EQ.U32.AND P1, PT, RZ, UR6, PT ;  /* 0x00000006ff007c0c */ /* 0x000fe2000bf22070 */
[----:B------:R-:W-:Y:S01]  /*01f0*/  IMAD.WIDE.U32 R2, R2, -0x33333333, RZ ;  /* 0xcccccccd02027825 */ /* 0x000fe200078e00ff */
[----:B------:R0:W-:Y:S01]  /*0200*/  STL [R1+0x14c], R6 ;  /* 0x00014c0601007387 */ /* 0x0001e20000100800 */
[----:B------:R-:W-:Y:S02]  /*0210*/  SHF.R.U32.HI R9, RZ, 0x2, R8 ;  /* 0x00000002ff097819 */ /* 0x000fe40000011608 */
[----:B------:R-:W-:Y:S02]  /*0220*/  LEA R0, R7, R4, 0x3 ;  /* 0x0000000407007211 */ /* 0x000fe400078e18ff */
[----:B------:R-:W-:Y:S02]  /*0230*/  SHF.L.U32 R2, R3, 0x1, RZ ;  /* 0x0000000103027819 */ /* 0x000fe400000006ff */
[C---:B------:R-:W-:Y:S01]  /*0240*/  IADD3 R3, R5.reuse, 0x4, RZ ;  /* 0x0000000405037810 */ /* 0x040fe20007ffe0ff */
[----:B------:R1:W-:Y:S01]  /*0250*/  STL [R1+0x150], R0 ;  /* 0x0001500001007387 */ /* 0x0003e20000100800 */
[----:B------:R-:W-:-:S02]  /*0260*/  IADD3 R4, R5, 0x8, RZ ;  /* 0x0000000805047810 */ /* 0x000fc40007ffe0ff */
[----:B------:R-:W-:Y:S02]  /*0270*/  SHF.R.U32.HI R3, RZ, 0x2, R3 ;  /* 0x00000002ff037819 */ /* 0x000fe40000011603 */
[----:B0-----:R-:W-:Y:S02]  /*0280*/  IADD3 R6, R5, 0xc, RZ ;  /* 0x0000000c05067810 */ /* 0x001fe40007ffe0ff */
[----:B------:R-:W-:Y:S02]  /*0290*/  ISETP.GT.U32.OR P0, PT, R11, 0xf, P0 ;  /* 0x0000000f0b00780c */ /* 0x000fe40000704470 */
[----:B------:R-:W-:Y:S02]  /*02a0*/  SHF.R.U32.HI R7, RZ, 0x2, R6 ;  /* 0x00000002ff077819 */ /* 0x000fe40000011606 */
[----:B-1----:R-:W-:Y:S02]  /*02b0*/  SHF.R.U32.HI R0, RZ, 0x2, R5 ;  /* 0x00000002ff007819 */ /* 0x002fe40000011605 */
[----:B------:R-:W-:Y:S01]  /*02c0*/  SHF.R.U32.HI R5, RZ, 0x2, R4 ;  /* 0x00000002ff057819 */ /* 0x000fe20000011604 */
[--C-:B------:R-:W-:Y:S01]  /*02d0*/  IMAD R4, R3, 0x28, R10.reuse ;  /* 0x0000002803047824 */ /* 0x100fe200078e020a */
[----:B------:R-:W-:Y:S01]  /*02e0*/  SHF.L.U32 R3, R11, 0x3, RZ ;  /* 0x000000030b037819 */ /* 0x000fe200000006ff */
[--C-:B------:R-:W-:Y:S01]  /*02f0*/  IMAD R0, R0, 0x28, R10.reuse ;  /* 0x0000002800007824 */ /* 0x100fe200078e020a */
[----:B------:R-:W-:Y:S01]  /*0300*/  ISETP.EQ.OR.EX P0, PT, RZ, UR7, P0, P1 ;  /* 0x00000007ff007c0c */ /* 0x000fe20008702710 */
[--C-:B------:R-:W-:Y:S01]  /*0310*/  IMAD R8, R7, 0x28, R10.reuse ;  /* 0x0000002807087824 */ /* 0x100fe200078e020a */
[----:B------:R-:W-:Y:S01]  /*0320*/  LOP3.LUT R3, R3, 0x18, RZ, 0xc0, !PT ;  /* 0x0000001803037812 */ /* 0x000fe200078ec0ff */
[--C-:B------:R-:W-:Y:S01]  /*0330*/  IMAD R6, R5, 0x28, R10.reuse ;  /* 0x0000002805067824 */ /* 0x100fe200078e020a */
[----:B---3--:R-:W-:Y:S01]  /*0340*/  LEA R108, P1, R35, R108, 0x2 ;  /* 0x0000006c236c7211 */ /* 0x008fe200078210ff */
[----:B------:R-:W-:Y:S01]  /*0350*/  IMAD R10, R9, 0x28, R10 ;  /* 0x00000028090a7824 */ /* 0x000fe200078e020a */
[----:B------:R-:W-:Y:S01]  /*0360*/  IADD3 R7, R0, R3, RZ ;  /* 0x0000000300077210 */ /* 0x000fe20007ffe0ff */
[----:B------:R-:W-:Y:S01]  /*0370*/  ULDC.64 UR6, c[0x0][0x208] ;  /* 0x0000820000067ab9 */ /* 0x000fe20000000a00 */
[----:B------:R-:W-:-:S02]  /*0380*/  IADD3 R0, R3, R4, RZ ;  /* 0x0000000403007210 */ /* 0x000fc40007ffe0ff */
[C---:B------:R-:W-:Y:S01]  /*0390*/  IADD3 R5, R3.reuse, R6, RZ ;  /* 0x0000000603057210 */ /* 0x040fe20007ffe0ff */
[----:B------:R-:W-:Y:S01]  /*03a0*/  STL [R1+0x144], R7 ;  /* 0x0001440701007387 */ /* 0x000fe20000100800 */
[----:B------:R-:W-:Y:S02]  /*03b0*/  IADD3 R4, R3, R8, RZ ;  /* 0x0000000803047210 */ /* 0x000fe40007ffe0ff */
[----:B------:R-:W-:Y:S01]  /*03c0*/  LEA.HI.X R109, R35, R109, R34, 0x2, P1 ;  /* 0x0000006d236d7211 */ /* 0x000fe200008f1422 */
[----:B------:R0:W-:Y:S04]  /*03d0*/  STL [R1+0x140], R0 ;  /* 0x0001400001007387 */ /* 0x0001e80000100800 */
[----:B------:R-:W-:Y:S04]  /*03e0*/  STL [R1+0x13c], R5 ;  /* 0x00013c0501007387 */ /* 0x000fe80000100800 */
[----:B------:R-:W-:Y:S01]  /*03f0*/  STL [R1+0x138], R4 ;  /* 0x0001380401007387 */ /* 0x000fe20000100800 */
[----:B0-----:R-:W-:-:S05]  /*0400*/  IADD3 R0, R3, R10, RZ ;  /* 0x0000000a03007210 */ /* 0x001fca0007ffe0ff */
[----:B------:R0:W-:Y:S04]  /*0410*/  STL [R1+0x134], R0 ;  /* 0x0001340001007387 */ /* 0x0001e80000100800 */
[----:B------:R1:W-:Y:S01]  /*0420*/  STL [R1+0x2c], RZ ;  /* 0x00002cff01007387 */ /* 0x0003e20000100800 */
[----:B0-----:R-:W-:-:S05]  /*0430*/  LOP3.LUT R0, R2, 0xfffffff8, RZ, 0xc0, !PT ;  /* 0xfffffff802007812 */ /* 0x001fca00078ec0ff */
[----:B------:R1:W-:Y:S02]  /*0440*/  STL [R1+0x148], R0 ;  /* 0x0001480001007387 */ /* 0x0003e40000100800 */
.L_x_1912:
[----:B------:R-:W0:Y:S01]  /*0450*/  S2R R121, SR_TID.X ;  /* 0x0000000000797919 */ /* 0x000e220000002100 */
[----:B------:R-:W2:Y:S01]  /*0460*/  S2UR UR14, SR_CTAID.X ;  /* 0x00000000000e79c3 */ /* 0x000ea20000002500 */
[----:B------:R-:W-:Y:S01]  /*0470*/  MOV R111, RZ ;  /* 0x000000ff006f7202 */ /* 0x000fe20000000f00 */
[----:B------:R-:W-:Y:S01]  /*0480*/  IMAD R7, R34, 0x50000, RZ ;  /* 0x0005000022077824 */ /* 0x000fe200078e02ff */
[----:B------:R-:W-:Y:S01]  /*0490*/  ULDC.64 UR10, c[0x0][0x218] ;  /* 0x00008600000a7ab9 */ /* 0x000fe20000000a00 */
[----:B-----5:R-:W-:Y:S01]  /*04a0*/  STL [R1+0x154], R108 ;  /* 0x0001546c01007387 */ /* 0x020fe20000100800 */
[----:B------:R-:W-:Y:S01]  /*04b0*/  ULDC.64 UR12, c[0x0][0x228] ;  /* 0x00008a00000c7ab9 */ /* 0x000fe20000000a00 */
[----:B--2---:R-:W-:-:S04]  /*04c0*/  USHF.L.U32 UR5, UR14, 0x7, URZ ;  /* 0x000000070e057899 */ /* 0x004fc8000800063f */
[----:B------:R-:W-:Y:S01]  /*04d0*/  ULOP3.LUT UR5, UR5, 0x380, URZ, 0xc0, !UPT ;  /* 0x0000038005057892 */ /* 0x000fe2000f8ec03f */
[----:B0-----:R-:W-:-:S05]  /*04e0*/  IMAD.WIDE.U32 R2, R121, -0x33333333, RZ ;  /* 0xcccccccd79027825 */ /* 0x001fca00078e00ff */
[----:B------:R-:W-:-:S04]  /*04f0*/  SHF.R.U32.HI R2, RZ, 0x6, R3 ;  /* 0x00000006ff027819 */ /* 0x000fc80000011603 */
[C---:B------:R-:W-:Y:S01]  /*0500*/  IADD3 R5, R2.reuse, UR5, RZ ;  /* 0x0000000502057c10 */ /* 0x040fe2000fffe0ff */
[----:B------:R-:W-:-:S04]  /*0510*/  IMAD R110, R2, -0x50, R121 ;  /* 0xffffffb0026e7824 */ /* 0x000fc800078e0279 */
[----:B------:R-:W-:Y:S01]  /*0520*/  IMAD R5, R5, 0x140, RZ ;  /* 0x0000014005057824 */ /* 0x000fe200078e02ff */
[----:B------:R-:W-:-:S05]  /*0530*/  SHF.L.U32 R110, R110, 0x2, RZ ;  /* 0x000000026e6e7819 */ /* 0x000fca00000006ff */
[----:B------:R-:W-:-:S05]  /*0540*/  IMAD.WIDE.U32 R2, R35, 0x50000, R110 ;  /* 0x0005000023027825 */ /* 0x000fca00078e006e */
[----:B------:R-:W-:Y:S02]  /*0550*/  IADD3 R36, R3, R7, RZ ;  /* 0x0000000703247210 */ /* 0x000fe40007ffe0ff */
[----:B------:R-:W-:-:S04]  /*0560*/  IADD3 R33, P1, R5, R2, RZ ;  /* 0x0000000205217210 */ /* 0x000fc80007f3e0ff */
[----:B-1----:R-:W-:Y:S02]  /*0570*/  IADD3.X R0, RZ, R36, RZ, P1, !PT ;  /* 0x00000024ff007210 */ /* 0x002fe40000ffe4ff */
[----:B------:R-:W-:Y:S02]  /*0580*/  LEA R106, P1, R33, UR10, 0x1 ;  /* 0x0000000a216a7c11 */ /* 0x000fe4000f8208ff */
[----:B------:R-:W-:Y:S01]  /*0590*/  IADD3 R3, R5, 0x500, RZ ;  /* 0x0000050005037810 */ /* 0x000fe20007ffe0ff */
[----:B------:R0:W-:Y:S01]  /*05a0*/  STL [R1+0x28], R0 ;  /* 0x0000280001007387 */ /* 0x0001e20000100800 */
[----:B------:R-:W-:-:S06]  /*05b0*/  LEA.HI.X R107, R33, UR11, R0, 0x1, P1 ;  /* 0x0000000b216b7c11 */ /* 0x000fcc00088f0c00 */
[----:B------:R-:W2:Y:S01]  /*05c0*/  LDG.E.64.CONSTANT R106, desc[UR6][R106.64] ;  /* 0x000000066a6a7981 */ /* 0x000ea2000c1e9b00 */
[----:B------:R-:W-:-:S04]  /*05d0*/  IADD3 R32, P1, R3, R2, RZ ;  /* 0x0000000203207210 */ /* 0x000fc80007f3e0ff */
[----:B0-----:R-:W-:Y:S02]  /*05e0*/  IADD3.X R0, RZ, R36, RZ, P1, !PT ;  /* 0x00000024ff007210 */ /* 0x001fe40000ffe4ff */
[C---:B------:R-:W-:Y:S02]  /*05f0*/  LEA R104, P1, R32.reuse, UR10, 0x1 ;  /* 0x0000000a20687c11 */ /* 0x040fe4000f8208ff */
[----:B------:R-:W-:Y:S01]  /*0600*/  IADD3 R31, R5, 0xa00, RZ ;  /* 0x00000a00051f7810 */ /* 0x000fe20007ffe0ff */
[----:B------:R0:W-:Y:S01]  /*0610*/  STL [R1+0x50], R0 ;  /* 0x0000500001007387 */ /* 0x0001e20000100800 */
[----:B------:R-:W-:-:S06]  /*0620*/  LEA.HI.X R105, R32, UR11, R0, 0x1, P1 ;  /* 0x0000000b20697c11 */ /* 0x000fcc00088f0c00 */
[----:B------:R-:W3:Y:S01]  /*0630*/  LDG.E.64.CONSTANT R104, desc[UR6][R104.64] ;  /* 0x0000000668687981 */ /* 0x000ee2000c1e9b00 */
[----:B------:R-:W-:-:S04]  /*0640*/  IADD3 R31, P1, R31, R2, RZ ;  /* 0x000000021f1f7210 */ /* 0x000fc80007f3e0ff */
[----:B0-----:R-:W-:Y:S02]  /*0650*/  IADD3.X R0, RZ, R36, RZ, P1, !PT ;  /* 0x00000024ff007210 */ /* 0x001fe40000ffe4ff */
[----:B------:R-:W-:Y:S02]  /*0660*/  LEA R102, P1, R31, UR10, 0x1 ;  /* 0x0000000a1f667c11 */ /* 0x000fe4000f8208ff */
[----:B------:R-:W-:Y:S01]  /*0670*/  IADD3 R3, R5, 0xf00, RZ ;  /* 0x00000f0005037810 */ /* 0x000fe20007ffe0ff */
[----:B------:R0:W-:Y:S01]  /*0680*/  STL [R1+0x54], R0 ;  /* 0x0000540001007387 */ /* 0x0001e20000100800 */
[----:B------:R-:W-:Y:S02]  /*0690*/  LEA.HI.X R103, R31, UR11, R0, 0x1, P1 ;  /* 0x0000000b1f677c11 */ /* 0x000fe400088f0c00 */
[----:B------:R-:W-:-:S04]  /*06a0*/  IADD3 R30, P1, R3, R2, RZ ;  /* 0x00000002031e7210 */ /* 0x000fc80007f3e0ff */
[----:B------:R-:W4:Y:S01]  /*06b0*/  LDG.E.64.CONSTANT R102, desc[UR6][R102.64] ;  /* 0x0000000666667981 */ /* 0x000f22000c1e9b00 */
[----:B0-----:R-:W-:Y:S02]  /*06c0*/  IADD3.X R0, RZ, R36, RZ, P1, !PT ;  /* 0x00000024ff007210 */ /* 0x001fe40000ffe4ff */
[C---:B------:R-:W-:Y:S02]  /*06d0*/  LEA R100, P1, R30.reuse, UR10, 0x1 ;  /* 0x0000000a1e647c11 */ /* 0x040fe4000f8208ff */
[----:B------:R-:W-:Y:S01]  /*06e0*/  IADD3 R29, R5, 0x1400, RZ ;  /* 0x00001400051d7810 */ /* 0x000fe20007ffe0ff */
[----:B------:R0:W-:Y:S01]  /*06f0*/  STL [R1+0x58], R0 ;  /* 0x0000580001007387 */ /* 0x0001e20000100800 */
[----:B------:R-:W-:-:S06]  /*0700*/  LEA.HI.X R101, R30, UR11, R0, 0x1, P1 ;  /* 0x0000000b1e657c11 */ /* 0x000fcc00088f0c00 */
[----:B------:R-:W4:Y:S01]  /*0710*/  LDG.E.64.CONSTANT R100, desc[UR6][R100.64] ;  /* 0x0000000664647981 */ /* 0x000f22000c1e9b00 */
[----:B------:R-:W-:-:S04]  /*0720*/  IADD3 R29, P1, R29, R2, RZ ;  /* 0x000000021d1d7210 */ /* 0x000fc80007f3e0ff */
[----:B0-----:R-:W-:Y:S02]  /*0730*/  IADD3.X R0, RZ, R36, RZ, P1, !PT ;  /* 0x00000024ff007210 */ /* 0x001fe40000ffe4ff */
[----:B------:R-:W-:Y:S02]  /*0740*/  LEA R98, P1, R29, UR10, 0x1 ;  /* 0x0000000a1d627c11 */ /* 0x000fe4000f8208ff */
[----:B------:R-:W-:Y:S01]  /*0750*/  IADD3 R3, R5, 0x1900, RZ ;  /* 0x0000190005037810 */ /* 0x000fe20007ffe0ff */
[----:B------:R0:W-:Y:S01]  /*0760*/  STL [R1+0x5c], R0 ;  /* 0x00005c0001007387 */ /* 0x0001e20000100800 */
[----:B------:R-:W-:-:S06]  /*0770*/  LEA.HI.X R99, R29, UR11, R0, 0x1, P1 ;  /* 0x0000000b1d637c11 */ /* 0x000fcc00088f0c00 */
[----:B------:R-:W4:Y:S01]  /*0780*/  LDG.E.64.CONSTANT R98, desc[UR6][R98.64] ;  /* 0x0000000662627981 */ /* 0x000f22000c1e9b00 */
[----:B------:R-:W-:-:S04]  /*0790*/  IADD3 R28, P1, R3, R2, RZ ;  /* 0x00000002031c7210 */ /* 0x000fc80007f3e0ff */
        /* <DEDUP_REMOVED lines=28> */
[----:B------:R-:W-:Y:S02]  /*0960*/  IADD3 R23, R5, 0x3200, RZ ;  /* 0x0000320005177810 */ /* 0x000fe40007ffe0ff */
[----:B0-----:R-:W-:Y:S02]  /*0970*/  IADD3.X R0, RZ, R36, RZ, P1, !PT ;  /* 0x00000024ff007210 */ /* 0x001fe40000ffe4ff */
[----:B------:R-:W-:-:S03]  /*0980*/  LEA R88, P1, R24, UR10, 0x1 ;  /* 0x0000000a18587c11 */ /* 0x000fc6000f8208ff */
        /* <DEDUP_REMOVED lines=32> */
[----:B------:R-:W-:Y:S02]  /*0b90*/  IADD3.X R8, RZ, R36, RZ, P1, !PT ;  /* 0x00000024ff087210 */ /* 0x000fe40000ffe4ff */
[----:B------:R-:W-:-:S04]  /*0ba0*/  LEA R78, P1, R19, UR10, 0x1 ;  /* 0x0000000a134e7c11 */ /* 0x000fc8000f8208ff */
[----:B------:R-:W-:-:S06]  /*0bb0*/  LEA.HI.X R79, R19, UR11, R8, 0x1, P1 ;  /* 0x0000000b134f7c11 */ /* 0x000fcc00088f0c08 */
[----:B------:R-:W4:Y:S01]  /*0bc0*/  LDG.E.64.CONSTANT R78, desc[UR6][R78.64] ;  /* 0x000000064e4e7981 */ /* 0x000f22000c1e9b00 */
[----:B------:R-:W-:-:S04]  /*0bd0*/  IADD3 R17, R5, 0x5000, RZ ;  /* 0x0000500005117810 */ /* 0x000fc80007ffe0ff */
[----:B------:R-:W-:Y:S02]  /*0be0*/  IADD3 R17, P2, R17, R2, RZ ;  /* 0x0000000211117210 */ /* 0x000fe40007f5e0ff */
[----:B------:R-:W-:Y:S02]  /*0bf0*/  IADD3 R15, R5, 0x5a00, RZ ;  /* 0x00005a00050f7810 */ /* 0x000fe40007ffe0ff */
[C---:B--2---:R-:W-:Y:S02]  /*0c00*/  PRMT R3, R106.reuse, 0x7632, R3 ;  /* 0x000076326a037816 */ /* 0x044fe40000000003 */
[----:B0-----:R-:W-:Y:S02]  /*0c10*/  SHF.L.U32 R0, R106, 0x10, RZ ;  /* 0x000000106a007819 */ /* 0x001fe400000006ff */
[----:B------:R-:W-:-:S03]  /*0c20*/  SHF.L.U32 R7, R3, 0x10, RZ ;  /* 0x0000001003077819 */ /* 0x000fc600000006ff */
[----:B------:R-:W-:Y:S01]  /*0c30*/  FADD.FTZ R4, RZ, R0 ;  /* 0x00000000ff047221 */ /* 0x000fe20000010000 */
[----:B------:R-:W-:-:S03]  /*0c40*/  FFMA.FTZ R6, R0, R0, RZ ;  /* 0x0000000000067223 */ /* 0x000fc600000100ff */
[----:B------:R-:W-:Y:S01]  /*0c50*/  FADD.FTZ R4, R4, R7 ;  /* 0x0000000704047221 */ /* 0x000fe20000010000 */
[----:B------:R-:W-:Y:S01]  /*0c60*/  FFMA.FTZ R6, R7, R7, R6 ;  /* 0x0000000707067223 */ /* 0x000fe20000010006 */
[----:B------:R-:W-:-:S04]  /*0c70*/  IADD3 R7, R5, 0x4b00, RZ ;  /* 0x00004b0005077810 */ /* 0x000fc80007ffe0ff */
[----:B------:R-:W-:-:S04]  /*0c80*/  IADD3 R18, P1, R7, R2, RZ ;  /* 0x0000000207127210 */ /* 0x000fc80007f3e0ff */
[----:B------:R-:W-:Y:S02]  /*0c90*/  IADD3.X R7, RZ, R36, RZ, P1, !PT ;  /* 0x00000024ff077210 */ /* 0x000fe40000ffe4ff */
[C---:B------:R-:W-:Y:S02]  /*0ca0*/  LEA R76, P1, R18.reuse, UR10, 0x1 ;  /* 0x0000000a124c7c11 */ /* 0x040fe4000f8208ff */
[C---:B------:R-:W-:Y:S02]  /*0cb0*/  SHF.L.U32 R9, R107.reuse, 0x10, RZ ;  /* 0x000000106b097819 */ /* 0x040fe400000006ff */
[----:B------:R-:W-:Y:S02]  /*0cc0*/  PRMT R3, R107, 0x7632, R3 ;  /* 0x000076326b037816 */ /* 0x000fe40000000003 */
[----:B------:R-:W-:Y:S01]  /*0cd0*/  LEA.HI.X R77, R18, UR11, R7, 0x1, P1 ;  /* 0x0000000b124d7c11 */ /* 0x000fe200088f0c07 */
[----:B------:R-:W-:Y:S01]  /*0ce0*/  FADD.FTZ R4, R4, R9 ;  /* 0x0000000904047221 */ /* 0x000fe20000010000 */
[----:B------:R-:W-:Y:S01]  /*0cf0*/  SHF.L.U32 R3, R3, 0x10, RZ ;  /* 0x0000001003037819 */ /* 0x000fe200000006ff */
[----:B------:R-:W-:Y:S01]  /*0d00*/  FFMA.FTZ R6, R9, R9, R6 ;  /* 0x0000000909067223 */ /* 0x000fe20000010006 */
[----:B------:R-:W-:Y:S04]  /*0d10*/  STL [R1+0x24], R9 ;  /* 0x0000240901007387 */ /* 0x000fe80000100800 */
[----:B------:R0:W-:Y:S01]  /*0d20*/  STL [R1+0x84], R8 ;  /* 0x0000840801007387 */ /* 0x0001e20000100800 */
[----:B------:R-:W-:Y:S01]  /*0d30*/  FADD.FTZ R4, R4, R3 ;  /* 0x0000000304047221 */ /* 0x000fe20000010000 */
[----:B------:R-:W-:-:S02]  /*0d40*/  FFMA.FTZ R6, R3, R3, R6 ;  /* 0x0000000303067223 */ /* 0x000fc40000010006 */
[----:B------:R-:W2:Y:S01]  /*0d50*/  LDG.E.64.CONSTANT R76, desc[UR6][R76.64] ;  /* 0x000000064c4c7981 */ /* 0x000ea2000c1e9b00 */
[C---:B---3--:R-:W-:Y:S02]  /*0d60*/  PRMT R3, R104.reuse, 0x7632, R3 ;  /* 0x0000763268037816 */ /* 0x048fe40000000003 */
[----:B0-----:R-:W-:Y:S02]  /*0d70*/  SHF.L.U32 R8, R104, 0x10, RZ ;  /* 0x0000001068087819 */ /* 0x001fe400000006ff */
[----:B------:R-:W-:-:S03]  /*0d80*/  LEA R74, P1, R17, UR10, 0x1 ;  /* 0x0000000a114a7c11 */ /* 0x000fc6000f8208ff */
[----:B------:R0:W-:Y:S01]  /*0d90*/  STL [R1+0x20], R8 ;  /* 0x0000200801007387 */ /* 0x0001e20000100800 */
[----:B------:R-:W-:Y:S01]  /*0da0*/  FADD.FTZ R4, R4, R8 ;  /* 0x0000000804047221 */ /* 0x000fe20000010000 */
[----:B------:R-:W-:Y:S01]  /*0db0*/  FFMA.FTZ R6, R8, R8, R6 ;  /* 0x0000000808067223 */ /* 0x000fe20000010006 */
[----:B------:R-:W-:Y:S02]  /*0dc0*/  SHF.L.U32 R3, R3, 0x10, RZ ;  /* 0x0000001003037819 */ /* 0x000fe400000006ff */
[----:B0-----:R-:W-:-:S03]  /*0dd0*/  IADD3.X R8, RZ, R36, RZ, P2, !PT ;  /* 0x00000024ff087210 */ /* 0x001fc600017fe4ff */
[--C-:B------:R-:W-:Y:S01]  /*0de0*/  FADD.FTZ R4, R4, R3.reuse ;  /* 0x0000000304047221 */ /* 0x100fe20000010000 */
[----:B------:R-:W-:Y:S01]  /*0df0*/  FFMA.FTZ R6, R3, R3, R6 ;  /* 0x0000000303067223 */ /* 0x000fe20000010006 */
[----:B------:R-:W-:Y:S01]  /*0e00*/  LEA.HI.X R75, R17, UR11, R8, 0x1, P1 ;  /* 0x0000000b114b7c11 */ /* 0x000fe200088f0c08 */
[----:B------:R0:W-:Y:S01]  /*0e10*/  STL [R1+0x88], R7 ;  /* 0x0000880701007387 */ /* 0x0001e20000100800 */
[C---:B------:R-:W-:Y:S02]  /*0e20*/  SHF.L.U32 R9, R105.reuse, 0x10, RZ ;  /* 0x0000001069097819 */ /* 0x040fe400000006ff */
[----:B------:R-:W-:Y:S02]  /*0e30*/  PRMT R3, R105, 0x7632, R3 ;  /* 0x0000763269037816 */ /* 0x000fe40000000003 */
[----:B------:R-:W3:Y:S01]  /*0e40*/  LDG.E.64.CONSTANT R74, desc[UR6][R74.64] ;  /* 0x000000064a4a7981 */ /* 0x000ee2000c1e9b00 */
[----:B------:R-:W-:Y:S01]  /*0e50*/  FADD.FTZ R4, R4, R9 ;  /* 0x0000000904047221 */ /* 0x000fe20000010000 */
[----:B------:R-:W-:-:S02]  /*0e60*/  SHF.L.U32 R3, R3, 0x10, RZ ;  /* 0x0000001003037819 */ /* 0x000fc400000006ff */
[----:B0-----:R-:W-:Y:S01]  /*0e70*/  IADD3 R7, R5, 0x5500, RZ ;  /* 0x0000550005077810 */ /* 0x001fe20007ffe0ff */
[----:B------:R-:W-:-:S03]  /*0e80*/  FFMA.FTZ R6, R9, R9, R6 ;  /* 0x0000000909067223 */ /* 0x000fc60000010006 */
[----:B------:R-:W-:Y:S01]  /*0e90*/  IADD3 R16, P2, R7, R2, RZ ;  /* 0x0000000207107210 */ /* 0x000fe20007f5e0ff */
[----:B------:R-:W-:Y:S01]  /*0ea0*/  STL [R1+0x1c], R9 ;  /* 0x00001c0901007387 */ /* 0x000fe20000100800 */
[--C-:B------:R-:W-:Y:S01]  /*0eb0*/  FADD.FTZ R4, R4, R3.reuse ;  /* 0x0000000304047221 */ /* 0x100fe20000010000 */
[----:B------:R-:W-:Y:S01]  /*0ec0*/  FFMA.FTZ R6, R3, R3, R6 ;  /* 0x0000000303067223 */ /* 0x000fe20000010006 */
[----:B------:R-:W-:Y:S01]  /*0ed0*/  IADD3.X R7, RZ, R36, RZ, P2, !PT ;  /* 0x00000024ff077210 */ /* 0x000fe200017fe4ff */
[----:B------:R0:W-:Y:S01]  /*0ee0*/  STL [R1+0x8c], R8 ;  /* 0x00008c0801007387 */ /* 0x0001e20000100800 */
[----:B------:R-:W-:Y:S02]  /*0ef0*/  LEA R72, P1, R16, UR10, 0x1 ;  /* 0x0000000a10487c11 */ /* 0x000fe4000f8208ff */
[----:B----4-:R-:W-:Y:S02]  /*0f00*/  PRMT R3, R102, 0x7632, R3 ;  /* 0x0000763266037816 */ /* 0x010fe40000000003 */
[----:B------:R-:W-:-:S02]  /*0f10*/  LEA.HI.X R73, R16, UR11, R7, 0x1, P1 ;  /* 0x0000000b10497c11 */ /* 0x000fc400088f0c07 */
[----:B0-----:R-:W-:Y:S01]  /*0f20*/  SHF.L.U32 R8, R102, 0x10, RZ ;  /* 0x0000001066087819 */ /* 0x001fe200000006ff */
[----:B------:R-:W-:Y:S01]  /*0f30*/  STL [R1+0x90], R7 ;  /* 0x0000900701007387 */ /* 0x000fe20000100800 */
[----:B------:R-:W-:-:S03]  /*0f40*/  SHF.L.U32 R3, R3, 0x10, RZ ;  /* 0x0000001003037819 */ /* 0x000fc600000006ff */
[----:B------:R-:W-:Y:S01]  /*0f50*/  FADD.FTZ R4, R4, R8 ;  /* 0x0000000804047221 */ /* 0x000fe20000010000 */
[----:B------:R-:W-:Y:S01]  /*0f60*/  FFMA.FTZ R6, R8, R8, R6 ;  /* 0x0000000808067223 */ /* 0x000fe20000010006 */
[----:B------:R0:W-:Y:S01]  /*0f70*/  STL [R1+0x18], R8 ;  /* 0x0000180801007387 */ /* 0x0001e20000100800 */
[----:B------:R-:W-:Y:S01]  /*0f80*/  IADD3 R15, P1, R15, R2, RZ ;  /* 0x000000020f0f7210 */ /* 0x000fe20007f3e0ff */
[--C-:B------:R-:W-:Y:S01]  /*0f90*/  FADD.FTZ R4, R4, R3.reuse ;  /* 0x0000000304047221 */ /* 0x100fe20000010000 */
[----:B------:R-:W-:Y:S01]  /*0fa0*/  FFMA.FTZ R6, R3, R3, R6 ;  /* 0x0000000303067223 */ /* 0x000fe20000010006 */
[----:B------:R-:W4:Y:S01]  /*0fb0*/  LDG.E.64.CONSTANT R72, desc[UR6][R72.64] ;  /* 0x0000000648487981 */ /* 0x000f22000c1e9b00 */
[C---:B------:R-:W-:Y:S02]  /*0fc0*/  PRMT R3, R103.reuse, 0x7632, R3 ;  /* 0x0000763267037816 */ /* 0x040fe40000000003 */
[----:B0-----:R-:W-:Y:S02]  /*0fd0*/  SHF.L.U32 R8, R103, 0x10, RZ ;  /* 0x0000001067087819 */ /* 0x001fe400000006ff */
[----:B------:R-:W-:-:S03]  /*0fe0*/  SHF.L.U32 R7, R3, 0x10, RZ ;  /* 0x0000001003077819 */ /* 0x000fc600000006ff */
[----:B------:R0:W-:Y:S01]  /*0ff0*/  STL [R1+0x14], R8 ;  /* 0x0000140801007387 */ /* 0x0001e20000100800 */
[----:B------:R-:W-:Y:S01]  /*1000*/  FADD.FTZ R4, R4, R8 ;  /* 0x0000000804047221 */ /* 0x000fe20000010000 */
[----:B------:R-:W-:Y:S01]  /*1010*/  FFMA.FTZ R6, R8, R8, R6 ;  /* 0x0000000808067223 */ /* 0x000fe20000010006 */
[----:B------:R-:W-:Y:S02]  /*1020*/  PRMT R3, R100, 0x7632, R3 ;  /* 0x0000763264037816 */ /* 0x000fe40000000003 */
[----:B0-----:R-:W-:Y:S02]  /*1030*/  IADD3.X R8, RZ, R36, RZ, P1, !PT ;  /* 0x00000024ff087210 */ /* 0x001fe40000ffe4ff */
[----:B------:R-:W-:Y:S01]  /*1040*/  LEA R70, P1, R15, UR10, 0x1 ;  /* 0x0000000a0f467c11 */ /* 0x000fe2000f8208ff */
[----:B------:R-:W-:Y:S01]  /*1050*/  FADD.FTZ R4, R4, R7 ;  /* 0x0000000704047221 */ /* 0x000fe20000010000 */
[----:B------:R-:W-:Y:S01]  /*1060*/  SHF.L.U32 R9, R100, 0x10, RZ ;  /* 0x0000001064097819 */ /* 0x000fe200000006ff */
[----:B------:R-:W-:Y:S01]  /*1070*/  FFMA.FTZ R6, R7, R7, R6 ;  /* 0x0000000707067223 */ /* 0x000fe20000010006 */
[----:B------:R-:W-:-:S02]  /*1080*/  LEA.HI.X R71, R15, UR11, R8, 0x1, P1 ;  /* 0x0000000b0f477c11 */ /* 0x000fc400088f0c08 */
[----:B------:R-:W-:Y:S02]  /*1090*/  SHF.L.U32 R7, R3, 0x10, RZ ;  /* 0x0000001003077819 */ /* 0x000fe400000006ff */
[----:B------:R-:W-:Y:S01]  /*10a0*/  IADD3 R3, R5, 0x5f00, RZ ;  /* 0x00005f0005037810 */ /* 0x000fe20007ffe0ff */
[----:B------:R-:W-:Y:S01]  /*10b0*/  FADD.FTZ R4, R4, R9 ;  /* 0x0000000904047221 */ /* 0x000fe20000010000 */
[----:B------:R-:W-:Y:S01]  /*10c0*/  FFMA.FTZ R6, R9, R9, R6 ;  /* 0x0000000909067223 */ /* 0x000fe20000010006 */
[----:B------:R-:W4:Y:S01]  /*10d0*/  LDG.E.64.CONSTANT R70, desc[UR6][R70.64] ;  /* 0x0000000646467981 */ /* 0x000f22000c1e9b00 */
[----:B------:R-:W-:Y:S01]  /*10e0*/  IADD3 R14, P1, R3, R2, RZ ;  /* 0x00000002030e7210 */ /* 0x000fe20007f3e0ff */
[----:B------:R-:W-:Y:S01]  /*10f0*/  FADD.FTZ R4, R4, R7 ;  /* 0x0000000704047221 */ /* 0x000fe20000010000 */
[----:B------:R-:W-:Y:S01]  /*1100*/  FFMA.FTZ R6, R7, R7, R6 ;  /* 0x0000000707067223 */ /* 0x000fe20000010006 */
[----:B------:R-:W-:Y:S01]  /*1110*/  STL [R1+0x10], R9 ;  /* 0x0000100901007387 */ /* 0x000fe20000100800 */
[----:B------:R-:W-:-:S02]  /*1120*/  IADD3.X R7, RZ, R36, RZ, P1, !PT ;  /* 0x00000024ff077210 */ /* 0x000fc40000ffe4ff */
[C---:B------:R-:W-:Y:S01]  /*1130*/  LEA R68, P1, R14.reuse, UR10, 0x1 ;  /* 0x0000000a0e447c11 */ /* 0x040fe2000f8208ff */
[----:B------:R0:W-:Y:S01]  /*1140*/  STL [R1+0x94], R8 ;  /* 0x0000940801007387 */ /* 0x0001e20000100800 */
[----:B------:R-:W-:Y:S02]  /*1150*/  PRMT R3, R101, 0x7632, R3 ;  /* 0x0000763265037816 */ /* 0x000fe40000000003 */
[----:B------:R-:W-:Y:S02]  /*1160*/  LEA.HI.X R69, R14, UR11, R7, 0x1, P1 ;  /* 0x0000000b0e457c11 */ /* 0x000fe400088f0c07 */
[----:B------:R-:W-:Y:S02]  /*1170*/  SHF.L.U32 R3, R3, 0x10, RZ ;  /* 0x0000001003037819 */ /* 0x000fe400000006ff */
[----:B------:R-:W-:Y:S02]  /*1180*/  IADD3 R13, R5, 0x6400, RZ ;  /* 0x00006400050d7810 */ /* 0x000fe40007ffe0ff */
[----:B------:R-:W4:Y:S01]  /*1190*/  LDG.E.64.CONSTANT R68, desc[UR6][R68.64] ;  /* 0x0000000644447981 */ /* 0x000f22000c1e9b00 */
[----:B0-----:R-:W-:-:S05]  /*11a0*/  SHF.L.U32 R8, R101, 0x10, RZ ;  /* 0x0000001065087819 */ /* 0x001fca00000006ff */
[----:B------:R-:W-:Y:S01]  /*11b0*/  FADD.FTZ R4, R4, R8 ;  /* 0x0000000804047221 */ /* 0x000fe20000010000 */
[----:B------:R-:W-:Y:S01]  /*11c0*/  FFMA.FTZ R6, R8, R8, R6 ;  /* 0x0000000808067223 */ /* 0x000fe20000010006 */
[----:B------:R0:W-:Y:S01]  /*11d0*/  STL [R1+0xc], R8 ;  /* 0x00000c0801007387 */ /* 0x0001e20000100800 */
[----:B------:R-:W-:Y:S01]  /*11e0*/  IADD3 R13, P2, R13, R2, RZ ;  /* 0x000000020d0d7210 */ /* 0x000fe20007f5e0ff */
[--C-:B------:R-:W-:Y:S01]  /*11f0*/  FADD.FTZ R4, R4, R3.reuse ;  /* 0x0000000304047221 */ /* 0x100fe20000010000 */
[----:B------:R-:W-:Y:S01]  /*1200*/  FFMA.FTZ R6, R3, R3, R6 ;  /* 0x0000000303067223 */ /* 0x000fe20000010006 */
[C---:B------:R-:W-:Y:S01]  /*1210*/  PRMT R3, R98.reuse, 0x7632, R3 ;  /* 0x0000763262037816 */ /* 0x040fe20000000003 */
[----:B------:R1:W-:Y:S01]  /*1220*/  STL [R1+0x98], R7 ;  /* 0x0000980701007387 */ /* 0x0003e20000100800 */
[----:B------:R-:W-:Y:S02]  /*1230*/  IADD3.X R9, RZ, R36, RZ, P2, !PT ;  /* 0x00000024ff097210 */ /* 0x000fe400017fe4ff */
[----:B0-----:R-:W-:-:S02]  /*1240*/  SHF.L.U32 R8, R98, 0x10, RZ ;  /* 0x0000001062087819 */ /* 0x001fc400000006ff */
[----:B------:R-:W-:Y:S02]  /*1250*/  LEA R66, P1, R13, UR10, 0x1 ;  /* 0x0000000a0d427c11 */ /* 0x000fe4000f8208ff */
[----:B-1----:R-:W-:Y:S01]  /*1260*/  SHF.L.U32 R7, R3, 0x10, RZ ;  /* 0x0000001003077819 */ /* 0x002fe200000006ff */
[----:B------:R-:W-:Y:S01]  /*1270*/  FADD.FTZ R4, R4, R8 ;  /* 0x0000000804047221 */ /* 0x000fe20000010000 */
[----:B------:R-:W-:Y:S01]  /*1280*/  FFMA.FTZ R6, R8, R8, R6 ;  /* 0x0000000808067223 */ /* 0x000fe20000010006 */
[----:B------:R-:W-:Y:S02]  /*1290*/  PRMT R3, R99, 0x7632, R3 ;  /* 0x0000763263037816 */ /* 0x000fe40000000003 */
[----:B------:R-:W-:Y:S01]  /*12a0*/  LEA.HI.X R67, R13, UR11, R9, 0x1, P1 ;  /* 0x0000000b0d437c11 */ /* 0x000fe200088f0c09 */
[----:B------:R-:W-:Y:S01]  /*12b0*/  FADD.FTZ R4, R4, R7 ;  /* 0x0000000704047221 */ /* 0x000fe20000010000 */
[----:B------:R-:W-:Y:S01]  /*12c0*/  FFMA.FTZ R6, R7, R7, R6 ;  /* 0x0000000707067223 */ /* 0x000fe20000010006 */
[----:B------:R-:W-:Y:S01]  /*12d0*/  SHF.L.U32 R7, R3, 0x10, RZ ;  /* 0x0000001003077819 */ /* 0x000fe200000006ff */
[----:B------:R-:W-:Y:S01]  /*12e0*/  STL [R1+0x9c], R9 ;  /* 0x00009c0901007387 */ /* 0x000fe20000100800 */
[----:B------:R-:W-:-:S03]  /*12f0*/  IADD3 R3, R5, 0x6900, RZ ;  /* 0x0000690005037810 */ /* 0x000fc60007ffe0ff */
[----:B------:R0:W-:Y:S01]  /*1300*/  STL [R1+0x8], R8 ;  /* 0x0000080801007387 */ /* 0x0001e20000100800 */
[----:B------:R-:W-:-:S03]  /*1310*/  IADD3 R12, P1, R3, R2, RZ ;  /* 0x00000002030c7210 */ /* 0x000fc60007f3e0ff */
[----:B------:R-:W4:Y:S01]  /*1320*/  LDG.E.64.CONSTANT R66, desc[UR6][R66.64] ;  /* 0x0000000642427981 */ /* 0x000f22000c1e9b00 */
[----:B0-----:R-:W-:-:S05]  /*1330*/  SHF.L.U32 R8, R99, 0x10, RZ ;  /* 0x0000001063087819 */ /* 0x001fca00000006ff */
[----:B------:R0:W-:Y:S01]  /*1340*/  STL [R1+0x4], R8 ;  /* 0x0000040801007387 */ /* 0x0001e20000100800 */
[----:B------:R-:W-:Y:S01]  /*1350*/  FADD.FTZ R4, R4, R8 ;  /* 0x0000000804047221 */ /* 0x000fe20000010000 */
[----:B------:R-:W-:Y:S01]  /*1360*/  FFMA.FTZ R6, R8, R8, R6 ;  /* 0x0000000808067223 */ /* 0x000fe20000010006 */
[----:B0-----:R-:W-:Y:S02]  /*1370*/  IADD3.X R8, RZ, R36, RZ, P1, !PT ;  /* 0x00000024ff087210 */ /* 0x001fe40000ffe4ff */
[----:B------:R-:W-:-:S04]  /*1380*/  LEA R64, P1, R12, UR10, 0x1 ;  /* 0x0000000a0c407c11 */ /* 0x000fc8000f8208ff */
[----:B------:R-:W-:Y:S02]  /*1390*/  LEA.HI.X R65, R12, UR11, R8, 0x1, P1 ;  /* 0x0000000b0c417c11 */ /* 0x000fe400088f0c08 */
[----:B------:R-:W-:Y:S02]  /*13a0*/  IADD3 R11, R5, 0x6e00, RZ ;  /* 0x00006e00050b7810 */ /* 0x000fe40007ffe0ff */
[----:B------:R-:W-:Y:S02]  /*13b0*/  SHF.L.U32 R9, R96, 0x10, RZ ;  /* 0x0000001060097819 */ /* 0x000fe400000006ff */
[----:B------:R-:W4:Y:S01]  /*13c0*/  LDG.E.64.CONSTANT R64, desc[UR6][R64.64] ;  /* 0x0000000640407981 */ /* 0x000f22000c1e9b00 */
[----:B------:R-:W-:-:S03]  /*13d0*/  IADD3 R11, P1, R11, R2, RZ ;  /* 0x000000020b0b7210 */ /* 0x000fc60007f3e0ff */
[----:B------:R-:W-:Y:S04]  /*13e0*/  STL [R1], R9 ;  /* 0x0000000901007387 */ /* 0x000fe80000100800 */
[----:B------:R0:W-:Y:S01]  /*13f0*/  STL [R1+0xa4], R8 ;  /* 0x0000a40801007387 */ /* 0x0001e20000100800 */
[----:B------:R-:W-:Y:S01]  /*1400*/  FADD.FTZ R4, R4, R7 ;  /* 0x0000000704047221 */ /* 0x000fe20000010000 */
[----:B------:R-:W-:Y:S01]  /*1410*/  FFMA.FTZ R6, R7, R7, R6 ;  /* 0x0000000707067223 */ /* 0x000fe20000010006 */
[----:B0-----:R-:W-:Y:S02]  /*1420*/  IADD3.X R8, RZ, R36, RZ, P1, !PT ;  /* 0x00000024ff087210 */ /* 0x001fe40000ffe4ff */
[----:B------:R-:W-:-:S04]  /*1430*/  LEA R62, P1, R11, UR10, 0x1 ;  /* 0x0000000a0b3e7c11 */ /* 0x000fc8000f8208ff */
[----:B------:R-:W-:Y:S02]  /*1440*/  LEA.HI.X R63, R11, UR11, R8, 0x1, P1 ;  /* 0x0000000b0b3f7c11 */ /* 0x000fe400088f0c08 */
[----:B------:R-:W-:-:S04]  /*1450*/  IADD3 R7, R5, 0x7300, RZ ;  /* 0x0000730005077810 */ /* 0x000fc80007ffe0ff */
[----:B------:R-:W4:Y:S01]  /*1460*/  LDG.E.64.CONSTANT R62, desc[UR6][R62.64] ;  /* 0x000000063e3e7981 */ /* 0x000f22000c1e9b00 */
[----:B------:R-:W-:Y:S02]  /*1470*/  IADD3 R10, P1, R7, R2, RZ ;  /* 0x00000002070a7210 */ /* 0x000fe40007f3e0ff */
[----:B------:R-:W-:Y:S01]  /*1480*/  PRMT R3, R96, 0x7632, R3 ;  /* 0x0000763260037816 */ /* 0x000fe20000000003 */
[----:B------:R0:W-:Y:S01]  /*1490*/  STL [R1+0xbc], R8 ;  /* 0x0000bc0801007387 */ /* 0x0001e20000100800 */
[----:B------:R-:W-:Y:S01]  /*14a0*/  FADD.FTZ R4, R4, R9 ;  /* 0x0000000904047221 */ /* 0x000fe20000010000 */
[----:B------:R-:W-:Y:S01]  /*14b0*/  FFMA.FTZ R6, R9, R9, R6 ;  /* 0x0000000909067223 */ /* 0x000fe20000010006 */
[----:B------:R-:W-:Y:S02]  /*14c0*/  SHF.L.U32 R3, R3, 0x10, RZ ;  /* 0x0000001003037819 */ /* 0x000fe400000006ff */
[----:B0-----:R-:W-:Y:S02]  /*14d0*/  IADD3.X R8, RZ, R36, RZ, P1, !PT ;  /* 0x00000024ff087210 */ /* 0x001fe40000ffe4ff */
[----:B------:R-:W-:Y:S01]  /*14e0*/  LEA R60, P1, R10, UR10, 0x1 ;  /* 0x0000000a0a3c7c11 */ /* 0x000fe2000f8208ff */
[----:B------:R-:W-:-:S03]  /*14f0*/  FADD.FTZ R4, R4, R3 ;  /* 0x0000000304047221 */ /* 0x000fc60000010000 */
[----:B------:R-:W-:Y:S01]  /*1500*/  LEA.HI.X R61, R10, UR11, R8, 0x1, P1 ;  /* 0x0000000b0a3d7c11 */ /* 0x000fe200088f0c08 */
[----:B------:R-:W-:Y:S01]  /*1510*/  FFMA.FTZ R6, R3, R3, R6 ;  /* 0x0000000303067223 */ /* 0x000fe20000010006 */
[----:B------:R-:W-:Y:S02]  /*1520*/  IADD3 R9, R5, 0x7800, RZ ;  /* 0x0000780005097810 */ /* 0x000fe40007ffe0ff */
[C---:B------:R-:W-:Y:S02]  /*1530*/  SHF.L.U32 R165, R97.reuse, 0x10, RZ ;  /* 0x0000001061a57819 */ /* 0x040fe400000006ff */
[----:B------:R-:W-:Y:S01]  /*1540*/  PRMT R3, R97, 0x7632, R3 ;  /* 0x0000763261037816 */ /* 0x000fe20000000003 */
[----:B------:R-:W4:Y:S01]  /*1550*/  LDG.E.64.CONSTANT R60, desc[UR6][R60.64] ;  /* 0x000000063c3c7981 */ /* 0x000f22000c1e9b00 */
[----:B------:R-:W-:Y:S01]  /*1560*/  IADD3 R9, P1, R9, R2, RZ ;  /* 0x0000000209097210 */ /* 0x000fe20007f3e0ff */
[----:B------:R-:W-:Y:S01]  /*1570*/  FADD.FTZ R4, R4, R165 ;  /* 0x000000a504047221 */ /* 0x000fe20000010000 */
[----:B------:R-:W-:Y:S01]  /*1580*/  SHF.L.U32 R3, R3, 0x10, RZ ;  /* 0x0000001003037819 */ /* 0x000fe200000006ff */
[----:B------:R-:W-:Y:S01]  /*1590*/  FFMA.FTZ R6, R165, R165, R6 ;  /* 0x000000a5a5067223 */ /* 0x000fe20000010006 */
[----:B------:R-:W-:-:S02]  /*15a0*/  IADD3.X R38, RZ, R36, RZ, P1, !PT ;  /* 0x00000024ff267210 */ /* 0x000fc40000ffe4ff */
[----:B------:R-:W-:Y:S01]  /*15b0*/  LEA R58, P1, R9, UR10, 0x1 ;  /* 0x0000000a093a7c11 */ /* 0x000fe2000f8208ff */
[--C-:B------:R-:W-:Y:S01]  /*15c0*/  FADD.FTZ R37, R4, R3.reuse ;  /* 0x0000000304257221 */ /* 0x100fe20000010000 */
[----:B------:R-:W-:Y:S01]  /*15d0*/  FFMA.FTZ R39, R3, R3, R6 ;  /* 0x0000000303277223 */ /* 0x000fe20000010006 */
[C---:B------:R-:W-:Y:S02]  /*15e0*/  SHF.L.U32 R164, R94.reuse, 0x10, RZ ;  /* 0x000000105ea47819 */ /* 0x040fe400000006ff */
[----:B------:R-:W-:Y:S02]  /*15f0*/  PRMT R3, R94, 0x7632, R3 ;  /* 0x000076325e037816 */ /* 0x000fe40000000003 */
[----:B------:R-:W-:Y:S01]  /*1600*/  LEA.HI.X R59, R9, UR11, R38, 0x1, P1 ;  /* 0x0000000b093b7c11 */ /* 0x000fe200088f0c26 */
[----:B------:R-:W-:Y:S01]  /*1610*/  FADD.FTZ R37, R37, R164 ;  /* 0x000000a425257221 */ /* 0x000fe20000010000 */
[----:B------:R-:W-:Y:S01]  /*1620*/  SHF.L.U32 R4, R3, 0x10, RZ ;  /* 0x0000001003047819 */ /* 0x000fe200000006ff */
[----:B------:R-:W-:Y:S01]  /*1630*/  FFMA.FTZ R39, R164, R164, R39 ;  /* 0x000000a4a4277223 */ /* 0x000fe20000010027 */
[----:B------:R-:W-:Y:S01]  /*1640*/  IADD3 R7, R5, 0x7d00, RZ ;  /* 0x00007d0005077810 */ /* 0x000fe20007ffe0ff */
[----:B------:R0:W-:Y:S01]  /*1650*/  STL [R1+0xa8], R8 ;  /* 0x0000a80801007387 */ /* 0x0001e20000100800 */
[----:B------:R-:W-:Y:S01]  /*1660*/  SHF.L.U32 R163, R95, 0x10, RZ ;  /* 0x000000105fa37819 */ /* 0x000fe200000006ff */
[----:B------:R-:W-:Y:S01]  /*1670*/  FADD.FTZ R6, R37, R4 ;  /* 0x0000000425067221 */ /* 0x000fe20000010000 */
[----:B------:R-:W-:Y:S01]  /*1680*/  PRMT R3, R95, 0x7632, R3 ;  /* 0x000076325f037816 */ /* 0x000fe20000000003 */
[----:B------:R-:W4:Y:S01]  /*1690*/  LDG.E.64.CONSTANT R58, desc[UR6][R58.64] ;  /* 0x000000063a3a7981 */ /* 0x000f22000c1e9b00 */
[----:B------:R-:W-:Y:S01]  /*16a0*/  FFMA.FTZ R4, R4, R4, R39 ;  /* 0x0000000404047223 */ /* 0x000fe20000010027 */
[----:B------:R-:W-:Y:S01]  /*16b0*/  FADD.FTZ R6, R6, R163 ;  /* 0x000000a306067221 */ /* 0x000fe20000010000 */
[----:B------:R-:W-:-:S02]  /*16c0*/  SHF.L.U32 R3, R3, 0x10, RZ ;  /* 0x0000001003037819 */ /* 0x000fc400000006ff */
[----:B0-----:R-:W-:Y:S01]  /*16d0*/  IADD3 R8, P2, R7, R2, RZ ;  /* 0x0000000207087210 */ /* 0x001fe20007f5e0ff */
[----:B------:R0:W-:Y:S01]  /*16e0*/  STL [R1+0xc4], R38 ;  /* 0x0000c42601007387 */ /* 0x0001e20000100800 */
[----:B------:R-:W-:Y:S02]  /*16f0*/  FFMA.FTZ R4, R163, R163, R4 ;  /* 0x000000a3a3047223 */ /* 0x000fe40000010004 */
[----:B------:R-:W-:Y:S01]  /*1700*/  LEA R56, P1, R8, UR10, 0x1 ;  /* 0x0000000a08387c11 */ /* 0x000fe2000f8208ff */
[----:B------:R-:W-:Y:S01]  /*1710*/  FADD.FTZ R37, R6, R3 ;  /* 0x0000000306257221 */ /* 0x000fe20000010000 */
[----:B------:R-:W-:Y:S01]  /*1720*/  FFMA.FTZ R39, R3, R3, R4 ;  /* 0x0000000303277223 */ /* 0x000fe20000010004 */
[----:B0-----:R-:W-:Y:S02]  /*1730*/  IADD3.X R38, RZ, R36, RZ, P2, !PT ;  /* 0x00000024ff267210 */ /* 0x001fe400017fe4ff */
[----:B------:R-:W-:Y:S02]  /*1740*/  SHF.L.U32 R162, R92, 0x10, RZ ;  /* 0x000000105ca27819 */ /* 0x000fe400000006ff */
[----:B------:R-:W-:-:S02]  /*1750*/  LEA.HI.X R57, R8, UR11, R38, 0x1, P1 ;  /* 0x0000000b08397c11 */ /* 0x000fc400088f0c26 */
[----:B------:R-:W-:Y:S02]  /*1760*/  PRMT R3, R92, 0x7632, R3 ;  /* 0x000076325c037816 */ /* 0x000fe40000000003 */
[----:B------:R-:W-:Y:S01]  /*1770*/  IADD3 R7, R5, 0x8200, RZ ;  /* 0x0000820005077810 */ /* 0x000fe20007ffe0ff */
[----:B------:R-:W-:Y:S01]  /*1780*/  FADD.FTZ R37, R37, R162 ;  /* 0x000000a225257221 */ /* 0x000fe20000010000 */
[----:B------:R-:W-:Y:S01]  /*1790*/  SHF.L.U32 R4, R3, 0x10, RZ ;  /* 0x0000001003047819 */ /* 0x000fe200000006ff */
[----:B------:R-:W4:Y:S01]  /*17a0*/  LDG.E.64.CONSTANT R56, desc[UR6][R56.64] ;  /* 0x0000000638387981 */ /* 0x000f22000c1e9b00 */
[----:B------:R-:W-:Y:S01]  /*17b0*/  FFMA.FTZ R39, R162, R162, R39 ;  /* 0x000000a2a2277223 */ /* 0x000fe20000010027 */
[----:B------:R-:W-:Y:S02]  /*17c0*/  IADD3 R7, P1, R7, R2, RZ ;  /* 0x0000000207077210 */ /* 0x000fe40007f3e0ff */
[----:B------:R0:W-:Y:S01]  /*17d0*/  STL [R1+0xc8], R38 ;  /* 0x0000c82601007387 */ /* 0x0001e20000100800 */
[----:B------:R-:W-:Y:S01]  /*17e0*/  SHF.L.U32 R161, R93, 0x10, RZ ;  /* 0x000000105da17819 */ /* 0x000fe200000006ff */
[----:B------:R-:W-:Y:S01]  /*17f0*/  FADD.FTZ R6, R37, R4 ;  /* 0x0000000425067221 */ /* 0x000fe20000010000 */
[----:B------:R-:W-:Y:S01]  /*1800*/  PRMT R3, R93, 0x7632, R3 ;  /* 0x000076325d037816 */ /* 0x000fe20000000003 */
[----:B------:R-:W-:-:S02]  /*1810*/  FFMA.FTZ R4, R4, R4, R39 ;  /* 0x0000000404047223 */ /* 0x000fc40000010027 */
[----:B------:R-:W-:Y:S01]  /*1820*/  FADD.FTZ R6, R6, R161 ;  /* 0x000000a106067221 */ /* 0x000fe20000010000 */
[----:B------:R-:W-:Y:S02]  /*1830*/  SHF.L.U32 R3, R3, 0x10, RZ ;  /* 0x0000001003037819 */ /* 0x000fe400000006ff */
[----:B0-----:R-:W-:Y:S02]  /*1840*/  IADD3.X R38, RZ, R36, RZ, P1, !PT ;  /* 0x00000024ff267210 */ /* 0x001fe40000ffe4ff */
[----:B------:R-:W-:Y:S01]  /*1850*/  LEA R54, P1, R7, UR10, 0x1 ;  /* 0x0000000a07367c11 */ /* 0x000fe2000f8208ff */
[----:B------:R-:W-:-:S03]  /*1860*/  FFMA.FTZ R4, R161, R161, R4 ;  /* 0x000000a1a1047223 */ /* 0x000fc60000010004 */
[----:B------:R-:W-:Y:S01]  /*1870*/  LEA.HI.X R55, R7, UR11, R38, 0x1, P1 ;  /* 0x0000000b07377c11 */ /* 0x000fe200088f0c26 */
[----:B------:R-:W-:Y:S01]  /*1880*/  FADD.FTZ R45, R6, R3 ;  /* 0x00000003062d7221 */ /* 0x000fe20000010000 */
[----:B------:R-:W-:Y:S01]  /*1890*/  FFMA.FTZ R47, R3, R3, R4 ;  /* 0x00000003032f7223 */ /* 0x000fe20000010004 */
[----:B------:R-:W-:-:S03]  /*18a0*/  IADD3 R3, R5, 0x8700, RZ ;  /* 0x0000870005037810 */ /* 0x000fc60007ffe0ff */
[----:B------:R-:W4:Y:S01]  /*18b0*/  LDG.E.64.CONSTANT R54, desc[UR6][R54.64] ;  /* 0x0000000636367981 */ /* 0x000f22000c1e9b00 */
[----:B------:R-:W-:Y:S02]  /*18c0*/  IADD3 R6, P4, R3, R2, RZ ;  /* 0x0000000203067210 */ /* 0x000fe40007f9e0ff */
[C---:B------:R-:W-:Y:S02]  /*18d0*/  IADD3 R37, R5.reuse, 0x8c00, RZ ;  /* 0x00008c0005257810 */ /* 0x040fe40007ffe0ff */
[----:B------:R-:W-:Y:S02]  /*18e0*/  IADD3.X R42, RZ, R36, RZ, P4, !PT ;  /* 0x00000024ff2a7210 */ /* 0x000fe400027fe4ff */
[----:B------:R-:W-:Y:S02]  /*18f0*/  LEA R52, P5, R6, UR10, 0x1 ;  /* 0x0000000a06347c11 */ /* 0x000fe4000f8a08ff */
[C---:B------:R-:W-:Y:S02]  /*1900*/  IADD3 R39, R5.reuse, 0x9100, RZ ;  /* 0x0000910005277810 */ /* 0x040fe40007ffe0ff */
[----:B------:R-:W-:-:S02]  /*1910*/  IADD3 R41, R5, 0x9600, RZ ;  /* 0x0000960005297810 */ /* 0x000fc40007ffe0ff */
[----:B------:R-:W-:Y:S02]  /*1920*/  IADD3 R43, R5, 0x9b00, RZ ;  /* 0x00009b00052b7810 */ /* 0x000fe40007ffe0ff */
[----:B------:R-:W-:Y:S02]  /*1930*/  LEA.HI.X R53, R6, UR11, R42, 0x1, P5 ;  /* 0x0000000b06357c11 */ /* 0x000fe4000a8f0c2a */
[-C--:B------:R-:W-:Y:S02]  /*1940*/  IADD3 R5, P3, R37, R2.reuse, RZ ;  /* 0x0000000225057210 */ /* 0x080fe40007f7e0ff */
[C---:B------:R-:W-:Y:S02]  /*1950*/  SHF.L.U32 R160, R90.reuse, 0x10, RZ ;  /* 0x000000105aa07819 */ /* 0x040fe400000006ff */
[----:B------:R-:W-:Y:S01]  /*1960*/  PRMT R37, R90, 0x7632, R37 ;  /* 0x000076325a257816 */ /* 0x000fe20000000025 */
[----:B------:R0:W-:Y:S01]  /*1970*/  STL [R1+0xb8], R38 ;  /* 0x0000b82601007387 */ /* 0x0001e20000100800 */
[----:B------:R-:W-:Y:S01]  /*1980*/  IADD3 R4, P2, R39, R2, RZ ;  /* 0x0000000227047210 */ /* 0x000fe20007f5e0ff */
[----:B------:R-:W-:-:S02]  /*1990*/  FADD.FTZ R45, R45, R160 ;  /* 0x000000a02d2d7221 */ /* 0x000fc40000010000 */
[----:B------:R-:W4:Y:S01]  /*19a0*/  LDG.E.64.CONSTANT R52, desc[UR6][R52.64] ;  /* 0x0000000634347981 */ /* 0x000f22000c1e9b00 */
[----:B------:R-:W-:Y:S01]  /*19b0*/  FFMA.FTZ R47, R160, R160, R47 ;  /* 0x000000a0a02f7223 */ /* 0x000fe2000001002f */
[----:B------:R-:W-:Y:S02]  /*19c0*/  IADD3.X R39, RZ, R36, RZ, P3, !PT ;  /* 0x00000024ff277210 */ /* 0x000fe40001ffe4ff */
[----:B0-----:R-:W-:Y:S02]  /*19d0*/  SHF.L.U32 R38, R37, 0x10, RZ ;  /* 0x0000001025267819 */ /* 0x001fe400000006ff */
[----:B------:R-:W-:Y:S02]  /*19e0*/  LEA R50, P3, R5, UR10, 0x1 ;  /* 0x0000000a05327c11 */ /* 0x000fe4000f8608ff */
[----:B------:R-:W-:Y:S01]  /*19f0*/  SHF.L.U32 R159, R91, 0x10, RZ ;  /* 0x000000105b9f7819 */ /* 0x000fe200000006ff */
[----:B------:R-:W-:Y:S01]  /*1a00*/  FADD.FTZ R40, R45, R38 ;  /* 0x000000262d287221 */ /* 0x000fe20000010000 */
[----:B------:R-:W-:Y:S01]  /*1a10*/  PRMT R37, R91, 0x7632, R37 ;  /* 0x000076325b257816 */ /* 0x000fe20000000025 */
[----:B------:R-:W-:Y:S01]  /*1a20*/  STL [R1+0xcc], R42 ;  /* 0x0000cc2a01007387 */ /* 0x000fe20000100800 */
[----:B------:R-:W-:Y:S01]  /*1a30*/  FFMA.FTZ R38, R38, R38, R47 ;  /* 0x0000002626267223 */ /* 0x000fe2000001002f */
[----:B------:R-:W-:-:S02]  /*1a40*/  LEA.HI.X R51, R5, UR11, R39, 0x1, P3 ;  /* 0x0000000b05337c11 */ /* 0x000fc400098f0c27 */
[----:B------:R0:W-:Y:S01]  /*1a50*/  STL [R1+0xd4], R39 ;  /* 0x0000d42701007387 */ /* 0x0001e20000100800 */
[----:B------:R-:W-:Y:S01]  /*1a60*/  FADD.FTZ R40, R40, R159 ;  /* 0x0000009f28287221 */ /* 0x000fe20000010000 */
[----:B------:R-:W-:Y:S01]  /*1a70*/  FFMA.FTZ R38, R159, R159, R38 ;  /* 0x0000009f9f267223 */ /* 0x000fe20000010026 */
[----:B------:R-:W-:Y:S01]  /*1a80*/  IADD3 R3, P1, R41, R2, RZ ;  /* 0x0000000229037210 */ /* 0x000fe20007f3e0ff */
[----:B------:R-:W4:Y:S01]  /*1a90*/  LDG.E.64.CONSTANT R50, desc[UR6][R50.64] ;  /* 0x0000000632327981 */ /* 0x000f22000c1e9b00 */
[C---:B------:R-:W-:Y:S02]  /*1aa0*/  SHF.L.U32 R158, R88.reuse, 0x10, RZ ;  /* 0x00000010589e7819 */ /* 0x040fe400000006ff */
[----:B0-----:R-:W-:Y:S02]  /*1ab0*/  SHF.L.U32 R39, R37, 0x10, RZ ;  /* 0x0000001025277819 */ /* 0x001fe400000006ff */
[----:B------:R-:W-:-:S03]  /*1ac0*/  PRMT R37, R88, 0x7632, R37 ;  /* 0x0000763258257816 */ /* 0x000fc60000000025 */
[----:B------:R-:W-:Y:S01]  /*1ad0*/  FADD.FTZ R41, R40, R39 ;  /* 0x0000002728297221 */ /* 0x000fe20000010000 */
[----:B------:R-:W-:Y:S01]  /*1ae0*/  FFMA.FTZ R39, R39, R39, R38 ;  /* 0x0000002727277223 */ /* 0x000fe20000010026 */
[----:B------:R-:W-:Y:S02]  /*1af0*/  SHF.L.U32 R40, R37, 0x10, RZ ;  /* 0x0000001025287819 */ /* 0x000fe400000006ff */
        /* <DEDUP_REMOVED lines=9> */
[----:B------:R-:W-:Y:S02]  /*1b90*/  IADD3.X R44, RZ, R36, RZ, P2, !PT ;  /* 0x00000024ff2c7210 */ /* 0x000fe400017fe4ff */
[----:B------:R-:W-:Y:S01]  /*1ba0*/  LEA R48, P2, R4, UR10, 0x1 ;  /* 0x0000000a04307c11 */ /* 0x000fe2000f8408ff */
[----:B------:R-:W-:Y:S01]  /*1bb0*/  FADD.FTZ R41, R40, R37 ;  /* 0x0000002528297221 */ /* 0x000fe20000010000 */
[C---:B------:R-:W-:Y:S02]  /*1bc0*/  SHF.L.U32 R156, R86.reuse, 0x10, RZ ;  /* 0x00000010569c7819 */ /* 0x040fe400000006ff */
[----:B------:R-:W-:Y:S01]  /*1bd0*/  PRMT R39, R86, 0x7632, R39 ;  /* 0x0000763256277816 */ /* 0x000fe20000000027 */
[----:B------:R-:W-:Y:S01]  /*1be0*/  FFMA.FTZ R37, R37, R37, R38 ;  /* 0x0000002525257223 */ /* 0x000fe20000010026 */
[----:B------:R-:W-:Y:S01]  /*1bf0*/  LEA.HI.X R49, R4, UR11, R44, 0x1, P2 ;  /* 0x0000000b04317c11 */ /* 0x000fe200090f0c2c */
[----:B------:R-:W-:Y:S01]  /*1c00*/  FADD.FTZ R112, R41, R156 ;  /* 0x0000009c29707221 */ /* 0x000fe20000010000 */
[----:B------:R-:W-:Y:S01]  /*1c10*/  SHF.L.U32 R39, R39, 0x10, RZ ;  /* 0x0000001027277819 */ /* 0x000fe200000006ff */
[----:B------:R-:W-:Y:S01]  /*1c20*/  FFMA.FTZ R37, R156, R156, R37 ;  /* 0x0000009c9c257223 */ /* 0x000fe20000010025 */
[----:B------:R-:W-:-:S02]  /*1c30*/  SHF.L.U32 R155, R87, 0x10, RZ ;  /* 0x00000010579b7819 */ /* 0x000fc400000006ff */
[----:B------:R-:W-:Y:S01]  /*1c40*/  PRMT R38, R87, 0x7632, R38 ;  /* 0x0000763257267816 */ /* 0x000fe20000000026 */
[----:B------:R-:W-:Y:S01]  /*1c50*/  FADD.FTZ R112, R112, R39 ;  /* 0x0000002770707221 */ /* 0x000fe20000010000 */
[----:B------:R-:W-:Y:S01]  /*1c60*/  FFMA.FTZ R39, R39, R39, R37 ;  /* 0x0000002727277223 */ /* 0x000fe20000010025 */
[----:B------:R-:W4:Y:S01]  /*1c70*/  LDG.E.64.CONSTANT R48, desc[UR6][R48.64] ;  /* 0x0000000630307981 */ /* 0x000f22000c1e9b00 */
[----:B------:R-:W-:Y:S01]  /*1c80*/  SHF.L.U32 R38, R38, 0x10, RZ ;  /* 0x0000001026267819 */ /* 0x000fe200000006ff */
[----:B------:R-:W-:Y:S01]  /*1c90*/  FADD.FTZ R112, R112, R155 ;  /* 0x0000009b70707221 */ /* 0x000fe20000010000 */
[----:B------:R-:W-:Y:S01]  /*1ca0*/  FFMA.FTZ R39, R155, R155, R39 ;  /* 0x0000009b9b277223 */ /* 0x000fe20000010027 */
[C---:B------:R-:W-:Y:S02]  /*1cb0*/  SHF.L.U32 R154, R84.reuse, 0x10, RZ ;  /* 0x00000010549a7819 */ /* 0x040fe400000006ff */
[----:B------:R-:W-:Y:S01]  /*1cc0*/  PRMT R37, R84, 0x7632, R37 ;  /* 0x0000763254257816 */ /* 0x000fe20000000025 */
[----:B------:R-:W-:Y:S01]  /*1cd0*/  FADD.FTZ R112, R112, R38 ;  /* 0x0000002670707221 */ /* 0x000fe20000010000 */
[----:B------:R-:W-:Y:S01]  /*1ce0*/  FFMA.FTZ R38, R38, R38, R39 ;  /* 0x0000002626267223 */ /* 0x000fe20000010027 */
[----:B------:R0:W-:Y:S01]  /*1cf0*/  STL [R1+0xb4], R44 ;  /* 0x0000b42c01007387 */ /* 0x0001e20000100800 */
[----:B------:R-:W-:Y:S01]  /*1d00*/  SHF.L.U32 R37, R37, 0x10, RZ ;  /* 0x0000001025257819 */ /* 0x000fe200000006ff */
[----:B------:R-:W-:Y:S01]  /*1d10*/  FADD.FTZ R112, R112, R154 ;  /* 0x0000009a70707221 */ /* 0x000fe20000010000 */
[----:B------:R-:W-:Y:S01]  /*1d20*/  FFMA.FTZ R38, R154, R154, R38 ;  /* 0x0000009a9a267223 */ /* 0x000fe20000010026 */
[----:B------:R-:W-:-:S02]  /*1d30*/  SHF.L.U32 R153, R85, 0x10, RZ ;  /* 0x0000001055997819 */ /* 0x000fc400000006ff */
[----:B------:R-:W-:Y:S02]  /*1d40*/  PRMT R39, R85, 0x7632, R39 ;  /* 0x0000763255277816 */ /* 0x000fe40000000027 */
[----:B0-----:R-:W-:Y:S02]  /*1d50*/  IADD3.X R44, RZ, R36, RZ, P1, !PT ;  /* 0x00000024ff2c7210 */ /* 0x001fe40000ffe4ff */
[----:B------:R-:W-:Y:S01]  /*1d60*/  LEA R46, P1, R3, UR10, 0x1 ;  /* 0x0000000a032e7c11 */ /* 0x000fe2000f8208ff */
[----:B------:R-:W-:Y:S01]  /*1d70*/  FADD.FTZ R112, R112, R37 ;  /* 0x0000002570707221 */ /* 0x000fe20000010000 */
[----:B------:R-:W-:Y:S02]  /*1d80*/  FFMA.FTZ R37, R37, R37, R38 ;  /* 0x0000002525257223 */ /* 0x000fe40000010026 */
[----:B------:R-:W-:Y:S01]  /*1d90*/  LEA.HI.X R47, R3, UR11, R44, 0x1, P1 ;  /* 0x0000000b032f7c11 */ /* 0x000fe200088f0c2c */
[----:B------:R-:W-:Y:S01]  /*1da0*/  FADD.FTZ R112, R112, R153 ;  /* 0x0000009970707221 */ /* 0x000fe20000010000 */
[----:B------:R-:W-:Y:S01]  /*1db0*/  SHF.L.U32 R39, R39, 0x10, RZ ;  /* 0x0000001027277819 */ /* 0x000fe200000006ff */
[----:B------:R-:W-:Y:S01]  /*1dc0*/  FFMA.FTZ R37, R153, R153, R37 ;  /* 0x0000009999257223 */ /* 0x000fe20000010025 */
[----:B------:R-:W-:-:S02]  /*1dd0*/  SHF.L.U32 R152, R82, 0x10, RZ ;  /* 0x0000001052987819 */ /* 0x000fc400000006ff */
[----:B------:R-:W-:Y:S01]  /*1de0*/  PRMT R38, R82, 0x7632, R38 ;  /* 0x0000763252267816 */ /* 0x000fe20000000026 */
[----:B------:R-:W4:Y:S01]  /*1df0*/  LDG.E.64.CONSTANT R46, desc[UR6][R46.64] ;  /* 0x000000062e2e7981 */ /* 0x000f22000c1e9b00 */
[----:B------:R-:W-:Y:S01]  /*1e00*/  FADD.FTZ R112, R112, R39 ;  /* 0x0000002770707221 */ /* 0x000fe20000010000 */
[----:B------:R-:W-:Y:S01]  /*1e10*/  FFMA.FTZ R39, R39, R39, R37 ;  /* 0x0000002727277223 */ /* 0x000fe20000010025 */
[----:B------:R-:W-:Y:S02]  /*1e20*/  SHF.L.U32 R38, R38, 0x10, RZ ;  /* 0x0000001026267819 */ /* 0x000fe400000006ff */
[----:B------:R-:W-:Y:S01]  /*1e30*/  FADD.FTZ R112, R112, R152 ;  /* 0x0000009870707221 */ /* 0x000fe20000010000 */
[----:B------:R-:W-:Y:S01]  /*1e40*/  IADD3 R2, P4, R43, R2, RZ ;  /* 0x000000022b027210 */ /* 0x000fe20007f9e0ff */
[----:B------:R-:W-:Y:S01]  /*1e50*/  FFMA.FTZ R39, R152, R152, R39 ;  /* 0x0000009898277223 */ /* 0x000fe20000010027 */
[C---:B------:R-:W-:Y:S01]  /*1e60*/  SHF.L.U32 R151, R83.reuse, 0x10, RZ ;  /* 0x0000001053977819 */ /* 0x040fe200000006ff */
[----:B------:R0:W-:Y:S01]  /*1e70*/  STL [R1+0xd0], R44 ;  /* 0x0000d02c01007387 */ /* 0x0001e20000100800 */
[----:B------:R-:W-:Y:S01]  /*1e80*/  PRMT R37, R83, 0x7632, R37 ;  /* 0x0000763253257816 */ /* 0x000fe20000000025 */
[----:B------:R-:W-:Y:S01]  /*1e90*/  FADD.FTZ R112, R112, R38 ;  /* 0x0000002670707221 */ /* 0x000fe20000010000 */
[----:B------:R-:W-:Y:S01]  /*1ea0*/  FFMA.FTZ R38, R38, R38, R39 ;  /* 0x0000002626267223 */ /* 0x000fe20000010027 */
[----:B------:R-:W-:-:S02]  /*1eb0*/  IADD3.X R108, RZ, R36, RZ, P4, !PT ;  /* 0x00000024ff6c7210 */ /* 0x000fc400027fe4ff */
[----:B------:R-:W-:Y:S01]  /*1ec0*/  SHF.L.U32 R36, R37, 0x10, RZ ;  /* 0x0000001025247819 */ /* 0x000fe200000006ff */
[----:B------:R-:W-:Y:S01]  /*1ed0*/  FADD.FTZ R112, R112, R151 ;  /* 0x0000009770707221 */ /* 0x000fe20000010000 */
[----:B0-----:R-:W-:Y:S01]  /*1ee0*/  LEA R44, P1, R2, UR10, 0x1 ;  /* 0x0000000a022c7c11 */ /* 0x001fe2000f8208ff */
[----:B------:R-:W-:Y:S01]  /*1ef0*/  FFMA.FTZ R38, R151, R151, R38 ;  /* 0x0000009797267223 */ /* 0x000fe20000010026 */
[----:B------:R-:W-:Y:S02]  /*1f00*/  SHF.L.U32 R150, R80, 0x10, RZ ;  /* 0x0000001050967819 */ /* 0x000fe400000006ff */
[----:B------:R-:W-:Y:S01]  /*1f10*/  LEA.HI.X R45, R2, UR11, R108, 0x1, P1 ;  /* 0x0000000b022d7c11 */ /* 0x000fe200088f0c6c */
[----:B------:R-:W-:Y:S01]  /*1f20*/  FADD.FTZ R112, R112, R36 ;  /* 0x0000002470707221 */ /* 0x000fe20000010000 */
[----:B------:R-:W-:Y:S01]  /*1f30*/  PRMT R37, R80, 0x7632, R37 ;  /* 0x0000763250257816 */ /* 0x000fe20000000025 */
[----:B------:R-:W-:Y:S01]  /*1f40*/  FFMA.FTZ R36, R36, R36, R38 ;  /* 0x0000002424247223 */ /* 0x000fe20000010026 */
[----:B------:R-:W-:Y:S01]  /*1f50*/  SHF.L.U32 R149, R81, 0x10, RZ ;  /* 0x0000001051957819 */ /* 0x000fe200000006ff */
[----:B------:R-:W-:Y:S01]  /*1f60*/  FADD.FTZ R112, R112, R150 ;  /* 0x0000009670707221 */ /* 0x000fe20000010000 */
[----:B------:R-:W-:Y:S01]  /*1f70*/  SHF.L.U32 R37, R37, 0x10, RZ ;  /* 0x0000001025257819 */ /* 0x000fe200000006ff */
[----:B------:R-:W4:Y:S01]  /*1f80*/  LDG.E.64.CONSTANT R44, desc[UR6][R44.64] ;  /* 0x000000062c2c7981 */ /* 0x000f22000c1e9b00 */
[----:B------:R-:W-:Y:S01]  /*1f90*/  FFMA.FTZ R36, R150, R150, R36 ;  /* 0x0000009696247223 */ /* 0x000fe20000010024 */
[----:B------:R-:W-:Y:S01]  /*1fa0*/  PRMT R38, R81, 0x7632, R38 ;  /* 0x0000763251267816 */ /* 0x000fe20000000026 */
[----:B------:R-:W-:Y:S01]  /*1fb0*/  ULDC.64 UR10, c[0x0][0x220] ;  /* 0x00008800000a7ab9 */ /* 0x000fe20000000a00 */
[----:B------:R-:W-:Y:S01]  /*1fc0*/  FADD.FTZ R112, R112, R37 ;  /* 0x0000002570707221 */ /* 0x000fe20000010000 */
[----:B------:R-:W-:Y:S01]  /*1fd0*/  FFMA.FTZ R37, R37, R37, R36 ;  /* 0x0000002525257223 */ /* 0x000fe20000010024 */
[----:B------:R-:W-:-:S02]  /*1fe0*/  SHF.L.U32 R38, R38, 0x10, RZ ;  /* 0x0000001026267819 */ /* 0x000fc400000006ff */
        /* <DEDUP_REMOVED lines=12> */
[----:B------:R-:W-:Y:S01]  /*20b0*/  FFMA.FTZ R39, R39, R39, R38 ;  /* 0x0000002727277223 */ /* 0x000fe20000010026 */
[----:B------:R0:W-:Y:S01]  /*20c0*/  STL [R1+0xa0], R108 ;  /* 0x0000a06c01007387 */ /* 0x0001e20000100800 */
[----:B------:R-:W-:Y:S01]  /*20d0*/  SHF.L.U32 R40, R40, 0x10, RZ ;  /* 0x0000001028287819 */ /* 0x000fe200000006ff */
[----:B------:R-:W-:Y:S01]  /*20e0*/  FADD.FTZ R112, R112, R37 ;  /* 0x0000002570707221 */ /* 0x000fe20000010000 */
[----:B------:R-:W-:Y:S01]  /*20f0*/  FFMA.FTZ R39, R37, R37, R39 ;  /* 0x0000002525277223 */ /* 0x000fe20000010027 */
[----:B------:R-:W4:Y:S01]  /*2100*/  LDL R120, [R1+0x150] ;  /* 0x0001500001787983 */ /* 0x000f220000100800 */
[----:B--2---:R-:W-:Y:S01]  /*2110*/  SHF.L.U32 R38, R76, 0x10, RZ ;  /* 0x000000104c267819 */ /* 0x004fe200000006ff */
[----:B------:R-:W-:Y:S01]  /*2120*/  FADD.FTZ R112, R112, R40 ;  /* 0x0000002870707221 */ /* 0x000fe20000010000 */
[----:B------:R-:W-:Y:S01]  /*2130*/  PRMT R41, R76, 0x7632, R41 ;  /* 0x000076324c297816 */ /* 0x000fe20000000029 */
[----:B------:R-:W-:Y:S01]  /*2140*/  FFMA.FTZ R40, R40, R40, R39 ;  /* 0x0000002828287223 */ /* 0x000fe20000010027 */
[----:B------:R-:W-:Y:S01]  /*2150*/  PRMT R42, R77, 0x7632, R42 ;  /* 0x000076324d2a7816 */ /* 0x000fe2000000002a */
[----:B------:R-:W-:Y:S01]  /*2160*/  FADD.FTZ R112, R112, R38 ;  /* 0x0000002670707221 */ /* 0x000fe20000010000 */
[----:B------:R-:W-:Y:S01]  /*2170*/  SHF.L.U32 R41, R41, 0x10, RZ ;  /* 0x0000001029297819 */ /* 0x000fe200000006ff */
[----:B------:R-:W-:Y:S01]  /*2180*/  FFMA.FTZ R40, R38, R38, R40 ;  /* 0x0000002626287223 */ /* 0x000fe20000010028 */
[----:B------:R-:W-:Y:S01]  /*2190*/  SHF.L.U32 R39, R77, 0x10, RZ ;  /* 0x000000104d277819 */ /* 0x000fe200000006ff */
[----:B------:R-:W2:Y:S02]  /*21a0*/  LDL R119, [R1+0x144] ;  /* 0x0001440001777983 */ /* 0x000ea40000100800 */
[----:B------:R-:W-:Y:S01]  /*21b0*/  FADD.FTZ R112, R112, R41 ;  /* 0x0000002970707221 */ /* 0x000fe20000010000 */
[----:B------:R-:W-:Y:S01]  /*21c0*/  FFMA.FTZ R41, R41, R41, R40 ;  /* 0x0000002929297223 */ /* 0x000fe20000010028 */
[----:B------:R-:W-:Y:S01]  /*21d0*/  SHF.L.U32 R42, R42, 0x10, RZ ;  /* 0x000000102a2a7819 */ /* 0x000fe200000006ff */
[----:B------:R-:W2:Y:S01]  /*21e0*/  LDL R117, [R1+0x140] ;  /* 0x0001400001757983 */ /* 0x000ea20000100800 */
[----:B------:R-:W-:Y:S01]  /*21f0*/  FADD.FTZ R112, R112, R39 ;  /* 0x0000002770707221 */ /* 0x000fe20000010000 */
[----:B------:R-:W-:Y:S01]  /*2200*/  FFMA.FTZ R41, R39, R39, R41 ;  /* 0x0000002727297223 */ /* 0x000fe20000010029 */
[C---:B---3--:R-:W-:Y:S01]  /*2210*/  SHF.L.U32 R40, R74.reuse, 0x10, RZ ;  /* 0x000000104a287819 */ /* 0x048fe200000006ff */
[----:B------:R-:W3:Y:S01]  /*2220*/  LDL R116, [R1+0x13c] ;  /* 0x00013c0001747983 */ /* 0x000ee20000100800 */
[----:B------:R-:W-:Y:S01]  /*2230*/  PRMT R43, R74, 0x7632, R43 ;  /* 0x000076324a2b7816 */ /* 0x000fe2000000002b */
[----:B------:R-:W-:Y:S01]  /*2240*/  FADD.FTZ R112, R112, R42 ;  /* 0x0000002a70707221 */ /* 0x000fe20000010000 */
[----:B------:R-:W-:Y:S01]  /*2250*/  FFMA.FTZ R42, R42, R42, R41 ;  /* 0x0000002a2a2a7223 */ /* 0x000fe20000010029 */
[----:B------:R-:W-:Y:S01]  /*2260*/  PRMT R111, R75, 0x7632, R111 ;  /* 0x000076324b6f7816 */ /* 0x000fe2000000006f */
[----:B------:R-:W3:Y:S01]  /*2270*/  LDL R118, [R1+0x138] ;  /* 0x0001380001767983 */ /* 0x000ee20000100800 */
[----:B------:R-:W-:Y:S01]  /*2280*/  SHF.L.U32 R43, R43, 0x10, RZ ;  /* 0x000000102b2b7819 */ /* 0x000fe200000006ff */
[----:B------:R-:W-:Y:S01]  /*2290*/  FADD.FTZ R112, R112, R40 ;  /* 0x0000002870707221 */ /* 0x000fe20000010000 */
[----:B------:R-:W-:Y:S01]  /*22a0*/  FFMA.FTZ R42, R40, R40, R42 ;  /* 0x00000028282a7223 */ /* 0x000fe2000001002a */
[----:B------:R-:W-:Y:S01]  /*22b0*/  SHF.L.U32 R41, R75, 0x10, RZ ;  /* 0x000000104b297819 */ /* 0x000fe200000006ff */
[----:B0-----:R-:W3:Y:S01]  /*22c0*/  LDL R108, [R1+0x134] ;  /* 0x00013400016c7983 */ /* 0x001ee20000100800 */
[----:B------:R-:W-:Y:S01]  /*22d0*/  FADD.FTZ R112, R112, R43 ;  /* 0x0000002b70707221 */ /* 0x000fe20000010000 */
[----:B------:R-:W-:Y:S01]  /*22e0*/  FFMA.FTZ R43, R43, R43, R42 ;  /* 0x0000002b2b2b7223 */ /* 0x000fe2000001002a */
[----:B------:R-:W-:-:S02]  /*22f0*/  SHF.L.U32 R111, R111, 0x10, RZ ;  /* 0x000000106f6f7819 */ /* 0x000fc400000006ff */
[----:B------:R-:W-:Y:S01]  /*2300*/  FADD.FTZ R112, R112, R41 ;  /* 0x0000002970707221 */ /* 0x000fe20000010000 */
[----:B------:R-:W-:Y:S01]  /*2310*/  FFMA.FTZ R43, R41, R41, R43 ;  /* 0x00000029292b7223 */ /* 0x000fe2000001002b */
[C---:B----4-:R-:W-:Y:S02]  /*2320*/  SHF.L.U32 R42, R72.reuse, 0x10, RZ ;  /* 0x00000010482a7819 */ /* 0x050fe400000006ff */
        /* <DEDUP_REMOVED lines=160> */
[----:B------:R-:W-:Y:S02]  /*2d30*/  SHF.L.U32 R142, R51, 0x10, RZ ;  /* 0x00000010338e7819 */ /* 0x000fe400000006ff */
[----:B------:R-:W-:Y:S01]  /*2d40*/  FADD.FTZ R114, R112, R113 ;  /* 0x0000007170727221 */ /* 0x000fe20000010000 */
[----:B------:R-:W-:Y:S01]  /*2d50*/  FFMA.FTZ R112, R113, R113, R115 ;  /* 0x0000007171707223 */ /* 0x000fe20000010073 */
[----:B------:R-:W-:-:S02]  /*2d60*/  PRMT R113, R51, 0x7632, R113 ;  /* 0x0000763233717816 */ /* 0x000fc40000000071 */
[----:B------:R-:W-:Y:S02]  /*2d70*/  FADD.FTZ R114, R114, R142 ;  /* 0x0000008e72727221 */ /* 0x000fe40000010000 */
[----:B------:R-:W-:Y:S01]  /*2d80*/  SHF.L.U32 R113, R113, 0x10, RZ ;  /* 0x0000001071717819 */ /* 0x000fe200000006ff */
[----:B------:R-:W-:Y:S01]  /*2d90*/  FFMA.FTZ R112, R142, R142, R112 ;  /* 0x0000008e8e707223 */ /* 0x000fe20000010070 */
[----:B------:R-:W-:-:S03]  /*2da0*/  SHF.L.U32 R143, R48, 0x10, RZ ;  /* 0x00000010308f7819 */ /* 0x000fc600000006ff */
        /* <DEDUP_REMOVED lines=19> */
[----:B------:R-:W-:Y:S02]  /*2ee0*/  SHF.L.U32 R112, R112, 0x10, RZ ;  /* 0x0000001070707819 */ /* 0x000fe400000006ff */
[----:B------:R-:W-:-:S03]  /*2ef0*/  SHF.L.U32 R146, R47, 0x10, RZ ;  /* 0x000000102f927819 */ /* 0x000fc600000006ff */
[--C-:B------:R-:W-:Y:S01]  /*2f00*/  FADD.FTZ R114, R114, R112.reuse ;  /* 0x0000007072727221 */ /* 0x100fe20000010000 */
[----:B------:R-:W-:Y:S01]  /*2f10*/  FFMA.FTZ R113, R112, R112, R113 ;  /* 0x0000007070717223 */ /* 0x000fe20000010071 */
        /* <DEDUP_REMOVED lines=17> */
[----:B------:R-:W-:-:S05]  /*3030*/  SHF.L.U32 R112, R112, 0x10, RZ ;  /* 0x0000001070707819 */ /* 0x000fca00000006ff */
[----:B------:R-:W-:Y:S01]  /*3040*/  FFMA.FTZ R113, R112, R112, R113 ;  /* 0x0000007070717223 */ /* 0x000fe20000010071 */
[----:B------:R-:W-:-:S05]  /*3050*/  FADD.FTZ R112, R114, R112 ;  /* 0x0000007072707221 */ /* 0x000fca0000010000 */
[----:B------:R-:W-:Y:S01]  /*3060*/  STS.64 [R120], R112 ;  /* 0x0000007078007388 */ /* 0x000fe20000000a00 */
[----:B------:R-:W-:Y:S01]  /*3070*/  BAR.SYNC.DEFER_BLOCKING 0x0 ;  /* 0x0000000000007b1d */ /* 0x000fe20000010000 */
[----:B------:R-:W-:-:S13]  /*3080*/  ISETP.GT.U32.AND P1, PT, R121, 0x3f, PT ;  /* 0x0000003f7900780c */ /* 0x000fda0003f24070 */
[----:B--2---:R-:W0:Y:S04]  /*3090*/  @!P1 LDS.64 R112, [R119] ;  /* 0x0000000077709984 */ /* 0x004e280000000a00 */
[----:B------:R-:W1:Y:S04]  /*30a0*/  @!P1 LDS.64 R114, [R117] ;  /* 0x0000000075729984 */ /* 0x000e680000000a00 */
[----:B---3--:R-:W2:Y:S04]  /*30b0*/  @!P1 LDS.64 R116, [R116] ;  /* 0x0000000074749984 */ /* 0x008ea80000000a00 */
[----:B------:R-:W3:Y:S04]  /*30c0*/  @!P1 LDS.64 R118, [R118] ;  /* 0x0000000076769984 */ /* 0x000ee80000000a00 */
[----:B------:R4:W3:Y:S04]  /*30d0*/  @!P1 LDS.64 R120, [R108] ;  /* 0x000000006c789984 */ /* 0x0008e80000000a00 */
[----:B----4-:R-:W4:Y:S01]  /*30e0*/  LDL R108, [R1+0x2c] ;  /* 0x00002c00016c7983 */ /* 0x010f220000100800 */
[----:B0-----:R-:W-:Y:S01]  /*30f0*/  @!P1 FADD.FTZ R113, RZ, R113 ;  /* 0x00000071ff719221 */ /* 0x001fe20000010000 */
[----:B------:R-:W-:-:S03]  /*3100*/  @!P1 FADD.FTZ R112, RZ, R112 ;  /* 0x00000070ff709221 */ /* 0x000fc60000010000 */
[----:B-1----:R-:W-:Y:S01]  /*3110*/  @!P1 FADD.FTZ R115, R113, R115 ;  /* 0x0000007371739221 */ /* 0x002fe20000010000 */
[----:B------:R-:W-:-:S03]  /*3120*/  @!P1 FADD.FTZ R112, R112, R114 ;  /* 0x0000007270709221 */ /* 0x000fc60000010000 */
[----:B--2---:R-:W-:Y:S01]  /*3130*/  @!P1 FADD.FTZ R117, R115, R117 ;  /* 0x0000007573759221 */ /* 0x004fe20000010000 */
[----:B------:R-:W-:Y:S01]  /*3140*/  @!P1 FADD.FTZ R116, R112, R116 ;  /* 0x0000007470749221 */ /* 0x000fe20000010000 */
[----:B------:R-:W-:Y:S02]  /*3150*/  CS2R R112, SRZ ;  /* 0x0000000000707805 */ /* 0x000fe4000001ff00 */
[----:B---3--:R-:W-:-:S04]  /*3160*/  @!P1 FADD.FTZ R119, R117, R119 ;  /* 0x0000007775779221 */ /* 0x008fc80000010000 */
[----:B------:R-:W-:-:S05]  /*3170*/  @!P1 FADD.FTZ R113, R119, R121 ;  /* 0x0000007977719221 */ /* 0x000fca0000010000 */
[----:B------:R-:W0:Y:S02]  /*3180*/  SHFL.BFLY PT, R115, R113, 0x2, 0x1f ;  /* 0x0c401f0071737f89 */ /* 0x000e2400000e0000 */
[----:B0-----:R-:W-:Y:S02]  /*3190*/  FADD.FTZ R113, R115, R113 ;  /* 0x0000007173717221 */ /* 0x001fe40000010000 */
[----:B------:R-:W2:Y:S01]  /*31a0*/  LDL R115, [R1+0x14c] ;  /* 0x00014c0001737983 */ /* 0x000ea20000100800 */
[----:B------:R-:W-:Y:S02]  /*31b0*/  @!P1 FADD.FTZ R118, R116, R118 ;  /* 0x0000007674769221 */ /* 0x000fe40000010000 */
[----:B------:R-:W0:Y:S02]  /*31c0*/  S2R R116, SR_TID.X ;  /* 0x0000000000747919 */ /* 0x000e240000002100 */
[----:B------:R-:W-:-:S05]  /*31d0*/  @!P1 FADD.FTZ R112, R118, R120 ;  /* 0x0000007876709221 */ /* 0x000fca0000010000 */
[----:B------:R-:W1:Y:S01]  /*31e0*/  SHFL.BFLY PT, R114, R112, 0x2, 0x1f ;  /* 0x0c401f0070727f89 */ /* 0x000e6200000e0000 */
[C---:B0-----:R-:W-:Y:S02]  /*31f0*/  LOP3.LUT P2, RZ, R116.reuse, 0xffffffc3, RZ, 0xc0, !PT ;  /* 0xffffffc374ff7812 */ /* 0x041fe4000784c0ff */
[----:B------:R-:W-:Y:S01]  /*3200*/  ISETP.GT.U32.AND P1, PT, R116, 0x7f, PT ;  /* 0x0000007f7400780c */ /* 0x000fe20003f24070 */
[----:B-1----:R-:W-:-:S10]  /*3210*/  FADD.FTZ R112, R114, R112 ;  /* 0x0000007072707221 */ /* 0x002fd40000010000 */
[----:B------:R-:W4:Y:S01]  /*3220*/  @!P2 LDC R117, c[0x0][0x10] ;  /* 0x00000400ff75ab82 */ /* 0x000f220000000800 */
[----:B------:R-:W0:Y:S04]  /*3230*/  SHFL.BFLY PT, R116, R112, 0x1, 0x1f ;  /* 0x0c201f0070747f89 */ /* 0x000e2800000e0000 */
[----:B------:R-:W1:Y:S03]  /*3240*/  SHFL.BFLY PT, R118, R113, 0x1, 0x1f ;  /* 0x0c201f0071767f89 */ /* 0x000e6600000e0000 */
[----:B------:R-:W3:Y:S08]  /*3250*/  @!P2 LDC.64 R120, c[0x0][0x248] ;  /* 0x00009200ff78ab82 */ /* 0x000ef00000000a00 */
[----:B------:R-:W3:Y:S01]  /*3260*/  @!P1 LDC R119, c[0x0][0x10] ;  /* 0x00000400ff779b82 */ /* 0x000ee20000000800 */
[----:B0-----:R-:W-:Y:S01]  /*3270*/  FADD.FTZ R112, R112, R116 ;  /* 0x0000007470707221 */ /* 0x001fe20000010000 */
[----:B-1----:R-:W-:Y:S01]  /*3280*/  FADD.FTZ R113, R113, R118 ;  /* 0x0000007671717221 */ /* 0x002fe20000010000 */
[----:B----4-:R-:W-:-:S05]  /*3290*/  @!P2 IMAD R114, R117, R108, UR8 ;  /* 0x000000087572ae24 */ /* 0x010fca000f8e026c */
[----:B--2---:R-:W-:-:S04]  /*32a0*/  @!P2 LEA R114, R114, R115, 0x7 ;  /* 0x000000737272a211 */ /* 0x004fc800078e38ff */
[----:B------:R-:W-:-:S05]  /*32b0*/  @!P2 SHF.L.U32 R114, R114, 0x1, RZ ;  /* 0x000000017272a819 */ /* 0x000fca00000006ff */
[----:B---3--:R-:W-:-:S05]  /*32c0*/  @!P2 IMAD.WIDE.U32 R114, R114, 0x4, R120 ;  /* 0x000000047272a825 */ /* 0x008fca00078e0078 */
[----:B------:R0:W-:Y:S02]  /*32d0*/  @!P2 STG.E.64 desc[UR6][R114.64], R112 ;  /* 0x000000707200a986 */ /* 0x0001e4000c101b06 */
[----:B0-----:R-:W-:Y:S01]  /*32e0*/  @!P1 IMAD R112, R119, R108, UR8 ;  /* 0x0000000877709e24 */ /* 0x001fe2000f8e026c */
[----:B------:R-:W0:Y:S01]  /*32f0*/  S2R R117, SR_TID.X ;  /* 0x0000000000757919 */ /* 0x000e220000002100 */
[----:B------:R-:W1:Y:S01]  /*3300*/  @!P1 LDC.64 R114, c[0x0][0x248] ;  /* 0x00009200ff729b82 */ /* 0x000e620000000a00 */
[----:B------:R2:W5:Y:S01]  /*3310*/  LDL.LU R108, [R1+0x154] ;  /* 0x00015400016c7983 */ /* 0x0005620000300800 */
[----:B------:R-:W-:Y:S02]  /*3320*/  SHF.L.U32 R116, R110, 0x1, RZ ;  /* 0x000000016e747819 */ /* 0x000fe400000006ff */
[----:B------:R-:W-:Y:S02]  /*3330*/  SHF.R.U32.HI R110, RZ, 0x1f, R110 ;  /* 0x0000001fff6e7819 */ /* 0x000fe4000001166e */
[----:B0-----:R-:W-:-:S04]  /*3340*/  @!P1 LOP3.LUT R113, R117, 0x7ffffff8, RZ, 0xc0, !PT ;  /* 0x7ffffff875719812 */ /* 0x001fc800078ec0ff */
[----:B------:R-:W-:Y:S02]  /*3350*/  @!P1 LEA R112, R112, R113, 0x7 ;  /* 0x0000007170709211 */ /* 0x000fe400078e38ff */
[C---:B------:R-:W-:Y:S01]  /*3360*/  @!P1 LOP3.LUT R113, R117.reuse, 0x7, RZ, 0xc0, !PT ;  /* 0x0000000775719812 */ /* 0x040fe200078ec0ff */
[----:B------:R-:W-:Y:S01]  /*3370*/  BAR.SYNC.DEFER_BLOCKING 0x0 ;  /* 0x0000000000007b1d */ /* 0x000fe20000010000 */
[----:B------:R-:W-:Y:S02]  /*3380*/  ISETP.NE.AND P2, PT, R117, RZ, PT ;  /* 0x000000ff7500720c */ /* 0x000fe40003f45270 */
[----:B------:R-:W-:-:S04]  /*3390*/  @!P1 IADD3 R112, R112, R113, RZ ;  /* 0x0000007170709210 */ /* 0x000fc80007ffe0ff */
[----:B------:R-:W-:Y:S02]  /*33a0*/  @!P1 SHF.L.U32 R118, R112, 0x1, RZ ;  /* 0x0000000170769819 */ /* 0x000fe400000006ff */
[C---:B------:R-:W-:Y:S02]  /*33b0*/  IADD3 R112, P3, R116.reuse, UR10, RZ ;  /* 0x0000000a74707c10 */ /* 0x040fe4000ff7e0ff */
[----:B------:R-:W-:Y:S02]  /*33c0*/  IADD3 R116, P4, R116, UR12, RZ ;  /* 0x0000000c74747c10 */ /* 0x000fe4000ff9e0ff */
[C---:B------:R-:W-:Y:S02]  /*33d0*/  IADD3.X R113, R110.reuse, UR11, RZ, P3, !PT ;  /* 0x0000000b6e717c10 */ /* 0x040fe40009ffe4ff */
[----:B------:R-:W-:Y:S01]  /*33e0*/  IADD3.X R117, R110, UR13, RZ, P4, !PT ;  /* 0x0000000d6e757c10 */ /* 0x000fe2000a7fe4ff */
[----:B-1----:R-:W-:Y:S01]  /*33f0*/  @!P1 IMAD.WIDE.U32 R118, R118, 0x4, R114 ;  /* 0x0000000476769825 */ /* 0x002fe200078e0072 */
[----:B--2---:R-:W-:Y:S07]  /*3400*/  @P2 BRA `(.L_x_1908) ;  /* 0x0000000000602947 */ /* 0x004fee0003800000 */
[----:B------:R-:W0:Y:S01]  /*3410*/  S2R R110, SR_LANEID ;  /* 0x00000000006e7919 */ /* 0x000e220000000000 */
[----:B------:R-:W-:Y:S01]  /*3420*/  VOTEU.ANY UR9, UPT, PT ;  /* 0x0000000000097886 */ /* 0x000fe200038e0100 */
[----:B------:R-:W-:Y:S01]  /*3430*/  UISETP.NE.AND UP0, UPT, UR14, URZ, UPT ;  /* 0x0000003f0e00728c */ /* 0x000fe2000bf05270 */
[----:B------:R-:W0:Y:S01]  /*3440*/  FLO.U32 R114, UR9 ;  /* 0x0000000900727d00 */ /* 0x000e2200080e0000 */
[----:B------:R-:W-:Y:S02]  /*3450*/  UMOV UR5, 0x7ffffff9 ;  /* 0x7ffffff900057882 */ /* 0x000fe40000000000 */
[----:B------:R-:W-:Y:S01]  /*3460*/  USEL UR5, UR5, 0x1, !UP0 ;  /* 0x0000000105057887 */ /* 0x000fe2000c000000 */
[----:B0-----:R-:W-:-:S04]  /*3470*/  ISETP.EQ.U32.AND P2, PT, R114, R110, PT ;  /* 0x0000006e7200720c */ /* 0x001fc80003f42070 */
[----:B------:R-:W0:Y:S02]  /*3480*/  POPC R110, UR9 ;  /* 0x00000009006e7d09 */ /* 0x000e240008000000 */
[----:B0-----:R-:W-:-:S07]  /*3490*/  IMAD R110, R110, UR5, RZ ;  /* 0x000000056e6e7c24 */ /* 0x001fce000f8e02ff */
[----:B------:R-:W-:Y:S06]  /*34a0*/  @P2 MEMBAR.ALL.GPU ;  /* 0x0000000000002992 */ /* 0x000fec000000a000 */
[----:B------:R-:W-:-:S00]  /*34b0*/  @P2 ERRBAR ;  /* 0x00000000000029ab */ /* 0x000fc00000000000 */
[----:B------:R-:W-:Y:S06]  /*34c0*/  @P2 CGAERRBAR ;  /* 0x00000000000025ab */ /* 0x000fec0000000000 */
[----:B-----5:R-:W2:Y:S04]  /*34d0*/  @P2 ATOM.E.ADD.STRONG.GPU PT, R110, desc[UR6][R108.64], R110 ;  /* 0x0000006e6c6e298a */ /* 0x020ea800081ee1c6 */
[----:B--2---:R0:W1:Y:S02]  /*34e0*/  SHFL.IDX PT, R114, R110, R114, 0x1f ;  /* 0x00001f726e727589 */ /* 0x00406400000e0000 */
[----:B0-----:R-:W0:Y:S02]  /*34f0*/  S2R R110, SR_LTMASK ;  /* 0x00000000006e7919 */ /* 0x001e240000003900 */
[----:B0-----:R-:W-:-:S06]  /*3500*/  LOP3.LUT R110, R110, UR9, RZ, 0xc0, !PT ;  /* 0x000000096e6e7c12 */ /* 0x001fcc000f8ec0ff */
[----:B------:R-:W1:Y:S02]  /*3510*/  POPC R110, R110 ;  /* 0x0000006e006e7309 */ /* 0x000e640000000000 */
[----:B-1----:R-:W-:-:S07]  /*3520*/  IMAD R110, R110, UR5, R114 ;  /* 0x000000056e6e7c24 */ /* 0x002fce000f8e0272 */
.L_x_1909:
[----:B------:R-:W2:Y:S04]  /*3530*/  LD.E.STRONG.GPU R114, desc[UR6][R108.64] ;  /* 0x000000066c727980 */ /* 0x000ea8000c10f900 */
[----:B--2---:R-:W-:Y:S01]  /*3540*/  CCTL.IVALL ;  /* 0x00000000ff00798f */ /* 0x004fe20002000000 */
[----:B------:R-:W-:Y:S05]  /*3550*/  YIELD ;  /* 0x0000000000007946 */ /* 0x000fea0003800000 */
[----:B------:R-:W-:-:S04]  /*3560*/  LOP3.LUT R114, R114, R110, RZ, 0x3c, !PT ;  /* 0x0000006e72727212 */ /* 0x000fc800078e3cff */
[----:B------:R-:W-:-:S13]  /*3570*/  ISETP.GT.AND P2, PT, R114, -0x1, PT ;  /* 0xffffffff7200780c */ /* 0x000fda0003f44270 */
[----:B------:R-:W-:Y:S05]  /*3580*/  @P2 BRA `(.L_x_1909) ;  /* 0xfffffffc00e82947 */ /* 0x000fea000383ffff */
.L_x_1908:
[----:B------:R-:W-:Y:S05]  /*3590*/  WARPSYNC.ALL ;  /* 0x0000000000007948 */ /* 0x000fea0003800000 */
[----:B------:R-:W-:Y:S06]  /*35a0*/  BAR.SYNC.DEFER_BLOCKING 0x0 ;  /* 0x0000000000007b1d */ /* 0x000fec0000010000 */
[----:B------:R-:W2:Y:S04]  /*35b0*/  LDG.E.64.CONSTANT R112, desc[UR6][R112.64] ;  /* 0x0000000670707981 */ /* 0x000ea8000c1e9b00 */
[----:B------:R-:W3:Y:S04]  /*35c0*/  LDG.E.64.CONSTANT R116, desc[UR6][R116.64] ;  /* 0x0000000674747981 */ /* 0x000ee8000c1e9b00 */
[----:B------:R0:W4:Y:S01]  /*35d0*/  @!P1 LDG.E.64 R114, desc[UR6][R118.64] ;  /* 0x0000000676729981 */ /* 0x000122000c1e1b00 */
[----:B------:R-:W-:Y:S01]  /*35e0*/  HFMA2.MMA R110, -RZ, RZ, 0, 0 ;  /* 0x00000000ff6e7435 */ /* 0x000fe200000001ff */
[----:B------:R-:W1:Y:S01]  /*35f0*/  S2R R120, SR_TID.X ;  /* 0x0000000000787919 */ /* 0x000e620000002100 */
[----:B------:R-:W-:-:S02]  /*3600*/  PRMT R47, R47, 0x7632, R47 ;  /* 0x000076322f2f7816 */ /* 0x000fc4000000002f */
[----:B0-----:R-:W-:-:S05]  /*3610*/  PRMT R119, R50, 0x7632, R119 ;  /* 0x0000763232777816 */ /* 0x001fca0000000077 */
[----:B------:R-:W-:Y:S01]  /*3620*/  STL.S16 [R1+0xe8], R119 ;  /* 0x0000e87701007387 */ /* 0x000fe20000100600 */
[----:B------:R-:W-:Y:S01]  /*3630*/  BSSY B0, `(.L_x_1910) ;  /* 0x000006c000007945 */ /* 0x000fe20003800000 */
        /* <DEDUP_REMOVED lines=52> */
[----:B------:R-:W-:Y:S01]  /*3980*/  PRMT R54, R54, 0x7632, R54 ;  /* 0x0000763236367816 */ /* 0x000fe20000000036 */
[----:B----4-:R-:W-:Y:S01]  /*3990*/  @!P1 FADD.FTZ R110, RZ, R114 ;  /* 0x00000072ff6e9221 */ /* 0x010fe20000010000 */
[----:B------:R-:W-:Y:S01]  /*39a0*/  MOV R114, RZ ;  /* 0x000000ff00727202 */ /* 0x000fe20000000f00 */
[----:B------:R-:W-:-:S03]  /*39b0*/  @!P1 FADD.FTZ R114, RZ, R115 ;  /* 0x00000073ff729221 */ /* 0x000fc60000010000 */
[----:B------:R-:W0:Y:S04]  /*39c0*/  SHFL.BFLY PT, R115, R110, 0x4, 0x1f ;  /* 0x0c801f006e737f89 */ /* 0x000e2800000e0000 */
[----:B------:R-:W4:Y:S01]  /*39d0*/  SHFL.BFLY PT, R118, R114, 0x4, 0x1f ;  /* 0x0c801f0072767f89 */ /* 0x000f2200000e0000 */
[----:B0-----:R-:W-:Y:S01]  /*39e0*/  FADD.FTZ R110, R115, R110 ;  /* 0x0000006e736e7221 */ /* 0x001fe20000010000 */
[----:B----4-:R-:W-:-:S04]  /*39f0*/  FADD.FTZ R114, R118, R114 ;  /* 0x0000007276727221 */ /* 0x010fc80000010000 */
[----:B------:R-:W0:Y:S04]  /*3a00*/  SHFL.BFLY PT, R115, R110, 0x2, 0x1f ;  /* 0x0c401f006e737f89 */ /* 0x000e2800000e0000 */
[----:B------:R-:W4:Y:S01]  /*3a10*/  SHFL.BFLY PT, R118, R114, 0x2, 0x1f ;  /* 0x0c401f0072767f89 */ /* 0x000f2200000e0000 */
[----:B0-----:R-:W-:Y:S01]  /*3a20*/  FADD.FTZ R115, R110, R115 ;  /* 0x000000736e737221 */ /* 0x001fe20000010000 */
[----:B----4-:R-:W-:-:S04]  /*3a30*/  FADD.FTZ R110, R114, R118 ;  /* 0x00000076726e7221 */ /* 0x010fc80000010000 */
[----:B------:R-:W0:Y:S04]  /*3a40*/  SHFL.BFLY PT, R114, R115, 0x1, 0x1f ;  /* 0x0c201f0073727f89 */ /* 0x000e2800000e0000 */
[----:B------:R-:W4:Y:S01]  /*3a50*/  SHFL.BFLY PT, R118, R110, 0x1, 0x1f ;  /* 0x0c201f006e767f89 */ /* 0x000f2200000e0000 */
[----:B-1----:R-:W-:Y:S01]  /*3a60*/  LOP3.LUT P1, RZ, R120, 0xffffff87, RZ, 0xc0, !PT ;  /* 0xffffff8778ff7812 */ /* 0x002fe2000782c0ff */
[----:B0-----:R-:W-:-:S12]  /*3a70*/  FADD.FTZ R114, R115, R114 ;  /* 0x0000007273727221 */ /* 0x001fd80000010000 */
[----:B------:R-:W-:Y:S01]  /*3a80*/  @!P1 FMUL.FTZ R114, R114, 4.8828125727595761418e-05 ;  /* 0x384ccccd72729820 */ /* 0x000fe20000410000 */
[----:B----4-:R-:W-:-:S03]  /*3a90*/  FADD.FTZ R110, R110, R118 ;  /* 0x000000766e6e7221 */ /* 0x010fc60000010000 */
[----:B------:R-:W-:-:S04]  /*3aa0*/  @!P1 FMUL.FTZ R115, R114, R114 ;  /* 0x0000007272739220 */ /* 0x000fc80000410000 */
[----:B------:R-:W-:-:S05]  /*3ab0*/  @!P1 FFMA.FTZ R110, R110, 4.8828125727595761418e-05, -R115 ;  /* 0x384ccccd6e6e9823 */ /* 0x000fca0000010873 */
[----:B------:R-:W-:Y:S02]  /*3ac0*/  @!P1 FMNMX.FTZ R115, RZ, R110, !PT ;  /* 0x0000006eff739209 */ /* 0x000fe40007810000 */
[----:B------:R-:W-:Y:S02]  /*3ad0*/  @!P1 LOP3.LUT R110, R120, 0xfffffff8, RZ, 0xc0, !PT ;  /* 0xfffffff8786e9812 */ /* 0x000fe400078ec0ff */
[----:B------:R-:W-:-:S03]  /*3ae0*/  PRMT R118, R51, 0x7632, R118 ;  /* 0x0000763233767816 */ /* 0x000fc60000000076 */
[----:B------:R0:W-:Y:S04]  /*3af0*/  @!P1 STS.64 [R110+UR4], R114 ;  /* 0x000000726e009988 */ /* 0x0001e80008000a04 */
[----:B------:R1:W-:Y:S01]  /*3b00*/  STL.S16 [R1+0xec], R118 ;  /* 0x0000ec7601007387 */ /* 0x0003e20000100600 */
[----:B0-----:R-:W-:Y:S02]  /*3b10*/  PRMT R110, R55, 0x7632, R110 ;  /* 0x00007632376e7816 */ /* 0x001fe4000000006e */
[----:B------:R-:W-:Y:S02]  /*3b20*/  PRMT R115, R53, 0x7632, R115 ;  /* 0x0000763235737816 */ /* 0x000fe40000000073 */
[----:B------:R-:W-:Y:S02]  /*3b30*/  PRMT R55, R48, 0x7632, R55 ;  /* 0x0000763230377816 */ /* 0x000fe40000000037 */
[----:B------:R-:W-:-:S02]  /*3b40*/  PRMT R114, R52, 0x7632, R114 ;  /* 0x0000763234727816 */ /* 0x000fc40000000072 */
[----:B------:R-:W-:Y:S02]  /*3b50*/  PRMT R53, R49, 0x7632, R53 ;  /* 0x0000763231357816 */ /* 0x000fe40000000035 */
[----:B------:R-:W-:Y:S01]  /*3b60*/  PRMT R52, R46, 0x7632, R52 ;  /* 0x000076322e347816 */ /* 0x000fe20000000034 */
[----:B------:R1:W-:Y:S01]  /*3b70*/  STL.S16 [R1+0xf4], R55 ;  /* 0x0000f43701007387 */ /* 0x0003e20000100600 */
[----:B------:R-:W-:Y:S02]  /*3b80*/  PRMT R46, R44, 0x7632, R46 ;  /* 0x000076322c2e7816 */ /* 0x000fe4000000002e */
[----:B------:R-:W-:Y:S01]  /*3b90*/  PRMT R44, R45, 0x7632, R44 ;  /* 0x000076322d2c7816 */ /* 0x000fe2000000002c */
[----:B------:R1:W-:Y:S04]  /*3ba0*/  STL.S16 [R1+0x110], R53 ;  /* 0x0001103501007387 */ /* 0x0003e80000100600 */
[----:B------:R1:W-:Y:S04]  /*3bb0*/  STL.S16 [R1+0xf8], R52 ;  /* 0x0000f83401007387 */ /* 0x0003e80000100600 */
[----:B------:R1:W-:Y:S04]  /*3bc0*/  STL.S16 [R1+0x128], R47 ;  /* 0x0001282f01007387 */ /* 0x0003e80000100600 */
[----:B------:R1:W-:Y:S04]  /*3bd0*/  STL.S16 [R1+0x100], R46 ;  /* 0x0001002e01007387 */ /* 0x0003e80000100600 */
[----:B------:R1:W-:Y:S01]  /*3be0*/  STL.S16 [R1+0x130], R44 ;  /* 0x0001302c01007387 */ /* 0x0003e20000100600 */
[----:B--2---:R-:W-:-:S02]  /*3bf0*/  PRMT R48, R112, 0x7632, R48 ;  /* 0x0000763270307816 */ /* 0x004fc40000000030 */
[----:B------:R-:W-:Y:S02]  /*3c00*/  PRMT R49, R113, 0x7632, R49 ;  /* 0x0000763271317816 */ /* 0x000fe40000000031 */
[----:B---3--:R-:W-:Y:S02]  /*3c10*/  PRMT R50, R116, 0x7632, R50 ;  /* 0x0000763274327816 */ /* 0x008fe40000000032 */
[----:B------:R-:W-:Y:S01]  /*3c20*/  PRMT R51, R117, 0x7632, R51 ;  /* 0x0000763275337816 */ /* 0x000fe20000000033 */
[----:B------:R-:W-:Y:S06]  /*3c30*/  BAR.SYNC.DEFER_BLOCKING 0x0 ;  /* 0x0000000000007b1d */ /* 0x000fec0000010000 */
[----:B------:R-:W-:Y:S05]  /*3c40*/  @P0 BRA `(.L_x_1911) ;  /* 0x0000000000280947 */ /* 0x000fea0003800000 */
[----:B------:R-:W1:Y:S01]  /*3c50*/  S2R R121, SR_TID.X ;  /* 0x0000000000797919 */ /* 0x000e620000002100 */
[----:B------:R-:W-:Y:S01]  /*3c60*/  LEA R45, P1, R35, R120, 0x4 ;  /* 0x00000078232d7211 */ /* 0x000fe200078220ff */
[----:B------:R-:W-:Y:S01]  /*3c70*/  ULDC.64 UR10, c[0x0][0x240] ;  /* 0x00009000000a7ab9 */ /* 0x000fe20000000a00 */
[----:B-1----:R-:W-:-:S04]  /*3c80*/  SHF.R.S32.HI R52, RZ, 0x1f, R121 ;  /* 0x0000001fff347819 */ /* 0x002fc80000011479 */
[----:B------:R-:W-:Y:S02]  /*3c90*/  LEA.HI.X R46, R35, R52, R34, 0x4, P1 ;  /* 0x00000034232e7211 */ /* 0x000fe400008f2422 */
[----:B------:R-:W-:-:S04]  /*3ca0*/  LEA R44, P1, R45, UR10, 0x3 ;  /* 0x0000000a2d2c7c11 */ /* 0x000fc8000f8218ff */
[----:B------:R-:W-:Y:S02]  /*3cb0*/  LEA.HI.X R45, R45, UR11, R46, 0x3, P1 ;  /* 0x0000000b2d2d7c11 */ /* 0x000fe400088f1c2e */
[----:B------:R-:W-:-:S06]  /*3cc0*/  LEA R46, R120, UR4, 0x3 ;  /* 0x00000004782e7c11 */ /* 0x000fcc000f8e18ff */
[----:B------:R-:W0:Y:S04]  /*3cd0*/  LDS.64 R46, [R46] ;  /* 0x000000002e2e7984 */ /* 0x000e280000000a00 */
[----:B0-----:R0:W-:Y:S02]  /*3ce0*/  STG.E.64 desc[UR6][R44.64], R46 ;  /* 0x0000002e2c007986 */ /* 0x0011e4000c101b06 */
.L_x_1911:
[----:B------:R-:W-:Y:S05]  /*3cf0*/  BSYNC B0 ;  /* 0x0000000000007941 */ /* 0x000fea0003800000 */
.L_x_1910:
[----:B01----:R-:W2:Y:S01]  /*3d00*/  LDL.LU R47, [R1+0x28] ;  /* 0x00002800012f7983 */ /* 0x003ea20000300800 */
[----:B------:R-:W-:Y:S01]  /*3d10*/  ULDC.64 UR10, c[0x0][0x210] ;  /* 0x00008400000a7ab9 */ /* 0x000fe20000000a00 */
[----:B------:R-:W-:Y:S02]  /*3d20*/  ULDC UR5, c[0x0][0x230] ;  /* 0x00008c0000057ab9 */ /* 0x000fe40000000800 */
[----:B------:R-:W3:Y:S04]  /*3d30*/  LDL R46, [R1+0x148] ;  /* 0x00014800012e7983 */ /* 0x000ee80000100800 */
[----:B------:R-:W4:Y:S01]  /*3d40*/  LDL.LU R118, [R1+0x24] ;  /* 0x0000240001767983 */ /* 0x000f220000300800 */
[----:B------:R-:W-:Y:S02]  /*3d50*/  LEA R44, P1, R33, UR10, 0x1 ;  /* 0x0000000a212c7c11 */ /* 0x000fe4000f8208ff */
[----:B------:R-:W-:Y:S01]  /*3d60*/  SHF.L.U32 R112, R112, 0x10, RZ ;  /* 0x0000001070707819 */ /* 0x000fe200000006ff */
[----:B------:R-:W-:Y:S01]  /*3d70*/  STL [R1+0x160], R35 ;  /* 0x0001602301007387 */ /* 0x000fe20000100800 */
[----:B------:R-:W-:-:S02]  /*3d80*/  SHF.L.U32 R53, R106, 0x10, RZ ;  /* 0x000000106a357819 */ /* 0x000fc400000006ff */
[----:B------:R-:W-:Y:S01]  /*3d90*/  SHF.L.U32 R48, R48, 0x10, RZ ;  /* 0x0000001030307819 */ /* 0x000fe200000006ff */
[----:B------:R0:W-:Y:S01]  /*3da0*/  STL [R1+0x15c], R34 ;  /* 0x00015c2201007387 */ /* 0x0001e20000100800 */
[----:B------:R-:W-:-:S03]  /*3db0*/  SHF.L.U32 R55, R50, 0x10, RZ ;  /* 0x0000001032377819 */ /* 0x000fc600000006ff */
[----:B------:R-:W-:Y:S04]  /*3dc0*/  STL [R1+0x158], R109 ;  /* 0x0001586d01007387 */ /* 0x000fe80000100800 */
[----:B-----5:R1:W-:Y:S04]  /*3dd0*/  STL [R1+0x154], R108 ;  /* 0x0001546c01007387 */ /* 0x0203e80000100800 */
[----:B0-----:R-:W4:Y:S01]  /*3de0*/  LDL.LU R34, [R1+0x20] ;  /* 0x0000200001227983 */ /* 0x001f220000300800 */
[----:B------:R-:W-:Y:S02]  /*3df0*/  SHF.L.U32 R113, R113, 0x10, RZ ;  /* 0x0000001071717819 */ /* 0x000fe400000006ff */
[----:B------:R-:W-:-:S02]  /*3e00*/  SHF.L.U32 R106, R107, 0x10, RZ ;  /* 0x000000106b6a7819 */ /* 0x000fc400000006ff */
[----:B------:R-:W-:Y:S01]  /*3e10*/  SHF.L.U32 R49, R49, 0x10, RZ ;  /* 0x0000001031317819 */ /* 0x000fe200000006ff */
[----:B-1----:R-:W4:Y:S04]  /*3e20*/  LDL.LU R108, [R1+0x1c] ;  /* 0x00001c00016c7983 */ /* 0x002f280000300800 */
[----:B------:R-:W4:Y:S01]  /*3e30*/  LDL.LU R35, [R1+0x18] ;  /* 0x0000180001237983 */ /* 0x000f220000300800 */
[----:B--2---:R-:W-:-:S03]  /*3e40*/  LEA.HI.X R45, R33, UR11, R47, 0x1, P1 ;  /* 0x0000000b212d7c11 */ /* 0x004fc600088f0c2f */
[----:B---3--:R-:W0:Y:S02]  /*3e50*/  LDS.64 R46, [R46+UR4] ;  /* 0x000000042e2e7984 */ /* 0x008e240008000a00 */
[----:B0-----:R-:W-:Y:S01]  /*3e60*/  FADD.FTZ R33, R47, UR5 ;  /* 0x000000052f217e21 */ /* 0x001fe20008010000 */
[----:B------:R-:W-:Y:S01]  /*3e70*/  FADD.FTZ R0, R0, -R46 ;  /* 0x8000002e00007221 */ /* 0x000fe20000010000 */
[----:B------:R-:W-:Y:S01]  /*3e80*/  SHF.L.U32 R47, R116, 0x10, RZ ;  /* 0x00000010742f7819 */ /* 0x000fe200000006ff */
[----:B------:R-:W-:-:S03]  /*3e90*/  FADD.FTZ R53, -R46, R53 ;  /* 0x000000352e357221 */ /* 0x000fc60000010100 */
[----:B------:R-:W0:Y:S02]  /*3ea0*/  MUFU.RSQ R33, R33 ;  /* 0x0000002100217308 */ /* 0x000e240000001400 */
[----:B0-----:R-:W-:Y:S01]  /*3eb0*/  FMUL.FTZ R0, R0, R33 ;  /* 0x0000002100007220 */ /* 0x001fe20000410000 */
[----:B------:R-:W-:-:S03]  /*3ec0*/  FMUL.FTZ R50, R33, R53 ;  /* 0x0000003521327220 */ /* 0x000fc60000410000 */
[----:B------:R-:W-:Y:S01]  /*3ed0*/  FFMA.FTZ R52, R0, R112, R47 ;  /* 0x0000007000347223 */ /* 0x000fe2000001002f */
[----:B------:R-:W-:-:S03]  /*3ee0*/  FFMA.FTZ R50, R50, R48, R55 ;  /* 0x0000003032327223 */ /* 0x000fc60000010037 */
[----:B------:R-:W-:-:S06]  /*3ef0*/  FMUL.FTZ R0, R52, -1.4426950216293334961 ;  /* 0xbfb8aa3b34007820 */ /* 0x000fcc0000410000 */
[----:B------:R-:W0:Y:S02]  /*3f00*/  MUFU.EX2 R0, R0 ;  /* 0x0000000000007308 */ /* 0x000e240000000800 */
[----:B0-----:R-:W-:-:S06]  /*3f10*/  FADD.FTZ R0, R0, 1 ;  /* 0x3f80000000007421 */ /* 0x001fcc0000010000 */
[----:B------:R-:W0:Y:S02]  /*3f20*/  MUFU.RCP R0, R0 ;  /* 0x0000000000007308 */ /* 0x000e240000001000 */
[----:B0-----:R-:W-:Y:S01]  /*3f30*/  FMUL.FTZ R0, R52, R0 ;  /* 0x0000000034007220 */ /* 0x001fe20000410000 */
[----:B------:R-:W-:-:S06]  /*3f40*/  FMUL.FTZ R52, R50, -1.4426950216293334961 ;  /* 0xbfb8aa3b32347820 */ /* 0x000fcc0000410000 */
[----:B------:R-:W0:Y:S02]  /*3f50*/  MUFU.EX2 R52, R52 ;  /* 0x0000003400347308 */ /* 0x000e240000000800 */
[----:B0-----:R-:W-:-:S06]  /*3f60*/  FADD.FTZ R52, R52, 1 ;  /* 0x3f80000034347421 */ /* 0x001fcc0000010000 */
[----:B------:R-:W0:Y:S02]  /*3f70*/  MUFU.RCP R52, R52 ;  /* 0x0000003400347308 */ /* 0x000e240000001000 */
[----:B0-----:R-:W-:Y:S01]  /*3f80*/  FMUL.FTZ R50, R50, R52 ;  /* 0x0000003432327220 */ /* 0x001fe20000410000 */
[----:B----4-:R-:W-:-:S04]  /*3f90*/  FADD.FTZ R52, R118, -R46 ;  /* 0x8000002e76347221 */ /* 0x010fc80000010000 */
[----:B------:R-:W-:Y:S01]  /*3fa0*/  F2FP.BF16.F32.PACK_AB R50, R50, R0 ;  /* 0x000000003232723e */ /* 0x000fe200000010ff */
[----:B------:R-:W-:Y:S01]  /*3fb0*/  FMUL.FTZ R52, R33, R52 ;  /* 0x0000003421347220 */ /* 0x000fe20000410000 */
[----:B------:R-:W-:-:S03]  /*3fc0*/  SHF.L.U32 R0, R117, 0x10, RZ ;  /* 0x0000001075007819 */ /* 0x000fc600000006ff */
[----:B------:R0:W-:Y:S02]  /*3fd0*/  STG.E.U16 desc[UR6][R44.64], R50 ;  /* 0x000000322c007986 */ /* 0x0001e4000c101506 */
[----:B------:R-:W-:Y:S01]  /*3fe0*/  FFMA.FTZ R53, R52, R113, R0 ;  /* 0x0000007134357223 */ /* 0x000fe20000010000 */
[----:B0-----:R-:W-:-:S05]  /*3ff0*/  PRMT R50, R50, 0x7632, R50 ;  /* 0x0000763232327816 */ /* 0x001fca0000000032 */
[----:B------:R0:W-:Y:S02]  /*4000*/  STG.E.U16 desc[UR6][R44.64+0x2], R50 ;  /* 0x000002322c007986 */ /* 0x0001e4000c101506 */
[----:B0-----:R-:W-:-:S06]  /*4010*/  FMUL.FTZ R50, R53, -1.4426950216293334961 ;  /* 0xbfb8aa3b35327820 */ /* 0x001fcc0000410000 */
[----:B------:R-:W0:Y:S01]  /*4020*/  MUFU.EX2 R50, R50 ;  /* 0x0000003200327308 */ /* 0x000e220000000800 */
[----:B------:R-:W-:Y:S01]  /*4030*/  FADD.FTZ R106, -R46, R106 ;  /* 0x0000006a2e6a7221 */ /* 0x000fe20000010100 */
[----:B0-----:R-:W-:-:S06]  /*4040*/  FADD.FTZ R50, R50, 1 ;  /* 0x3f80000032327421 */ /* 0x001fcc0000010000 */
[----:B------:R0:W1:Y:S02]  /*4050*/  MUFU.RCP R52, R50 ;  /* 0x0000003200347308 */ /* 0x0000640000001000 */
[----:B0-----:R-:W-:Y:S01]  /*4060*/  SHF.L.U32 R50, R51, 0x10, RZ ;  /* 0x0000001033327819 */ /* 0x001fe200000006ff */
[----:B------:R-:W-:-:S04]  /*4070*/  FMUL.FTZ R51, R33, R106 ;  /* 0x0000006a21337220 */ /* 0x000fc80000410000 */
[----:B------:R-:W-:Y:S01]  /*4080*/  FFMA.FTZ R51, R51, R49, R50 ;  /* 0x0000003133337223 */ /* 0x000fe20000010032 */
[----:B-1----:R-:W-:-:S03]  /*4090*/  FMUL.FTZ R52, R53, R52 ;  /* 0x0000003435347220 */ /* 0x002fc60000410000 */
[----:B------:R-:W-:-:S06]  /*40a0*/  FMUL.FTZ R53, R51, -1.4426950216293334961 ;  /* 0xbfb8aa3b33357820 */ /* 0x000fcc0000410000 */
[----:B------:R-:W0:Y:S02]  /*40b0*/  MUFU.EX2 R53, R53 ;  /* 0x0000003500357308 */ /* 0x000e240000000800 */
[----:B0-----:R-:W-:-:S06]  /*40c0*/  FADD.FTZ R53, R53, 1 ;  /* 0x3f80000035357421 */ /* 0x001fcc0000010000 */
[----:B------:R-:W0:Y:S02]  /*40d0*/  MUFU.RCP R53, R53 ;  /* 0x0000003500357308 */ /* 0x000e240000001000 */
[----:B0-----:R-:W-:-:S05]  /*40e0*/  FMUL.FTZ R53, R51, R53 ;  /* 0x0000003533357220 */ /* 0x001fca0000410000 */
[----:B------:R-:W-:-:S04]  /*40f0*/  F2FP.BF16.F32.PACK_AB R52, R53, R52 ;  /* 0x000000343534723e */ /* 0x000fc800000010ff */
[----:B------:R-:W-:Y:S01]  /*4100*/  PRMT R51, R52, 0x7632, R51 ;  /* 0x0000763234337816 */ /* 0x000fe20000000033 */
[----:B------:R-:W-:Y:S04]  /*4110*/  STG.E.U16 desc[UR6][R44.64+0x4], R52 ;  /* 0x000004342c007986 */ /* 0x000fe8000c101506 */
[----:B------:R0:W-:Y:S02]  /*4120*/  STG.E.U16 desc[UR6][R44.64+0x6], R51 ;  /* 0x000006332c007986 */ /* 0x0001e4000c101506 */
[----:B0-----:R-:W-:Y:S02]  /*4130*/  FADD.FTZ R44, R34, -R46 ;  /* 0x8000002e222c7221 */ /* 0x001fe40000010000 */
[----:B------:R-:W2:Y:S02]  /*4140*/  LDL.LU R34, [R1+0x14] ;  /* 0x0000140001227983 */ /* 0x000ea40000300800 */
[----:B------:R-:W-:-:S04]  /*4150*/  FMUL.FTZ R44, R33, R44 ;  /* 0x0000002c212c7220 */ /* 0x000fc80000410000 */
[----:B------:R-:W-:-:S04]  /*4160*/  FFMA.FTZ R45, R112, R44, R47 ;  /* 0x0000002c702d7223 */ /* 0x000fc8000001002f */
[----:B------:R-:W-:-:S06]  /*4170*/  FMUL.FTZ R51, R45, -1.4426950216293334961 ;  /* 0xbfb8aa3b2d337820 */ /* 0x000fcc0000410000 */
[----:B------:R-:W0:Y:S02]  /*4180*/  MUFU.EX2 R51, R51 ;  /* 0x0000003300337308 */ /* 0x000e240000000800 */
[----:B0-----:R-:W-:-:S06]  /*4190*/  FADD.FTZ R51, R51, 1 ;  /* 0x3f80000033337421 */ /* 0x001fcc0000010000 */
[----:B------:R-:W0:Y:S02]  /*41a0*/  MUFU.RCP R51, R51 ;  /* 0x0000003300337308 */ /* 0x000e240000001000 */
[----:B0-----:R-:W-:Y:S01]  /*41b0*/  FMUL.FTZ R116, R45, R51 ;  /* 0x000000332d747220 */ /* 0x001fe20000410000 */
[----:B------:R-:W-:Y:S02]  /*41c0*/  FADD.FTZ R51, R35, -R46 ;  /* 0x8000002e23337221 */ /* 0x000fe40000010000 */
[----:B------:R-:W3:Y:S01]  /*41d0*/  LDL.LU R35, [R1+0x10] ;  /* 0x0000100001237983 */ /* 0x000ee20000300800 */
[----:B------:R-:W-:-:S05]  /*41e0*/  SHF.L.U32 R104, R104, 0x10, RZ ;  /* 0x0000001068687819 */ /* 0x000fca00000006ff */
[----:B------:R-:W-:-:S04]  /*41f0*/  FADD.FTZ R104, -R46, R104 ;  /* 0x000000682e687221 */ /* 0x000fc80000010100 */
[----:B------:R-:W-:-:S04]  /*4200*/  FMUL.FTZ R44, R33, R104 ;  /* 0x00000068212c7220 */ /* 0x000fc80000410000 */
[----:B------:R-:W-:-:S04]  /*4210*/  FFMA.FTZ R44, R48, R44, R55 ;  /* 0x0000002c302c7223 */ /* 0x000fc80000010037 */
[----:B------:R-:W-:-:S06]  /*4220*/  FMUL.FTZ R52, R44, -1.4426950216293334961 ;  /* 0xbfb8aa3b2c347820 */ /* 0x000fcc0000410000 */
[----:B------:R-:W0:Y:S01]  /*4230*/  MUFU.EX2 R52, R52 ;  /* 0x0000003400347308 */ /* 0x000e220000000800 */
[----:B------:R-:W-:-:S04]  /*4240*/  FADD.FTZ R53, R108, -R46 ;  /* 0x8000002e6c357221 */ /* 0x000fc80000010000 */
[----:B------:R-:W-:Y:S01]  /*4250*/  FMUL.FTZ R53, R33, R53 ;  /* 0x0000003521357220 */ /* 0x000fe20000410000 */
[----:B0-----:R-:W-:-:S03]  /*4260*/  FADD.FTZ R104, R52, 1 ;  /* 0x3f80000034687421 */ /* 0x001fc60000010000 */
[----:B------:R-:W-:Y:S02]  /*4270*/  FFMA.FTZ R52, R113, R53, R0 ;  /* 0x0000003571347223 */ /* 0x000fe40000010000 */
[----:B------:R0:W1:Y:S02]  /*4280*/  MUFU.RCP R53, R104 ;  /* 0x0000006800357308 */ /* 0x0000640000001000 */
[----:B0-----:R-:W-:-:S06]  /*4290*/  FMUL.FTZ R104, R52, -1.4426950216293334961 ;  /* 0xbfb8aa3b34687820 */ /* 0x001fcc0000410000 */
[----:B------:R-:W0:Y:S01]  /*42a0*/  MUFU.EX2 R104, R104 ;  /* 0x0000006800687308 */ /* 0x000e220000000800 */
[----:B--2---:R-:W-:Y:S02]  /*42b0*/  FADD.FTZ R106, R34, -R46 ;  /* 0x8000002e226a7221 */ /* 0x004fe40000010000 */
[----:B------:R-:W2:Y:S01]  /*42c0*/  LDL.LU R34, [R1+0xc] ;  /* 0x00000c0001227983 */ /* 0x000ea20000300800 */
[----:B------:R-:W-:Y:S02]  /*42d0*/  SHF.L.U32 R105, R105, 0x10, RZ ;  /* 0x0000001069697819 */ /* 0x000fe400000006ff */
[----:B------:R-:W-:-:S03]  /*42e0*/  SHF.L.U32 R102, R102, 0x10, RZ ;  /* 0x0000001066667819 */ /* 0x000fc600000006ff */
[C---:B------:R-:W-:Y:S02]  /*42f0*/  FADD.FTZ R105, -R46.reuse, R105 ;  /* 0x000000692e697221 */ /* 0x040fe40000010100 */
[----:B------:R-:W-:Y:S01]  /*4300*/  FADD.FTZ R102, -R46, R102 ;  /* 0x000000662e667221 */ /* 0x000fe20000010100 */
[----:B-1----:R-:W-:Y:S01]  /*4310*/  FMUL.FTZ R107, R44, R53 ;  /* 0x000000352c6b7220 */ /* 0x002fe20000410000 */
[C---:B------:R-:W-:Y:S01]  /*4320*/  FMUL.FTZ R45, R33.reuse, R105 ;  /* 0x00000069212d7220 */ /* 0x040fe20000410000 */
[----:B0-----:R-:W-:Y:S01]  /*4330*/  FADD.FTZ R44, R104, 1 ;  /* 0x3f800000682c7421 */ /* 0x001fe20000010000 */
[C---:B------:R-:W-:Y:S01]  /*4340*/  FMUL.FTZ R53, R33.reuse, R51 ;  /* 0x0000003321357220 */ /* 0x040fe20000410000 */
[----:B------:R-:W-:Y:S01]  /*4350*/  FMUL.FTZ R104, R33, R102 ;  /* 0x0000006621687220 */ /* 0x000fe20000410000 */
[----:B------:R-:W-:Y:S02]  /*4360*/  FFMA.FTZ R45, R49, R45, R50 ;  /* 0x0000002d312d7223 */ /* 0x000fe40000010032 */
[----:B------:R-:W-:Y:S01]  /*4370*/  FFMA.FTZ R53, R112, R53, R47 ;  /* 0x0000003570357223 */ /* 0x000fe2000001002f */
[----:B------:R-:W-:Y:S01]  /*4380*/  FFMA.FTZ R104, R48, R104, R55 ;  /* 0x0000006830687223 */ /* 0x000fe20000010037 */
[----:B------:R-:W-:-:S02]  /*4390*/  FMUL.FTZ R51, R45, -1.4426950216293334961 ;  /* 0xbfb8aa3b2d337820 */ /* 0x000fc40000410000 */
[----:B------:R-:W-:Y:S01]  /*43a0*/  FMUL.FTZ R102, R53, -1.4426950216293334961 ;  /* 0xbfb8aa3b35667820 */ /* 0x000fe20000410000 */
[----:B------:R-:W-:-:S03]  /*43b0*/  FMUL.FTZ R105, R104, -1.4426950216293334961 ;  /* 0xbfb8aa3b68697820 */ /* 0x000fc60000410000 */
[----:B------:R-:W0:Y:S08]  /*43c0*/  MUFU.EX2 R51, R51 ;  /* 0x0000003300337308 */ /* 0x000e300000000800 */
[----:B------:R-:W1:Y:S08]  /*43d0*/  MUFU.EX2 R102, R102 ;  /* 0x0000006600667308 */ /* 0x000e700000000800 */
[----:B------:R-:W4:Y:S01]  /*43e0*/  MUFU.EX2 R105, R105 ;  /* 0x0000006900697308 */ /* 0x000f220000000800 */
[----:B0-----:R-:W-:-:S07]  /*43f0*/  FADD.FTZ R51, R51, 1 ;  /* 0x3f80000033337421 */ /* 0x001fce0000010000 */
[----:B------:R-:W0:Y:S01]  /*4400*/  MUFU.RCP R44, R44 ;  /* 0x0000002c002c7308 */ /* 0x000e220000001000 */
[----:B-1----:R-:W-:Y:S01]  /*4410*/  FADD.FTZ R102, R102, 1 ;  /* 0x3f80000066667421 */ /* 0x002fe20000010000 */
[----:B------:R-:W-:Y:S01]  /*4420*/  FMUL.FTZ R106, R33, R106 ;  /* 0x0000006a216a7220 */ /* 0x000fe20000410000 */
[----:B----4-:R-:W-:-:S05]  /*4430*/  FADD.FTZ R105, R105, 1 ;  /* 0x3f80000069697421 */ /* 0x010fca0000010000 */
[----:B------:R-:W1:Y:S01]  /*4440*/  MUFU.RCP R51, R51 ;  /* 0x0000003300337308 */ /* 0x000e620000001000 */
[----:B------:R-:W-:-:S07]  /*4450*/  FFMA.FTZ R106, R113, R106, R0 ;  /* 0x0000006a716a7223 */ /* 0x000fce0000010000 */
[----:B------:R-:W4:Y:S08]  /*4460*/  MUFU.RCP R102, R102 ;  /* 0x0000006600667308 */ /* 0x000f300000001000 */
[----:B------:R-:W3:Y:S01]  /*4470*/  MUFU.RCP R105, R105 ;  /* 0x0000006900697308 */ /* 0x000ee20000001000 */
[----:B0-----:R-:W-:Y:S01]  /*4480*/  FMUL.FTZ R52, R52, R44 ;  /* 0x0000002c34347220 */ /* 0x001fe20000410000 */
[----:B------:R-:W-:Y:S01]  /*4490*/  FMUL.FTZ R44, R106, -1.4426950216293334961 ;  /* 0xbfb8aa3b6a2c7820 */ /* 0x000fe20000410000 */
[----:B-1----:R-:W-:-:S03]  /*44a0*/  FMUL.FTZ R51, R45, R51 ;  /* 0x000000332d337220 */ /* 0x002fc60000410000 */
[----:B------:R3:W-:Y:S02]  /*44b0*/  STL [R1+0x12c], R52 ;  /* 0x00012c3401007387 */ /* 0x0007e40000100800 */
[----:B------:R-:W0:Y:S01]  /*44c0*/  MUFU.EX2 R44, R44 ;  /* 0x0000002c002c7308 */ /* 0x000e220000000800 */
[----:B----4-:R-:W-:Y:S01]  /*44d0*/  FMUL.FTZ R53, R53, R102 ;  /* 0x0000006635357220 */ /* 0x010fe20000410000 */
[----:B------:R1:W-:Y:S01]  /*44e0*/  STL [R1+0x120], R51 ;  /* 0x0001203301007387 */ /* 0x0003e20000100800 */
[----:B---3--:R-:W-:-:S03]  /*44f0*/  FMUL.FTZ R52, R104, R105 ;  /* 0x0000006968347220 */ /* 0x008fc60000410000 */
[----:B------:R-:W-:Y:S04]  /*4500*/  STL [R1+0x124], R53 ;  /* 0x0001243501007387 */ /* 0x000fe80000100800 */
[----:B------:R2:W-:Y:S04]  /*4510*/  STL [R1+0x11c], R52 ;  /* 0x00011c3401007387 */ /* 0x0005e80000100800 */
[----:B------:R-:W3:Y:S01]  /*4520*/  LDL.LU R104, [R1+0x8] ;  /* 0x0000080001687983 */ /* 0x000ee20000300800 */
[----:B0-----:R-:W-:-:S06]  /*4530*/  FADD.FTZ R44, R44, 1 ;  /* 0x3f8000002c2c7421 */ /* 0x001fcc0000010000 */
[----:B------:R-:W1:Y:S02]  /*4540*/  MUFU.RCP R44, R44 ;  /* 0x0000002c002c7308 */ /* 0x000e640000001000 */
[----:B-1----:R-:W-:Y:S01]  /*4550*/  FMUL.FTZ R51, R106, R44 ;  /* 0x0000002c6a337220 */ /* 0x002fe20000410000 */
[----:B------:R-:W-:-:S04]  /*4560*/  FADD.FTZ R44, R35, -R46 ;  /* 0x8000002e232c7221 */ /* 0x000fc80000010000 */
[----:B------:R0:W-:Y:S04]  /*4570*/  STL [R1+0x118], R51 ;  /* 0x0001183301007387 */ /* 0x0001e80000100800 */
[----:B------:R-:W4:Y:S01]  /*4580*/  LDL.LU R35, [R1+0x4] ;  /* 0x0000040001237983 */ /* 0x000f220000300800 */
[----:B--2---:R-:W-:-:S03]  /*4590*/  FADD.FTZ R52, R34, -R46 ;  /* 0x8000002e22347221 */ /* 0x004fc60000010000 */
[----:B------:R-:W2:Y:S01]  /*45a0*/  LDL.LU R34, [R1] ;  /* 0x0000000001227983 */ /* 0x000ea20000300800 */
[----:B------:R-:W-:-:S05]  /*45b0*/  SHF.L.U32 R103, R103, 0x10, RZ ;  /* 0x0000001067677819 */ /* 0x000fca00000006ff */
[----:B------:R-:W-:-:S04]  /*45c0*/  FADD.FTZ R103, -R46, R103 ;  /* 0x000000672e677221 */ /* 0x000fc80000010100 */
[----:B------:R-:W-:-:S04]  /*45d0*/  FMUL.FTZ R103, R33, R103 ;  /* 0x0000006721677220 */ /* 0x000fc80000410000 */
[----:B------:R-:W-:-:S04]  /*45e0*/  FFMA.FTZ R103, R49, R103, R50 ;  /* 0x0000006731677223 */ /* 0x000fc80000010032 */
[----:B------:R-:W-:-:S06]  /*45f0*/  FMUL.FTZ R45, R103, -1.4426950216293334961 ;  /* 0xbfb8aa3b672d7820 */ /* 0x000fcc0000410000 */
[----:B------:R-:W0:Y:S01]  /*4600*/  MUFU.EX2 R45, R45 ;  /* 0x0000002d002d7308 */ /* 0x000e220000000800 */
[----:B------:R-:W-:Y:S01]  /*4610*/  FMUL.FTZ R44, R33, R44 ;  /* 0x0000002c212c7220 */ /* 0x000fe20000410000 */
[----:B------:R-:W-:Y:S02]  /*4620*/  SHF.L.U32 R53, R100, 0x10, RZ ;  /* 0x0000001064357819 */ /* 0x000fe400000006ff */
[----:B------:R-:W-:-:S03]  /*4630*/  SHF.L.U32 R101, R101, 0x10, RZ ;  /* 0x0000001065657819 */ /* 0x000fc600000006ff */
[----:B------:R-:W-:Y:S01]  /*4640*/  FADD.FTZ R53, -R46, R53 ;  /* 0x000000352e357221 */ /* 0x000fe20000010100 */
[----:B0-----:R-:W-:Y:S01]  /*4650*/  FADD.FTZ R51, R45, 1 ;  /* 0x3f8000002d337421 */ /* 0x001fe20000010000 */
[----:B------:R-:W-:-:S03]  /*4660*/  FFMA.FTZ R45, R112, R44, R47 ;  /* 0x0000002c702d7223 */ /* 0x000fc6000001002f */
[----:B------:R0:W1:Y:S01]  /*4670*/  MUFU.RCP R44, R51 ;  /* 0x00000033002c7308 */ /* 0x0000620000001000 */
[----:B------:R-:W-:Y:S01]  /*4680*/  FMUL.FTZ R53, R33, R53 ;  /* 0x0000003521357220 */ /* 0x000fe20000410000 */
[----:B0-----:R-:W-:Y:S01]  /*4690*/  FMUL.FTZ R51, R45, -1.4426950216293334961 ;  /* 0xbfb8aa3b2d337820 */ /* 0x001fe20000410000 */
[----:B------:R-:W-:-:S05]  /*46a0*/  FADD.FTZ R102, -R46, R101 ;  /* 0x000000652e667221 */ /* 0x000fca0000010100 */
[----:B------:R-:W0:Y:S01]  /*46b0*/  MUFU.EX2 R51, R51 ;  /* 0x0000003300337308 */ /* 0x000e220000000800 */
[----:B------:R-:W-:Y:S01]  /*46c0*/  FFMA.FTZ R53, R48, R53, R55 ;  /* 0x0000003530357223 */ /* 0x000fe20000010037 */
[C---:B------:R-:W-:Y:S01]  /*46d0*/  FMUL.FTZ R100, R33.reuse, R52 ;  /* 0x0000003421647220 */ /* 0x040fe20000410000 */
[----:B------:R-:W-:Y:S02]  /*46e0*/  FMUL.FTZ R102, R33, R102 ;  /* 0x0000006621667220 */ /* 0x000fe40000410000 */
[----:B------:R-:W-:Y:S01]  /*46f0*/  FMUL.FTZ R52, R53, -1.4426950216293334961 ;  /* 0xbfb8aa3b35347820 */ /* 0x000fe20000410000 */
[----:B------:R-:W-:Y:S01]  /*4700*/  FFMA.FTZ R100, R113, R100, R0 ;  /* 0x0000006471647223 */ /* 0x000fe20000010000 */
[----:B------:R-:W-:Y:S01]  /*4710*/  FFMA.FTZ R102, R49, R102, R50 ;  /* 0x0000006631667223 */ /* 0x000fe20000010032 */
[----:B-1----:R-:W-:Y:S02]  /*4720*/  FMUL.FTZ R103, R103, R44 ;  /* 0x0000002c67677220 */ /* 0x002fe40000410000 */
[----:B------:R-:W-:Y:S01]  /*4730*/  FMUL.FTZ R101, R100, -1.4426950216293334961 ;  /* 0xbfb8aa3b64657820 */ /* 0x000fe20000410000 */
[----:B------:R-:W1:Y:S01]  /*4740*/  MUFU.EX2 R52, R52 ;  /* 0x0000003400347308 */ /* 0x000e620000000800 */
[----:B------:R-:W-:Y:S01]  /*4750*/  FMUL.FTZ R44, R102, -1.4426950216293334961 ;  /* 0xbfb8aa3b662c7820 */ /* 0x000fe20000410000 */
[----:B0-----:R-:W-:-:S06]  /*4760*/  FADD.FTZ R51, R51, 1 ;  /* 0x3f80000033337421 */ /* 0x001fcc0000010000 */
[----:B------:R-:W0:Y:S01]  /*4770*/  MUFU.EX2 R101, R101 ;  /* 0x0000006500657308 */ /* 0x000e220000000800 */
[----:B------:R3:W-:Y:S07]  /*4780*/  STL [R1+0x114], R103 ;  /* 0x0001146701007387 */ /* 0x0007ee0000100800 */
[----:B------:R-:W0:Y:S08]  /*4790*/  MUFU.EX2 R44, R44 ;  /* 0x0000002c002c7308 */ /* 0x000e300000000800 */
[----:B------:R-:W0:Y:S01]  /*47a0*/  MUFU.RCP R51, R51 ;  /* 0x0000003300337308 */ /* 0x000e220000001000 */
[----:B---3--:R-:W-:Y:S01]  /*47b0*/  FADD.FTZ R103, R104, -R46 ;  /* 0x8000002e68677221 */ /* 0x008fe20000010000 */
[----:B-1----:R-:W-:-:S03]  /*47c0*/  FADD.FTZ R52, R52, 1 ;  /* 0x3f80000034347421 */ /* 0x002fc60000010000 */
[----:B------:R-:W-:Y:S01]  /*47d0*/  FMUL.FTZ R103, R33, R103 ;  /* 0x0000006721677220 */ /* 0x000fe20000410000 */
[----:B0-----:R-:W-:Y:S01]  /*47e0*/  FADD.FTZ R101, R101, 1 ;  /* 0x3f80000065657421 */ /* 0x001fe20000010000 */
[----:B------:R-:W-:Y:S01]  /*47f0*/  FADD.FTZ R44, R44, 1 ;  /* 0x3f8000002c2c7421 */ /* 0x000fe20000010000 */
[----:B------:R-:W0:Y:S01]  /*4800*/  MUFU.RCP R52, R52 ;  /* 0x0000003400347308 */ /* 0x000e220000001000 */
[----:B------:R-:W-:Y:S01]  /*4810*/  FFMA.FTZ R103, R112, R103, R47 ;  /* 0x0000006770677223 */ /* 0x000fe2000001002f */
[----:B------:R-:W-:-:S03]  /*4820*/  FMUL.FTZ R51, R45, R51 ;  /* 0x000000332d337220 */ /* 0x000fc60000410000 */
[----:B------:R-:W-:-:S03]  /*4830*/  FMUL.FTZ R45, R103, -1.4426950216293334961 ;  /* 0xbfb8aa3b672d7820 */ /* 0x000fc60000410000 */
[----:B------:R-:W1:Y:S08]  /*4840*/  MUFU.RCP R101, R101 ;  /* 0x0000006500657308 */ /* 0x000e700000001000 */
[----:B------:R-:W3:Y:S01]  /*4850*/  MUFU.RCP R44, R44 ;  /* 0x0000002c002c7308 */ /* 0x000ee20000001000 */
[----:B------:R0:W-:Y:S07]  /*4860*/  STL [R1+0x10c], R51 ;  /* 0x00010c3301007387 */ /* 0x0001ee0000100800 */
[----:B------:R-:W4:Y:S01]  /*4870*/  MUFU.EX2 R45, R45 ;  /* 0x0000002d002d7308 */ /* 0x000f220000000800 */
[----:B------:R-:W-:Y:S01]  /*4880*/  SHF.L.U32 R98, R98, 0x10, RZ ;  /* 0x0000001062627819 */ /* 0x000fe200000006ff */
[----:B0-----:R-:W-:Y:S01]  /*4890*/  FMUL.FTZ R51, R53, R52 ;  /* 0x0000003435337220 */ /* 0x001fe20000410000 */
[----:B-1----:R-:W-:-:S03]  /*48a0*/  FMUL.FTZ R52, R100, R101 ;  /* 0x0000006564347220 */ /* 0x002fc60000410000 */
[----:B------:R-:W-:Y:S01]  /*48b0*/  FADD.FTZ R98, -R46, R98 ;  /* 0x000000622e627221 */ /* 0x000fe20000010100 */
[----:B------:R3:W-:Y:S03]  /*48c0*/  STL [R1+0x108], R51 ;  /* 0x0001083301007387 */ /* 0x0007e60000100800 */
[----:B------:R-:W-:Y:S01]  /*48d0*/  FMUL.FTZ R98, R33, R98 ;  /* 0x0000006221627220 */ /* 0x000fe20000410000 */
[----:B------:R-:W-:Y:S01]  /*48e0*/  STL [R1+0x104], R52 ;  /* 0x0001043401007387 */ /* 0x000fe20000100800 */
[----:B---3--:R-:W-:Y:S01]  /*48f0*/  FMUL.FTZ R51, R102, R44 ;  /* 0x0000002c66337220 */ /* 0x008fe20000410000 */
[----:B----4-:R-:W-:Y:S01]  /*4900*/  FADD.FTZ R44, R45, 1 ;  /* 0x3f8000002d2c7421 */ /* 0x010fe20000010000 */
[----:B------:R-:W-:-:S03]  /*4910*/  FFMA.FTZ R45, R48, R98, R55 ;  /* 0x00000062302d7223 */ /* 0x000fc60000010037 */
[----:B------:R0:W-:Y:S02]  /*4920*/  STL [R1+0xfc], R51 ;  /* 0x0000fc3301007387 */ /* 0x0001e40000100800 */
[----:B------:R-:W-:Y:S01]  /*4930*/  MUFU.RCP R44, R44 ;  /* 0x0000002c002c7308 */ /* 0x000fe20000001000 */
[----:B0-----:R-:W-:-:S04]  /*4940*/  FADD.FTZ R51, R35, -R46 ;  /* 0x8000002e23337221 */ /* 0x001fc80000010000 */
[----:B------:R-:W-:Y:S01]  /*4950*/  FMUL.FTZ R52, R33, R51 ;  /* 0x0000003321347220 */ /* 0x000fe20000410000 */
[----:B------:R-:W-:Y:S01]  /*4960*/  FMUL.FTZ R51, R45, -1.4426950216293334961 ;  /* 0xbfb8aa3b2d337820 */ /* 0x000fe20000410000 */
[----:B------:R-:W-:-:S05]  /*4970*/  SHF.L.U32 R53, R99, 0x10, RZ ;  /* 0x0000001063357819 */ /* 0x000fca00000006ff */
[----:B------:R-:W0:Y:S01]  /*4980*/  MUFU.EX2 R51, R51 ;  /* 0x0000003300337308 */ /* 0x000e220000000800 */
[----:B------:R-:W-:Y:S01]  /*4990*/  FADD.FTZ R53, -R46, R53 ;  /* 0x000000352e357221 */ /* 0x000fe20000010100 */
[----:B------:R-:W-:-:S03]  /*49a0*/  FFMA.FTZ R52, R113, R52, R0 ;  /* 0x0000003471347223 */ /* 0x000fc60000010000 */
[----:B------:R-:W-:Y:S01]  /*49b0*/  FMUL.FTZ R98, R33, R53 ;  /* 0x0000003521627220 */ /* 0x000fe20000410000 */
[----:B------:R-:W-:-:S03]  /*49c0*/  FMUL.FTZ R53, R52, -1.4426950216293334961 ;  /* 0xbfb8aa3b34357820 */ /* 0x000fc60000410000 */
[----:B------:R-:W-:-:S03]  /*49d0*/  FFMA.FTZ R98, R49, R98, R50 ;  /* 0x0000006231627223 */ /* 0x000fc60000010032 */
[----:B------:R-:W1:Y:S01]  /*49e0*/  MUFU.EX2 R53, R53 ;  /* 0x0000003500357308 */ /* 0x000e620000000800 */
[----:B0-----:R-:W-:Y:S01]  /*49f0*/  FADD.FTZ R51, R51, 1 ;  /* 0x3f80000033337421 */ /* 0x001fe20000010000 */
[----:B------:R-:W-:Y:S01]  /*4a00*/  FMUL.FTZ R99, R98, -1.4426950216293334961 ;  /* 0xbfb8aa3b62637820 */ /* 0x000fe20000410000 */
[----:B------:R-:W-:-:S05]  /*4a10*/  SHF.L.U32 R96, R96, 0x10, RZ ;  /* 0x0000001060607819 */ /* 0x000fca00000006ff */
[----:B------:R-:W-:Y:S01]  /*4a20*/  MUFU.RCP R51, R51 ;  /* 0x0000003300337308 */ /* 0x000fe20000001000 */
[----:B------:R-:W-:-:S07]  /*4a30*/  FADD.FTZ R96, -R46, R96 ;  /* 0x000000602e607221 */ /* 0x000fce0000010100 */
[----:B------:R-:W0:Y:S01]  /*4a40*/  MUFU.EX2 R99, R99 ;  /* 0x0000006300637308 */ /* 0x000e220000000800 */
[----:B------:R-:W-:Y:S01]  /*4a50*/  FMUL.FTZ R96, R33, R96 ;  /* 0x0000006021607220 */ /* 0x000fe20000410000 */
[----:B-1----:R-:W-:-:S03]  /*4a60*/  FADD.FTZ R53, R53, 1 ;  /* 0x3f80000035357421 */ /* 0x002fc60000010000 */
[----:B------:R-:W-:-:S03]  /*4a70*/  FFMA.FTZ R96, R48, R96, R55 ;  /* 0x0000006030607223 */ /* 0x000fc60000010037 */
[----:B------:R-:W-:Y:S01]  /*4a80*/  MUFU.RCP R53, R53 ;  /* 0x0000003500357308 */ /* 0x000fe20000001000 */
[----:B0-----:R-:W-:-:S07]  /*4a90*/  FADD.FTZ R99, R99, 1 ;  /* 0x3f80000063637421 */ /* 0x001fce0000010000 */
[----:B------:R-:W-:Y:S01]  /*4aa0*/  MUFU.RCP R99, R99 ;  /* 0x0000006300637308 */ /* 0x000fe20000001000 */
[----:B------:R-:W-:Y:S01]  /*4ab0*/  SHF.L.U32 R97, R97, 0x10, RZ ;  /* 0x0000001061617819 */ /* 0x000fe200000006ff */
[----:B--2---:R-:W-:-:S04]  /*4ac0*/  FADD.FTZ R100, R34, -R46 ;  /* 0x8000002e22647221 */ /* 0x004fc80000010000 */
[----:B------:R-:W-:Y:S01]  /*4ad0*/  FMUL.FTZ R100, R33, R100 ;  /* 0x0000006421647220 */ /* 0x000fe20000410000 */
[----:B------:R-:W-:-:S03]  /*4ae0*/  FMUL.FTZ R34, R103, R44 ;  /* 0x0000002c67227220 */ /* 0x000fc60000410000 */
[----:B------:R-:W-:-:S04]  /*4af0*/  FFMA.FTZ R100, R112, R100, R47 ;  /* 0x0000006470647223 */ /* 0x000fc8000001002f */
[----:B------:R-:W-:-:S06]  /*4b00*/  FMUL.FTZ R44, R100, -1.4426950216293334961 ;  /* 0xbfb8aa3b642c7820 */ /* 0x000fcc0000410000 */
[----:B------:R-:W0:Y:S01]  /*4b10*/  MUFU.EX2 R44, R44 ;  /* 0x0000002c002c7308 */ /* 0x000e220000000800 */
[----:B------:R1:W-:Y:S01]  /*4b20*/  STL [R1+0xf0], R34 ;  /* 0x0000f02201007387 */ /* 0x0003e20000100800 */
[----:B0-----:R-:W-:Y:S01]  /*4b30*/  FADD.FTZ R44, R44, 1 ;  /* 0x3f8000002c2c7421 */ /* 0x001fe20000010000 */
[----:B-1----:R-:W-:Y:S01]  /*4b40*/  FMUL.FTZ R34, R45, R51 ;  /* 0x000000332d227220 */ /* 0x002fe20000410000 */
[----:B------:R-:W-:-:S04]  /*4b50*/  FMUL.FTZ R45, R96, -1.4426950216293334961 ;  /* 0xbfb8aa3b602d7820 */ /* 0x000fc80000410000 */
[----:B------:R-:W0:Y:S08]  /*4b60*/  MUFU.RCP R44, R44 ;  /* 0x0000002c002c7308 */ /* 0x000e300000001000 */
[----:B------:R-:W1:Y:S01]  /*4b70*/  MUFU.EX2 R45, R45 ;  /* 0x0000002d002d7308 */ /* 0x000e620000000800 */
[----:B------:R0:W-:Y:S01]  /*4b80*/  STL [R1+0xe4], R34 ;  /* 0x0000e42201007387 */ /* 0x0001e20000100800 */
[----:B------:R-:W-:Y:S01]  /*4b90*/  FMUL.FTZ R51, R52, R53 ;  /* 0x0000003534337220 */ /* 0x000fe20000410000 */
[----:B0-----:R-:W-:Y:S01]  /*4ba0*/  FMUL.FTZ R34, R100, R44 ;  /* 0x0000002c64227220 */ /* 0x001fe20000410000 */
[----:B------:R-:W-:-:S03]  /*4bb0*/  FADD.FTZ R44, R165, -R46 ;  /* 0x8000002ea52c7221 */ /* 0x000fc60000010000 */
[----:B------:R1:W-:Y:S01]  /*4bc0*/  STL [R1+0xe0], R51 ;  /* 0x0000e03301007387 */ /* 0x0003e20000100800 */
[----:B------:R-:W-:Y:S01]  /*4bd0*/  FMUL.FTZ R44, R33, R44 ;  /* 0x0000002c212c7220 */ /* 0x000fe20000410000 */
[----:B------:R-:W-:Y:S01]  /*4be0*/  FMUL.FTZ R35, R98, R99 ;  /* 0x0000006362237220 */ /* 0x000fe20000410000 */
[----:B-1----:R-:W-:Y:S02]  /*4bf0*/  FADD.FTZ R51, R45, 1 ;  /* 0x3f8000002d337421 */ /* 0x002fe40000010000 */
[----:B------:R-:W-:Y:S01]  /*4c00*/  FFMA.FTZ R45, R113, R44, R0 ;  /* 0x0000002c712d7223 */ /* 0x000fe20000010000 */
[----:B------:R-:W-:Y:S01]  /*4c10*/  SHF.L.U32 R52, R94, 0x10, RZ ;  /* 0x000000105e347819 */ /* 0x000fe200000006ff */
[----:B------:R0:W1:Y:S02]  /*4c20*/  MUFU.RCP R44, R51 ;  /* 0x00000033002c7308 */ /* 0x0000640000001000 */
[----:B------:R-:W-:Y:S01]  /*4c30*/  FMUL.FTZ R98, R45, -1.4426950216293334961 ;  /* 0xbfb8aa3b2d627820 */ /* 0x000fe20000410000 */
[C---:B------:R-:W-:Y:S01]  /*4c40*/  FADD.FTZ R97, -R46.reuse, R97 ;  /* 0x000000612e617221 */ /* 0x040fe20000010100 */
[----:B------:R-:W-:Y:S01]  /*4c50*/  FADD.FTZ R52, -R46, R52 ;  /* 0x000000342e347221 */ /* 0x000fe20000010100 */
[----:B------:R-:W-:-:S03]  /*4c60*/  FADD.FTZ R164, R164, -R46 ;  /* 0x8000002ea4a47221 */ /* 0x000fc60000010000 */
[----:B------:R-:W2:Y:S01]  /*4c70*/  MUFU.EX2 R98, R98 ;  /* 0x0000006200627308 */ /* 0x000ea20000000800 */
[C---:B------:R-:W-:Y:S01]  /*4c80*/  FMUL.FTZ R97, R33.reuse, R97 ;  /* 0x0000006121617220 */ /* 0x040fe20000410000 */
[C---:B------:R-:W-:Y:S01]  /*4c90*/  FMUL.FTZ R52, R33.reuse, R52 ;  /* 0x0000003421347220 */ /* 0x040fe20000410000 */
[----:B0-----:R-:W-:Y:S02]  /*4ca0*/  FMUL.FTZ R51, R33, R164 ;  /* 0x000000a421337220 */ /* 0x001fe40000410000 */
[----:B------:R-:W-:Y:S01]  /*4cb0*/  FFMA.FTZ R97, R49, R97, R50 ;  /* 0x0000006131617223 */ /* 0x000fe20000010032 */
[----:B------:R-:W-:Y:S01]  /*4cc0*/  FFMA.FTZ R52, R48, R52, R55 ;  /* 0x0000003430347223 */ /* 0x000fe20000010037 */
[----:B------:R-:W-:Y:S01]  /*4cd0*/  STL [R1+0xd8], R35 ;  /* 0x0000d82301007387 */ /* 0x000fe20000100800 */
[----:B------:R-:W-:Y:S01]  /*4ce0*/  FFMA.FTZ R51, R112, R51, R47 ;  /* 0x0000003370337223 */ /* 0x000fe2000001002f */
[----:B------:R-:W-:Y:S02]  /*4cf0*/  FMUL.FTZ R94, R97, -1.4426950216293334961 ;  /* 0xbfb8aa3b615e7820 */ /* 0x000fe40000410000 */
[----:B------:R1:W-:Y:S01]  /*4d00*/  STL [R1+0xdc], R34 ;  /* 0x0000dc2201007387 */ /* 0x0003e20000100800 */
[----:B------:R-:W-:-:S03]  /*4d10*/  FMUL.FTZ R53, R51, -1.4426950216293334961 ;  /* 0xbfb8aa3b33357820 */ /* 0x000fc60000410000 */
[----:B------:R-:W0:Y:S01]  /*4d20*/  MUFU.EX2 R94, R94 ;  /* 0x0000005e005e7308 */ /* 0x000e220000000800 */
[----:B-1----:R-:W-:Y:S01]  /*4d30*/  FMUL.FTZ R34, R96, R44 ;  /* 0x0000002c60227220 */ /* 0x002fe20000410000 */
[----:B------:R-:W-:Y:S01]  /*4d40*/  FMUL.FTZ R44, R52, -1.4426950216293334961 ;  /* 0xbfb8aa3b342c7820 */ /* 0x000fe20000410000 */
[----:B--2---:R-:W-:-:S05]  /*4d50*/  FADD.FTZ R96, R98, 1 ;  /* 0x3f80000062607421 */ /* 0x004fca0000010000 */
[----:B------:R-:W1:Y:S08]  /*4d60*/  MUFU.EX2 R53, R53 ;  /* 0x0000003500357308 */ /* 0x000e700000000800 */
[----:B------:R-:W2:Y:S01]  /*4d70*/  MUFU.EX2 R44, R44 ;  /* 0x0000002c002c7308 */ /* 0x000ea20000000800 */
[----:B------:R-:W-:-:S07]  /*4d80*/  FADD.FTZ R163, R163, -R46 ;  /* 0x8000002ea3a37221 */ /* 0x000fce0000010000 */
[----:B------:R-:W3:Y:S01]  /*4d90*/  MUFU.RCP R96, R96 ;  /* 0x0000006000607308 */ /* 0x000ee20000001000 */
[----:B------:R-:W-:Y:S01]  /*4da0*/  FMUL.FTZ R163, R33, R163 ;  /* 0x000000a321a37220 */ /* 0x000fe20000410000 */
[----:B0-----:R-:W-:Y:S01]  /*4db0*/  FADD.FTZ R94, R94, 1 ;  /* 0x3f8000005e5e7421 */ /* 0x001fe20000010000 */
[----:B-1----:R-:W-:Y:S01]  /*4dc0*/  FADD.FTZ R53, R53, 1 ;  /* 0x3f80000035357421 */ /* 0x002fe20000010000 */
[----:B------:R3:W-:Y:S01]  /*4dd0*/  STL [R1+0xc0], R34 ;  /* 0x0000c02201007387 */ /* 0x0007e20000100800 */
[----:B--2---:R-:W-:Y:S01]  /*4de0*/  FADD.FTZ R98, R44, 1 ;  /* 0x3f8000002c627421 */ /* 0x004fe20000010000 */
[----:B------:R-:W-:Y:S02]  /*4df0*/  FFMA.FTZ R44, R113, R163, R0 ;  /* 0x000000a3712c7223 */ /* 0x000fe40000010000 */
[----:B------:R-:W-:Y:S01]  /*4e00*/  MUFU.RCP R94, R94 ;  /* 0x0000005e005e7308 */ /* 0x000fe20000001000 */
[----:B---3--:R-:W-:Y:S01]  /*4e10*/  FMUL.FTZ R34, R45, R96 ;  /* 0x000000602d227220 */ /* 0x008fe20000410000 */
[----:B------:R-:W-:-:S06]  /*4e20*/  FMUL.FTZ R45, R44, -1.4426950216293334961 ;  /* 0xbfb8aa3b2c2d7820 */ /* 0x000fcc0000410000 */
[----:B------:R-:W0:Y:S01]  /*4e30*/  MUFU.RCP R53, R53 ;  /* 0x0000003500357308 */ /* 0x000e220000001000 */
[----:B------:R-:W-:-:S07]  /*4e40*/  SHF.L.U32 R95, R95, 0x10, RZ ;  /* 0x000000105f5f7819 */ /* 0x000fce00000006ff */
[----:B------:R-:W-:Y:S08]  /*4e50*/  MUFU.RCP R98, R98 ;  /* 0x0000006200627308 */ /* 0x000ff00000001000 */
[----:B------:R-:W1:Y:S01]  /*4e60*/  MUFU.EX2 R45, R45 ;  /* 0x0000002d002d7308 */ /* 0x000e620000000800 */
[----:B------:R2:W-:Y:S01]  /*4e70*/  STL [R1+0xb0], R34 ;  /* 0x0000b02201007387 */ /* 0x0005e20000100800 */
[----:B------:R-:W-:Y:S01]  /*4e80*/  FADD.FTZ R95, -R46, R95 ;  /* 0x0000005f2e5f7221 */ /* 0x000fe20000010100 */
[----:B0-----:R-:W-:-:S03]  /*4e90*/  FMUL.FTZ R35, R51, R53 ;  /* 0x0000003533237220 */ /* 0x001fc60000410000 */
[----:B------:R-:W-:Y:S01]  /*4ea0*/  FMUL.FTZ R53, R33, R95 ;  /* 0x0000005f21357220 */ /* 0x000fe20000410000 */
[----:B--2---:R-:W-:-:S03]  /*4eb0*/  FMUL.FTZ R34, R97, R94 ;  /* 0x0000005e61227220 */ /* 0x004fc60000410000 */
[----:B------:R-:W-:Y:S02]  /*4ec0*/  FFMA.FTZ R53, R49, R53, R50 ;  /* 0x0000003531357223 */ /* 0x000fe40000010032 */
[----:B------:R0:W-:Y:S01]  /*4ed0*/  STL [R1+0x48], R34 ;  /* 0x0000482201007387 */ /* 0x0001e20000100800 */
[----:B-1----:R-:W-:Y:S01]  /*4ee0*/  FADD.FTZ R45, R45, 1 ;  /* 0x3f8000002d2d7421 */ /* 0x002fe20000010000 */
[----:B------:R-:W-:Y:S01]  /*4ef0*/  FADD.FTZ R162, R162, -R46 ;  /* 0x8000002ea2a27221 */ /* 0x000fe20000010000 */
[----:B------:R-:W-:Y:S02]  /*4f00*/  FMUL.FTZ R94, R53, -1.4426950216293334961 ;  /* 0xbfb8aa3b355e7820 */ /* 0x000fe40000410000 */
[----:B------:R1:W2:Y:S01]  /*4f10*/  MUFU.RCP R95, R45 ;  /* 0x0000002d005f7308 */ /* 0x0002a20000001000 */
[----:B0-----:R-:W-:Y:S01]  /*4f20*/  FMUL.FTZ R34, R52, R98 ;  /* 0x0000006234227220 */ /* 0x001fe20000410000 */
[----:B------:R-:W-:Y:S01]  /*4f30*/  SHF.L.U32 R52, R92, 0x10, RZ ;  /* 0x000000105c347819 */ /* 0x000fe200000006ff */
[----:B------:R-:W-:-:S04]  /*4f40*/  FMUL.FTZ R51, R33, R162 ;  /* 0x000000a221337220 */ /* 0x000fc80000410000 */
[----:B------:R-:W-:Y:S01]  /*4f50*/  FADD.FTZ R52, -R46, R52 ;  /* 0x000000342e347221 */ /* 0x000fe20000010100 */
[----:B------:R-:W-:Y:S01]  /*4f60*/  FFMA.FTZ R51, R112, R51, R47 ;  /* 0x0000003370337223 */ /* 0x000fe2000001002f */
[----:B-1----:R-:W-:Y:S02]  /*4f70*/  FADD.FTZ R45, R161, -R46 ;  /* 0x8000002ea12d7221 */ /* 0x002fe40000010000 */
[----:B------:R-:W-:Y:S01]  /*4f80*/  FMUL.FTZ R52, R33, R52 ;  /* 0x0000003421347220 */ /* 0x000fe20000410000 */
[----:B------:R-:W0:Y:S01]  /*4f90*/  MUFU.EX2 R94, R94 ;  /* 0x0000005e005e7308 */ /* 0x000e220000000800 */
[----:B------:R-:W-:Y:S01]  /*4fa0*/  FMUL.FTZ R96, R51, -1.4426950216293334961 ;  /* 0xbfb8aa3b33607820 */ /* 0x000fe20000410000 */
[----:B------:R-:W-:Y:S01]  /*4fb0*/  FMUL.FTZ R45, R33, R45 ;  /* 0x0000002d212d7220 */ /* 0x000fe20000410000 */
[----:B------:R-:W-:Y:S01]  /*4fc0*/  FFMA.FTZ R52, R48, R52, R55 ;  /* 0x0000003430347223 */ /* 0x000fe20000010037 */
[----:B------:R-:W-:Y:S02]  /*4fd0*/  STL [R1+0xac], R35 ;  /* 0x0000ac2301007387 */ /* 0x000fe40000100800 */
[----:B------:R-:W-:Y:S01]  /*4fe0*/  FFMA.FTZ R45, R113, R45, R0 ;  /* 0x0000002d712d7223 */ /* 0x000fe20000010000 */
[----:B------:R-:W-:Y:S01]  /*4ff0*/  FMUL.FTZ R92, R52, -1.4426950216293334961 ;  /* 0xbfb8aa3b345c7820 */ /* 0x000fe20000410000 */
[----:B------:R2:W-:Y:S01]  /*5000*/  STL [R1+0x4c], R34 ;  /* 0x00004c2201007387 */ /* 0x0005e20000100800 */
[----:B------:R-:W-:Y:S01]  /*5010*/  MUFU.EX2 R96, R96 ;  /* 0x0000006000607308 */ /* 0x000fe20000000800 */
[----:B--2---:R-:W-:Y:S01]  /*5020*/  FMUL.FTZ R34, R44, R95 ;  /* 0x0000005f2c227220 */ /* 0x004fe20000410000 */
[----:B------:R-:W-:-:S06]  /*5030*/  FMUL.FTZ R44, R45, -1.4426950216293334961 ;  /* 0xbfb8aa3b2d2c7820 */ /* 0x000fcc0000410000 */
[----:B------:R-:W1:Y:S01]  /*5040*/  MUFU.EX2 R92, R92 ;  /* 0x0000005c005c7308 */ /* 0x000e620000000800 */
[----:B0-----:R-:W-:Y:S01]  /*5050*/  FADD.FTZ R94, R94, 1 ;  /* 0x3f8000005e5e7421 */ /* 0x001fe20000010000 */
[----:B------:R-:W-:-:S06]  /*5060*/  SHF.L.U32 R93, R93, 0x10, RZ ;  /* 0x000000105d5d7819 */ /* 0x000fcc00000006ff */
[----:B------:R-:W0:Y:S08]  /*5070*/  MUFU.EX2 R44, R44 ;  /* 0x0000002c002c7308 */ /* 0x000e300000000800 */
[----:B------:R2:W3:Y:S01]  /*5080*/  MUFU.RCP R95, R94 ;  /* 0x0000005e005f7308 */ /* 0x0004e20000001000 */
[----:B-1----:R-:W-:Y:S01]  /*5090*/  FADD.FTZ R92, R92, 1 ;  /* 0x3f8000005c5c7421 */ /* 0x002fe20000010000 */
[----:B--2---:R-:W-:Y:S01]  /*50a0*/  FADD.FTZ R94, R96, 1 ;  /* 0x3f800000605e7421 */ /* 0x004fe20000010000 */
[----:B------:R-:W-:-:S05]  /*50b0*/  FADD.FTZ R96, -R46, R93 ;  /* 0x0000005d2e607221 */ /* 0x000fca0000010100 */
[----:B------:R0:W1:Y:S01]  /*50c0*/  MUFU.RCP R93, R92 ;  /* 0x0000005c005d7308 */ /* 0x0000620000001000 */
[----:B------:R-:W-:Y:S01]  /*50d0*/  FMUL.FTZ R96, R33, R96 ;  /* 0x0000006021607220 */ /* 0x000fe20000410000 */
[----:B------:R3:W-:Y:S01]  /*50e0*/  STL [R1+0x44], R34 ;  /* 0x0000442201007387 */ /* 0x0007e20000100800 */
[----:B0-----:R-:W-:Y:S02]  /*50f0*/  FADD.FTZ R92, R44, 1 ;  /* 0x3f8000002c5c7421 */ /* 0x001fe40000010000 */
[----:B------:R-:W-:Y:S01]  /*5100*/  FFMA.FTZ R44, R49, R96, R50 ;  /* 0x00000060312c7223 */ /* 0x000fe20000010032 */
[----:B---3--:R-:W-:-:S03]  /*5110*/  FMUL.FTZ R34, R53, R95 ;  /* 0x0000005f35227220 */ /* 0x008fc60000410000 */
[----:B------:R-:W-:Y:S01]  /*5120*/  FMUL.FTZ R53, R44, -1.4426950216293334961 ;  /* 0xbfb8aa3b2c357820 */ /* 0x000fe20000410000 */
[----:B------:R-:W0:Y:S08]  /*5130*/  MUFU.RCP R92, R92 ;  /* 0x0000005c005c7308 */ /* 0x000e300000001000 */
[----:B------:R-:W2:Y:S01]  /*5140*/  MUFU.EX2 R53, R53 ;  /* 0x0000003500357308 */ /* 0x000ea20000000800 */
[----:B-1----:R-:W-:Y:S01]  /*5150*/  FMUL.FTZ R35, R52, R93 ;  /* 0x0000005d34237220 */ /* 0x002fe20000410000 */
[----:B------:R-:W-:-:S06]  /*5160*/  FADD.FTZ R52, R160, -R46 ;  /* 0x8000002ea0347221 */ /* 0x000fcc0000010000 */
[----:B------:R-:W1:Y:S01]  /*5170*/  MUFU.RCP R94, R94 ;  /* 0x0000005e005e7308 */ /* 0x000e620000001000 */
[----:B------:R-:W-:Y:S01]  /*5180*/  FMUL.FTZ R52, R33, R52 ;  /* 0x0000003421347220 */ /* 0x000fe20000410000 */
[----:B------:R0:W-:Y:S03]  /*5190*/  STL [R1+0x40], R34 ;  /* 0x0000402201007387 */ /* 0x0001e60000100800 */
[----:B------:R-:W-:Y:S01]  /*51a0*/  FFMA.FTZ R52, R112, R52, R47 ;  /* 0x0000003470347223 */ /* 0x000fe2000001002f */
[----:B0-----:R-:W-:Y:S01]  /*51b0*/  FMUL.FTZ R34, R45, R92 ;  /* 0x0000005c2d227220 */ /* 0x001fe20000410000 */
[----:B--2---:R-:W-:Y:S02]  /*51c0*/  FADD.FTZ R92, R53, 1 ;  /* 0x3f800000355c7421 */ /* 0x004fe40000010000 */
[----:B------:R-:W-:Y:S01]  /*51d0*/  FMUL.FTZ R93, R52, -1.4426950216293334961 ;  /* 0xbfb8aa3b345d7820 */ /* 0x000fe20000410000 */
[----:B------:R-:W-:Y:S01]  /*51e0*/  SHF.L.U32 R45, R91, 0x10, RZ ;  /* 0x000000105b2d7819 */ /* 0x000fe200000006ff */
[----:B-1----:R-:W-:Y:S01]  /*51f0*/  FMUL.FTZ R51, R51, R94 ;  /* 0x0000005e33337220 */ /* 0x002fe20000410000 */
[----:B------:R-:W-:Y:S01]  /*5200*/  FADD.FTZ R159, R159, -R46 ;  /* 0x8000002e9f9f7221 */ /* 0x000fe20000010000 */
[----:B------:R-:W-:Y:S01]  /*5210*/  MUFU.RCP R92, R92 ;  /* 0x0000005c005c7308 */ /* 0x000fe20000001000 */
[----:B------:R-:W-:-:S02]  /*5220*/  SHF.L.U32 R90, R90, 0x10, RZ ;  /* 0x000000105a5a7819 */ /* 0x000fc400000006ff */
[----:B------:R0:W-:Y:S01]  /*5230*/  STL [R1+0x3c], R51 ;  /* 0x00003c3301007387 */ /* 0x0001e20000100800 */
[----:B------:R-:W-:-:S04]  /*5240*/  FADD.FTZ R45, -R46, R45 ;  /* 0x0000002d2e2d7221 */ /* 0x000fc80000010100 */
[----:B------:R-:W1:Y:S01]  /*5250*/  MUFU.EX2 R93, R93 ;  /* 0x0000005d005d7308 */ /* 0x000e620000000800 */
[----:B------:R-:W-:Y:S01]  /*5260*/  FADD.FTZ R53, -R46, R90 ;  /* 0x0000005a2e357221 */ /* 0x000fe20000010100 */
[C---:B0-----:R-:W-:Y:S01]  /*5270*/  FMUL.FTZ R51, R33.reuse, R159 ;  /* 0x0000009f21337220 */ /* 0x041fe20000410000 */
[----:B------:R-:W-:-:S03]  /*5280*/  FMUL.FTZ R45, R33, R45 ;  /* 0x0000002d212d7220 */ /* 0x000fc60000410000 */
[----:B------:R-:W-:Y:S01]  /*5290*/  FFMA.FTZ R51, R113, R51, R0 ;  /* 0x0000003371337223 */ /* 0x000fe20000010000 */
[----:B------:R-:W-:Y:S01]  /*52a0*/  FMUL.FTZ R53, R33, R53 ;  /* 0x0000003521357220 */ /* 0x000fe20000410000 */
[----:B------:R-:W-:Y:S02]  /*52b0*/  FFMA.FTZ R45, R49, R45, R50 ;  /* 0x0000002d312d7223 */ /* 0x000fe40000010032 */
[----:B------:R-:W-:Y:S01]  /*52c0*/  FMUL.FTZ R90, R51, -1.4426950216293334961 ;  /* 0xbfb8aa3b335a7820 */ /* 0x000fe20000410000 */
[----:B------:R-:W-:Y:S01]  /*52d0*/  STL [R1+0x38], R35 ;  /* 0x0000382301007387 */ /* 0x000fe20000100800 */
[----:B------:R-:W-:-:S03]  /*52e0*/  FFMA.FTZ R53, R48, R53, R55 ;  /* 0x0000003530357223 */ /* 0x000fc60000010037 */
[----:B------:R0:W-:Y:S01]  /*52f0*/  STL [R1+0x34], R34 ;  /* 0x0000342201007387 */ /* 0x0001e20000100800 */
[----:B------:R-:W2:Y:S01]  /*5300*/  MUFU.EX2 R90, R90 ;  /* 0x0000005a005a7308 */ /* 0x000ea20000000800 */
[----:B------:R-:W-:Y:S01]  /*5310*/  FMUL.FTZ R91, R53, -1.4426950216293334961 ;  /* 0xbfb8aa3b355b7820 */ /* 0x000fe20000410000 */
[----:B-1----:R-:W-:Y:S01]  /*5320*/  FADD.FTZ R93, R93, 1 ;  /* 0x3f8000005d5d7421 */ /* 0x002fe20000010000 */
[----:B0-----:R-:W-:Y:S01]  /*5330*/  FMUL.FTZ R34, R44, R92 ;  /* 0x0000005c2c227220 */ /* 0x001fe20000410000 */
[----:B------:R-:W-:-:S04]  /*5340*/  FMUL.FTZ R44, R45, -1.4426950216293334961 ;  /* 0xbfb8aa3b2d2c7820 */ /* 0x000fc80000410000 */
[----:B------:R-:W0:Y:S08]  /*5350*/  MUFU.EX2 R91, R91 ;  /* 0x0000005b005b7308 */ /* 0x000e300000000800 */
[----:B------:R-:W1:Y:S01]  /*5360*/  MUFU.EX2 R44, R44 ;  /* 0x0000002c002c7308 */ /* 0x000e620000000800 */
[----:B------:R-:W-:-:S07]  /*5370*/  FADD.FTZ R158, R158, -R46 ;  /* 0x8000002e9e9e7221 */ /* 0x000fce0000010000 */
[----:B------:R-:W3:Y:S01]  /*5380*/  MUFU.RCP R93, R93 ;  /* 0x0000005d005d7308 */ /* 0x000ee20000001000 */
[----:B--2---:R-:W-:Y:S01]  /*5390*/  FADD.FTZ R90, R90, 1 ;  /* 0x3f8000005a5a7421 */ /* 0x004fe20000010000 */
[----:B------:R-:W-:Y:S01]  /*53a0*/  FMUL.FTZ R158, R33, R158 ;  /* 0x0000009e219e7220 */ /* 0x000fe20000410000 */
[----:B0-----:R-:W-:Y:S01]  /*53b0*/  FADD.FTZ R91, R91, 1 ;  /* 0x3f8000005b5b7421 */ /* 0x001fe20000010000 */
[----:B------:R3:W-:Y:S04]  /*53c0*/  STL [R1+0x30], R34 ;  /* 0x0000302201007387 */ /* 0x0007e80000100800 */
[----:B------:R1:W-:Y:S02]  /*53d0*/  MUFU.RCP R92, R90 ;  /* 0x0000005a005c7308 */ /* 0x0003e40000001000 */
[----:B-1----:R-:W-:Y:S01]  /*53e0*/  FADD.FTZ R90, R44, 1 ;  /* 0x3f8000002c5a7421 */ /* 0x002fe20000010000 */
[----:B------:R-:W-:Y:S01]  /*53f0*/  FFMA.FTZ R44, R112, R158, R47 ;  /* 0x0000009e702c7223 */ /* 0x000fe2000001002f */
[----:B---3--:R-:W-:-:S03]  /*5400*/  FMUL.FTZ R34, R52, R93 ;  /* 0x0000005d34227220 */ /* 0x008fc60000410000 */
[----:B------:R-:W-:Y:S01]  /*5410*/  FMUL.FTZ R52, R44, -1.4426950216293334961 ;  /* 0xbfb8aa3b2c347820 */ /* 0x000fe20000410000 */
[----:B------:R-:W0:Y:S08]  /*5420*/  MUFU.RCP R91, R91 ;  /* 0x0000005b005b7308 */ /* 0x000e300000001000 */
[----:B------:R-:W1:Y:S01]  /*5430*/  MUFU.EX2 R52, R52 ;  /* 0x0000003400347308 */ /* 0x000e620000000800 */
[----:B------:R-:W-:-:S07]  /*5440*/  SHF.L.U32 R88, R88, 0x10, RZ ;  /* 0x0000001058587819 */ /* 0x000fce00000006ff */
[----:B------:R-:W2:Y:S01]  /*5450*/  MUFU.RCP R90, R90 ;  /* 0x0000005a005a7308 */ /* 0x000ea20000001000 */
[----:B------:R0:W-:Y:S01]  /*5460*/  STL [R1+0x28], R34 ;  /* 0x0000282201007387 */ /* 0x0001e20000100800 */
[----:B------:R-:W-:Y:S01]  /*5470*/  FADD.FTZ R88, -R46, R88 ;  /* 0x000000582e587221 */ /* 0x000fe20000010100 */
[----:B0-----:R-:W-:Y:S01]  /*5480*/  FMUL.FTZ R34, R53, R91 ;  /* 0x0000005b35227220 */ /* 0x001fe20000410000 */
[----:B-1----:R-:W-:Y:S02]  /*5490*/  FADD.FTZ R52, R52, 1 ;  /* 0x3f80000034347421 */ /* 0x002fe40000010000 */
[----:B------:R-:W-:Y:S02]  /*54a0*/  FMUL.FTZ R53, R33, R88 ;  /* 0x0000005821357220 */ /* 0x000fe40000410000 */
[----:B------:R2:W-:Y:S02]  /*54b0*/  STL [R1+0x24], R34 ;  /* 0x0000242201007387 */ /* 0x0005e40000100800 */
[----:B------:R-:W-:Y:S01]  /*54c0*/  FFMA.FTZ R53, R48, R53, R55 ;  /* 0x0000003530357223 */ /* 0x000fe20000010037 */
[----:B------:R-:W-:Y:S01]  /*54d0*/  FADD.FTZ R157, R157, -R46 ;  /* 0x8000002e9d9d7221 */ /* 0x000fe20000010000 */
[----:B--2---:R-:W-:-:S02]  /*54e0*/  FMUL.FTZ R34, R45, R90 ;  /* 0x0000005a2d227220 */ /* 0x004fc40000410000 */
[----:B------:R0:W1:Y:S01]  /*54f0*/  MUFU.RCP R90, R52 ;  /* 0x00000034005a7308 */ /* 0x0000620000001000 */
[----:B------:R-:W-:Y:S01]  /*5500*/  FADD.FTZ R45, R156, -R46 ;  /* 0x8000002e9c2d7221 */ /* 0x000fe20000010000 */
[----:B------:R-:W-:Y:S01]  /*5510*/  FMUL.FTZ R35, R51, R92 ;  /* 0x0000005c33237220 */ /* 0x000fe20000410000 */
[----:B------:R-:W-:Y:S01]  /*5520*/  FMUL.FTZ R51, R33, R157 ;  /* 0x0000009d21337220 */ /* 0x000fe20000410000 */
[----:B0-----:R-:W-:Y:S01]  /*5530*/  SHF.L.U32 R52, R89, 0x10, RZ ;  /* 0x0000001059347819 */ /* 0x001fe200000006ff */
[----:B------:R-:W-:Y:S01]  /*5540*/  FMUL.FTZ R89, R53, -1.4426950216293334961 ;  /* 0xbfb8aa3b35597820 */ /* 0x000fe20000410000 */
[----:B------:R-:W-:Y:S01]  /*5550*/  FMUL.FTZ R45, R33, R45 ;  /* 0x0000002d212d7220 */ /* 0x000fe20000410000 */
[----:B------:R-:W-:Y:S01]  /*5560*/  FFMA.FTZ R51, R113, R51, R0 ;  /* 0x0000003371337223 */ /* 0x000fe20000010000 */
[----:B------:R-:W-:Y:S03]  /*5570*/  STL [R1+0x20], R35 ;  /* 0x0000202301007387 */ /* 0x000fe60000100800 */
[----:B------:R-:W0:Y:S01]  /*5580*/  MUFU.EX2 R89, R89 ;  /* 0x0000005900597308 */ /* 0x000e220000000800 */
[----:B------:R-:W-:Y:S01]  /*5590*/  FFMA.FTZ R45, R112, R45, R47 ;  /* 0x0000002d702d7223 */ /* 0x000fe2000001002f */
[----:B------:R1:W-:Y:S01]  /*55a0*/  STL [R1+0x1c], R34 ;  /* 0x00001c2201007387 */ /* 0x0003e20000100800 */
[----:B------:R-:W-:Y:S01]  /*55b0*/  FMUL.FTZ R91, R51, -1.4426950216293334961 ;  /* 0xbfb8aa3b335b7820 */ /* 0x000fe20000410000 */
[----:B-1----:R-:W-:Y:S01]  /*55c0*/  FMUL.FTZ R34, R44, R90 ;  /* 0x0000005a2c227220 */ /* 0x002fe20000410000 */
[----:B------:R-:W-:-:S04]  /*55d0*/  FMUL.FTZ R44, R45, -1.4426950216293334961 ;  /* 0xbfb8aa3b2d2c7820 */ /* 0x000fc80000410000 */
[----:B------:R-:W1:Y:S01]  /*55e0*/  MUFU.EX2 R91, R91 ;  /* 0x0000005b005b7308 */ /* 0x000e620000000800 */
[----:B------:R-:W-:Y:S01]  /*55f0*/  SHF.L.U32 R86, R86, 0x10, RZ ;  /* 0x0000001056567819 */ /* 0x000fe200000006ff */
[----:B0-----:R-:W-:-:S06]  /*5600*/  FADD.FTZ R89, R89, 1 ;  /* 0x3f80000059597421 */ /* 0x001fcc0000010000 */
[----:B------:R-:W0:Y:S01]  /*5610*/  MUFU.EX2 R44, R44 ;  /* 0x0000002c002c7308 */ /* 0x000e220000000800 */
[C---:B------:R-:W-:Y:S01]  /*5620*/  FADD.FTZ R52, -R46.reuse, R52 ;  /* 0x000000342e347221 */ /* 0x040fe20000010100 */
[----:B------:R-:W-:-:S06]  /*5630*/  FADD.FTZ R86, -R46, R86 ;  /* 0x000000562e567221 */ /* 0x000fcc0000010100 */
[----:B------:R1:W2:Y:S01]  /*5640*/  MUFU.RCP R90, R89 ;  /* 0x00000059005a7308 */ /* 0x0002a20000001000 */
[C---:B------:R-:W-:Y:S01]  /*5650*/  FMUL.FTZ R52, R33.reuse, R52 ;  /* 0x0000003421347220 */ /* 0x040fe20000410000 */
[----:B------:R-:W-:-:S03]  /*5660*/  FMUL.FTZ R86, R33, R86 ;  /* 0x0000005621567220 */ /* 0x000fc60000410000 */
[----:B------:R-:W-:Y:S01]  /*5670*/  FFMA.FTZ R52, R49, R52, R50 ;  /* 0x0000003431347223 */ /* 0x000fe20000010032 */
[----:B-1----:R-:W-:Y:S01]  /*5680*/  FADD.FTZ R89, R91, 1 ;  /* 0x3f8000005b597421 */ /* 0x002fe20000010000 */
[----:B0-----:R-:W-:Y:S01]  /*5690*/  FADD.FTZ R91, R44, 1 ;  /* 0x3f8000002c5b7421 */ /* 0x001fe20000010000 */
[----:B------:R-:W-:Y:S01]  /*56a0*/  FFMA.FTZ R44, R48, R86, R55 ;  /* 0x00000056302c7223 */ /* 0x000fe20000010037 */
[----:B------:R-:W-:Y:S02]  /*56b0*/  FMUL.FTZ R88, R52, -1.4426950216293334961 ;  /* 0xbfb8aa3b34587820 */ /* 0x000fe40000410000 */
[----:B------:R-:W0:Y:S01]  /*56c0*/  MUFU.RCP R86, R91 ;  /* 0x0000005b00567308 */ /* 0x000e220000001000 */
[----:B------:R2:W-:Y:S07]  /*56d0*/  STL [R1+0x18], R34 ;  /* 0x0000182201007387 */ /* 0x0005ee0000100800 */
[----:B------:R-:W1:Y:S01]  /*56e0*/  MUFU.EX2 R88, R88 ;  /* 0x0000005800587308 */ /* 0x000e620000000800 */
[----:B--2---:R-:W-:Y:S01]  /*56f0*/  FMUL.FTZ R34, R53, R90 ;  /* 0x0000005a35227220 */ /* 0x004fe20000410000 */
[----:B------:R-:W-:-:S06]  /*5700*/  FMUL.FTZ R53, R44, -1.4426950216293334961 ;  /* 0xbfb8aa3b2c357820 */ /* 0x000fcc0000410000 */
[----:B------:R-:W2:Y:S01]  /*5710*/  MUFU.EX2 R53, R53 ;  /* 0x0000003500357308 */ /* 0x000ea20000000800 */
[----:B0-----:R-:W-:Y:S01]  /*5720*/  FMUL.FTZ R109, R45, R86 ;  /* 0x000000562d6d7220 */ /* 0x001fe20000410000 */
[----:B------:R-:W-:-:S04]  /*5730*/  FADD.FTZ R45, R155, -R46 ;  /* 0x8000002e9b2d7221 */ /* 0x000fc80000010000 */
[----:B------:R-:W-:Y:S01]  /*5740*/  FMUL.FTZ R45, R33, R45 ;  /* 0x0000002d212d7220 */ /* 0x000fe20000410000 */
[----:B-1----:R-:W-:Y:S01]  /*5750*/  FADD.FTZ R88, R88, 1 ;  /* 0x3f80000058587421 */ /* 0x002fe20000010000 */
[----:B------:R-:W0:Y:S02]  /*5760*/  MUFU.RCP R89, R89 ;  /* 0x0000005900597308 */ /* 0x000e240000001000 */
[----:B------:R-:W-:Y:S01]  /*5770*/  FFMA.FTZ R45, R113, R45, R0 ;  /* 0x0000002d712d7223 */ /* 0x000fe20000010000 */
[----:B------:R-:W-:-:S03]  /*5780*/  SHF.L.U32 R163, R84, 0x10, RZ ;  /* 0x0000001054a37819 */ /* 0x000fc600000006ff */
[----:B------:R-:W-:Y:S02]  /*5790*/  FMUL.FTZ R84, R45, -1.4426950216293334961 ;  /* 0xbfb8aa3b2d547820 */ /* 0x000fe40000410000 */
[----:B------:R-:W1:Y:S01]  /*57a0*/  MUFU.RCP R88, R88 ;  /* 0x0000005800587308 */ /* 0x000e620000001000 */
[----:B--2---:R-:W-:-:S07]  /*57b0*/  FADD.FTZ R53, R53, 1 ;  /* 0x3f80000035357421 */ /* 0x004fce0000010000 */
[----:B------:R-:W2:Y:S01]  /*57c0*/  MUFU.RCP R53, R53 ;  /* 0x0000003500357308 */ /* 0x000ea20000001000 */
[----:B0-----:R-:W-:-:S07]  /*57d0*/  FMUL.FTZ R35, R51, R89 ;  /* 0x0000005933237220 */ /* 0x001fce0000410000 */
[----:B------:R-:W0:Y:S01]  /*57e0*/  MUFU.EX2 R84, R84 ;  /* 0x0000005400547308 */ /* 0x000e220000000800 */
[----:B------:R1:W-:Y:S01]  /*57f0*/  STL [R1+0x14], R34 ;  /* 0x0000142201007387 */ /* 0x0003e20000100800 */
[----:B------:R-:W-:Y:S01]  /*5800*/  FADD.FTZ R154, R154, -R46 ;  /* 0x8000002e9a9a7221 */ /* 0x000fe20000010000 */
[----:B------:R-:W-:Y:S02]  /*5810*/  FADD.FTZ R163, -R46, R163 ;  /* 0x000000a32ea37221 */ /* 0x000fe40000010100 */
[----:B------:R-:W-:Y:S01]  /*5820*/  STL [R1+0x164], R35 ;  /* 0x0001642301007387 */ /* 0x000fe20000100800 */
[C---:B------:R-:W-:Y:S01]  /*5830*/  FMUL.FTZ R154, R33.reuse, R154 ;  /* 0x0000009a219a7220 */ /* 0x040fe20000410000 */
[----:B-1----:R-:W-:Y:S02]  /*5840*/  FMUL.FTZ R34, R52, R88 ;  /* 0x0000005834227220 */ /* 0x002fe40000410000 */
[----:B------:R-:W3:Y:S01]  /*5850*/  LDL.LU R101, [R1+0xe8] ;  /* 0x0000e80001657983 */ /* 0x000ee20000300800 */
[----:B------:R-:W-:-:S03]  /*5860*/  FMUL.FTZ R163, R33, R163 ;  /* 0x000000a321a37220 */ /* 0x000fc60000410000 */
[----:B------:R-:W4:Y:S01]  /*5870*/  LDL.LU R117, [R1+0xec] ;  /* 0x0000ec0001757983 */ /* 0x000f220000300800 */
[----:B------:R-:W-:-:S03]  /*5880*/  FFMA.FTZ R164, R112, R154, R47 ;  /* 0x0000009a70a47223 */ /* 0x000fc6000001002f */
[----:B------:R2:W-:Y:S01]  /*5890*/  STL [R1+0xc], R34 ;  /* 0x00000c2201007387 */ /* 0x0005e20000100800 */
[----:B------:R-:W-:Y:S01]  /*58a0*/  FFMA.FTZ R163, R48, R163, R55 ;  /* 0x000000a330a37223 */ /* 0x000fe20000010037 */
[----:B------:R-:W-:Y:S01]  /*58b0*/  SHF.L.U32 R87, R87, 0x10, RZ ;  /* 0x0000001057577819 */ /* 0x000fe200000006ff */
[----:B------:R-:W-:Y:S01]  /*58c0*/  FMUL.FTZ R52, R164, -1.4426950216293334961 ;  /* 0xbfb8aa3ba4347820 */ /* 0x000fe20000410000 */
[--C-:B------:R-:W-:Y:S01]  /*58d0*/  FADD.FTZ R153, R153, -R46.reuse ;  /* 0x8000002e99997221 */ /* 0x100fe20000010000 */
[----:B------:R-:W-:Y:S01]  /*58e0*/  SHF.L.U32 R85, R85, 0x10, RZ ;  /* 0x0000001055557819 */ /* 0x000fe200000006ff */
[--C-:B------:R-:W-:Y:S01]  /*58f0*/  FADD.FTZ R152, R152, -R46.reuse ;  /* 0x8000002e98987221 */ /* 0x100fe20000010000 */
[----:B--2---:R-:W-:Y:S01]  /*5900*/  FMUL.FTZ R34, R44, R53 ;  /* 0x000000352c227220 */ /* 0x004fe20000410000 */
[----:B0-----:R-:W-:Y:S01]  /*5910*/  FADD.FTZ R53, R84, 1 ;  /* 0x3f80000054357421 */ /* 0x001fe20000010000 */
[----:B------:R-:W-:Y:S01]  /*5920*/  FMUL.FTZ R44, R163, -1.4426950216293334961 ;  /* 0xbfb8aa3ba32c7820 */ /* 0x000fe20000410000 */
[----:B------:R-:W-:Y:S01]  /*5930*/  FADD.FTZ R165, -R46, R87 ;  /* 0x000000572ea57221 */ /* 0x000fe20000010100 */
[--C-:B------:R-:W-:Y:S01]  /*5940*/  FADD.FTZ R158, R151, -R46.reuse ;  /* 0x8000002e979e7221 */ /* 0x100fe20000010000 */
[----:B------:R-:W-:Y:S01]  /*5950*/  SHF.L.U32 R83, R83, 0x10, RZ ;  /* 0x0000001053537819 */ /* 0x000fe200000006ff */
[--C-:B------:R-:W-:Y:S01]  /*5960*/  FADD.FTZ R156, R150, -R46.reuse ;  /* 0x8000002e969c7221 */ /* 0x100fe20000010000 */
[----:B------:R-:W0:Y:S01]  /*5970*/  MUFU.RCP R53, R53 ;  /* 0x0000003500357308 */ /* 0x000e220000001000 */
[C---:B------:R-:W-:Y:S01]  /*5980*/  FMUL.FTZ R165, R33.reuse, R165 ;  /* 0x000000a521a57220 */ /* 0x040fe20000410000 */
[----:B------:R-:W-:Y:S01]  /*5990*/  FMUL.FTZ R153, R33, R153 ;  /* 0x0000009921997220 */ /* 0x000fe20000410000 */
[----:B------:R-:W-:Y:S01]  /*59a0*/  SHF.L.U32 R81, R81, 0x10, RZ ;  /* 0x0000001051517819 */ /* 0x000fe200000006ff */
[--C-:B------:R-:W-:Y:S01]  /*59b0*/  FADD.FTZ R149, R149, -R46.reuse ;  /* 0x8000002e95957221 */ /* 0x100fe20000010000 */
[----:B------:R-:W-:Y:S01]  /*59c0*/  SHF.L.U32 R80, R80, 0x10, RZ ;  /* 0x0000001050507819 */ /* 0x000fe200000006ff */
[----:B------:R-:W-:Y:S01]  /*59d0*/  FADD.FTZ R36, R36, -R46 ;  /* 0x8000002e24247221 */ /* 0x000fe20000010000 */
[----:B------:R-:W-:Y:S01]  /*59e0*/  SHF.L.U32 R78, R78, 0x10, RZ ;  /* 0x000000104e4e7819 */ /* 0x000fe200000006ff */
[----:B------:R-:W1:Y:S01]  /*59f0*/  MUFU.EX2 R52, R52 ;  /* 0x0000003400347308 */ /* 0x000e620000000800 */
[----:B------:R-:W-:Y:S01]  /*5a00*/  FFMA.FTZ R165, R49, R165, R50 ;  /* 0x000000a531a57223 */ /* 0x000fe20000010032 */
[----:B------:R-:W-:Y:S01]  /*5a10*/  FADD.FTZ R37, R37, -R46 ;  /* 0x8000002e25257221 */ /* 0x000fe20000010000 */
[----:B------:R-:W-:-:S02]  /*5a20*/  SHF.L.U32 R79, R79, 0x10, RZ ;  /* 0x000000104f4f7819 */ /* 0x000fc400000006ff */
[----:B------:R-:W-:Y:S02]  /*5a30*/  SHF.L.U32 R76, R76, 0x10, RZ ;  /* 0x000000104c4c7819 */ /* 0x000fe400000006ff */
[----:B------:R-:W-:Y:S01]  /*5a40*/  SHF.L.U32 R74, R74, 0x10, RZ ;  /* 0x000000104a4a7819 */ /* 0x000fe200000006ff */
[----:B------:R-:W2:Y:S01]  /*5a50*/  MUFU.EX2 R44, R44 ;  /* 0x0000002c002c7308 */ /* 0x000ea20000000800 */
[----:B------:R-:W-:Y:S01]  /*5a60*/  FFMA.FTZ R162, R113, R153, R0 ;  /* 0x0000009971a27223 */ /* 0x000fe20000010000 */
[----:B------:R-:W-:Y:S01]  /*5a70*/  FMUL.FTZ R51, R165, -1.4426950216293334961 ;  /* 0xbfb8aa3ba5337820 */ /* 0x000fe20000410000 */
[----:B0-----:R-:W-:Y:S01]  /*5a80*/  FMUL.FTZ R108, R45, R53 ;  /* 0x000000352d6c7220 */ /* 0x001fe20000410000 */
[--C-:B------:R-:W-:Y:S01]  /*5a90*/  FADD.FTZ R41, R41, -R46.reuse ;  /* 0x8000002e29297221 */ /* 0x100fe20000010000 */
[----:B------:R-:W-:Y:S01]  /*5aa0*/  FMUL.FTZ R45, R162, -1.4426950216293334961 ;  /* 0xbfb8aa3ba22d7820 */ /* 0x000fe20000410000 */
[----:B------:R-:W-:Y:S01]  /*5ab0*/  SHF.L.U32 R75, R75, 0x10, RZ ;  /* 0x000000104b4b7819 */ /* 0x000fe200000006ff */
[----:B------:R-:W-:Y:S01]  /*5ac0*/  FADD.FTZ R43, R43, -R46 ;  /* 0x8000002e2b2b7221 */ /* 0x000fe20000010000 */
[----:B------:R-:W0:Y:S01]  /*5ad0*/  MUFU.EX2 R51, R51 ;  /* 0x0000003300337308 */ /* 0x000e220000000800 */
[----:B-1----:R-:W-:Y:S01]  /*5ae0*/  FADD.FTZ R52, R52, 1 ;  /* 0x3f80000034347421 */ /* 0x002fe20000010000 */
[----:B------:R-:W-:-:S02]  /*5af0*/  SHF.L.U32 R73, R73, 0x10, RZ ;  /* 0x0000001049497819 */ /* 0x000fc400000006ff */
[----:B------:R-:W-:Y:S01]  /*5b00*/  SHF.L.U32 R70, R70, 0x10, RZ ;  /* 0x0000001046467819 */ /* 0x000fe200000006ff */
[--C-:B------:R-:W-:Y:S01]  /*5b10*/  FADD.FTZ R122, R122, -R46.reuse ;  /* 0x8000002e7a7a7221 */ /* 0x100fe20000010000 */
[--C-:B------:R-:W-:Y:S01]  /*5b20*/  FADD.FTZ R123, R123, -R46.reuse ;  /* 0x8000002e7b7b7221 */ /* 0x100fe20000010000 */
[----:B------:R-:W-:Y:S01]  /*5b30*/  SHF.L.U32 R69, R69, 0x10, RZ ;  /* 0x0000001045457819 */ /* 0x000fe200000006ff */
[----:B------:R-:W1:Y:S01]  /*5b40*/  MUFU.EX2 R45, R45 ;  /* 0x0000002d002d7308 */ /* 0x000e620000000800 */
[----:B--2---:R-:W-:Y:S01]  /*5b50*/  FADD.FTZ R44, R44, 1 ;  /* 0x3f8000002c2c7421 */ /* 0x004fe20000010000 */
[----:B------:R-:W-:Y:S01]  /*5b60*/  FADD.FTZ R126, R126, -R46 ;  /* 0x8000002e7e7e7221 */ /* 0x000fe20000010000 */
[----:B------:R-:W2:Y:S05]  /*5b70*/  LDL.LU R106, [R1+0xf4] ;  /* 0x0000f400016a7983 */ /* 0x000eaa0000300800 */
[----:B------:R-:W1:Y:S01]  /*5b80*/  MUFU.RCP R52, R52 ;  /* 0x0000003400347308 */ /* 0x000e620000001000 */
[----:B------:R-:W-:Y:S01]  /*5b90*/  FADD.FTZ R85, -R46, R85 ;  /* 0x000000552e557221 */ /* 0x000fe20000010100 */
[----:B0-----:R-:W-:Y:S01]  /*5ba0*/  FADD.FTZ R51, R51, 1 ;  /* 0x3f80000033337421 */ /* 0x001fe20000010000 */
[C---:B------:R-:W-:Y:S01]  /*5bb0*/  FMUL.FTZ R152, R33.reuse, R152 ;  /* 0x0000009821987220 */ /* 0x040fe20000410000 */
[----:B------:R-:W-:-:S04]  /*5bc0*/  FMUL.FTZ R158, R33, R158 ;  /* 0x0000009e219e7220 */ /* 0x000fc80000410000 */
[----:B------:R-:W0:Y:S01]  /*5bd0*/  MUFU.RCP R44, R44 ;  /* 0x0000002c002c7308 */ /* 0x000e220000001000 */
[----:B------:R-:W-:Y:S01]  /*5be0*/  FMUL.FTZ R85, R33, R85 ;  /* 0x0000005521557220 */ /* 0x000fe20000410000 */
[----:B-1----:R-:W-:Y:S01]  /*5bf0*/  FADD.FTZ R45, R45, 1 ;  /* 0x3f8000002d2d7421 */ /* 0x002fe20000010000 */
[C---:B------:R-:W-:Y:S01]  /*5c00*/  FADD.FTZ R83, -R46.reuse, R83 ;  /* 0x000000532e537221 */ /* 0x040fe20000010100 */
[----:B------:R-:W-:Y:S01]  /*5c10*/  FMUL.FTZ R156, R33, R156 ;  /* 0x0000009c219c7220 */ /* 0x000fe20000410000 */
[----:B------:R-:W-:Y:S01]  /*5c20*/  FFMA.FTZ R161, R49, R85, R50 ;  /* 0x0000005531a17223 */ /* 0x000fe20000010032 */
[----:B------:R-:W-:Y:S01]  /*5c30*/  FADD.FTZ R153, -R46, R81 ;  /* 0x000000512e997221 */ /* 0x000fe20000010100 */
[C---:B------:R-:W-:Y:S01]  /*5c40*/  FMUL.FTZ R149, R33.reuse, R149 ;  /* 0x0000009521957220 */ /* 0x040fe20000410000 */
[----:B------:R-:W1:Y:S01]  /*5c50*/  MUFU.RCP R51, R51 ;  /* 0x0000003300337308 */ /* 0x000e620000001000 */
[----:B------:R-:W-:Y:S01]  /*5c60*/  FMUL.FTZ R164, R164, R52 ;  /* 0x00000034a4a47220 */ /* 0x000fe20000410000 */
[C---:B------:R-:W-:Y:S01]  /*5c70*/  FADD.FTZ R155, -R46.reuse, R80 ;  /* 0x000000502e9b7221 */ /* 0x040fe20000010100 */
[C---:B------:R-:W-:Y:S01]  /*5c80*/  FMUL.FTZ R36, R33.reuse, R36 ;  /* 0x0000002421247220 */ /* 0x040fe20000410000 */
[C---:B------:R-:W-:Y:S01]  /*5c90*/  FADD.FTZ R78, -R46.reuse, R78 ;  /* 0x0000004e2e4e7221 */ /* 0x040fe20000010100 */
[C---:B------:R-:W-:Y:S01]  /*5ca0*/  FMUL.FTZ R150, R33.reuse, R37 ;  /* 0x0000002521967220 */ /* 0x040fe20000410000 */
[----:B------:R-:W-:Y:S01]  /*5cb0*/  FADD.FTZ R76, -R46, R76 ;  /* 0x0000004c2e4c7221 */ /* 0x000fe20000010100 */
[----:B------:R-:W-:Y:S01]  /*5cc0*/  FMUL.FTZ R41, R33, R41 ;  /* 0x0000002921297220 */ /* 0x000fe20000410000 */
[----:B------:R1:W1:Y:S01]  /*5cd0*/  MUFU.RCP R52, R45 ;  /* 0x0000002d00347308 */ /* 0x0002620000001000 */
[----:B0-----:R-:W-:Y:S01]  /*5ce0*/  FMUL.FTZ R163, R163, R44 ;  /* 0x0000002ca3a37220 */ /* 0x001fe20000410000 */
[----:B------:R-:W-:Y:S01]  /*5cf0*/  SHF.L.U32 R44, R82, 0x10, RZ ;  /* 0x00000010522c7819 */ /* 0x000fe200000006ff */
[C---:B------:R-:W-:Y:S01]  /*5d00*/  FADD.FTZ R75, -R46.reuse, R75 ;  /* 0x0000004b2e4b7221 */ /* 0x040fe20000010100 */
[----:B------:R-:W-:Y:S01]  /*5d10*/  FMUL.FTZ R43, R33, R43 ;  /* 0x0000002b212b7220 */ /* 0x000fe20000410000 */
[C---:B------:R-:W-:Y:S01]  /*5d20*/  FADD.FTZ R73, -R46.reuse, R73 ;  /* 0x000000492e497221 */ /* 0x040fe20000010100 */
[C---:B------:R-:W-:Y:S01]  /*5d30*/  FADD.FTZ R69, -R46.reuse, R69 ;  /* 0x000000452e457221 */ /* 0x040fe20000010100 */
[----:B------:R-:W2:Y:S01]  /*5d40*/  LDL.LU R104, [R1+0xf8] ;  /* 0x0000f80001687983 */ /* 0x000ea20000300800 */
[----:B-1----:R-:W-:Y:S01]  /*5d50*/  FMUL.FTZ R45, R161, -1.4426950216293334961 ;  /* 0xbfb8aa3ba12d7820 */ /* 0x002fe20000410000 */
[----:B------:R-:W-:Y:S01]  /*5d60*/  FADD.FTZ R44, -R46, R44 ;  /* 0x0000002c2e2c7221 */ /* 0x000fe20000010100 */
[--C-:B------:R-:W-:Y:S01]  /*5d70*/  FFMA.FTZ R160, R112, R152, R47.reuse ;  /* 0x0000009870a07223 */ /* 0x100fe2000001002f */
[----:B------:R-:W-:Y:S01]  /*5d80*/  FMUL.FTZ R165, R165, R51 ;  /* 0x00000033a5a57220 */ /* 0x000fe20000410000 */
[--C-:B------:R-:W-:Y:S01]  /*5d90*/  FFMA.FTZ R158, R113, R158, R0.reuse ;  /* 0x0000009e719e7223 */ /* 0x100fe20000010000 */
[C---:B------:R-:W-:Y:S01]  /*5da0*/  FMUL.FTZ R83, R33.reuse, R83 ;  /* 0x0000005321537220 */ /* 0x040fe20000410000 */
[----:B------:R-:W0:Y:S01]  /*5db0*/  MUFU.EX2 R45, R45 ;  /* 0x0000002d002d7308 */ /* 0x000e220000000800 */
[C---:B------:R-:W-:Y:S01]  /*5dc0*/  FMUL.FTZ R44, R33.reuse, R44 ;  /* 0x0000002c212c7220 */ /* 0x040fe20000410000 */
[----:B------:R-:W-:Y:S01]  /*5dd0*/  FMUL.FTZ R51, R160, -1.4426950216293334961 ;  /* 0xbfb8aa3ba0337820 */ /* 0x000fe20000410000 */
[----:B------:R-:W-:Y:S01]  /*5de0*/  FMUL.FTZ R162, R162, R52 ;  /* 0x00000034a2a27220 */ /* 0x000fe20000410000 */
[----:B------:R-:W-:Y:S01]  /*5df0*/  FFMA.FTZ R156, R112, R156, R47 ;  /* 0x0000009c709c7223 */ /* 0x000fe2000001002f */
[----:B------:R-:W-:Y:S01]  /*5e00*/  FFMA.FTZ R159, R48, R44, R55 ;  /* 0x0000002c309f7223 */ /* 0x000fe20000010037 */
[----:B------:R-:W-:Y:S01]  /*5e10*/  FMUL.FTZ R153, R33, R153 ;  /* 0x0000009921997220 */ /* 0x000fe20000410000 */
[--C-:B------:R-:W-:Y:S01]  /*5e20*/  FFMA.FTZ R154, R113, R149, R0.reuse ;  /* 0x00000095719a7223 */ /* 0x100fe20000010000 */
[----:B------:R-:W-:Y:S01]  /*5e30*/  FMUL.FTZ R155, R33, R155 ;  /* 0x0000009b219b7220 */ /* 0x000fe20000410000 */
[----:B------:R-:W-:Y:S01]  /*5e40*/  FMUL.FTZ R44, R159, -1.4426950216293334961 ;  /* 0xbfb8aa3b9f2c7820 */ /* 0x000fe20000410000 */
[----:B------:R-:W1:Y:S01]  /*5e50*/  MUFU.EX2 R51, R51 ;  /* 0x0000003300337308 */ /* 0x000e620000000800 */
[----:B------:R-:W-:Y:S01]  /*5e60*/  FMUL.FTZ R53, R158, -1.4426950216293334961 ;  /* 0xbfb8aa3b9e357820 */ /* 0x000fe20000410000 */
[----:B------:R-:W-:Y:S01]  /*5e70*/  FMUL.FTZ R78, R33, R78 ;  /* 0x0000004e214e7220 */ /* 0x000fe20000410000 */
[----:B------:R-:W-:Y:S01]  /*5e80*/  FADD.FTZ R37, -R46, R79 ;  /* 0x0000004f2e257221 */ /* 0x000fe20000010100 */
[C-C-:B------:R-:W-:Y:S01]  /*5e90*/  FFMA.FTZ R150, R113.reuse, R150, R0.reuse ;  /* 0x0000009671967223 */ /* 0x140fe20000010000 */
[----:B------:R-:W-:Y:S01]  /*5ea0*/  FFMA.FTZ R43, R113, R43, R0 ;  /* 0x0000002b712b7223 */ /* 0x000fe20000010000 */
[----:B------:R-:W-:Y:S01]  /*5eb0*/  FMUL.FTZ R69, R33, R69 ;  /* 0x0000004521457220 */ /* 0x000fe20000410000 */
[----:B0-----:R-:W-:Y:S01]  /*5ec0*/  FADD.FTZ R45, R45, 1 ;  /* 0x3f8000002d2d7421 */ /* 0x001fe20000010000 */
[----:B------:R-:W0:Y:S01]  /*5ed0*/  MUFU.EX2 R44, R44 ;  /* 0x0000002c002c7308 */ /* 0x000e220000000800 */
[----:B------:R-:W2:Y:S07]  /*5ee0*/  LDL.LU R105, [R1+0x100] ;  /* 0x0001000001697983 */ /* 0x000eae0000300800 */
[----:B------:R-:W-:Y:S08]  /*5ef0*/  MUFU.EX2 R53, R53 ;  /* 0x0000003500357308 */ /* 0x000ff00000000800 */
[----:B------:R-:W0:Y:S01]  /*5f00*/  MUFU.RCP R45, R45 ;  /* 0x0000002d002d7308 */ /* 0x000e220000001000 */
[----:B-1----:R-:W-:Y:S01]  /*5f10*/  FADD.FTZ R51, R51, 1 ;  /* 0x3f80000033337421 */ /* 0x002fe20000010000 */
[----:B0-----:R-:W-:Y:S01]  /*5f20*/  FADD.FTZ R44, R44, 1 ;  /* 0x3f8000002c2c7421 */ /* 0x001fe20000010000 */
[----:B------:R-:W-:-:S05]  /*5f30*/  FFMA.FTZ R157, R49, R83, R50 ;  /* 0x00000053319d7223 */ /* 0x000fca0000010032 */
[----:B------:R-:W-:Y:S08]  /*5f40*/  MUFU.RCP R52, R51 ;  /* 0x0000003300347308 */ /* 0x000ff00000001000 */
[----:B------:R0:W-:Y:S01]  /*5f50*/  MUFU.RCP R51, R44 ;  /* 0x0000002c00337308 */ /* 0x0001e20000001000 */
[----:B------:R-:W-:Y:S01]  /*5f60*/  FMUL.FTZ R161, R161, R45 ;  /* 0x0000002da1a17220 */ /* 0x000fe20000410000 */
[----:B------:R-:W-:Y:S01]  /*5f70*/  FMUL.FTZ R45, R157, -1.4426950216293334961 ;  /* 0xbfb8aa3b9d2d7820 */ /* 0x000fe20000410000 */
[----:B0-----:R-:W-:-:S05]  /*5f80*/  FADD.FTZ R44, R53, 1 ;  /* 0x3f800000352c7421 */ /* 0x001fca0000010000 */
[----:B------:R-:W-:Y:S08]  /*5f90*/  MUFU.EX2 R45, R45 ;  /* 0x0000002d002d7308 */ /* 0x000ff00000000800 */
[----:B------:R-:W0:Y:S01]  /*5fa0*/  MUFU.RCP R44, R44 ;  /* 0x0000002c002c7308 */ /* 0x000e220000001000 */
[----:B------:R-:W-:-:S07]  /*5fb0*/  FMUL.FTZ R53, R156, -1.4426950216293334961 ;  /* 0xbfb8aa3b9c357820 */ /* 0x000fce0000410000 */
[----:B------:R-:W-:Y:S01]  /*5fc0*/  MUFU.EX2 R53, R53 ;  /* 0x0000003500357308 */ /* 0x000fe20000000800 */
[----:B0-----:R-:W-:Y:S01]  /*5fd0*/  FMUL.FTZ R158, R158, R44 ;  /* 0x0000002c9e9e7220 */ /* 0x001fe20000410000 */
[----:B------:R-:W-:-:S06]  /*5fe0*/  FADD.FTZ R44, R45, 1 ;  /* 0x3f8000002d2c7421 */ /* 0x000fcc0000010000 */
[----:B------:R-:W0:Y:S01]  /*5ff0*/  MUFU.RCP R44, R44 ;  /* 0x0000002c002c7308 */ /* 0x000e220000001000 */
[----:B------:R-:W-:Y:S01]  /*6000*/  FFMA.FTZ R153, R49, R153, R50 ;  /* 0x0000009931997223 */ /* 0x000fe20000010032 */
[----:B------:R-:W-:-:S03]  /*6010*/  FMUL.FTZ R160, R160, R52 ;  /* 0x00000034a0a07220 */ /* 0x000fc60000410000 */
[----:B------:R-:W-:Y:S01]  /*6020*/  FMUL.FTZ R52, R153, -1.4426950216293334961 ;  /* 0xbfb8aa3b99347820 */ /* 0x000fe20000410000 */
[----:B------:R-:W-:Y:S01]  /*6030*/  FMUL.FTZ R159, R159, R51 ;  /* 0x000000339f9f7220 */ /* 0x000fe20000410000 */
[----:B------:R-:W-:-:S04]  /*6040*/  FMUL.FTZ R51, R154, -1.4426950216293334961 ;  /* 0xbfb8aa3b9a337820 */ /* 0x000fc80000410000 */
[----:B------:R-:W1:Y:S01]  /*6050*/  MUFU.EX2 R52, R52 ;  /* 0x0000003400347308 */ /* 0x000e620000000800 */
[----:B0-----:R-:W-:Y:S01]  /*6060*/  FMUL.FTZ R157, R157, R44 ;  /* 0x0000002c9d9d7220 */ /* 0x001fe20000410000 */
[----:B------:R-:W-:Y:S01]  /*6070*/  FADD.FTZ R44, R53, 1 ;  /* 0x3f800000352c7421 */ /* 0x000fe20000010000 */
[----:B------:R-:W-:-:S05]  /*6080*/  FFMA.FTZ R155, R48, R155, R55 ;  /* 0x0000009b309b7223 */ /* 0x000fca0000010037 */
[----:B------:R-:W0:Y:S08]  /*6090*/  MUFU.EX2 R51, R51 ;  /* 0x0000003300337308 */ /* 0x000e300000000800 */
[----:B------:R-:W0:Y:S01]  /*60a0*/  MUFU.RCP R44, R44 ;  /* 0x0000002c002c7308 */ /* 0x000e220000001000 */
[----:B------:R-:W-:Y:S01]  /*60b0*/  FMUL.FTZ R45, R155, -1.4426950216293334961 ;  /* 0xbfb8aa3b9b2d7820 */ /* 0x000fe20000410000 */
[----:B-1----:R-:W-:Y:S01]  /*60c0*/  FADD.FTZ R52, R52, 1 ;  /* 0x3f80000034347421 */ /* 0x002fe20000010000 */
[----:B------:R-:W-:-:S05]  /*60d0*/  FFMA.FTZ R152, R112, R36, R47 ;  /* 0x0000002470987223 */ /* 0x000fca000001002f */
[----:B------:R-:W1:Y:S01]  /*60e0*/  MUFU.EX2 R45, R45 ;  /* 0x0000002d002d7308 */ /* 0x000e620000000800 */
[----:B0-----:R-:W-:-:S07]  /*60f0*/  FADD.FTZ R51, R51, 1 ;  /* 0x3f80000033337421 */ /* 0x001fce0000010000 */
[----:B------:R-:W0:Y:S01]  /*6100*/  MUFU.RCP R36, R52 ;  /* 0x0000003400247308 */ /* 0x000e220000001000 */
[----:B------:R-:W-:Y:S01]  /*6110*/  FMUL.FTZ R156, R156, R44 ;  /* 0x0000002c9c9c7220 */ /* 0x000fe20000410000 */
[----:B------:R-:W-:-:S06]  /*6120*/  FMUL.FTZ R44, R152, -1.4426950216293334961 ;  /* 0xbfb8aa3b982c7820 */ /* 0x000fcc0000410000 */
[----:B------:R-:W0:Y:S01]  /*6130*/  MUFU.EX2 R44, R44 ;  /* 0x0000002c002c7308 */ /* 0x000e220000000800 */
[----:B-1----:R-:W-:-:S07]  /*6140*/  FADD.FTZ R45, R45, 1 ;  /* 0x3f8000002d2d7421 */ /* 0x002fce0000010000 */
[----:B------:R-:W1:Y:S01]  /*6150*/  MUFU.RCP R51, R51 ;  /* 0x0000003300337308 */ /* 0x000e620000001000 */
[----:B0-----:R-:W-:Y:S01]  /*6160*/  FMUL.FTZ R153, R153, R36 ;  /* 0x0000002499997220 */ /* 0x001fe20000410000 */
[----:B------:R-:W-:Y:S01]  /*6170*/  FADD.FTZ R36, R38, -R46 ;  /* 0x8000002e26247221 */ /* 0x000fe20000010000 */
[----:B------:R-:W-:-:S03]  /*6180*/  FFMA.FTZ R151, R48, R78, R55 ;  /* 0x0000004e30977223 */ /* 0x000fc60000010037 */
[C---:B------:R-:W-:Y:S02]  /*6190*/  FMUL.FTZ R36, R33.reuse, R36 ;  /* 0x0000002421247220 */ /* 0x040fe40000410000 */
[----:B------:R-:W0:Y:S01]  /*61a0*/  MUFU.RCP R45, R45 ;  /* 0x0000002d002d7308 */ /* 0x000e220000001000 */
[----:B------:R-:W-:Y:S01]  /*61b0*/  FADD.FTZ R44, R44, 1 ;  /* 0x3f8000002c2c7421 */ /* 0x000fe20000010000 */
[----:B------:R-:W-:Y:S01]  /*61c0*/  FFMA.FTZ R36, R112, R36, R47 ;  /* 0x0000002470247223 */ /* 0x000fe2000001002f */
[----:B------:R-:W-:-:S03]  /*61d0*/  FMUL.FTZ R37, R33, R37 ;  /* 0x0000002521257220 */ /* 0x000fc60000410000 */
[----:B------:R-:W-:Y:S01]  /*61e0*/  FMUL.FTZ R38, R36, -1.4426950216293334961 ;  /* 0xbfb8aa3b24267820 */ /* 0x000fe20000410000 */
[----:B-1----:R-:W-:Y:S02]  /*61f0*/  FMUL.FTZ R154, R154, R51 ;  /* 0x000000339a9a7220 */ /* 0x002fe40000410000 */
[----:B------:R1:W-:Y:S01]  /*6200*/  MUFU.RCP R51, R44 ;  /* 0x0000002c00337308 */ /* 0x0003e20000001000 */
[----:B------:R-:W-:Y:S01]  /*6210*/  FFMA.FTZ R149, R49, R37, R50 ;  /* 0x0000002531957223 */ /* 0x000fe20000010032 */
[----:B-1----:R-:W-:-:S06]  /*6220*/  FMUL.FTZ R44, R151, -1.4426950216293334961 ;  /* 0xbfb8aa3b972c7820 */ /* 0x002fcc0000410000 */
[----:B------:R-:W1:Y:S01]  /*6230*/  MUFU.EX2 R38, R38 ;  /* 0x0000002600267308 */ /* 0x000e620000000800 */
[----:B0-----:R-:W-:Y:S01]  /*6240*/  FMUL.FTZ R155, R155, R45 ;  /* 0x0000002d9b9b7220 */ /* 0x001fe20000410000 */
[----:B------:R-:W-:Y:S01]  /*6250*/  FMUL.FTZ R45, R150, -1.4426950216293334961 ;  /* 0xbfb8aa3b962d7820 */ /* 0x000fe20000410000 */
[----:B------:R-:W-:-:S05]  /*6260*/  FMUL.FTZ R37, R149, -1.4426950216293334961 ;  /* 0xbfb8aa3b95257820 */ /* 0x000fca0000410000 */
[----:B------:R-:W0:Y:S08]  /*6270*/  MUFU.EX2 R44, R44 ;  /* 0x0000002c002c7308 */ /* 0x000e300000000800 */
[----:B------:R-:W3:Y:S01]  /*6280*/  MUFU.EX2 R45, R45 ;  /* 0x0000002d002d7308 */ /* 0x000ee20000000800 */
[----:B-1----:R-:W-:-:S07]  /*6290*/  FADD.FTZ R38, R38, 1 ;  /* 0x3f80000026267421 */ /* 0x002fce0000010000 */
[----:B------:R-:W1:Y:S01]  /*62a0*/  MUFU.EX2 R37, R37 ;  /* 0x0000002500257308 */ /* 0x000e620000000800 */
[----:B0-----:R-:W-:-:S07]  /*62b0*/  FADD.FTZ R44, R44, 1 ;  /* 0x3f8000002c2c7421 */ /* 0x001fce0000010000 */
[----:B------:R-:W0:Y:S01]  /*62c0*/  MUFU.RCP R44, R44 ;  /* 0x0000002c002c7308 */ /* 0x000e220000001000 */
[----:B---3--:R-:W-:Y:S01]  /*62d0*/  FADD.FTZ R45, R45, 1 ;  /* 0x3f8000002d2d7421 */ /* 0x008fe20000010000 */
[----:B------:R-:W-:-:S06]  /*62e0*/  FMUL.FTZ R152, R152, R51 ;  /* 0x0000003398987220 */ /* 0x000fcc0000410000 */
[----:B------:R-:W3:Y:S01]  /*62f0*/  MUFU.RCP R38, R38 ;  /* 0x0000002600267308 */ /* 0x000ee20000001000 */
[----:B-1----:R-:W-:-:S07]  /*6300*/  FADD.FTZ R37, R37, 1 ;  /* 0x3f80000025257421 */ /* 0x002fce0000010000 */
[----:B------:R-:W-:Y:S08]  /*6310*/  MUFU.RCP R51, R45 ;  /* 0x0000002d00337308 */ /* 0x000ff00000001000 */
[----:B------:R1:W4:Y:S01]  /*6320*/  MUFU.RCP R45, R37 ;  /* 0x00000025002d7308 */ /* 0x0003220000001000 */
[----:B0-----:R-:W-:Y:S01]  /*6330*/  FMUL.FTZ R151, R151, R44 ;  /* 0x0000002c97977220 */ /* 0x001fe20000410000 */
[----:B-1----:R-:W-:-:S04]  /*6340*/  FMUL.FTZ R37, R33, R76 ;  /* 0x0000004c21257220 */ /* 0x002fc80000410000 */
[----:B------:R-:W-:Y:S01]  /*6350*/  FFMA.FTZ R37, R48, R37, R55 ;  /* 0x0000002530257223 */ /* 0x000fe20000010037 */
[----:B---3--:R-:W-:Y:S01]  /*6360*/  FMUL.FTZ R36, R36, R38 ;  /* 0x0000002624247220 */ /* 0x008fe20000410000 */
[----:B------:R-:W-:Y:S02]  /*6370*/  FADD.FTZ R38, R39, -R46 ;  /* 0x8000002e27267221 */ /* 0x000fe40000010000 */
[----:B------:R-:W-:Y:S02]  /*6380*/  FMUL.FTZ R44, R37, -1.4426950216293334961 ;  /* 0xbfb8aa3b252c7820 */ /* 0x000fe40000410000 */
[----:B------:R-:W-:-:S04]  /*6390*/  FMUL.FTZ R38, R33, R38 ;  /* 0x0000002621267220 */ /* 0x000fc80000410000 */
[----:B------:R-:W0:Y:S01]  /*63a0*/  MUFU.EX2 R44, R44 ;  /* 0x0000002c002c7308 */ /* 0x000e220000000800 */
[----:B------:R-:W-:Y:S01]  /*63b0*/  FFMA.FTZ R38, R113, R38, R0 ;  /* 0x0000002671267223 */ /* 0x000fe20000010000 */
[----:B------:R-:W-:-:S03]  /*63c0*/  FADD.FTZ R39, R40, -R46 ;  /* 0x8000002e28277221 */ /* 0x000fc60000010000 */
[----:B------:R-:W-:Y:S01]  /*63d0*/  FMUL.FTZ R52, R38, -1.4426950216293334961 ;  /* 0xbfb8aa3b26347820 */ /* 0x000fe20000410000 */
[----:B------:R-:W-:Y:S01]  /*63e0*/  FMUL.FTZ R39, R33, R39 ;  /* 0x0000002721277220 */ /* 0x000fe20000410000 */
[----:B----4-:R-:W-:Y:S01]  /*63f0*/  FMUL.FTZ R149, R149, R45 ;  /* 0x0000002d95957220 */ /* 0x010fe20000410000 */
[----:B------:R-:W-:-:S03]  /*6400*/  SHF.L.U32 R45, R77, 0x10, RZ ;  /* 0x000000104d2d7819 */ /* 0x000fc600000006ff */
[----:B------:R-:W1:Y:S01]  /*6410*/  MUFU.EX2 R52, R52 ;  /* 0x0000003400347308 */ /* 0x000e620000000800 */
[----:B------:R-:W-:Y:S01]  /*6420*/  FFMA.FTZ R39, R112, R39, R47 ;  /* 0x0000002770277223 */ /* 0x000fe2000001002f */
[----:B------:R-:W-:Y:S01]  /*6430*/  FMUL.FTZ R150, R150, R51 ;  /* 0x0000003396967220 */ /* 0x000fe20000410000 */
[----:B0-----:R-:W-:Y:S01]  /*6440*/  FADD.FTZ R44, R44, 1 ;  /* 0x3f8000002c2c7421 */ /* 0x001fe20000010000 */
[----:B------:R-:W-:-:S04]  /*6450*/  FADD.FTZ R45, -R46, R45 ;  /* 0x0000002d2e2d7221 */ /* 0x000fc80000010100 */
[----:B------:R0:W3:Y:S01]  /*6460*/  MUFU.RCP R51, R44 ;  /* 0x0000002c00337308 */ /* 0x0000e20000001000 */
[----:B------:R-:W-:Y:S01]  /*6470*/  FMUL.FTZ R45, R33, R45 ;  /* 0x0000002d212d7220 */ /* 0x000fe20000410000 */
[----:B0-----:R-:W-:-:S03]  /*6480*/  FMUL.FTZ R44, R39, -1.4426950216293334961 ;  /* 0xbfb8aa3b272c7820 */ /* 0x001fc60000410000 */
[----:B------:R-:W-:Y:S01]  /*6490*/  FFMA.FTZ R45, R49, R45, R50 ;  /* 0x0000002d312d7223 */ /* 0x000fe20000010032 */
[----:B------:R-:W-:Y:S01]  /*64a0*/  FADD.FTZ R40, -R46, R74 ;  /* 0x0000004a2e287221 */ /* 0x000fe20000010100 */
[----:B-1----:R-:W-:Y:S01]  /*64b0*/  FADD.FTZ R52, R52, 1 ;  /* 0x3f80000034347421 */ /* 0x002fe20000010000 */
[----:B------:R-:W0:Y:S01]  /*64c0*/  MUFU.EX2 R44, R44 ;  /* 0x0000002c002c7308 */ /* 0x000e220000000800 */
[----:B------:R-:W-:Y:S01]  /*64d0*/  FMUL.FTZ R53, R45, -1.4426950216293334961 ;  /* 0xbfb8aa3b2d357820 */ /* 0x000fe20000410000 */
[----:B------:R-:W-:Y:S01]  /*64e0*/  FMUL.FTZ R40, R33, R40 ;  /* 0x0000002821287220 */ /* 0x000fe20000410000 */
[----:B---3--:R-:W-:-:S03]  /*64f0*/  FMUL.FTZ R37, R37, R51 ;  /* 0x0000003325257220 */ /* 0x008fc60000410000 */
[----:B------:R-:W-:Y:S02]  /*6500*/  FFMA.FTZ R40, R48, R40, R55 ;  /* 0x0000002830287223 */ /* 0x000fe40000010037 */
[----:B------:R-:W1:Y:S02]  /*6510*/  MUFU.RCP R52, R52 ;  /* 0x0000003400347308 */ /* 0x000e640000001000 */
[----:B------:R-:W-:-:S06]  /*6520*/  FMUL.FTZ R51, R40, -1.4426950216293334961 ;  /* 0xbfb8aa3b28337820 */ /* 0x000fcc0000410000 */
[----:B------:R-:W3:Y:S01]  /*6530*/  MUFU.EX2 R53, R53 ;  /* 0x0000003500357308 */ /* 0x000ee20000000800 */
[----:B0-----:R-:W-:-:S07]  /*6540*/  FADD.FTZ R44, R44, 1 ;  /* 0x3f8000002c2c7421 */ /* 0x001fce0000010000 */
[----:B------:R-:W0:Y:S01]  /*6550*/  MUFU.EX2 R51, R51 ;  /* 0x0000003300337308 */ /* 0x000e220000000800 */
[----:B-1----:R-:W-:-:S07]  /*6560*/  FMUL.FTZ R38, R38, R52 ;  /* 0x0000003426267220 */ /* 0x002fce0000410000 */
[----:B------:R1:W-:Y:S01]  /*6570*/  MUFU.RCP R74, R44 ;  /* 0x0000002c004a7308 */ /* 0x0003e20000001000 */
[----:B---3--:R-:W-:Y:S01]  /*6580*/  FADD.FTZ R53, R53, 1 ;  /* 0x3f80000035357421 */ /* 0x008fe20000010000 */
[----:B-1----:R-:W-:-:S04]  /*6590*/  FFMA.FTZ R44, R113, R41, R0 ;  /* 0x00000029712c7223 */ /* 0x002fc80000010000 */
[----:B------:R-:W-:Y:S02]  /*65a0*/  FMUL.FTZ R52, R44, -1.4426950216293334961 ;  /* 0xbfb8aa3b2c347820 */ /* 0x000fe40000410000 */
[----:B------:R-:W1:Y:S01]  /*65b0*/  MUFU.RCP R53, R53 ;  /* 0x0000003500357308 */ /* 0x000e620000001000 */
[----:B0-----:R-:W-:-:S07]  /*65c0*/  FADD.FTZ R51, R51, 1 ;  /* 0x3f80000033337421 */ /* 0x001fce0000010000 */
[----:B------:R-:W0:Y:S08]  /*65d0*/  MUFU.EX2 R52, R52 ;  /* 0x0000003400347308 */ /* 0x000e300000000800 */
[----:B------:R-:W3:Y:S01]  /*65e0*/  MUFU.RCP R51, R51 ;  /* 0x0000003300337308 */ /* 0x000ee20000001000 */
[----:B-1----:R-:W-:Y:S01]  /*65f0*/  FMUL.FTZ R41, R45, R53 ;  /* 0x000000352d297220 */ /* 0x002fe20000410000 */
[----:B------:R-:W-:Y:S01]  /*6600*/  FADD.FTZ R45, R42, -R46 ;  /* 0x8000002e2a2d7221 */ /* 0x000fe20000010000 */
[----:B0-----:R-:W-:-:S05]  /*6610*/  FADD.FTZ R52, R52, 1 ;  /* 0x3f80000034347421 */ /* 0x001fca0000010000 */
[----:B------:R0:W-:Y:S02]  /*6620*/  MUFU.RCP R42, R52 ;  /* 0x00000034002a7308 */ /* 0x0001e40000001000 */
[----:B0-----:R-:W-:Y:S01]  /*6630*/  SHF.L.U32 R52, R72, 0x10, RZ ;  /* 0x0000001048347819 */ /* 0x001fe200000006ff */
[----:B---3--:R-:W-:Y:S01]  /*6640*/  FMUL.FTZ R40, R40, R51 ;  /* 0x0000003328287220 */ /* 0x008fe20000410000 */
[----:B------:R-:W-:-:S03]  /*6650*/  FMUL.FTZ R51, R33, R75 ;  /* 0x0000004b21337220 */ /* 0x000fc60000410000 */
[----:B------:R-:W-:Y:S01]  /*6660*/  FADD.FTZ R52, -R46, R52 ;  /* 0x000000342e347221 */ /* 0x000fe20000010100 */
[----:B------:R-:W-:Y:S01]  /*6670*/  FMUL.FTZ R45, R33, R45 ;  /* 0x0000002d212d7220 */ /* 0x000fe20000410000 */
[----:B------:R-:W-:Y:S02]  /*6680*/  FFMA.FTZ R51, R49, R51, R50 ;  /* 0x0000003331337223 */ /* 0x000fe40000010032 */
[----:B------:R-:W-:Y:S01]  /*6690*/  FMUL.FTZ R52, R33, R52 ;  /* 0x0000003421347220 */ /* 0x000fe20000410000 */
[----:B------:R-:W-:Y:S01]  /*66a0*/  FFMA.FTZ R45, R112, R45, R47 ;  /* 0x0000002d702d7223 */ /* 0x000fe2000001002f */
[----:B------:R-:W-:Y:S02]  /*66b0*/  FMUL.FTZ R39, R39, R74 ;  /* 0x0000004a27277220 */ /* 0x000fe40000410000 */
[----:B------:R-:W-:Y:S01]  /*66c0*/  FFMA.FTZ R52, R48, R52, R55 ;  /* 0x0000003430347223 */ /* 0x000fe20000010037 */
[----:B------:R-:W-:Y:S01]  /*66d0*/  FMUL.FTZ R74, R51, -1.4426950216293334961 ;  /* 0xbfb8aa3b334a7820 */ /* 0x000fe20000410000 */
[----:B------:R-:W-:-:S02]  /*66e0*/  FMUL.FTZ R76, R45, -1.4426950216293334961 ;  /* 0xbfb8aa3b2d4c7820 */ /* 0x000fc40000410000 */
[----:B------:R-:W-:-:S03]  /*66f0*/  FMUL.FTZ R53, R52, -1.4426950216293334961 ;  /* 0xbfb8aa3b34357820 */ /* 0x000fc60000410000 */
[----:B------:R-:W0:Y:S01]  /*6700*/  MUFU.EX2 R74, R74 ;  /* 0x0000004a004a7308 */ /* 0x000e220000000800 */
[----:B------:R-:W-:-:S07]  /*6710*/  FMUL.FTZ R72, R43, -1.4426950216293334961 ;  /* 0xbfb8aa3b2b487820 */ /* 0x000fce0000410000 */
[----:B------:R-:W1:Y:S08]  /*6720*/  MUFU.EX2 R76, R76 ;  /* 0x0000004c004c7308 */ /* 0x000e700000000800 */
[----:B------:R-:W3:Y:S01]  /*6730*/  MUFU.EX2 R53, R53 ;  /* 0x0000003500357308 */ /* 0x000ee20000000800 */
[----:B0-----:R-:W-:Y:S01]  /*6740*/  FADD.FTZ R74, R74, 1 ;  /* 0x3f8000004a4a7421 */ /* 0x001fe20000010000 */
[----:B------:R-:W-:-:S06]  /*6750*/  FMUL.FTZ R42, R44, R42 ;  /* 0x0000002a2c2a7220 */ /* 0x000fcc0000410000 */
[----:B------:R-:W0:Y:S01]  /*6760*/  MUFU.EX2 R72, R72 ;  /* 0x0000004800487308 */ /* 0x000e220000000800 */
[----:B-1----:R-:W-:Y:S01]  /*6770*/  FADD.FTZ R44, R76, 1 ;  /* 0x3f8000004c2c7421 */ /* 0x002fe20000010000 */
[----:B---3--:R-:W-:-:S06]  /*6780*/  FADD.FTZ R53, R53, 1 ;  /* 0x3f80000035357421 */ /* 0x008fcc0000010000 */
[----:B------:R-:W-:Y:S08]  /*6790*/  MUFU.RCP R75, R74 ;  /* 0x0000004a004b7308 */ /* 0x000ff00000001000 */
[----:B------:R1:W-:Y:S01]  /*67a0*/  MUFU.RCP R74, R53 ;  /* 0x00000035004a7308 */ /* 0x0003e20000001000 */
[----:B0-----:R-:W-:-:S07]  /*67b0*/  FADD.FTZ R72, R72, 1 ;  /* 0x3f80000048487421 */ /* 0x001fce0000010000 */
[----:B------:R-:W0:Y:S01]  /*67c0*/  MUFU.RCP R44, R44 ;  /* 0x0000002c002c7308 */ /* 0x000e220000001000 */
[----:B-1----:R-:W-:-:S04]  /*67d0*/  FMUL.FTZ R53, R33, R73 ;  /* 0x0000004921357220 */ /* 0x002fc80000410000 */
[----:B------:R-:W-:-:S04]  /*67e0*/  FFMA.FTZ R53, R49, R53, R50 ;  /* 0x0000003531357223 */ /* 0x000fc80000010032 */
[----:B------:R-:W-:Y:S01]  /*67f0*/  FMUL.FTZ R73, R53, -1.4426950216293334961 ;  /* 0xbfb8aa3b35497820 */ /* 0x000fe20000410000 */
[----:B------:R-:W1:Y:S08]  /*6800*/  MUFU.RCP R72, R72 ;  /* 0x0000004800487308 */ /* 0x000e700000001000 */
[----:B------:R-:W3:Y:S01]  /*6810*/  MUFU.EX2 R73, R73 ;  /* 0x0000004900497308 */ /* 0x000ee20000000800 */
[----:B0-----:R-:W-:Y:S01]  /*6820*/  FMUL.FTZ R44, R45, R44 ;  /* 0x0000002c2d2c7220 */ /* 0x001fe20000410000 */
[----:B------:R-:W-:Y:S01]  /*6830*/  FMUL.FTZ R45, R52, R74 ;  /* 0x0000004a342d7220 */ /* 0x000fe20000410000 */
[----:B------:R-:W-:-:S04]  /*6840*/  FADD.FTZ R74, R111, -R46 ;  /* 0x8000002e6f4a7221 */ /* 0x000fc80000010000 */
[----:B------:R-:W-:Y:S01]  /*6850*/  FMUL.FTZ R74, R33, R74 ;  /* 0x0000004a214a7220 */ /* 0x000fe20000410000 */
[----:B-1----:R-:W-:-:S03]  /*6860*/  FMUL.FTZ R43, R43, R72 ;  /* 0x000000482b2b7220 */ /* 0x002fc60000410000 */
[----:B------:R-:W-:Y:S01]  /*6870*/  FFMA.FTZ R74, R112, R74, R47 ;  /* 0x0000004a704a7223 */ /* 0x000fe2000001002f */
[----:B------:R-:W-:Y:S01]  /*6880*/  FADD.FTZ R72, -R46, R70 ;  /* 0x000000462e487221 */ /* 0x000fe20000010100 */
[----:B------:R-:W-:Y:S02]  /*6890*/  SHF.L.U32 R70, R71, 0x10, RZ ;  /* 0x0000001047467819 */ /* 0x000fe400000006ff */
[----:B------:R-:W-:Y:S01]  /*68a0*/  FMUL.FTZ R77, R74, -1.4426950216293334961 ;  /* 0xbfb8aa3b4a4d7820 */ /* 0x000fe20000410000 */
[----:B---3--:R-:W-:Y:S01]  /*68b0*/  FADD.FTZ R52, R73, 1 ;  /* 0x3f80000049347421 */ /* 0x008fe20000010000 */
[C---:B------:R-:W-:Y:S01]  /*68c0*/  FMUL.FTZ R71, R33.reuse, R72 ;  /* 0x0000004821477220 */ /* 0x040fe20000410000 */
[----:B------:R-:W-:-:S03]  /*68d0*/  FMUL.FTZ R72, R33, R122 ;  /* 0x0000007a21487220 */ /* 0x000fc60000410000 */
[----:B------:R-:W-:Y:S01]  /*68e0*/  MUFU.EX2 R77, R77 ;  /* 0x0000004d004d7308 */ /* 0x000fe20000000800 */
[----:B------:R-:W-:-:S07]  /*68f0*/  FFMA.FTZ R72, R113, R72, R0 ;  /* 0x0000004871487223 */ /* 0x000fce0000010000 */
[----:B------:R-:W0:Y:S01]  /*6900*/  MUFU.RCP R52, R52 ;  /* 0x0000003400347308 */ /* 0x000e220000001000 */
[----:B------:R-:W-:Y:S01]  /*6910*/  FMUL.FTZ R73, R72, -1.4426950216293334961 ;  /* 0xbfb8aa3b48497820 */ /* 0x000fe20000410000 */
[----:B------:R-:W-:-:S06]  /*6920*/  FFMA.FTZ R71, R48, R71, R55 ;  /* 0x0000004730477223 */ /* 0x000fcc0000010037 */
[----:B------:R-:W1:Y:S01]  /*6930*/  MUFU.EX2 R73, R73 ;  /* 0x0000004900497308 */ /* 0x000e620000000800 */
[----:B------:R-:W-:Y:S01]  /*6940*/  FMUL.FTZ R76, R71, -1.4426950216293334961 ;  /* 0xbfb8aa3b474c7820 */ /* 0x000fe20000410000 */
[----:B0-----:R-:W-:Y:S01]  /*6950*/  FMUL.FTZ R52, R53, R52 ;  /* 0x0000003435347220 */ /* 0x001fe20000410000 */
[----:B------:R-:W-:-:S05]  /*6960*/  FADD.FTZ R53, R77, 1 ;  /* 0x3f8000004d357421 */ /* 0x000fca0000010000 */
[----:B------:R-:W0:Y:S08]  /*6970*/  MUFU.EX2 R76, R76 ;  /* 0x0000004c004c7308 */ /* 0x000e300000000800 */
[----:B------:R-:W3:Y:S01]  /*6980*/  MUFU.RCP R53, R53 ;  /* 0x0000003500357308 */ /* 0x000ee20000001000 */
[----:B-1----:R-:W-:-:S07]  /*6990*/  FADD.FTZ R73, R73, 1 ;  /* 0x3f80000049497421 */ /* 0x002fce0000010000 */
[----:B------:R1:W4:Y:S01]  /*69a0*/  MUFU.RCP R77, R73 ;  /* 0x00000049004d7308 */ /* 0x0003220000001000 */
[----:B0-----:R-:W-:Y:S01]  /*69b0*/  FADD.FTZ R76, R76, 1 ;  /* 0x3f8000004c4c7421 */ /* 0x001fe20000010000 */
[----:B-1----:R-:W-:Y:S01]  /*69c0*/  FMUL.FTZ R73, R33, R123 ;  /* 0x0000007b21497220 */ /* 0x002fe20000410000 */
[----:B---3--:R-:W-:-:S03]  /*69d0*/  FMUL.FTZ R53, R74, R53 ;  /* 0x000000354a357220 */ /* 0x008fc60000410000 */
[----:B------:R-:W-:Y:S02]  /*69e0*/  FFMA.FTZ R73, R112, R73, R47 ;  /* 0x0000004970497223 */ /* 0x000fe4000001002f */
[----:B------:R-:W0:Y:S02]  /*69f0*/  MUFU.RCP R76, R76 ;  /* 0x0000004c004c7308 */ /* 0x000e240000001000 */
[----:B------:R-:W-:-:S06]  /*6a00*/  FMUL.FTZ R74, R73, -1.4426950216293334961 ;  /* 0xbfb8aa3b494a7820 */ /* 0x000fcc0000410000 */
[----:B------:R-:W1:Y:S01]  /*6a10*/  MUFU.EX2 R74, R74 ;  /* 0x0000004a004a7308 */ /* 0x000e620000000800 */
[----:B------:R-:W-:Y:S01]  /*6a20*/  SHF.L.U32 R78, R68, 0x10, RZ ;  /* 0x00000010444e7819 */ /* 0x000fe200000006ff */
[----:B----4-:R-:W-:Y:S01]  /*6a30*/  FMUL.FTZ R68, R72, R77 ;  /* 0x0000004d48447220 */ /* 0x010fe20000410000 */
[----:B0-----:R-:W-:Y:S01]  /*6a40*/  FMUL.FTZ R71, R71, R76 ;  /* 0x0000004c47477220 */ /* 0x001fe20000410000 */
[----:B------:R-:W-:-:S04]  /*6a50*/  FFMA.FTZ R76, R49, R69, R50 ;  /* 0x00000045314c7223 */ /* 0x000fc80000010032 */
[----:B------:R-:W-:Y:S01]  /*6a60*/  FMUL.FTZ R77, R76, -1.4426950216293334961 ;  /* 0xbfb8aa3b4c4d7820 */ /* 0x000fe20000410000 */
[----:B-1----:R-:W-:-:S05]  /*6a70*/  FADD.FTZ R80, R74, 1 ;  /* 0x3f8000004a507421 */ /* 0x002fca0000010000 */
[----:B------:R-:W-:Y:S08]  /*6a80*/  MUFU.EX2 R77, R77 ;  /* 0x0000004d004d7308 */ /* 0x000ff00000000800 */
[----:B------:R-:W0:Y:S02]  /*6a90*/  MUFU.RCP R80, R80 ;  /* 0x0000005000507308 */ /* 0x000e240000001000 */
[----:B0-----:R-:W-:Y:S01]  /*6aa0*/  FMUL.FTZ R69, R73, R80 ;  /* 0x0000005049457220 */ /* 0x001fe20000410000 */
[----:B------:R-:W-:-:S06]  /*6ab0*/  FADD.FTZ R73, R77, 1 ;  /* 0x3f8000004d497421 */ /* 0x000fcc0000010000 */
[----:B------:R-:W0:Y:S01]  /*6ac0*/  MUFU.RCP R73, R73 ;  /* 0x0000004900497308 */ /* 0x000e220000001000 */
[----:B------:R1:W-:Y:S01]  /*6ad0*/  STL [R1+0x168], R109 ;  /* 0x0001686d01007387 */ /* 0x0003e20000100800 */
[----:B0-----:R-:W-:Y:S01]  /*6ae0*/  FMUL.FTZ R73, R76, R73 ;  /* 0x000000494c497220 */ /* 0x001fe20000410000 */
[----:B------:R-:W-:Y:S01]  /*6af0*/  SHF.L.U32 R76, R67, 0x10, RZ ;  /* 0x00000010434c7819 */ /* 0x000fe200000006ff */
[----:B------:R-:W-:Y:S01]  /*6b00*/  FMUL.FTZ R67, R33, R126 ;  /* 0x0000007e21437220 */ /* 0x000fe20000410000 */
[----:B------:R-:W-:Y:S02]  /*6b10*/  SHF.L.U32 R126, R117, 0x10, RZ ;  /* 0x00000010757e7819 */ /* 0x000fe400000006ff */
[----:B------:R-:W3:Y:S01]  /*6b20*/  LDL.LU R117, [R1+0x110] ;  /* 0x0001100001757983 */ /* 0x000ee20000300800 */
[----:B------:R-:W-:-:S04]  /*6b30*/  FADD.FTZ R70, -R46, R70 ;  /* 0x000000462e467221 */ /* 0x000fc80000010100 */
[----:B------:R-:W-:Y:S01]  /*6b40*/  FMUL.FTZ R70, R33, R70 ;  /* 0x0000004621467220 */ /* 0x000fe20000410000 */
[----:B------:R-:W-:-:S03]  /*6b50*/  FMUL.FTZ R51, R51, R75 ;  /* 0x0000004b33337220 */ /* 0x000fc60000410000 */
[----:B------:R-:W-:-:S04]  /*6b60*/  FFMA.FTZ R70, R49, R70, R50 ;  /* 0x0000004631467223 */ /* 0x000fc80000010032 */
[----:B------:R-:W-:-:S06]  /*6b70*/  FMUL.FTZ R75, R70, -1.4426950216293334961 ;  /* 0xbfb8aa3b464b7820 */ /* 0x000fcc0000410000 */
[----:B------:R-:W0:Y:S01]  /*6b80*/  MUFU.EX2 R75, R75 ;  /* 0x0000004b004b7308 */ /* 0x000e220000000800 */
[----:B------:R-:W-:-:S04]  /*6b90*/  FADD.FTZ R78, -R46, R78 ;  /* 0x0000004e2e4e7221 */ /* 0x000fc80000010100 */
[----:B------:R-:W-:-:S04]  /*6ba0*/  FMUL.FTZ R78, R33, R78 ;  /* 0x0000004e214e7220 */ /* 0x000fc80000410000 */
[----:B------:R-:W-:-:S04]  /*6bb0*/  FFMA.FTZ R74, R48, R78, R55 ;  /* 0x0000004e304a7223 */ /* 0x000fc80000010037 */
[----:B------:R-:W-:Y:S01]  /*6bc0*/  FMUL.FTZ R78, R74, -1.4426950216293334961 ;  /* 0xbfb8aa3b4a4e7820 */ /* 0x000fe20000410000 */
[----:B0-----:R-:W-:-:S05]  /*6bd0*/  FADD.FTZ R75, R75, 1 ;  /* 0x3f8000004b4b7421 */ /* 0x001fca0000010000 */
[----:B------:R-:W0:Y:S08]  /*6be0*/  MUFU.EX2 R78, R78 ;  /* 0x0000004e004e7308 */ /* 0x000e300000000800 */
[----:B------:R-:W4:Y:S01]  /*6bf0*/  MUFU.RCP R75, R75 ;  /* 0x0000004b004b7308 */ /* 0x000f220000001000 */
[--C-:B------:R-:W-:Y:S01]  /*6c00*/  FADD.FTZ R124, R124, -R46.reuse ;  /* 0x8000002e7c7c7221 */ /* 0x100fe20000010000 */
[----:B------:R-:W-:Y:S01]  /*6c10*/  SHF.L.U32 R66, R66, 0x10, RZ ;  /* 0x0000001042427819 */ /* 0x000fe200000006ff */
[----:B0-----:R-:W-:Y:S01]  /*6c20*/  FADD.FTZ R78, R78, 1 ;  /* 0x3f8000004e4e7421 */ /* 0x001fe20000010000 */
[----:B----4-:R-:W-:Y:S01]  /*6c30*/  FMUL.FTZ R70, R70, R75 ;  /* 0x0000004b46467220 */ /* 0x010fe20000410000 */
[----:B------:R-:W-:-:S04]  /*6c40*/  FADD.FTZ R75, R125, -R46 ;  /* 0x8000002e7d4b7221 */ /* 0x000fc80000010000 */
[----:B------:R-:W0:Y:S01]  /*6c50*/  MUFU.RCP R78, R78 ;  /* 0x0000004e004e7308 */ /* 0x000e220000001000 */
[C---:B------:R-:W-:Y:S01]  /*6c60*/  FMUL.FTZ R75, R33.reuse, R75 ;  /* 0x0000004b214b7220 */ /* 0x040fe20000410000 */
[----:B------:R-:W-:-:S03]  /*6c70*/  FMUL.FTZ R72, R33, R124 ;  /* 0x0000007c21487220 */ /* 0x000fc60000410000 */
[----:B------:R-:W-:Y:S01]  /*6c80*/  FFMA.FTZ R75, R112, R75, R47 ;  /* 0x0000004b704b7223 */ /* 0x000fe2000001002f */
[----:B------:R-:W-:Y:S01]  /*6c90*/  FADD.FTZ R66, -R46, R66 ;  /* 0x000000422e427221 */ /* 0x000fe20000010100 */
[----:B------:R-:W-:Y:S02]  /*6ca0*/  FFMA.FTZ R72, R113, R72, R0 ;  /* 0x0000004871487223 */ /* 0x000fe40000010000 */
[----:B------:R-:W-:Y:S01]  /*6cb0*/  FMUL.FTZ R80, R75, -1.4426950216293334961 ;  /* 0xbfb8aa3b4b507820 */ /* 0x000fe20000410000 */
[----:B------:R-:W-:Y:S01]  /*6cc0*/  FMUL.FTZ R66, R33, R66 ;  /* 0x0000004221427220 */ /* 0x000fe20000410000 */
[----:B------:R-:W-:-:S04]  /*6cd0*/  FMUL.FTZ R79, R72, -1.4426950216293334961 ;  /* 0xbfb8aa3b484f7820 */ /* 0x000fc80000410000 */
[----:B------:R-:W4:Y:S01]  /*6ce0*/  MUFU.EX2 R80, R80 ;  /* 0x0000005000507308 */ /* 0x000f220000000800 */
[----:B------:R-:W-:Y:S01]  /*6cf0*/  FFMA.FTZ R77, R48, R66, R55 ;  /* 0x00000042304d7223 */ /* 0x000fe20000010037 */
[----:B0-----:R-:W-:-:S03]  /*6d00*/  FMUL.FTZ R74, R74, R78 ;  /* 0x0000004e4a4a7220 */ /* 0x001fc60000410000 */
[----:B------:R-:W-:-:S03]  /*6d10*/  FMUL.FTZ R78, R77, -1.4426950216293334961 ;  /* 0xbfb8aa3b4d4e7820 */ /* 0x000fc60000410000 */
[----:B------:R-:W0:Y:S08]  /*6d20*/  MUFU.EX2 R79, R79 ;  /* 0x0000004f004f7308 */ /* 0x000e300000000800 */
[----:B------:R-:W2:Y:S01]  /*6d30*/  MUFU.EX2 R78, R78 ;  /* 0x0000004e004e7308 */ /* 0x000ea20000000800 */
[----:B----4-:R-:W-:-:S07]  /*6d40*/  FADD.FTZ R80, R80, 1 ;  /* 0x3f80000050507421 */ /* 0x010fce0000010000 */
[----:B------:R-:W4:Y:S01]  /*6d50*/  MUFU.RCP R66, R80 ;  /* 0x0000005000427308 */ /* 0x000f220000001000 */
[----:B0-----:R-:W-:Y:S01]  /*6d60*/  FADD.FTZ R79, R79, 1 ;  /* 0x3f8000004f4f7421 */ /* 0x001fe20000010000 */
[----:B------:R-:W-:-:S06]  /*6d70*/  SHF.L.U32 R64, R64, 0x10, RZ ;  /* 0x0000001040407819 */ /* 0x000fcc00000006ff */
[----:B------:R-:W0:Y:S01]  /*6d80*/  MUFU.RCP R79, R79 ;  /* 0x0000004f004f7308 */ /* 0x000e220000001000 */
[----:B--2---:R-:W-:Y:S01]  /*6d90*/  FADD.FTZ R78, R78, 1 ;  /* 0x3f8000004e4e7421 */ /* 0x004fe20000010000 */
[----:B------:R-:W-:-:S06]  /*6da0*/  FADD.FTZ R127, R127, -R46 ;  /* 0x8000002e7f7f7221 */ /* 0x000fcc0000010000 */
[----:B------:R2:W1:Y:S01]  /*6db0*/  MUFU.RCP R80, R78 ;  /* 0x0000004e00507308 */ /* 0x0004620000001000 */
[----:B----4-:R-:W-:Y:S01]  /*6dc0*/  FMUL.FTZ R66, R75, R66 ;  /* 0x000000424b427220 */ /* 0x010fe20000410000 */
[----:B------:R-:W-:Y:S01]  /*6dd0*/  FADD.FTZ R75, -R46, R64 ;  /* 0x000000402e4b7221 */ /* 0x000fe20000010100 */
[----:B------:R-:W-:Y:S01]  /*6de0*/  FFMA.FTZ R67, R113, R67, R0 ;  /* 0x0000004371437223 */ /* 0x000fe20000010000 */
[C---:B--2---:R-:W-:Y:S02]  /*6df0*/  FMUL.FTZ R78, R33.reuse, R127 ;  /* 0x0000007f214e7220 */ /* 0x044fe40000410000 */
[----:B------:R-:W-:Y:S02]  /*6e00*/  FMUL.FTZ R75, R33, R75 ;  /* 0x0000004b214b7220 */ /* 0x000fe40000410000 */
[----:B------:R-:W-:Y:S01]  /*6e10*/  FFMA.FTZ R78, R112, R78, R47 ;  /* 0x0000004e704e7223 */ /* 0x000fe2000001002f */
[----:B0-----:R-:W-:Y:S01]  /*6e20*/  FMUL.FTZ R72, R72, R79 ;  /* 0x0000004f48487220 */ /* 0x001fe20000410000 */
[----:B------:R-:W-:Y:S01]  /*6e30*/  FMUL.FTZ R82, R67, -1.4426950216293334961 ;  /* 0xbfb8aa3b43527820 */ /* 0x000fe20000410000 */
[----:B------:R-:W-:Y:S01]  /*6e40*/  FFMA.FTZ R75, R48, R75, R55 ;  /* 0x0000004b304b7223 */ /* 0x000fe20000010037 */
[----:B------:R-:W-:Y:S01]  /*6e50*/  FMUL.FTZ R79, R78, -1.4426950216293334961 ;  /* 0xbfb8aa3b4e4f7820 */ /* 0x000fe20000410000 */
[----:B-1----:R-:W-:-:S02]  /*6e60*/  FMUL.FTZ R64, R77, R80 ;  /* 0x000000504d407220 */ /* 0x002fc40000410000 */
[----:B------:R-:W-:Y:S01]  /*6e70*/  FMUL.FTZ R77, R75, -1.4426950216293334961 ;  /* 0xbfb8aa3b4b4d7820 */ /* 0x000fe20000410000 */
[----:B------:R-:W0:Y:S01]  /*6e80*/  MUFU.EX2 R82, R82 ;  /* 0x0000005200527308 */ /* 0x000e220000000800 */
[----:B------:R-:W-:-:S07]  /*6e90*/  FADD.FTZ R76, -R46, R76 ;  /* 0x0000004c2e4c7221 */ /* 0x000fce0000010100 */
[----:B------:R-:W1:Y:S01]  /*6ea0*/  MUFU.EX2 R79, R79 ;  /* 0x0000004f004f7308 */ /* 0x000e620000000800 */
[----:B------:R-:W-:-:S07]  /*6eb0*/  FMUL.FTZ R76, R33, R76 ;  /* 0x0000004c214c7220 */ /* 0x000fce0000410000 */
[----:B------:R-:W2:Y:S01]  /*6ec0*/  MUFU.EX2 R77, R77 ;  /* 0x0000004d004d7308 */ /* 0x000ea20000000800 */
[----:B------:R-:W-:Y:S01]  /*6ed0*/  FFMA.FTZ R76, R49, R76, R50 ;  /* 0x0000004c314c7223 */ /* 0x000fe20000010032 */
[----:B0-----:R-:W-:-:S03]  /*6ee0*/  FADD.FTZ R80, R82, 1 ;  /* 0x3f80000052507421 */ /* 0x001fc60000010000 */
[----:B------:R-:W-:Y:S01]  /*6ef0*/  FMUL.FTZ R81, R76, -1.4426950216293334961 ;  /* 0xbfb8aa3b4c517820 */ /* 0x000fe20000410000 */
[----:B-1----:R-:W-:Y:S02]  /*6f00*/  FADD.FTZ R79, R79, 1 ;  /* 0x3f8000004f4f7421 */ /* 0x002fe40000010000 */
[----:B------:R-:W0:Y:S08]  /*6f10*/  MUFU.RCP R80, R80 ;  /* 0x0000005000507308 */ /* 0x000e300000001000 */
[----:B------:R2:W-:Y:S01]  /*6f20*/  MUFU.RCP R82, R79 ;  /* 0x0000004f00527308 */ /* 0x0005e20000001000 */
[----:B------:R-:W-:Y:S01]  /*6f30*/  FADD.FTZ R128, R128, -R46 ;  /* 0x8000002e80807221 */ /* 0x000fe20000010000 */
[----:B--2---:R-:W-:-:S06]  /*6f40*/  FADD.FTZ R79, R77, 1 ;  /* 0x3f8000004d4f7421 */ /* 0x004fcc0000010000 */
[----:B------:R-:W1:Y:S01]  /*6f50*/  MUFU.EX2 R81, R81 ;  /* 0x0000005100517308 */ /* 0x000e620000000800 */
[----:B------:R-:W-:-:S07]  /*6f60*/  FMUL.FTZ R128, R33, R128 ;  /* 0x0000008021807220 */ /* 0x000fce0000410000 */
[----:B------:R-:W2:Y:S01]  /*6f70*/  MUFU.RCP R79, R79 ;  /* 0x0000004f004f7308 */ /* 0x000ea20000001000 */
[----:B------:R-:W-:Y:S01]  /*6f80*/  FFMA.FTZ R77, R113, R128, R0 ;  /* 0x00000080714d7223 */ /* 0x000fe20000010000 */
[----:B------:R-:W-:Y:S01]  /*6f90*/  SHF.L.U32 R83, R65, 0x10, RZ ;  /* 0x0000001041537819 */ /* 0x000fe200000006ff */
[----:B0-----:R-:W-:Y:S02]  /*6fa0*/  FMUL.FTZ R67, R67, R80 ;  /* 0x0000005043437220 */ /* 0x001fe40000410000 */
[----:B------:R-:W-:Y:S02]  /*6fb0*/  FMUL.FTZ R80, R77, -1.4426950216293334961 ;  /* 0xbfb8aa3b4d507820 */ /* 0x000fe40000410000 */
[----:B------:R-:W-:Y:S01]  /*6fc0*/  FADD.FTZ R83, -R46, R83 ;  /* 0x000000532e537221 */ /* 0x000fe20000010100 */
[----:B-1----:R-:W-:-:S03]  /*6fd0*/  FADD.FTZ R81, R81, 1 ;  /* 0x3f80000051517421 */ /* 0x002fc60000010000 */
[----:B------:R-:W0:Y:S01]  /*6fe0*/  MUFU.EX2 R80, R80 ;  /* 0x0000005000507308 */ /* 0x000e220000000800 */
[----:B--2---:R-:W-:Y:S01]  /*6ff0*/  FMUL.FTZ R75, R75, R79 ;  /* 0x0000004f4b4b7220 */ /* 0x004fe20000410000 */
[----:B------:R-:W-:-:S06]  /*7000*/  FMUL.FTZ R79, R33, R83 ;  /* 0x00000053214f7220 */ /* 0x000fcc0000410000 */
[----:B------:R-:W1:Y:S01]  /*7010*/  MUFU.RCP R81, R81 ;  /* 0x0000005100517308 */ /* 0x000e620000001000 */
[----:B------:R-:W-:Y:S01]  /*7020*/  SHF.L.U32 R62, R62, 0x10, RZ ;  /* 0x000000103e3e7819 */ /* 0x000fe200000006ff */
[----:B------:R-:W-:-:S04]  /*7030*/  FFMA.FTZ R79, R49, R79, R50 ;  /* 0x0000004f314f7223 */ /* 0x000fc80000010032 */
[----:B------:R-:W-:Y:S01]  /*7040*/  FMUL.FTZ R83, R79, -1.4426950216293334961 ;  /* 0xbfb8aa3b4f537820 */ /* 0x000fe20000410000 */
[----:B------:R-:W-:Y:S01]  /*7050*/  FADD.FTZ R62, -R46, R62 ;  /* 0x0000003e2e3e7221 */ /* 0x000fe20000010100 */
[----:B------:R-:W-:Y:S01]  /*7060*/  FADD.FTZ R129, R129, -R46 ;  /* 0x8000002e81817221 */ /* 0x000fe20000010000 */
[----:B------:R-:W-:Y:S02]  /*7070*/  FMUL.FTZ R65, R78, R82 ;  /* 0x000000524e417220 */ /* 0x000fe40000410000 */
[C---:B------:R-:W-:Y:S01]  /*7080*/  FMUL.FTZ R62, R33.reuse, R62 ;  /* 0x0000003e213e7220 */ /* 0x040fe20000410000 */
[----:B------:R-:W2:Y:S01]  /*7090*/  MUFU.EX2 R83, R83 ;  /* 0x0000005300537308 */ /* 0x000ea20000000800 */
[----:B0-----:R-:W-:Y:S01]  /*70a0*/  FADD.FTZ R80, R80, 1 ;  /* 0x3f80000050507421 */ /* 0x001fe20000010000 */
[----:B------:R-:W-:Y:S01]  /*70b0*/  FMUL.FTZ R78, R33, R129 ;  /* 0x00000081214e7220 */ /* 0x000fe20000410000 */
[----:B-1----:R-:W-:Y:S01]  /*70c0*/  FMUL.FTZ R76, R76, R81 ;  /* 0x000000514c4c7220 */ /* 0x002fe20000410000 */
[----:B------:R-:W-:-:S02]  /*70d0*/  FFMA.FTZ R81, R48, R62, R55 ;  /* 0x0000003e30517223 */ /* 0x000fc40000010037 */
[----:B------:R-:W-:Y:S02]  /*70e0*/  FFMA.FTZ R78, R112, R78, R47 ;  /* 0x0000004e704e7223 */ /* 0x000fe4000001002f */
[----:B------:R0:W1:Y:S01]  /*70f0*/  MUFU.RCP R85, R80 ;  /* 0x0000005000557308 */ /* 0x0000620000001000 */
[----:B------:R-:W-:Y:S01]  /*7100*/  FMUL.FTZ R82, R81, -1.4426950216293334961 ;  /* 0xbfb8aa3b51527820 */ /* 0x000fe20000410000 */
[----:B------:R-:W-:-:S06]  /*7110*/  FMUL.FTZ R84, R78, -1.4426950216293334961 ;  /* 0xbfb8aa3b4e547820 */ /* 0x000fcc0000410000 */
[----:B------:R-:W4:Y:S01]  /*7120*/  MUFU.EX2 R82, R82 ;  /* 0x0000005200527308 */ /* 0x000f220000000800 */
[----:B0-----:R-:W-:Y:S01]  /*7130*/  FADD.FTZ R80, R130, -R46 ;  /* 0x8000002e82507221 */ /* 0x001fe20000010000 */
[----:B--2---:R-:W-:Y:S01]  /*7140*/  FADD.FTZ R83, R83, 1 ;  /* 0x3f80000053537421 */ /* 0x004fe20000010000 */
[----:B---3--:R-:W-:Y:S02]  /*7150*/  SHF.L.U32 R127, R117, 0x10, RZ ;  /* 0x00000010757f7819 */ /* 0x008fe400000006ff */
[----:B------:R-:W2:Y:S03]  /*7160*/  LDL.LU R117, [R1+0x128] ;  /* 0x0001280001757983 */ /* 0x000ea60000300800 */
[----:B------:R-:W0:Y:S01]  /*7170*/  MUFU.EX2 R84, R84 ;  /* 0x0000005400547308 */ /* 0x000e220000000800 */
[----:B------:R-:W-:Y:S01]  /*7180*/  FMUL.FTZ R80, R33, R80 ;  /* 0x0000005021507220 */ /* 0x000fe20000410000 */
[----:B------:R-:W-:-:S03]  /*7190*/  SHF.L.U32 R63, R63, 0x10, RZ ;  /* 0x000000103f3f7819 */ /* 0x000fc600000006ff */
[----:B------:R-:W-:Y:S01]  /*71a0*/  FFMA.FTZ R80, R113, R80, R0 ;  /* 0x0000005071507223 */ /* 0x000fe20000010000 */
[----:B-1----:R-:W-:Y:S02]  /*71b0*/  FMUL.FTZ R62, R77, R85 ;  /* 0x000000554d3e7220 */ /* 0x002fe40000410000 */
[----:B------:R-:W1:Y:S01]  /*71c0*/  MUFU.RCP R83, R83 ;  /* 0x0000005300537308 */ /* 0x000e620000001000 */
[----:B------:R-:W-:Y:S01]  /*71d0*/  FMUL.FTZ R85, R80, -1.4426950216293334961 ;  /* 0xbfb8aa3b50557820 */ /* 0x000fe20000410000 */
[----:B------:R-:W-:Y:S01]  /*71e0*/  FADD.FTZ R63, -R46, R63 ;  /* 0x0000003f2e3f7221 */ /* 0x000fe20000010100 */
[----:B----4-:R-:W-:-:S03]  /*71f0*/  FADD.FTZ R82, R82, 1 ;  /* 0x3f80000052527421 */ /* 0x010fc60000010000 */
[----:B------:R-:W-:Y:S02]  /*7200*/  FMUL.FTZ R63, R33, R63 ;  /* 0x0000003f213f7220 */ /* 0x000fe40000410000 */
[----:B------:R-:W3:Y:S01]  /*7210*/  MUFU.EX2 R85, R85 ;  /* 0x0000005500557308 */ /* 0x000ee20000000800 */
[----:B0-----:R-:W-:-:S07]  /*7220*/  FADD.FTZ R77, R84, 1 ;  /* 0x3f800000544d7421 */ /* 0x001fce0000010000 */
[----:B------:R0:W-:Y:S01]  /*7230*/  MUFU.RCP R84, R82 ;  /* 0x0000005200547308 */ /* 0x0001e20000001000 */
[----:B-1----:R-:W-:Y:S01]  /*7240*/  FMUL.FTZ R79, R79, R83 ;  /* 0x000000534f4f7220 */ /* 0x002fe20000410000 */
[----:B0-----:R-:W-:-:S06]  /*7250*/  FFMA.FTZ R82, R49, R63, R50 ;  /* 0x0000003f31527223 */ /* 0x001fcc0000010032 */
[----:B------:R-:W0:Y:S01]  /*7260*/  MUFU.RCP R77, R77 ;  /* 0x0000004d004d7308 */ /* 0x000e220000001000 */
[----:B------:R-:W-:Y:S01]  /*7270*/  FMUL.FTZ R83, R82, -1.4426950216293334961 ;  /* 0xbfb8aa3b52537820 */ /* 0x000fe20000410000 */
[----:B---3--:R-:W-:-:S06]  /*7280*/  FADD.FTZ R85, R85, 1 ;  /* 0x3f80000055557421 */ /* 0x008fcc0000010000 */
[----:B------:R-:W1:Y:S08]  /*7290*/  MUFU.EX2 R83, R83 ;  /* 0x0000005300537308 */ /* 0x000e700000000800 */
[----:B------:R-:W3:Y:S01]  /*72a0*/  MUFU.RCP R63, R85 ;  /* 0x00000055003f7308 */ /* 0x000ee20000001000 */
[----:B0-----:R-:W-:Y:S01]  /*72b0*/  FMUL.FTZ R77, R78, R77 ;  /* 0x0000004d4e4d7220 */ /* 0x001fe20000410000 */
[----:B------:R-:W-:Y:S01]  /*72c0*/  FMUL.FTZ R78, R81, R84 ;  /* 0x00000054514e7220 */ /* 0x000fe20000410000 */
[----:B------:R-:W-:Y:S01]  /*72d0*/  SHF.L.U32 R84, R60, 0x10, RZ ;  /* 0x000000103c547819 */ /* 0x000fe200000006ff */
[----:B------:R-:W-:Y:S01]  /*72e0*/  FADD.FTZ R81, R131, -R46 ;  /* 0x8000002e83517221 */ /* 0x000fe20000010000 */
[----:B-1----:R-:W-:-:S03]  /*72f0*/  FADD.FTZ R60, R83, 1 ;  /* 0x3f800000533c7421 */ /* 0x002fc60000010000 */
[----:B------:R-:W-:Y:S01]  /*7300*/  FADD.FTZ R84, -R46, R84 ;  /* 0x000000542e547221 */ /* 0x000fe20000010100 */
[----:B------:R-:W-:Y:S01]  /*7310*/  FMUL.FTZ R81, R33, R81 ;  /* 0x0000005121517220 */ /* 0x000fe20000410000 */
[----:B------:R-:W-:Y:S01]  /*7320*/  FADD.FTZ R132, R132, -R46 ;  /* 0x8000002e84847221 */ /* 0x000fe20000010000 */
[----:B------:R-:W0:Y:S01]  /*7330*/  MUFU.RCP R60, R60 ;  /* 0x0000003c003c7308 */ /* 0x000e220000001000 */
[----:B---3--:R-:W-:Y:S01]  /*7340*/  FMUL.FTZ R63, R80, R63 ;  /* 0x0000003f503f7220 */ /* 0x008fe20000410000 */
[----:B------:R-:W-:Y:S01]  /*7350*/  SHF.L.U32 R80, R61, 0x10, RZ ;  /* 0x000000103d507819 */ /* 0x000fe200000006ff */
[C---:B------:R-:W-:Y:S01]  /*7360*/  FMUL.FTZ R84, R33.reuse, R84 ;  /* 0x0000005421547220 */ /* 0x040fe20000410000 */
[----:B------:R-:W-:Y:S01]  /*7370*/  FFMA.FTZ R81, R112, R81, R47 ;  /* 0x0000005170517223 */ /* 0x000fe2000001002f */
[----:B------:R-:W-:Y:S02]  /*7380*/  FMUL.FTZ R83, R33, R132 ;  /* 0x0000008421537220 */ /* 0x000fe40000410000 */
[----:B------:R-:W-:Y:S01]  /*7390*/  FFMA.FTZ R84, R48, R84, R55 ;  /* 0x0000005430547223 */ /* 0x000fe20000010037 */
[----:B------:R-:W-:Y:S01]  /*73a0*/  FADD.FTZ R80, -R46, R80 ;  /* 0x000000502e507221 */ /* 0x000fe20000010100 */
[----:B------:R-:W-:Y:S01]  /*73b0*/  FMUL.FTZ R61, R81, -1.4426950216293334961 ;  /* 0xbfb8aa3b513d7820 */ /* 0x000fe20000410000 */
[----:B------:R-:W-:Y:S01]  /*73c0*/  FFMA.FTZ R83, R113, R83, R0 ;  /* 0x0000005371537223 */ /* 0x000fe20000010000 */
[----:B------:R-:W-:Y:S01]  /*73d0*/  FMUL.FTZ R86, R84, -1.4426950216293334961 ;  /* 0xbfb8aa3b54567820 */ /* 0x000fe20000410000 */
[----:B------:R-:W-:-:S02]  /*73e0*/  FMUL.FTZ R80, R33, R80 ;  /* 0x0000005021507220 */ /* 0x000fc40000410000 */
[----:B------:R-:W-:Y:S01]  /*73f0*/  FMUL.FTZ R85, R83, -1.4426950216293334961 ;  /* 0xbfb8aa3b53557820 */ /* 0x000fe20000410000 */
[----:B------:R-:W1:Y:S01]  /*7400*/  MUFU.EX2 R61, R61 ;  /* 0x0000003d003d7308 */ /* 0x000e620000000800 */
[----:B------:R-:W-:Y:S01]  /*7410*/  FFMA.FTZ R80, R49, R80, R50 ;  /* 0x0000005031507223 */ /* 0x000fe20000010032 */
[----:B0-----:R-:W-:-:S03]  /*7420*/  FMUL.FTZ R60, R82, R60 ;  /* 0x0000003c523c7220 */ /* 0x001fc60000410000 */
[----:B------:R-:W-:-:S03]  /*7430*/  FMUL.FTZ R82, R80, -1.4426950216293334961 ;  /* 0xbfb8aa3b50527820 */ /* 0x000fc60000410000 */
[----:B------:R-:W0:Y:S08]  /*7440*/  MUFU.EX2 R86, R86 ;  /* 0x0000005600567308 */ /* 0x000e300000000800 */
[----:B------:R-:W3:Y:S01]  /*7450*/  MUFU.EX2 R85, R85 ;  /* 0x0000005500557308 */ /* 0x000ee20000000800 */
[----:B-1----:R-:W-:-:S07]  /*7460*/  FADD.FTZ R61, R61, 1 ;  /* 0x3f8000003d3d7421 */ /* 0x002fce0000010000 */
[----:B------:R-:W1:Y:S01]  /*7470*/  MUFU.EX2 R82, R82 ;  /* 0x0000005200527308 */ /* 0x000e620000000800 */
[----:B0-----:R-:W-:Y:S01]  /*7480*/  FADD.FTZ R86, R86, 1 ;  /* 0x3f80000056567421 */ /* 0x001fe20000010000 */
[----:B------:R-:W-:-:S04]  /*7490*/  FADD.FTZ R133, R133, -R46 ;  /* 0x8000002e85857221 */ /* 0x000fc80000010000 */
[----:B------:R-:W-:Y:S02]  /*74a0*/  FMUL.FTZ R133, R33, R133 ;  /* 0x0000008521857220 */ /* 0x000fe40000410000 */
[----:B------:R-:W0:Y:S01]  /*74b0*/  MUFU.RCP R61, R61 ;  /* 0x0000003d003d7308 */ /* 0x000e220000001000 */
[----:B---3--:R-:W-:-:S07]  /*74c0*/  FADD.FTZ R85, R85, 1 ;  /* 0x3f80000055557421 */ /* 0x008fce0000010000 */
[----:B------:R-:W3:Y:S01]  /*74d0*/  MUFU.RCP R87, R86 ;  /* 0x0000005600577308 */ /* 0x000ee20000001000 */
[----:B------:R-:W-:-:S07]  /*74e0*/  SHF.L.U32 R89, R58, 0x10, RZ ;  /* 0x000000103a597819 */ /* 0x000fce00000006ff */
[----:B------:R1:W4:Y:S02]  /*74f0*/  MUFU.RCP R88, R85 ;  /* 0x0000005500587308 */ /* 0x0003240000001000 */
[----:B-1----:R-:W-:Y:S01]  /*7500*/  FADD.FTZ R85, R82, 1 ;  /* 0x3f80000052557421 */ /* 0x002fe20000010000 */
[----:B------:R-:W-:-:S04]  /*7510*/  FFMA.FTZ R82, R112, R133, R47 ;  /* 0x0000008570527223 */ /* 0x000fc8000001002f */
[----:B------:R-:W-:Y:S01]  /*7520*/  FMUL.FTZ R86, R82, -1.4426950216293334961 ;  /* 0xbfb8aa3b52567820 */ /* 0x000fe20000410000 */
[----:B------:R-:W-:Y:S01]  /*7530*/  FADD.FTZ R89, -R46, R89 ;  /* 0x000000592e597221 */ /* 0x000fe20000010100 */
[----:B0-----:R-:W-:Y:S01]  /*7540*/  FMUL.FTZ R61, R81, R61 ;  /* 0x0000003d513d7220 */ /* 0x001fe20000410000 */
[----:B---3--:R-:W-:-:S03]  /*7550*/  FMUL.FTZ R81, R84, R87 ;  /* 0x0000005754517220 */ /* 0x008fc60000410000 */
[----:B------:R-:W0:Y:S01]  /*7560*/  MUFU.EX2 R86, R86 ;  /* 0x0000005600567308 */ /* 0x000e220000000800 */
[----:B------:R-:W-:Y:S01]  /*7570*/  FMUL.FTZ R84, R33, R89 ;  /* 0x0000005921547220 */ /* 0x000fe20000410000 */
[----:B------:R-:W-:-:S03]  /*7580*/  SHF.L.U32 R59, R59, 0x10, RZ ;  /* 0x000000103b3b7819 */ /* 0x000fc600000006ff */
[----:B------:R-:W-:Y:S01]  /*7590*/  FFMA.FTZ R84, R48, R84, R55 ;  /* 0x0000005430547223 */ /* 0x000fe20000010037 */
[----:B----4-:R-:W-:Y:S02]  /*75a0*/  FMUL.FTZ R58, R83, R88 ;  /* 0x00000058533a7220 */ /* 0x010fe40000410000 */
[----:B------:R-:W1:Y:S01]  /*75b0*/  MUFU.RCP R85, R85 ;  /* 0x0000005500557308 */ /* 0x000e620000001000 */
[----:B------:R-:W-:Y:S01]  /*75c0*/  FMUL.FTZ R88, R84, -1.4426950216293334961 ;  /* 0xbfb8aa3b54587820 */ /* 0x000fe20000410000 */
[----:B------:R-:W-:Y:S01]  /*75d0*/  FADD.FTZ R59, -R46, R59 ;  /* 0x0000003b2e3b7221 */ /* 0x000fe20000010100 */
[----:B------:R-:W-:-:S03]  /*75e0*/  FADD.FTZ R134, R134, -R46 ;  /* 0x8000002e86867221 */ /* 0x000fc60000010000 */
[C---:B------:R-:W-:Y:S02]  /*75f0*/  FMUL.FTZ R59, R33.reuse, R59 ;  /* 0x0000003b213b7220 */ /* 0x040fe40000410000 */
[----:B------:R-:W3:Y:S01]  /*7600*/  MUFU.EX2 R88, R88 ;  /* 0x0000005800587308 */ /* 0x000ee20000000800 */
[----:B0-----:R-:W-:Y:S01]  /*7610*/  FADD.FTZ R86, R86, 1 ;  /* 0x3f80000056567421 */ /* 0x001fe20000010000 */
[----:B------:R-:W-:-:S06]  /*7620*/  FMUL.FTZ R83, R33, R134 ;  /* 0x0000008621537220 */ /* 0x000fcc0000410000 */
[----:B------:R0:W4:Y:S01]  /*7630*/  MUFU.RCP R90, R86 ;  /* 0x00000056005a7308 */ /* 0x0001220000001000 */
[----:B------:R-:W-:Y:S01]  /*7640*/  FFMA.FTZ R83, R113, R83, R0 ;  /* 0x0000005371537223 */ /* 0x000fe20000010000 */
[----:B-1----:R-:W-:Y:S01]  /*7650*/  FMUL.FTZ R80, R80, R85 ;  /* 0x0000005550507220 */ /* 0x002fe20000410000 */
[----:B------:R-:W-:Y:S01]  /*7660*/  FADD.FTZ R85, R135, -R46 ;  /* 0x8000002e87557221 */ /* 0x000fe20000010000 */
[----:B0-----:R-:W-:Y:S01]  /*7670*/  FFMA.FTZ R86, R49, R59, R50 ;  /* 0x0000003b31567223 */ /* 0x001fe20000010032 */
[----:B------:R-:W-:-:S03]  /*7680*/  FMUL.FTZ R89, R83, -1.4426950216293334961 ;  /* 0xbfb8aa3b53597820 */ /* 0x000fc60000410000 */
[----:B------:R-:W-:Y:S01]  /*7690*/  FMUL.FTZ R87, R86, -1.4426950216293334961 ;  /* 0xbfb8aa3b56577820 */ /* 0x000fe20000410000 */
[----:B------:R-:W-:Y:S01]  /*76a0*/  FMUL.FTZ R85, R33, R85 ;  /* 0x0000005521557220 */ /* 0x000fe20000410000 */
[----:B---3--:R-:W-:Y:S01]  /*76b0*/  FADD.FTZ R88, R88, 1 ;  /* 0x3f80000058587421 */ /* 0x008fe20000010000 */
[----:B------:R-:W-:Y:S02]  /*76c0*/  MUFU.EX2 R89, R89 ;  /* 0x0000005900597308 */ /* 0x000fe40000000800 */
[----:B------:R-:W-:-:S06]  /*76d0*/  FFMA.FTZ R85, R112, R85, R47 ;  /* 0x0000005570557223 */ /* 0x000fcc000001002f */
[----:B------:R-:W0:Y:S01]  /*76e0*/  MUFU.EX2 R87, R87 ;  /* 0x0000005700577308 */ /* 0x000e220000000800 */
[----:B----4-:R-:W-:Y:S01]  /*76f0*/  FMUL.FTZ R59, R82, R90 ;  /* 0x0000005a523b7220 */ /* 0x010fe20000410000 */
[----:B------:R-:W-:Y:S01]  /*7700*/  FMUL.FTZ R90, R85, -1.4426950216293334961 ;  /* 0xbfb8aa3b555a7820 */ /* 0x000fe20000410000 */
[----:B------:R-:W-:-:S05]  /*7710*/  SHF.L.U32 R56, R56, 0x10, RZ ;  /* 0x0000001038387819 */ /* 0x000fca00000006ff */
[----:B------:R-:W1:Y:S01]  /*7720*/  MUFU.RCP R88, R88 ;  /* 0x0000005800587308 */ /* 0x000e620000001000 */
[----:B------:R-:W-:-:S07]  /*7730*/  FADD.FTZ R56, -R46, R56 ;  /* 0x000000382e387221 */ /* 0x000fce0000010100 */
[----:B------:R-:W3:Y:S01]  /*7740*/  MUFU.EX2 R90, R90 ;  /* 0x0000005a005a7308 */ /* 0x000ee20000000800 */
[----:B0-----:R-:W-:Y:S01]  /*7750*/  FADD.FTZ R87, R87, 1 ;  /* 0x3f80000057577421 */ /* 0x001fe20000010000 */
[----:B------:R-:W-:Y:S01]  /*7760*/  FMUL.FTZ R56, R33, R56 ;  /* 0x0000003821387220 */ /* 0x000fe20000410000 */
[----:B------:R-:W-:-:S05]  /*7770*/  FADD.FTZ R82, R89, 1 ;  /* 0x3f80000059527421 */ /* 0x000fca0000010000 */
[----:B------:R0:W-:Y:S01]  /*7780*/  MUFU.RCP R89, R87 ;  /* 0x0000005700597308 */ /* 0x0001e20000001000 */
[----:B-1----:R-:W-:Y:S01]  /*7790*/  FMUL.FTZ R84, R84, R88 ;  /* 0x0000005854547220 */ /* 0x002fe20000410000 */
[----:B0-----:R-:W-:-:S04]  /*77a0*/  FFMA.FTZ R87, R48, R56, R55 ;  /* 0x0000003830577223 */ /* 0x001fc80000010037 */
[----:B------:R-:W-:Y:S01]  /*77b0*/  FMUL.FTZ R88, R87, -1.4426950216293334961 ;  /* 0xbfb8aa3b57587820 */ /* 0x000fe20000410000 */
[----:B---3--:R-:W-:-:S05]  /*77c0*/  FADD.FTZ R90, R90, 1 ;  /* 0x3f8000005a5a7421 */ /* 0x008fca0000010000 */
[----:B------:R-:W0:Y:S08]  /*77d0*/  MUFU.EX2 R88, R88 ;  /* 0x0000005800587308 */ /* 0x000e300000000800 */
[----:B------:R0:W1:Y:S01]  /*77e0*/  MUFU.RCP R56, R90 ;  /* 0x0000005a00387308 */ /* 0x0000620000001000 */
[----:B------:R-:W-:-:S07]  /*77f0*/  SHF.L.U32 R57, R57, 0x10, RZ ;  /* 0x0000001039397819 */ /* 0x000fce00000006ff */
[----:B------:R-:W3:Y:S01]  /*7800*/  MUFU.RCP R82, R82 ;  /* 0x0000005200527308 */ /* 0x000ee20000001000 */
[----:B------:R-:W-:Y:S01]  /*7810*/  SHF.L.U32 R54, R54, 0x10, RZ ;  /* 0x0000001036367819 */ /* 0x000fe200000006ff */
[----:B------:R-:W-:Y:S01]  /*7820*/  FADD.FTZ R137, R137, -R46 ;  /* 0x8000002e89897221 */ /* 0x000fe20000010000 */
[----:B0-----:R-:W-:Y:S01]  /*7830*/  FADD.FTZ R90, R88, 1 ;  /* 0x3f800000585a7421 */ /* 0x001fe20000010000 */
[C---:B------:R-:W-:Y:S02]  /*7840*/  FADD.FTZ R88, -R46.reuse, R57 ;  /* 0x000000392e587221 */ /* 0x040fe40000010100 */
[----:B------:R-:W-:Y:S01]  /*7850*/  FMUL.FTZ R57, R33, R137 ;  /* 0x0000008921397220 */ /* 0x000fe20000410000 */
[----:B-1----:R-:W-:Y:S01]  /*7860*/  FMUL.FTZ R56, R85, R56 ;  /* 0x0000003855387220 */ /* 0x002fe20000410000 */
[----:B------:R-:W-:Y:S01]  /*7870*/  FADD.FTZ R85, -R46, R54 ;  /* 0x000000362e557221 */ /* 0x000fe20000010100 */
[----:B------:R-:W-:Y:S01]  /*7880*/  FMUL.FTZ R88, R33, R88 ;  /* 0x0000005821587220 */ /* 0x000fe20000410000 */
[----:B------:R-:W-:-:S02]  /*7890*/  FFMA.FTZ R57, R112, R57, R47 ;  /* 0x0000003970397223 */ /* 0x000fc4000001002f */
[----:B------:R-:W-:Y:S01]  /*78a0*/  FMUL.FTZ R85, R33, R85 ;  /* 0x0000005521557220 */ /* 0x000fe20000410000 */
[----:B------:R-:W-:Y:S01]  /*78b0*/  FFMA.FTZ R88, R49, R88, R50 ;  /* 0x0000005831587223 */ /* 0x000fe20000010032 */
[----:B---3--:R-:W-:Y:S01]  /*78c0*/  FMUL.FTZ R82, R83, R82 ;  /* 0x0000005253527220 */ /* 0x008fe20000410000 */
[----:B------:R-:W-:Y:S01]  /*78d0*/  FMUL.FTZ R83, R86, R89 ;  /* 0x0000005956537220 */ /* 0x000fe20000410000 */
[----:B------:R-:W-:Y:S01]  /*78e0*/  FMUL.FTZ R89, R57, -1.4426950216293334961 ;  /* 0xbfb8aa3b39597820 */ /* 0x000fe20000410000 */
[----:B------:R-:W-:Y:S01]  /*78f0*/  FFMA.FTZ R85, R48, R85, R55 ;  /* 0x0000005530557223 */ /* 0x000fe20000010037 */
[----:B------:R-:W-:Y:S01]  /*7900*/  FADD.FTZ R86, R136, -R46 ;  /* 0x8000002e88567221 */ /* 0x000fe20000010000 */
[----:B------:R-:W-:Y:S02]  /*7910*/  FMUL.FTZ R91, R88, -1.4426950216293334961 ;  /* 0xbfb8aa3b585b7820 */ /* 0x000fe40000410000 */
[----:B------:R-:W-:Y:S01]  /*7920*/  FMUL.FTZ R92, R85, -1.4426950216293334961 ;  /* 0xbfb8aa3b555c7820 */ /* 0x000fe20000410000 */
[----:B------:R-:W0:Y:S01]  /*7930*/  MUFU.EX2 R89, R89 ;  /* 0x0000005900597308 */ /* 0x000e220000000800 */
[----:B------:R-:W-:-:S04]  /*7940*/  FMUL.FTZ R86, R33, R86 ;  /* 0x0000005621567220 */ /* 0x000fc80000410000 */
[----:B------:R-:W-:-:S03]  /*7950*/  FFMA.FTZ R86, R113, R86, R0 ;  /* 0x0000005671567223 */ /* 0x000fc60000010000 */
[----:B------:R-:W1:Y:S01]  /*7960*/  MUFU.RCP R90, R90 ;  /* 0x0000005a005a7308 */ /* 0x000e620000001000 */
[----:B------:R-:W-:-:S07]  /*7970*/  FMUL.FTZ R93, R86, -1.4426950216293334961 ;  /* 0xbfb8aa3b565d7820 */ /* 0x000fce0000410000 */
[----:B------:R-:W3:Y:S08]  /*7980*/  MUFU.EX2 R91, R91 ;  /* 0x0000005b005b7308 */ /* 0x000ef00000000800 */
[----:B------:R-:W4:Y:S01]  /*7990*/  MUFU.EX2 R92, R92 ;  /* 0x0000005c005c7308 */ /* 0x000f220000000800 */
[----:B0-----:R-:W-:Y:S01]  /*79a0*/  FADD.FTZ R89, R89, 1 ;  /* 0x3f80000059597421 */ /* 0x001fe20000010000 */
[----:B-1----:R-:W-:-:S06]  /*79b0*/  FMUL.FTZ R54, R87, R90 ;  /* 0x0000005a57367220 */ /* 0x002fcc0000410000 */
[----:B------:R-:W0:Y:S01]  /*79c0*/  MUFU.EX2 R93, R93 ;  /* 0x0000005d005d7308 */ /* 0x000e220000000800 */
[----:B---3--:R-:W-:-:S07]  /*79d0*/  FADD.FTZ R87, R91, 1 ;  /* 0x3f8000005b577421 */ /* 0x008fce0000010000 */
[----:B------:R4:W-:Y:S02]  /*79e0*/  MUFU.RCP R91, R89 ;  /* 0x00000059005b7308 */ /* 0x0009e40000001000 */
[----:B----4-:R-:W-:Y:S01]  /*79f0*/  FADD.FTZ R89, R92, 1 ;  /* 0x3f8000005c597421 */ /* 0x010fe20000010000 */
[----:B0-----:R-:W-:-:S05]  /*7a00*/  FADD.FTZ R90, R93, 1 ;  /* 0x3f8000005d5a7421 */ /* 0x001fca0000010000 */
[----:B------:R-:W0:Y:S01]  /*7a10*/  MUFU.RCP R89, R89 ;  /* 0x0000005900597308 */ /* 0x000e220000001000 */
[----:B------:R-:W-:-:S05]  /*7a20*/  SHF.L.U32 R93, R115, 0x10, RZ ;  /* 0x00000010735d7819 */ /* 0x000fca00000006ff */
[----:B------:R-:W-:-:S04]  /*7a30*/  FADD.FTZ R93, -R46, R93 ;  /* 0x0000005d2e5d7221 */ /* 0x000fc80000010100 */
[----:B------:R-:W-:Y:S01]  /*7a40*/  FMUL.FTZ R93, R33, R93 ;  /* 0x0000005d215d7220 */ /* 0x000fe20000410000 */
[----:B------:R-:W-:Y:S02]  /*7a50*/  SHF.L.U32 R125, R101, 0x10, RZ ;  /* 0x00000010657d7819 */ /* 0x000fe400000006ff */
[----:B------:R-:W-:Y:S01]  /*7a60*/  SHF.L.U32 R129, R106, 0x10, RZ ;  /* 0x000000106a817819 */ /* 0x000fe200000006ff */
[----:B------:R-:W-:Y:S01]  /*7a70*/  FFMA.FTZ R123, R49, R93, R50 ;  /* 0x0000005d317b7223 */ /* 0x000fe20000010032 */
[----:B------:R-:W-:Y:S01]  /*7a80*/  SHF.L.U32 R131, R104, 0x10, RZ ;  /* 0x0000001068837819 */ /* 0x000fe200000006ff */
[----:B0-----:R-:W-:Y:S01]  /*7a90*/  FMUL.FTZ R85, R85, R89 ;  /* 0x0000005955557220 */ /* 0x001fe20000410000 */
[----:B------:R-:W-:Y:S01]  /*7aa0*/  SHF.L.U32 R89, R114, 0x10, RZ ;  /* 0x0000001072597819 */ /* 0x000fe200000006ff */
[--C-:B------:R-:W-:Y:S01]  /*7ab0*/  FADD.FTZ R139, R139, -R46.reuse ;  /* 0x8000002e8b8b7221 */ /* 0x100fe20000010000 */
[----:B------:R-:W-:Y:S01]  /*7ac0*/  SHF.L.U32 R93, R105, 0x10, RZ ;  /* 0x00000010695d7819 */ /* 0x000fe200000006ff */
[--C-:B------:R-:W-:Y:S01]  /*7ad0*/  FADD.FTZ R141, R141, -R46.reuse ;  /* 0x8000002e8d8d7221 */ /* 0x100fe20000010000 */
[----:B--2---:R-:W-:Y:S01]  /*7ae0*/  SHF.L.U32 R133, R117, 0x10, RZ ;  /* 0x0000001075857819 */ /* 0x004fe200000006ff */
[--C-:B------:R-:W-:Y:S01]  /*7af0*/  FADD.FTZ R143, R143, -R46.reuse ;  /* 0x8000002e8f8f7221 */ /* 0x100fe20000010000 */
[--C-:B------:R-:W-:Y:S01]  /*7b00*/  FADD.FTZ R145, R145, -R46.reuse ;  /* 0x8000002e91917221 */ /* 0x100fe20000010000 */
[----:B------:R-:W2:Y:S01]  /*7b10*/  LDL.LU R117, [R1+0x130] ;  /* 0x0001300001757983 */ /* 0x000ea20000300800 */
[--C-:B------:R-:W-:Y:S01]  /*7b20*/  FADD.FTZ R147, R147, -R46.reuse ;  /* 0x8000002e93937221 */ /* 0x100fe20000010000 */
[C---:B------:R-:W-:Y:S01]  /*7b30*/  FADD.FTZ R89, -R46.reuse, R89 ;  /* 0x000000592e597221 */ /* 0x040fe20000010100 */
[C---:B------:R-:W-:Y:S01]  /*7b40*/  FADD.FTZ R125, -R46.reuse, R125 ;  /* 0x0000007d2e7d7221 */ /* 0x040fe20000010100 */
[C---:B------:R-:W-:Y:S01]  /*7b50*/  FADD.FTZ R129, -R46.reuse, R129 ;  /* 0x000000812e817221 */ /* 0x040fe20000010100 */
[C---:B------:R-:W-:Y:S01]  /*7b60*/  FADD.FTZ R131, -R46.reuse, R131 ;  /* 0x000000832e837221 */ /* 0x040fe20000010100 */
[C---:B------:R-:W-:Y:S01]  /*7b70*/  FMUL.FTZ R121, R33.reuse, R139 ;  /* 0x0000008b21797220 */ /* 0x040fe20000410000 */
[C---:B------:R-:W-:Y:S01]  /*7b80*/  FMUL.FTZ R124, R33.reuse, R141 ;  /* 0x0000008d217c7220 */ /* 0x040fe20000410000 */
[C---:B------:R-:W-:Y:S01]  /*7b90*/  FMUL.FTZ R128, R33.reuse, R143 ;  /* 0x0000008f21807220 */ /* 0x040fe20000410000 */
[C---:B------:R-:W-:Y:S01]  /*7ba0*/  FMUL.FTZ R130, R33.reuse, R145 ;  /* 0x0000009121827220 */ /* 0x040fe20000410000 */
[----:B------:R-:W-:Y:S01]  /*7bb0*/  FADD.FTZ R93, -R46, R93 ;  /* 0x0000005d2e5d7221 */ /* 0x000fe20000010100 */
[C---:B------:R-:W-:Y:S01]  /*7bc0*/  FMUL.FTZ R147, R33.reuse, R147 ;  /* 0x0000009321937220 */ /* 0x040fe20000410000 */
[C---:B------:R-:W-:Y:S01]  /*7bd0*/  FMUL.FTZ R89, R33.reuse, R89 ;  /* 0x0000005921597220 */ /* 0x040fe20000410000 */
[C---:B------:R-:W-:Y:S01]  /*7be0*/  FMUL.FTZ R125, R33.reuse, R125 ;  /* 0x0000007d217d7220 */ /* 0x040fe20000410000 */
[C---:B------:R-:W-:Y:S01]  /*7bf0*/  FMUL.FTZ R129, R33.reuse, R129 ;  /* 0x0000008121817220 */ /* 0x040fe20000410000 */
[C---:B------:R-:W-:Y:S01]  /*7c00*/  FMUL.FTZ R131, R33.reuse, R131 ;  /* 0x0000008321837220 */ /* 0x040fe20000410000 */
[C-C-:B------:R-:W-:Y:S01]  /*7c10*/  FFMA.FTZ R121, R112.reuse, R121, R47.reuse ;  /* 0x0000007970797223 */ /* 0x140fe2000001002f */
[C-C-:B------:R-:W-:Y:S01]  /*7c20*/  FFMA.FTZ R124, R112.reuse, R124, R47.reuse ;  /* 0x0000007c707c7223 */ /* 0x140fe2000001002f */
[C-C-:B------:R-:W-:Y:S01]  /*7c30*/  FFMA.FTZ R128, R112.reuse, R128, R47.reuse ;  /* 0x0000008070807223 */ /* 0x140fe2000001002f */
[C-C-:B------:R-:W-:Y:S01]  /*7c40*/  FFMA.FTZ R130, R112.reuse, R130, R47.reuse ;  /* 0x0000008270827223 */ /* 0x140fe2000001002f */
[----:B------:R-:W-:Y:S01]  /*7c50*/  FMUL.FTZ R93, R33, R93 ;  /* 0x0000005d215d7220 */ /* 0x000fe20000410000 */
[----:B------:R-:W-:Y:S01]  /*7c60*/  FFMA.FTZ R47, R112, R147, R47 ;  /* 0x00000093702f7223 */ /* 0x000fe2000001002f */
[C-C-:B------:R-:W-:Y:S01]  /*7c70*/  FFMA.FTZ R122, R48.reuse, R89, R55.reuse ;  /* 0x00000059307a7223 */ /* 0x140fe20000010037 */
[C-C-:B------:R-:W-:Y:S01]  /*7c80*/  FFMA.FTZ R125, R48.reuse, R125, R55.reuse ;  /* 0x0000007d307d7223 */ /* 0x140fe20000010037 */
[C-C-:B------:R-:W-:Y:S01]  /*7c90*/  FFMA.FTZ R129, R48.reuse, R129, R55.reuse ;  /* 0x0000008130817223 */ /* 0x140fe20000010037 */
[C-C-:B------:R-:W-:Y:S01]  /*7ca0*/  FFMA.FTZ R131, R48.reuse, R131, R55.reuse ;  /* 0x0000008330837223 */ /* 0x140fe20000010037 */
[----:B------:R-:W-:Y:S01]  /*7cb0*/  FFMA.FTZ R48, R48, R93, R55 ;  /* 0x0000005d30307223 */ /* 0x000fe20000010037 */
[----:B------:R-:W-:Y:S01]  /*7cc0*/  FMUL.FTZ R93, R47, -1.4426950216293334961 ;  /* 0xbfb8aa3b2f5d7820 */ /* 0x000fe20000410000 */
[----:B------:R-:W3:Y:S04]  /*7cd0*/  LDL.LU R103, [R1+0x50] ;  /* 0x0000500001677983 */ /* 0x000ee80000300800 */
[----:B------:R-:W4:Y:S01]  /*7ce0*/  LDL.LU R102, [R1+0x54] ;  /* 0x0000540001667983 */ /* 0x000f220000300800 */
[----:B------:R-:W0:Y:S03]  /*7cf0*/  MUFU.EX2 R93, R93 ;  /* 0x0000005d005d7308 */ /* 0x000e260000000800 */
[----:B------:R-:W4:Y:S04]  /*7d00*/  LDL.LU R101, [R1+0x58] ;  /* 0x0000580001657983 */ /* 0x000f280000300800 */
[----:B------:R-:W4:Y:S01]  /*7d10*/  LDL.LU R100, [R1+0x5c] ;  /* 0x00005c0001647983 */ /* 0x000f220000300800 */
[----:B------:R-:W1:Y:S01]  /*7d20*/  MUFU.RCP R90, R90 ;  /* 0x0000005a005a7308 */ /* 0x000e620000001000 */
[----:B------:R-:W-:-:S02]  /*7d30*/  FADD.FTZ R138, R138, -R46 ;  /* 0x8000002e8a8a7221 */ /* 0x000fc40000010000 */
[----:B------:R-:W4:Y:S01]  /*7d40*/  LDL.LU R99, [R1+0x60] ;  /* 0x0000600001637983 */ /* 0x000f220000300800 */
[----:B0-----:R-:W-:-:S04]  /*7d50*/  FADD.FTZ R93, R93, 1 ;  /* 0x3f8000005d5d7421 */ /* 0x001fc80000010000 */
[----:B------:R0:W-:Y:S01]  /*7d60*/  MUFU.RCP R134, R93 ;  /* 0x0000005d00867308 */ /* 0x0001e20000001000 */
[----:B------:R-:W-:Y:S01]  /*7d70*/  FMUL.FTZ R118, R33, R138 ;  /* 0x0000008a21767220 */ /* 0x000fe20000410000 */
[----:B0-----:R-:W4:Y:S04]  /*7d80*/  LDL.LU R93, [R1+0x64] ;  /* 0x00006400015d7983 */ /* 0x001f280000300800 */
[----:B------:R-:W4:Y:S01]  /*7d90*/  LDL.LU R95, [R1+0x68] ;  /* 0x00006800015f7983 */ /* 0x000f220000300800 */
[----:B------:R-:W-:-:S03]  /*7da0*/  FFMA.FTZ R118, R113, R118, R0 ;  /* 0x0000007671767223 */ /* 0x000fc60000010000 */
[----:B------:R-:W4:Y:S01]  /*7db0*/  LDL.LU R94, [R1+0x6c] ;  /* 0x00006c00015e7983 */ /* 0x000f220000300800 */
[----:B-1----:R-:W-:-:S03]  /*7dc0*/  FMUL.FTZ R86, R86, R90 ;  /* 0x0000005a56567220 */ /* 0x002fc60000410000 */
[----:B------:R-:W4:Y:S01]  /*7dd0*/  LDL.LU R97, [R1+0x70] ;  /* 0x0000700001617983 */ /* 0x000f220000300800 */
[----:B------:R-:W-:-:S03]  /*7de0*/  FMUL.FTZ R90, R118, -1.4426950216293334961 ;  /* 0xbfb8aa3b765a7820 */ /* 0x000fc60000410000 */
[----:B------:R-:W4:Y:S04]  /*7df0*/  LDL.LU R96, [R1+0x74] ;  /* 0x0000740001607983 */ /* 0x000f280000300800 */
[----:B------:R-:W4:Y:S01]  /*7e00*/  LDL.LU R98, [R1+0x78] ;  /* 0x0000780001627983 */ /* 0x000f220000300800 */
[----:B------:R-:W0:Y:S03]  /*7e10*/  MUFU.EX2 R90, R90 ;  /* 0x0000005a005a7308 */ /* 0x000e260000000800 */
[----:B------:R-:W4:Y:S01]  /*7e20*/  LDL.LU R35, [R1+0x7c] ;  /* 0x00007c0001237983 */ /* 0x000f220000300800 */
[----:B------:R-:W-:-:S05]  /*7e30*/  SHF.L.U32 R110, R110, 0x10, RZ ;  /* 0x000000106e6e7819 */ /* 0x000fca00000006ff */
[----:B------:R-:W-:Y:S01]  /*7e40*/  FADD.FTZ R110, -R46, R110 ;  /* 0x0000006e2e6e7221 */ /* 0x000fe20000010100 */
[----:B------:R-:W1:Y:S03]  /*7e50*/  MUFU.RCP R87, R87 ;  /* 0x0000005700577308 */ /* 0x000e660000001000 */
[----:B------:R-:W-:Y:S01]  /*7e60*/  FMUL.FTZ R110, R33, R110 ;  /* 0x0000006e216e7220 */ /* 0x000fe20000410000 */
[----:B0-----:R-:W-:-:S03]  /*7e70*/  FADD.FTZ R90, R90, 1 ;  /* 0x3f8000005a5a7421 */ /* 0x001fc60000010000 */
[----:B------:R-:W-:Y:S01]  /*7e80*/  FFMA.FTZ R119, R49, R110, R50 ;  /* 0x0000006e31777223 */ /* 0x000fe20000010032 */
[----:B------:R0:W1:Y:S03]  /*7e90*/  MUFU.RCP R92, R90 ;  /* 0x0000005a005c7308 */ /* 0x0000660000001000 */
[----:B0-----:R-:W-:Y:S01]  /*7ea0*/  FMUL.FTZ R90, R119, -1.4426950216293334961 ;  /* 0xbfb8aa3b775a7820 */ /* 0x001fe20000410000 */
[----:B-1----:R-:W-:Y:S01]  /*7eb0*/  FMUL.FTZ R87, R88, R87 ;  /* 0x0000005758577220 */ /* 0x002fe20000410000 */
[----:B------:R-:W-:-:S04]  /*7ec0*/  FADD.FTZ R88, R140, -R46 ;  /* 0x8000002e8c587221 */ /* 0x000fc80000010000 */
[----:B------:R-:W0:Y:S01]  /*7ed0*/  MUFU.EX2 R90, R90 ;  /* 0x0000005a005a7308 */ /* 0x000e220000000800 */
[----:B------:R-:W-:Y:S01]  /*7ee0*/  FMUL.FTZ R88, R33, R88 ;  /* 0x0000005821587220 */ /* 0x000fe20000410000 */
[----:B------:R-:W-:-:S03]  /*7ef0*/  FMUL.FTZ R118, R118, R92 ;  /* 0x0000005c76767220 */ /* 0x000fc60000410000 */
[----:B------:R-:W-:Y:S01]  /*7f00*/  FFMA.FTZ R88, R113, R88, R0 ;  /* 0x0000005871587223 */ /* 0x000fe20000010000 */
[----:B------:R-:W-:-:S03]  /*7f10*/  FMUL.FTZ R89, R122, -1.4426950216293334961 ;  /* 0xbfb8aa3b7a597820 */ /* 0x000fc60000410000 */
[----:B------:R-:W-:Y:S01]  /*7f20*/  FMUL.FTZ R92, R88, -1.4426950216293334961 ;  /* 0xbfb8aa3b585c7820 */ /* 0x000fe20000410000 */
[----:B0-----:R-:W-:-:S05]  /*7f30*/  FADD.FTZ R90, R90, 1 ;  /* 0x3f8000005a5a7421 */ /* 0x001fca0000010000 */
[----:B------:R-:W0:Y:S08]  /*7f40*/  MUFU.EX2 R92, R92 ;  /* 0x0000005c005c7308 */ /* 0x000e300000000800 */
[----:B------:R-:W1:Y:S08]  /*7f50*/  MUFU.EX2 R89, R89 ;  /* 0x0000005900597308 */ /* 0x000e700000000800 */
[----:B------:R-:W1:Y:S01]  /*7f60*/  MUFU.RCP R90, R90 ;  /* 0x0000005a005a7308 */ /* 0x000e620000001000 */
[----:B0-----:R-:W-:Y:S01]  /*7f70*/  FADD.FTZ R92, R92, 1 ;  /* 0x3f8000005c5c7421 */ /* 0x001fe20000010000 */
[----:B-1----:R-:W-:-:S06]  /*7f80*/  FADD.FTZ R89, R89, 1 ;  /* 0x3f80000059597421 */ /* 0x002fcc0000010000 */
[----:B------:R-:W0:Y:S01]  /*7f90*/  MUFU.RCP R120, R92 ;  /* 0x0000005c00787308 */ /* 0x000e220000001000 */
[----:B------:R-:W-:Y:S01]  /*7fa0*/  FMUL.FTZ R119, R119, R90 ;  /* 0x0000005a77777220 */ /* 0x000fe20000410000 */
[----:B------:R-:W-:-:S06]  /*7fb0*/  FMUL.FTZ R90, R123, -1.4426950216293334961 ;  /* 0xbfb8aa3b7b5a7820 */ /* 0x000fcc0000410000 */
[----:B------:R-:W1:Y:S08]  /*7fc0*/  MUFU.RCP R89, R89 ;  /* 0x0000005900597308 */ /* 0x000e700000001000 */
[----:B------:R-:W1:Y:S01]  /*7fd0*/  MUFU.EX2 R90, R90 ;  /* 0x0000005a005a7308 */ /* 0x000e620000000800 */
[----:B------:R-:W-:Y:S01]  /*7fe0*/  FADD.FTZ R142, R142, -R46 ;  /* 0x8000002e8e8e7221 */ /* 0x000fe20000010000 */
[----:B0-----:R-:W-:-:S03]  /*7ff0*/  FMUL.FTZ R120, R88, R120 ;  /* 0x0000007858787220 */ /* 0x001fc60000410000 */
[----:B------:R-:W-:Y:S01]  /*8000*/  FMUL.FTZ R88, R33, R142 ;  /* 0x0000008e21587220 */ /* 0x000fe20000410000 */
[----:B------:R-:W-:Y:S01]  /*8010*/  FMUL.FTZ R57, R57, R91 ;  /* 0x0000005b39397220 */ /* 0x000fe20000410000 */
[----:B-1----:R-:W-:Y:S02]  /*8020*/  FMUL.FTZ R122, R122, R89 ;  /* 0x000000597a7a7220 */ /* 0x002fe40000410000 */
[----:B------:R-:W-:Y:S01]  /*8030*/  FFMA.FTZ R88, R113, R88, R0 ;  /* 0x0000005871587223 */ /* 0x000fe20000010000 */
[----:B------:R-:W-:Y:S01]  /*8040*/  FMUL.FTZ R91, R121, -1.4426950216293334961 ;  /* 0xbfb8aa3b795b7820 */ /* 0x000fe20000410000 */
[----:B------:R-:W-:Y:S02]  /*8050*/  FADD.FTZ R89, R90, 1 ;  /* 0x3f8000005a597421 */ /* 0x000fe40000010000 */
[----:B------:R-:W-:-:S03]  /*8060*/  FMUL.FTZ R90, R88, -1.4426950216293334961 ;  /* 0xbfb8aa3b585a7820 */ /* 0x000fc60000410000 */
[----:B------:R-:W0:Y:S01]  /*8070*/  MUFU.EX2 R91, R91 ;  /* 0x0000005b005b7308 */ /* 0x000e220000000800 */
[----:B------:R-:W-:-:S07]  /*8080*/  FADD.FTZ R126, -R46, R126 ;  /* 0x0000007e2e7e7221 */ /* 0x000fce0000010100 */
[----:B------:R-:W1:Y:S01]  /*8090*/  MUFU.RCP R89, R89 ;  /* 0x0000005900597308 */ /* 0x000e620000001000 */
[----:B------:R-:W-:-:S07]  /*80a0*/  FMUL.FTZ R126, R33, R126 ;  /* 0x0000007e217e7220 */ /* 0x000fce0000410000 */
[----:B------:R-:W1:Y:S01]  /*80b0*/  MUFU.EX2 R90, R90 ;  /* 0x0000005a005a7308 */ /* 0x000e620000000800 */
[----:B------:R-:W-:Y:S01]  /*80c0*/  FMUL.FTZ R92, R124, -1.4426950216293334961 ;  /* 0xbfb8aa3b7c5c7820 */ /* 0x000fe20000410000 */
[----:B------:R-:W-:Y:S01]  /*80d0*/  FFMA.FTZ R126, R49, R126, R50 ;  /* 0x0000007e317e7223 */ /* 0x000fe20000010032 */
[----:B0-----:R-:W-:Y:S01]  /*80e0*/  FADD.FTZ R91, R91, 1 ;  /* 0x3f8000005b5b7421 */ /* 0x001fe20000010000 */
[----:B-1----:R-:W-:Y:S02]  /*80f0*/  FMUL.FTZ R123, R123, R89 ;  /* 0x000000597b7b7220 */ /* 0x002fe40000410000 */
[----:B------:R-:W-:Y:S02]  /*8100*/  FMUL.FTZ R89, R126, -1.4426950216293334961 ;  /* 0xbfb8aa3b7e597820 */ /* 0x000fe40000410000 */
[----:B------:R-:W0:Y:S01]  /*8110*/  MUFU.EX2 R92, R92 ;  /* 0x0000005c005c7308 */ /* 0x000e220000000800 */
[----:B------:R-:W-:-:S07]  /*8120*/  FADD.FTZ R90, R90, 1 ;  /* 0x3f8000005a5a7421 */ /* 0x000fce0000010000 */
[----:B------:R-:W1:Y:S08]  /*8130*/  MUFU.EX2 R89, R89 ;  /* 0x0000005900597308 */ /* 0x000e700000000800 */
[----:B------:R-:W1:Y:S08]  /*8140*/  MUFU.RCP R91, R91 ;  /* 0x0000005b005b7308 */ /* 0x000e700000001000 */
[----:B------:R-:W1:Y:S01]  /*8150*/  MUFU.RCP R90, R90 ;  /* 0x0000005a005a7308 */ /* 0x000e620000001000 */
[----:B0-----:R-:W-:Y:S01]  /*8160*/  FADD.FTZ R92, R92, 1 ;  /* 0x3f8000005c5c7421 */ /* 0x001fe20000010000 */
[----:B-1----:R-:W-:-:S06]  /*8170*/  FADD.FTZ R89, R89, 1 ;  /* 0x3f80000059597421 */ /* 0x002fcc0000010000 */
[----:B------:R-:W0:Y:S01]  /*8180*/  MUFU.RCP R92, R92 ;  /* 0x0000005c005c7308 */ /* 0x000e220000001000 */
[----:B------:R-:W-:Y:S01]  /*8190*/  FMUL.FTZ R121, R121, R91 ;  /* 0x0000005b79797220 */ /* 0x000fe20000410000 */
[----:B------:R-:W-:Y:S01]  /*81a0*/  FMUL.FTZ R91, R125, -1.4426950216293334961 ;  /* 0xbfb8aa3b7d5b7820 */ /* 0x000fe20000410000 */
[----:B------:R-:W-:-:S05]  /*81b0*/  FMUL.FTZ R55, R88, R90 ;  /* 0x0000005a58377220 */ /* 0x000fca0000410000 */
[----:B------:R1:W2:Y:S01]  /*81c0*/  MUFU.RCP R88, R89 ;  /* 0x0000005900587308 */ /* 0x0002a20000001000 */
[----:B------:R-:W-:Y:S01]  /*81d0*/  FADD.FTZ R127, -R46, R127 ;  /* 0x0000007f2e7f7221 */ /* 0x000fe20000010100 */
[----:B------:R-:W-:-:S06]  /*81e0*/  FADD.FTZ R144, R144, -R46 ;  /* 0x8000002e90907221 */ /* 0x000fcc0000010000 */
[----:B------:R-:W2:Y:S01]  /*81f0*/  MUFU.EX2 R91, R91 ;  /* 0x0000005b005b7308 */ /* 0x000ea20000000800 */
[C---:B------:R-:W-:Y:S01]  /*8200*/  FMUL.FTZ R127, R33.reuse, R127 ;  /* 0x0000007f217f7220 */ /* 0x040fe20000410000 */
[----:B0-----:R-:W-:Y:S01]  /*8210*/  FMUL.FTZ R124, R124, R92 ;  /* 0x0000005c7c7c7220 */ /* 0x001fe20000410000 */
[----:B-1----:R-:W-:Y:S01]  /*8220*/  FMUL.FTZ R89, R33, R144 ;  /* 0x0000009021597220 */ /* 0x002fe20000410000 */
[----:B------:R-:W-:Y:S01]  /*8230*/  FMUL.FTZ R92, R128, -1.4426950216293334961 ;  /* 0xbfb8aa3b805c7820 */ /* 0x000fe20000410000 */
[----:B------:R-:W-:Y:S02]  /*8240*/  FFMA.FTZ R127, R49, R127, R50 ;  /* 0x0000007f317f7223 */ /* 0x000fe40000010032 */
[----:B------:R-:W-:Y:S01]  /*8250*/  FFMA.FTZ R89, R113, R89, R0 ;  /* 0x0000005971597223 */ /* 0x000fe20000010000 */
[----:B--2---:R-:W-:Y:S01]  /*8260*/  FMUL.FTZ R126, R126, R88 ;  /* 0x000000587e7e7220 */ /* 0x004fe20000410000 */
[----:B------:R-:W-:Y:S01]  /*8270*/  FMUL.FTZ R88, R127, -1.4426950216293334961 ;  /* 0xbfb8aa3b7f587820 */ /* 0x000fe20000410000 */
[----:B------:R-:W0:Y:S01]  /*8280*/  MUFU.EX2 R92, R92 ;  /* 0x0000005c005c7308 */ /* 0x000e220000000800 */
[----:B------:R-:W-:Y:S01]  /*8290*/  FMUL.FTZ R90, R89, -1.4426950216293334961 ;  /* 0xbfb8aa3b595a7820 */ /* 0x000fe20000410000 */
[----:B------:R-:W-:-:S06]  /*82a0*/  FADD.FTZ R91, R91, 1 ;  /* 0x3f8000005b5b7421 */ /* 0x000fcc0000010000 */
[----:B------:R-:W1:Y:S08]  /*82b0*/  MUFU.EX2 R88, R88 ;  /* 0x0000005800587308 */ /* 0x000e700000000800 */
[----:B------:R-:W2:Y:S08]  /*82c0*/  MUFU.RCP R91, R91 ;  /* 0x0000005b005b7308 */ /* 0x000eb00000001000 */
[----:B------:R-:W3:Y:S01]  /*82d0*/  MUFU.EX2 R90, R90 ;  /* 0x0000005a005a7308 */ /* 0x000ee20000000800 */
[----:B0-----:R-:W-:Y:S01]  /*82e0*/  FADD.FTZ R92, R92, 1 ;  /* 0x3f8000005c5c7421 */ /* 0x001fe20000010000 */
[----:B-1----:R-:W-:-:S06]  /*82f0*/  FADD.FTZ R88, R88, 1 ;  /* 0x3f80000058587421 */ /* 0x002fcc0000010000 */
[----:B------:R-:W0:Y:S01]  /*8300*/  MUFU.RCP R92, R92 ;  /* 0x0000005c005c7308 */ /* 0x000e220000001000 */
[----:B--2---:R-:W-:Y:S01]  /*8310*/  FMUL.FTZ R125, R125, R91 ;  /* 0x0000005b7d7d7220 */ /* 0x004fe20000410000 */
[----:B------:R-:W-:Y:S01]  /*8320*/  FMUL.FTZ R91, R129, -1.4426950216293334961 ;  /* 0xbfb8aa3b815b7820 */ /* 0x000fe20000410000 */
[----:B---3--:R-:W-:-:S05]  /*8330*/  FADD.FTZ R90, R90, 1 ;  /* 0x3f8000005a5a7421 */ /* 0x008fca0000010000 */
[----:B------:R-:W1:Y:S01]  /*8340*/  MUFU.RCP R88, R88 ;  /* 0x0000005800587308 */ /* 0x000e620000001000 */
[----:B------:R-:W-:Y:S01]  /*8350*/  FADD.FTZ R133, -R46, R133 ;  /* 0x000000852e857221 */ /* 0x000fe20000010100 */
[----:B------:R-:W-:-:S06]  /*8360*/  FADD.FTZ R146, R146, -R46 ;  /* 0x8000002e92927221 */ /* 0x000fcc0000010000 */
[----:B------:R-:W2:Y:S01]  /*8370*/  MUFU.EX2 R91, R91 ;  /* 0x0000005b005b7308 */ /* 0x000ea20000000800 */
[----:B------:R-:W-:-:S07]  /*8380*/  FMUL.FTZ R133, R33, R133 ;  /* 0x0000008521857220 */ /* 0x000fce0000410000 */
[----:B------:R-:W3:Y:S01]  /*8390*/  MUFU.RCP R90, R90 ;  /* 0x0000005a005a7308 */ /* 0x000ee20000001000 */
[----:B------:R-:W-:Y:S01]  /*83a0*/  FADD.FTZ R148, R148, -R46 ;  /* 0x8000002e94947221 */ /* 0x000fe20000010000 */
[----:B------:R-:W-:Y:S01]  /*83b0*/  FMUL.FTZ R132, R33, R146 ;  /* 0x0000009221847220 */ /* 0x000fe20000410000 */
[----:B0-----:R-:W-:Y:S01]  /*83c0*/  FMUL.FTZ R128, R128, R92 ;  /* 0x0000005c80807220 */ /* 0x001fe20000410000 */
[----:B------:R-:W-:Y:S01]  /*83d0*/  FFMA.FTZ R133, R49, R133, R50 ;  /* 0x0000008531857223 */ /* 0x000fe20000010032 */
[----:B------:R-:W-:Y:S01]  /*83e0*/  FMUL.FTZ R92, R48, -1.4426950216293334961 ;  /* 0xbfb8aa3b305c7820 */ /* 0x000fe20000410000 */
[----:B------:R-:W-:Y:S01]  /*83f0*/  FMUL.FTZ R148, R33, R148 ;  /* 0x0000009421947220 */ /* 0x000fe20000410000 */
[----:B-1----:R-:W-:Y:S01]  /*8400*/  FMUL.FTZ R127, R127, R88 ;  /* 0x000000587f7f7220 */ /* 0x002fe20000410000 */
[--C-:B------:R-:W-:Y:S01]  /*8410*/  FFMA.FTZ R132, R113, R132, R0.reuse ;  /* 0x0000008471847223 */ /* 0x100fe20000010000 */
[----:B------:R-:W-:Y:S01]  /*8420*/  FMUL.FTZ R88, R133, -1.4426950216293334961 ;  /* 0xbfb8aa3b85587820 */ /* 0x000fe20000410000 */
[----:B------:R-:W-:Y:S01]  /*8430*/  FFMA.FTZ R113, R113, R148, R0 ;  /* 0x0000009471717223 */ /* 0x000fe20000010000 */
[----:B--2---:R-:W-:Y:S01]  /*8440*/  FADD.FTZ R91, R91, 1 ;  /* 0x3f8000005b5b7421 */ /* 0x004fe20000010000 */
[----:B------:R-:W0:Y:S01]  /*8450*/  MUFU.EX2 R92, R92 ;  /* 0x0000005c005c7308 */ /* 0x000e220000000800 */
[----:B---3--:R-:W-:Y:S01]  /*8460*/  FMUL.FTZ R0, R89, R90 ;  /* 0x0000005a59007220 */ /* 0x008fe20000410000 */
[----:B------:R-:W-:-:S06]  /*8470*/  FMUL.FTZ R89, R132, -1.4426950216293334961 ;  /* 0xbfb8aa3b84597820 */ /* 0x000fcc0000410000 */
[----:B------:R-:W1:Y:S08]  /*8480*/  MUFU.EX2 R88, R88 ;  /* 0x0000005800587308 */ /* 0x000e700000000800 */
[----:B------:R-:W2:Y:S08]  /*8490*/  MUFU.RCP R91, R91 ;  /* 0x0000005b005b7308 */ /* 0x000eb00000001000 */
[----:B------:R-:W3:Y:S01]  /*84a0*/  MUFU.EX2 R89, R89 ;  /* 0x0000005900597308 */ /* 0x000ee20000000800 */
[----:B0-----:R-:W-:Y:S01]  /*84b0*/  FADD.FTZ R92, R92, 1 ;  /* 0x3f8000005c5c7421 */ /* 0x001fe20000010000 */
[----:B------:R-:W-:Y:S01]  /*84c0*/  FMUL.FTZ R136, R113, -1.4426950216293334961 ;  /* 0xbfb8aa3b71887820 */ /* 0x000fe20000410000 */
[----:B------:R-:W-:Y:S01]  /*84d0*/  FMUL.FTZ R90, R131, -1.4426950216293334961 ;  /* 0xbfb8aa3b835a7820 */ /* 0x000fe20000410000 */
[----:B-1----:R-:W-:-:S04]  /*84e0*/  FADD.FTZ R88, R88, 1 ;  /* 0x3f80000058587421 */ /* 0x002fc80000010000 */
[----:B------:R0:W1:Y:S01]  /*84f0*/  MUFU.RCP R135, R92 ;  /* 0x0000005c00877308 */ /* 0x0000620000001000 */
[----:B--2---:R-:W-:Y:S01]  /*8500*/  FMUL.FTZ R129, R129, R91 ;  /* 0x0000005b81817220 */ /* 0x004fe20000410000 */
[----:B------:R-:W-:-:S06]  /*8510*/  FMUL.FTZ R91, R130, -1.4426950216293334961 ;  /* 0xbfb8aa3b825b7820 */ /* 0x000fcc0000410000 */
[----:B------:R-:W2:Y:S01]  /*8520*/  MUFU.EX2 R136, R136 ;  /* 0x0000008800887308 */ /* 0x000ea20000000800 */
[----:B---3--:R-:W-:Y:S01]  /*8530*/  FADD.FTZ R89, R89, 1 ;  /* 0x3f80000059597421 */ /* 0x008fe20000010000 */
[----:B0-----:R-:W-:-:S06]  /*8540*/  SHF.L.U32 R92, R117, 0x10, RZ ;  /* 0x00000010755c7819 */ /* 0x001fcc00000006ff */
[----:B------:R-:W0:Y:S08]  /*8550*/  MUFU.EX2 R90, R90 ;  /* 0x0000005a005a7308 */ /* 0x000e300000000800 */
[----:B------:R-:W3:Y:S01]  /*8560*/  MUFU.RCP R88, R88 ;  /* 0x0000005800587308 */ /* 0x000ee20000001000 */
[----:B------:R-:W-:-:S07]  /*8570*/  FADD.FTZ R92, -R46, R92 ;  /* 0x0000005c2e5c7221 */ /* 0x000fce0000010100 */
[----:B------:R-:W4:Y:S08]  /*8580*/  MUFU.EX2 R91, R91 ;  /* 0x0000005b005b7308 */ /* 0x000f300000000800 */
[----:B------:R-:W4:Y:S01]  /*8590*/  MUFU.RCP R89, R89 ;  /* 0x0000005900597308 */ /* 0x000f220000001000 */
[----:B------:R-:W-:Y:S01]  /*85a0*/  FMUL.FTZ R92, R33, R92 ;  /* 0x0000005c215c7220 */ /* 0x000fe20000410000 */
[----:B-1----:R-:W-:Y:S01]  /*85b0*/  FMUL.FTZ R135, R48, R135 ;  /* 0x0000008730877220 */ /* 0x002fe20000410000 */
[----:B------:R-:W-:Y:S01]  /*85c0*/  LEA R48, P1, R32, UR10, 0x1 ;  /* 0x0000000a20307c11 */ /* 0x000fe2000f8208ff */
[----:B--2---:R-:W-:Y:S01]  /*85d0*/  FADD.FTZ R136, R136, 1 ;  /* 0x3f80000088887421 */ /* 0x004fe20000010000 */
[----:B------:R-:W-:Y:S01]  /*85e0*/  LEA R46, P2, R31, UR10, 0x1 ;  /* 0x0000000a1f2e7c11 */ /* 0x000fe2000f8408ff */
[----:B------:R-:W-:Y:S01]  /*85f0*/  FFMA.FTZ R50, R49, R92, R50 ;  /* 0x0000005c31327223 */ /* 0x000fe20000010032 */
[----:B0-----:R-:W-:Y:S01]  /*8600*/  FADD.FTZ R90, R90, 1 ;  /* 0x3f8000005a5a7421 */ /* 0x001fe20000010000 */
[----:B---3--:R-:W-:Y:S01]  /*8610*/  FMUL.FTZ R133, R133, R88 ;  /* 0x0000005885857220 */ /* 0x008fe20000410000 */
[----:B------:R-:W-:Y:S01]  /*8620*/  FMUL.FTZ R134, R47, R134 ;  /* 0x000000862f867220 */ /* 0x000fe20000410000 */
[----:B------:R-:W-:-:S02]  /*8630*/  LEA.HI.X R49, R32, UR11, R103, 0x1, P1 ;  /* 0x0000000b20317c11 */ /* 0x000fc400088f0c67 */
[----:B----4-:R-:W-:Y:S02]  /*8640*/  LEA.HI.X R47, R31, UR11, R102, 0x1, P2 ;  /* 0x0000000b1f2f7c11 */ /* 0x010fe400090f0c66 */
[----:B------:R-:W-:Y:S02]  /*8650*/  LEA R88, P1, R30, UR10, 0x1 ;  /* 0x0000000a1e587c11 */ /* 0x000fe4000f8208ff */
[----:B------:R-:W-:Y:S01]  /*8660*/  LEA R32, P2, R29, UR10, 0x1 ;  /* 0x0000000a1d207c11 */ /* 0x000fe2000f8408ff */
[----:B------:R-:W-:Y:S01]  /*8670*/  FADD.FTZ R91, R91, 1 ;  /* 0x3f8000005b5b7421 */ /* 0x000fe20000010000 */
[----:B------:R-:W0:Y:S01]  /*8680*/  MUFU.RCP R136, R136 ;  /* 0x0000008800887308 */ /* 0x000e220000001000 */
[----:B------:R-:W-:Y:S01]  /*8690*/  FMUL.FTZ R132, R132, R89 ;  /* 0x0000005984847220 */ /* 0x000fe20000410000 */
[----:B------:R-:W-:Y:S02]  /*86a0*/  LEA.HI.X R89, R30, UR11, R101, 0x1, P1 ;  /* 0x0000000b1e597c11 */ /* 0x000fe400088f0c65 */
[----:B------:R-:W-:Y:S01]  /*86b0*/  LEA.HI.X R33, R29, UR11, R100, 0x1, P2 ;  /* 0x0000000b1d217c11 */ /* 0x000fe200090f0c64 */
[----:B------:R-:W2:Y:S03]  /*86c0*/  LDL.LU R101, [R1+0x80] ;  /* 0x0000800001657983 */ /* 0x000ea60000300800 */
[----:B------:R-:W1:Y:S01]  /*86d0*/  MUFU.RCP R90, R90 ;  /* 0x0000005a005a7308 */ /* 0x000e620000001000 */
[----:B------:R-:W3:Y:S04]  /*86e0*/  LDL.LU R100, [R1+0x84] ;  /* 0x0000840001647983 */ /* 0x000ee80000300800 */
[----:B------:R-:W4:Y:S03]  /*86f0*/  LDL.LU R103, [R1+0x88] ;  /* 0x0000880001677983 */ /* 0x000f260000300800 */
[----:B------:R-:W1:Y:S01]  /*8700*/  MUFU.RCP R91, R91 ;  /* 0x0000005b005b7308 */ /* 0x000e620000001000 */
[----:B------:R-:W4:Y:S04]  /*8710*/  LDL.LU R102, [R1+0x8c] ;  /* 0x00008c0001667983 */ /* 0x000f280000300800 */
[----:B------:R-:W4:Y:S04]  /*8720*/  LDL.LU R105, [R1+0x90] ;  /* 0x0000900001697983 */ /* 0x000f280000300800 */
[----:B------:R-:W4:Y:S01]  /*8730*/  LDL.LU R104, [R1+0x94] ;  /* 0x0000940001687983 */ /* 0x000f220000300800 */
[----:B0-----:R-:W-:Y:S01]  /*8740*/  FMUL.FTZ R136, R113, R136 ;  /* 0x0000008871887220 */ /* 0x001fe20000410000 */
[----:B-1----:R-:W-:-:S02]  /*8750*/  FMUL.FTZ R131, R131, R90 ;  /* 0x0000005a83837220 */ /* 0x002fc40000410000 */
[----:B------:R-:W4:Y:S01]  /*8760*/  LDL.LU R113, [R1+0x98] ;  /* 0x0000980001717983 */ /* 0x000f220000300800 */
[----:B------:R-:W-:Y:S02]  /*8770*/  LEA R90, P1, R28, UR10, 0x1 ;  /* 0x0000000a1c5a7c11 */ /* 0x000fe4000f8208ff */
[C---:B------:R-:W-:Y:S01]  /*8780*/  LEA R30, P2, R27.reuse, UR10, 0x1 ;  /* 0x0000000a1b1e7c11 */ /* 0x040fe2000f8408ff */
[----:B------:R-:W-:Y:S01]  /*8790*/  FMUL.FTZ R130, R130, R91 ;  /* 0x0000005b82827220 */ /* 0x000fe20000410000 */
[----:B------:R-:W-:Y:S01]  /*87a0*/  LEA.HI.X R91, R28, UR11, R99, 0x1, P1 ;  /* 0x0000000b1c5b7c11 */ /* 0x000fe200088f0c63 */
[----:B------:R-:W4:Y:S01]  /*87b0*/  LDL.LU R112, [R1+0x9c] ;  /* 0x00009c0001707983 */ /* 0x000f220000300800 */
[----:B------:R-:W-:Y:S02]  /*87c0*/  LEA.HI.X R31, R27, UR11, R93, 0x1, P2 ;  /* 0x0000000b1b1f7c11 */ /* 0x000fe400090f0c5d */
[----:B------:R-:W-:Y:S01]  /*87d0*/  LEA R92, P1, R26, UR10, 0x1 ;  /* 0x0000000a1a5c7c11 */ /* 0x000fe2000f8208ff */
[----:B------:R-:W4:Y:S01]  /*87e0*/  LDL.LU R106, [R1+0xa4] ;  /* 0x0000a400016a7983 */ /* 0x000f220000300800 */
[----:B------:R-:W-:-:S02]  /*87f0*/  LEA R28, P2, R25, UR10, 0x1 ;  /* 0x0000000a191c7c11 */ /* 0x000fc4000f8408ff */
[----:B------:R-:W-:Y:S01]  /*8800*/  LEA.HI.X R93, R26, UR11, R95, 0x1, P1 ;  /* 0x0000000b1a5d7c11 */ /* 0x000fe200088f0c5f */
[----:B------:R-:W4:Y:S01]  /*8810*/  LDL.LU R111, [R1+0xbc] ;  /* 0x0000bc00016f7983 */ /* 0x000f220000300800 */
[----:B------:R-:W-:Y:S02]  /*8820*/  LEA.HI.X R29, R25, UR11, R94, 0x1, P2 ;  /* 0x0000000b191d7c11 */ /* 0x000fe400090f0c5e */
[C---:B------:R-:W-:Y:S01]  /*8830*/  LEA R94, P1, R24.reuse, UR10, 0x1 ;  /* 0x0000000a185e7c11 */ /* 0x040fe2000f8208ff */
[----:B------:R-:W4:Y:S01]  /*8840*/  LDL.LU R110, [R1+0xa8] ;  /* 0x0000a800016e7983 */ /* 0x000f220000300800 */
[C---:B------:R-:W-:Y:S02]  /*8850*/  LEA R26, P2, R23.reuse, UR10, 0x1 ;  /* 0x0000000a171a7c11 */ /* 0x040fe4000f8408ff */
[----:B------:R-:W-:Y:S01]  /*8860*/  LEA.HI.X R95, R24, UR11, R97, 0x1, P1 ;  /* 0x0000000b185f7c11 */ /* 0x000fe200088f0c61 */
[----:B------:R-:W4:Y:S01]  /*8870*/  LDL.LU R109, [R1+0xc4] ;  /* 0x0000c400016d7983 */ /* 0x000f220000300800 */
[----:B------:R-:W-:-:S02]  /*8880*/  LEA.HI.X R27, R23, UR11, R96, 0x1, P2 ;  /* 0x0000000b171b7c11 */ /* 0x000fc400090f0c60 */
[----:B------:R-:W-:-:S04]  /*8890*/  LEA R24, P2, R21, UR10, 0x1 ;  /* 0x0000000a15187c11 */ /* 0x000fc8000f8408ff */
[----:B------:R-:W-:Y:S02]  /*88a0*/  LEA.HI.X R25, R21, UR11, R35, 0x1, P2 ;  /* 0x0000000b15197c11 */ /* 0x000fe400090f0c23 */
[----:B------:R-:W4:Y:S01]  /*88b0*/  LDL.LU R35, [R1+0xc8] ;  /* 0x0000c80001237983 */ /* 0x000f220000300800 */
[----:B------:R-:W-:-:S04]  /*88c0*/  LEA R96, P1, R22, UR10, 0x1 ;  /* 0x0000000a16607c11 */ /* 0x000fc8000f8208ff */
[----:B------:R-:W-:Y:S02]  /*88d0*/  LEA.HI.X R97, R22, UR11, R98, 0x1, P1 ;  /* 0x0000000b16617c11 */ /* 0x000fe400088f0c62 */
[C---:B------:R-:W-:Y:S02]  /*88e0*/  LEA R98, P1, R20.reuse, UR10, 0x1 ;  /* 0x0000000a14627c11 */ /* 0x040fe4000f8208ff */
[----:B------:R-:W-:Y:S02]  /*88f0*/  LEA R22, P2, R19, UR10, 0x1 ;  /* 0x0000000a13167c11 */ /* 0x000fe4000f8408ff */
[----:B------:R-:W-:Y:S02]  /*8900*/  F2FP.BF16.F32.PACK_AB R137, R107, R116 ;  /* 0x000000746b89723e */ /* 0x000fe400000010ff */
[----:B--2---:R-:W-:Y:S02]  /*8910*/  LEA.HI.X R99, R20, UR11, R101, 0x1, P1 ;  /* 0x0000000b14637c11 */ /* 0x004fe400088f0c65 */
[----:B---3--:R-:W-:-:S02]  /*8920*/  LEA.HI.X R23, R19, UR11, R100, 0x1, P2 ;  /* 0x0000000b13177c11 */ /* 0x008fc400090f0c64 */
[C---:B------:R-:W-:Y:S02]  /*8930*/  LEA R100, P1, R18.reuse, UR10, 0x1 ;  /* 0x0000000a12647c11 */ /* 0x040fe4000f8208ff */
[C---:B------:R-:W-:Y:S02]  /*8940*/  LEA R20, P2, R17.reuse, UR10, 0x1 ;  /* 0x0000000a11147c11 */ /* 0x040fe4000f8408ff */
[----:B----4-:R-:W-:Y:S02]  /*8950*/  LEA.HI.X R101, R18, UR11, R103, 0x1, P1 ;  /* 0x0000000b12657c11 */ /* 0x010fe400088f0c67 */
[----:B------:R-:W-:Y:S02]  /*8960*/  LEA.HI.X R21, R17, UR11, R102, 0x1, P2 ;  /* 0x0000000b11157c11 */ /* 0x000fe400090f0c66 */
[----:B------:R-:W-:Y:S02]  /*8970*/  LEA R102, P1, R16, UR10, 0x1 ;  /* 0x0000000a10667c11 */ /* 0x000fe4000f8208ff */
[----:B------:R-:W-:-:S02]  /*8980*/  LEA R18, P2, R15, UR10, 0x1 ;  /* 0x0000000a0f127c11 */ /* 0x000fc4000f8408ff */
[----:B------:R-:W-:Y:S02]  /*8990*/  LEA.HI.X R103, R16, UR11, R105, 0x1, P1 ;  /* 0x0000000b10677c11 */ /* 0x000fe400088f0c69 */
[----:B------:R-:W-:Y:S02]  /*89a0*/  LEA.HI.X R19, R15, UR11, R104, 0x1, P2 ;  /* 0x0000000b0f137c11 */ /* 0x000fe400090f0c68 */
[----:B------:R-:W-:-:S04]  /*89b0*/  LEA R104, P1, R14, UR10, 0x1 ;  /* 0x0000000a0e687c11 */ /* 0x000fc8000f8208ff */
[----:B------:R-:W-:Y:S02]  /*89c0*/  LEA.HI.X R105, R14, UR11, R113, 0x1, P1 ;  /* 0x0000000b0e697c11 */ /* 0x000fe400088f0c71 */
[----:B------:R-:W2:Y:S01]  /*89d0*/  LDL.LU R113, [R1+0xb8] ;  /* 0x0000b80001717983 */ /* 0x000ea20000300800 */
[C---:B------:R-:W-:Y:S02]  /*89e0*/  LEA R16, P2, R13.reuse, UR10, 0x1 ;  /* 0x0000000a0d107c11 */ /* 0x040fe4000f8408ff */
[----:B------:R-:W-:Y:S01]  /*89f0*/  LEA R14, P1, R12, UR10, 0x1 ;  /* 0x0000000a0c0e7c11 */ /* 0x000fe2000f8208ff */
[----:B------:R-:W3:Y:S01]  /*8a00*/  LDL.LU R114, [R1+0xcc] ;  /* 0x0000cc0001727983 */ /* 0x000ee20000300800 */
[----:B------:R-:W-:-:S03]  /*8a10*/  LEA.HI.X R17, R13, UR11, R112, 0x1, P2 ;  /* 0x0000000b0d117c11 */ /* 0x000fc600090f0c70 */
[----:B------:R-:W4:Y:S01]  /*8a20*/  LDL.LU R144, [R1+0x120] ;  /* 0x0001200001907983 */ /* 0x000f220000300800 */
[----:B------:R-:W-:-:S03]  /*8a30*/  LEA.HI.X R15, R12, UR11, R106, 0x1, P1 ;  /* 0x0000000b0c0f7c11 */ /* 0x000fc600088f0c6a */
[----:B------:R-:W4:Y:S01]  /*8a40*/  LDL.LU R142, [R1+0x12c] ;  /* 0x00012c00018e7983 */ /* 0x000f220000300800 */
[----:B------:R-:W-:-:S03]  /*8a50*/  LEA R106, P1, R11, UR10, 0x1 ;  /* 0x0000000a0b6a7c11 */ /* 0x000fc6000f8208ff */
[----:B------:R-:W4:Y:S01]  /*8a60*/  LDL.LU R117, [R1+0xd4] ;  /* 0x0000d40001757983 */ /* 0x000f220000300800 */
[----:B------:R-:W-:-:S03]  /*8a70*/  LEA R12, P2, R10, UR10, 0x1 ;  /* 0x0000000a0a0c7c11 */ /* 0x000fc6000f8408ff */
[----:B------:R-:W4:Y:S01]  /*8a80*/  LDL.LU R116, [R1+0xb4] ;  /* 0x0000b40001747983 */ /* 0x000f220000300800 */
[----:B------:R-:W-:Y:S02]  /*8a90*/  LEA.HI.X R107, R11, UR11, R111, 0x1, P1 ;  /* 0x0000000b0b6b7c11 */ /* 0x000fe400088f0c6f */
[----:B------:R-:W-:Y:S01]  /*8aa0*/  LEA.HI.X R13, R10, UR11, R110, 0x1, P2 ;  /* 0x0000000b0a0d7c11 */ /* 0x000fe200090f0c6e */
[----:B------:R-:W4:Y:S01]  /*8ab0*/  LDL.LU R148, [R1+0xd0] ;  /* 0x0000d00001947983 */ /* 0x000f220000300800 */
[C---:B------:R-:W-:Y:S02]  /*8ac0*/  LEA R110, P1, R9.reuse, UR10, 0x1 ;  /* 0x0000000a096e7c11 */ /* 0x040fe4000f8208ff */
[C---:B------:R-:W-:Y:S01]  /*8ad0*/  LEA R10, P2, R8.reuse, UR10, 0x1 ;  /* 0x0000000a080a7c11 */ /* 0x040fe2000f8408ff */
[----:B------:R-:W4:Y:S01]  /*8ae0*/  LDL.LU R146, [R1+0xa0] ;  /* 0x0000a00001927983 */ /* 0x000f220000300800 */
[----:B------:R-:W-:Y:S02]  /*8af0*/  LEA.HI.X R111, R9, UR11, R109, 0x1, P1 ;  /* 0x0000000b096f7c11 */ /* 0x000fe400088f0c6d */
[----:B------:R-:W-:Y:S01]  /*8b00*/  LEA.HI.X R11, R8, UR11, R35, 0x1, P2 ;  /* 0x0000000b080b7c11 */ /* 0x000fe200090f0c23 */
[----:B------:R-:W4:Y:S04]  /*8b10*/  LDL.LU R109, [R1+0x11c] ;  /* 0x00011c00016d7983 */ /* 0x000f280000300800 */
[----:B------:R-:W4:Y:S04]  /*8b20*/  LDL.LU R35, [R1+0x124] ;  /* 0x0001240001237983 */ /* 0x000f280000300800 */
[----:B------:R-:W4:Y:S04]  /*8b30*/  LDL.LU R147, [R1+0x114] ;  /* 0x0001140001937983 */ /* 0x000f280000300800 */
[----:B------:R-:W4:Y:S04]  /*8b40*/  LDL.LU R145, [R1+0x118] ;  /* 0x0001180001917983 */ /* 0x000f280000300800 */
[----:B------:R-:W4:Y:S04]  /*8b50*/  LDL.LU R143, [R1+0x108] ;  /* 0x00010800018f7983 */ /* 0x000f280000300800 */
[----:B------:R-:W4:Y:S04]  /*8b60*/  LDL.LU R141, [R1+0x10c] ;  /* 0x00010c00018d7983 */ /* 0x000f280000300800 */
[----:B------:R-:W4:Y:S04]  /*8b70*/  LDL.LU R140, [R1+0xfc] ;  /* 0x0000fc00018c7983 */ /* 0x000f280000300800 */
[----:B------:R-:W4:Y:S01]  /*8b80*/  LDL.LU R139, [R1+0x104] ;  /* 0x00010400018b7983 */ /* 0x000f220000300800 */
[----:B------:R-:W-:-:S06]  /*8b90*/  FMUL.FTZ R112, R50, -1.4426950216293334961 ;  /* 0xbfb8aa3b32707820 */ /* 0x000fcc0000410000 */
[----:B------:R-:W0:Y:S01]  /*8ba0*/  MUFU.EX2 R112, R112 ;  /* 0x0000007000707308 */ /* 0x000e220000000800 */
[----:B------:R-:W-:Y:S01]  /*8bb0*/  LEA R8, P1, R7, UR10, 0x1 ;  /* 0x0000000a07087c11 */ /* 0x000fe2000f8208ff */
[----:B0-----:R-:W-:-:S06]  /*8bc0*/  FADD.FTZ R138, R112, 1 ;  /* 0x3f800000708a7421 */ /* 0x001fcc0000010000 */
[----:B------:R-:W0:Y:S01]  /*8bd0*/  MUFU.RCP R138, R138 ;  /* 0x0000008a008a7308 */ /* 0x000e220000001000 */
[----:B------:R1:W-:Y:S01]  /*8be0*/  STG.E.U16 desc[UR6][R48.64], R137 ;  /* 0x0000008930007986 */ /* 0x0003e2000c101506 */
[----:B0-----:R-:W-:Y:S01]  /*8bf0*/  FMUL.FTZ R138, R50, R138 ;  /* 0x0000008a328a7220 */ /* 0x001fe20000410000 */
[----:B------:R-:W-:-:S05]  /*8c00*/  PRMT R50, R137, 0x7632, R50 ;  /* 0x0000763289327816 */ /* 0x000fca0000000032 */
[----:B------:R-:W-:Y:S01]  /*8c10*/  STG.E.U16 desc[UR6][R48.64+0x2], R50 ;  /* 0x0000023230007986 */ /* 0x000fe2000c101506 */
[----:B--2---:R-:W-:Y:S02]  /*8c20*/  LEA.HI.X R9, R7, UR11, R113, 0x1, P1 ;  /* 0x0000000b07097c11 */ /* 0x004fe400088f0c71 */
[----:B------:R-:W-:-:S04]  /*8c30*/  LEA R112, P1, R6, UR10, 0x1 ;  /* 0x0000000a06707c11 */ /* 0x000fc8000f8208ff */
[----:B---3--:R-:W-:Y:S02]  /*8c40*/  LEA.HI.X R113, R6, UR11, R114, 0x1, P1 ;  /* 0x0000000b06717c11 */ /* 0x008fe400088f0c72 */
[C---:B------:R-:W-:Y:S02]  /*8c50*/  LEA R114, P1, R5.reuse, UR10, 0x1 ;  /* 0x0000000a05727c11 */ /* 0x040fe4000f8208ff */
[C---:B------:R-:W-:Y:S02]  /*8c60*/  LEA R6, P2, R4.reuse, UR10, 0x1 ;  /* 0x0000000a04067c11 */ /* 0x040fe4000f8408ff */
[----:B----4-:R-:W-:Y:S02]  /*8c70*/  LEA.HI.X R115, R5, UR11, R117, 0x1, P1 ;  /* 0x0000000b05737c11 */ /* 0x010fe400088f0c75 */
[----:B------:R-:W-:Y:S02]  /*8c80*/  LEA.HI.X R7, R4, UR11, R116, 0x1, P2 ;  /* 0x0000000b04077c11 */ /* 0x000fe400090f0c74 */
[----:B------:R-:W-:-:S02]  /*8c90*/  LEA R4, P1, R3, UR10, 0x1 ;  /* 0x0000000a03047c11 */ /* 0x000fc4000f8208ff */
[C---:B------:R-:W-:Y:S02]  /*8ca0*/  LEA R116, P2, R2.reuse, UR10, 0x1 ;  /* 0x0000000a02747c11 */ /* 0x040fe4000f8408ff */
[----:B------:R-:W-:Y:S02]  /*8cb0*/  LEA.HI.X R5, R3, UR11, R148, 0x1, P1 ;  /* 0x0000000b03057c11 */ /* 0x000fe400088f0c94 */
[----:B------:R-:W-:Y:S01]  /*8cc0*/  LEA.HI.X R117, R2, UR11, R146, 0x1, P2 ;  /* 0x0000000b02757c11 */ /* 0x000fe200090f0c92 */
[----:B------:R-:W2:Y:S01]  /*8cd0*/  LDL.LU R148, [R1+0xe4] ;  /* 0x0000e40001947983 */ /* 0x000ea20000300800 */
[----:B------:R-:W-:Y:S01]  /*8ce0*/  F2FP.BF16.F32.PACK_AB R2, R144, R142 ;  /* 0x0000008e9002723e */ /* 0x000fe200000010ff */
[----:B------:R-:W-:Y:S02]  /*8cf0*/  ULDC.64 UR10, c[0x0][0x238] ;  /* 0x00008e00000a7ab9 */ /* 0x000fe40000000a00 */
[----:B------:R-:W2:Y:S01]  /*8d00*/  LDL.LU R146, [R1+0xf0] ;  /* 0x0000f00001927983 */ /* 0x000ea20000300800 */
[----:B-1----:R-:W-:-:S02]  /*8d10*/  PRMT R137, R2, 0x7632, R137 ;  /* 0x0000763202897816 */ /* 0x002fc40000000089 */
[----:B------:R-:W-:Y:S01]  /*8d20*/  F2FP.BF16.F32.PACK_AB R3, R109, R35 ;  /* 0x000000236d03723e */ /* 0x000fe200000010ff */
[----:B------:R-:W3:Y:S04]  /*8d30*/  LDL.LU R144, [R1+0xd8] ;  /* 0x0000d80001907983 */ /* 0x000ee80000300800 */
[----:B------:R-:W3:Y:S04]  /*8d40*/  LDL.LU R142, [R1+0xe0] ;  /* 0x0000e000018e7983 */ /* 0x000ee80000300800 */
[----:B------:R-:W4:Y:S04]  /*8d50*/  LDL.LU R109, [R1+0x168] ;  /* 0x00016800016d7983 */ /* 0x000f280000300800 */
[----:B------:R0:W-:Y:S04]  /*8d60*/  STG.E.U16 desc[UR6][R48.64+0x4], R2 ;  /* 0x0000040230007986 */ /* 0x0001e8000c101506 */
[----:B------:R-:W4:Y:S04]  /*8d70*/  LDL.LU R35, [R1+0x164] ;  /* 0x0001640001237983 */ /* 0x000f280000300800 */
[----:B------:R1:W-:Y:S01]  /*8d80*/  STG.E.U16 desc[UR6][R48.64+0x6], R137 ;  /* 0x0000068930007986 */ /* 0x0003e2000c101506 */
[----:B0-----:R-:W-:-:S03]  /*8d90*/  F2FP.BF16.F32.PACK_AB R2, R147, R145 ;  /* 0x000000919302723e */ /* 0x001fc600000010ff */
[----:B------:R0:W-:Y:S04]  /*8da0*/  STG.E.U16 desc[UR6][R46.64], R3 ;  /* 0x000000032e007986 */ /* 0x0001e8000c101506 */
[----:B------:R-:W4:Y:S01]  /*8db0*/  LDL.LU R147, [R1+0xc0] ;  /* 0x0000c00001937983 */ /* 0x000f220000300800 */
[----:B-1----:R-:W-:-:S03]  /*8dc0*/  PRMT R48, R3, 0x7632, R48 ;  /* 0x0000763203307816 */ /* 0x002fc60000000030 */
[----:B------:R-:W4:Y:S01]  /*8dd0*/  LDL.LU R145, [R1+0xdc] ;  /* 0x0000dc0001917983 */ /* 0x000f220000300800 */
[----:B0-----:R-:W-:-:S03]  /*8de0*/  F2FP.BF16.F32.PACK_AB R3, R143, R141 ;  /* 0x0000008d8f03723e */ /* 0x001fc600000010ff */
[----:B------:R-:W4:Y:S01]  /*8df0*/  LDL.LU R143, [R1+0x48] ;  /* 0x00004800018f7983 */ /* 0x000f220000300800 */
[----:B------:R-:W-:-:S03]  /*8e00*/  PRMT R49, R2, 0x7632, R49 ;  /* 0x0000763202317816 */ /* 0x000fc60000000031 */
[----:B------:R-:W4:Y:S04]  /*8e10*/  LDL.LU R141, [R1+0xb0] ;  /* 0x0000b000018d7983 */ /* 0x000f280000300800 */
[----:B------:R0:W-:Y:S02]  /*8e20*/  STG.E.U16 desc[UR6][R46.64+0x4], R2 ;  /* 0x000004022e007986 */ /* 0x0001e4000c101506 */
[----:B0-----:R-:W-:Y:S02]  /*8e30*/  F2FP.BF16.F32.PACK_AB R2, R140, R139 ;  /* 0x0000008b8c02723e */ /* 0x001fe400000010ff */
[----:B------:R-:W4:Y:S04]  /*8e40*/  LDL.LU R140, [R1+0x4c] ;  /* 0x00004c00018c7983 */ /* 0x000f280000300800 */
[----:B------:R-:W4:Y:S04]  /*8e50*/  LDL.LU R139, [R1+0xac] ;  /* 0x0000ac00018b7983 */ /* 0x000f280000300800 */
[----:B------:R-:W-:Y:S04]  /*8e60*/  STG.E.U16 desc[UR6][R46.64+0x2], R48 ;  /* 0x000002302e007986 */ /* 0x000fe8000c101506 */
[----:B------:R0:W-:Y:S04]  /*8e70*/  STG.E.U16 desc[UR6][R46.64+0x6], R49 ;  /* 0x000006312e007986 */ /* 0x0001e8000c101506 */
[----:B------:R2:W-:Y:S04]  /*8e80*/  STG.E.U16 desc[UR6][R88.64], R3 ;  /* 0x0000000358007986 */ /* 0x0005e8000c101506 */
[----:B------:R-:W4:Y:S01]  /*8e90*/  LDL.LU R137, [R1+0x38] ;  /* 0x0000380001897983 */ /* 0x000f220000300800 */
[----:B0-----:R-:W-:-:S02]  /*8ea0*/  PRMT R46, R3, 0x7632, R46 ;  /* 0x00007632032e7816 */ /* 0x001fc4000000002e */
[----:B------:R-:W-:Y:S01]  /*8eb0*/  PRMT R47, R2, 0x7632, R47 ;  /* 0x00007632022f7816 */ /* 0x000fe2000000002f */
[----:B------:R-:W-:Y:S04]  /*8ec0*/  STG.E.U16 desc[UR6][R88.64+0x4], R2 ;  /* 0x0000040258007986 */ /* 0x000fe8000c101506 */
[----:B------:R-:W-:Y:S04]  /*8ed0*/  STG.E.U16 desc[UR6][R88.64+0x2], R46 ;  /* 0x0000022e58007986 */ /* 0x000fe8000c101506 */
[----:B------:R0:W-:Y:S01]  /*8ee0*/  STG.E.U16 desc[UR6][R88.64+0x6], R47 ;  /* 0x0000062f58007986 */ /* 0x0001e2000c101506 */
[----:B--2---:R-:W-:-:S03]  /*8ef0*/  F2FP.BF16.F32.PACK_AB R3, R148, R146 ;  /* 0x000000929403723e */ /* 0x004fc600000010ff */
[----:B------:R-:W2:Y:S04]  /*8f00*/  LDL.LU R148, [R1+0x3c] ;  /* 0x00003c0001947983 */ /* 0x000ea80000300800 */
[----:B0-----:R-:W2:Y:S04]  /*8f10*/  LDL.LU R88, [R1+0x40] ;  /* 0x0000400001587983 */ /* 0x001ea80000300800 */
[----:B------:R-:W2:Y:S01]  /*8f20*/  LDL.LU R89, [R1+0x44] ;  /* 0x0000440001597983 */ /* 0x000ea20000300800 */
[----:B---3--:R-:W-:-:S03]  /*8f30*/  F2FP.BF16.F32.PACK_AB R2, R144, R142 ;  /* 0x0000008e9002723e */ /* 0x008fc600000010ff */
[----:B------:R-:W3:Y:S01]  /*8f40*/  LDL.LU R146, [R1+0x30] ;  /* 0x0000300001927983 */ /* 0x000ee20000300800 */
[----:B------:R-:W-:-:S03]  /*8f50*/  PRMT R46, R3, 0x7632, R46 ;  /* 0x00007632032e7816 */ /* 0x000fc6000000002e */
[----:B------:R-:W3:Y:S01]  /*8f60*/  LDL.LU R144, [R1+0x34] ;  /* 0x0000340001907983 */ /* 0x000ee20000300800 */
[----:B------:R-:W-:-:S03]  /*8f70*/  PRMT R47, R2, 0x7632, R47 ;  /* 0x00007632022f7816 */ /* 0x000fc6000000002f */
[----:B------:R4:W-:Y:S04]  /*8f80*/  STG.E.U16 desc[UR6][R32.64], R3 ;  /* 0x0000000320007986 */ /* 0x0009e8000c101506 */
[----:B------:R-:W3:Y:S04]  /*8f90*/  LDL.LU R142, [R1+0x24] ;  /* 0x00002400018e7983 */ /* 0x000ee80000300800 */
[----:B------:R0:W-:Y:S01]  /*8fa0*/  STG.E.U16 desc[UR6][R32.64+0x4], R2 ;  /* 0x0000040220007986 */ /* 0x0001e2000c101506 */
[----:B----4-:R-:W-:-:S03]  /*8fb0*/  F2FP.BF16.F32.PACK_AB R3, R147, R145 ;  /* 0x000000919303723e */ /* 0x010fc600000010ff */
[----:B------:R-:W4:Y:S04]  /*8fc0*/  LDL.LU R147, [R1+0x28] ;  /* 0x0000280001937983 */ /* 0x000f280000300800 */
[----:B------:R-:W4:Y:S01]  /*8fd0*/  LDL.LU R145, [R1+0x1c] ;  /* 0x00001c0001917983 */ /* 0x000f220000300800 */
[----:B0-----:R-:W-:-:S03]  /*8fe0*/  F2FP.BF16.F32.PACK_AB R2, R143, R141 ;  /* 0x0000008d8f02723e */ /* 0x001fc600000010ff */
[----:B------:R-:W4:Y:S04]  /*8ff0*/  LDL.LU R143, [R1+0x20] ;  /* 0x00002000018f7983 */ /* 0x000f280000300800 */
[----:B------:R-:W-:Y:S04]  /*9000*/  STG.E.U16 desc[UR6][R32.64+0x2], R46 ;  /* 0x0000022e20007986 */ /* 0x000fe8000c101506 */
[----:B------:R0:W-:Y:S04]  /*9010*/  STG.E.U16 desc[UR6][R32.64+0x6], R47 ;  /* 0x0000062f20007986 */ /* 0x0001e8000c101506 */
[----:B------:R1:W-:Y:S04]  /*9020*/  STG.E.U16 desc[UR6][R90.64], R3 ;  /* 0x000000035a007986 */ /* 0x0003e8000c101506 */
[----:B------:R-:W4:Y:S01]  /*9030*/  LDL.LU R141, [R1+0x14] ;  /* 0x00001400018d7983 */ /* 0x000f220000300800 */
[----:B0-----:R-:W-:-:S02]  /*9040*/  PRMT R32, R3, 0x7632, R32 ;  /* 0x0000763203207816 */ /* 0x001fc40000000020 */
[----:B-1----:R-:W-:Y:S02]  /*9050*/  F2FP.BF16.F32.PACK_AB R3, R140, R139 ;  /* 0x0000008b8c03723e */ /* 0x002fe400000010ff */
[----:B------:R-:W4:Y:S04]  /*9060*/  LDL.LU R140, [R1+0x18] ;  /* 0x00001800018c7983 */ /* 0x000f280000300800 */
[----:B------:R-:W4:Y:S01]  /*9070*/  LDL.LU R139, [R1+0xc] ;  /* 0x00000c00018b7983 */ /* 0x000f220000300800 */
[----:B------:R-:W-:-:S03]  /*9080*/  PRMT R33, R2, 0x7632, R33 ;  /* 0x0000763202217816 */ /* 0x000fc60000000021 */
[----:B------:R-:W-:Y:S04]  /*9090*/  STG.E.U16 desc[UR6][R90.64+0x4], R2 ;  /* 0x000004025a007986 */ /* 0x000fe8000c101506 */
[----:B------:R0:W-:Y:S04]  /*90a0*/  STG.E.U16 desc[UR6][R90.64+0x2], R32 ;  /* 0x000002205a007986 */ /* 0x0001e8000c101506 */
[----:B------:R1:W-:Y:S01]  /*90b0*/  STG.E.U16 desc[UR6][R90.64+0x6], R33 ;  /* 0x000006215a007986 */ /* 0x0003e2000c101506 */
[----:B0-----:R-:W-:-:S03]  /*90c0*/  PRMT R32, R3, 0x7632, R32 ;  /* 0x0000763203207816 */ /* 0x001fc60000000020 */
[----:B------:R0:W-:Y:S04]  /*90d0*/  STG.E.U16 desc[UR6][R30.64], R3 ;  /* 0x000000031e007986 */ /* 0x0001e8000c101506 */
[----:B------:R-:W-:Y:S01]  /*90e0*/  STG.E.U16 desc[UR6][R30.64+0x2], R32 ;  /* 0x000002201e007986 */ /* 0x000fe2000c101506 */
[----:B------:R-:W-:Y:S02]  /*90f0*/  F2FP.BF16.F32.PACK_AB R165, R165, R108 ;  /* 0x0000006ca5a5723e */ /* 0x000fe400000010ff */
[----:B--2---:R-:W-:-:S04]  /*9100*/  F2FP.BF16.F32.PACK_AB R2, R88, R89 ;  /* 0x000000595802723e */ /* 0x004fc800000010ff */
[----:B-1----:R-:W-:Y:S01]  /*9110*/  PRMT R33, R2, 0x7632, R33 ;  /* 0x0000763202217816 */ /* 0x002fe20000000021 */
[----:B------:R3:W-:Y:S01]  /*9120*/  STG.E.U16 desc[UR6][R30.64+0x4], R2 ;  /* 0x000004021e007986 */ /* 0x0007e2000c101506 */
[----:B0-----:R-:W-:-:S03]  /*9130*/  F2FP.BF16.F32.PACK_AB R3, R137, R148 ;  /* 0x000000948903723e */ /* 0x001fc600000010ff */
[----:B------:R0:W-:Y:S01]  /*9140*/  STG.E.U16 desc[UR6][R30.64+0x6], R33 ;  /* 0x000006211e007986 */ /* 0x0001e2000c101506 */
[----:B---3--:R-:W-:-:S04]  /*9150*/  F2FP.BF16.F32.PACK_AB R2, R146, R144 ;  /* 0x000000909202723e */ /* 0x008fc800000010ff */
[C---:B0-----:R-:W-:Y:S02]  /*9160*/  PRMT R31, R2.reuse, 0x7610, R31 ;  /* 0x00007610021f7816 */ /* 0x041fe4000000001f */
[----:B------:R-:W-:Y:S02]  /*9170*/  PRMT R48, R2, 0x7632, R48 ;  /* 0x0000763202307816 */ /* 0x000fe40000000030 */
[----:B------:R-:W-:Y:S02]  /*9180*/  PRMT R46, R3, 0x7632, R46 ;  /* 0x00007632032e7816 */ /* 0x000fe4000000002e */
[----:B----4-:R-:W-:Y:S01]  /*9190*/  F2FP.BF16.F32.PACK_AB R47, R142, R147 ;  /* 0x000000938e2f723e */ /* 0x010fe200000010ff */
[----:B------:R0:W-:Y:S03]  /*91a0*/  STG.E.U16 desc[UR6][R92.64], R3 ;  /* 0x000000035c007986 */ /* 0x0001e6000c101506 */
[----:B------:R-:W-:-:S02]  /*91b0*/  PRMT R30, R47, 0x7632, R30 ;  /* 0x000076322f1e7816 */ /* 0x000fc4000000001e */
[----:B------:R-:W-:-:S04]  /*91c0*/  F2FP.BF16.F32.PACK_AB R2, R145, R143 ;  /* 0x0000008f9102723e */ /* 0x000fc800000010ff */
[C---:B------:R-:W-:Y:S02]  /*91d0*/  PRMT R32, R2.reuse, 0x7610, R32 ;  /* 0x0000761002207816 */ /* 0x040fe40000000020 */
[----:B------:R-:W-:Y:S01]  /*91e0*/  PRMT R33, R2, 0x7632, R33 ;  /* 0x0000763202217816 */ /* 0x000fe20000000021 */
[----:B------:R-:W-:Y:S04]  /*91f0*/  STG.E.U16 desc[UR6][R92.64+0x2], R46 ;  /* 0x0000022e5c007986 */ /* 0x000fe8000c101506 */
[----:B------:R1:W-:Y:S04]  /*9200*/  STG.E.U16 desc[UR6][R92.64+0x4], R31 ;  /* 0x0000041f5c007986 */ /* 0x0003e8000c101506 */
[----:B------:R-:W-:Y:S04]  /*9210*/  STG.E.U16 desc[UR6][R92.64+0x6], R48 ;  /* 0x000006305c007986 */ /* 0x000fe8000c101506 */
[----:B------:R-:W-:Y:S04]  /*9220*/  STG.E.U16 desc[UR6][R28.64], R47 ;  /* 0x0000002f1c007986 */ /* 0x000fe8000c101506 */
[----:B------:R-:W-:Y:S01]  /*9230*/  STG.E.U16 desc[UR6][R28.64+0x2], R30 ;  /* 0x0000021e1c007986 */ /* 0x000fe2000c101506 */
[----:B0-----:R-:W-:-:S03]  /*9240*/  F2FP.BF16.F32.PACK_AB R3, R141, R140 ;  /* 0x0000008c8d03723e */ /* 0x001fc600000010ff */
[----:B------:R-:W-:Y:S04]  /*9250*/  STG.E.U16 desc[UR6][R28.64+0x4], R32 ;  /* 0x000004201c007986 */ /* 0x000fe8000c101506 */
[----:B------:R0:W-:Y:S01]  /*9260*/  STG.E.U16 desc[UR6][R28.64+0x6], R33 ;  /* 0x000006211c007986 */ /* 0x0001e2000c101506 */
[----:B------:R-:W-:Y:S02]  /*9270*/  F2FP.BF16.F32.PACK_AB R2, R139, R35 ;  /* 0x000000238b02723e */ /* 0x000fe400000010ff */
[C---:B-1----:R-:W-:Y:S01]  /*9280*/  PRMT R31, R3.reuse, 0x7610, R31 ;  /* 0x00007610031f7816 */ /* 0x042fe2000000001f */
[----:B------:R-:W2:Y:S01]  /*9290*/  LDL.LU R35, [R1+0x160] ;  /* 0x0001600001237983 */ /* 0x000ea20000300800 */
[----:B0-----:R-:W-:Y:S02]  /*92a0*/  PRMT R29, R3, 0x7632, R29 ;  /* 0x00007632031d7816 */ /* 0x001fe4000000001d */
[----:B------:R-:W-:-:S02]  /*92b0*/  F2FP.BF16.F32.PACK_AB R3, R34, R109 ;  /* 0x0000006d2203723e */ /* 0x000fc400000010ff */
[----:B------:R-:W3:Y:S04]  /*92c0*/  LDL.LU R34, [R1+0x15c] ;  /* 0x00015c0001227983 */ /* 0x000ee80000300800 */
[----:B------:R0:W5:Y:S04]  /*92d0*/  LDL.LU R109, [R1+0x158] ;  /* 0x00015800016d7983 */ /* 0x0001680000300800 */
[----:B------:R1:W-:Y:S04]  /*92e0*/  STG.E.U16 desc[UR6][R94.64+0x2], R29 ;  /* 0x0000021d5e007986 */ /* 0x0003e8000c101506 */
[----:B------:R0:W5:Y:S04]  /*92f0*/  LDL.LU R108, [R1+0x154] ;  /* 0x00015400016c7983 */ /* 0x0001680000300800 */
[----:B-1----:R-:W4:Y:S01]  /*9300*/  LDL.LU R29, [R1+0x2c] ;  /* 0x00002c00011d7983 */ /* 0x002f220000300800 */
[----:B------:R-:W-:-:S02]  /*9310*/  PRMT R47, R2, 0x7632, R47 ;  /* 0x00007632022f7816 */ /* 0x000fc4000000002f */
[----:B------:R-:W-:Y:S02]  /*9320*/  PRMT R28, R3, 0x7632, R28 ;  /* 0x00007632031c7816 */ /* 0x000fe4000000001c */
[----:B------:R-:W-:Y:S02]  /*9330*/  PRMT R30, R165, 0x7632, R30 ;  /* 0x00007632a51e7816 */ /* 0x000fe4000000001e */
[----:B------:R-:W-:Y:S02]  /*9340*/  F2FP.BF16.F32.PACK_AB R163, R163, R164 ;  /* 0x000000a4a3a3723e */ /* 0x000fe400000010ff */
[----:B------:R-:W-:Y:S02]  /*9350*/  F2FP.BF16.F32.PACK_AB R161, R161, R162 ;  /* 0x000000a2a1a1723e */ /* 0x000fe400000010ff */
[----:B------:R-:W-:Y:S02]  /*9360*/  F2FP.BF16.F32.PACK_AB R159, R159, R160 ;  /* 0x000000a09f9f723e */ /* 0x000fe400000010ff */
[----:B------:R-:W-:Y:S01]  /*9370*/  F2FP.BF16.F32.PACK_AB R157, R157, R158 ;  /* 0x0000009e9d9d723e */ /* 0x000fe200000010ff */
[----:B------:R-:W-:Y:S01]  /*9380*/  STG.E.U16 desc[UR6][R94.64], R31 ;  /* 0x0000001f5e007986 */ /* 0x000fe2000c101506 */
[----:B------:R-:W-:-:S03]  /*9390*/  PRMT R48, R163, 0x7632, R48 ;  /* 0x00007632a3307816 */ /* 0x000fc60000000030 */
[----:B------:R1:W-:Y:S01]  /*93a0*/  STG.E.U16 desc[UR6][R94.64+0x4], R2 ;  /* 0x000004025e007986 */ /* 0x0003e2000c101506 */
[----:B------:R-:W-:-:S03]  /*93b0*/  F2FP.BF16.F32.PACK_AB R155, R155, R156 ;  /* 0x0000009c9b9b723e */ /* 0x000fc600000010ff */
[----:B------:R-:W-:Y:S01]  /*93c0*/  STG.E.U16 desc[UR6][R94.64+0x6], R47 ;  /* 0x0000062f5e007986 */ /* 0x000fe2000c101506 */
[----:B------:R-:W-:-:S03]  /*93d0*/  F2FP.BF16.F32.PACK_AB R153, R153, R154 ;  /* 0x0000009a9999723e */ /* 0x000fc600000010ff */
[----:B------:R0:W-:Y:S01]  /*93e0*/  STG.E.U16 desc[UR6][R26.64], R3 ;  /* 0x000000031a007986 */ /* 0x0001e2000c101506 */
[----:B------:R-:W-:-:S03]  /*93f0*/  F2FP.BF16.F32.PACK_AB R151, R151, R152 ;  /* 0x000000989797723e */ /* 0x000fc600000010ff */
[----:B------:R-:W-:Y:S01]  /*9400*/  STG.E.U16 desc[UR6][R26.64+0x2], R28 ;  /* 0x0000021c1a007986 */ /* 0x000fe2000c101506 */
[----:B-1----:R-:W-:-:S03]  /*9410*/  PRMT R2, R161, 0x7632, R2 ;  /* 0x00007632a1027816 */ /* 0x002fc60000000002 */
[----:B------:R-:W-:Y:S01]  /*9420*/  STG.E.U16 desc[UR6][R26.64+0x4], R165 ;  /* 0x000004a51a007986 */ /* 0x000fe2000c101506 */
[----:B------:R-:W-:-:S03]  /*9430*/  F2FP.BF16.F32.PACK_AB R149, R149, R150 ;  /* 0x000000969595723e */ /* 0x000fc600000010ff */
[----:B------:R1:W-:Y:S01]  /*9440*/  STG.E.U16 desc[UR6][R26.64+0x6], R30 ;  /* 0x0000061e1a007986 */ /* 0x0003e2000c101506 */
[----:B0-----:R-:W-:Y:S02]  /*9450*/  PRMT R3, R159, 0x7632, R3 ;  /* 0x000076329f037816 */ /* 0x001fe40000000003 */
[----:B------:R-:W-:Y:S01]  /*9460*/  PRMT R49, R155, 0x7632, R49 ;  /* 0x000076329b317816 */ /* 0x000fe20000000031 */
[----:B------:R-:W-:Y:S01]  /*9470*/  STG.E.U16 desc[UR6][R96.64], R163 ;  /* 0x000000a360007986 */ /* 0x000fe2000c101506 */
[----:B------:R-:W-:-:S03]  /*9480*/  F2FP.BF16.F32.PACK_AB R36, R37, R36 ;  /* 0x000000242524723e */ /* 0x000fc600000010ff */
[----:B------:R-:W-:Y:S01]  /*9490*/  STG.E.U16 desc[UR6][R96.64+0x2], R48 ;  /* 0x0000023060007986 */ /* 0x000fe2000c101506 */
[----:B-1----:R-:W-:-:S03]  /*94a0*/  PRMT R26, R157, 0x7632, R26 ;  /* 0x000076329d1a7816 */ /* 0x002fc6000000001a */
[----:B------:R-:W-:Y:S01]  /*94b0*/  STG.E.U16 desc[UR6][R96.64+0x4], R161 ;  /* 0x000004a160007986 */ /* 0x000fe2000c101506 */
[----:B------:R-:W-:-:S03]  /*94c0*/  F2FP.BF16.F32.PACK_AB R38, R41, R38 ;  /* 0x000000262926723e */ /* 0x000fc600000010ff */
[----:B------:R0:W-:Y:S01]  /*94d0*/  STG.E.U16 desc[UR6][R96.64+0x6], R2 ;  /* 0x0000060260007986 */ /* 0x0001e2000c101506 */
[----:B------:R-:W-:-:S03]  /*94e0*/  F2FP.BF16.F32.PACK_AB R39, R40, R39 ;  /* 0x000000272827723e */ /* 0x000fc600000010ff */
[----:B------:R-:W-:Y:S01]  /*94f0*/  STG.E.U16 desc[UR6][R24.64], R159 ;  /* 0x0000009f18007986 */ /* 0x000fe2000c101506 */
[----:B------:R-:W-:-:S03]  /*9500*/  F2FP.BF16.F32.PACK_AB R42, R51, R42 ;  /* 0x0000002a332a723e */ /* 0x000fc600000010ff */
[----:B------:R1:W-:Y:S04]  /*9510*/  STG.E.U16 desc[UR6][R24.64+0x2], R3 ;  /* 0x0000020318007986 */ /* 0x0003e8000c101506 */
[----:B------:R-:W-:Y:S01]  /*9520*/  STG.E.U16 desc[UR6][R24.64+0x4], R157 ;  /* 0x0000049d18007986 */ /* 0x000fe2000c101506 */
[----:B0-----:R-:W-:-:S03]  /*9530*/  PRMT R2, R153, 0x7632, R2 ;  /* 0x0000763299027816 */ /* 0x001fc60000000002 */
[----:B------:R0:W-:Y:S01]  /*9540*/  STG.E.U16 desc[UR6][R24.64+0x6], R26 ;  /* 0x0000061a18007986 */ /* 0x0001e2000c101506 */
[----:B-1----:R-:W-:-:S03]  /*9550*/  PRMT R3, R151, 0x7632, R3 ;  /* 0x0000763297037816 */ /* 0x002fc60000000003 */
[----:B------:R-:W-:Y:S01]  /*9560*/  STG.E.U16 desc[UR6][R98.64], R155 ;  /* 0x0000009b62007986 */ /* 0x000fe2000c101506 */
[----:B------:R-:W-:Y:S02]  /*9570*/  PRMT R50, R36, 0x7632, R50 ;  /* 0x0000763224327816 */ /* 0x000fe40000000032 */
[----:B0-----:R-:W-:Y:S01]  /*9580*/  PRMT R24, R149, 0x7632, R24 ;  /* 0x0000763295187816 */ /* 0x001fe20000000018 */
[----:B------:R-:W-:Y:S01]  /*9590*/  STG.E.U16 desc[UR6][R98.64+0x2], R49 ;  /* 0x0000023162007986 */ /* 0x000fe2000c101506 */
[----:B------:R-:W-:-:S03]  /*95a0*/  F2FP.BF16.F32.PACK_AB R44, R45, R44 ;  /* 0x0000002c2d2c723e */ /* 0x000fc600000010ff */
        /* <DEDUP_REMOVED lines=30> */
[----:B------:R-:W-:Y:S04]  /*9790*/  STG.E.U16 desc[UR6][R102.64+0x2], R51 ;  /* 0x0000023366007986 */ /* 0x000fe8000c101506 */
[----:B------:R-:W-:Y:S04]  /*97a0*/  STG.E.U16 desc[UR6][R102.64+0x4], R43 ;  /* 0x0000042b66007986 */ /* 0x000fe8000c101506 */
        /* <DEDUP_REMOVED lines=10> */
[----:B0-----:R-:W-:-:S03]  /*9850*/  PRMT R18, R67, 0x7632, R18 ;  /* 0x0000763243127816 */ /* 0x001fc60000000012 */
        /* <DEDUP_REMOVED lines=12> */
[----:B------:R-:W-:-:S03]  /*9920*/  PRMT R53, R77, 0x7632, R53 ;  /* 0x000076324d357816 */ /* 0x000fc60000000035 */
[----:B------:R-:W-:Y:S01]  /*9930*/  STG.E.U16 desc[UR6][R14.64], R65 ;  /* 0x000000410e007986 */ /* 0x000fe2000c101506 */
[----:B-1----:R-:W-:Y:S02]  /*9940*/  PRMT R3, R60, 0x7632, R3 ;  /* 0x000076323c037816 */ /* 0x002fe40000000003 */
[----:B0-----:R-:W-:Y:S01]  /*9950*/  PRMT R17, R62, 0x7632, R17 ;  /* 0x000076323e117816 */ /* 0x001fe20000000011 */
[----:B------:R0:W-:Y:S01]  /*9960*/  STG.E.U16 desc[UR6][R14.64+0x2], R2 ;  /* 0x000002020e007986 */ /* 0x0001e2000c101506 */
[----:B------:R-:W-:-:S03]  /*9970*/  F2FP.BF16.F32.PACK_AB R59, R84, R59 ;  /* 0x0000003b543b723e */ /* 0x000fc600000010ff */
[----:B------:R-:W-:Y:S01]  /*9980*/  STG.E.U16 desc[UR6][R14.64+0x4], R62 ;  /* 0x0000043e0e007986 */ /* 0x000fe2000c101506 */
[----:B------:R-:W-:-:S03]  /*9990*/  F2FP.BF16.F32.PACK_AB R82, R83, R82 ;  /* 0x000000525352723e */ /* 0x000fc600000010ff */
[----:B------:R1:W-:Y:S01]  /*99a0*/  STG.E.U16 desc[UR6][R14.64+0x6], R17 ;  /* 0x000006110e007986 */ /* 0x0003e2000c101506 */
[----:B------:R-:W-:Y:S02]  /*99b0*/  F2FP.BF16.F32.PACK_AB R54, R54, R56 ;  /* 0x000000383636723e */ /* 0x000fe400000010ff */
[----:B0-----:R-:W-:Y:S01]  /*99c0*/  PRMT R2, R61, 0x7632, R2 ;  /* 0x000076323d027816 */ /* 0x001fe20000000002 */
[----:B------:R-:W-:Y:S01]  /*99d0*/  STG.E.U16 desc[UR6][R106.64], R77 ;  /* 0x0000004d6a007986 */ /* 0x000fe2000c101506 */
[----:B------:R-:W-:Y:S02]  /*99e0*/  F2FP.BF16.F32.PACK_AB R86, R87, R86 ;  /* 0x000000565756723e */ /* 0x000fe400000010ff */
[----:B-1----:R-:W-:Y:S01]  /*99f0*/  PRMT R14, R58, 0x7632, R14 ;  /* 0x000076323a0e7816 */ /* 0x002fe2000000000e */
[----:B------:R-:W-:Y:S04]  /*9a00*/  STG.E.U16 desc[UR6][R106.64+0x2], R53 ;  /* 0x000002356a007986 */ /* 0x000fe8000c101506 */
[----:B------:R-:W-:Y:S04]  /*9a10*/  STG.E.U16 desc[UR6][R106.64+0x4], R60 ;  /* 0x0000043c6a007986 */ /* 0x000fe8000c101506 */
[----:B------:R0:W-:Y:S04]  /*9a20*/  STG.E.U16 desc[UR6][R106.64+0x6], R3 ;  /* 0x000006036a007986 */ /* 0x0001e8000c101506 */
[----:B------:R-:W-:Y:S04]  /*9a30*/  STG.E.U16 desc[UR6][R12.64], R61 ;  /* 0x0000003d0c007986 */ /* 0x000fe8000c101506 */
[----:B------:R1:W-:Y:S04]  /*9a40*/  STG.E.U16 desc[UR6][R12.64+0x2], R2 ;  /* 0x000002020c007986 */ /* 0x0003e8000c101506 */
[----:B------:R-:W-:Y:S01]  /*9a50*/  STG.E.U16 desc[UR6][R12.64+0x4], R58 ;  /* 0x0000043a0c007986 */ /* 0x000fe2000c101506 */
[----:B0-----:R-:W-:-:S03]  /*9a60*/  PRMT R3, R59, 0x7632, R3 ;  /* 0x000076323b037816 */ /* 0x001fc60000000003 */
[----:B------:R0:W-:Y:S01]  /*9a70*/  STG.E.U16 desc[UR6][R12.64+0x6], R14 ;  /* 0x0000060e0c007986 */ /* 0x0001e2000c101506 */
[----:B------:R-:W-:Y:S02]  /*9a80*/  F2FP.BF16.F32.PACK_AB R57, R85, R57 ;  /* 0x000000395539723e */ /* 0x000fe400000010ff */
[----:B-1----:R-:W-:Y:S02]  /*9a90*/  PRMT R2, R54, 0x7632, R2 ;  /* 0x0000763236027816 */ /* 0x002fe40000000002 */
[----:B------:R-:W-:Y:S01]  /*9aa0*/  F2FP.BF16.F32.PACK_AB R118, R119, R118 ;  /* 0x000000767776723e */ /* 0x000fe200000010ff */
[----:B------:R-:W-:Y:S01]  /*9ab0*/  STG.E.U16 desc[UR6][R110.64], R59 ;  /* 0x0000003b6e007986 */ /* 0x000fe2000c101506 */
[----:B------:R-:W-:Y:S02]  /*9ac0*/  F2FP.BF16.F32.PACK_AB R120, R123, R120 ;  /* 0x000000787b78723e */ /* 0x000fe400000010ff */
[----:B0-----:R-:W-:Y:S02]  /*9ad0*/  PRMT R13, R82, 0x7632, R13 ;  /* 0x00007632520d7816 */ /* 0x001fe4000000000d */
[----:B------:R-:W-:Y:S01]  /*9ae0*/  PRMT R12, R86, 0x7632, R12 ;  /* 0x00007632560c7816 */ /* 0x000fe2000000000c */
[----:B------:R0:W-:Y:S01]  /*9af0*/  STG.E.U16 desc[UR6][R110.64+0x2], R3 ;  /* 0x000002036e007986 */ /* 0x0001e2000c101506 */
[----:B------:R-:W-:-:S03]  /*9b00*/  F2FP.BF16.F32.PACK_AB R121, R122, R121 ;  /* 0x000000797a79723e */ /* 0x000fc600000010ff */
[----:B------:R-:W-:Y:S04]  /*9b10*/  STG.E.U16 desc[UR6][R110.64+0x4], R82 ;  /* 0x000004526e007986 */ /* 0x000fe8000c101506 */
[----:B------:R-:W-:Y:S01]  /*9b20*/  STG.E.U16 desc[UR6][R110.64+0x6], R13 ;  /* 0x0000060d6e007986 */ /* 0x000fe2000c101506 */
[----:B------:R-:W-:-:S03]  /*9b30*/  F2FP.BF16.F32.PACK_AB R124, R125, R124 ;  /* 0x0000007c7d7c723e */ /* 0x000fc600000010ff */
[----:B------:R-:W-:Y:S01]  /*9b40*/  STG.E.U16 desc[UR6][R10.64], R54 ;  /* 0x000000360a007986 */ /* 0x000fe2000c101506 */
[----:B0-----:R-:W-:-:S03]  /*9b50*/  PRMT R3, R57, 0x7632, R3 ;  /* 0x0000763239037816 */ /* 0x001fc60000000003 */
[----:B------:R0:W-:Y:S01]  /*9b60*/  STG.E.U16 desc[UR6][R10.64+0x2], R2 ;  /* 0x000002020a007986 */ /* 0x0001e2000c101506 */
[----:B------:R-:W-:-:S03]  /*9b70*/  F2FP.BF16.F32.PACK_AB R55, R126, R55 ;  /* 0x000000377e37723e */ /* 0x000fc600000010ff */
[----:B------:R-:W-:Y:S04]  /*9b80*/  STG.E.U16 desc[UR6][R10.64+0x4], R86 ;  /* 0x000004560a007986 */ /* 0x000fe8000c101506 */
[----:B------:R1:W-:Y:S01]  /*9b90*/  STG.E.U16 desc[UR6][R10.64+0x6], R12 ;  /* 0x0000060c0a007986 */ /* 0x0003e2000c101506 */
[----:B------:R-:W-:Y:S02]  /*9ba0*/  F2FP.BF16.F32.PACK_AB R128, R129, R128 ;  /* 0x000000808180723e */ /* 0x000fe400000010ff */
[----:B0-----:R-:W-:Y:S02]  /*9bb0*/  PRMT R2, R120, 0x7632, R2 ;  /* 0x0000763278027816 */ /* 0x001fe40000000002 */
[----:B------:R-:W-:Y:S01]  /*9bc0*/  F2FP.BF16.F32.PACK_AB R0, R127, R0 ;  /* 0x000000007f00723e */ /* 0x000fe200000010ff */
[----:B------:R0:W-:Y:S01]  /*9bd0*/  STG.E.U16 desc[UR6][R8.64], R57 ;  /* 0x0000003908007986 */ /* 0x0001e2000c101506 */
[----:B-1----:R-:W-:-:S03]  /*9be0*/  PRMT R11, R118, 0x7632, R11 ;  /* 0x00007632760b7816 */ /* 0x002fc6000000000b */
[----:B------:R1:W-:Y:S01]  /*9bf0*/  STG.E.U16 desc[UR6][R8.64+0x2], R3 ;  /* 0x0000020308007986 */ /* 0x0003e2000c101506 */
[----:B------:R-:W-:-:S03]  /*9c00*/  PRMT R56, R121, 0x7632, R56 ;  /* 0x0000763279387816 */ /* 0x000fc60000000038 */
[----:B------:R-:W-:Y:S01]  /*9c10*/  STG.E.U16 desc[UR6][R8.64+0x4], R118 ;  /* 0x0000047608007986 */ /* 0x000fe2000c101506 */
[----:B0-----:R-:W-:-:S03]  /*9c20*/  PRMT R57, R124, 0x7632, R57 ;  /* 0x000076327c397816 */ /* 0x001fc60000000039 */
[----:B------:R0:W-:Y:S01]  /*9c30*/  STG.E.U16 desc[UR6][R8.64+0x6], R11 ;  /* 0x0000060b08007986 */ /* 0x0001e2000c101506 */
[----:B------:R-:W-:-:S03]  /*9c40*/  F2FP.BF16.F32.PACK_AB R130, R131, R130 ;  /* 0x000000828382723e */ /* 0x000fc600000010ff */
[----:B------:R2:W-:Y:S01]  /*9c50*/  STG.E.U16 desc[UR6][R112.64+0x6], R2 ;  /* 0x0000060270007986 */ /* 0x0005e2000c101506 */
[----:B-1----:R-:W-:Y:S02]  /*9c60*/  PRMT R3, R55, 0x7632, R3 ;  /* 0x0000763237037816 */ /* 0x002fe40000000003 */
[----:B------:R-:W-:Y:S01]  /*9c70*/  F2FP.BF16.F32.PACK_AB R132, R133, R132 ;  /* 0x000000848584723e */ /* 0x000fe200000010ff */
[----:B------:R-:W-:Y:S01]  /*9c80*/  STG.E.U16 desc[UR6][R112.64], R121 ;  /* 0x0000007970007986 */ /* 0x000fe2000c101506 */
[----:B------:R-:W-:Y:S02]  /*9c90*/  F2FP.BF16.F32.PACK_AB R134, R135, R134 ;  /* 0x000000868786723e */ /* 0x000fe400000010ff */
[----:B0-----:R-:W-:Y:S01]  /*9ca0*/  PRMT R8, R0, 0x7632, R8 ;  /* 0x0000763200087816 */ /* 0x001fe20000000008 */
[----:B------:R-:W-:Y:S01]  /*9cb0*/  STG.E.U16 desc[UR6][R112.64+0x2], R56 ;  /* 0x0000023870007986 */ /* 0x000fe2000c101506 */
[----:B--2---:R-:W-:-:S03]  /*9cc0*/  PRMT R2, R128, 0x7632, R2 ;  /* 0x0000763280027816 */ /* 0x004fc60000000002 */
[----:B------:R-:W-:Y:S01]  /*9cd0*/  STG.E.U16 desc[UR6][R112.64+0x4], R120 ;  /* 0x0000047870007986 */ /* 0x000fe2000c101506 */
[----:B------:R-:W-:-:S03]  /*9ce0*/  F2FP.BF16.F32.PACK_AB R136, R138, R136 ;  /* 0x000000888a88723e */ /* 0x000fc600000010ff */
[----:B------:R-:W-:Y:S01]  /*9cf0*/  STG.E.U16 desc[UR6][R114.64], R124 ;  /* 0x0000007c72007986 */ /* 0x000fe2000c101506 */
[----:B------:R-:W-:-:S03]  /*9d00*/  PRMT R58, R134, 0x7632, R58 ;  /* 0x00007632863a7816 */ /* 0x000fc6000000003a */
[----:B------:R-:W-:Y:S01]  /*9d10*/  STG.E.U16 desc[UR6][R114.64+0x2], R57 ;  /* 0x0000023972007986 */ /* 0x000fe2000c101506 */
[----:B----4-:R-:W-:-:S03]  /*9d20*/  LOP3.LUT R29, R29, 0x1, RZ, 0x3c, !PT ;  /* 0x000000011d1d7812 */ /* 0x010fc600078e3cff */
[----:B------:R-:W-:Y:S04]  /*9d30*/  STG.E.U16 desc[UR6][R114.64+0x4], R55 ;  /* 0x0000043772007986 */ /* 0x000fe8000c101506 */
[----:B------:R0:W-:Y:S01]  /*9d40*/  STG.E.U16 desc[UR6][R114.64+0x6], R3 ;  /* 0x0000060372007986 */ /* 0x0001e2000c101506 */
[----:B------:R-:W-:-:S03]  /*9d50*/  IADD3 R35, P1, R35, 0x12, RZ ;  /* 0x0000001223237810 */ /* 0x000fc60007f3e0ff */
[----:B------:R-:W-:Y:S04]  /*9d60*/  STG.E.U16 desc[UR6][R6.64], R128 ;  /* 0x0000008006007986 */ /* 0x000fe8000c101506 */
[----:B------:R-:W-:Y:S04]  /*9d70*/  STG.E.U16 desc[UR6][R6.64+0x2], R2 ;  /* 0x0000020206007986 */ /* 0x000fe8000c101506 */
[----:B------:R1:W-:Y:S01]  /*9d80*/  STG.E.U16 desc[UR6][R6.64+0x4], R0 ;  /* 0x0000040006007986 */ /* 0x0003e2000c101506 */
[----:B0-----:R-:W-:-:S03]  /*9d90*/  PRMT R3, R130, 0x7632, R3 ;  /* 0x0000763282037816 */ /* 0x001fc60000000003 */
[----:B------:R0:W-:Y:S01]  /*9da0*/  STG.E.U16 desc[UR6][R6.64+0x6], R8 ;  /* 0x0000060806007986 */ /* 0x0001e2000c101506 */
[----:B---3--:R-:W-:-:S03]  /*9db0*/  IADD3.X R34, RZ, R34, RZ, P1, !PT ;  /* 0x00000022ff227210 */ /* 0x008fc60000ffe4ff */
[----:B------:R2:W-:Y:S01]  /*9dc0*/  STG.E.U16 desc[UR6][R4.64], R130 ;  /* 0x0000008204007986 */ /* 0x0005e2000c101506 */
[----:B-1----:R-:W-:Y:S02]  /*9dd0*/  PRMT R0, R136, 0x7632, R0 ;  /* 0x0000763288007816 */ /* 0x002fe40000000000 */
[----:B0-----:R-:W-:Y:S01]  /*9de0*/  PRMT R7, R132, 0x7632, R7 ;  /* 0x0000763284077816 */ /* 0x001fe20000000007 */
        /* <DEDUP_REMOVED lines=8> */
[----:B------:R2:W-:Y:S01]  /*9e70*/  STL [R1+0x2c], R29 ;  /* 0x00002c1d01007387 */ /* 0x0005e20000100800 */
[----:B------:R-:W-:-:S13]  /*9e80*/  ISETP.GE.AND.EX P1, PT, R34, UR11, PT, P1 ;  /* 0x0000000b22007c0c */ /* 0x000fda000bf26310 */
[----:B--2---:R-:W-:Y:S05]  /*9e90*/  @!P1 BRA `(.L_x_1912) ;  /* 0xffffff64006c9947 */ /* 0x004fea000383ffff */
[----:B------:R-:W-:Y:S05]  /*9ea0*/  EXIT ;  /* 0x000000000000794d */ /* 0x000fea0003800000 */
.L_x_1913:
        /* <DEDUP_REMOVED lines=13> */
.L_x_3859:


//--------------------- .text._ZN13group_norm_v218gn_bwd_cuda_kernelI6__halfLi320ELi3ELi32ELi10ELi1024ELb0ELb1ELi4ELi320ELi320ELi4ELb1ELi1ELb0ELb0ELNS_15WgradSyncMethodE3ENS_16CompileConditionILi900EEEEEvPT_S6_S6_PKS5_S8_S8_S8_PKfflPfPj --------------------------
	.section	.text._ZN13group_norm_v218gn_bwd_cuda_kernelI6__halfLi320ELi3ELi32ELi10ELi1024ELb0ELb1ELi4ELi320ELi320ELi4ELb1ELi1ELb0ELb0ELNS_15WgradSyncMethodE3ENS_16CompileConditionILi900EEEEEvPT_S6_S6_PKS5_S8_S8_S8_PKfflPfPj,"ax",@progbits
	.align	128
        .global         _ZN13group_norm_v218gn_bwd_cuda_kernelI6__halfLi320ELi3ELi32ELi10ELi1024ELb0ELb1ELi4ELi320ELi320ELi4ELb1ELi1ELb0ELb0ELNS_15WgradSyncMethodE3ENS_16CompileConditionILi900EEEEEvPT_S6_S6_PKS5_S8_S8_S8_PKfflPfPj
        .type           _ZN13group_norm_v218gn_bwd_cuda_kernelI6__halfLi320ELi3ELi32ELi10ELi1024ELb0ELb1ELi4ELi320ELi320ELi4ELb1ELi1ELb0ELb0ELNS_15WgradSyncMethodE3ENS_16CompileConditionILi900EEEEEvPT_S6_S6_PKS5_S8_S8_S8_PKfflPfPj,@function
        .size           _ZN13group_norm_v218gn_bwd_cuda_kernelI6__halfLi320ELi3ELi32ELi10ELi1024ELb0ELb1ELi4ELi320ELi320ELi4ELb1ELi1ELb0ELb0ELNS_15WgradSyncMethodE3ENS_16CompileConditionILi900EEEEEvPT_S6_S6_PKS5_S8_S8_S8_PKfflPfPj,(.L_x_3860 - _ZN13group_norm_v218gn_bwd_cuda_kernelI6__halfLi320ELi3ELi32ELi10ELi1024ELb0ELb1ELi4ELi320ELi320ELi4ELb1ELi1ELb0ELb0ELNS_15WgradSyncMethodE3ENS_16CompileConditionILi900EEEEEvPT_S6_S6_PKS5_S8_S8_S8_PKfflPfPj)
        .other          _ZN13group_norm_v218gn_bwd_cuda_kernelI6__halfLi320ELi3ELi32ELi10ELi1024ELb0ELb1ELi4ELi320ELi320ELi4ELb1ELi1ELb0ELb0ELNS_15WgradSyncMethodE3ENS_16CompileConditionILi900EEEEEvPT_S6_S6_PKS5_S8_S8_S8_PKfflPfPj,@"STO_CUDA_ENTRY STV_DEFAULT"
_ZN13group_norm_v218gn_bwd_cuda_kernelI6__halfLi320ELi3ELi32ELi10ELi1024ELb0ELb1ELi4ELi320ELi320ELi4ELb1ELi1ELb0ELb0ELNS_15WgradSyncMethodE3ENS_16CompileConditionILi900EEEEEvPT_S6_S6_PKS5_S8_S8_S8_PKfflPfPj:
.text._ZN13group_norm_v218gn_bwd_cuda_kernelI6__halfLi320ELi3ELi32ELi10ELi1024ELb0ELb1ELi4ELi320ELi320ELi4ELb1ELi1ELb0ELb0ELNS_15WgradSyncMethodE3ENS_16CompileConditionILi900EEEEEvPT_S6_S6_PKS5_S8_S8_S8_PKfflPfPj:
        /* <DEDUP_REMOVED lines=28> */
.L_x_1916:
[----:B------:R-:W2:Y:S04]  /*01c0*/  LD.E.STRONG.GPU R0, desc[UR14][R2.64] ;  /* 0x0000000e02007980 */ /* 0x000ea8000c10f900 */
[----:B--2---:R-:W-:Y:S01]  /*01d0*/  CCTL.IVALL ;  /* 0x00000000ff00798f */ /* 0x004fe20002000000 */
[----:B------:R-:W-:Y:S05]  /*01e0*/  YIELD ;  /* 0x0000000000007946 */ /* 0x000fea0003800000 */
[----:B-----5:R-:W-:-:S04]  /*01f0*/  LOP3.LUT R0, R0, R5, RZ, 0x3c, !PT ;  /* 0x0000000500007212 */ /* 0x020fc800078e3cff */
[----:B------:R-:W-:-:S13]  /*0200*/  ISETP.GT.AND P0, PT, R0, -0x1, PT ;  /* 0xffffffff0000780c */ /* 0x000fda0003f04270 */
[----:B------:R-:W-:Y:S05]  /*0210*/  @P0 BRA `(.L_x_1916) ;  /* 0xfffffffc00e80947 */ /* 0x000fea000383ffff */
.L_x_1915:
[----:B------:R-:W-:Y:S05]  /*0220*/  WARPSYNC.ALL ;  /* 0x0000000000007948 */ /* 0x000fea0003800000 */
[----:B------:R-:W-:Y:S06]  /*0230*/  BAR.SYNC.DEFER_BLOCKING 0x0 ;  /* 0x0000000000007b1d */ /* 0x000fec0000010000 */
[----:B------:R-:W-:Y:S05]  /*0240*/  BRA `(.L_x_1917) ;  /* 0x0000002000bc7947 */ /* 0x000fea0003800000 */
.L_x_1914:
        /* <DEDUP_REMOVED lines=13> */
[--C-:B--2---:R-:W-:Y:S02]  /*0320*/  HADD2.F32 R54, -RZ, R2.reuse.H0_H0 ;  /* 0x20000002ff367230 */ /* 0x104fe40000004100 */
[----:B------:R-:W-:-:S02]  /*0330*/  HADD2.F32 R52, -RZ, R2.H1_H1 ;  /* 0x30000002ff347230 */ /* 0x000fc40000004100 */
[--C-:B------:R-:W-:Y:S02]  /*0340*/  HADD2.F32 R57, -RZ, R3.reuse.H0_H0 ;  /* 0x20000003ff397230 */ /* 0x100fe40000004100 */
[----:B------:R-:W-:-:S07]  /*0350*/  HADD2.F32 R10, -RZ, R3.H1_H1 ;  /* 0x30000003ff0a7230 */ /* 0x000fce0000004100 */
.L_x_1933:
[----:B------:R-:W0:Y:S01]  /*0360*/  S2R R20, SR_TID.X ;  /* 0x0000000000147919 */ /* 0x000e220000002100 */
[----:B------:R-:W-:Y:S01]  /*0370*/  USHF.L.U32 UR6, UR16, 0x2, URZ ;  /* 0x0000000210067899 */ /* 0x000fe2000800063f */
[----:B------:R-:W-:Y:S01]  /*0380*/  MOV R9, UR8 ;  /* 0x0000000800097c02 */ /* 0x000fe20008000f00 */
[----:B------:R-:W-:Y:S02]  /*0390*/  USHF.L.U64.HI UR9, UR8, 0x5, UR5 ;  /* 0x0000000508097899 */ /* 0x000fe40008010205 */
[----:B------:R-:W-:Y:S02]  /*03a0*/  ULOP3.LUT UR6, UR6, 0x3fc, URZ, 0xc0, !UPT ;  /* 0x000003fc06067892 */ /* 0x000fe4000f8ec03f */
[----:B------:R-:W-:Y:S01]  /*03b0*/  UIMAD UR10, UR5, 0x50000, URZ ;  /* 0x00050000050a78a4 */ /* 0x000fe2000f8e023f */
[----:B------:R-:W-:Y:S01]  /*03c0*/  ULDC.64 UR12, c[0x0][0x248] ;  /* 0x00009200000c7ab9 */ /* 0x000fe20000000a00 */
[----:B------:R-:W-:Y:S01]  /*03d0*/  ULDC.64 UR18, c[0x0][0x228] ;  /* 0x00008a0000127ab9 */ /* 0x000fe20000000a00 */
[----:B01----:R-:W-:-:S05]  /*03e0*/  IMAD.WIDE.U32 R2, R20, -0x33333333, RZ ;  /* 0xcccccccd14027825 */ /* 0x003fca00078e00ff */
[----:B------:R-:W-:-:S05]  /*03f0*/  SHF.R.U32.HI R3, RZ, 0x6, R3 ;  /* 0x00000006ff037819 */ /* 0x000fca0000011603 */
[C---:B------:R-:W-:Y:S02]  /*0400*/  IMAD R28, R3.reuse, -0x50, R20 ;  /* 0xffffffb0031c7824 */ /* 0x040fe400078e0214 */
[----:B------:R-:W-:Y:S01]  /*0410*/  VIADD R2, R3, UR6 ;  /* 0x0000000603027c36 */ /* 0x000fe20008000000 */
[----:B------:R-:W-:Y:S02]  /*0420*/  USHF.L.U32 UR6, UR8, 0x5, URZ ;  /* 0x0000000508067899 */ /* 0x000fe4000800063f */
[----:B------:R-:W-:Y:S01]  /*0430*/  SHF.L.U32 R0, R28, 0x2, RZ ;  /* 0x000000021c007819 */ /* 0x000fe200000006ff */
[----:B------:R-:W-:-:S03]  /*0440*/  IMAD R7, R2, 0x140, RZ ;  /* 0x0000014002077824 */ /* 0x000fc600078e02ff */
[C---:B------:R-:W-:Y:S01]  /*0450*/  IADD3 R6, R0.reuse, 0x2, RZ ;  /* 0x0000000200067810 */ /* 0x040fe20007ffe0ff */
[----:B------:R-:W-:Y:S01]  /*0460*/  IMAD.WIDE.U32 R4, R0, -0x33333333, RZ ;  /* 0xcccccccd00047825 */ /* 0x000fe200078e00ff */
[----:B------:R-:W-:-:S03]  /*0470*/  IADD3 R4, P0, R7, R0, RZ ;  /* 0x0000000007047210 */ /* 0x000fc60007f1e0ff */
[----:B------:R-:W-:Y:S01]  /*0480*/  IMAD.WIDE.U32 R6, R6, -0x33333333, RZ ;  /* 0xcccccccd06067825 */ /* 0x000fe200078e00ff */
[----:B------:R-:W-:-:S03]  /*0490*/  SHF.R.U32.HI R0, RZ, 0x3, R5 ;  /* 0x00000003ff007819 */ /* 0x000fc60000011605 */
[----:B------:R-:W-:Y:S01]  /*04a0*/  IMAD.X R5, RZ, RZ, RZ, P0 ;  /* 0x000000ffff057224 */ /* 0x000fe200000e06ff */
[----:B------:R-:W-:Y:S02]  /*04b0*/  IADD3 R0, P0, R0, UR6, RZ ;  /* 0x0000000600007c10 */ /* 0x000fe4000ff1e0ff */
[----:B------:R-:W-:Y:S01]  /*04c0*/  SHF.R.U32.HI R6, RZ, 0x3, R7 ;  /* 0x00000003ff067819 */ /* 0x000fe20000011607 */
[----:B------:R-:W-:Y:S01]  /*04d0*/  IMAD.WIDE.U32 R4, R9, 0x50000, R4 ;  /* 0x0005000009047825 */ /* 0x000fe200078e0004 */
[----:B------:R-:W-:Y:S02]  /*04e0*/  IADD3.X R7, RZ, UR9, RZ, P0, !PT ;  /* 0x00000009ff077c10 */ /* 0x000fe400087fe4ff */
[----:B------:R-:W-:Y:S01]  /*04f0*/  LEA R8, P0, R0, UR12, 0x3 ;  /* 0x0000000c00087c11 */ /* 0x000fe2000f8018ff */
[----:B------:R-:W-:Y:S01]  /*0500*/  VIADD R5, R5, UR10 ;  /* 0x0000000a05057c36 */ /* 0x000fe20008000000 */
[----:B------:R-:W-:Y:S01]  /*0510*/  IADD3 R6, P1, R6, UR6, RZ ;  /* 0x0000000606067c10 */ /* 0x000fe2000ff3e0ff */
[----:B------:R-:W-:Y:S01]  /*0520*/  ULDC.64 UR10, c[0x0][0x230] ;  /* 0x00008c00000a7ab9 */ /* 0x000fe20000000a00 */
[----:B------:R-:W-:Y:S01]  /*0530*/  LEA.HI.X R9, R0, UR13, R7, 0x3, P0 ;  /* 0x0000000d00097c11 */ /* 0x000fe200080f1c07 */
[----:B------:R-:W-:Y:S01]  /*0540*/  ULDC UR6, c[0x0][0x250] ;  /* 0x0000940000067ab9 */ /* 0x000fe20000000800 */
[----:B------:R-:W-:-:S02]  /*0550*/  SHF.L.U64.HI R2, R4, 0x1, R5 ;  /* 0x0000000104027819 */ /* 0x000fc40000010205 */
[----:B------:R-:W-:Y:S02]  /*0560*/  IADD3.X R5, RZ, UR9, RZ, P1, !PT ;  /* 0x00000009ff057c10 */ /* 0x000fe40008ffe4ff */
[----:B------:R-:W-:Y:S01]  /*0570*/  LEA R22, P0, R6, UR12, 0x3 ;  /* 0x0000000c06167c11 */ /* 0x000fe2000f8018ff */
[----:B------:R-:W2:Y:S01]  /*0580*/  LDG.E.64.CONSTANT R8, desc[UR14][R8.64] ;  /* 0x0000000e08087981 */ /* 0x000ea2000c1e9b00 */
[----:B------:R-:W-:Y:S02]  /*0590*/  SHF.L.U32 R0, R4, 0x1, RZ ;  /* 0x0000000104007819 */ /* 0x000fe400000006ff */
[----:B------:R-:W-:Y:S01]  /*05a0*/  LEA.HI.X R23, R6, UR13, R5, 0x3, P0 ;  /* 0x0000000d06177c11 */ /* 0x000fe200080f1c05 */
[----:B------:R-:W-:Y:S01]  /*05b0*/  UIADD3 UR8, UP0, UR8, 0x1, URZ ;  /* 0x0000000108087890 */ /* 0x000fe2000ff1e03f */
[C---:B------:R-:W-:Y:S01]  /*05c0*/  IADD3 R26, P1, R0.reuse, UR10, RZ ;  /* 0x0000000a001a7c10 */ /* 0x040fe2000ff3e0ff */
[----:B------:R-:W0:Y:S01]  /*05d0*/  S2R R6, SR_CgaCtaId ;  /* 0x0000000000067919 */ /* 0x000e220000008800 */
[----:B------:R-:W-:Y:S01]  /*05e0*/  IADD3 R24, P0, R0, UR18, RZ ;  /* 0x0000001200187c10 */ /* 0x000fe2000ff1e0ff */
[----:B------:R-:W-:Y:S01]  /*05f0*/  ULDC.64 UR12, c[0x0][0x258] ;  /* 0x00009600000c7ab9 */ /* 0x000fe20000000a00 */
[----:B------:R-:W3:Y:S01]  /*0600*/  LDG.E.64.CONSTANT R22, desc[UR14][R22.64] ;  /* 0x0000000e16167981 */ /* 0x000ee2000c1e9b00 */
[----:B------:R-:W-:-:S02]  /*0610*/  IADD3.X R27, R2, UR11, RZ, P1, !PT ;  /* 0x0000000b021b7c10 */ /* 0x000fc40008ffe4ff */
[----:B------:R-:W-:-:S04]  /*0620*/  IADD3.X R25, R2, UR19, RZ, P0, !PT ;  /* 0x0000001302197c10 */ /* 0x000fc800087fe4ff */
[----:B------:R-:W4:Y:S04]  /*0630*/  LDG.E.64.CONSTANT R26, desc[UR14][R26.64] ;  /* 0x0000000e1a1a7981 */ /* 0x000f28000c1e9b00 */
[----:B------:R-:W5:Y:S01]  /*0640*/  LDG.E.64.CONSTANT R24, desc[UR14][R24.64] ;  /* 0x0000000e18187981 */ /* 0x000f62000c1e9b00 */
[----:B------:R-:W-:-:S05]  /*0650*/  MOV R4, 0x400 ;  /* 0x0000040000047802 */ /* 0x000fca0000000f00 */
[----:B------:R-:W-:-:S05]  /*0660*/  VIADD R21, R4, 0x2800 ;  /* 0x0000280004157836 */ /* 0x000fca0000000000 */
[----:B0-----:R-:W-:-:S05]  /*0670*/  LEA R21, R6, R21, 0x18 ;  /* 0x0000001506157211 */ /* 0x001fca00078ec0ff */
[----:B------:R-:W-:Y:S01]  /*0680*/  IMAD R28, R28, 0x28, R21 ;  /* 0x000000281c1c7824 */ /* 0x000fe200078e0215 */
[----:B------:R-:W-:Y:S02]  /*0690*/  CS2R R32, SRZ ;  /* 0x0000000000207805 */ /* 0x000fe4000001ff00 */
[----:B------:R-:W-:Y:S01]  /*06a0*/  ISETP.GT.U32.AND P1, PT, R20, 0x7f, PT ;  /* 0x0000007f1400780c */ /* 0x000fe20003f24070 */
[----:B--2---:R-:W-:-:S06]  /*06b0*/  FADD.FTZ R4, R9, UR6 ;  /* 0x0000000609047e21 */ /* 0x004fcc0008010000 */
[----:B------:R-:W0:Y:S01]  /*06c0*/  MUFU.RSQ R4, R4 ;  /* 0x0000000400047308 */ /* 0x000e220000001400 */
[----:B---3--:R-:W-:-:S07]  /*06d0*/  FADD.FTZ R6, R23, UR6 ;  /* 0x0000000617067e21 */ /* 0x008fce0008010000 */
[----:B------:R-:W1:Y:S01]  /*06e0*/  MUFU.RSQ R6, R6 ;  /* 0x0000000600067308 */ /* 0x000e620000001400 */
[--C-:B----4-:R-:W-:Y:S02]  /*06f0*/  HADD2.F32 R7, -RZ, R26.reuse.H0_H0 ;  /* 0x2000001aff077230 */ /* 0x110fe40000004100 */
[----:B------:R-:W-:Y:S01]  /*0700*/  HADD2.F32 R9, -RZ, R26.H1_H1 ;  /* 0x3000001aff097230 */ /* 0x000fe20000004100 */
[----:B------:R-:W-:Y:S01]  /*0710*/  LEA R26, R3, R28, 0x3 ;  /* 0x0000001c031a7211 */ /* 0x000fe200078e18ff */
[--C-:B-----5:R-:W-:Y:S02]  /*0720*/  HADD2.F32 R5, -RZ, R24.reuse.H0_H0 ;  /* 0x20000018ff057230 */ /* 0x120fe40000004100 */
[C---:B------:R-:W-:Y:S01]  /*0730*/  FADD.FTZ R55, -R8.reuse, R7 ;  /* 0x0000000708377221 */ /* 0x040fe20000010100 */
[----:B------:R-:W-:Y:S01]  /*0740*/  HADD2.F32 R3, -RZ, R27.H0_H0 ;  /* 0x2000001bff037230 */ /* 0x000fe20000004100 */
[----:B------:R-:W-:Y:S01]  /*0750*/  UIADD3.X UR6, URZ, UR5, URZ, UP0, !UPT ;  /* 0x000000053f067290 */ /* 0x000fe200087fe43f */
[----:B------:R-:W-:Y:S01]  /*0760*/  FADD.FTZ R9, -R8, R9 ;  /* 0x0000000908097221 */ /* 0x000fe20000010100 */
[----:B------:R-:W-:Y:S01]  /*0770*/  UISETP.GE.U32.AND UP0, UPT, UR8, UR12, UPT ;  /* 0x0000000c0800728c */ /* 0x000fe2000bf06070 */
[----:B------:R-:W-:-:S02]  /*0780*/  HADD2.F32 R7, -RZ, R24.H1_H1 ;  /* 0x30000018ff077230 */ /* 0x000fc40000004100 */
[----:B------:R-:W-:Y:S01]  /*0790*/  FMUL.FTZ R24, R54, R5 ;  /* 0x0000000536187220 */ /* 0x000fe20000410000 */
[----:B------:R-:W-:Y:S02]  /*07a0*/  HADD2.F32 R27, -RZ, R27.H1_H1 ;  /* 0x3000001bff1b7230 */ /* 0x000fe40000004100 */
[----:B0-----:R-:W-:Y:S01]  /*07b0*/  FMUL.FTZ R55, R4, R55 ;  /* 0x0000003704377220 */ /* 0x001fe20000410000 */
[--C-:B------:R-:W-:Y:S02]  /*07c0*/  HADD2.F32 R8, -RZ, R25.reuse.H0_H0 ;  /* 0x20000019ff087230 */ /* 0x100fe40000004100 */
[----:B------:R-:W-:Y:S01]  /*07d0*/  FADD.FTZ R3, -R22, R3 ;  /* 0x0000000316037221 */ /* 0x000fe20000010100 */
[----:B------:R-:W-:Y:S01]  /*07e0*/  UISETP.GE.AND.EX UP0, UPT, UR6, UR13, UPT, UP0 ;  /* 0x0000000d0600728c */ /* 0x000fe2000bf06300 */
[----:B------:R-:W-:Y:S01]  /*07f0*/  FMUL.FTZ R23, R52, R7 ;  /* 0x0000000734177220 */ /* 0x000fe20000410000 */
[----:B------:R-:W-:Y:S01]  /*0800*/  FMUL.FTZ R9, R4, R9 ;  /* 0x0000000904097220 */ /* 0x000fe20000410000 */
[----:B------:R-:W-:Y:S01]  /*0810*/  FFMA.FTZ R24, R55, R24, RZ ;  /* 0x0000001837187223 */ /* 0x000fe200000100ff */
[----:B------:R-:W-:Y:S01]  /*0820*/  FADD.FTZ R27, -R22, R27 ;  /* 0x0000001b161b7221 */ /* 0x000fe20000010100 */
[----:B------:R-:W-:-:S02]  /*0830*/  HADD2.F32 R11, -RZ, R25.H1_H1 ;  /* 0x30000019ff0b7230 */ /* 0x000fc40000004100 */
[----:B------:R-:W-:Y:S01]  /*0840*/  FMUL.FTZ R22, R57, R8 ;  /* 0x0000000839167220 */ /* 0x000fe20000410000 */
[----:B-1----:R-:W-:Y:S01]  /*0850*/  FMUL.FTZ R3, R6, R3 ;  /* 0x0000000306037220 */ /* 0x002fe20000410000 */
[----:B------:R-:W-:Y:S01]  /*0860*/  FFMA.FTZ R23, R9, R23, R24 ;  /* 0x0000001709177223 */ /* 0x000fe20000010018 */
[----:B------:R-:W-:Y:S01]  /*0870*/  PLOP3.LUT P0, PT, PT, PT, UP0, 0x80, 0x0 ;  /* 0x000000000000781c */ /* 0x000fe20003f0f008 */
[----:B------:R-:W-:Y:S01]  /*0880*/  FMUL.FTZ R24, R10, R11 ;  /* 0x0000000b0a187220 */ /* 0x000fe20000410000 */
[----:B------:R-:W-:Y:S01]  /*0890*/  FMUL.FTZ R53, R6, R27 ;  /* 0x0000001b06357220 */ /* 0x000fe20000410000 */
[----:B------:R-:W-:Y:S01]  /*08a0*/  FFMA.FTZ R22, R3, R22, RZ ;  /* 0x0000001603167223 */ /* 0x000fe200000100ff */
[----:B------:R-:W-:Y:S01]  /*08b0*/  FFMA.FTZ R25, R54, R5, RZ ;  /* 0x0000000536197223 */ /* 0x000fe200000100ff */
[----:B------:R-:W-:Y:S02]  /*08c0*/  FFMA.FTZ R27, R57, R8, RZ ;  /* 0x00000008391b7223 */ /* 0x000fe400000100ff */
[----:B------:R-:W-:Y:S01]  /*08d0*/  FFMA.FTZ R29, R53, R24, R22 ;  /* 0x00000018351d7223 */ /* 0x000fe20000010016 */
[----:B------:R-:W-:Y:S01]  /*08e0*/  FFMA.FTZ R22, R52, R7, R25 ;  /* 0x0000000734167223 */ /* 0x000fe20000010019 */
[----:B------:R-:W-:-:S04]  /*08f0*/  FFMA.FTZ R28, R10, R11, R27 ;  /* 0x0000000b0a1c7223 */ /* 0x000fc8000001001b */
[----:B------:R0:W-:Y:S04]  /*0900*/  STS.64 [R26], R22 ;  /* 0x000000161a007388 */ /* 0x0001e80000000a00 */
[----:B------:R0:W-:Y:S01]  /*0910*/  STS.64 [R26+0xc80], R28 ;  /* 0x000c801c1a007388 */ /* 0x0001e20000000a00 */
[----:B------:R-:W-:Y:S01]  /*0920*/  FADD.FTZ R19, R5, R19 ;  /* 0x0000001305137221 */ /* 0x000fe20000010000 */
[----:B------:R-:W-:Y:S01]  /*0930*/  FADD.FTZ R17, R7, R17 ;  /* 0x0000001107117221 */ /* 0x000fe20000010000 */
[----:B------:R-:W-:Y:S01]  /*0940*/  FADD.FTZ R15, R8, R15 ;  /* 0x0000000f080f7221 */ /* 0x000fe20000010000 */
[----:B------:R-:W-:Y:S01]  /*0950*/  FADD.FTZ R13, R11, R13 ;  /* 0x0000000d0b0d7221 */ /* 0x000fe20000010000 */
[----:B------:R-:W-:Y:S01]  /*0960*/  FFMA.FTZ R18, R55, R5, R18 ;  /* 0x0000000537127223 */ /* 0x000fe20000010012 */
[----:B------:R-:W-:Y:S01]  /*0970*/  FFMA.FTZ R16, R9, R7, R16 ;  /* 0x0000000709107223 */ /* 0x000fe20000010010 */
[----:B------:R-:W-:Y:S01]  /*0980*/  FFMA.FTZ R14, R3, R8, R14 ;  /* 0x00000008030e7223 */ /* 0x000fe2000001000e */
[----:B------:R-:W-:Y:S01]  /*0990*/  FFMA.FTZ R12, R53, R11, R12 ;  /* 0x0000000b350c7223 */ /* 0x000fe2000001000c */
[----:B------:R-:W-:Y:S06]  /*09a0*/  BAR.SYNC.DEFER_BLOCKING 0x0 ;  /* 0x0000000000007b1d */ /* 0x000fec0000010000 */
[----:B------:R-:W-:Y:S05]  /*09b0*/  @!P0 BRA `(.L_x_1918) ;  /* 0x0000000400088947 */ /* 0x000fea0003800000 */
[----:B------:R-:W1:Y:S01]  /*09c0*/  S2UR UR9, SR_CgaCtaId ;  /* 0x00000000000979c3 */ /* 0x000e620000008800 */
[----:B------:R-:W-:Y:S01]  /*09d0*/  UMOV UR5, 0x400 ;  /* 0x0000040000057882 */ /* 0x000fe20000000000 */
[----:B0-----:R-:W-:Y:S02]  /*09e0*/  SHF.L.U32 R22, R20, 0x1, RZ ;  /* 0x0000000114167819 */ /* 0x001fe400000006ff */
[----:B------:R-:W-:Y:S02]  /*09f0*/  SHF.R.S32.HI R31, RZ, 0x1f, R20 ;  /* 0x0000001fff1f7819 */ /* 0x000fe40000011414 */
[----:B------:R-:W-:Y:S02]  /*0a00*/  LOP3.LUT R23, R22, 0x18, RZ, 0xc0, !PT ;  /* 0x0000001816177812 */ /* 0x000fe400078ec0ff */
[----:B------:R-:W-:Y:S02]  /*0a10*/  LEA.HI R24, R31, R20, RZ, 0x2 ;  /* 0x000000141f187211 */ /* 0x000fe400078f10ff */
[----:B------:R-:W-:-:S02]  /*0a20*/  LOP3.LUT R25, R23, 0x8, RZ, 0x3c, !PT ;  /* 0x0000000817197812 */ /* 0x000fc400078e3cff */
[C---:B------:R-:W-:Y:S02]  /*0a30*/  LOP3.LUT R27, R23.reuse, 0x10, RZ, 0x3c, !PT ;  /* 0x00000010171b7812 */ /* 0x040fe400078e3cff */
[----:B------:R-:W-:Y:S02]  /*0a40*/  LOP3.LUT R29, R23, 0x18, RZ, 0x3c, !PT ;  /* 0x00000018171d7812 */ /* 0x000fe400078e3cff */
[----:B------:R-:W-:-:S04]  /*0a50*/  SHF.R.S32.HI R26, RZ, 0x2, R24 ;  /* 0x00000002ff1a7819 */ /* 0x000fc80000011418 */
[C---:B------:R-:W-:Y:S02]  /*0a60*/  IADD3 R28, R26.reuse, 0xf0, RZ ;  /* 0x000000f01a1c7810 */ /* 0x040fe40007ffe0ff */
[C---:B------:R-:W-:Y:S01]  /*0a70*/  IADD3 R30, R26.reuse, 0x50, RZ ;  /* 0x000000501a1e7810 */ /* 0x040fe20007ffe0ff */
[----:B-1----:R-:W-:Y:S01]  /*0a80*/  ULEA UR5, UR9, UR5, 0x18 ;  /* 0x0000000509057291 */ /* 0x002fe2000f8ec03f */
[----:B------:R-:W-:Y:S02]  /*0a90*/  SHF.R.S32.HI R35, RZ, 0x1f, R28 ;  /* 0x0000001fff237819 */ /* 0x000fe4000001141c */
[----:B------:R-:W-:Y:S02]  /*0aa0*/  SHF.R.S32.HI R37, RZ, 0x1f, R30 ;  /* 0x0000001fff257819 */ /* 0x000fe4000001141e */
[----:B------:R-:W-:Y:S01]  /*0ab0*/  LEA.HI R35, R35, R28, RZ, 0x2 ;  /* 0x0000001c23237211 */ /* 0x000fe200078f10ff */
[----:B------:R-:W-:Y:S01]  /*0ac0*/  VIADD R28, R26, 0xa0 ;  /* 0x000000a01a1c7836 */ /* 0x000fe20000000000 */
[----:B------:R-:W-:-:S02]  /*0ad0*/  LEA R22, R20, UR5, 0x5 ;  /* 0x0000000514167c11 */ /* 0x000fc4000f8e28ff */
[----:B------:R-:W-:Y:S02]  /*0ae0*/  LEA.HI R37, R37, R30, RZ, 0x2 ;  /* 0x0000001e25257211 */ /* 0x000fe400078f10ff */
[C---:B------:R-:W-:Y:S01]  /*0af0*/  IADD3 R25, R22.reuse, R25, RZ ;  /* 0x0000001916197210 */ /* 0x040fe20007ffe0ff */
[C---:B------:R-:W-:Y:S01]  /*0b00*/  IMAD.IADD R23, R22.reuse, 0x1, R23 ;  /* 0x0000000116177824 */ /* 0x040fe200078e0217 */
[C---:B------:R-:W-:Y:S01]  /*0b10*/  IADD3 R29, R22.reuse, R29, RZ ;  /* 0x0000001d161d7210 */ /* 0x040fe20007ffe0ff */
[----:B------:R-:W-:Y:S01]  /*0b20*/  IMAD.IADD R27, R22, 0x1, R27 ;  /* 0x00000001161b7824 */ /* 0x000fe200078e021b */
[-C--:B------:R-:W-:Y:S02]  /*0b30*/  LEA.HI R22, R31, R20.reuse, RZ, 0x4 ;  /* 0x000000141f167211 */ /* 0x080fe400078f20ff */
[----:B------:R0:W-:Y:S01]  /*0b40*/  STS.64 [R23], R18 ;  /* 0x0000001217007388 */ /* 0x0001e20000000a00 */
[----:B------:R-:W-:Y:S02]  /*0b50*/  LOP3.LUT R31, R24, 0xfffffffc, RZ, 0xc0, !PT ;  /* 0xfffffffc181f7812 */ /* 0x000fe400078ec0ff */
[----:B------:R-:W-:Y:S01]  /*0b60*/  SHF.R.U32.HI R24, RZ, 0x4, R22 ;  /* 0x00000004ff187819 */ /* 0x000fe20000011616 */
[----:B------:R1:W-:Y:S01]  /*0b70*/  STS.64 [R25], R16 ;  /* 0x0000001019007388 */ /* 0x0003e20000000a00 */
[----:B------:R-:W-:-:S02]  /*0b80*/  IADD3 R31, -R31, R20, RZ ;  /* 0x000000141f1f7210 */ /* 0x000fc40007ffe1ff */
[----:B------:R-:W-:Y:S01]  /*0b90*/  SHF.R.S32.HI R39, RZ, 0x1f, R28 ;  /* 0x0000001fff277819 */ /* 0x000fe2000001141c */
[----:B------:R-:W-:Y:S01]  /*0ba0*/  STS.64 [R27], R14 ;  /* 0x0000000e1b007388 */ /* 0x000fe20000000a00 */
[----:B------:R-:W-:Y:S01]  /*0bb0*/  LEA R22, R26, UR5, 0x5 ;  /* 0x000000051a167c11 */ /* 0x000fe2000f8e28ff */
[----:B------:R-:W-:Y:S01]  /*0bc0*/  ULOP3.LUT UR5, UR16, 0xff, URZ, 0xc0, !UPT ;  /* 0x000000ff10057892 */ /* 0x000fe2000f8ec03f */
[----:B------:R-:W-:Y:S01]  /*0bd0*/  LEA.HI R39, R39, R28, RZ, 0x2 ;  /* 0x0000001c27277211 */ /* 0x000fe200078f10ff */
[----:B------:R2:W-:Y:S01]  /*0be0*/  STS.64 [R29], R12 ;  /* 0x0000000c1d007388 */ /* 0x0005e20000000a00 */
[----:B0-----:R-:W-:Y:S01]  /*0bf0*/  LOP3.LUT R23, R31, 0x3, R24, 0x78, !PT ;  /* 0x000000031f177812 */ /* 0x001fe200078e7818 */
[----:B------:R-:W-:Y:S01]  /*0c00*/  UPRMT UR5, UR7, 0x2104, UR5 ;  /* 0x0000210407057896 */ /* 0x000fe20008000005 */
[----:B------:R-:W-:Y:S02]  /*0c10*/  SHF.R.U32.HI R24, RZ, 0x2, R37 ;  /* 0x00000002ff187819 */ /* 0x000fe40000011625 */
[----:B------:R-:W-:Y:S01]  /*0c20*/  LEA R26, R23, R22, 0x3 ;  /* 0x00000016171a7211 */ /* 0x000fe200078e18ff */
[----:B------:R-:W-:Y:S01]  /*0c30*/  BAR.SYNC.DEFER_BLOCKING 0x0 ;  /* 0x0000000000007b1d */ /* 0x000fe20000010000 */
[----:B------:R-:W-:Y:S01]  /*0c40*/  LOP3.LUT R23, R31, 0x3, R24, 0x78, !PT ;  /* 0x000000031f177812 */ /* 0x000fe200078e7818 */
[----:B------:R-:W-:Y:S01]  /*0c50*/  IMAD.U32 R37, RZ, RZ, UR5 ;  /* 0x00000005ff257e24 */ /* 0x000fe2000f8e00ff */
[----:B------:R-:W-:-:S02]  /*0c60*/  SHF.R.U32.HI R30, RZ, 0x2, R39 ;  /* 0x00000002ff1e7819 */ /* 0x000fc40000011627 */
[----:B------:R-:W-:Y:S01]  /*0c70*/  SHF.R.U32.HI R28, RZ, 0x2, R35 ;  /* 0x00000002ff1c7819 */ /* 0x000fe20000011623 */
[----:B------:R-:W-:Y:S01]  /*0c80*/  IMAD R24, R23, 0x8, R22 ;  /* 0x0000000817187824 */ /* 0x000fe200078e0216 */
[C---:B-1----:R-:W-:Y:S02]  /*0c90*/  LOP3.LUT R25, R31.reuse, 0x3, R30, 0x78, !PT ;  /* 0x000000031f197812 */ /* 0x042fe400078e781e */
[----:B------:R-:W-:Y:S02]  /*0ca0*/  LOP3.LUT R31, R31, 0x3, R28, 0x78, !PT ;  /* 0x000000031f1f7812 */ /* 0x000fe400078e781c */
[-C--:B------:R-:W-:Y:S01]  /*0cb0*/  LEA R30, R25, R22.reuse, 0x3 ;  /* 0x00000016191e7211 */ /* 0x080fe200078e18ff */
[----:B--2---:R-:W0:Y:S01]  /*0cc0*/  LDC.64 R28, c[0x0][0x260] ;  /* 0x00009800ff1c7b82 */ /* 0x004e220000000a00 */
        /* <DEDUP_REMOVED lines=17> */
.L_x_1918:
[----:B------:R-:W-:Y:S04]  /*0de0*/  BSSY B0, `(.L_x_1919) ;  /* 0x0000037000007945 */ /* 0x000fe80003800000 */
[----:B------:R-:W-:Y:S05]  /*0df0*/  @P1 BRA `(.L_x_1920) ;  /* 0x0000000000d41947 */ /* 0x000fea0003800000 */
[----:B01----:R-:W-:-:S05]  /*0e00*/  SHF.R.U32.HI R22, RZ, 0x2, R20 ;  /* 0x00000002ff167819 */ /* 0x003fca0000011614 */
[----:B------:R-:W-:-:S04]  /*0e10*/  IMAD R22, R22, 0xa, RZ ;  /* 0x0000000a16167824 */ /* 0x000fc800078e02ff */
[C---:B------:R-:W-:Y:S01]  /*0e20*/  VIADD R27, R22.reuse, 0x4 ;  /* 0x00000004161b7836 */ /* 0x040fe20000000000 */
[----:B------:R-:W-:Y:S02]  /*0e30*/  IADD3 R25, R22, 0x2, RZ ;  /* 0x0000000216197810 */ /* 0x000fe40007ffe0ff */
[----:B------:R-:W-:Y:S02]  /*0e40*/  SHF.R.U32.HI R23, RZ, 0x1, R22 ;  /* 0x00000001ff177819 */ /* 0x000fe40000011616 */
[----:B------:R-:W-:Y:S02]  /*0e50*/  SHF.R.U32.HI R26, RZ, 0x1, R25 ;  /* 0x00000001ff1a7819 */ /* 0x000fe40000011619 */
[----:B------:R-:W-:Y:S02]  /*0e60*/  SHF.R.U32.HI R28, RZ, 0x1, R27 ;  /* 0x00000001ff1c7819 */ /* 0x000fe4000001161b */
[----:B------:R-:W-:Y:S02]  /*0e70*/  SHF.R.U32.HI R25, RZ, 0x2, R25 ;  /* 0x00000002ff197819 */ /* 0x000fe40000011619 */
[----:B------:R-:W-:-:S02]  /*0e80*/  LOP3.LUT R26, R26, 0x1, RZ, 0xc0, !PT ;  /* 0x000000011a1a7812 */ /* 0x000fc400078ec0ff */
[----:B------:R-:W-:Y:S02]  /*0e90*/  SHF.R.U32.HI R24, RZ, 0x2, R22 ;  /* 0x00000002ff187819 */ /* 0x000fe40000011616 */
[----:B------:R-:W-:Y:S01]  /*0ea0*/  LOP3.LUT R23, R23, 0x1, RZ, 0xc0, !PT ;  /* 0x0000000117177812 */ /* 0x000fe200078ec0ff */
[----:B------:R-:W-:Y:S01]  /*0eb0*/  IMAD R26, R26, 0x50, R25 ;  /* 0x000000501a1a7824 */ /* 0x000fe200078e0219 */
[----:B------:R-:W-:Y:S02]  /*0ec0*/  SHF.R.U32.HI R27, RZ, 0x2, R27 ;  /* 0x00000002ff1b7819 */ /* 0x000fe4000001161b */
[----:B------:R-:W-:Y:S01]  /*0ed0*/  LOP3.LUT R28, R28, 0x1, RZ, 0xc0, !PT ;  /* 0x000000011c1c7812 */ /* 0x000fe200078ec0ff */
[----:B------:R-:W-:Y:S01]  /*0ee0*/  IMAD R24, R23, 0x50, R24 ;  /* 0x0000005017187824 */ /* 0x000fe200078e0218 */
[----:B------:R-:W-:Y:S02]  /*0ef0*/  IADD3 R25, R22, 0x6, RZ ;  /* 0x0000000616197810 */ /* 0x000fe40007ffe0ff */
[----:B------:R-:W-:Y:S01]  /*0f00*/  SHF.L.U32 R23, R20, 0x3, RZ ;  /* 0x0000000314177819 */ /* 0x000fe200000006ff */
[----:B------:R-:W-:Y:S01]  /*0f10*/  IMAD R28, R28, 0x50, R27 ;  /* 0x000000501c1c7824 */ /* 0x000fe200078e021b */
[--C-:B------:R-:W-:Y:S01]  /*0f20*/  SHF.R.U32.HI R30, RZ, 0x2, R25.reuse ;  /* 0x00000002ff1e7819 */ /* 0x100fe20000011619 */
[----:B------:R-:W-:Y:S01]  /*0f30*/  VIADD R27, R22, 0x8 ;  /* 0x00000008161b7836 */ /* 0x000fe20000000000 */
[----:B------:R-:W-:Y:S01]  /*0f40*/  SHF.R.U32.HI R22, RZ, 0x1, R25 ;  /* 0x00000001ff167819 */ /* 0x000fe20000011619 */
[--C-:B------:R-:W-:Y:S01]  /*0f50*/  IMAD R24, R24, 0x28, R21.reuse ;  /* 0x0000002818187824 */ /* 0x100fe200078e0215 */
[----:B------:R-:W-:Y:S01]  /*0f60*/  LOP3.LUT R29, R23, 0x18, RZ, 0xc0, !PT ;  /* 0x00000018171d7812 */ /* 0x000fe200078ec0ff */
[--C-:B------:R-:W-:Y:S01]  /*0f70*/  IMAD R28, R28, 0x28, R21.reuse ;  /* 0x000000281c1c7824 */ /* 0x100fe200078e0215 */
[----:B------:R-:W-:Y:S01]  /*0f80*/  LOP3.LUT R23, R22, 0x1, RZ, 0xc0, !PT ;  /* 0x0000000116177812 */ /* 0x000fe200078ec0ff */
[----:B------:R-:W-:Y:S01]  /*0f90*/  IMAD R22, R26, 0x28, R21 ;  /* 0x000000281a167824 */ /* 0x000fe200078e0215 */
[----:B------:R-:W-:-:S02]  /*0fa0*/  SHF.R.U32.HI R25, RZ, 0x1, R27 ;  /* 0x00000001ff197819 */ /* 0x000fc4000001161b */
[----:B------:R-:W-:Y:S01]  /*0fb0*/  IADD3 R26, R24, R29, RZ ;  /* 0x0000001d181a7210 */ /* 0x000fe20007ffe0ff */
[----:B------:R-:W-:Y:S01]  /*0fc0*/  IMAD R30, R23, 0x50, R30 ;  /* 0x00000050171e7824 */ /* 0x000fe200078e021e */
[----:B------:R-:W-:Y:S01]  /*0fd0*/  SHF.R.U32.HI R32, RZ, 0x2, R27 ;  /* 0x00000002ff207819 */ /* 0x000fe2000001161b */
[----:B------:R-:W-:Y:S01]  /*0fe0*/  IMAD.IADD R24, R29, 0x1, R28 ;  /* 0x000000011d187824 */ /* 0x000fe200078e021c */
[----:B------:R-:W-:Y:S01]  /*0ff0*/  LOP3.LUT R25, R25, 0x1, RZ, 0xc0, !PT ;  /* 0x0000000119197812 */ /* 0x000fe200078ec0ff */
[--C-:B------:R-:W-:Y:S01]  /*1000*/  IMAD R30, R30, 0x28, R21.reuse ;  /* 0x000000281e1e7824 */ /* 0x100fe200078e0215 */
[----:B------:R-:W-:Y:S01]  /*1010*/  IADD3 R22, R29, R22, RZ ;  /* 0x000000161d167210 */ /* 0x000fe20007ffe0ff */
[----:B------:R-:W0:Y:S02]  /*1020*/  LDS.64 R26, [R26] ;  /* 0x000000001a1a7984 */ /* 0x000e240000000a00 */
[----:B------:R-:W-:Y:S01]  /*1030*/  IMAD R32, R25, 0x50, R32 ;  /* 0x0000005019207824 */ /* 0x000fe200078e0220 */
[----:B------:R-:W-:Y:S01]  /*1040*/  IADD3 R28, R29, R30, RZ ;  /* 0x0000001e1d1c7210 */ /* 0x000fe20007ffe0ff */
[----:B------:R-:W-:Y:S02]  /*1050*/  LDS.64 R24, [R24] ;  /* 0x0000000018187984 */ /* 0x000fe40000000a00 */
[----:B------:R-:W-:-:S02]  /*1060*/  IMAD R32, R32, 0x28, R21 ;  /* 0x0000002820207824 */ /* 0x000fc400078e0215 */
[----:B------:R-:W1:Y:S03]  /*1070*/  LDS.64 R22, [R22] ;  /* 0x0000000016167984 */ /* 0x000e660000000a00 */
        /* <DEDUP_REMOVED lines=13> */
.L_x_1920:
[----:B------:R-:W-:Y:S05]  /*1150*/  BSYNC B0 ;  /* 0x0000000000007941 */ /* 0x000fea0003800000 */
.L_x_1919:
        /* <DEDUP_REMOVED lines=16> */
[----:B------:R-:W-:-:S05]  /*1260*/  IMAD.U32 R26, RZ, RZ, UR9 ;  /* 0x00000009ff1a7e24 */ /* 0x000fca000f8e00ff */
[----:B------:R-:W-:Y:S02]  /*1270*/  PRMT R21, R21, 0x2104, R26 ;  /* 0x0000210415157816 */ /* 0x000fe4000000001a */
[----:B------:R-:W-:-:S04]  /*1280*/  MOV R26, UR5 ;  /* 0x00000005001a7c02 */ /* 0x000fc80008000f00 */
[----:B------:R-:W-:-:S05]  /*1290*/  LEA R21, R26, R21, 0xd ;  /* 0x000000151a157211 */ /* 0x000fca00078e68ff */
[----:B------:R-:W-:-:S04]  /*12a0*/  IMAD.SHL.U32 R21, R21, 0x2, RZ ;  /* 0x0000000215157824 */ /* 0x000fc800078e00ff */
[----:B0-----:R-:W-:-:S05]  /*12b0*/  IMAD.WIDE.U32 R24, R21, 0x4, R24 ;  /* 0x0000000415187825 */ /* 0x001fca00078e0018 */
[----:B------:R0:W-:Y:S02]  /*12c0*/  STG.E.64 desc[UR14][R24.64], R22 ;  /* 0x0000001618007986 */ /* 0x0001e4000c101b0e */
.L_x_1922:
[----:B------:R-:W-:Y:S05]  /*12d0*/  BSYNC B0 ;  /* 0x0000000000007941 */ /* 0x000fea0003800000 */
.L_x_1921:
[----:B------:R-:W-:-:S04]  /*12e0*/  UISETP.GE.U32.AND UP0, UPT, UR8, UR12, UPT ;  /* 0x0000000c0800728c */ /* 0x000fc8000bf06070 */
[----:B------:R-:W-:-:S06]  /*12f0*/  UISETP.GE.AND.EX UP0, UPT, UR6, UR13, UPT, UP0 ;  /* 0x0000000d0600728c */ /* 0x000fcc000bf06300 */
[----:B------:R-:W-:-:S13]  /*1300*/  PLOP3.LUT P1, PT, PT, PT, UP0, 0x80, 0x0 ;  /* 0x000000000000781c */ /* 0x000fda0003f2f008 */
[----:B------:R-:W-:Y:S05]  /*1310*/  @P1 BRA `(.L_x_1923) ;  /* 0x0000000000581947 */ /* 0x000fea0003800000 */
[----:B------:R-:W-:Y:S01]  /*1320*/  BAR.SYNC.DEFER_BLOCKING 0x0 ;  /* 0x0000000000007b1d */ /* 0x000fe20000010000 */
[----:B------:R-:W-:-:S13]  /*1330*/  ISETP.NE.AND P1, PT, R20, RZ, PT ;  /* 0x000000ff1400720c */ /* 0x000fda0003f25270 */
[----:B------:R-:W-:Y:S05]  /*1340*/  @P1 BRA `(.L_x_1924) ;  /* 0x0000000000401947 */ /* 0x000fea0003800000 */
[----:B0-----:R-:W0:Y:S01]  /*1350*/  LDC.64 R22, c[0x0][0x268] ;  /* 0x00009a00ff167b82 */ /* 0x001e220000000a00 */
[----:B------:R-:W-:Y:S02]  /*1360*/  MOV R25, UR7 ;  /* 0x0000000700197c02 */ /* 0x000fe40008000f00 */
[----:B------:R-:W-:Y:S02]  /*1370*/  ISETP.NE.AND P1, PT, RZ, UR16, PT ;  /* 0x00000010ff007c0c */ /* 0x000fe4000bf25270 */
[----:B------:R-:W-:-:S04]  /*1380*/  MOV R21, 0x7fffff01 ;  /* 0x7fffff0100157802 */ /* 0x000fc80000000f00 */
[----:B------:R-:W-:Y:S01]  /*1390*/  SEL R21, R21, 0x1, !P1 ;  /* 0x0000000115157807 */ /* 0x000fe20004800000 */
[----:B0-----:R-:W-:Y:S01]  /*13a0*/  IMAD.WIDE.U32 R22, R25, 0x4, R22 ;  /* 0x0000000419167825 */ /* 0x001fe200078e0016 */
[----:B------:R-:W-:Y:S06]  /*13b0*/  MEMBAR.ALL.GPU ;  /* 0x0000000000007992 */ /* 0x000fec000000a000 */
[----:B------:R-:W-:-:S00]  /*13c0*/  ERRBAR ;  /* 0x00000000000079ab */ /* 0x000fc00000000000 */
[----:B------:R-:W-:Y:S06]  /*13d0*/  CGAERRBAR ;  /* 0x00000000000075ab */ /* 0x000fec0000000000 */
[----:B------:R0:W5:Y:S02]  /*13e0*/  ATOM.E.ADD.STRONG.GPU PT, R21, desc[UR14][R22.64], R21 ;  /* 0x000000151615798a */ /* 0x00016400081ee1ce */
.L_x_1925:
[----:B------:R-:W2:Y:S04]  /*13f0*/  LD.E.STRONG.GPU R24, desc[UR14][R22.64] ;  /* 0x0000000e16187980 */ /* 0x000ea8000c10f900 */
[----:B--2---:R-:W-:Y:S01]  /*1400*/  CCTL.IVALL ;  /* 0x00000000ff00798f */ /* 0x004fe20002000000 */
[----:B------:R-:W-:Y:S05]  /*1410*/  YIELD ;  /* 0x0000000000007946 */ /* 0x000fea0003800000 */
[----:B-----5:R-:W-:-:S04]  /*1420*/  LOP3.LUT R24, R24, R21, RZ, 0x3c, !PT ;  /* 0x0000001518187212 */ /* 0x020fc800078e3cff */
[----:B------:R-:W-:-:S13]  /*1430*/  ISETP.GT.AND P1, PT, R24, -0x1, PT ;  /* 0xffffffff1800780c */ /* 0x000fda0003f24270 */
[----:B------:R-:W-:Y:S05]  /*1440*/  @P1 BRA `(.L_x_1925) ;  /* 0xfffffffc00e81947 */ /* 0x000fea000383ffff */
.L_x_1924:
[----:B------:R-:W-:Y:S05]  /*1450*/  WARPSYNC.ALL ;  /* 0x0000000000007948 */ /* 0x000fea0003800000 */
[----:B------:R-:W-:Y:S06]  /*1460*/  BAR.SYNC.DEFER_BLOCKING 0x0 ;  /* 0x0000000000007b1d */ /* 0x000fec0000010000 */
[----:B------:R-:W-:Y:S05]  /*1470*/  BRA `(.L_x_1926) ;  /* 0x0000000000647947 */ /* 0x000fea0003800000 */
.L_x_1923:
[----:B------:R-:W-:Y:S01]  /*1480*/  BAR.SYNC.DEFER_BLOCKING 0x0 ;  /* 0x0000000000007b1d */ /* 0x000fe20000010000 */
[----:B------:R-:W-:-:S13]  /*1490*/  ISETP.NE.AND P1, PT, R20, RZ, PT ;  /* 0x000000ff1400720c */ /* 0x000fda0003f25270 */
[----:B------:R-:W-:Y:S05]  /*14a0*/  @P1 BRA `(.L_x_1927) ;  /* 0x0000000000501947 */ /* 0x000fea0003800000 */
[----:B------:R-:W-:Y:S01]  /*14b0*/  ULDC.64 UR10, c[0x0][0x268] ;  /* 0x00009a00000a7ab9 */ /* 0x000fe20000000a00 */
[----:B0-----:R-:W-:Y:S01]  /*14c0*/  IMAD R22, RZ, RZ, -UR7 ;  /* 0x80000007ff167e24 */ /* 0x001fe2000f8e02ff */
        /* <DEDUP_REMOVED lines=11> */
[----:B------:R-:W1:Y:S02]  /*1580*/  LDC.64 R22, c[0x0][0x268] ;  /* 0x00009a00ff167b82 */ /* 0x000e640000000a00 */
.L_x_1928:
[----:B01----:R-:W2:Y:S04]  /*1590*/  LD.E.STRONG.GPU R24, desc[UR14][R22.64+0x4] ;  /* 0x0000040e16187980 */ /* 0x003ea8000c10f900 */
[----:B--2---:R-:W-:Y:S01]  /*15a0*/  CCTL.IVALL ;  /* 0x00000000ff00798f */ /* 0x004fe20002000000 */
[----:B------:R-:W-:Y:S05]  /*15b0*/  YIELD ;  /* 0x0000000000007946 */ /* 0x000fea0003800000 */
[----:B-----5:R-:W-:-:S04]  /*15c0*/  LOP3.LUT R24, R24, R21, RZ, 0x3c, !PT ;  /* 0x0000001518187212 */ /* 0x020fc800078e3cff */
[----:B------:R-:W-:-:S13]  /*15d0*/  ISETP.GT.AND P1, PT, R24, -0x1, PT ;  /* 0xffffffff1800780c */ /* 0x000fda0003f24270 */
[----:B------:R-:W-:Y:S05]  /*15e0*/  @P1 BRA `(.L_x_1928) ;  /* 0xfffffffc00e81947 */ /* 0x000fea000383ffff */
.L_x_1927:
[----:B------:R-:W-:Y:S05]  /*15f0*/  WARPSYNC.ALL ;  /* 0x0000000000007948 */ /* 0x000fea0003800000 */
[----:B------:R-:W-:Y:S06]  /*1600*/  BAR.SYNC.DEFER_BLOCKING 0x0 ;  /* 0x0000000000007b1d */ /* 0x000fec0000010000 */
.L_x_1926:
[----:B------:R-:W-:Y:S01]  /*1610*/  ISETP.GT.U32.AND P1, PT, R20, 0xff, PT ;  /* 0x000000ff1400780c */ /* 0x000fe20003f24070 */
[----:B------:R-:W-:Y:S01]  /*1620*/  BSSY B0, `(.L_x_1929) ;  /* 0x00000ac000007945 */ /* 0x000fe20003800000 */
[----:B------:R-:W-:-:S11]  /*1630*/  CS2R R50, SRZ ;  /* 0x0000000000327805 */ /* 0x000fd6000001ff00 */
[----:B------:R-:W-:Y:S05]  /*1640*/  @P1 BRA `(.L_x_1930) ;  /* 0x0000000800a41947 */ /* 0x000fea0003800000 */
[----:B------:R-:W-:Y:S01]  /*1650*/  ULDC UR5, c[0x0][0x10] ;  /* 0x0000040000057ab9 */ /* 0x000fe20000000800 */
[----:B------:R-:W1:Y:S01]  /*1660*/  LDC.64 R58, c[0x0][0x260] ;  /* 0x00009800ff3a7b82 */ /* 0x000e620000000a00 */
[----:B------:R-:W-:Y:S01]  /*1670*/  UIMAD UR5, UR5, UR4, UR7 ;  /* 0x00000004050572a4 */ /* 0x000fe2000f8e0207 */
[C---:B------:R-:W-:Y:S02]  /*1680*/  SHF.L.U32 R21, R20.reuse, 0x5, RZ ;  /* 0x0000000514157819 */ /* 0x040fe400000006ff */
[----:B------:R-:W-:Y:S02]  /*1690*/  LOP3.LUT R20, R20, 0x7, RZ, 0xc0, !PT ;  /* 0x0000000714147812 */ /* 0x000fe400078ec0ff */
[----:B------:R-:W-:Y:S02]  /*16a0*/  LOP3.LUT R21, R21, 0x7fffff00, RZ, 0xc0, !PT ;  /* 0x7fffff0015157812 */ /* 0x000fe400078ec0ff */
[----:B0-----:R-:W-:-:S05]  /*16b0*/  MOV R22, UR5 ;  /* 0x0000000500167c02 */ /* 0x001fca0008000f00 */
[----:B------:R-:W-:-:S05]  /*16c0*/  IMAD R21, R22, 0x2000, R21 ;  /* 0x0000200016157824 */ /* 0x000fca00078e0215 */
[----:B------:R-:W-:-:S04]  /*16d0*/  IADD3 R20, R21, R20, RZ ;  /* 0x0000001415147210 */ /* 0x000fc80007ffe0ff */
[----:B------:R-:W-:-:S05]  /*16e0*/  SHF.L.U32 R50, R20, 0x1, RZ ;  /* 0x0000000114327819 */ /* 0x000fca00000006ff */
[C---:B-1----:R-:W-:Y:S01]  /*16f0*/  IMAD.WIDE.U32 R30, R50.reuse, 0x4, R58 ;  /* 0x00000004321e7825 */ /* 0x042fe200078e003a */
[----:B------:R-:W-:-:S03]  /*1700*/  IADD3 R23, R50, 0x20, RZ ;  /* 0x0000002032177810 */ /* 0x000fc60007ffe0ff */
[C---:B------:R-:W-:Y:S02]  /*1710*/  VIADD R21, R50.reuse, 0x10 ;  /* 0x0000001032157836 */ /* 0x040fe40000000000 */
[----:B------:R-:W2:Y:S02]  /*1720*/  LDG.E.64 R30, desc[UR14][R30.64] ;  /* 0x0000000e1e1e7981 */ /* 0x000ea4000c1e1b00 */
[----:B------:R-:W-:Y:S01]  /*1730*/  IMAD.WIDE.U32 R20, R21, 0x4, R58 ;  /* 0x0000000415147825 */ /* 0x000fe200078e003a */
[----:B------:R-:W-:-:S03]  /*1740*/  IADD3 R25, R50, 0x30, RZ ;  /* 0x0000003032197810 */ /* 0x000fc60007ffe0ff */
[--C-:B------:R-:W-:Y:S02]  /*1750*/  IMAD.WIDE.U32 R22, R23, 0x4, R58.reuse ;  /* 0x0000000417167825 */ /* 0x100fe400078e003a */
[----:B------:R-:W3:Y:S02]  /*1760*/  LDG.E.64 R20, desc[UR14][R20.64] ;  /* 0x0000000e14147981 */ /* 0x000ee4000c1e1b00 */
[C---:B------:R-:W-:Y:S02]  /*1770*/  VIADD R29, R50.reuse, 0x40 ;  /* 0x00000040321d7836 */ /* 0x040fe40000000000 */
[--C-:B------:R-:W-:Y:S01]  /*1780*/  IMAD.WIDE.U32 R24, R25, 0x4, R58.reuse ;  /* 0x0000000419187825 */ /* 0x100fe200078e003a */
[----:B------:R-:W4:Y:S01]  /*1790*/  LDG.E.64 R22, desc[UR14][R22.64] ;  /* 0x0000000e16167981 */ /* 0x000f22000c1e1b00 */
[C---:B------:R-:W-:Y:S02]  /*17a0*/  IADD3 R33, R50.reuse, 0x50, RZ ;  /* 0x0000005032217810 */ /* 0x040fe40007ffe0ff */
[--C-:B------:R-:W-:Y:S01]  /*17b0*/  IMAD.WIDE.U32 R28, R29, 0x4, R58.reuse ;  /* 0x000000041d1c7825 */ /* 0x100fe200078e003a */
[----:B------:R-:W-:Y:S01]  /*17c0*/  IADD3 R37, R50, 0x60, RZ ;  /* 0x0000006032257810 */ /* 0x000fe20007ffe0ff */
[----:B------:R-:W5:Y:S02]  /*17d0*/  LDG.E.64 R24, desc[UR14][R24.64] ;  /* 0x0000000e18187981 */ /* 0x000f64000c1e1b00 */
[----:B------:R-:W-:-:S02]  /*17e0*/  IMAD.WIDE.U32 R32, R33, 0x4, R58 ;  /* 0x0000000421207825 */ /* 0x000fc400078e003a */
[----:B------:R-:W5:Y:S02]  /*17f0*/  LDG.E.64 R28, desc[UR14][R28.64] ;  /* 0x0000000e1c1c7981 */ /* 0x000f64000c1e1b00 */
[C---:B------:R-:W-:Y:S02]  /*1800*/  VIADD R41, R50.reuse, 0x70 ;  /* 0x0000007032297836 */ /* 0x040fe40000000000 */
[--C-:B------:R-:W-:Y:S01]  /*1810*/  IMAD.WIDE.U32 R36, R37, 0x4, R58.reuse ;  /* 0x0000000425247825 */ /* 0x100fe200078e003a */
[----:B------:R-:W5:Y:S01]  /*1820*/  LDG.E.64 R32, desc[UR14][R32.64] ;  /* 0x0000000e20207981 */ /* 0x000f62000c1e1b00 */
        /* <DEDUP_REMOVED lines=15> */
[--C-:B------:R-:W-:Y:S02]  /*1920*/  IMAD.WIDE.U32 R26, R27, 0x4, R58.reuse ;  /* 0x000000041b1a7825 */ /* 0x100fe400078e003a */
[----:B------:R-:W5:Y:S02]  /*1930*/  LDG.E.64 R48, desc[UR14][R48.64] ;  /* 0x0000000e30307981 */ /* 0x000f64000c1e1b00 */
[C---:B------:R-:W-:Y:S02]  /*1940*/  VIADD R61, R50.reuse, 0xd0 ;  /* 0x000000d0323d7836 */ /* 0x040fe40000000000 */
[----:B------:R-:W5:Y:S02]  /*1950*/  LDG.E.64 R26, desc[UR14][R26.64] ;  /* 0x0000000e1a1a7981 */ /* 0x000f64000c1e1b00 */
[----:B------:R-:W-:Y:S01]  /*1960*/  IMAD.WIDE.U32 R60, R61, 0x4, R58 ;  /* 0x000000043d3c7825 */ /* 0x000fe200078e003a */
[----:B------:R-:W-:-:S02]  /*1970*/  IADD3 R35, R50, 0xe0, RZ ;  /* 0x000000e032237810 */ /* 0x000fc40007ffe0ff */
[----:B------:R-:W-:-:S03]  /*1980*/  IADD3 R39, R50, 0xf0, RZ ;  /* 0x000000f032277810 */ /* 0x000fc60007ffe0ff */
[----:B------:R-:W-:-:S04]  /*1990*/  IMAD.WIDE.U32 R34, R35, 0x4, R58 ;  /* 0x0000000423227825 */ /* 0x000fc800078e003a */
[----:B------:R-:W-:Y:S02]  /*19a0*/  IMAD.WIDE.U32 R38, R39, 0x4, R58 ;  /* 0x0000000427267825 */ /* 0x000fe400078e003a */
[----:B------:R-:W5:Y:S04]  /*19b0*/  LDG.E.64 R34, desc[UR14][R34.64] ;  /* 0x0000000e22227981 */ /* 0x000f68000c1e1b00 */
[----:B------:R-:W5:Y:S01]  /*19c0*/  LDG.E.64 R38, desc[UR14][R38.64] ;  /* 0x0000000e26267981 */ /* 0x000f62000c1e1b00 */
[----:B--2---:R-:W-:Y:S01]  /*19d0*/  FADD.FTZ R51, RZ, R30 ;  /* 0x0000001eff337221 */ /* 0x004fe20000010000 */
[----:B------:R-:W-:Y:S02]  /*19e0*/  FADD.FTZ R56, RZ, R31 ;  /* 0x0000001fff387221 */ /* 0x000fe40000010000 */
[----:B------:R-:W2:Y:S01]  /*19f0*/  LDG.E.64 R30, desc[UR14][R60.64] ;  /* 0x0000000e3c1e7981 */ /* 0x000ea2000c1e1b00 */
        /* <DEDUP_REMOVED lines=9> */
[----:B------:R-:W-:Y:S01]  /*1a90*/  FADD.FTZ R56, R33, R56 ;  /* 0x0000003821387221 */ /* 0x000fe20000010000 */
[----:B------:R-:W-:Y:S02]  /*1aa0*/  VIADD R21, R50, 0x100 ;  /* 0x0000010032157836 */ /* 0x000fe40000000000 */
[----:B------:R-:W-:Y:S01]  /*1ab0*/  FADD.FTZ R51, R36, R51 ;  /* 0x0000003324337221 */ /* 0x000fe20000010000 */
[----:B------:R-:W-:Y:S01]  /*1ac0*/  FADD.FTZ R56, R37, R56 ;  /* 0x0000003825387221 */ /* 0x000fe20000010000 */
[----:B------:R-:W-:Y:S02]  /*1ad0*/  IADD3 R23, R50, 0x110, RZ ;  /* 0x0000011032177810 */ /* 0x000fe40007ffe0ff */
[----:B------:R-:W-:Y:S01]  /*1ae0*/  FADD.FTZ R51, R40, R51 ;  /* 0x0000003328337221 */ /* 0x000fe20000010000 */
[----:B------:R-:W-:Y:S01]  /*1af0*/  FADD.FTZ R56, R41, R56 ;  /* 0x0000003829387221 */ /* 0x000fe20000010000 */
[----:B------:R-:W-:Y:S01]  /*1b00*/  IMAD.WIDE.U32 R20, R21, 0x4, R58 ;  /* 0x0000000415147825 */ /* 0x000fe200078e003a */
[----:B------:R-:W-:-:S03]  /*1b10*/  IADD3 R25, R50, 0x120, RZ ;  /* 0x0000012032197810 */ /* 0x000fc60007ffe0ff */
[----:B------:R-:W-:Y:S01]  /*1b20*/  FADD.FTZ R51, R42, R51 ;  /* 0x000000332a337221 */ /* 0x000fe20000010000 */
[----:B------:R-:W-:Y:S01]  /*1b30*/  FADD.FTZ R56, R43, R56 ;  /* 0x000000382b387221 */ /* 0x000fe20000010000 */
[----:B------:R-:W-:Y:S01]  /*1b40*/  IMAD.WIDE.U32 R22, R23, 0x4, R58 ;  /* 0x0000000417167825 */ /* 0x000fe200078e003a */
[----:B------:R-:W3:Y:S03]  /*1b50*/  LDG.E.64 R20, desc[UR14][R20.64] ;  /* 0x0000000e14147981 */ /* 0x000ee6000c1e1b00 */
[----:B------:R-:W-:Y:S01]  /*1b60*/  FADD.FTZ R51, R44, R51 ;  /* 0x000000332c337221 */ /* 0x000fe20000010000 */
[----:B------:R-:W-:Y:S01]  /*1b70*/  FADD.FTZ R56, R45, R56 ;  /* 0x000000382d387221 */ /* 0x000fe20000010000 */
[----:B------:R-:W-:Y:S01]  /*1b80*/  IMAD.WIDE.U32 R24, R25, 0x4, R58 ;  /* 0x0000000419187825 */ /* 0x000fe200078e003a */
[----:B------:R-:W4:Y:S03]  /*1b90*/  LDG.E.64 R22, desc[UR14][R22.64] ;  /* 0x0000000e16167981 */ /* 0x000f26000c1e1b00 */
[----:B------:R-:W-:Y:S01]  /*1ba0*/  FADD.FTZ R51, R46, R51 ;  /* 0x000000332e337221 */ /* 0x000fe20000010000 */
[----:B------:R-:W-:Y:S01]  /*1bb0*/  FADD.FTZ R56, R47, R56 ;  /* 0x000000382f387221 */ /* 0x000fe20000010000 */
[C---:B------:R-:W-:Y:S01]  /*1bc0*/  VIADD R37, R50.reuse, 0x130 ;  /* 0x0000013032257836 */ /* 0x040fe20000000000 */
[----:B------:R-:W-:Y:S01]  /*1bd0*/  IADD3 R29, R50, 0x140, RZ ;  /* 0x00000140321d7810 */ /* 0x000fe20007ffe0ff */
[----:B------:R-:W-:Y:S01]  /*1be0*/  FADD.FTZ R51, R48, R51 ;  /* 0x0000003330337221 */ /* 0x000fe20000010000 */
[----:B------:R-:W-:Y:S01]  /*1bf0*/  FADD.FTZ R56, R49, R56 ;  /* 0x0000003831387221 */ /* 0x000fe20000010000 */
[----:B------:R-:W-:Y:S01]  /*1c00*/  IMAD.WIDE.U32 R36, R37, 0x4, R58 ;  /* 0x0000000425247825 */ /* 0x000fe200078e003a */
[----:B------:R-:W5:Y:S01]  /*1c10*/  LDG.E.64 R24, desc[UR14][R24.64] ;  /* 0x0000000e18187981 */ /* 0x000f62000c1e1b00 */
[----:B------:R-:W-:-:S02]  /*1c20*/  IADD3 R41, R50, 0x150, RZ ;  /* 0x0000015032297810 */ /* 0x000fc40007ffe0ff */
[----:B------:R-:W-:Y:S01]  /*1c30*/  FADD.FTZ R51, R26, R51 ;  /* 0x000000331a337221 */ /* 0x000fe20000010000 */
[----:B------:R-:W-:-:S04]  /*1c40*/  IMAD.WIDE.U32 R28, R29, 0x4, R58 ;  /* 0x000000041d1c7825 */ /* 0x000fc800078e003a */
[----:B------:R-:W-:Y:S02]  /*1c50*/  FADD.FTZ R56, R27, R56 ;  /* 0x000000381b387221 */ /* 0x000fe40000010000 */
[----:B------:R0:W5:Y:S01]  /*1c60*/  LDG.E.64 R26, desc[UR14][R36.64] ;  /* 0x0000000e241a7981 */ /* 0x000162000c1e1b00 */
[C---:B------:R-:W-:Y:S02]  /*1c70*/  VIADD R33, R50.reuse, 0x160 ;  /* 0x0000016032217836 */ /* 0x040fe40000000000 */
[--C-:B------:R-:W-:Y:S01]  /*1c80*/  IMAD.WIDE.U32 R40, R41, 0x4, R58.reuse ;  /* 0x0000000429287825 */ /* 0x100fe200078e003a */
[----:B------:R-:W5:Y:S01]  /*1c90*/  LDG.E.64 R28, desc[UR14][R28.64] ;  /* 0x0000000e1c1c7981 */ /* 0x000f62000c1e1b00 */
[C---:B------:R-:W-:Y:S02]  /*1ca0*/  IADD3 R45, R50.reuse, 0x170, RZ ;  /* 0x00000170322d7810 */ /* 0x040fe40007ffe0ff */
[----:B------:R-:W-:Y:S01]  /*1cb0*/  IMAD.WIDE.U32 R32, R33, 0x4, R58 ;  /* 0x0000000421207825 */ /* 0x000fe200078e003a */
[----:B------:R-:W-:-:S03]  /*1cc0*/  IADD3 R43, R50, 0x180, RZ ;  /* 0x00000180322b7810 */ /* 0x000fc60007ffe0ff */
[--C-:B------:R-:W-:Y:S02]  /*1cd0*/  IMAD.WIDE.U32 R44, R45, 0x4, R58.reuse ;  /* 0x000000042d2c7825 */ /* 0x100fe400078e003a */
[----:B------:R-:W5:Y:S02]  /*1ce0*/  LDG.E.64 R32, desc[UR14][R32.64] ;  /* 0x0000000e20207981 */ /* 0x000f64000c1e1b00 */
[----:B0-----:R-:W-:Y:S01]  /*1cf0*/  IMAD.WIDE.U32 R36, R43, 0x4, R58 ;  /* 0x000000042b247825 */ /* 0x001fe200078e003a */
[----:B------:R-:W-:-:S03]  /*1d00*/  IADD3 R43, R50, 0x1a0, RZ ;  /* 0x000001a0322b7810 */ /* 0x000fc60007ffe0ff */
[C---:B------:R-:W-:Y:S01]  /*1d10*/  VIADD R49, R50.reuse, 0x190 ;  /* 0x0000019032317836 */ /* 0x040fe20000000000 */
[----:B------:R-:W-:Y:S01]  /*1d20*/  IADD3 R47, R50, 0x1b0, RZ ;  /* 0x000001b0322f7810 */ /* 0x000fe20007ffe0ff */
[----:B------:R-:W5:Y:S02]  /*1d30*/  LDG.E.64 R36, desc[UR14][R36.64] ;  /* 0x0000000e24247981 */ /* 0x000f64000c1e1b00 */
[----:B------:R-:W-:-:S04]  /*1d40*/  IMAD.WIDE.U32 R48, R49, 0x4, R58 ;  /* 0x0000000431307825 */ /* 0x000fc800078e003a */
[----:B--2---:R-:W-:Y:S01]  /*1d50*/  FADD.FTZ R51, R30, R51 ;  /* 0x000000331e337221 */ /* 0x004fe20000010000 */
[----:B------:R-:W-:Y:S02]  /*1d60*/  FADD.FTZ R56, R31, R56 ;  /* 0x000000381f387221 */ /* 0x000fe40000010000 */
[----:B------:R0:W2:Y:S01]  /*1d70*/  LDG.E.64 R30, desc[UR14][R40.64] ;  /* 0x0000000e281e7981 */ /* 0x0000a2000c1e1b00 */
[----:B------:R-:W-:Y:S01]  /*1d80*/  FADD.FTZ R51, R34, R51 ;  /* 0x0000003322337221 */ /* 0x000fe20000010000 */
[----:B------:R-:W-:Y:S02]  /*1d90*/  FADD.FTZ R56, R35, R56 ;  /* 0x0000003823387221 */ /* 0x000fe40000010000 */
[----:B------:R1:W2:Y:S01]  /*1da0*/  LDG.E.64 R34, desc[UR14][R44.64] ;  /* 0x0000000e2c227981 */ /* 0x0002a2000c1e1b00 */
[----:B------:R-:W-:Y:S01]  /*1db0*/  FADD.FTZ R61, R38, R51 ;  /* 0x00000033263d7221 */ /* 0x000fe20000010000 */
[----:B------:R-:W-:Y:S02]  /*1dc0*/  FADD.FTZ R56, R39, R56 ;  /* 0x0000003827387221 */ /* 0x000fe40000010000 */
[----:B------:R1:W2:Y:S01]  /*1dd0*/  LDG.E.64 R38, desc[UR14][R48.64] ;  /* 0x0000000e30267981 */ /* 0x0002a2000c1e1b00 */
[----:B0-----:R-:W-:-:S04]  /*1de0*/  IMAD.WIDE.U32 R40, R43, 0x4, R58 ;  /* 0x000000042b287825 */ /* 0x001fc800078e003a */
[C---:B------:R-:W-:Y:S02]  /*1df0*/  VIADD R51, R50.reuse, 0x1c0 ;  /* 0x000001c032337836 */ /* 0x040fe40000000000 */
[--C-:B------:R-:W-:Y:S01]  /*1e00*/  IMAD.WIDE.U32 R42, R47, 0x4, R58.reuse ;  /* 0x000000042f2a7825 */ /* 0x100fe200078e003a */
[----:B------:R-:W2:Y:S01]  /*1e10*/  LDG.E.64 R40, desc[UR14][R40.64] ;  /* 0x0000000e28287981 */ /* 0x000ea2000c1e1b00 */
[C---:B------:R-:W-:Y:S02]  /*1e20*/  IADD3 R47, R50.reuse, 0x1d0, RZ ;  /* 0x000001d0322f7810 */ /* 0x040fe40007ffe0ff */
[--C-:B-1----:R-:W-:Y:S01]  /*1e30*/  IMAD.WIDE.U32 R44, R51, 0x4, R58.reuse ;  /* 0x00000004332c7825 */ /* 0x102fe200078e003a */
[----:B------:R-:W-:Y:S01]  /*1e40*/  IADD3 R51, R50, 0x1e0, RZ ;  /* 0x000001e032337810 */ /* 0x000fe20007ffe0ff */
[----:B------:R-:W2:Y:S02]  /*1e50*/  LDG.E.64 R42, desc[UR14][R42.64] ;  /* 0x0000000e2a2a7981 */ /* 0x000ea4000c1e1b00 */
[----:B------:R-:W-:-:S02]  /*1e60*/  IMAD.WIDE.U32 R46, R47, 0x4, R58 ;  /* 0x000000042f2e7825 */ /* 0x000fc400078e003a */
[----:B------:R-:W2:Y:S02]  /*1e70*/  LDG.E.64 R44, desc[UR14][R44.64] ;  /* 0x0000000e2c2c7981 */ /* 0x000ea4000c1e1b00 */
[----:B------:R-:W-:Y:S02]  /*1e80*/  VIADD R50, R50, 0x1f0 ;  /* 0x000001f032327836 */ /* 0x000fe40000000000 */
[--C-:B------:R-:W-:Y:S01]  /*1e90*/  IMAD.WIDE.U32 R48, R51, 0x4, R58.reuse ;  /* 0x0000000433307825 */ /* 0x100fe200078e003a */
[----:B------:R-:W2:Y:S03]  /*1ea0*/  LDG.E.64 R46, desc[UR14][R46.64] ;  /* 0x0000000e2e2e7981 */ /* 0x000ea6000c1e1b00 */
[----:B------:R-:W-:Y:S02]  /*1eb0*/  IMAD.WIDE.U32 R50, R50, 0x4, R58 ;  /* 0x0000000432327825 */ /* 0x000fe400078e003a */
[----:B------:R-:W2:Y:S04]  /*1ec0*/  LDG.E.64 R48, desc[UR14][R48.64] ;  /* 0x0000000e30307981 */ /* 0x000ea8000c1e1b00 */
        /* <DEDUP_REMOVED lines=33> */
.L_x_1930:
[----:B------:R-:W-:Y:S05]  /*20e0*/  BSYNC B0 ;  /* 0x0000000000007941 */ /* 0x000fea0003800000 */
.L_x_1929:
[----:B------:R-:W1:Y:S01]  /*20f0*/  SHFL.BFLY PT, R21, R50, 0x4, 0x1f ;  /* 0x0c801f0032157f89 */ /* 0x000e6200000e0000 */
[----:B------:R-:W-:Y:S03]  /*2100*/  BSSY B0, `(.L_x_1931) ;  /* 0x0000017000007945 */ /* 0x000fe60003800000 */
[----:B------:R-:W2:Y:S01]  /*2110*/  SHFL.BFLY PT, R20, R51, 0x4, 0x1f ;  /* 0x0c801f0033147f89 */ /* 0x000ea200000e0000 */
[----:B------:R-:W3:Y:S01]  /*2120*/  S2R R26, SR_TID.X ;  /* 0x00000000001a7919 */ /* 0x000ee20000002100 */
[----:B-1----:R-:W-:Y:S01]  /*2130*/  FADD.FTZ R21, R21, R50 ;  /* 0x0000003215157221 */ /* 0x002fe20000010000 */
[----:B--2---:R-:W-:-:S04]  /*2140*/  FADD.FTZ R20, R20, R51 ;  /* 0x0000003314147221 */ /* 0x004fc80000010000 */
[----:B0-----:R-:W0:Y:S04]  /*2150*/  SHFL.BFLY PT, R22, R21, 0x2, 0x1f ;  /* 0x0c401f0015167f89 */ /* 0x001e2800000e0000 */
[----:B------:R-:W1:Y:S01]  /*2160*/  SHFL.BFLY PT, R23, R20, 0x2, 0x1f ;  /* 0x0c401f0014177f89 */ /* 0x000e6200000e0000 */
[----:B---3--:R-:W-:Y:S01]  /*2170*/  LOP3.LUT P1, RZ, R26, 0xffffff07, RZ, 0xc0, !PT ;  /* 0xffffff071aff7812 */ /* 0x008fe2000782c0ff */
        /* <DEDUP_REMOVED lines=15> */
.L_x_1932:
[----:B------:R-:W-:Y:S05]  /*2270*/  BSYNC B0 ;  /* 0x0000000000007941 */ /* 0x000fea0003800000 */
.L_x_1931:
[----:B0-----:R-:W-:Y:S01]  /*2280*/  IMAD.WIDE.U32 R20, R26, -0x33333333, RZ ;  /* 0xcccccccd1a147825 */ /* 0x001fe200078e00ff */
[----:B------:R-:W0:Y:S08]  /*2290*/  S2UR UR9, SR_CgaCtaId ;  /* 0x00000000000979c3 */ /* 0x000e300000008800 */
[----:B------:R-:W-:Y:S01]  /*22a0*/  BAR.SYNC.DEFER_BLOCKING 0x0 ;  /* 0x0000000000007b1d */ /* 0x000fe20000010000 */
[----:B------:R-:W-:Y:S01]  /*22b0*/  ULOP3.LUT UR4, UR4, 0x1, URZ, 0x3c, !UPT ;  /* 0x0000000104047892 */ /* 0x000fe2000f8e3c3f */
[----:B------:R-:W-:-:S04]  /*22c0*/  SHF.R.U32.HI R21, RZ, 0x6, R21 ;  /* 0x00000006ff157819 */ /* 0x000fc80000011615 */
[----:B------:R-:W-:Y:S01]  /*22d0*/  UMOV UR5, 0x400 ;  /* 0x0000040000057882 */ /* 0x000fe20000000000 */
[----:B------:R-:W-:Y:S01]  /*22e0*/  ULDC.64 UR10, c[0x0][0x210] ;  /* 0x00008400000a7ab9 */ /* 0x000fe20000000a00 */
[----:B------:R-:W-:Y:S01]  /*22f0*/  IMAD R21, R21, -0x50, R26 ;  /* 0xffffffb015157824 */ /* 0x000fe200078e021a */
[----:B------:R-:W-:-:S04]  /*2300*/  UIADD3 UR5, UR5, 0x4100, URZ ;  /* 0x0000410005057890 */ /* 0x000fc8000fffe03f */
[----:B------:R-:W-:-:S04]  /*2310*/  SHF.L.U32 R21, R21, 0x2, RZ ;  /* 0x0000000215157819 */ /* 0x000fc800000006ff */
[C---:B------:R-:W-:Y:S01]  /*2320*/  IADD3 R20, R21.reuse, 0x2, RZ ;  /* 0x0000000215147810 */ /* 0x040fe20007ffe0ff */
[----:B------:R-:W-:-:S04]  /*2330*/  IMAD.WIDE.U32 R22, R21, -0x33333333, RZ ;  /* 0xcccccccd15167825 */ /* 0x000fc800078e00ff */
        /* <DEDUP_REMOVED lines=11> */
[--C-:B-1----:R-:W-:Y:S01]  /*23f0*/  FFMA.FTZ R8, R57, R8, -R22.reuse ;  /* 0x0000000839087223 */ /* 0x102fe20000010816 */
[----:B------:R-:W-:Y:S01]  /*2400*/  FFMA.FTZ R28, R10, R11, -R22 ;  /* 0x0000000b0a1c7223 */ /* 0x000fe20000010816 */
[-C--:B------:R-:W-:Y:S01]  /*2410*/  FFMA.FTZ R55, -R55, R21.reuse, R24 ;  /* 0x0000001537377223 */ /* 0x080fe20000010118 */
[----:B------:R-:W-:Y:S01]  /*2420*/  FFMA.FTZ R9, -R9, R21, R26 ;  /* 0x0000001509097223 */ /* 0x000fe2000001011a */
[-C--:B------:R-:W-:Y:S01]  /*2430*/  FFMA.FTZ R3, -R3, R23.reuse, R8 ;  /* 0x0000001703037223 */ /* 0x080fe20000010108 */
[----:B------:R-:W-:Y:S01]  /*2440*/  FFMA.FTZ R23, -R53, R23, R28 ;  /* 0x0000001735177223 */ /* 0x000fe2000001011c */
[C---:B------:R-:W-:Y:S01]  /*2450*/  FMUL.FTZ R55, R4.reuse, R55 ;  /* 0x0000003704377220 */ /* 0x040fe20000410000 */
[----:B------:R-:W-:Y:S01]  /*2460*/  FMUL.FTZ R8, R4, R9 ;  /* 0x0000000904087220 */ /* 0x000fe20000410000 */
[C---:B------:R-:W-:Y:S01]  /*2470*/  FMUL.FTZ R3, R6.reuse, R3 ;  /* 0x0000000306037220 */ /* 0x040fe20000410000 */
[----:B------:R-:W-:Y:S01]  /*2480*/  FMUL.FTZ R6, R6, R23 ;  /* 0x0000001706067220 */ /* 0x000fe20000410000 */
[----:B------:R-:W-:-:S02]  /*2490*/  IADD3 R4, P1, R0, UR10, RZ ;  /* 0x0000000a00047c10 */ /* 0x000fc4000ff3e0ff */
[----:B------:R-:W-:Y:S02]  /*24a0*/  F2FP.F16.F32.PACK_AB R55, R8, R55 ;  /* 0x000000370837723e */ /* 0x000fe400000000ff */
[----:B------:R-:W-:Y:S02]  /*24b0*/  F2FP.F16.F32.PACK_AB R3, R6, R3 ;  /* 0x000000030603723e */ /* 0x000fe400000000ff */
        /* <DEDUP_REMOVED lines=8> */
.L_x_1917:
        /* <DEDUP_REMOVED lines=8> */
[----:B01----:R-:W-:Y:S01]  /*25c0*/  LOP3.LUT R3, RZ, UR13, RZ, 0x33, !PT ;  /* 0x0000000dff037c12 */ /* 0x003fe2000f8e33ff */
        /* <DEDUP_REMOVED lines=41> */
.L_x_1950:
        /* <DEDUP_REMOVED lines=48> */
.L_x_1937:
[----:B------:R-:W-:Y:S05]  /*2b60*/  BSYNC B1 ;  /* 0x0000000000017941 */ /* 0x000fea0003800000 */
.L_x_1936:
        /* <DEDUP_REMOVED lines=23> */
.L_x_1940:
        /* <DEDUP_REMOVED lines=55> */
.L_x_1939:
[----:B------:R-:W-:Y:S05]  /*3050*/  BSYNC B1 ;  /* 0x0000000000017941 */ /* 0x000fea0003800000 */
.L_x_1938:
        /* <DEDUP_REMOVED lines=35> */
.L_x_1942:
[----:B------:R-:W-:Y:S05]  /*3290*/  BSYNC B1 ;  /* 0x0000000000017941 */ /* 0x000fea0003800000 */
.L_x_1941:
        /* <DEDUP_REMOVED lines=15> */
.L_x_1935:
[----:B------:R-:W-:Y:S05]  /*3390*/  BSYNC B0 ;  /* 0x0000000000007941 */ /* 0x000fea0003800000 */
.L_x_1934:
        /* <DEDUP_REMOVED lines=50> */
.L_x_1959:
[----:B------:R-:W0:Y:S01]  /*36c0*/  LDC.64 R4, c[0x0][0x218] ;  /* 0x00008600ff047b82 */ /* 0x000e220000000a00 */
[----:B------:R-:W-:Y:S01]  /*36d0*/  ISETP.NE.AND P1, PT, R50, RZ, PT ;  /* 0x000000ff3200720c */ /* 0x000fe20003f25270 */
[----:B--2---:R-:W-:Y:S01]  /*36e0*/  FADD.FTZ R18, R2, R18 ;  /* 0x0000001202127221 */ /* 0x004fe20000010000 */
[----:B------:R-:W-:Y:S02]  /*36f0*/  LEA.HI R3, R48, R41, RZ, 0x1c ;  /* 0x0000002930037211 */ /* 0x000fe400078fe0ff */
[----:B------:R-:W-:-:S03]  /*3700*/  ISETP.NE.AND P2, PT, R36, 0x1, PT ;  /* 0x000000012400780c */ /* 0x000fc60003f45270 */
[----:B------:R-:W1:Y:S06]  /*3710*/  LDC.64 R6, c[0x0][0x220] ;  /* 0x00008800ff067b82 */ /* 0x000e6c0000000a00 */
[----:B------:R-:W-:Y:S02]  /*3720*/  @!P1 F2FP.F16.F32.PACK_AB R2, RZ, R8 ;  /* 0x00000008ff02923e */ /* 0x000fe400000000ff */
[----:B------:R-:W-:Y:S01]  /*3730*/  @!P1 F2FP.F16.F32.PACK_AB R8, RZ, R18 ;  /* 0x00000012ff08923e */ /* 0x000fe200000000ff */
        /* <DEDUP_REMOVED lines=39> */
.L_x_1969:
[----:B--2---:R-:W-:Y:S01]  /*39b0*/  FADD.FTZ R3, R2, R18 ;  /* 0x0000001202037221 */ /* 0x004fe20000010000 */
[----:B------:R-:W-:Y:S02]  /*39c0*/  @!P1 F2FP.F16.F32.PACK_AB R2, RZ, R12 ;  /* 0x0000000cff02923e */ /* 0x000fe400000000ff */
[----:B------:R-:W-:Y:S02]  /*39d0*/  ISETP.NE.AND P2, PT, R36, 0x2, PT ;  /* 0x000000022400780c */ /* 0x000fe40003f45270 */
[----:B------:R-:W-:Y:S02]  /*39e0*/  PRMT R8, R2, 0x7610, R8 ;  /* 0x0000761002087816 */ /* 0x000fe40000000008 */
[----:B------:R-:W-:Y:S02]  /*39f0*/  @!P1 F2FP.F16.F32.PACK_AB R3, RZ, R3 ;  /* 0x00000003ff03923e */ /* 0x000fe400000000ff */
        /* <DEDUP_REMOVED lines=36> */
.L_x_1979:
[----:B--2---:R-:W-:Y:S01]  /*3c40*/  FADD.FTZ R3, R2, R18 ;  /* 0x0000001202037221 */ /* 0x004fe20000010000 */
[----:B------:R-:W-:-:S04]  /*3c50*/  @!P1 F2FP.F16.F32.PACK_AB R2, RZ, R12 ;  /* 0x0000000cff02923e */ /* 0x000fc800000000ff */
[----:B------:R-:W-:Y:S01]  /*3c60*/  @!P1 F2FP.F16.F32.PACK_AB R3, RZ, R3 ;  /* 0x00000003ff03923e */ /* 0x000fe200000000ff */
[----:B------:R0:W-:Y:S04]  /*3c70*/  @!P1 STG.E.U16 desc[UR14][R4.64+0x50], R2 ;  /* 0x0000500204009986 */ /* 0x0001e8000c10150e */
[----:B------:R2:W-:Y:S01]  /*3c80*/  @!P1 STG.E.U16 desc[UR14][R6.64+0x50], R3 ;  /* 0x0000500306009986 */ /* 0x0005e2000c10150e */
[----:B0-----:R-:W-:-:S07]  /*3c90*/  LEA.HI R2, R48, 0x3c, RZ, 0x1c ;  /* 0x0000003c30027811 */ /* 0x001fce00078fe0ff */
.L_x_1945:
[----:B------:R-:W-:Y:S05]  /*3ca0*/  BSYNC B0 ;  /* 0x0000000000007941 */ /* 0x000fea0003800000 */
.L_x_1944:
        /* <DEDUP_REMOVED lines=114> */
[----:B------:R-:W-:Y:S02]  /*43d0*/  @!P0 F2FP.F16.F32.PACK_AB R18, RZ, R4 ;  /* 0x00000004ff12823e */ /* 0x000fe400000000ff */
        /* <DEDUP_REMOVED lines=20> */
[----:B------:R-:W-:Y:S01]  /*4520*/  @!P0 F2FP.F16.F32.PACK_AB R32, RZ, R32 ;  /* 0x00000020ff20823e */ /* 0x000fe200000000ff */
        /* <DEDUP_REMOVED lines=10> */
[----:B------:R-:W-:-:S03]  /*45d0*/  @!P0 F2FP.F16.F32.PACK_AB R14, RZ, R27 ;  /* 0x0000001bff0e823e */ /* 0x000fc600000000ff */
[----:B------:R-:W-:Y:S01]  /*45e0*/  FADD.FTZ R30, R30, R31 ;  /* 0x0000001f1e1e7221 */ /* 0x000fe20000010000 */
[----:B------:R4:W-:Y:S01]  /*45f0*/  @!P0 STG.E.U16 desc[UR14][R10.64], R32 ;  /* 0x000000200a008986 */ /* 0x0009e2000c10150e */
[----:B-1----:R-:W-:Y:S01]  /*4600*/  FADD.FTZ R23, R24, R23 ;  /* 0x0000001718177221 */ /* 0x002fe20000010000 */
[C---:B------:R-:W-:Y:S01]  /*4610*/  @!P0 IMAD.WIDE R8, R25.reuse, 0x2, R8 ;  /* 0x0000000219088825 */ /* 0x040fe200078e0208 */
[----:B---3--:R-:W-:Y:S01]  /*4620*/  @!P0 F2FP.F16.F32.PACK_AB R13, RZ, R19 ;  /* 0x00000013ff0d823e */ /* 0x008fe200000000ff */
[----:B------:R-:W1:Y:S01]  /*4630*/  SHFL.BFLY PT, R21, R30, 0x1, 0x101f ;  /* 0x0c301f001e157f89 */ /* 0x000e6200000e0000 */
[----:B------:R-:W-:Y:S02]  /*4640*/  MOV R18, 0xffff ;  /* 0x0000ffff00127802 */ /* 0x000fe40000000f00 */
[----:B------:R-:W-:Y:S01]  /*4650*/  @!P0 F2FP.F16.F32.PACK_AB R19, RZ, R26 ;  /* 0x0000001aff13823e */ /* 0x000fe200000000ff */
[----:B--2---:R-:W-:Y:S01]  /*4660*/  @!P0 IMAD.WIDE R2, R25, 0x2, R2 ;  /* 0x0000000219028825 */ /* 0x004fe200078e0202 */
[----:B----4-:R-:W-:-:S02]  /*4670*/  @!P0 F2FP.F16.F32.PACK_AB R11, RZ, R20 ;  /* 0x00000014ff0b823e */ /* 0x010fc400000000ff */
[----:B------:R2:W3:Y:S04]  /*4680*/  SHFL.BFLY PT, R18, R23, 0x1, 0x101f ;  /* 0x0c301f0017127f89 */ /* 0x0004e800000e0000 */
[----:B------:R2:W-:Y:S01]  /*4690*/  @!P0 STG.E.U16 desc[UR14][R8.64+0x28], R11 ;  /* 0x0000280b08008986 */ /* 0x0005e2000c10150e */
[----:B0-----:R-:W-:-:S03]  /*46a0*/  @!P0 IMAD.WIDE R6, R25, 0x2, R6 ;  /* 0x0000000219068825 */ /* 0x001fc600078e0206 */
[----:B------:R2:W-:Y:S04]  /*46b0*/  @!P0 STG.E.U16 desc[UR14][R2.64+0x28], R13 ;  /* 0x0000280d02008986 */ /* 0x0005e8000c10150e */
[----:B------:R2:W-:Y:S04]  /*46c0*/  @!P0 STG.E.U16 desc[UR14][R4.64+0x50], R14 ;  /* 0x0000500e04008986 */ /* 0x0005e8000c10150e */
[----:B------:R2:W-:Y:S01]  /*46d0*/  @!P0 STG.E.U16 desc[UR14][R6.64+0x50], R19 ;  /* 0x0000501306008986 */ /* 0x0005e2000c10150e */
[----:B-1----:R-:W-:-:S07]  /*46e0*/  FADD.FTZ R21, R30, R21 ;  /* 0x000000151e157221 */ /* 0x002fce0000010000 */
.L_x_2013:
[----:B--2---:R-:W0:Y:S01]  /*46f0*/  @!P0 LDC.64 R2, c[0x0][0x218] ;  /* 0x00008600ff028b82 */ /* 0x004e220000000a00 */
[----:B---3--:R-:W-:Y:S01]  /*4700*/  FADD.FTZ R7, R23, R18 ;  /* 0x0000001217077221 */ /* 0x008fe20000010000 */
[----:B------:R-:W-:-:S04]  /*4710*/  @!P0 F2FP.F16.F32.PACK_AB R6, RZ, R21 ;  /* 0x00000015ff06823e */ /* 0x000fc800000000ff */
[----:B------:R-:W-:Y:S02]  /*4720*/  @!P0 F2FP.F16.F32.PACK_AB R7, RZ, R7 ;  /* 0x00000007ff07823e */ /* 0x000fe400000000ff */
[----:B------:R-:W1:Y:S01]  /*4730*/  @!P0 LDC.64 R4, c[0x0][0x220] ;  /* 0x00008800ff048b82 */ /* 0x000e620000000a00 */
[----:B0-----:R-:W-:-:S05]  /*4740*/  @!P0 IMAD.WIDE R2, R25, 0x2, R2 ;  /* 0x0000000219028825 */ /* 0x001fca00078e0202 */
[----:B------:R3:W-:Y:S01]  /*4750*/  @!P0 STG.E.U16 desc[UR14][R2.64+0x78], R6 ;  /* 0x0000780602008986 */ /* 0x0007e2000c10150e */
[----:B-1----:R-:W-:-:S05]  /*4760*/  @!P0 IMAD.WIDE R4, R25, 0x2, R4 ;  /* 0x0000000219048825 */ /* 0x002fca00078e0204 */
[----:B------:R3:W-:Y:S02]  /*4770*/  @!P0 STG.E.U16 desc[UR14][R4.64+0x78], R7 ;  /* 0x0000780704008986 */ /* 0x0007e4000c10150e */
.L_x_1943:
[----:B------:R-:W-:Y:S05]  /*4780*/  WARPSYNC.ALL ;  /* 0x0000000000007948 */ /* 0x000fea0003800000 */
[----:B------:R-:W-:Y:S01]  /*4790*/  BAR.SYNC.DEFER_BLOCKING 0x0 ;  /* 0x0000000000007b1d */ /* 0x000fe20000010000 */
[C---:B------:R-:W-:Y:S01]  /*47a0*/  ISETP.GE.AND P0, PT, R41.reuse, -0x1ec0, PT ;  /* 0xffffe1402900780c */ /* 0x040fe20003f06270 */
[----:B------:R-:W-:-:S12]  /*47b0*/  VIADD R41, R41, 0x2000 ;  /* 0x0000200029297836 */ /* 0x000fd80000000000 */
[----:B------:R-:W-:Y:S05]  /*47c0*/  @!P0 BRA `(.L_x_1950) ;  /* 0xffffffe000248947 */ /* 0x000fea000383ffff */
[----:B------:R-:W-:Y:S05]  /*47d0*/  EXIT ;  /* 0x000000000000794d */ /* 0x000fea0003800000 */
.L_x_1946:
[----:B------:R-:W-:Y:S01]  /*47e0*/  HFMA2.MMA R16, -RZ, RZ, 0, 4.76837158203125e-07 ;  /* 0x00000008ff107435 */ /* 0x000fe200000001ff */
[----:B-1----:R-:W-:Y:S01]  /*47f0*/  MOV R17, R2 ;  /* 0x0000000200117202 */ /* 0x002fe20000000f00 */
[----:B------:R-:W-:Y:S01]  /*4800*/  IMAD.MOV.U32 R14, RZ, RZ, 0xffff ;  /* 0x0000ffffff0e7424 */ /* 0x000fe200078e00ff */
[----:B------:R-:W-:-:S08]  /*4810*/  MOV R15, 0x101f ;  /* 0x0000101f000f7802 */ /* 0x000fd00000000f00 */
[----:B0-2---:R-:W-:Y:S05]  /*4820*/  WARPSYNC.COLLECTIVE R14, `(.L_x_1951) ;  /* 0x000000000e087348 */ /* 0x005fea0003c00000 */
[----:B------:R1:W3:Y:S02]  /*4830*/  SHFL.BFLY P2, R18, R17, R16, R15 ;  /* 0x0c00001011127389 */ /* 0x0002e4000004000f */
[----:B0123--:R-:W-:Y:S01]  /*4840*/  ENDCOLLECTIVE ;  /* 0x000000000000791b */ /* 0x00ffe20003800000 */
.L_x_1951:
[----:B------:R-:W-:Y:S02]  /*4850*/  MOV R17, R3 ;  /* 0x0000000300117202 */ /* 0x000fe40000000f00 */
[----:B------:R-:W-:-:S07]  /*4860*/  MOV R5, R18 ;  /* 0x0000001200057202 */ /* 0x000fce0000000f00 */
[----:B------:R-:W-:Y:S05]  /*4870*/  WARPSYNC.COLLECTIVE R14, `(.L_x_1952) ;  /* 0x000000000e087348 */ /* 0x000fea0003c00000 */
[----:B------:R0:W1:Y:S02]  /*4880*/  SHFL.BFLY P2, R18, R17, R16, R15 ;  /* 0x0c00001011127389 */ /* 0x000064000004000f */
[----:B01----:R-:W-:Y:S01]  /*4890*/  ENDCOLLECTIVE ;  /* 0x000000000000791b */ /* 0x003fe20003800000 */
.L_x_1952:
[----:B------:R-:W-:Y:S01]  /*48a0*/  FADD.FTZ R5, R5, R2 ;  /* 0x0000000205057221 */ /* 0x000fe20000010000 */
[----:B------:R-:W-:-:S03]  /*48b0*/  HFMA2.MMA R16, -RZ, RZ, 0, 2.384185791015625e-07 ;  /* 0x00000004ff107435 */ /* 0x000fc600000001ff */
[----:B------:R-:W-:Y:S01]  /*48c0*/  IMAD.MOV.U32 R17, RZ, RZ, R5 ;  /* 0x000000ffff117224 */ /* 0x000fe200078e0005 */
[----:B------:R-:W-:-:S07]  /*48d0*/  MOV R4, R18 ;  /* 0x0000001200047202 */ /* 0x000fce0000000f00 */
[----:B------:R-:W-:Y:S05]  /*48e0*/  WARPSYNC.COLLECTIVE R14, `(.L_x_1953) ;  /* 0x000000000e087348 */ /* 0x000fea0003c00000 */
[----:B------:R0:W1:Y:S02]  /*48f0*/  SHFL.BFLY P2, R18, R17, R16, R15 ;  /* 0x0c00001011127389 */ /* 0x000064000004000f */
[----:B01----:R-:W-:Y:S01]  /*4900*/  ENDCOLLECTIVE ;  /* 0x000000000000791b */ /* 0x003fe20003800000 */
.L_x_1953:
[----:B------:R-:W-:-:S05]  /*4910*/  FADD.FTZ R4, R4, R3 ;  /* 0x0000000304047221 */ /* 0x000fca0000010000 */
[----:B------:R-:W-:Y:S02]  /*4920*/  MOV R17, R4 ;  /* 0x0000000400117202 */ /* 0x000fe40000000f00 */
[----:B------:R-:W-:-:S07]  /*4930*/  MOV R6, R18 ;  /* 0x0000001200067202 */ /* 0x000fce0000000f00 */
[----:B------:R-:W-:Y:S05]  /*4940*/  WARPSYNC.COLLECTIVE R14, `(.L_x_1954) ;  /* 0x000000000e087348 */ /* 0x000fea0003c00000 */
[----:B------:R0:W1:Y:S02]  /*4950*/  SHFL.BFLY P2, R18, R17, R16, R15 ;  /* 0x0c00001011127389 */ /* 0x000064000004000f */
[----:B01----:R-:W-:Y:S01]  /*4960*/  ENDCOLLECTIVE ;  /* 0x000000000000791b */ /* 0x003fe20003800000 */
.L_x_1954:
[----:B------:R-:W-:Y:S01]  /*4970*/  FADD.FTZ R6, R5, R6 ;  /* 0x0000000605067221 */ /* 0x000fe20000010000 */
[----:B------:R-:W-:-:S04]  /*4980*/  HFMA2.MMA R16, -RZ, RZ, 0, 1.1920928955078125e-07 ;  /* 0x00000002ff107435 */ /* 0x000fc800000001ff */
[----:B------:R-:W-:Y:S01]  /*4990*/  MOV R17, R6 ;  /* 0x0000000600117202 */ /* 0x000fe20000000f00 */
[----:B------:R-:W-:-:S07]  /*49a0*/  IMAD.MOV.U32 R7, RZ, RZ, R18 ;  /* 0x000000ffff077224 */ /* 0x000fce00078e0012 */
[----:B------:R-:W-:Y:S05]  /*49b0*/  WARPSYNC.COLLECTIVE R14, `(.L_x_1955) ;  /* 0x000000000e087348 */ /* 0x000fea0003c00000 */
[----:B------:R0:W1:Y:S02]  /*49c0*/  SHFL.BFLY P2, R18, R17, R16, R15 ;  /* 0x0c00001011127389 */ /* 0x000064000004000f */
[----:B01----:R-:W-:Y:S01]  /*49d0*/  ENDCOLLECTIVE ;  /* 0x000000000000791b */ /* 0x003fe20003800000 */
.L_x_1955:
[----:B------:R-:W-:-:S04]  /*49e0*/  FADD.FTZ R7, R4, R7 ;  /* 0x0000000704077221 */ /* 0x000fc80000010000 */
[----:B------:R-:W-:Y:S01]  /*49f0*/  IMAD.MOV.U32 R17, RZ, RZ, R7 ;  /* 0x000000ffff117224 */ /* 0x000fe200078e0007 */
[----:B------:R-:W-:-:S07]  /*4a00*/  MOV R9, R18 ;  /* 0x0000001200097202 */ /* 0x000fce0000000f00 */
[----:B------:R-:W-:Y:S05]  /*4a10*/  WARPSYNC.COLLECTIVE R14, `(.L_x_1956) ;  /* 0x000000000e087348 */ /* 0x000fea0003c00000 */
[----:B------:R0:W1:Y:S02]  /*4a20*/  SHFL.BFLY P2, R18, R17, R16, R15 ;  /* 0x0c00001011127389 */ /* 0x000064000004000f */
[----:B01----:R-:W-:Y:S01]  /*4a30*/  ENDCOLLECTIVE ;  /* 0x000000000000791b */ /* 0x003fe20003800000 */
.L_x_1956:
[----:B------:R-:W-:Y:S01]  /*4a40*/  FADD.FTZ R9, R6, R9 ;  /* 0x0000000906097221 */ /* 0x000fe20000010000 */
[----:B------:R-:W-:-:S04]  /*4a50*/  HFMA2.MMA R16, -RZ, RZ, 0, 5.9604644775390625e-08 ;  /* 0x00000001ff107435 */ /* 0x000fc800000001ff */
[----:B------:R-:W-:Y:S02]  /*4a60*/  MOV R17, R9 ;  /* 0x0000000900117202 */ /* 0x000fe40000000f00 */
[----:B------:R-:W-:-:S07]  /*4a70*/  MOV R2, R18 ;  /* 0x0000001200027202 */ /* 0x000fce0000000f00 */
[----:B------:R-:W-:Y:S05]  /*4a80*/  WARPSYNC.COLLECTIVE R14, `(.L_x_1957) ;  /* 0x000000000e087348 */ /* 0x000fea0003c00000 */
[----:B------:R0:W1:Y:S02]  /*4a90*/  SHFL.BFLY P2, R18, R17, R16, R15 ;  /* 0x0c00001011127389 */ /* 0x000064000004000f */
[----:B01----:R-:W-:Y:S01]  /*4aa0*/  ENDCOLLECTIVE ;  /* 0x000000000000791b */ /* 0x003fe20003800000 */
.L_x_1957:
[----:B------:R-:W-:-:S05]  /*4ab0*/  FADD.FTZ R2, R7, R2 ;  /* 0x0000000207027221 */ /* 0x000fca0000010000 */
[----:B------:R-:W-:Y:S01]  /*4ac0*/  MOV R17, R2 ;  /* 0x0000000200117202 */ /* 0x000fe20000000f00 */
[----:B------:R-:W-:-:S07]  /*4ad0*/  IMAD.MOV.U32 R8, RZ, RZ, R18 ;  /* 0x000000ffff087224 */ /* 0x000fce00078e0012 */
[----:B------:R-:W-:Y:S05]  /*4ae0*/  WARPSYNC.COLLECTIVE R14, `(.L_x_1958) ;  /* 0x000000000e087348 */ /* 0x000fea0003c00000 */
[----:B------:R0:W1:Y:S02]  /*4af0*/  SHFL.BFLY P2, R18, R17, R16, R15 ;  /* 0x0c00001011127389 */ /* 0x000064000004000f */
[----:B01----:R-:W-:Y:S01]  /*4b00*/  ENDCOLLECTIVE ;  /* 0x000000000000791b */ /* 0x003fe20003800000 */
.L_x_1958:
[----:B------:R-:W-:Y:S01]  /*4b10*/  FADD.FTZ R8, R9, R8 ;  /* 0x0000000809087221 */ /* 0x000fe20000010000 */
[----:B------:R-:W-:Y:S06]  /*4b20*/  BRA `(.L_x_1959) ;  /* 0xffffffe800e47947 */ /* 0x000fec000383ffff */
.L_x_1947:
        /* <DEDUP_REMOVED lines=8> */
.L_x_1961:
[----:B------:R-:W-:Y:S05]  /*4bb0*/  BSYNC B1 ;  /* 0x0000000000017941 */ /* 0x000fea0003800000 */
.L_x_1960:
        /* <DEDUP_REMOVED lines=8> */
.L_x_1962:
[----:B------:R-:W-:Y:S01]  /*4c40*/  FADD.FTZ R9, R9, R2 ;  /* 0x0000000209097221 */ /* 0x000fe20000010000 */
[----:B------:R-:W-:-:S03]  /*4c50*/  HFMA2.MMA R16, -RZ, RZ, 0, 2.384185791015625e-07 ;  /* 0x00000004ff107435 */ /* 0x000fc600000001ff */
[----:B------:R-:W-:Y:S01]  /*4c60*/  IMAD.MOV.U32 R17, RZ, RZ, R9 ;  /* 0x000000ffff117224 */ /* 0x000fe200078e0009 */
[----:B------:R-:W-:-:S07]  /*4c70*/  MOV R8, R18 ;  /* 0x0000001200087202 */ /* 0x000fce0000000f00 */
[----:B------:R-:W-:Y:S05]  /*4c80*/  WARPSYNC.COLLECTIVE R14, `(.L_x_1963) ;  /* 0x000000000e087348 */ /* 0x000fea0003c00000 */
[----:B------:R0:W1:Y:S02]  /*4c90*/  SHFL.BFLY P2, R18, R17, R16, R15 ;  /* 0x0c00001011127389 */ /* 0x000064000004000f */
[----:B01----:R-:W-:Y:S01]  /*4ca0*/  ENDCOLLECTIVE ;  /* 0x000000000000791b */ /* 0x003fe20003800000 */
.L_x_1963:
[----:B------:R-:W-:-:S05]  /*4cb0*/  FADD.FTZ R8, R8, R3 ;  /* 0x0000000308087221 */ /* 0x000fca0000010000 */
[----:B------:R-:W-:Y:S02]  /*4cc0*/  MOV R17, R8 ;  /* 0x0000000800117202 */ /* 0x000fe40000000f00 */
[----:B------:R-:W-:-:S07]  /*4cd0*/  MOV R10, R18 ;  /* 0x00000012000a7202 */ /* 0x000fce0000000f00 */
[----:B------:R-:W-:Y:S05]  /*4ce0*/  WARPSYNC.COLLECTIVE R14, `(.L_x_1964) ;  /* 0x000000000e087348 */ /* 0x000fea0003c00000 */
[----:B------:R0:W1:Y:S02]  /*4cf0*/  SHFL.BFLY P2, R18, R17, R16, R15 ;  /* 0x0c00001011127389 */ /* 0x000064000004000f */
[----:B01----:R-:W-:Y:S01]  /*4d00*/  ENDCOLLECTIVE ;  /* 0x000000000000791b */ /* 0x003fe20003800000 */
.L_x_1964:
[----:B------:R-:W-:Y:S01]  /*4d10*/  FADD.FTZ R10, R9, R10 ;  /* 0x0000000a090a7221 */ /* 0x000fe20000010000 */
[----:B------:R-:W-:-:S04]  /*4d20*/  HFMA2.MMA R16, -RZ, RZ, 0, 1.1920928955078125e-07 ;  /* 0x00000002ff107435 */ /* 0x000fc800000001ff */
[----:B------:R-:W-:Y:S01]  /*4d30*/  MOV R17, R10 ;  /* 0x0000000a00117202 */ /* 0x000fe20000000f00 */
[----:B------:R-:W-:-:S07]  /*4d40*/  IMAD.MOV.U32 R11, RZ, RZ, R18 ;  /* 0x000000ffff0b7224 */ /* 0x000fce00078e0012 */
[----:B------:R-:W-:Y:S05]  /*4d50*/  WARPSYNC.COLLECTIVE R14, `(.L_x_1965) ;  /* 0x000000000e087348 */ /* 0x000fea0003c00000 */
[----:B------:R0:W1:Y:S02]  /*4d60*/  SHFL.BFLY P2, R18, R17, R16, R15 ;  /* 0x0c00001011127389 */ /* 0x000064000004000f */
[----:B01----:R-:W-:Y:S01]  /*4d70*/  ENDCOLLECTIVE ;  /* 0x000000000000791b */ /* 0x003fe20003800000 */
.L_x_1965:
[----:B------:R-:W-:-:S04]  /*4d80*/  FADD.FTZ R11, R8, R11 ;  /* 0x0000000b080b7221 */ /* 0x000fc80000010000 */
[----:B------:R-:W-:Y:S01]  /*4d90*/  IMAD.MOV.U32 R17, RZ, RZ, R11 ;  /* 0x000000ffff117224 */ /* 0x000fe200078e000b */
[----:B------:R-:W-:-:S07]  /*4da0*/  MOV R13, R18 ;  /* 0x00000012000d7202 */ /* 0x000fce0000000f00 */
[----:B------:R-:W-:Y:S05]  /*4db0*/  WARPSYNC.COLLECTIVE R14, `(.L_x_1966) ;  /* 0x000000000e087348 */ /* 0x000fea0003c00000 */
[----:B------:R0:W1:Y:S02]  /*4dc0*/  SHFL.BFLY P2, R18, R17, R16, R15 ;  /* 0x0c00001011127389 */ /* 0x000064000004000f */
[----:B01----:R-:W-:Y:S01]  /*4dd0*/  ENDCOLLECTIVE ;  /* 0x000000000000791b */ /* 0x003fe20003800000 */
.L_x_1966:
[----:B------:R-:W-:Y:S01]  /*4de0*/  FADD.FTZ R13, R10, R13 ;  /* 0x0000000d0a0d7221 */ /* 0x000fe20000010000 */
[----:B------:R-:W-:-:S04]  /*4df0*/  HFMA2.MMA R16, -RZ, RZ, 0, 5.9604644775390625e-08 ;  /* 0x00000001ff107435 */ /* 0x000fc800000001ff */
[----:B------:R-:W-:Y:S02]  /*4e00*/  MOV R17, R13 ;  /* 0x0000000d00117202 */ /* 0x000fe40000000f00 */
[----:B------:R-:W-:-:S07]  /*4e10*/  MOV R2, R18 ;  /* 0x0000001200027202 */ /* 0x000fce0000000f00 */
[----:B------:R-:W-:Y:S05]  /*4e20*/  WARPSYNC.COLLECTIVE R14, `(.L_x_1967) ;  /* 0x000000000e087348 */ /* 0x000fea0003c00000 */
[----:B------:R0:W1:Y:S02]  /*4e30*/  SHFL.BFLY P2, R18, R17, R16, R15 ;  /* 0x0c00001011127389 */ /* 0x000064000004000f */
[----:B01----:R-:W-:Y:S01]  /*4e40*/  ENDCOLLECTIVE ;  /* 0x000000000000791b */ /* 0x003fe20003800000 */
.L_x_1967:
[----:B------:R-:W-:-:S05]  /*4e50*/  FADD.FTZ R2, R11, R2 ;  /* 0x000000020b027221 */ /* 0x000fca0000010000 */
[----:B------:R-:W-:Y:S01]  /*4e60*/  MOV R17, R2 ;  /* 0x0000000200117202 */ /* 0x000fe20000000f00 */
[----:B------:R-:W-:-:S07]  /*4e70*/  IMAD.MOV.U32 R12, RZ, RZ, R18 ;  /* 0x000000ffff0c7224 */ /* 0x000fce00078e0012 */
[----:B------:R-:W-:Y:S05]  /*4e80*/  WARPSYNC.COLLECTIVE R14, `(.L_x_1968) ;  /* 0x000000000e087348 */ /* 0x000fea0003c00000 */
[----:B------:R0:W1:Y:S02]  /*4e90*/  SHFL.BFLY P2, R18, R17, R16, R15 ;  /* 0x0c00001011127389 */ /* 0x000064000004000f */
[----:B01----:R-:W-:Y:S01]  /*4ea0*/  ENDCOLLECTIVE ;  /* 0x000000000000791b */ /* 0x003fe20003800000 */
.L_x_1968:
[----:B------:R-:W-:Y:S01]  /*4eb0*/  FADD.FTZ R12, R13, R12 ;  /* 0x0000000c0d0c7221 */ /* 0x000fe20000010000 */
[----:B------:R-:W-:Y:S06]  /*4ec0*/  BRA `(.L_x_1969) ;  /* 0xffffffe800b87947 */ /* 0x000fec000383ffff */
.L_x_1948:
        /* <DEDUP_REMOVED lines=8> */
.L_x_1971:
[----:B------:R-:W-:Y:S05]  /*4f50*/  BSYNC B1 ;  /* 0x0000000000017941 */ /* 0x000fea0003800000 */
.L_x_1970:
        /* <DEDUP_REMOVED lines=8> */
.L_x_1972:
[----:B------:R-:W-:Y:S01]  /*4fe0*/  FADD.FTZ R9, R9, R2 ;  /* 0x0000000209097221 */ /* 0x000fe20000010000 */
[----:B------:R-:W-:-:S03]  /*4ff0*/  HFMA2.MMA R16, -RZ, RZ, 0, 2.384185791015625e-07 ;  /* 0x00000004ff107435 */ /* 0x000fc600000001ff */
[----:B------:R-:W-:Y:S01]  /*5000*/  IMAD.MOV.U32 R17, RZ, RZ, R9 ;  /* 0x000000ffff117224 */ /* 0x000fe200078e0009 */
[----:B------:R-:W-:-:S07]  /*5010*/  MOV R8, R18 ;  /* 0x0000001200087202 */ /* 0x000fce0000000f00 */
[----:B------:R-:W-:Y:S05]  /*5020*/  WARPSYNC.COLLECTIVE R14, `(.L_x_1973) ;  /* 0x000000000e087348 */ /* 0x000fea0003c00000 */
[----:B------:R0:W1:Y:S02]  /*5030*/  SHFL.BFLY P2, R18, R17, R16, R15 ;  /* 0x0c00001011127389 */ /* 0x000064000004000f */
[----:B01----:R-:W-:Y:S01]  /*5040*/  ENDCOLLECTIVE ;  /* 0x000000000000791b */ /* 0x003fe20003800000 */
.L_x_1973:
[----:B------:R-:W-:-:S05]  /*5050*/  FADD.FTZ R8, R8, R3 ;  /* 0x0000000308087221 */ /* 0x000fca0000010000 */
[----:B------:R-:W-:Y:S02]  /*5060*/  MOV R17, R8 ;  /* 0x0000000800117202 */ /* 0x000fe40000000f00 */
[----:B------:R-:W-:-:S07]  /*5070*/  MOV R10, R18 ;  /* 0x00000012000a7202 */ /* 0x000fce0000000f00 */
[----:B------:R-:W-:Y:S05]  /*5080*/  WARPSYNC.COLLECTIVE R14, `(.L_x_1974) ;  /* 0x000000000e087348 */ /* 0x000fea0003c00000 */
[----:B------:R0:W1:Y:S02]  /*5090*/  SHFL.BFLY P2, R18, R17, R16, R15 ;  /* 0x0c00001011127389 */ /* 0x000064000004000f */
[----:B01----:R-:W-:Y:S01]  /*50a0*/  ENDCOLLECTIVE ;  /* 0x000000000000791b */ /* 0x003fe20003800000 */
.L_x_1974:
[----:B------:R-:W-:Y:S01]  /*50b0*/  FADD.FTZ R10, R9, R10 ;  /* 0x0000000a090a7221 */ /* 0x000fe20000010000 */
[----:B------:R-:W-:-:S04]  /*50c0*/  HFMA2.MMA R16, -RZ, RZ, 0, 1.1920928955078125e-07 ;  /* 0x00000002ff107435 */ /* 0x000fc800000001ff */
[----:B------:R-:W-:Y:S01]  /*50d0*/  MOV R17, R10 ;  /* 0x0000000a00117202 */ /* 0x000fe20000000f00 */
[----:B------:R-:W-:-:S07]  /*50e0*/  IMAD.MOV.U32 R11, RZ, RZ, R18 ;  /* 0x000000ffff0b7224 */ /* 0x000fce00078e0012 */
[----:B------:R-:W-:Y:S05]  /*50f0*/  WARPSYNC.COLLECTIVE R14, `(.L_x_1975) ;  /* 0x000000000e087348 */ /* 0x000fea0003c00000 */
[----:B------:R0:W1:Y:S02]  /*5100*/  SHFL.BFLY P2, R18, R17, R16, R15 ;  /* 0x0c00001011127389 */ /* 0x000064000004000f */
[----:B01----:R-:W-:Y:S01]  /*5110*/  ENDCOLLECTIVE ;  /* 0x000000000000791b */ /* 0x003fe20003800000 */
.L_x_1975:
[----:B------:R-:W-:-:S04]  /*5120*/  FADD.FTZ R11, R8, R11 ;  /* 0x0000000b080b7221 */ /* 0x000fc80000010000 */
[----:B------:R-:W-:Y:S01]  /*5130*/  IMAD.MOV.U32 R17, RZ, RZ, R11 ;  /* 0x000000ffff117224 */ /* 0x000fe200078e000b */
[----:B------:R-:W-:-:S07]  /*5140*/  MOV R13, R18 ;  /* 0x00000012000d7202 */ /* 0x000fce0000000f00 */
[----:B------:R-:W-:Y:S05]  /*5150*/  WARPSYNC.COLLECTIVE R14, `(.L_x_1976) ;  /* 0x000000000e087348 */ /* 0x000fea0003c00000 */
[----:B------:R0:W1:Y:S02]  /*5160*/  SHFL.BFLY P2, R18, R17, R16, R15 ;  /* 0x0c00001011127389 */ /* 0x000064000004000f */
[----:B01----:R-:W-:Y:S01]  /*5170*/  ENDCOLLECTIVE ;  /* 0x000000000000791b */ /* 0x003fe20003800000 */
.L_x_1976:
[----:B------:R-:W-:Y:S01]  /*5180*/  FADD.FTZ R13, R10, R13 ;  /* 0x0000000d0a0d7221 */ /* 0x000fe20000010000 */
[----:B------:R-:W-:-:S04]  /*5190*/  HFMA2.MMA R16, -RZ, RZ, 0, 5.9604644775390625e-08 ;  /* 0x00000001ff107435 */ /* 0x000fc800000001ff */
[----:B------:R-:W-:Y:S02]  /*51a0*/  MOV R17, R13 ;  /* 0x0000000d00117202 */ /* 0x000fe40000000f00 */
[----:B------:R-:W-:-:S07]  /*51b0*/  MOV R2, R18 ;  /* 0x0000001200027202 */ /* 0x000fce0000000f00 */
[----:B------:R-:W-:Y:S05]  /*51c0*/  WARPSYNC.COLLECTIVE R14, `(.L_x_1977) ;  /* 0x000000000e087348 */ /* 0x000fea0003c00000 */
[----:B------:R0:W1:Y:S02]  /*51d0*/  SHFL.BFLY P2, R18, R17, R16, R15 ;  /* 0x0c00001011127389 */ /* 0x000064000004000f */
[----:B01----:R-:W-:Y:S01]  /*51e0*/  ENDCOLLECTIVE ;  /* 0x000000000000791b */ /* 0x003fe20003800000 */
.L_x_1977:
[----:B------:R-:W-:-:S05]  /*51f0*/  FADD.FTZ R2, R11, R2 ;  /* 0x000000020b027221 */ /* 0x000fca0000010000 */
[----:B------:R-:W-:Y:S01]  /*5200*/  MOV R17, R2 ;  /* 0x0000000200117202 */ /* 0x000fe20000000f00 */
[----:B------:R-:W-:-:S07]  /*5210*/  IMAD.MOV.U32 R12, RZ, RZ, R18 ;  /* 0x000000ffff0c7224 */ /* 0x000fce00078e0012 */
[----:B------:R-:W-:Y:S05]  /*5220*/  WARPSYNC.COLLECTIVE R14, `(.L_x_1978) ;  /* 0x000000000e087348 */ /* 0x000fea0003c00000 */
[----:B------:R0:W1:Y:S02]  /*5230*/  SHFL.BFLY P2, R18, R17, R16, R15 ;  /* 0x0c00001011127389 */ /* 0x000064000004000f */
[----:B01----:R-:W-:Y:S01]  /*5240*/  ENDCOLLECTIVE ;  /* 0x000000000000791b */ /* 0x003fe20003800000 */
.L_x_1978:
[----:B------:R-:W-:Y:S01]  /*5250*/  FADD.FTZ R12, R13, R12 ;  /* 0x0000000c0d0c7221 */ /* 0x000fe20000010000 */
[----:B------:R-:W-:Y:S06]  /*5260*/  BRA `(.L_x_1979) ;  /* 0xffffffe800747947 */ /* 0x000fec000383ffff */
.L_x_1949:
        /* <DEDUP_REMOVED lines=8> */
.L_x_1981:
[----:B------:R-:W-:Y:S05]  /*52f0*/  BSYNC B0 ;  /* 0x0000000000007941 */ /* 0x000fea0003800000 */
.L_x_1980:
        /* <DEDUP_REMOVED lines=11> */
.L_x_1982:
        /* <DEDUP_REMOVED lines=17> */
.L_x_1983:
[----:B------:R-:W-:Y:S02]  /*54c0*/  MOV R17, R5 ;  /* 0x0000000500117202 */ /* 0x000fe40000000f00 */
[----:B------:R-:W-:-:S07]  /*54d0*/  MOV R9, R18 ;  /* 0x0000001200097202 */ /* 0x000fce0000000f00 */
[----:B------:R-:W-:Y:S05]  /*54e0*/  WARPSYNC.COLLECTIVE R14, `(.L_x_1984) ;  /* 0x000000000e087348 */ /* 0x000fea0003c00000 */
[----:B------:R0:W1:Y:S02]  /*54f0*/  SHFL.BFLY P2, R18, R17, R16, R15 ;  /* 0x0c00001011127389 */ /* 0x000064000004000f */
[----:B01----:R-:W-:Y:S01]  /*5500*/  ENDCOLLECTIVE ;  /* 0x000000000000791b */ /* 0x003fe20003800000 */
.L_x_1984:
        /* <DEDUP_REMOVED lines=11> */
.L_x_1985:
[----:B------:R-:W-:Y:S01]  /*55c0*/  MOV R17, R3 ;  /* 0x0000000300117202 */ /* 0x000fe20000000f00 */
[----:B------:R-:W-:-:S07]  /*55d0*/  IMAD.MOV.U32 R7, RZ, RZ, R18 ;  /* 0x000000ffff077224 */ /* 0x000fce00078e0012 */
[----:B------:R-:W-:Y:S05]  /*55e0*/  WARPSYNC.COLLECTIVE R14, `(.L_x_1986) ;  /* 0x000000000e087348 */ /* 0x000fea0003c00000 */
[----:B------:R0:W1:Y:S02]  /*55f0*/  SHFL.BFLY P2, R18, R17, R16, R15 ;  /* 0x0c00001011127389 */ /* 0x000064000004000f */
[----:B01----:R-:W-:Y:S01]  /*5600*/  ENDCOLLECTIVE ;  /* 0x000000000000791b */ /* 0x003fe20003800000 */
.L_x_1986:
[----:B------:R-:W-:Y:S01]  /*5610*/  FADD.FTZ R4, R22, R7 ;  /* 0x0000000716047221 */ /* 0x000fe20000010000 */
[----:B------:R-:W-:-:S04]  /*5620*/  HFMA2.MMA R16, -RZ, RZ, 0, 5.9604644775390625e-08 ;  /* 0x00000001ff107435 */ /* 0x000fc800000001ff */
[----:B------:R-:W-:Y:S01]  /*5630*/  MOV R17, R4 ;  /* 0x0000000400117202 */ /* 0x000fe20000000f00 */
[----:B------:R-:W-:-:S07]  /*5640*/  FADD.FTZ R3, R3, R18 ;  /* 0x0000001203037221 */ /* 0x000fce0000010000 */
[----:B------:R-:W-:Y:S05]  /*5650*/  WARPSYNC.COLLECTIVE R14, `(.L_x_1987) ;  /* 0x000000000e087348 */ /* 0x000fea0003c00000 */
[----:B------:R0:W1:Y:S02]  /*5660*/  SHFL.BFLY P2, R18, R17, R16, R15 ;  /* 0x0c00001011127389 */ /* 0x000064000004000f */
[----:B01----:R-:W-:Y:S01]  /*5670*/  ENDCOLLECTIVE ;  /* 0x000000000000791b */ /* 0x003fe20003800000 */
.L_x_1987:
[----:B------:R-:W-:Y:S01]  /*5680*/  MOV R17, R3 ;  /* 0x0000000300117202 */ /* 0x000fe20000000f00 */
[----:B------:R-:W-:-:S07]  /*5690*/  IMAD.MOV.U32 R5, RZ, RZ, R18 ;  /* 0x000000ffff057224 */ /* 0x000fce00078e0012 */
[----:B------:R-:W-:Y:S05]  /*56a0*/  WARPSYNC.COLLECTIVE R14, `(.L_x_1988) ;  /* 0x000000000e087348 */ /* 0x000fea0003c00000 */
[----:B------:R0:W1:Y:S02]  /*56b0*/  SHFL.BFLY P2, R18, R17, R16, R15 ;  /* 0x0c00001011127389 */ /* 0x000064000004000f */
[----:B01----:R-:W-:Y:S01]  /*56c0*/  ENDCOLLECTIVE ;  /* 0x000000000000791b */ /* 0x003fe20003800000 */
.L_x_1988:
[----:B------:R-:W-:Y:S01]  /*56d0*/  FADD.FTZ R4, R4, R5 ;  /* 0x0000000504047221 */ /* 0x000fe20000010000 */
[----:B------:R-:W-:Y:S01]  /*56e0*/  MOV R17, R21 ;  /* 0x0000001500117202 */ /* 0x000fe20000000f00 */
[----:B------:R-:W-:Y:S01]  /*56f0*/  IMAD.MOV.U32 R16, RZ, RZ, 0x8 ;  /* 0x00000008ff107424 */ /* 0x000fe200078e00ff */
[----:B------:R-:W-:-:S07]  /*5700*/  MOV R6, R18 ;  /* 0x0000001200067202 */ /* 0x000fce0000000f00 */
[----:B------:R-:W-:Y:S05]  /*5710*/  WARPSYNC.COLLECTIVE R14, `(.L_x_1989) ;  /* 0x000000000e087348 */ /* 0x000fea0003c00000 */
[----:B------:R0:W1:Y:S02]  /*5720*/  SHFL.BFLY P2, R18, R17, R16, R15 ;  /* 0x0c00001011127389 */ /* 0x000064000004000f */
[----:B01----:R-:W-:Y:S01]  /*5730*/  ENDCOLLECTIVE ;  /* 0x000000000000791b */ /* 0x003fe20003800000 */
.L_x_1989:
[----:B------:R-:W-:Y:S01]  /*5740*/  FADD.FTZ R32, R3, R6 ;  /* 0x0000000603207221 */ /* 0x000fe20000010000 */
[----:B------:R-:W-:Y:S02]  /*5750*/  MOV R17, R24 ;  /* 0x0000001800117202 */ /* 0x000fe40000000f00 */
[----:B------:R-:W-:-:S07]  /*5760*/  MOV R20, R18 ;  /* 0x0000001200147202 */ /* 0x000fce0000000f00 */
[----:B------:R-:W-:Y:S05]  /*5770*/  WARPSYNC.COLLECTIVE R14, `(.L_x_1990) ;  /* 0x000000000e087348 */ /* 0x000fea0003c00000 */
[----:B------:R0:W1:Y:S02]  /*5780*/  SHFL.BFLY P2, R18, R17, R16, R15 ;  /* 0x0c00001011127389 */ /* 0x000064000004000f */
[----:B01----:R-:W-:Y:S01]  /*5790*/  ENDCOLLECTIVE ;  /* 0x000000000000791b */ /* 0x003fe20003800000 */
.L_x_1990:
[----:B------:R-:W-:Y:S01]  /*57a0*/  FADD.FTZ R20, R20, R21 ;  /* 0x0000001514147221 */ /* 0x000fe20000010000 */
[----:B------:R-:W-:-:S04]  /*57b0*/  HFMA2.MMA R16, -RZ, RZ, 0, 2.384185791015625e-07 ;  /* 0x00000004ff107435 */ /* 0x000fc800000001ff */
[----:B------:R-:W-:Y:S02]  /*57c0*/  MOV R17, R20 ;  /* 0x0000001400117202 */ /* 0x000fe40000000f00 */
[----:B------:R-:W-:-:S07]  /*57d0*/  MOV R19, R18 ;  /* 0x0000001200137202 */ /* 0x000fce0000000f00 */
[----:B------:R-:W-:Y:S05]  /*57e0*/  WARPSYNC.COLLECTIVE R14, `(.L_x_1991) ;  /* 0x000000000e087348 */ /* 0x000fea0003c00000 */
[----:B------:R0:W1:Y:S02]  /*57f0*/  SHFL.BFLY P2, R18, R17, R16, R15 ;  /* 0x0c00001011127389 */ /* 0x000064000004000f */
[----:B01----:R-:W-:Y:S01]  /*5800*/  ENDCOLLECTIVE ;  /* 0x000000000000791b */ /* 0x003fe20003800000 */
.L_x_1991:
[----:B------:R-:W-:-:S04]  /*5810*/  FADD.FTZ R19, R19, R24 ;  /* 0x0000001813137221 */ /* 0x000fc80000010000 */
[----:B------:R-:W-:Y:S01]  /*5820*/  IMAD.MOV.U32 R17, RZ, RZ, R19 ;  /* 0x000000ffff117224 */ /* 0x000fe200078e0013 */
[----:B------:R-:W-:-:S07]  /*5830*/  MOV R21, R18 ;  /* 0x0000001200157202 */ /* 0x000fce0000000f00 */
[----:B------:R-:W-:Y:S05]  /*5840*/  WARPSYNC.COLLECTIVE R14, `(.L_x_1992) ;  /* 0x000000000e087348 */ /* 0x000fea0003c00000 */
[----:B------:R0:W1:Y:S02]  /*5850*/  SHFL.BFLY P2, R18, R17, R16, R15 ;  /* 0x0c00001011127389 */ /* 0x000064000004000f */
[----:B01----:R-:W-:Y:S01]  /*5860*/  ENDCOLLECTIVE ;  /* 0x000000000000791b */ /* 0x003fe20003800000 */
.L_x_1992:
        /* <DEDUP_REMOVED lines=10> */
.L_x_1993:
[----:B------:R0:W1:Y:S04]  /*5910*/  @!P0 LDS R23, [R9] ;  /* 0x0000000009178984 */ /* 0x0000680000000800 */
[----:B------:R0:W2:Y:S01]  /*5920*/  @!P0 LDS R25, [R9+0x500] ;  /* 0x0005000009198984 */ /* 0x0000a20000000800 */
[----:B------:R-:W-:Y:S02]  /*5930*/  MOV R17, R22 ;  /* 0x0000001600117202 */ /* 0x000fe40000000f00 */
[----:B------:R-:W-:-:S07]  /*5940*/  MOV R8, R18 ;  /* 0x0000001200087202 */ /* 0x000fce0000000f00 */
[----:B012---:R-:W-:Y:S05]  /*5950*/  WARPSYNC.COLLECTIVE R14, `(.L_x_1994) ;  /* 0x000000000e087348 */ /* 0x007fea0003c00000 */
[----:B------:R3:W4:Y:S02]  /*5960*/  SHFL.BFLY P2, R18, R17, R16, R15 ;  /* 0x0c00001011127389 */ /* 0x000724000004000f */
[----:B01234-:R-:W-:Y:S01]  /*5970*/  ENDCOLLECTIVE ;  /* 0x000000000000791b */ /* 0x01ffe20003800000 */
.L_x_1994:
        /* <DEDUP_REMOVED lines=10> */
.L_x_1995:
        /* <DEDUP_REMOVED lines=8> */
.L_x_1996:
[----:B------:R-:W-:Y:S01]  /*5aa0*/  FADD.FTZ R20, R21, R20 ;  /* 0x0000001415147221 */ /* 0x000fe20000010000 */
[----:B------:R-:W-:Y:S01]  /*5ab0*/  HFMA2.MMA R16, -RZ, RZ, 0, 4.76837158203125e-07 ;  /* 0x00000008ff107435 */ /* 0x000fe200000001ff */
[----:B------:R-:W-:Y:S02]  /*5ac0*/  MOV R17, R12 ;  /* 0x0000000c00117202 */ /* 0x000fe40000000f00 */
[----:B------:R-:W-:-:S08]  /*5ad0*/  MOV R19, R18 ;  /* 0x0000001200137202 */ /* 0x000fd00000000f00 */
[----:B------:R-:W-:Y:S05]  /*5ae0*/  WARPSYNC.COLLECTIVE R14, `(.L_x_1997) ;  /* 0x000000000e087348 */ /* 0x000fea0003c00000 */
[----:B------:R0:W1:Y:S02]  /*5af0*/  SHFL.BFLY P2, R18, R17, R16, R15 ;  /* 0x0c00001011127389 */ /* 0x000064000004000f */
[----:B01----:R-:W-:Y:S01]  /*5b00*/  ENDCOLLECTIVE ;  /* 0x000000000000791b */ /* 0x003fe20003800000 */
.L_x_1997:
[----:B------:R-:W-:Y:S01]  /*5b10*/  FADD.FTZ R19, R22, R19 ;  /* 0x0000001316137221 */ /* 0x000fe20000010000 */
[----:B------:R-:W-:Y:S01]  /*5b20*/  MOV R17, R11 ;  /* 0x0000000b00117202 */ /* 0x000fe20000000f00 */
[----:B------:R-:W-:-:S07]  /*5b30*/  IMAD.MOV.U32 R13, RZ, RZ, R18 ;  /* 0x000000ffff0d7224 */ /* 0x000fce00078e0012 */
[----:B------:R-:W-:Y:S05]  /*5b40*/  WARPSYNC.COLLECTIVE R14, `(.L_x_1998) ;  /* 0x000000000e087348 */ /* 0x000fea0003c00000 */
[----:B------:R0:W1:Y:S02]  /*5b50*/  SHFL.BFLY P2, R18, R17, R16, R15 ;  /* 0x0c00001011127389 */ /* 0x000064000004000f */
[----:B01----:R-:W-:Y:S01]  /*5b60*/  ENDCOLLECTIVE ;  /* 0x000000000000791b */ /* 0x003fe20003800000 */
.L_x_1998:
[----:B------:R-:W-:Y:S01]  /*5b70*/  FADD.FTZ R13, R13, R12 ;  /* 0x0000000c0d0d7221 */ /* 0x000fe20000010000 */
[----:B------:R-:W-:-:S03]  /*5b80*/  HFMA2.MMA R16, -RZ, RZ, 0, 2.384185791015625e-07 ;  /* 0x00000004ff107435 */ /* 0x000fc600000001ff */
[----:B------:R-:W-:Y:S01]  /*5b90*/  IMAD.MOV.U32 R17, RZ, RZ, R13 ;  /* 0x000000ffff117224 */ /* 0x000fe200078e000d */
[----:B------:R-:W-:-:S07]  /*5ba0*/  MOV R26, R18 ;  /* 0x00000012001a7202 */ /* 0x000fce0000000f00 */
[----:B------:R-:W-:Y:S05]  /*5bb0*/  WARPSYNC.COLLECTIVE R14, `(.L_x_1999) ;  /* 0x000000000e087348 */ /* 0x000fea0003c00000 */
[----:B------:R0:W1:Y:S02]  /*5bc0*/  SHFL.BFLY P2, R18, R17, R16, R15 ;  /* 0x0c00001011127389 */ /* 0x000064000004000f */
[----:B01----:R-:W-:Y:S01]  /*5bd0*/  ENDCOLLECTIVE ;  /* 0x000000000000791b */ /* 0x003fe20003800000 */
.L_x_1999:
[----:B------:R-:W-:-:S05]  /*5be0*/  FADD.FTZ R23, R26, R11 ;  /* 0x0000000b1a177221 */ /* 0x000fca0000010000 */
[----:B------:R-:W-:Y:S02]  /*5bf0*/  MOV R17, R23 ;  /* 0x0000001700117202 */ /* 0x000fe40000000f00 */
[----:B------:R-:W-:-:S07]  /*5c00*/  MOV R12, R18 ;  /* 0x00000012000c7202 */ /* 0x000fce0000000f00 */
[----:B------:R-:W-:Y:S05]  /*5c10*/  WARPSYNC.COLLECTIVE R14, `(.L_x_2000) ;  /* 0x000000000e087348 */ /* 0x000fea0003c00000 */
[----:B------:R0:W1:Y:S02]  /*5c20*/  SHFL.BFLY P2, R18, R17, R16, R15 ;  /* 0x0c00001011127389 */ /* 0x000064000004000f */
[----:B01----:R-:W-:Y:S01]  /*5c30*/  ENDCOLLECTIVE ;  /* 0x000000000000791b */ /* 0x003fe20003800000 */
.L_x_2000:
        /* <DEDUP_REMOVED lines=10> */
.L_x_2001:
        /* <DEDUP_REMOVED lines=8> */
.L_x_2002:
        /* <DEDUP_REMOVED lines=8> */
.L_x_2003:
[----:B------:R-:W-:Y:S01]  /*5de0*/  @!P0 MOV R8, R7 ;  /* 0x0000000700088202 */ /* 0x000fe20000000f00 */
[----:B------:R-:W-:Y:S01]  /*5df0*/  FADD.FTZ R26, R26, R11 ;  /* 0x0000000b1a1a7221 */ /* 0x000fe20000010000 */
[----:B------:R-:W-:-:S03]  /*5e00*/  ISETP.NE.AND P0, PT, R50, RZ, PT ;  /* 0x000000ff3200720c */ /* 0x000fc60003f05270 */
[----:B------:R-:W-:-:S10]  /*5e10*/  IMAD.MOV.U32 R17, RZ, RZ, R26 ;  /* 0x000000ffff117224 */ /* 0x000fd400078e001a */
[----:B------:R-:W0:Y:S01]  /*5e20*/  @!P0 LDC.64 R12, c[0x0][0x218] ;  /* 0x00008600ff0c8b82 */ /* 0x000e220000000a00 */
[----:B------:R-:W-:Y:S02]  /*5e30*/  @!P0 F2FP.F16.F32.PACK_AB R32, RZ, R32 ;  /* 0x00000020ff20823e */ /* 0x000fe400000000ff */
[----:B------:R-:W-:-:S05]  /*5e40*/  MOV R28, R18 ;  /* 0x00000012001c7202 */ /* 0x000fca0000000f00 */
[----:B------:R-:W1:Y:S02]  /*5e50*/  @!P0 LDC.64 R2, c[0x0][0x220] ;  /* 0x00008800ff028b82 */ /* 0x000e640000000a00 */
[----:B01----:R-:W-:Y:S05]  /*5e60*/  WARPSYNC.COLLECTIVE R14, `(.L_x_2004) ;  /* 0x000000000e087348 */ /* 0x003fea0003c00000 */
[----:B------:R2:W3:Y:S02]  /*5e70*/  SHFL.BFLY P2, R18, R17, R16, R15 ;  /* 0x0c00001011127389 */ /* 0x0004e4000004000f */
[----:B0123--:R-:W-:Y:S01]  /*5e80*/  ENDCOLLECTIVE ;  /* 0x000000000000791b */ /* 0x00ffe20003800000 */
.L_x_2004:
        /* <DEDUP_REMOVED lines=10> */
.L_x_2005:
[----:B------:R-:W-:Y:S01]  /*5f30*/  FADD.FTZ R26, R26, R29 ;  /* 0x0000001d1a1a7221 */ /* 0x000fe20000010000 */
[----:B------:R-:W-:Y:S01]  /*5f40*/  @!P0 IMAD.WIDE R6, R25, 0x2, R6 ;  /* 0x0000000219068825 */ /* 0x000fe200078e0206 */
[----:B------:R-:W-:-:S03]  /*5f50*/  MOV R17, R8 ;  /* 0x0000000800117202 */ /* 0x000fc60000000f00 */
[----:B------:R-:W-:-:S07]  /*5f60*/  IMAD.MOV.U32 R30, RZ, RZ, R18 ;  /* 0x000000ffff1e7224 */ /* 0x000fce00078e0012 */
[----:B------:R-:W-:Y:S05]  /*5f70*/  WARPSYNC.COLLECTIVE R14, `(.L_x_2006) ;  /* 0x000000000e087348 */ /* 0x000fea0003c00000 */
[----:B------:R0:W1:Y:S02]  /*5f80*/  SHFL.BFLY P2, R18, R17, R16, R15 ;  /* 0x0c00001011127389 */ /* 0x000064000004000f */
[----:B01----:R-:W-:Y:S01]  /*5f90*/  ENDCOLLECTIVE ;  /* 0x000000000000791b */ /* 0x003fe20003800000 */
.L_x_2006:
[----:B------:R-:W-:Y:S01]  /*5fa0*/  FADD.FTZ R30, R30, R9 ;  /* 0x000000091e1e7221 */ /* 0x000fe20000010000 */
[----:B------:R-:W-:-:S03]  /*5fb0*/  HFMA2.MMA R16, -RZ, RZ, 0, 2.384185791015625e-07 ;  /* 0x00000004ff107435 */ /* 0x000fc600000001ff */
[----:B------:R-:W-:Y:S01]  /*5fc0*/  IMAD.MOV.U32 R17, RZ, RZ, R30 ;  /* 0x000000ffff117224 */ /* 0x000fe200078e001e */
[----:B------:R-:W-:-:S07]  /*5fd0*/  MOV R11, R18 ;  /* 0x00000012000b7202 */ /* 0x000fce0000000f00 */
[----:B------:R-:W-:Y:S05]  /*5fe0*/  WARPSYNC.COLLECTIVE R14, `(.L_x_2007) ;  /* 0x000000000e087348 */ /* 0x000fea0003c00000 */
[----:B------:R0:W1:Y:S02]  /*5ff0*/  SHFL.BFLY P2, R18, R17, R16, R15 ;  /* 0x0c00001011127389 */ /* 0x000064000004000f */
[----:B01----:R-:W-:Y:S01]  /*6000*/  ENDCOLLECTIVE ;  /* 0x000000000000791b */ /* 0x003fe20003800000 */
.L_x_2007:
[----:B------:R-:W-:Y:S02]  /*6010*/  FADD.FTZ R24, R11, R8 ;  /* 0x000000080b187221 */ /* 0x000fe40000010000 */
[----:B------:R-:W0:Y:S03]  /*6020*/  @!P0 LDC.64 R10, c[0x0][0x220] ;  /* 0x00008800ff0a8b82 */ /* 0x000e260000000a00 */
[----:B------:R-:W-:Y:S02]  /*6030*/  MOV R17, R24 ;  /* 0x0000001800117202 */ /* 0x000fe40000000f00 */
[----:B------:R-:W-:-:S07]  /*6040*/  MOV R9, R18 ;  /* 0x0000001200097202 */ /* 0x000fce0000000f00 */
[----:B0-----:R-:W-:Y:S05]  /*6050*/  WARPSYNC.COLLECTIVE R14, `(.L_x_2008) ;  /* 0x000000000e087348 */ /* 0x001fea0003c00000 */
[----:B------:R1:W2:Y:S02]  /*6060*/  SHFL.BFLY P2, R18, R17, R16, R15 ;  /* 0x0c00001011127389 */ /* 0x0002a4000004000f */
[----:B012---:R-:W-:Y:S01]  /*6070*/  ENDCOLLECTIVE ;  /* 0x000000000000791b */ /* 0x007fe20003800000 */
.L_x_2008:
        /* <DEDUP_REMOVED lines=9> */
.L_x_2009:
[----:B------:R-:W-:Y:S01]  /*6110*/  FADD.FTZ R24, R24, R23 ;  /* 0x0000001718187221 */ /* 0x000fe20000010000 */
[----:B------:R-:W-:-:S04]  /*6120*/  @!P0 IMAD.WIDE R8, R25, 0x2, R8 ;  /* 0x0000000219088825 */ /* 0x000fc800078e0208 */
[----:B------:R-:W-:Y:S02]  /*6130*/  MOV R17, R24 ;  /* 0x0000001800117202 */ /* 0x000fe40000000f00 */
[----:B------:R-:W-:Y:S02]  /*6140*/  MOV R31, R18 ;  /* 0x00000012001f7202 */ /* 0x000fe40000000f00 */
[----:B------:R-:W-:Y:S02]  /*6150*/  @!P0 F2FP.F16.F32.PACK_AB R18, RZ, R4 ;  /* 0x00000004ff12823e */ /* 0x000fe400000000ff */
[----:B------:R-:W0:Y:S01]  /*6160*/  @!P0 LDC.64 R4, c[0x0][0x218] ;  /* 0x00008600ff048b82 */ /* 0x000e220000000a00 */
[----:B------:R-:W-:Y:S01]  /*6170*/  FADD.FTZ R30, R30, R31 ;  /* 0x0000001f1e1e7221 */ /* 0x000fe20000010000 */
[----:B------:R-:W-:-:S07]  /*6180*/  PRMT R33, R18, 0x7610, R33 ;  /* 0x0000761012217816 */ /* 0x000fce0000000021 */
[----:B0-----:R-:W-:Y:S05]  /*6190*/  WARPSYNC.COLLECTIVE R14, `(.L_x_2010) ;  /* 0x000000000e087348 */ /* 0x001fea0003c00000 */
[----:B------:R1:W2:Y:S02]  /*61a0*/  SHFL.BFLY P2, R18, R17, R16, R15 ;  /* 0x0c00001011127389 */ /* 0x0002a4000004000f */
[----:B012---:R-:W-:Y:S01]  /*61b0*/  ENDCOLLECTIVE ;  /* 0x000000000000791b */ /* 0x007fe20003800000 */
.L_x_2010:
[----:B------:R0:W-:Y:S04]  /*61c0*/  @!P0 STG.E.U16 desc[UR14][R12.64], R33 ;  /* 0x000000210c008986 */ /* 0x0001e8000c10150e */
[----:B------:R1:W-:Y:S01]  /*61d0*/  @!P0 STG.E.U16 desc[UR14][R10.64], R32 ;  /* 0x000000200a008986 */ /* 0x0003e2000c10150e */
[----:B------:R-:W-:Y:S01]  /*61e0*/  @!P0 F2FP.F16.F32.PACK_AB R14, RZ, R27 ;  /* 0x0000001bff0e823e */ /* 0x000fe200000000ff */
[----:B------:R-:W-:Y:S01]  /*61f0*/  IMAD.MOV.U32 R16, RZ, RZ, 0x1 ;  /* 0x00000001ff107424 */ /* 0x000fe200078e00ff */
[----:B------:R-:W-:Y:S02]  /*6200*/  MOV R17, R30 ;  /* 0x0000001e00117202 */ /* 0x000fe40000000f00 */
[----:B0-----:R-:W-:Y:S02]  /*6210*/  @!P0 F2FP.F16.F32.PACK_AB R13, RZ, R19 ;  /* 0x00000013ff0d823e */ /* 0x001fe400000000ff */
[----:B-1----:R-:W-:Y:S01]  /*6220*/  PRMT R10, R14, 0x7610, R10 ;  /* 0x000076100e0a7816 */ /* 0x002fe2000000000a */
[----:B------:R-:W-:Y:S01]  /*6230*/  @!P0 IMAD.WIDE R4, R25, 0x2, R4 ;  /* 0x0000000219048825 */ /* 0x000fe200078e0204 */
[----:B------:R-:W-:-:S02]  /*6240*/  MOV R14, 0xffff ;  /* 0x0000ffff000e7802 */ /* 0x000fc40000000f00 */
[----:B------:R-:W-:Y:S02]  /*6250*/  MOV R23, R18 ;  /* 0x0000001200177202 */ /* 0x000fe40000000f00 */
[----:B------:R-:W-:-:S07]  /*6260*/  @!P0 F2FP.F16.F32.PACK_AB R11, RZ, R20 ;  /* 0x00000014ff0b823e */ /* 0x000fce00000000ff */
[----:B------:R-:W-:Y:S05]  /*6270*/  WARPSYNC.COLLECTIVE R14, `(.L_x_2011) ;  /* 0x000000000e087348 */ /* 0x000fea0003c00000 */
[----:B------:R0:W1:Y:S02]  /*6280*/  SHFL.BFLY P2, R18, R17, R16, R15 ;  /* 0x0c00001011127389 */ /* 0x000064000004000f */
[----:B01----:R-:W-:Y:S01]  /*6290*/  ENDCOLLECTIVE ;  /* 0x000000000000791b */ /* 0x003fe20003800000 */
.L_x_2011:
[----:B------:R-:W-:Y:S01]  /*62a0*/  @!P0 F2FP.F16.F32.PACK_AB R19, RZ, R26 ;  /* 0x0000001aff13823e */ /* 0x000fe200000000ff */
        /* <DEDUP_REMOVED lines=10> */
.L_x_2012:
[----:B------:R-:W-:Y:S01]  /*6350*/  FADD.FTZ R21, R30, R21 ;  /* 0x000000151e157221 */ /* 0x000fe20000010000 */
[----:B------:R-:W-:Y:S06]  /*6360*/  BRA `(.L_x_2013) ;  /* 0xffffffe000e07947 */ /* 0x000fec000383ffff */
.L_x_2014:
        /* <DEDUP_REMOVED lines=9> */
.L_x_3860:


//--------------------- .text._ZN13group_norm_v218gn_bwd_cuda_kernelI6__halfLi320ELi1ELi32ELi10ELi1024ELb0ELb1ELi8ELi320ELi320ELi4ELb1ELi1ELb0ELb0ELNS_15WgradSyncMethodE3ENS_16CompileConditionILi900EEEEEvPT_S6_S6_PKS5_S8_S8_S8_PKfflPfPj --------------------------
	.section	.text._ZN13group_norm_v218gn_bwd_cuda_kernelI6__halfLi320ELi1ELi32ELi10ELi1024ELb0ELb1ELi8ELi320ELi320ELi4ELb1ELi1ELb0ELb0ELNS_15WgradSyncMethodE3ENS_16CompileConditionILi900EEEEEvPT_S6_S6_PKS5_S8_S8_S8_PKfflPfPj,"ax",@progbits
	.align	128
        .global         _ZN13group_norm_v218gn_bwd_cuda_kernelI6__halfLi320ELi1ELi32ELi10ELi1024ELb0ELb1ELi8ELi320ELi320ELi4ELb1ELi1ELb0ELb0ELNS_15WgradSyncMethodE3ENS_16CompileConditionILi900EEEEEvPT_S6_S6_PKS5_S8_S8_S8_PKfflPfPj
        .type           _ZN13group_norm_v218gn_bwd_cuda_kernelI6__halfLi320ELi1ELi32ELi10ELi1024ELb0ELb1ELi8ELi320ELi320ELi4ELb1ELi1ELb0ELb0ELNS_15WgradSyncMethodE3ENS_16CompileConditionILi900EEEEEvPT_S6_S6_PKS5_S8_S8_S8_PKfflPfPj,@function
        .size           _ZN13group_norm_v218gn_bwd_cuda_kernelI6__halfLi320ELi1ELi32ELi10ELi1024ELb0ELb1ELi8ELi320ELi320ELi4ELb1ELi1ELb0ELb0ELNS_15WgradSyncMethodE3ENS_16CompileConditionILi900EEEEEvPT_S6_S6_PKS5_S8_S8_S8_PKfflPfPj,(.L_x_3861 - _ZN13group_norm_v218gn_bwd_cuda_kernelI6__halfLi320ELi1ELi32ELi10ELi1024ELb0ELb1ELi8ELi320ELi320ELi4ELb1ELi1ELb0ELb0ELNS_15WgradSyncMethodE3ENS_16CompileConditionILi900EEEEEvPT_S6_S6_PKS5_S8_S8_S8_PKfflPfPj)
        .other          _ZN13group_norm_v218gn_bwd_cuda_kernelI6__halfLi320ELi1ELi32ELi10ELi1024ELb0ELb1ELi8ELi320ELi320ELi4ELb1ELi1ELb0ELb0ELNS_15WgradSyncMethodE3ENS_16CompileConditionILi900EEEEEvPT_S6_S6_PKS5_S8_S8_S8_PKfflPfPj,@"STO_CUDA_ENTRY STV_DEFAULT"
_ZN13group_norm_v218gn_bwd_cuda_kernelI6__halfLi320ELi1ELi32ELi10ELi1024ELb0ELb1ELi8ELi320ELi320ELi4ELb1ELi1ELb0ELb0ELNS_15WgradSyncMethodE3ENS_16CompileConditionILi900EEEEEvPT_S6_S6_PKS5_S8_S8_S8_PKfflPfPj:
.text._ZN13group_norm_v218gn_bwd_cuda_kernelI6__halfLi320ELi1ELi32ELi10ELi1024ELb0ELb1ELi8ELi320ELi320ELi4ELb1ELi1ELb0ELb0ELNS_15WgradSyncMethodE3ENS_16CompileConditionILi900EEEEEvPT_S6_S6_PKS5_S8_S8_S8_PKfflPfPj:
        /* <DEDUP_REMOVED lines=29> */
.L_x_2017:
[----:B------:R-:W2:Y:S04]  /*01d0*/  LD.E.STRONG.GPU R4, desc[UR8][R2.64] ;  /* 0x0000000802047980 */ /* 0x000ea8000c10f900 */
[----:B--2---:R-:W-:Y:S01]  /*01e0*/  CCTL.IVALL ;  /* 0x00000000ff00798f */ /* 0x004fe20002000000 */
[----:B------:R-:W-:Y:S05]  /*01f0*/  YIELD ;  /* 0x0000000000007946 */ /* 0x000fea0003800000 */
[----:B-----5:R-:W-:-:S04]  /*0200*/  LOP3.LUT R4, R4, R5, RZ, 0x3c, !PT ;  /* 0x0000000504047212 */ /* 0x020fc800078e3cff */
[----:B------:R-:W-:-:S13]  /*0210*/  ISETP.GT.AND P0, PT, R4, -0x1, PT ;  /* 0xffffffff0400780c */ /* 0x000fda0003f04270 */
[----:B------:R-:W-:Y:S05]  /*0220*/  @P0 BRA `(.L_x_2017) ;  /* 0xfffffffc00e80947 */ /* 0x000fea000383ffff */
.L_x_2016:
[----:B------:R-:W-:Y:S05]  /*0230*/  WARPSYNC.ALL ;  /* 0x0000000000007948 */ /* 0x000fea0003800000 */
[----:B------:R-:W-:Y:S06]  /*0240*/  BAR.SYNC.DEFER_BLOCKING 0x0 ;  /* 0x0000000000007b1d */ /* 0x000fec0000010000 */
[----:B------:R-:W-:Y:S05]  /*0250*/  BRA `(.L_x_2018) ;  /* 0x0000002000347947 */ /* 0x000fea0003800000 */
.L_x_2015:
        /* <DEDUP_REMOVED lines=21> */
[C---:B------:R-:W-:Y:S01]  /*03b0*/  IADD3 R13, R82.reuse, 0xf0, RZ ;  /* 0x000000f0520d7810 */ /* 0x040fe20007ffe0ff */
[----:B------:R-:W-:-:S03]  /*03c0*/  VIADD R6, R82, 0x50 ;  /* 0x0000005052067836 */ /* 0x000fc60000000000 */
[----:B------:R-:W-:-:S04]  /*03d0*/  SHF.R.S32.HI R18, RZ, 0x1f, R13 ;  /* 0x0000001fff127819 */ /* 0x000fc8000001140d */
[----:B------:R-:W-:-:S04]  /*03e0*/  LEA.HI R18, R18, R13, RZ, 0x2 ;  /* 0x0000000d12127211 */ /* 0x000fc800078f10ff */
[----:B------:R-:W-:Y:S02]  /*03f0*/  SHF.R.U32.HI R18, RZ, 0x2, R18 ;  /* 0x00000002ff127819 */ /* 0x000fe40000011612 */
[----:B0-----:R-:W-:Y:S02]  /*0400*/  LEA R80, R7, R4, 0x18 ;  /* 0x0000000407507211 */ /* 0x001fe400078ec0ff */
[----:B------:R-:W-:Y:S02]  /*0410*/  SHF.L.U32 R4, R0, 0x3, RZ ;  /* 0x0000000300047819 */ /* 0x000fe400000006ff */
[----:B------:R-:W-:Y:S01]  /*0420*/  IADD3 R7, R82, 0xa0, RZ ;  /* 0x000000a052077810 */ /* 0x000fe20007ffe0ff */
[----:B------:R-:W-:Y:S01]  /*0430*/  IMAD R3, R3, 0x28, R80 ;  /* 0x0000002803037824 */ /* 0x000fe200078e0250 */
[----:B------:R-:W-:Y:S02]  /*0440*/  LOP3.LUT R4, R4, 0x3f8, RZ, 0xc0, !PT ;  /* 0x000003f804047812 */ /* 0x000fe400078ec0ff */
[----:B------:R-:W-:-:S02]  /*0450*/  SHF.R.S32.HI R14, RZ, 0x1f, R7 ;  /* 0x0000001fff0e7819 */ /* 0x000fc40000011407 */
[----:B------:R-:W-:Y:S01]  /*0460*/  IADD3 R81, R4, R9, RZ ;  /* 0x0000000904517210 */ /* 0x000fe20007ffe0ff */
[----:B------:R-:W-:Y:S01]  /*0470*/  IMAD R4, R9, 0x8, R3 ;  /* 0x0000000809047824 */ /* 0x000fe200078e0203 */
[----:B------:R-:W-:Y:S01]  /*0480*/  SHF.R.S32.HI R3, RZ, 0x1f, R6 ;  /* 0x0000001fff037819 */ /* 0x000fe20000011406 */
[----:B------:R-:W-:Y:S01]  /*0490*/  IMAD.WIDE.U32 R8, R8, -0x33333333, RZ ;  /* 0xcccccccd08087825 */ /* 0x000fe200078e00ff */
[----:B------:R-:W-:Y:S02]  /*04a0*/  LEA.HI R14, R14, R7, RZ, 0x2 ;  /* 0x000000070e0e7211 */ /* 0x000fe400078f10ff */
[----:B------:R-:W-:Y:S01]  /*04b0*/  LEA.HI R12, R3, R6, RZ, 0x2 ;  /* 0x00000006030c7211 */ /* 0x000fe200078f10ff */
[----:B------:R-:W-:Y:S01]  /*04c0*/  IMAD.WIDE.U32 R6, R84, -0x33333333, RZ ;  /* 0xcccccccd54067825 */ /* 0x000fe200078e00ff */
[----:B------:R-:W-:Y:S02]  /*04d0*/  LOP3.LUT R3, R10, 0xfffffffc, RZ, 0xc0, !PT ;  /* 0xfffffffc0a037812 */ /* 0x000fe400078ec0ff */
[----:B------:R-:W-:Y:S01]  /*04e0*/  SHF.R.U32.HI R14, RZ, 0x2, R14 ;  /* 0x00000002ff0e7819 */ /* 0x000fe2000001160e */
[----:B------:R-:W-:Y:S01]  /*04f0*/  IMAD R81, R81, 0x140, RZ ;  /* 0x0000014051517824 */ /* 0x000fe200078e02ff */
[----:B------:R-:W-:Y:S01]  /*0500*/  SHF.R.U32.HI R10, RZ, 0x4, R5 ;  /* 0x00000004ff0a7819 */ /* 0x000fe20000011605 */
[----:B------:R-:W-:Y:S01]  /*0510*/  IMAD.IADD R3, R2, 0x1, -R3 ;  /* 0x0000000102037824 */ /* 0x000fe200078e0a03 */
[----:B------:R-:W-:-:S02]  /*0520*/  SHF.R.U32.HI R12, RZ, 0x2, R12 ;  /* 0x00000002ff0c7819 */ /* 0x000fc4000001160c */
[----:B------:R-:W-:Y:S02]  /*0530*/  SHF.R.U32.HI R6, RZ, 0x3, R7 ;  /* 0x00000003ff067819 */ /* 0x000fe40000011607 */
[C---:B------:R-:W-:Y:S02]  /*0540*/  LOP3.LUT R13, R3.reuse, 0x3, R14, 0x78, !PT ;  /* 0x00000003030d7812 */ /* 0x040fe400078e780e */
[C---:B------:R-:W-:Y:S02]  /*0550*/  LOP3.LUT R10, R3.reuse, 0x3, R10, 0x78, !PT ;  /* 0x00000003030a7812 */ /* 0x040fe400078e780a */
[C---:B------:R-:W-:Y:S02]  /*0560*/  LOP3.LUT R12, R3.reuse, 0x3, R12, 0x78, !PT ;  /* 0x00000003030c7812 */ /* 0x040fe400078e780c */
[----:B------:R-:W-:Y:S02]  /*0570*/  LOP3.LUT R14, R3, 0x3, R18, 0x78, !PT ;  /* 0x00000003030e7812 */ /* 0x000fe400078e7812 */
[----:B------:R-:W-:Y:S01]  /*0580*/  SHF.R.U32.HI R8, RZ, 0x3, R9 ;  /* 0x00000003ff087819 */ /* 0x000fe20000011609 */
[----:B--2---:R-:W-:-:S02]  /*0590*/  HADD2.F32 R5, -RZ, R17.H0_H0 ;  /* 0x20000011ff057230 */ /* 0x004fc40000004100 */
[--C-:B------:R-:W-:Y:S02]  /*05a0*/  HADD2.F32 R3, -RZ, R16.reuse.H0_H0 ;  /* 0x20000010ff037230 */ /* 0x100fe40000004100 */
[----:B------:R-:W-:Y:S02]  /*05b0*/  HADD2.F32 R15, -RZ, R16.H1_H1 ;  /* 0x30000010ff0f7230 */ /* 0x000fe40000004100 */
[----:B------:R-:W-:-:S07]  /*05c0*/  HADD2.F32 R17, -RZ, R17.H1_H1 ;  /* 0x30000011ff117230 */ /* 0x000fce0000004100 */
.L_x_2034:
[----:B------:R-:W-:Y:S01]  /*05d0*/  HFMA2.MMA R85, -RZ, RZ, 0, 0 ;  /* 0x00000000ff557435 */ /* 0x000fe200000001ff */
[----:B---3--:R-:W-:Y:S01]  /*05e0*/  SHF.L.U32 R21, R79, 0x5, RZ ;  /* 0x000000054f157819 */ /* 0x008fe200000006ff */
[----:B------:R-:W-:Y:S01]  /*05f0*/  VIADD R7, R81, 0x500 ;  /* 0x0000050051077836 */ /* 0x000fe20000000000 */
[----:B------:R-:W-:Y:S01]  /*0600*/  SHF.L.U64.HI R22, R79, 0x5, R86 ;  /* 0x000000054f167819 */ /* 0x000fe20000010256 */
[----:B------:R-:W-:Y:S01]  /*0610*/  IMAD R23, R86, 0x50000, RZ ;  /* 0x0005000056177824 */ /* 0x000fe200078e02ff */
[----:B------:R-:W-:Y:S01]  /*0620*/  IADD3 R9, P0, R21, R6, RZ ;  /* 0x0000000615097210 */ /* 0x000fe20007f1e0ff */
[----:B------:R-:W-:Y:S01]  /*0630*/  ULDC.64 UR6, c[0x0][0x248] ;  /* 0x0000920000067ab9 */ /* 0x000fe20000000a00 */
[----:B------:R-:W-:Y:S01]  /*0640*/  ULDC.64 UR10, c[0x0][0x230] ;  /* 0x00008c00000a7ab9 */ /* 0x000fe20000000a00 */
[----:B------:R-:W-:Y:S01]  /*0650*/  ULDC.64 UR12, c[0x0][0x228] ;  /* 0x00008a00000c7ab9 */ /* 0x000fe20000000a00 */
[----:B------:R-:W-:Y:S01]  /*0660*/  IADD3.X R16, RZ, R22, RZ, P0, !PT ;  /* 0x00000016ff107210 */ /* 0x000fe200007fe4ff */
[----:B------:R-:W-:Y:S01]  /*0670*/  IMAD.WIDE.U32 R18, R79, 0x50000, R84 ;  /* 0x000500004f127825 */ /* 0x000fe200078e0054 */
[----:B------:R-:W-:Y:S01]  /*0680*/  LEA R38, P0, R9, UR6, 0x3 ;  /* 0x0000000609267c11 */ /* 0x000fe2000f8018ff */
[----:B------:R-:W-:Y:S01]  /*0690*/  ULDC UR5, c[0x0][0x250] ;  /* 0x0000940000057ab9 */ /* 0x000fe20000000800 */
[----:B------:R-:W-:-:S02]  /*06a0*/  IADD3 R7, P2, R7, R18, RZ ;  /* 0x0000001207077210 */ /* 0x000fc40007f5e0ff */
[----:B------:R-:W-:Y:S02]  /*06b0*/  IADD3 R20, R19, R23, RZ ;  /* 0x0000001713147210 */ /* 0x000fe40007ffe0ff */
[----:B------:R-:W-:Y:S02]  /*06c0*/  IADD3 R18, P1, R81, R18, RZ ;  /* 0x0000001251127210 */ /* 0x000fe40007f3e0ff */
[----:B------:R-:W-:Y:S02]  /*06d0*/  LEA.HI.X R39, R9, UR7, R16, 0x3, P0 ;  /* 0x0000000709277c11 */ /* 0x000fe400080f1c10 */
[----:B------:R-:W-:Y:S01]  /*06e0*/  IADD3 R21, P0, R21, R8, RZ ;  /* 0x0000000815157210 */ /* 0x000fe20007f1e0ff */
[----:B------:R-:W-:Y:S01]  /*06f0*/  IMAD.X R9, RZ, RZ, R20, P1 ;  /* 0x000000ffff097224 */ /* 0x000fe200008e0614 */
[----:B------:R-:W-:Y:S02]  /*0700*/  IADD3.X R20, RZ, R20, RZ, P2, !PT ;  /* 0x00000014ff147210 */ /* 0x000fe400017fe4ff */
[----:B------:R-:W2:Y:S01]  /*0710*/  LDG.E.64.CONSTANT R38, desc[UR8][R38.64] ;  /* 0x0000000826267981 */ /* 0x000ea2000c1e9b00 */
[----:B------:R-:W-:-:S02]  /*0720*/  IADD3.X R22, RZ, R22, RZ, P0, !PT ;  /* 0x00000016ff167210 */ /* 0x000fc400007fe4ff */
[C---:B------:R-:W-:Y:S01]  /*0730*/  SHF.L.U64.HI R16, R18.reuse, 0x1, R9 ;  /* 0x0000000112107819 */ /* 0x040fe20000010209 */
[----:B------:R-:W-:Y:S01]  /*0740*/  IMAD.SHL.U32 R18, R18, 0x2, RZ ;  /* 0x0000000212127824 */ /* 0x000fe200078e00ff */
[----:B------:R-:W-:-:S04]  /*0750*/  SHF.L.U64.HI R19, R7, 0x1, R20 ;  /* 0x0000000107137819 */ /* 0x000fc80000010214 */
[C---:B0-----:R-:W-:Y:S02]  /*0760*/  IADD3 R42, P1, R18.reuse, UR10, RZ ;  /* 0x0000000a122a7c10 */ /* 0x041fe4000ff3e0ff */
[----:B------:R-:W-:Y:S02]  /*0770*/  IADD3 R44, P2, R18, UR12, RZ ;  /* 0x0000000c122c7c10 */ /* 0x000fe4000ff5e0ff */
[C---:B------:R-:W-:Y:S02]  /*0780*/  IADD3.X R43, R16.reuse, UR11, RZ, P1, !PT ;  /* 0x0000000b102b7c10 */ /* 0x040fe40008ffe4ff */
[C---:B------:R-:W-:Y:S02]  /*0790*/  LEA R34, P0, R21.reuse, UR6, 0x3 ;  /* 0x0000000615227c11 */ /* 0x040fe4000f8018ff */
[----:B------:R-:W-:Y:S02]  /*07a0*/  IADD3.X R45, R16, UR13, RZ, P2, !PT ;  /* 0x0000000d102d7c10 */ /* 0x000fe400097fe4ff */
[----:B------:R-:W-:Y:S01]  /*07b0*/  LEA.HI.X R35, R21, UR7, R22, 0x3, P0 ;  /* 0x0000000715237c11 */ /* 0x000fe200080f1c16 */
[----:B------:R-:W3:Y:S01]  /*07c0*/  LDG.E.64.CONSTANT R42, desc[UR8][R42.64] ;  /* 0x000000082a2a7981 */ /* 0x000ee2000c1e9b00 */
[----:B------:R-:W-:-:S03]  /*07d0*/  SHF.L.U32 R20, R7, 0x1, RZ ;  /* 0x0000000107147819 */ /* 0x000fc600000006ff */
[----:B------:R-:W4:Y:S01]  /*07e0*/  LDG.E.64.CONSTANT R44, desc[UR8][R44.64] ;  /* 0x000000082c2c7981 */ /* 0x000f22000c1e9b00 */
[----:B------:R-:W-:-:S03]  /*07f0*/  IADD3 R40, P3, R20, UR10, RZ ;  /* 0x0000000a14287c10 */ /* 0x000fc6000ff7e0ff */
[----:B------:R-:W5:Y:S01]  /*0800*/  LDG.E.64.CONSTANT R34, desc[UR8][R34.64] ;  /* 0x0000000822227981 */ /* 0x000f62000c1e9b00 */
[----:B------:R-:W-:Y:S02]  /*0810*/  IADD3.X R41, R19, UR11, RZ, P3, !PT ;  /* 0x0000000b13297c10 */ /* 0x000fe40009ffe4ff */
[----:B------:R-:W-:-:S04]  /*0820*/  IADD3 R36, P0, R20, UR12, RZ ;  /* 0x0000000c14247c10 */ /* 0x000fc8000ff1e0ff */
[----:B------:R-:W-:Y:S01]  /*0830*/  IADD3.X R37, R19, UR13, RZ, P0, !PT ;  /* 0x0000000d13257c10 */ /* 0x000fe200087fe4ff */
[----:B------:R-:W5:Y:S05]  /*0840*/  LDG.E.64.CONSTANT R40, desc[UR8][R40.64] ;  /* 0x0000000828287981 */ /* 0x000f6a000c1e9b00 */
[----:B------:R-:W5:Y:S01]  /*0850*/  LDG.E.64.CONSTANT R36, desc[UR8][R36.64] ;  /* 0x0000000824247981 */ /* 0x000f62000c1e9b00 */
[----:B------:R-:W-:-:S04]  /*0860*/  IADD3 R79, P0, R79, 0x1, RZ ;  /* 0x000000014f4f7810 */ /* 0x000fc80007f1e0ff */
[----:B------:R-:W-:Y:S02]  /*0870*/  IADD3.X R86, RZ, R86, RZ, P0, !PT ;  /* 0x00000056ff567210 */ /* 0x000fe400007fe4ff */
[----:B------:R-:W-:Y:S01]  /*0880*/  ISETP.GT.U32.AND P1, PT, R2, 0x7f, PT ;  /* 0x0000007f0200780c */ /* 0x000fe20003f24070 */
[----:B--2---:R-:W-:-:S06]  /*0890*/  FADD.FTZ R21, R39, UR5 ;  /* 0x0000000527157e21 */ /* 0x004fcc0008010000 */
[----:B------:R-:W0:Y:S01]  /*08a0*/  MUFU.RSQ R21, R21 ;  /* 0x0000001500157308 */ /* 0x000e220000001400 */
[--C-:B---3--:R-:W-:Y:S02]  /*08b0*/  HADD2.F32 R7, -RZ, R42.reuse.H0_H0 ;  /* 0x2000002aff077230 */ /* 0x108fe40000004100 */
[----:B------:R-:W-:Y:S02]  /*08c0*/  HADD2.F32 R9, -RZ, R42.H1_H1 ;  /* 0x3000002aff097230 */ /* 0x000fe40000004100 */
[--C-:B----4-:R-:W-:Y:S02]  /*08d0*/  HADD2.F32 R22, -RZ, R44.reuse.H0_H0 ;  /* 0x2000002cff167230 */ /* 0x110fe40000004100 */
[C---:B------:R-:W-:Y:S01]  /*08e0*/  FADD.FTZ R42, -R38.reuse, R7 ;  /* 0x00000007262a7221 */ /* 0x040fe20000010100 */
[----:B-----5:R-:W-:Y:S01]  /*08f0*/  FADD.FTZ R25, R35, UR5 ;  /* 0x0000000523197e21 */ /* 0x020fe20008010000 */
[----:B------:R-:W-:Y:S02]  /*0900*/  HADD2.F32 R24, -RZ, R44.H1_H1 ;  /* 0x3000002cff187230 */ /* 0x000fe40000004100 */
[----:B------:R-:W-:Y:S01]  /*0910*/  FADD.FTZ R46, -R38, R9 ;  /* 0x00000009262e7221 */ /* 0x000fe20000010100 */
[----:B------:R-:W-:Y:S01]  /*0920*/  FMUL.FTZ R44, R3, R22 ;  /* 0x00000016032c7220 */ /* 0x000fe20000410000 */
[----:B0-----:R-:W-:Y:S01]  /*0930*/  FMUL.FTZ R7, R21, R42 ;  /* 0x0000002a15077220 */ /* 0x001fe20000410000 */
[----:B------:R-:W0:Y:S01]  /*0940*/  MUFU.RSQ R25, R25 ;  /* 0x0000001900197308 */ /* 0x000e220000001400 */
[----:B------:R-:W-:Y:S01]  /*0950*/  FMUL.FTZ R9, R15, R24 ;  /* 0x000000180f097220 */ /* 0x000fe20000410000 */
[----:B------:R-:W-:Y:S01]  /*0960*/  FMUL.FTZ R23, R21, R46 ;  /* 0x0000002e15177220 */ /* 0x000fe20000410000 */
[----:B------:R-:W-:Y:S01]  /*0970*/  FFMA.FTZ R44, R7, R44, RZ ;  /* 0x0000002c072c7223 */ /* 0x000fe200000100ff */
[----:B------:R-:W-:-:S02]  /*0980*/  HADD2.F32 R39, -RZ, R40.H0_H0 ;  /* 0x20000028ff277230 */ /* 0x000fc40000004100 */
[----:B------:R-:W-:Y:S02]  /*0990*/  HADD2.F32 R47, -RZ, R40.H1_H1 ;  /* 0x30000028ff2f7230 */ /* 0x000fe40000004100 */
[----:B------:R-:W-:Y:S01]  /*09a0*/  FFMA.FTZ R35, R23, R9, R44 ;  /* 0x0000000917237223 */ /* 0x000fe2000001002c */
[--C-:B------:R-:W-:Y:S02]  /*09b0*/  HADD2.F32 R9, -RZ, R43.reuse.H0_H0 ;  /* 0x2000002bff097230 */ /* 0x100fe40000004100 */
[C---:B------:R-:W-:Y:S01]  /*09c0*/  FADD.FTZ R74, -R38.reuse, R39 ;  /* 0x00000027264a7221 */ /* 0x040fe20000010100 */
[----:B------:R-:W-:Y:S02]  /*09d0*/  HADD2.F32 R43, -RZ, R43.H1_H1 ;  /* 0x3000002bff2b7230 */ /* 0x000fe40000004100 */
[----:B------:R-:W-:Y:S02]  /*09e0*/  HADD2.F32 R69, -RZ, R36.H0_H0 ;  /* 0x20000024ff457230 */ /* 0x000fe40000004100 */
[----:B------:R-:W-:Y:S01]  /*09f0*/  FADD.FTZ R78, -R38, R47 ;  /* 0x0000002f264e7221 */ /* 0x000fe20000010100 */
[----:B------:R-:W-:-:S02]  /*0a00*/  HADD2.F32 R68, -RZ, R45.H0_H0 ;  /* 0x2000002dff447230 */ /* 0x000fc40000004100 */
[----:B------:R-:W-:Y:S02]  /*0a10*/  HADD2.F32 R70, -RZ, R45.H1_H1 ;  /* 0x3000002dff467230 */ /* 0x000fe40000004100 */
[----:B------:R-:W-:Y:S01]  /*0a20*/  FMUL.FTZ R38, R3, R69 ;  /* 0x0000004503267220 */ /* 0x000fe20000410000 */
[--C-:B------:R-:W-:Y:S02]  /*0a30*/  HADD2.F32 R45, -RZ, R41.reuse.H0_H0 ;  /* 0x20000029ff2d7230 */ /* 0x100fe40000004100 */
[C---:B------:R-:W-:Y:S01]  /*0a40*/  FADD.FTZ R44, -R34.reuse, R43 ;  /* 0x0000002b222c7221 */ /* 0x040fe20000010100 */
[----:B------:R-:W-:Y:S02]  /*0a50*/  HADD2.F32 R41, -RZ, R41.H1_H1 ;  /* 0x30000029ff297230 */ /* 0x000fe40000004100 */
[----:B------:R-:W-:Y:S01]  /*0a60*/  FMUL.FTZ R74, R21, R74 ;  /* 0x0000004a154a7220 */ /* 0x000fe20000410000 */
[----:B------:R-:W-:Y:S01]  /*0a70*/  FADD.FTZ R40, -R34, R9 ;  /* 0x0000000922287221 */ /* 0x000fe20000010100 */
[----:B0-----:R-:W-:-:S02]  /*0a80*/  FMUL.FTZ R71, R25, R44 ;  /* 0x0000002c19477220 */ /* 0x001fc40000410000 */
[----:B------:R-:W-:Y:S01]  /*0a90*/  FFMA.FTZ R39, R74, R38, R35 ;  /* 0x000000264a277223 */ /* 0x000fe20000010023 */
[C---:B------:R-:W-:Y:S01]  /*0aa0*/  FADD.FTZ R38, -R34.reuse, R45 ;  /* 0x0000002d22267221 */ /* 0x040fe20000010100 */
[----:B------:R-:W-:Y:S02]  /*0ab0*/  FADD.FTZ R44, -R34, R41 ;  /* 0x00000029222c7221 */ /* 0x000fe40000010100 */
[----:B------:R-:W0:Y:S01]  /*0ac0*/  LDC.64 R34, c[0x0][0x258] ;  /* 0x00009600ff227b82 */ /* 0x000e220000000a00 */
[----:B------:R-:W-:Y:S01]  /*0ad0*/  FMUL.FTZ R42, R5, R68 ;  /* 0x00000044052a7220 */ /* 0x000fe20000410000 */
[----:B------:R-:W-:Y:S01]  /*0ae0*/  FMUL.FTZ R9, R25, R40 ;  /* 0x0000002819097220 */ /* 0x000fe20000410000 */
[----:B------:R-:W-:Y:S02]  /*0af0*/  HADD2.F32 R72, -RZ, R37.H0_H0 ;  /* 0x20000025ff487230 */ /* 0x000fe40000004100 */
[----:B------:R-:W-:Y:S01]  /*0b00*/  FMUL.FTZ R40, R17, R70 ;  /* 0x0000004611287220 */ /* 0x000fe20000410000 */
[----:B------:R-:W-:Y:S01]  /*0b10*/  FMUL.FTZ R73, R25, R38 ;  /* 0x0000002619497220 */ /* 0x000fe20000410000 */
[----:B------:R-:W-:Y:S01]  /*0b20*/  FFMA.FTZ R42, R9, R42, RZ ;  /* 0x0000002a092a7223 */ /* 0x000fe200000100ff */
[----:B------:R-:W-:-:S02]  /*0b30*/  HADD2.F32 R75, -RZ, R36.H1_H1 ;  /* 0x30000024ff4b7230 */ /* 0x000fc40000004100 */
[----:B------:R-:W-:Y:S01]  /*0b40*/  FFMA.FTZ R36, R3, R22, RZ ;  /* 0x0000001603247223 */ /* 0x000fe200000100ff */
[----:B------:R-:W-:Y:S01]  /*0b50*/  FFMA.FTZ R38, R5, R68, RZ ;  /* 0x0000004405267223 */ /* 0x000fe200000100ff */
[----:B------:R-:W-:Y:S01]  /*0b60*/  FFMA.FTZ R40, R71, R40, R42 ;  /* 0x0000002847287223 */ /* 0x000fe2000001002a */
[----:B------:R-:W-:Y:S01]  /*0b70*/  FMUL.FTZ R41, R5, R72 ;  /* 0x0000004805297220 */ /* 0x000fe20000410000 */
[----:B------:R-:W-:Y:S02]  /*0b80*/  HADD2.F32 R76, -RZ, R37.H1_H1 ;  /* 0x30000025ff4c7230 */ /* 0x000fe40000004100 */
[----:B------:R-:W-:Y:S01]  /*0b90*/  FFMA.FTZ R36, R15, R24, R36 ;  /* 0x000000180f247223 */ /* 0x000fe20000010024 */
[----:B------:R-:W-:Y:S01]  /*0ba0*/  FFMA.FTZ R38, R17, R70, R38 ;  /* 0x0000004611267223 */ /* 0x000fe20000010026 */
[----:B------:R-:W-:Y:S01]  /*0bb0*/  FFMA.FTZ R40, R73, R41, R40 ;  /* 0x0000002949287223 */ /* 0x000fe20000010028 */
[----:B------:R-:W-:Y:S01]  /*0bc0*/  FMUL.FTZ R37, R15, R75 ;  /* 0x0000004b0f257220 */ /* 0x000fe20000410000 */
[----:B------:R-:W-:Y:S01]  /*0bd0*/  FMUL.FTZ R78, R21, R78 ;  /* 0x0000004e154e7220 */ /* 0x000fe20000410000 */
[----:B------:R-:W-:Y:S01]  /*0be0*/  FMUL.FTZ R41, R17, R76 ;  /* 0x0000004c11297220 */ /* 0x000fe20000410000 */
[----:B------:R-:W-:Y:S01]  /*0bf0*/  FMUL.FTZ R77, R25, R44 ;  /* 0x0000002c194d7220 */ /* 0x000fe20000410000 */
[----:B0-----:R-:W-:Y:S01]  /*0c00*/  ISETP.GE.U32.AND P0, PT, R79, R34, PT ;  /* 0x000000224f00720c */ /* 0x001fe20003f06070 */
[----:B------:R-:W-:Y:S01]  /*0c10*/  FFMA.FTZ R36, R3, R69, R36 ;  /* 0x0000004503247223 */ /* 0x000fe20000010024 */
[----:B------:R-:W-:-:S02]  /*0c20*/  FFMA.FTZ R38, R5, R72, R38 ;  /* 0x0000004805267223 */ /* 0x000fc40000010026 */
[----:B------:R-:W-:Y:S01]  /*0c30*/  ISETP.GE.AND.EX P0, PT, R86, R35, PT, P0 ;  /* 0x000000235600720c */ /* 0x000fe20003f06300 */
[----:B------:R-:W-:Y:S01]  /*0c40*/  FFMA.FTZ R37, R78, R37, R39 ;  /* 0x000000254e257223 */ /* 0x000fe20000010027 */
[----:B------:R-:W-:Y:S01]  /*0c50*/  FFMA.FTZ R39, R77, R41, R40 ;  /* 0x000000294d277223 */ /* 0x000fe20000010028 */
[----:B------:R-:W-:Y:S01]  /*0c60*/  FFMA.FTZ R36, R15, R75, R36 ;  /* 0x0000004b0f247223 */ /* 0x000fe20000010024 */
[----:B------:R-:W-:Y:S01]  /*0c70*/  FFMA.FTZ R38, R17, R76, R38 ;  /* 0x0000004c11267223 */ /* 0x000fe20000010026 */
[----:B------:R-:W-:Y:S01]  /*0c80*/  FADD.FTZ R40, R22, R33 ;  /* 0x0000002116287221 */ /* 0x000fe20000010000 */
[----:B------:R-:W-:Y:S01]  /*0c90*/  FADD.FTZ R42, R24, R31 ;  /* 0x0000001f182a7221 */ /* 0x000fe20000010000 */
[----:B------:R-:W-:Y:S01]  /*0ca0*/  FADD.FTZ R29, R68, R29 ;  /* 0x0000001d441d7221 */ /* 0x000fe20000010000 */
[----:B------:R0:W-:Y:S01]  /*0cb0*/  STS.64 [R4], R36 ;  /* 0x0000002404007388 */ /* 0x0001e20000000a00 */
[----:B------:R-:W-:Y:S01]  /*0cc0*/  FADD.FTZ R27, R70, R27 ;  /* 0x0000001b461b7221 */ /* 0x000fe20000010000 */
[----:B------:R-:W-:Y:S01]  /*0cd0*/  FFMA.FTZ R28, R9, R68, R28 ;  /* 0x00000044091c7223 */ /* 0x000fe2000001001c */
[----:B------:R-:W-:Y:S01]  /*0ce0*/  FFMA.FTZ R26, R71, R70, R26 ;  /* 0x00000046471a7223 */ /* 0x000fe2000001001a */
[----:B------:R1:W-:Y:S01]  /*0cf0*/  STS.64 [R4+0xc80], R38 ;  /* 0x000c802604007388 */ /* 0x0003e20000000a00 */
[----:B------:R-:W-:Y:S01]  /*0d00*/  CS2R R46, SRZ ;  /* 0x00000000002e7805 */ /* 0x000fe2000001ff00 */
[----:B------:R-:W-:Y:S01]  /*0d10*/  FADD.FTZ R33, R40, R69 ;  /* 0x0000004528217221 */ /* 0x000fe20000010000 */
[----:B------:R-:W-:Y:S01]  /*0d20*/  FADD.FTZ R31, R42, R75 ;  /* 0x0000004b2a1f7221 */ /* 0x000fe20000010000 */
[----:B------:R-:W-:Y:S01]  /*0d30*/  FADD.FTZ R29, R29, R72 ;  /* 0x000000481d1d7221 */ /* 0x000fe20000010000 */
[----:B0-----:R-:W-:Y:S01]  /*0d40*/  FFMA.FTZ R37, R7, R22, R32 ;  /* 0x0000001607257223 */ /* 0x001fe20000010020 */
[----:B-1----:R-:W-:Y:S01]  /*0d50*/  FFMA.FTZ R39, R23, R24, R30 ;  /* 0x0000001817277223 */ /* 0x002fe2000001001e */
[----:B------:R-:W-:-:S02]  /*0d60*/  FADD.FTZ R27, R27, R76 ;  /* 0x0000004c1b1b7221 */ /* 0x000fc40000010000 */
[----:B------:R-:W-:Y:S01]  /*0d70*/  FFMA.FTZ R32, R74, R69, R37 ;  /* 0x000000454a207223 */ /* 0x000fe20000010025 */
[----:B------:R-:W-:Y:S01]  /*0d80*/  FFMA.FTZ R28, R73, R72, R28 ;  /* 0x00000048491c7223 */ /* 0x000fe2000001001c */
        /* <DEDUP_REMOVED lines=46> */
.L_x_2019:
        /* <DEDUP_REMOVED lines=15> */
[----:B------:R-:W-:Y:S01]  /*1160*/  IMAD R37, R37, 0x28, R80 ;  /* 0x0000002825257824 */ /* 0x000fe200078e0250 */
[----:B------:R-:W-:Y:S01]  /*1170*/  LOP3.LUT R42, R42, 0x1, RZ, 0xc0, !PT ;  /* 0x000000012a2a7812 */ /* 0x000fe200078ec0ff */
[----:B------:R-:W-:Y:S01]  /*1180*/  IMAD R39, R40, 0x50, R39 ;  /* 0x0000005028277824 */ /* 0x000fe200078e0227 */
[----:B------:R-:W-:Y:S02]  /*1190*/  SHF.L.U32 R38, R2, 0x3, RZ ;  /* 0x0000000302267819 */ /* 0x000fe400000006ff */
[----:B------:R-:W-:Y:S01]  /*11a0*/  IADD3 R40, R36, 0x6, RZ ;  /* 0x0000000624287810 */ /* 0x000fe20007ffe0ff */
[----:B------:R-:W-:Y:S01]  /*11b0*/  IMAD R41, R42, 0x50, R41 ;  /* 0x000000502a297824 */ /* 0x000fe200078e0229 */
[----:B------:R-:W-:Y:S01]  /*11c0*/  LOP3.LUT R42, R38, 0x18, RZ, 0xc0, !PT ;  /* 0x00000018262a7812 */ /* 0x000fe200078ec0ff */
[----:B------:R-:W-:Y:S01]  /*11d0*/  VIADD R38, R36, 0x8 ;  /* 0x0000000824267836 */ /* 0x000fe20000000000 */
[----:B------:R-:W-:Y:S01]  /*11e0*/  SHF.R.U32.HI R36, RZ, 0x1, R40 ;  /* 0x00000001ff247819 */ /* 0x000fe20000011628 */
[----:B------:R-:W-:Y:S01]  /*11f0*/  IMAD R39, R39, 0x28, R80 ;  /* 0x0000002827277824 */ /* 0x000fe200078e0250 */
[----:B------:R-:W-:Y:S01]  /*1200*/  SHF.R.U32.HI R43, RZ, 0x2, R40 ;  /* 0x00000002ff2b7819 */ /* 0x000fe20000011628 */
[----:B------:R-:W-:Y:S01]  /*1210*/  IMAD R41, R41, 0x28, R80 ;  /* 0x0000002829297824 */ /* 0x000fe200078e0250 */
[----:B------:R-:W-:-:S02]  /*1220*/  SHF.R.U32.HI R40, RZ, 0x1, R38 ;  /* 0x00000001ff287819 */ /* 0x000fc40000011626 */
[----:B------:R-:W-:Y:S01]  /*1230*/  LOP3.LUT R36, R36, 0x1, RZ, 0xc0, !PT ;  /* 0x0000000124247812 */ /* 0x000fe200078ec0ff */
[----:B------:R-:W-:Y:S01]  /*1240*/  IMAD.IADD R41, R42, 0x1, R41 ;  /* 0x000000012a297824 */ /* 0x000fe200078e0229 */
[----:B------:R-:W-:Y:S02]  /*1250*/  IADD3 R37, R37, R42, RZ ;  /* 0x0000002a25257210 */ /* 0x000fe40007ffe0ff */
[----:B------:R-:W-:Y:S01]  /*1260*/  SHF.R.U32.HI R45, RZ, 0x2, R38 ;  /* 0x00000002ff2d7819 */ /* 0x000fe20000011626 */
[----:B------:R-:W-:Y:S01]  /*1270*/  IMAD R43, R36, 0x50, R43 ;  /* 0x00000050242b7824 */ /* 0x000fe200078e022b */
[----:B------:R-:W-:Y:S02]  /*1280*/  LOP3.LUT R40, R40, 0x1, RZ, 0xc0, !PT ;  /* 0x0000000128287812 */ /* 0x000fe400078ec0ff */
[----:B------:R-:W-:Y:S01]  /*1290*/  IADD3 R39, R42, R39, RZ ;  /* 0x000000272a277210 */ /* 0x000fe20007ffe0ff */
[----:B------:R-:W0:Y:S01]  /*12a0*/  LDS.64 R36, [R37] ;  /* 0x0000000025247984 */ /* 0x000e220000000a00 */
[----:B------:R-:W-:-:S02]  /*12b0*/  IMAD R43, R43, 0x28, R80 ;  /* 0x000000282b2b7824 */ /* 0x000fc400078e0250 */
[----:B------:R-:W-:Y:S02]  /*12c0*/  IMAD R45, R40, 0x50, R45 ;  /* 0x00000050282d7824 */ /* 0x000fe400078e022d */
[----:B------:R-:W1:Y:S01]  /*12d0*/  LDS.64 R38, [R39] ;  /* 0x0000000027267984 */ /* 0x000e620000000a00 */
[C---:B------:R-:W-:Y:S01]  /*12e0*/  IADD3 R43, R42.reuse, R43, RZ ;  /* 0x0000002b2a2b7210 */ /* 0x040fe20007ffe0ff */
[----:B------:R-:W-:Y:S02]  /*12f0*/  IMAD R45, R45, 0x28, R80 ;  /* 0x000000282d2d7824 */ /* 0x000fe400078e0250 */
[----:B------:R-:W2:Y:S03]  /*1300*/  LDS.64 R40, [R41] ;  /* 0x0000000029287984 */ /* 0x000ea60000000a00 */
        /* <DEDUP_REMOVED lines=13> */
.L_x_2021:
[----:B------:R-:W-:Y:S05]  /*13e0*/  BSYNC B0 ;  /* 0x0000000000007941 */ /* 0x000fea0003800000 */
.L_x_2020:
[----:B------:R-:W1:Y:S01]  /*13f0*/  SHFL.BFLY PT, R37, R46, 0x2, 0x1f ;  /* 0x0c401f002e257f89 */ /* 0x000e6200000e0000 */
[----:B------:R-:W-:Y:S01]  /*1400*/  LOP3.LUT P2, RZ, R2, 0xffffff83, RZ, 0xc0, !PT ;  /* 0xffffff8302ff7812 */ /* 0x000fe2000784c0ff */
[----:B------:R-:W-:Y:S01]  /*1410*/  BSSY B0, `(.L_x_2022) ;  /* 0x0000015000007945 */ /* 0x000fe20003800000 */
[----:B------:R-:W-:Y:S01]  /*1420*/  ISETP.GE.U32.AND P1, PT, R79, R34, PT ;  /* 0x000000224f00720c */ /* 0x000fe20003f26070 */
[----:B------:R-:W2:Y:S03]  /*1430*/  SHFL.BFLY PT, R36, R47, 0x2, 0x1f ;  /* 0x0c401f002f247f89 */ /* 0x000ea600000e0000 */
[----:B------:R-:W-:Y:S01]  /*1440*/  ISETP.GE.AND.EX P1, PT, R86, R35, PT, P1 ;  /* 0x000000235600720c */ /* 0x000fe20003f26310 */
        /* <DEDUP_REMOVED lines=17> */
.L_x_2023:
[----:B------:R-:W-:Y:S05]  /*1560*/  BSYNC B0 ;  /* 0x0000000000007941 */ /* 0x000fea0003800000 */
.L_x_2022:
[----:B------:R-:W-:Y:S05]  /*1570*/  @P1 BRA `(.L_x_2024) ;  /* 0x0000000000541947 */ /* 0x000fea0003800000 */
[----:B------:R-:W-:Y:S01]  /*1580*/  BAR.SYNC.DEFER_BLOCKING 0x0 ;  /* 0x0000000000007b1d */ /* 0x000fe20000010000 */
[----:B------:R-:W-:-:S13]  /*1590*/  ISETP.NE.AND P1, PT, R2, RZ, PT ;  /* 0x000000ff0200720c */ /* 0x000fda0003f25270 */
[----:B------:R-:W-:Y:S05]  /*15a0*/  @P1 BRA `(.L_x_2025) ;  /* 0x00000000003c1947 */ /* 0x000fea0003800000 */
[----:B-1----:R-:W1:Y:S01]  /*15b0*/  LDC.64 R36, c[0x0][0x268] ;  /* 0x00009a00ff247b82 */ /* 0x002e620000000a00 */
[----:B------:R-:W-:Y:S01]  /*15c0*/  IMAD.MOV.U32 R39, RZ, RZ, 0x7fffff81 ;  /* 0x7fffff81ff277424 */ /* 0x000fe200078e00ff */
[----:B------:R-:W-:-:S04]  /*15d0*/  ISETP.NE.AND P1, PT, R0, RZ, PT ;  /* 0x000000ff0000720c */ /* 0x000fc80003f25270 */
[----:B------:R-:W-:Y:S01]  /*15e0*/  SEL R39, R39, 0x1, !P1 ;  /* 0x0000000127277807 */ /* 0x000fe20004800000 */
[----:B-1----:R-:W-:Y:S01]  /*15f0*/  IMAD.WIDE.U32 R36, R11, 0x4, R36 ;  /* 0x000000040b247825 */ /* 0x002fe200078e0024 */
[----:B------:R-:W-:Y:S06]  /*1600*/  MEMBAR.ALL.GPU ;  /* 0x0000000000007992 */ /* 0x000fec000000a000 */
[----:B------:R-:W-:-:S00]  /*1610*/  ERRBAR ;  /* 0x00000000000079ab */ /* 0x000fc00000000000 */
[----:B------:R-:W-:Y:S06]  /*1620*/  CGAERRBAR ;  /* 0x00000000000075ab */ /* 0x000fec0000000000 */
[----:B------:R1:W5:Y:S02]  /*1630*/  ATOM.E.ADD.STRONG.GPU PT, R39, desc[UR8][R36.64], R39 ;  /* 0x000000272427798a */ /* 0x00036400081ee1c8 */
.L_x_2026:
[----:B------:R-:W2:Y:S04]  /*1640*/  LD.E.STRONG.GPU R38, desc[UR8][R36.64] ;  /* 0x0000000824267980 */ /* 0x000ea8000c10f900 */
[----:B--2---:R-:W-:Y:S01]  /*1650*/  CCTL.IVALL ;  /* 0x00000000ff00798f */ /* 0x004fe20002000000 */
[----:B------:R-:W-:Y:S05]  /*1660*/  YIELD ;  /* 0x0000000000007946 */ /* 0x000fea0003800000 */
[----:B-----5:R-:W-:-:S04]  /*1670*/  LOP3.LUT R38, R38, R39, RZ, 0x3c, !PT ;  /* 0x0000002726267212 */ /* 0x020fc800078e3cff */
[----:B------:R-:W-:-:S13]  /*1680*/  ISETP.GT.AND P1, PT, R38, -0x1, PT ;  /* 0xffffffff2600780c */ /* 0x000fda0003f24270 */
[----:B------:R-:W-:Y:S05]  /*1690*/  @P1 BRA `(.L_x_2026) ;  /* 0xfffffffc00e81947 */ /* 0x000fea000383ffff */
.L_x_2025:
[----:B------:R-:W-:Y:S05]  /*16a0*/  WARPSYNC.ALL ;  /* 0x0000000000007948 */ /* 0x000fea0003800000 */
[----:B------:R-:W-:Y:S06]  /*16b0*/  BAR.SYNC.DEFER_BLOCKING 0x0 ;  /* 0x0000000000007b1d */ /* 0x000fec0000010000 */
[----:B------:R-:W-:Y:S05]  /*16c0*/  BRA `(.L_x_2027) ;  /* 0x0000000000647947 */ /* 0x000fea0003800000 */
.L_x_2024:
[----:B------:R-:W-:Y:S01]  /*16d0*/  BAR.SYNC.DEFER_BLOCKING 0x0 ;  /* 0x0000000000007b1d */ /* 0x000fe20000010000 */
[----:B------:R-:W-:-:S13]  /*16e0*/  ISETP.NE.AND P1, PT, R2, RZ, PT ;  /* 0x000000ff0200720c */ /* 0x000fda0003f25270 */
[----:B------:R-:W-:Y:S05]  /*16f0*/  @P1 BRA `(.L_x_2028) ;  /* 0x0000000000501947 */ /* 0x000fea0003800000 */
[----:B------:R-:W-:Y:S01]  /*1700*/  ULDC.64 UR6, c[0x0][0x268] ;  /* 0x00009a0000067ab9 */ /* 0x000fe20000000a00 */
[----:B-1----:R-:W-:Y:S01]  /*1710*/  IADD3 R37, -R11, RZ, RZ ;  /* 0x000000ff0b257210 */ /* 0x002fe20007ffe1ff */
        /* <DEDUP_REMOVED lines=11> */
[----:B------:R-:W2:Y:S02]  /*17d0*/  LDC.64 R38, c[0x0][0x268] ;  /* 0x00009a00ff267b82 */ /* 0x000ea40000000a00 */
.L_x_2029:
[----:B-12---:R-:W2:Y:S04]  /*17e0*/  LD.E.STRONG.GPU R37, desc[UR8][R38.64+0x4] ;  /* 0x0000040826257980 */ /* 0x006ea8000c10f900 */
[----:B--2---:R-:W-:Y:S01]  /*17f0*/  CCTL.IVALL ;  /* 0x00000000ff00798f */ /* 0x004fe20002000000 */
[----:B------:R-:W-:Y:S05]  /*1800*/  YIELD ;  /* 0x0000000000007946 */ /* 0x000fea0003800000 */
[----:B-----5:R-:W-:-:S04]  /*1810*/  LOP3.LUT R37, R37, R36, RZ, 0x3c, !PT ;  /* 0x0000002425257212 */ /* 0x020fc800078e3cff */
[----:B------:R-:W-:-:S13]  /*1820*/  ISETP.GT.AND P1, PT, R37, -0x1, PT ;  /* 0xffffffff2500780c */ /* 0x000fda0003f24270 */
[----:B------:R-:W-:Y:S05]  /*1830*/  @P1 BRA `(.L_x_2029) ;  /* 0xfffffffc00e81947 */ /* 0x000fea000383ffff */
.L_x_2028:
[----:B------:R-:W-:Y:S05]  /*1840*/  WARPSYNC.ALL ;  /* 0x0000000000007948 */ /* 0x000fea0003800000 */
[----:B------:R-:W-:Y:S06]  /*1850*/  BAR.SYNC.DEFER_BLOCKING 0x0 ;  /* 0x0000000000007b1d */ /* 0x000fec0000010000 */
.L_x_2027:
[----:B------:R-:W-:Y:S01]  /*1860*/  ISETP.GT.U32.AND P1, PT, R2, 0xff, PT ;  /* 0x000000ff0200780c */ /* 0x000fe20003f24070 */
[----:B------:R-:W-:Y:S01]  /*1870*/  BSSY B0, `(.L_x_2030) ;  /* 0x000005b000007945 */ /* 0x000fe20003800000 */
[----:B------:R-:W-:-:S11]  /*1880*/  CS2R R66, SRZ ;  /* 0x0000000000427805 */ /* 0x000fd6000001ff00 */
[----:B------:R-:W-:Y:S05]  /*1890*/  @P1 BRA `(.L_x_2031) ;  /* 0x0000000400601947 */ /* 0x000fea0003800000 */
[----:B-1----:R-:W1:Y:S01]  /*18a0*/  LDC R36, c[0x0][0x10] ;  /* 0x00000400ff247b82 */ /* 0x002e620000000800 */
[C---:B------:R-:W-:Y:S02]  /*18b0*/  SHF.L.U32 R37, R2.reuse, 0x4, RZ ;  /* 0x0000000402257819 */ /* 0x040fe400000006ff */
[----:B------:R-:W-:Y:S02]  /*18c0*/  LOP3.LUT R39, R2, 0x7, RZ, 0xc0, !PT ;  /* 0x0000000702277812 */ /* 0x000fe400078ec0ff */
[----:B------:R-:W-:-:S03]  /*18d0*/  LOP3.LUT R37, R37, 0x7fffff80, RZ, 0xc0, !PT ;  /* 0x7fffff8025257812 */ /* 0x000fc600078ec0ff */
[----:B------:R-:W2:Y:S01]  /*18e0*/  LDC.64 R66, c[0x0][0x260] ;  /* 0x00009800ff427b82 */ /* 0x000ea20000000a00 */
[----:B-1----:R-:W-:-:S04]  /*18f0*/  IMAD R36, R36, UR4, R11 ;  /* 0x0000000424247c24 */ /* 0x002fc8000f8e020b */
[----:B------:R-:W-:-:S05]  /*1900*/  IMAD R36, R36, 0x1000, R37 ;  /* 0x0000100024247824 */ /* 0x000fca00078e0225 */
[----:B------:R-:W-:-:S04]  /*1910*/  IADD3 R36, R36, R39, RZ ;  /* 0x0000002724247210 */ /* 0x000fc80007ffe0ff */
[----:B------:R-:W-:-:S04]  /*1920*/  SHF.L.U32 R65, R36, 0x1, RZ ;  /* 0x0000000124417819 */ /* 0x000fc800000006ff */
[C---:B------:R-:W-:Y:S01]  /*1930*/  IADD3 R41, R65.reuse, 0x20, RZ ;  /* 0x0000002041297810 */ /* 0x040fe20007ffe0ff */
[----:B--2---:R-:W-:-:S04]  /*1940*/  IMAD.WIDE.U32 R36, R65, 0x4, R66 ;  /* 0x0000000441247825 */ /* 0x004fc800078e0042 */
[----:B------:R-:W-:Y:S02]  /*1950*/  VIADD R39, R65, 0x10 ;  /* 0x0000001041277836 */ /* 0x000fe40000000000 */
[----:B------:R-:W2:Y:S02]  /*1960*/  LDG.E.64 R36, desc[UR8][R36.64] ;  /* 0x0000000824247981 */ /* 0x000ea4000c1e1b00 */
[----:B------:R-:W-:Y:S01]  /*1970*/  IMAD.WIDE.U32 R38, R39, 0x4, R66 ;  /* 0x0000000427267825 */ /* 0x000fe200078e0042 */
[----:B0-----:R-:W-:-:S03]  /*1980*/  IADD3 R43, R65, 0x30, RZ ;  /* 0x00000030412b7810 */ /* 0x001fc60007ffe0ff */
        /* <DEDUP_REMOVED lines=73> */
.L_x_2031:
[----:B------:R-:W-:Y:S05]  /*1e20*/  BSYNC B0 ;  /* 0x0000000000007941 */ /* 0x000fea0003800000 */
.L_x_2030:
        /* <DEDUP_REMOVED lines=17> */
[----:B------:R-:W-:Y:S01]  /*1f40*/  LOP3.LUT R38, R2, 0xfffffff8, RZ, 0xc0, !PT ;  /* 0xfffffff802267812 */ /* 0x000fe200078ec0ff */
[----:B------:R-:W-:Y:S01]  /*1f50*/  UIADD3 UR5, UR5, 0x4100, URZ ;  /* 0x0000410005057890 */ /* 0x000fe2000fffe03f */
[----:B------:R-:W-:Y:S01]  /*1f60*/  FMUL.FTZ R37, R40, 9.7656251455191522837e-05 ;  /* 0x38cccccd28257820 */ /* 0x000fe20000410000 */
[----:B------:R-:W-:Y:S02]  /*1f70*/  FMUL.FTZ R36, R41, 9.7656251455191522837e-05 ;  /* 0x38cccccd29247820 */ /* 0x000fe40000410000 */
[----:B-1----:R-:W-:-:S09]  /*1f80*/  ULEA UR5, UR6, UR5, 0x18 ;  /* 0x0000000506057291 */ /* 0x002fd2000f8ec03f */
[----:B------:R1:W-:Y:S03]  /*1f90*/  STS.64 [R38+UR5], R36 ;  /* 0x0000002426007988 */ /* 0x0003e60008000a05 */
.L_x_2033:
[----:B------:R-:W-:Y:S05]  /*1fa0*/  BSYNC B0 ;  /* 0x0000000000007941 */ /* 0x000fea0003800000 */
.L_x_2032:
[----:B------:R-:W2:Y:S08]  /*1fb0*/  S2UR UR6, SR_CgaCtaId ;  /* 0x00000000000679c3 */ /* 0x000eb00000008800 */
[----:B------:R-:W-:Y:S01]  /*1fc0*/  BAR.SYNC.DEFER_BLOCKING 0x0 ;  /* 0x0000000000007b1d */ /* 0x000fe20000010000 */
[----:B------:R-:W-:-:S05]  /*1fd0*/  ULOP3.LUT UR4, UR4, 0x1, URZ, 0x3c, !UPT ;  /* 0x0000000104047892 */ /* 0x000fca000f8e3c3f */
[----:B------:R-:W-:Y:S02]  /*1fe0*/  UMOV UR5, 0x400 ;  /* 0x0000040000057882 */ /* 0x000fe40000000000 */
[----:B------:R-:W-:-:S04]  /*1ff0*/  UIADD3 UR5, UR5, 0x4100, URZ ;  /* 0x0000410005057890 */ /* 0x000fc8000fffe03f */
[----:B--2---:R-:W-:-:S03]  /*2000*/  ULEA UR5, UR6, UR5, 0x18 ;  /* 0x0000000506057291 */ /* 0x004fc6000f8ec03f */
[----:B------:R-:W-:-:S03]  /*2010*/  ULDC.64 UR6, c[0x0][0x210] ;  /* 0x0000840000067ab9 */ /* 0x000fc60000000a00 */
[----:B-1----:R-:W-:Y:S02]  /*2020*/  LEA R36, R6, UR5, 0x3 ;  /* 0x0000000506247c11 */ /* 0x002fe4000f8e18ff */
        /* <DEDUP_REMOVED lines=10> */
[----:B------:R-:W-:Y:S01]  /*20d0*/  FFMA.FTZ R24, -R23, R37, R24 ;  /* 0x0000002517187223 */ /* 0x000fe20000010118 */
[--C-:B------:R-:W-:Y:S01]  /*20e0*/  FFMA.FTZ R72, R5, R72, -R38.reuse ;  /* 0x0000004805487223 */ /* 0x100fe20000010826 */
[----:B------:R-:W-:Y:S01]  /*20f0*/  FFMA.FTZ R38, R17, R76, -R38 ;  /* 0x0000004c11267223 */ /* 0x000fe20000010826 */
[-C--:B------:R-:W-:Y:S01]  /*2100*/  FFMA.FTZ R68, -R9, R39.reuse, R68 ;  /* 0x0000002709447223 */ /* 0x080fe20000010144 */
[----:B------:R-:W-:Y:S01]  /*2110*/  FFMA.FTZ R70, -R71, R39, R70 ;  /* 0x0000002747467223 */ /* 0x000fe20000010146 */
[C---:B------:R-:W-:Y:S01]  /*2120*/  FMUL.FTZ R7, R21.reuse, R22 ;  /* 0x0000001615077220 */ /* 0x040fe20000410000 */
[----:B------:R-:W-:Y:S01]  /*2130*/  FMUL.FTZ R24, R21, R24 ;  /* 0x0000001815187220 */ /* 0x000fe20000410000 */
[----:B------:R-:W-:Y:S01]  /*2140*/  FFMA.FTZ R74, -R74, R37, R69 ;  /* 0x000000254a4a7223 */ /* 0x000fe20000010145 */
[----:B------:R-:W-:Y:S01]  /*2150*/  FFMA.FTZ R72, -R73, R39, R72 ;  /* 0x0000002749487223 */ /* 0x000fe20000010148 */
[----:B------:R-:W-:Y:S01]  /*2160*/  FFMA.FTZ R78, -R78, R37, R75 ;  /* 0x000000254e4e7223 */ /* 0x000fe2000001014b */
[----:B------:R-:W-:Y:S01]  /*2170*/  FFMA.FTZ R38, -R77, R39, R38 ;  /* 0x000000274d267223 */ /* 0x000fe20000010126 */
[C---:B------:R-:W-:Y:S01]  /*2180*/  FMUL.FTZ R68, R25.reuse, R68 ;  /* 0x0000004419447220 */ /* 0x040fe20000410000 */
[----:B------:R-:W-:Y:S01]  /*2190*/  FMUL.FTZ R9, R25, R70 ;  /* 0x0000004619097220 */ /* 0x000fe20000410000 */
[----:B------:R-:W-:Y:S01]  /*21a0*/  FMUL.FTZ R74, R21, R74 ;  /* 0x0000004a154a7220 */ /* 0x000fe20000410000 */
[----:B------:R-:W-:Y:S01]  /*21b0*/  IADD3 R22, P1, R18, UR6, RZ ;  /* 0x0000000612167c10 */ /* 0x000fe2000ff3e0ff */
[----:B------:R-:W-:Y:S01]  /*21c0*/  FMUL.FTZ R72, R25, R72 ;  /* 0x0000004819487220 */ /* 0x000fe20000410000 */
[----:B------:R-:W-:Y:S01]  /*21d0*/  F2FP.F16.F32.PACK_AB R7, R24, R7 ;  /* 0x000000071807723e */ /* 0x000fe200000000ff */
[----:B------:R-:W-:Y:S01]  /*21e0*/  FMUL.FTZ R21, R21, R78 ;  /* 0x0000004e15157220 */ /* 0x000fe20000410000 */
[----:B------:R-:W-:Y:S01]  /*21f0*/  FMUL.FTZ R25, R25, R38 ;  /* 0x0000002619197220 */ /* 0x000fe20000410000 */
[----:B------:R-:W-:-:S02]  /*2200*/  F2FP.F16.F32.PACK_AB R68, R9, R68 ;  /* 0x000000440944723e */ /* 0x000fc400000000ff */
[----:B------:R-:W-:Y:S02]  /*2210*/  IADD3.X R23, R16, UR7, RZ, P1, !PT ;  /* 0x0000000710177c10 */ /* 0x000fe40008ffe4ff */
[----:B------:R-:W-:Y:S02]  /*2220*/  PRMT R9, R7, 0x7632, R9 ;  /* 0x0000763207097816 */ /* 0x000fe40000000009 */
[----:B------:R-:W-:Y:S01]  /*2230*/  IADD3 R20, P1, R20, UR6, RZ ;  /* 0x0000000614147c10 */ /* 0x000fe2000ff3e0ff */
[----:B------:R1:W-:Y:S01]  /*2240*/  STG.E.U16 desc[UR8][R22.64], R7 ;  /* 0x0000000716007986 */ /* 0x0003e2000c101508 */
[----:B------:R-:W-:Y:S02]  /*2250*/  F2FP.F16.F32.PACK_AB R74, R21, R74 ;  /* 0x0000004a154a723e */ /* 0x000fe400000000ff */
[----:B------:R-:W-:Y:S01]  /*2260*/  F2FP.F16.F32.PACK_AB R72, R25, R72 ;  /* 0x000000481948723e */ /* 0x000fe200000000ff */
[----:B------:R2:W-:Y:S01]  /*2270*/  STG.E.U16 desc[UR8][R22.64+0x2], R9 ;  /* 0x0000020916007986 */ /* 0x0005e2000c101508 */
[----:B------:R-:W-:-:S02]  /*2280*/  PRMT R16, R68, 0x7632, R16 ;  /* 0x0000763244107816 */ /* 0x000fc40000000010 */
[----:B------:R-:W-:Y:S01]  /*2290*/  IADD3.X R21, R19, UR7, RZ, P1, !PT ;  /* 0x0000000713157c10 */ /* 0x000fe20008ffe4ff */
[----:B------:R3:W-:Y:S01]  /*22a0*/  STG.E.U16 desc[UR8][R22.64+0x4], R68 ;  /* 0x0000044416007986 */ /* 0x0007e2000c101508 */
[----:B-1----:R-:W-:-:S03]  /*22b0*/  PRMT R7, R74, 0x7632, R7 ;  /* 0x000076324a077816 */ /* 0x002fc60000000007 */
[----:B------:R3:W-:Y:S01]  /*22c0*/  STG.E.U16 desc[UR8][R22.64+0x6], R16 ;  /* 0x0000061016007986 */ /* 0x0007e2000c101508 */
[----:B--2---:R-:W-:-:S03]  /*22d0*/  PRMT R9, R72, 0x7632, R9 ;  /* 0x0000763248097816 */ /* 0x004fc60000000009 */
[----:B------:R3:W-:Y:S04]  /*22e0*/  STG.E.U16 desc[UR8][R20.64], R74 ;  /* 0x0000004a14007986 */ /* 0x0007e8000c101508 */
[----:B------:R3:W-:Y:S04]  /*22f0*/  STG.E.U16 desc[UR8][R20.64+0x2], R7 ;  /* 0x0000020714007986 */ /* 0x0007e8000c101508 */
[----:B------:R3:W-:Y:S04]  /*2300*/  STG.E.U16 desc[UR8][R20.64+0x4], R72 ;  /* 0x0000044814007986 */ /* 0x0007e8000c101508 */
[----:B------:R3:W-:Y:S01]  /*2310*/  STG.E.U16 desc[UR8][R20.64+0x6], R9 ;  /* 0x0000060914007986 */ /* 0x0007e2000c101508 */
[----:B------:R-:W-:Y:S05]  /*2320*/  @!P0 BRA `(.L_x_2034) ;  /* 0xffffffe000a88947 */ /* 0x000fea000383ffff */
.L_x_2018:
[----:B------:R-:W-:-:S05]  /*2330*/  IMAD R0, R11, 0x80, R0 ;  /* 0x000000800b007824 */ /* 0x000fca00078e0200 */
[----:B------:R-:W-:-:S04]  /*2340*/  SHF.L.U32 R46, R0, 0x5, RZ ;  /* 0x00000005002e7819 */ /* 0x000fc800000006ff */
[----:B------:R-:W-:-:S13]  /*2350*/  ISETP.GT.AND P0, PT, R46, 0x13f, PT ;  /* 0x0000013f2e00780c */ /* 0x000fda0003f04270 */
[----:B------:R-:W-:Y:S05]  /*2360*/  @P0 EXIT ;  /* 0x000000000000094d */ /* 0x000fea0003800000 */
[----:B------:R-:W1:Y:S01]  /*2370*/  S2R R13, SR_TID.X ;  /* 0x00000000000d7919 */ /* 0x000e620000002100 */
[----:B------:R-:W-:Y:S01]  /*2380*/  LOP3.LUT R10, RZ, R34, RZ, 0x33, !PT ;  /* 0x00000022ff0a7212 */ /* 0x000fe200078e33ff */
[----:B------:R-:W2:Y:S01]  /*2390*/  S2UR UR5, SR_CgaCtaId ;  /* 0x00000000000579c3 */ /* 0x000ea20000008800 */
        /* <DEDUP_REMOVED lines=9> */
[----:B--2---:R-:W-:Y:S01]  /*2430*/  ULEA UR4, UR5, UR4, 0x18 ;  /* 0x0000000405047291 */ /* 0x004fe2000f8ec03f */
[--C-:B-1----:R-:W-:Y:S02]  /*2440*/  SHF.R.U32.HI R12, RZ, 0x5, R13.reuse ;  /* 0x00000005ff0c7819 */ /* 0x102fe4000001160d */
[----:B---3--:R-:W-:-:S02]  /*2450*/  SHF.R.U32.HI R9, RZ, 0x4, R13 ;  /* 0x00000004ff097819 */ /* 0x008fc4000001160d */
[----:B------:R-:W-:Y:S02]  /*2460*/  IADD3 R11, P0, P1, -R11, -0x81, -R12 ;  /* 0xffffff7f0b0b7810 */ /* 0x000fe4000791e90c */
[----:B------:R-:W-:Y:S02]  /*2470*/  SHF.L.U32 R0, R12, 0x1, RZ ;  /* 0x000000010c007819 */ /* 0x000fe400000006ff */
[----:B------:R-:W-:Y:S02]  /*2480*/  IADD3.X R10, ~R10, -0x1, R3, P0, P1 ;  /* 0xffffffff0a0a7810 */ /* 0x000fe400007e2503 */
[----:B------:R-:W-:Y:S02]  /*2490*/  IADD3 R17, R9, 0x14, RZ ;  /* 0x0000001409117810 */ /* 0x000fe40007ffe0ff */
[----:B------:R-:W-:Y:S01]  /*24a0*/  LEA R7, R12, UR4, 0x7 ;  /* 0x000000040c077c11 */ /* 0x000fe2000f8e38ff */
        /* <DEDUP_REMOVED lines=45> */
.L_x_2051:
        /* <DEDUP_REMOVED lines=42> */
.L_x_2038:
[----:B------:R-:W-:Y:S05]  /*2a20*/  BSYNC B1 ;  /* 0x0000000000017941 */ /* 0x000fea0003800000 */
.L_x_2037:
[----:B------:R-:W-:Y:S05]  /*2a30*/  @!P0 BRA `(.L_x_2036) ;  /* 0x0000000400fc8947 */ /* 0x000fea0003800000 */
[----:B------:R-:W-:Y:S01]  /*2a40*/  IADD3 R14, P2, -R62, R53, RZ ;  /* 0x000000353e0e7210 */ /* 0x000fe20007f5e1ff */
[----:B------:R-:W-:Y:S01]  /*2a50*/  IMAD R15, R60, 0x280, RZ ;  /* 0x000002803c0f7824 */ /* 0x000fe200078e02ff */
[C---:B------:R-:W-:Y:S01]  /*2a60*/  SHF.L.U64.HI R3, R2.reuse, 0x1, R3 ;  /* 0x0000000102037819 */ /* 0x040fe20000010203 */
[----:B------:R-:W-:Y:S01]  /*2a70*/  ULDC.64 UR6, c[0x0][0x260] ;  /* 0x0000980000067ab9 */ /* 0x000fe20000000a00 */
[----:B------:R-:W-:Y:S01]  /*2a80*/  SHF.L.U32 R2, R2, 0x1, RZ ;  /* 0x0000000102027819 */ /* 0x000fe200000006ff */
[----:B------:R-:W-:Y:S01]  /*2a90*/  BSSY B1, `(.L_x_2039) ;  /* 0x0000046000017945 */ /* 0x000fe20003800000 */
[----:B------:R-:W-:Y:S02]  /*2aa0*/  ISETP.GT.U32.AND P1, PT, R14, 0x78, PT ;  /* 0x000000780e00780c */ /* 0x000fe40003f24070 */
[----:B------:R-:W-:Y:S01]  /*2ab0*/  IADD3.X R16, ~R60, R51, RZ, P2, !PT ;  /* 0x000000333c107210 */ /* 0x000fe200017fe5ff */
[----:B------:R-:W-:-:S03]  /*2ac0*/  IMAD.WIDE.U32 R2, R62, 0x280, R2 ;  /* 0x000002803e027825 */ /* 0x000fc600078e0002 */
[----:B------:R-:W-:Y:S01]  /*2ad0*/  ISETP.GT.AND.EX P1, PT, R16, RZ, PT, P1 ;  /* 0x000000ff1000720c */ /* 0x000fe20003f24310 */
[----:B------:R-:W-:Y:S01]  /*2ae0*/  IMAD.IADD R15, R3, 0x1, R15 ;  /* 0x00000001030f7824 */ /* 0x000fe200078e020f */
        /* <DEDUP_REMOVED lines=9> */
.L_x_2041:
        /* <DEDUP_REMOVED lines=55> */
.L_x_2040:
[----:B------:R-:W-:Y:S05]  /*2ef0*/  BSYNC B1 ;  /* 0x0000000000017941 */ /* 0x000fea0003800000 */
.L_x_2039:
        /* <DEDUP_REMOVED lines=35> */
.L_x_2043:
[----:B------:R-:W-:Y:S05]  /*3130*/  BSYNC B1 ;  /* 0x0000000000017941 */ /* 0x000fea0003800000 */
.L_x_2042:
        /* <DEDUP_REMOVED lines=15> */
.L_x_2036:
[----:B------:R-:W-:Y:S05]  /*3230*/  BSYNC B0 ;  /* 0x0000000000007941 */ /* 0x000fea0003800000 */
.L_x_2035:
        /* <DEDUP_REMOVED lines=37> */
.L_x_2060:
[----:B------:R-:W2:Y:S01]  /*3490*/  LDC.64 R2, c[0x0][0x218] ;  /* 0x00008600ff027b82 */ /* 0x000ea20000000a00 */
[----:B------:R-:W-:Y:S01]  /*34a0*/  ISETP.NE.AND P1, PT, R63, RZ, PT ;  /* 0x000000ff3f00720c */ /* 0x000fe20003f25270 */
[----:B----4-:R-:W-:Y:S01]  /*34b0*/  FADD.FTZ R18, R22, R19 ;  /* 0x0000001316127221 */ /* 0x010fe20000010000 */
[----:B------:R-:W-:Y:S02]  /*34c0*/  IADD3 R17, R9, R46, RZ ;  /* 0x0000002e09117210 */ /* 0x000fe40007ffe0ff */
[----:B------:R-:W-:Y:S02]  /*34d0*/  ISETP.NE.AND P2, PT, R55, 0x1, PT ;  /* 0x000000013700780c */ /* 0x000fe40003f45270 */
[----:B------:R-:W-:Y:S01]  /*34e0*/  LEA.HI R23, R13, 0x14, RZ, 0x1c ;  /* 0x000000140d177811 */ /* 0x000fe200078fe0ff */
[----:B------:R-:W3:Y:S06]  /*34f0*/  LDC.64 R14, c[0x0][0x220] ;  /* 0x00008800ff0e7b82 */ /* 0x000eec0000000a00 */
[----:B------:R-:W-:-:S02]  /*3500*/  @!P1 F2FP.F16.F32.PACK_AB R16, RZ, R24 ;  /* 0x00000018ff10923e */ /* 0x000fc400000000ff */
[----:B------:R-:W-:Y:S01]  /*3510*/  @!P1 F2FP.F16.F32.PACK_AB R18, RZ, R18 ;  /* 0x00000012ff12923e */ /* 0x000fe200000000ff */
        /* <DEDUP_REMOVED lines=32> */
.L_x_2070:
[----:B----4-:R-:W-:Y:S01]  /*3720*/  FADD.FTZ R17, R29, R19 ;  /* 0x000000131d117221 */ /* 0x010fe20000010000 */
[----:B------:R-:W-:Y:S02]  /*3730*/  @!P1 F2FP.F16.F32.PACK_AB R16, RZ, R20 ;  /* 0x00000014ff10923e */ /* 0x000fe400000000ff */
[----:B------:R-:W-:Y:S02]  /*3740*/  ISETP.NE.AND P2, PT, R55, 0x2, PT ;  /* 0x000000023700780c */ /* 0x000fe40003f45270 */
[----:B------:R-:W-:Y:S01]  /*3750*/  @!P1 F2FP.F16.F32.PACK_AB R17, RZ, R17 ;  /* 0x00000011ff11923e */ /* 0x000fe200000000ff */
        /* <DEDUP_REMOVED lines=31> */
.L_x_2080:
[----:B----4-:R-:W-:Y:S01]  /*3950*/  FADD.FTZ R17, R29, R19 ;  /* 0x000000131d117221 */ /* 0x010fe20000010000 */
[----:B------:R-:W-:Y:S01]  /*3960*/  @!P1 F2FP.F16.F32.PACK_AB R16, RZ, R20 ;  /* 0x00000014ff10923e */ /* 0x000fe200000000ff */
[----:B------:R-:W-:-:S03]  /*3970*/  IMAD.MOV.U32 R23, RZ, RZ, R50 ;  /* 0x000000ffff177224 */ /* 0x000fc600078e0032 */
[----:B------:R-:W-:Y:S01]  /*3980*/  @!P1 F2FP.F16.F32.PACK_AB R17, RZ, R17 ;  /* 0x00000011ff11923e */ /* 0x000fe200000000ff */
[----:B------:R0:W-:Y:S04]  /*3990*/  @!P1 STG.E.U16 desc[UR8][R2.64+0x50], R16 ;  /* 0x0000501002009986 */ /* 0x0001e8000c101508 */
[----:B------:R0:W-:Y:S02]  /*39a0*/  @!P1 STG.E.U16 desc[UR8][R14.64+0x50], R17 ;  /* 0x000050110e009986 */ /* 0x0001e4000c101508 */
.L_x_2046:
[----:B------:R-:W-:Y:S05]  /*39b0*/  BSYNC B0 ;  /* 0x0000000000007941 */ /* 0x000fea0003800000 */
.L_x_2045:
        /* <DEDUP_REMOVED lines=126> */
[----:B------:R-:W-:Y:S02]  /*41a0*/  @!P0 F2FP.F16.F32.PACK_AB R19, RZ, R20 ;  /* 0x00000014ff13823e */ /* 0x000fe400000000ff */
[----:B------:R-:W-:Y:S01]  /*41b0*/  @!P0 F2FP.F16.F32.PACK_AB R20, RZ, R22 ;  /* 0x00000016ff14823e */ /* 0x000fe200000000ff */
[----:B---3--:R-:W-:Y:S02]  /*41c0*/  FADD.FTZ R36, R36, R37 ;  /* 0x0000002524247221 */ /* 0x008fe40000010000 */
[----:B------:R3:W-:Y:S01]  /*41d0*/  @!P0 STG.E.U16 desc[UR8][R14.64], R19 ;  /* 0x000000130e008986 */ /* 0x0007e2000c101508 */
[----:B-1----:R-:W-:Y:S01]  /*41e0*/  FADD.FTZ R17, R26, R29 ;  /* 0x0000001d1a117221 */ /* 0x002fe20000010000 */
[----:B------:R-:W-:Y:S01]  /*41f0*/  PRMT R21, R20, 0x7610, R21 ;  /* 0x0000761014157816 */ /* 0x000fe20000000015 */
[----:B----4-:R-:W-:-:S03]  /*4200*/  FADD.FTZ R24, R24, R31 ;  /* 0x0000001f18187221 */ /* 0x010fc60000010000 */
[----:B------:R-:W-:Y:S01]  /*4210*/  @!P0 F2FP.F16.F32.PACK_AB R17, RZ, R17 ;  /* 0x00000011ff11823e */ /* 0x000fe200000000ff */
[----:B------:R-:W-:Y:S01]  /*4220*/  @!P0 STG.E.U16 desc[UR8][R2.64], R21 ;  /* 0x0000001502008986 */ /* 0x000fe2000c101508 */
[----:B-----5:R-:W-:Y:S01]  /*4230*/  FADD.FTZ R18, R33, R28 ;  /* 0x0000001c21127221 */ /* 0x020fe20000010000 */
[----:B------:R-:W-:Y:S02]  /*4240*/  @!P0 F2FP.F16.F32.PACK_AB R16, RZ, R24 ;  /* 0x00000018ff10823e */ /* 0x000fe400000000ff */
[----:B---3--:R-:W-:Y:S01]  /*4250*/  MOV R19, 0xffff ;  /* 0x0000ffff00137802 */ /* 0x008fe20000000f00 */
[----:B0-----:R-:W-:Y:S01]  /*4260*/  FADD.FTZ R20, R32, R35 ;  /* 0x0000002320147221 */ /* 0x001fe20000010000 */
[----:B------:R-:W-:Y:S01]  /*4270*/  @!P0 F2FP.F16.F32.PACK_AB R18, RZ, R18 ;  /* 0x00000012ff12823e */ /* 0x000fe200000000ff */
[----:B------:R-:W-:Y:S01]  /*4280*/  @!P0 STG.E.U16 desc[UR8][R14.64+0x28], R16 ;  /* 0x000028100e008986 */ /* 0x000fe2000c101508 */
[----:B--2---:R-:W-:Y:S02]  /*4290*/  FADD.FTZ R34, R34, R39 ;  /* 0x0000002722227221 */ /* 0x004fe40000010000 */
[----:B------:R-:W-:Y:S01]  /*42a0*/  @!P0 F2FP.F16.F32.PACK_AB R20, RZ, R20 ;  /* 0x00000014ff14823e */ /* 0x000fe200000000ff */
[----:B------:R-:W-:Y:S04]  /*42b0*/  @!P0 STG.E.U16 desc[UR8][R2.64+0x28], R17 ;  /* 0x0000281102008986 */ /* 0x000fe8000c101508 */
[----:B------:R-:W0:Y:S04]  /*42c0*/  SHFL.BFLY PT, R23, R34, 0x1, 0x101f ;  /* 0x0c301f0022177f89 */ /* 0x000e2800000e0000 */
[----:B------:R1:W-:Y:S04]  /*42d0*/  @!P0 STG.E.U16 desc[UR8][R14.64+0x50], R18 ;  /* 0x000050120e008986 */ /* 0x0003e8000c101508 */
[----:B------:R1:W2:Y:S04]  /*42e0*/  SHFL.BFLY PT, R19, R36, 0x1, 0x101f ;  /* 0x0c301f0024137f89 */ /* 0x0002a800000e0000 */
[----:B------:R1:W-:Y:S02]  /*42f0*/  @!P0 STG.E.U16 desc[UR8][R2.64+0x50], R20 ;  /* 0x0000501402008986 */ /* 0x0003e4000c101508 */
[----:B01----:R-:W-:-:S07]  /*4300*/  FADD.FTZ R23, R34, R23 ;  /* 0x0000001722177221 */ /* 0x003fce0000010000 */
.L_x_2114:
[----:B--2---:R-:W-:Y:S01]  /*4310*/  FADD.FTZ R17, R36, R19 ;  /* 0x0000001324117221 */ /* 0x004fe20000010000 */
[----:B------:R-:W-:-:S04]  /*4320*/  @!P0 F2FP.F16.F32.PACK_AB R16, RZ, R23 ;  /* 0x00000017ff10823e */ /* 0x000fc800000000ff */
[----:B------:R-:W-:Y:S01]  /*4330*/  @!P0 F2FP.F16.F32.PACK_AB R17, RZ, R17 ;  /* 0x00000011ff11823e */ /* 0x000fe200000000ff */
[----:B------:R0:W-:Y:S04]  /*4340*/  @!P0 STG.E.U16 desc[UR8][R14.64+0x78], R16 ;  /* 0x000078100e008986 */ /* 0x0001e8000c101508 */
[----:B------:R0:W-:Y:S02]  /*4350*/  @!P0 STG.E.U16 desc[UR8][R2.64+0x78], R17 ;  /* 0x0000781102008986 */ /* 0x0001e4000c101508 */
.L_x_2044:
[----:B------:R-:W-:Y:S05]  /*4360*/  WARPSYNC.ALL ;  /* 0x0000000000007948 */ /* 0x000fea0003800000 */
[----:B------:R-:W-:Y:S01]  /*4370*/  BAR.SYNC.DEFER_BLOCKING 0x0 ;  /* 0x0000000000007b1d */ /* 0x000fe20000010000 */
[C---:B------:R-:W-:Y:S02]  /*4380*/  ISETP.GE.AND P0, PT, R46.reuse, -0xec0, PT ;  /* 0xfffff1402e00780c */ /* 0x040fe40003f06270 */
[----:B------:R-:W-:-:S11]  /*4390*/  IADD3 R46, R46, 0x1000, RZ ;  /* 0x000010002e2e7810 */ /* 0x000fd60007ffe0ff */
[----:B------:R-:W-:Y:S05]  /*43a0*/  @!P0 BRA `(.L_x_2051) ;  /* 0xffffffe000f48947 */ /* 0x000fea000383ffff */
[----:B------:R-:W-:Y:S05]  /*43b0*/  EXIT ;  /* 0x000000000000794d */ /* 0x000fea0003800000 */
.L_x_2047:
[----:B------:R-:W-:Y:S01]  /*43c0*/  HFMA2.MMA R18, -RZ, RZ, 0, 4.76837158203125e-07 ;  /* 0x00000008ff127435 */ /* 0x000fe200000001ff */
[----:B--2---:R-:W-:Y:S01]  /*43d0*/  IMAD.MOV.U32 R21, RZ, RZ, R2 ;  /* 0x000000ffff157224 */ /* 0x004fe200078e0002 */
[----:B------:R-:W-:Y:S01]  /*43e0*/  MOV R17, 0x101f ;  /* 0x0000101f00117802 */ /* 0x000fe20000000f00 */
[----:B------:R-:W-:-:S08]  /*43f0*/  IMAD.MOV.U32 R16, RZ, RZ, 0xffff ;  /* 0x0000ffffff107424 */ /* 0x000fd000078e00ff */
[----:B01-3--:R-:W-:Y:S05]  /*4400*/  WARPSYNC.COLLECTIVE R16, `(.L_x_2052) ;  /* 0x0000000010087348 */ /* 0x00bfea0003c00000 */
[----:B------:R2:W4:Y:S02]  /*4410*/  SHFL.BFLY P2, R19, R21, R18, R17 ;  /* 0x0c00001215137389 */ /* 0x0005240000040011 */
[----:B01234-:R-:W-:Y:S01]  /*4420*/  ENDCOLLECTIVE ;  /* 0x000000000000791b */ /* 0x01ffe20003800000 */
.L_x_2052:
[----:B------:R-:W-:Y:S02]  /*4430*/  MOV R21, R3 ;  /* 0x0000000300157202 */ /* 0x000fe40000000f00 */
[----:B------:R-:W-:-:S07]  /*4440*/  MOV R15, R19 ;  /* 0x00000013000f7202 */ /* 0x000fce0000000f00 */
[----:B------:R-:W-:Y:S05]  /*4450*/  WARPSYNC.COLLECTIVE R16, `(.L_x_2053) ;  /* 0x0000000010087348 */ /* 0x000fea0003c00000 */
[----:B------:R0:W1:Y:S02]  /*4460*/  SHFL.BFLY P2, R19, R21, R18, R17 ;  /* 0x0c00001215137389 */ /* 0x0000640000040011 */
[----:B01----:R-:W-:Y:S01]  /*4470*/  ENDCOLLECTIVE ;  /* 0x000000000000791b */ /* 0x003fe20003800000 */
.L_x_2053:
[----:B------:R-:W-:Y:S01]  /*4480*/  FADD.FTZ R15, R15, R2 ;  /* 0x000000020f0f7221 */ /* 0x000fe20000010000 */
[----:B------:R-:W-:-:S04]  /*4490*/  HFMA2.MMA R18, -RZ, RZ, 0, 2.384185791015625e-07 ;  /* 0x00000004ff127435 */ /* 0x000fc800000001ff */
[----:B------:R-:W-:Y:S01]  /*44a0*/  MOV R21, R15 ;  /* 0x0000000f00157202 */ /* 0x000fe20000000f00 */
[----:B------:R-:W-:-:S07]  /*44b0*/  IMAD.MOV.U32 R14, RZ, RZ, R19 ;  /* 0x000000ffff0e7224 */ /* 0x000fce00078e0013 */
[----:B------:R-:W-:Y:S05]  /*44c0*/  WARPSYNC.COLLECTIVE R16, `(.L_x_2054) ;  /* 0x0000000010087348 */ /* 0x000fea0003c00000 */
[----:B------:R0:W1:Y:S02]  /*44d0*/  SHFL.BFLY P2, R19, R21, R18, R17 ;  /* 0x0c00001215137389 */ /* 0x0000640000040011 */
[----:B01----:R-:W-:Y:S01]  /*44e0*/  ENDCOLLECTIVE ;  /* 0x000000000000791b */ /* 0x003fe20003800000 */
.L_x_2054:
[----:B------:R-:W-:-:S05]  /*44f0*/  FADD.FTZ R14, R14, R3 ;  /* 0x000000030e0e7221 */ /* 0x000fca0000010000 */
[----:B------:R-:W-:Y:S01]  /*4500*/  MOV R21, R14 ;  /* 0x0000000e00157202 */ /* 0x000fe20000000f00 */
[----:B------:R-:W-:-:S07]  /*4510*/  IMAD.MOV.U32 R20, RZ, RZ, R19 ;  /* 0x000000ffff147224 */ /* 0x000fce00078e0013 */
[----:B------:R-:W-:Y:S05]  /*4520*/  WARPSYNC.COLLECTIVE R16, `(.L_x_2055) ;  /* 0x0000000010087348 */ /* 0x000fea0003c00000 */
[----:B------:R0:W1:Y:S02]  /*4530*/  SHFL.BFLY P2, R19, R21, R18, R17 ;  /* 0x0c00001215137389 */ /* 0x0000640000040011 */
[----:B01----:R-:W-:Y:S01]  /*4540*/  ENDCOLLECTIVE ;  /* 0x000000000000791b */ /* 0x003fe20003800000 */
.L_x_2055:
[----:B------:R-:W-:Y:S01]  /*4550*/  FADD.FTZ R20, R15, R20 ;  /* 0x000000140f147221 */ /* 0x000fe20000010000 */
[----:B------:R-:W-:-:S03]  /*4560*/  HFMA2.MMA R18, -RZ, RZ, 0, 1.1920928955078125e-07 ;  /* 0x00000002ff127435 */ /* 0x000fc600000001ff */
[----:B------:R-:W-:Y:S01]  /*4570*/  IMAD.MOV.U32 R21, RZ, RZ, R20 ;  /* 0x000000ffff157224 */ /* 0x000fe200078e0014 */
[----:B------:R-:W-:-:S07]  /*4580*/  MOV R23, R19 ;  /* 0x0000001300177202 */ /* 0x000fce0000000f00 */
[----:B------:R-:W-:Y:S05]  /*4590*/  WARPSYNC.COLLECTIVE R16, `(.L_x_2056) ;  /* 0x0000000010087348 */ /* 0x000fea0003c00000 */
[----:B------:R0:W1:Y:S02]  /*45a0*/  SHFL.BFLY P2, R19, R21, R18, R17 ;  /* 0x0c00001215137389 */ /* 0x0000640000040011 */
[----:B01----:R-:W-:Y:S01]  /*45b0*/  ENDCOLLECTIVE ;  /* 0x000000000000791b */ /* 0x003fe20003800000 */
.L_x_2056:
[----:B------:R-:W-:-:S04]  /*45c0*/  FADD.FTZ R23, R14, R23 ;  /* 0x000000170e177221 */ /* 0x000fc80000010000 */
[----:B------:R-:W-:Y:S01]  /*45d0*/  IMAD.MOV.U32 R21, RZ, RZ, R23 ;  /* 0x000000ffff157224 */ /* 0x000fe200078e0017 */
[----:B------:R-:W-:-:S07]  /*45e0*/  MOV R25, R19 ;  /* 0x0000001300197202 */ /* 0x000fce0000000f00 */
[----:B------:R-:W-:Y:S05]  /*45f0*/  WARPSYNC.COLLECTIVE R16, `(.L_x_2057) ;  /* 0x0000000010087348 */ /* 0x000fea0003c00000 */
[----:B------:R0:W1:Y:S02]  /*4600*/  SHFL.BFLY P2, R19, R21, R18, R17 ;  /* 0x0c00001215137389 */ /* 0x0000640000040011 */
[----:B01----:R-:W-:Y:S01]  /*4610*/  ENDCOLLECTIVE ;  /* 0x000000000000791b */ /* 0x003fe20003800000 */
.L_x_2057:
[----:B------:R-:W-:-:S05]  /*4620*/  FADD.FTZ R25, R20, R25 ;  /* 0x0000001914197221 */ /* 0x000fca0000010000 */
[----:B------:R-:W-:Y:S01]  /*4630*/  MOV R21, R25 ;  /* 0x0000001900157202 */ /* 0x000fe20000000f00 */
[----:B------:R-:W-:Y:S01]  /*4640*/  IMAD.MOV.U32 R18, RZ, RZ, 0x1 ;  /* 0x00000001ff127424 */ /* 0x000fe200078e00ff */
[----:B------:R-:W-:-:S07]  /*4650*/  MOV R2, R19 ;  /* 0x0000001300027202 */ /* 0x000fce0000000f00 */
[----:B------:R-:W-:Y:S05]  /*4660*/  WARPSYNC.COLLECTIVE R16, `(.L_x_2058) ;  /* 0x0000000010087348 */ /* 0x000fea0003c00000 */
[----:B------:R0:W1:Y:S02]  /*4670*/  SHFL.BFLY P2, R19, R21, R18, R17 ;  /* 0x0c00001215137389 */ /* 0x0000640000040011 */
[----:B01----:R-:W-:Y:S01]  /*4680*/  ENDCOLLECTIVE ;  /* 0x000000000000791b */ /* 0x003fe20003800000 */
.L_x_2058:
[----:B------:R-:W-:-:S05]  /*4690*/  FADD.FTZ R22, R23, R2 ;  /* 0x0000000217167221 */ /* 0x000fca0000010000 */
[----:B------:R-:W-:Y:S02]  /*46a0*/  MOV R21, R22 ;  /* 0x0000001600157202 */ /* 0x000fe40000000f00 */
[----:B------:R-:W-:-:S07]  /*46b0*/  MOV R24, R19 ;  /* 0x0000001300187202 */ /* 0x000fce0000000f00 */
[----:B------:R-:W-:Y:S05]  /*46c0*/  WARPSYNC.COLLECTIVE R16, `(.L_x_2059) ;  /* 0x0000000010087348 */ /* 0x000fea0003c00000 */
[----:B------:R0:W1:Y:S02]  /*46d0*/  SHFL.BFLY P2, R19, R21, R18, R17 ;  /* 0x0c00001215137389 */ /* 0x0000640000040011 */
[----:B01----:R-:W-:Y:S01]  /*46e0*/  ENDCOLLECTIVE ;  /* 0x000000000000791b */ /* 0x003fe20003800000 */
.L_x_2059:
[----:B------:R-:W-:Y:S01]  /*46f0*/  FADD.FTZ R24, R25, R24 ;  /* 0x0000001819187221 */ /* 0x000fe20000010000 */
[----:B------:R-:W-:Y:S06]  /*4700*/  BRA `(.L_x_2060) ;  /* 0xffffffec00607947 */ /* 0x000fec000383ffff */
.L_x_2048:
        /* <DEDUP_REMOVED lines=8> */
.L_x_2062:
[----:B------:R-:W-:Y:S05]  /*4790*/  BSYNC B1 ;  /* 0x0000000000017941 */ /* 0x000fea0003800000 */
.L_x_2061:
        /* <DEDUP_REMOVED lines=8> */
.L_x_2063:
[----:B------:R-:W-:Y:S01]  /*4820*/  FADD.FTZ R23, R23, R20 ;  /* 0x0000001417177221 */ /* 0x000fe20000010000 */
[----:B------:R-:W-:-:S04]  /*4830*/  HFMA2.MMA R18, -RZ, RZ, 0, 2.384185791015625e-07 ;  /* 0x00000004ff127435 */ /* 0x000fc800000001ff */
[----:B------:R-:W-:Y:S01]  /*4840*/  MOV R21, R23 ;  /* 0x0000001700157202 */ /* 0x000fe20000000f00 */
[----:B------:R-:W-:-:S07]  /*4850*/  IMAD.MOV.U32 R25, RZ, RZ, R19 ;  /* 0x000000ffff197224 */ /* 0x000fce00078e0013 */
[----:B------:R-:W-:Y:S05]  /*4860*/  WARPSYNC.COLLECTIVE R16, `(.L_x_2064) ;  /* 0x0000000010087348 */ /* 0x000fea0003c00000 */
[----:B------:R0:W1:Y:S02]  /*4870*/  SHFL.BFLY P2, R19, R21, R18, R17 ;  /* 0x0c00001215137389 */ /* 0x0000640000040011 */
[----:B01----:R-:W-:Y:S01]  /*4880*/  ENDCOLLECTIVE ;  /* 0x000000000000791b */ /* 0x003fe20003800000 */
.L_x_2064:
[----:B------:R-:W-:-:S05]  /*4890*/  FADD.FTZ R25, R25, R22 ;  /* 0x0000001619197221 */ /* 0x000fca0000010000 */
[----:B------:R-:W-:Y:S01]  /*48a0*/  MOV R21, R25 ;  /* 0x0000001900157202 */ /* 0x000fe20000000f00 */
[----:B------:R-:W-:-:S07]  /*48b0*/  IMAD.MOV.U32 R24, RZ, RZ, R19 ;  /* 0x000000ffff187224 */ /* 0x000fce00078e0013 */
[----:B------:R-:W-:Y:S05]  /*48c0*/  WARPSYNC.COLLECTIVE R16, `(.L_x_2065) ;  /* 0x0000000010087348 */ /* 0x000fea0003c00000 */
[----:B------:R0:W1:Y:S02]  /*48d0*/  SHFL.BFLY P2, R19, R21, R18, R17 ;  /* 0x0c00001215137389 */ /* 0x0000640000040011 */
[----:B01----:R-:W-:Y:S01]  /*48e0*/  ENDCOLLECTIVE ;  /* 0x000000000000791b */ /* 0x003fe20003800000 */
.L_x_2065:
[----:B------:R-:W-:Y:S01]  /*48f0*/  FADD.FTZ R24, R23, R24 ;  /* 0x0000001817187221 */ /* 0x000fe20000010000 */
[----:B------:R-:W-:-:S03]  /*4900*/  HFMA2.MMA R18, -RZ, RZ, 0, 1.1920928955078125e-07 ;  /* 0x00000002ff127435 */ /* 0x000fc600000001ff */
[----:B------:R-:W-:Y:S01]  /*4910*/  IMAD.MOV.U32 R21, RZ, RZ, R24 ;  /* 0x000000ffff157224 */ /* 0x000fe200078e0018 */
[----:B------:R-:W-:-:S07]  /*4920*/  MOV R26, R19 ;  /* 0x00000013001a7202 */ /* 0x000fce0000000f00 */
[----:B------:R-:W-:Y:S05]  /*4930*/  WARPSYNC.COLLECTIVE R16, `(.L_x_2066) ;  /* 0x0000000010087348 */ /* 0x000fea0003c00000 */
[----:B------:R0:W1:Y:S02]  /*4940*/  SHFL.BFLY P2, R19, R21, R18, R17 ;  /* 0x0c00001215137389 */ /* 0x0000640000040011 */
[----:B01----:R-:W-:Y:S01]  /*4950*/  ENDCOLLECTIVE ;  /* 0x000000000000791b */ /* 0x003fe20003800000 */
.L_x_2066:
[----:B------:R-:W-:-:S04]  /*4960*/  FADD.FTZ R26, R25, R26 ;  /* 0x0000001a191a7221 */ /* 0x000fc80000010000 */
[----:B------:R-:W-:Y:S01]  /*4970*/  IMAD.MOV.U32 R21, RZ, RZ, R26 ;  /* 0x000000ffff157224 */ /* 0x000fe200078e001a */
[----:B------:R-:W-:-:S07]  /*4980*/  MOV R27, R19 ;  /* 0x00000013001b7202 */ /* 0x000fce0000000f00 */
[----:B------:R-:W-:Y:S05]  /*4990*/  WARPSYNC.COLLECTIVE R16, `(.L_x_2067) ;  /* 0x0000000010087348 */ /* 0x000fea0003c00000 */
[----:B------:R0:W1:Y:S02]  /*49a0*/  SHFL.BFLY P2, R19, R21, R18, R17 ;  /* 0x0c00001215137389 */ /* 0x0000640000040011 */
[----:B01----:R-:W-:Y:S01]  /*49b0*/  ENDCOLLECTIVE ;  /* 0x000000000000791b */ /* 0x003fe20003800000 */
.L_x_2067:
[----:B------:R-:W-:Y:S01]  /*49c0*/  FADD.FTZ R27, R24, R27 ;  /* 0x0000001b181b7221 */ /* 0x000fe20000010000 */
[----:B------:R-:W-:-:S04]  /*49d0*/  HFMA2.MMA R18, -RZ, RZ, 0, 5.9604644775390625e-08 ;  /* 0x00000001ff127435 */ /* 0x000fc800000001ff */
[----:B------:R-:W-:Y:S02]  /*49e0*/  MOV R21, R27 ;  /* 0x0000001b00157202 */ /* 0x000fe40000000f00 */
[----:B------:R-:W-:-:S07]  /*49f0*/  MOV R29, R19 ;  /* 0x00000013001d7202 */ /* 0x000fce0000000f00 */
[----:B------:R-:W-:Y:S05]  /*4a00*/  WARPSYNC.COLLECTIVE R16, `(.L_x_2068) ;  /* 0x0000000010087348 */ /* 0x000fea0003c00000 */
[----:B------:R0:W1:Y:S02]  /*4a10*/  SHFL.BFLY P2, R19, R21, R18, R17 ;  /* 0x0c00001215137389 */ /* 0x0000640000040011 */
[----:B01----:R-:W-:Y:S01]  /*4a20*/  ENDCOLLECTIVE ;  /* 0x000000000000791b */ /* 0x003fe20003800000 */
.L_x_2068:
[----:B------:R-:W-:-:S05]  /*4a30*/  FADD.FTZ R29, R26, R29 ;  /* 0x0000001d1a1d7221 */ /* 0x000fca0000010000 */
[----:B------:R-:W-:Y:S01]  /*4a40*/  MOV R21, R29 ;  /* 0x0000001d00157202 */ /* 0x000fe20000000f00 */
[----:B------:R-:W-:-:S07]  /*4a50*/  IMAD.MOV.U32 R20, RZ, RZ, R19 ;  /* 0x000000ffff147224 */ /* 0x000fce00078e0013 */
[----:B------:R-:W-:Y:S05]  /*4a60*/  WARPSYNC.COLLECTIVE R16, `(.L_x_2069) ;  /* 0x0000000010087348 */ /* 0x000fea0003c00000 */
[----:B------:R0:W1:Y:S02]  /*4a70*/  SHFL.BFLY P2, R19, R21, R18, R17 ;  /* 0x0c00001215137389 */ /* 0x0000640000040011 */
[----:B01----:R-:W-:Y:S01]  /*4a80*/  ENDCOLLECTIVE ;  /* 0x000000000000791b */ /* 0x003fe20003800000 */
.L_x_2069:
[----:B------:R-:W-:Y:S01]  /*4a90*/  FADD.FTZ R20, R27, R20 ;  /* 0x000000141b147221 */ /* 0x000fe20000010000 */
[----:B------:R-:W-:Y:S06]  /*4aa0*/  BRA `(.L_x_2070) ;  /* 0xffffffec001c7947 */ /* 0x000fec000383ffff */
.L_x_2049:
        /* <DEDUP_REMOVED lines=8> */
.L_x_2072:
[----:B------:R-:W-:Y:S05]  /*4b30*/  BSYNC B1 ;  /* 0x0000000000017941 */ /* 0x000fea0003800000 */
.L_x_2071:
        /* <DEDUP_REMOVED lines=8> */
.L_x_2073:
[----:B------:R-:W-:Y:S01]  /*4bc0*/  FADD.FTZ R23, R23, R20 ;  /* 0x0000001417177221 */ /* 0x000fe20000010000 */
[----:B------:R-:W-:-:S03]  /*4bd0*/  HFMA2.MMA R18, -RZ, RZ, 0, 2.384185791015625e-07 ;  /* 0x00000004ff127435 */ /* 0x000fc600000001ff */
[----:B------:R-:W-:Y:S01]  /*4be0*/  IMAD.MOV.U32 R21, RZ, RZ, R23 ;  /* 0x000000ffff157224 */ /* 0x000fe200078e0017 */
[----:B------:R-:W-:-:S07]  /*4bf0*/  MOV R25, R19 ;  /* 0x0000001300197202 */ /* 0x000fce0000000f00 */
[----:B------:R-:W-:Y:S05]  /*4c00*/  WARPSYNC.COLLECTIVE R16, `(.L_x_2074) ;  /* 0x0000000010087348 */ /* 0x000fea0003c00000 */
[----:B------:R0:W1:Y:S02]  /*4c10*/  SHFL.BFLY P2, R19, R21, R18, R17 ;  /* 0x0c00001215137389 */ /* 0x0000640000040011 */
[----:B01----:R-:W-:Y:S01]  /*4c20*/  ENDCOLLECTIVE ;  /* 0x000000000000791b */ /* 0x003fe20003800000 */
.L_x_2074:
[----:B------:R-:W-:-:S05]  /*4c30*/  FADD.FTZ R25, R25, R22 ;  /* 0x0000001619197221 */ /* 0x000fca0000010000 */
[----:B------:R-:W-:Y:S02]  /*4c40*/  MOV R21, R25 ;  /* 0x0000001900157202 */ /* 0x000fe40000000f00 */
[----:B------:R-:W-:-:S07]  /*4c50*/  MOV R24, R19 ;  /* 0x0000001300187202 */ /* 0x000fce0000000f00 */
[----:B------:R-:W-:Y:S05]  /*4c60*/  WARPSYNC.COLLECTIVE R16, `(.L_x_2075) ;  /* 0x0000000010087348 */ /* 0x000fea0003c00000 */
[----:B------:R0:W1:Y:S02]  /*4c70*/  SHFL.BFLY P2, R19, R21, R18, R17 ;  /* 0x0c00001215137389 */ /* 0x0000640000040011 */
[----:B01----:R-:W-:Y:S01]  /*4c80*/  ENDCOLLECTIVE ;  /* 0x000000000000791b */ /* 0x003fe20003800000 */
.L_x_2075:
[----:B------:R-:W-:Y:S01]  /*4c90*/  FADD.FTZ R24, R23, R24 ;  /* 0x0000001817187221 */ /* 0x000fe20000010000 */
[----:B------:R-:W-:-:S04]  /*4ca0*/  HFMA2.MMA R18, -RZ, RZ, 0, 1.1920928955078125e-07 ;  /* 0x00000002ff127435 */ /* 0x000fc800000001ff */
[----:B------:R-:W-:Y:S01]  /*4cb0*/  MOV R21, R24 ;  /* 0x0000001800157202 */ /* 0x000fe20000000f00 */
[----:B------:R-:W-:-:S07]  /*4cc0*/  IMAD.MOV.U32 R26, RZ, RZ, R19 ;  /* 0x000000ffff1a7224 */ /* 0x000fce00078e0013 */
[----:B------:R-:W-:Y:S05]  /*4cd0*/  WARPSYNC.COLLECTIVE R16, `(.L_x_2076) ;  /* 0x0000000010087348 */ /* 0x000fea0003c00000 */
[----:B------:R0:W1:Y:S02]  /*4ce0*/  SHFL.BFLY P2, R19, R21, R18, R17 ;  /* 0x0c00001215137389 */ /* 0x0000640000040011 */
[----:B01----:R-:W-:Y:S01]  /*4cf0*/  ENDCOLLECTIVE ;  /* 0x000000000000791b */ /* 0x003fe20003800000 */
.L_x_2076:
[----:B------:R-:W-:-:S04]  /*4d00*/  FADD.FTZ R26, R25, R26 ;  /* 0x0000001a191a7221 */ /* 0x000fc80000010000 */
[----:B------:R-:W-:Y:S01]  /*4d10*/  IMAD.MOV.U32 R21, RZ, RZ, R26 ;  /* 0x000000ffff157224 */ /* 0x000fe200078e001a */
[----:B------:R-:W-:-:S07]  /*4d20*/  MOV R27, R19 ;  /* 0x00000013001b7202 */ /* 0x000fce0000000f00 */
[----:B------:R-:W-:Y:S05]  /*4d30*/  WARPSYNC.COLLECTIVE R16, `(.L_x_2077) ;  /* 0x0000000010087348 */ /* 0x000fea0003c00000 */
[----:B------:R0:W1:Y:S02]  /*4d40*/  SHFL.BFLY P2, R19, R21, R18, R17 ;  /* 0x0c00001215137389 */ /* 0x0000640000040011 */
[----:B01----:R-:W-:Y:S01]  /*4d50*/  ENDCOLLECTIVE ;  /* 0x000000000000791b */ /* 0x003fe20003800000 */
.L_x_2077:
[----:B------:R-:W-:Y:S01]  /*4d60*/  FADD.FTZ R27, R24, R27 ;  /* 0x0000001b181b7221 */ /* 0x000fe20000010000 */
[----:B------:R-:W-:-:S04]  /*4d70*/  HFMA2.MMA R18, -RZ, RZ, 0, 5.9604644775390625e-08 ;  /* 0x00000001ff127435 */ /* 0x000fc800000001ff */
[----:B------:R-:W-:Y:S02]  /*4d80*/  MOV R21, R27 ;  /* 0x0000001b00157202 */ /* 0x000fe40000000f00 */
[----:B------:R-:W-:-:S07]  /*4d90*/  MOV R29, R19 ;  /* 0x00000013001d7202 */ /* 0x000fce0000000f00 */
[----:B------:R-:W-:Y:S05]  /*4da0*/  WARPSYNC.COLLECTIVE R16, `(.L_x_2078) ;  /* 0x0000000010087348 */ /* 0x000fea0003c00000 */
[----:B------:R0:W1:Y:S02]  /*4db0*/  SHFL.BFLY P2, R19, R21, R18, R17 ;  /* 0x0c00001215137389 */ /* 0x0000640000040011 */
[----:B01----:R-:W-:Y:S01]  /*4dc0*/  ENDCOLLECTIVE ;  /* 0x000000000000791b */ /* 0x003fe20003800000 */
.L_x_2078:
[----:B------:R-:W-:-:S05]  /*4dd0*/  FADD.FTZ R29, R26, R29 ;  /* 0x0000001d1a1d7221 */ /* 0x000fca0000010000 */
[----:B------:R-:W-:Y:S01]  /*4de0*/  MOV R21, R29 ;  /* 0x0000001d00157202 */ /* 0x000fe20000000f00 */
[----:B------:R-:W-:-:S07]  /*4df0*/  IMAD.MOV.U32 R20, RZ, RZ, R19 ;  /* 0x000000ffff147224 */ /* 0x000fce00078e0013 */
[----:B------:R-:W-:Y:S05]  /*4e00*/  WARPSYNC.COLLECTIVE R16, `(.L_x_2079) ;  /* 0x0000000010087348 */ /* 0x000fea0003c00000 */
[----:B------:R0:W1:Y:S02]  /*4e10*/  SHFL.BFLY P2, R19, R21, R18, R17 ;  /* 0x0c00001215137389 */ /* 0x0000640000040011 */
[----:B01----:R-:W-:Y:S01]  /*4e20*/  ENDCOLLECTIVE ;  /* 0x000000000000791b */ /* 0x003fe20003800000 */
.L_x_2079:
[----:B------:R-:W-:Y:S01]  /*4e30*/  FADD.FTZ R20, R27, R20 ;  /* 0x000000141b147221 */ /* 0x000fe20000010000 */
[----:B------:R-:W-:Y:S06]  /*4e40*/  BRA `(.L_x_2080) ;  /* 0xffffffe800c07947 */ /* 0x000fec000383ffff */
.L_x_2050:
        /* <DEDUP_REMOVED lines=8> */
.L_x_2082:
[----:B------:R-:W-:Y:S05]  /*4ed0*/  BSYNC B0 ;  /* 0x0000000000007941 */ /* 0x000fea0003800000 */
.L_x_2081:
        /* <DEDUP_REMOVED lines=11> */
.L_x_2083:
[----:B------:R-:W-:Y:S01]  /*4f90*/  @!P0 LEA R20, R63, UR4, 0x7 ;  /* 0x000000043f148c11 */ /* 0x000fe2000f8e38ff */
[----:B------:R-:W-:Y:S01]  /*4fa0*/  FADD.FTZ R15, R15, R2 ;  /* 0x000000020f0f7221 */ /* 0x000fe20000010000 */
[----:B------:R-:W-:Y:S01]  /*4fb0*/  @!P0 LOP3.LUT R25, R25, R6, RZ, 0x3c, !PT ;  /* 0x0000000619198212 */ /* 0x000fe200078e3cff */
[----:B------:R-:W-:Y:S01]  /*4fc0*/  IMAD.MOV.U32 R32, RZ, RZ, RZ ;  /* 0x000000ffff207224 */ /* 0x000fe200078e00ff */
[----:B------:R-:W-:Y:S01]  /*4fd0*/  MOV R26, RZ ;  /* 0x000000ff001a7202 */ /* 0x000fe20000000f00 */
[----:B------:R-:W-:Y:S01]  /*4fe0*/  HFMA2.MMA R36, -RZ, RZ, 0, 0 ;  /* 0x00000000ff247435 */ /* 0x000fe200000001ff */
[----:B------:R-:W-:Y:S01]  /*4ff0*/  @!P0 LEA R34, R63, UR4, 0x7 ;  /* 0x000000043f228c11 */ /* 0x000fe2000f8e38ff */
[----:B------:R-:W-:-:S05]  /*5000*/  @!P0 IMAD R25, R25, 0x4, R20 ;  /* 0x0000000419198824 */ /* 0x000fca00078e0214 */
[----:B------:R0:W1:Y:S01]  /*5010*/  @!P0 LDS R27, [R25] ;  /* 0x00000000191b8984 */ /* 0x0000620000000800 */
[----:B------:R-:W-:Y:S01]  /*5020*/  MOV R21, R15 ;  /* 0x0000000f00157202 */ /* 0x000fe20000000f00 */
[----:B------:R-:W-:Y:S02]  /*5030*/  IMAD.MOV.U32 R18, RZ, RZ, 0x4 ;  /* 0x00000004ff127424 */ /* 0x000fe400078e00ff */
[----:B------:R0:W2:Y:S01]  /*5040*/  @!P0 LDS R28, [R25+0x500] ;  /* 0x00050000191c8984 */ /* 0x0000a20000000800 */
[----:B------:R-:W-:-:S07]  /*5050*/  FADD.FTZ R14, R19, R3 ;  /* 0x00000003130e7221 */ /* 0x000fce0000010000 */
[----:B012---:R-:W-:Y:S05]  /*5060*/  WARPSYNC.COLLECTIVE R16, `(.L_x_2084) ;  /* 0x0000000010087348 */ /* 0x007fea0003c00000 */
[----:B------:R3:W4:Y:S02]  /*5070*/  SHFL.BFLY P2, R19, R21, R18, R17 ;  /* 0x0c00001215137389 */ /* 0x0007240000040011 */
[----:B01234-:R-:W-:Y:S01]  /*5080*/  ENDCOLLECTIVE ;  /* 0x000000000000791b */ /* 0x01ffe20003800000 */
.L_x_2084:
[----:B------:R-:W-:Y:S02]  /*5090*/  MOV R21, R14 ;  /* 0x0000000e00157202 */ /* 0x000fe40000000f00 */
[----:B------:R-:W-:-:S07]  /*50a0*/  MOV R2, R19 ;  /* 0x0000001300027202 */ /* 0x000fce0000000f00 */
[----:B------:R-:W-:Y:S05]  /*50b0*/  WARPSYNC.COLLECTIVE R16, `(.L_x_2085) ;  /* 0x0000000010087348 */ /* 0x000fea0003c00000 */
[----:B------:R0:W1:Y:S02]  /*50c0*/  SHFL.BFLY P2, R19, R21, R18, R17 ;  /* 0x0c00001215137389 */ /* 0x0000640000040011 */
[----:B01----:R-:W-:Y:S01]  /*50d0*/  ENDCOLLECTIVE ;  /* 0x000000000000791b */ /* 0x003fe20003800000 */
.L_x_2085:
[----:B------:R-:W-:Y:S01]  /*50e0*/  @!P0 MOV R24, R27 ;  /* 0x0000001b00188202 */ /* 0x000fe20000000f00 */
[----:B------:R-:W-:Y:S01]  /*50f0*/  FADD.FTZ R2, R15, R2 ;  /* 0x000000020f027221 */ /* 0x000fe20000010000 */
[----:B------:R-:W-:Y:S01]  /*5100*/  @!P0 IMAD.MOV.U32 R26, RZ, RZ, R28 ;  /* 0x000000ffff1a8224 */ /* 0x000fe200078e001c */
[----:B------:R-:W-:-:S03]  /*5110*/  HFMA2.MMA R18, -RZ, RZ, 0, 1.1920928955078125e-07 ;  /* 0x00000002ff127435 */ /* 0x000fc600000001ff */
[----:B------:R-:W-:Y:S01]  /*5120*/  MOV R21, R2 ;  /* 0x0000000200157202 */ /* 0x000fe20000000f00 */
[----:B------:R-:W-:Y:S01]  /*5130*/  FADD.FTZ R3, R14, R19 ;  /* 0x000000130e037221 */ /* 0x000fe20000010000 */
[----:B------:R-:W-:-:S07]  /*5140*/  @!P0 LEA R14, R63, UR4, 0x7 ;  /* 0x000000043f0e8c11 */ /* 0x000fce000f8e38ff */
[----:B------:R-:W-:Y:S05]  /*5150*/  WARPSYNC.COLLECTIVE R16, `(.L_x_2086) ;  /* 0x0000000010087348 */ /* 0x000fea0003c00000 */
[----:B------:R0:W1:Y:S02]  /*5160*/  SHFL.BFLY P2, R19, R21, R18, R17 ;  /* 0x0c00001215137389 */ /* 0x0000640000040011 */
[----:B01----:R-:W-:Y:S01]  /*5170*/  ENDCOLLECTIVE ;  /* 0x000000000000791b */ /* 0x003fe20003800000 */
.L_x_2086:
[----:B------:R-:W-:Y:S01]  /*5180*/  IMAD.MOV.U32 R21, RZ, RZ, R3 ;  /* 0x000000ffff157224 */ /* 0x000fe200078e0003 */
[----:B------:R-:W-:-:S07]  /*5190*/  MOV R15, R19 ;  /* 0x00000013000f7202 */ /* 0x000fce0000000f00 */
[----:B------:R-:W-:Y:S05]  /*51a0*/  WARPSYNC.COLLECTIVE R16, `(.L_x_2087) ;  /* 0x0000000010087348 */ /* 0x000fea0003c00000 */
[----:B------:R0:W1:Y:S02]  /*51b0*/  SHFL.BFLY P2, R19, R21, R18, R17 ;  /* 0x0c00001215137389 */ /* 0x0000640000040011 */
[----:B01----:R-:W-:Y:S01]  /*51c0*/  ENDCOLLECTIVE ;  /* 0x000000000000791b */ /* 0x003fe20003800000 */
.L_x_2087:
[----:B------:R-:W-:Y:S01]  /*51d0*/  FADD.FTZ R20, R2, R15 ;  /* 0x0000000f02147221 */ /* 0x000fe20000010000 */
[----:B------:R-:W-:-:S05]  /*51e0*/  @!P0 VIADD R15, R23, 0x28 ;  /* 0x00000028170f8836 */ /* 0x000fca0000000000 */
[----:B------:R-:W-:-:S04]  /*51f0*/  @!P0 LOP3.LUT R15, R15, R6, RZ, 0x3c, !PT ;  /* 0x000000060f0f8212 */ /* 0x000fc800078e3cff */
[----:B------:R-:W-:Y:S01]  /*5200*/  @!P0 LEA R15, R15, R14, 0x2 ;  /* 0x0000000e0f0f8211 */ /* 0x000fe200078e10ff */
[----:B------:R-:W-:Y:S01]  /*5210*/  HFMA2.MMA R18, -RZ, RZ, 0, 5.9604644775390625e-08 ;  /* 0x00000001ff127435 */ /* 0x000fe200000001ff */
[----:B------:R-:W-:-:S03]  /*5220*/  MOV R21, R20 ;  /* 0x0000001400157202 */ /* 0x000fc60000000f00 */
[----:B------:R0:W1:Y:S04]  /*5230*/  @!P0 LDS R14, [R15] ;  /* 0x000000000f0e8984 */ /* 0x0000680000000800 */
[----:B------:R0:W2:Y:S01]  /*5240*/  @!P0 LDS R33, [R15+0x500] ;  /* 0x000500000f218984 */ /* 0x0000a20000000800 */
[----:B------:R-:W-:-:S07]  /*5250*/  FADD.FTZ R22, R3, R19 ;  /* 0x0000001303167221 */ /* 0x000fce0000010000 */
[----:B012---:R-:W-:Y:S05]  /*5260*/  WARPSYNC.COLLECTIVE R16, `(.L_x_2088) ;  /* 0x0000000010087348 */ /* 0x007fea0003c00000 */
[----:B------:R3:W4:Y:S02]  /*5270*/  SHFL.BFLY P2, R19, R21, R18, R17 ;  /* 0x0c00001215137389 */ /* 0x0007240000040011 */
[----:B01234-:R-:W-:Y:S01]  /*5280*/  ENDCOLLECTIVE ;  /* 0x000000000000791b */ /* 0x01ffe20003800000 */
.L_x_2088:
[----:B------:R-:W0:Y:S01]  /*5290*/  LDC.64 R2, c[0x0][0x220] ;  /* 0x00008800ff027b82 */ /* 0x000e220000000a00 */
[----:B------:R-:W-:Y:S01]  /*52a0*/  IMAD.MOV.U32 R21, RZ, RZ, R22 ;  /* 0x000000ffff157224 */ /* 0x000fe200078e0016 */
[----:B------:R-:W-:-:S07]  /*52b0*/  MOV R27, R19 ;  /* 0x00000013001b7202 */ /* 0x000fce0000000f00 */
[----:B0-----:R-:W-:Y:S05]  /*52c0*/  WARPSYNC.COLLECTIVE R16, `(.L_x_2089) ;  /* 0x0000000010087348 */ /* 0x001fea0003c00000 */
[----:B------:R1:W2:Y:S02]  /*52d0*/  SHFL.BFLY P2, R19, R21, R18, R17 ;  /* 0x0c00001215137389 */ /* 0x0002a40000040011 */
[----:B012---:R-:W-:Y:S01]  /*52e0*/  ENDCOLLECTIVE ;  /* 0x000000000000791b */ /* 0x007fe20003800000 */
.L_x_2089:
[----:B------:R-:W-:Y:S01]  /*52f0*/  FADD.FTZ R20, R20, R27 ;  /* 0x0000001b14147221 */ /* 0x000fe20000010000 */
[----:B------:R-:W-:Y:S02]  /*5300*/  @!P0 MOV R30, R14 ;  /* 0x0000000e001e8202 */ /* 0x000fe40000000f00 */
[----:B------:R-:W0:Y:S01]  /*5310*/  LDC.64 R14, c[0x0][0x218] ;  /* 0x00008600ff0e7b82 */ /* 0x000e220000000a00 */
[----:B------:R-:W-:Y:S01]  /*5320*/  @!P0 MOV R32, R33 ;  /* 0x0000002100208202 */ /* 0x000fe20000000f00 */
[----:B------:R-:W-:Y:S01]  /*5330*/  HFMA2.MMA R18, -RZ, RZ, 0, 4.76837158203125e-07 ;  /* 0x00000008ff127435 */ /* 0x000fe200000001ff */
[----:B------:R-:W-:Y:S02]  /*5340*/  MOV R21, R24 ;  /* 0x0000001800157202 */ /* 0x000fe40000000f00 */
[----:B------:R-:W-:-:S08]  /*5350*/  MOV R25, R19 ;  /* 0x0000001300197202 */ /* 0x000fd00000000f00 */
[----:B0-----:R-:W-:Y:S05]  /*5360*/  WARPSYNC.COLLECTIVE R16, `(.L_x_2090) ;  /* 0x0000000010087348 */ /* 0x001fea0003c00000 */
[----:B------:R1:W2:Y:S02]  /*5370*/  SHFL.BFLY P2, R19, R21, R18, R17 ;  /* 0x0c00001215137389 */ /* 0x0002a40000040011 */
[----:B012---:R-:W-:Y:S01]  /*5380*/  ENDCOLLECTIVE ;  /* 0x000000000000791b */ /* 0x007fe20003800000 */
.L_x_2090:
[----:B------:R-:W-:Y:S01]  /*5390*/  FADD.FTZ R22, R22, R25 ;  /* 0x0000001916167221 */ /* 0x000fe20000010000 */
[----:B------:R-:W-:Y:S01]  /*53a0*/  MOV R21, R26 ;  /* 0x0000001a00157202 */ /* 0x000fe20000000f00 */
[----:B------:R-:W-:-:S07]  /*53b0*/  IMAD.MOV.U32 R29, RZ, RZ, R19 ;  /* 0x000000ffff1d7224 */ /* 0x000fce00078e0013 */
[----:B------:R-:W-:Y:S05]  /*53c0*/  WARPSYNC.COLLECTIVE R16, `(.L_x_2091) ;  /* 0x0000000010087348 */ /* 0x000fea0003c00000 */
[----:B------:R0:W1:Y:S02]  /*53d0*/  SHFL.BFLY P2, R19, R21, R18, R17 ;  /* 0x0c00001215137389 */ /* 0x0000640000040011 */
[----:B01----:R-:W-:Y:S01]  /*53e0*/  ENDCOLLECTIVE ;  /* 0x000000000000791b */ /* 0x003fe20003800000 */
.L_x_2091:
[----:B------:R-:W-:-:S05]  /*53f0*/  FADD.FTZ R29, R29, R24 ;  /* 0x000000181d1d7221 */ /* 0x000fca0000010000 */
[----:B------:R-:W-:Y:S01]  /*5400*/  MOV R21, R29 ;  /* 0x0000001d00157202 */ /* 0x000fe20000000f00 */
[----:B------:R-:W-:Y:S01]  /*5410*/  IMAD.MOV.U32 R18, RZ, RZ, 0x4 ;  /* 0x00000004ff127424 */ /* 0x000fe200078e00ff */
[----:B------:R-:W-:-:S07]  /*5420*/  MOV R31, R19 ;  /* 0x00000013001f7202 */ /* 0x000fce0000000f00 */
[----:B------:R-:W-:Y:S05]  /*5430*/  WARPSYNC.COLLECTIVE R16, `(.L_x_2092) ;  /* 0x0000000010087348 */ /* 0x000fea0003c00000 */
[----:B------:R0:W1:Y:S02]  /*5440*/  SHFL.BFLY P2, R19, R21, R18, R17 ;  /* 0x0c00001215137389 */ /* 0x0000640000040011 */
[----:B01----:R-:W-:Y:S01]  /*5450*/  ENDCOLLECTIVE ;  /* 0x000000000000791b */ /* 0x003fe20003800000 */
.L_x_2092:
[----:B------:R-:W-:-:S05]  /*5460*/  FADD.FTZ R31, R31, R26 ;  /* 0x0000001a1f1f7221 */ /* 0x000fca0000010000 */
[----:B------:R-:W-:Y:S02]  /*5470*/  MOV R21, R31 ;  /* 0x0000001f00157202 */ /* 0x000fe40000000f00 */
[----:B------:R-:W-:-:S07]  /*5480*/  MOV R24, R19 ;  /* 0x0000001300187202 */ /* 0x000fce0000000f00 */
[----:B------:R-:W-:Y:S05]  /*5490*/  WARPSYNC.COLLECTIVE R16, `(.L_x_2093) ;  /* 0x0000000010087348 */ /* 0x000fea0003c00000 */
[----:B------:R0:W1:Y:S02]  /*54a0*/  SHFL.BFLY P2, R19, R21, R18, R17 ;  /* 0x0c00001215137389 */ /* 0x0000640000040011 */
[----:B01----:R-:W-:Y:S01]  /*54b0*/  ENDCOLLECTIVE ;  /* 0x000000000000791b */ /* 0x003fe20003800000 */
.L_x_2093:
[----:B------:R-:W-:Y:S01]  /*54c0*/  FADD.FTZ R26, R29, R24 ;  /* 0x000000181d1a7221 */ /* 0x000fe20000010000 */
[----:B------:R-:W-:-:S04]  /*54d0*/  HFMA2.MMA R18, -RZ, RZ, 0, 1.1920928955078125e-07 ;  /* 0x00000002ff127435 */ /* 0x000fc800000001ff */
[----:B------:R-:W-:Y:S02]  /*54e0*/  MOV R21, R26 ;  /* 0x0000001a00157202 */ /* 0x000fe40000000f00 */
[----:B------:R-:W-:-:S07]  /*54f0*/  MOV R28, R19 ;  /* 0x00000013001c7202 */ /* 0x000fce0000000f00 */
[----:B------:R-:W-:Y:S05]  /*5500*/  WARPSYNC.COLLECTIVE R16, `(.L_x_2094) ;  /* 0x0000000010087348 */ /* 0x000fea0003c00000 */
[----:B------:R0:W1:Y:S02]  /*5510*/  SHFL.BFLY P2, R19, R21, R18, R17 ;  /* 0x0c00001215137389 */ /* 0x0000640000040011 */
[----:B01----:R-:W-:Y:S01]  /*5520*/  ENDCOLLECTIVE ;  /* 0x000000000000791b */ /* 0x003fe20003800000 */
.L_x_2094:
[----:B------:R-:W-:-:S05]  /*5530*/  FADD.FTZ R28, R31, R28 ;  /* 0x0000001c1f1c7221 */ /* 0x000fca0000010000 */
[----:B------:R-:W-:Y:S01]  /*5540*/  MOV R21, R28 ;  /* 0x0000001c00157202 */ /* 0x000fe20000000f00 */
[----:B------:R-:W-:-:S07]  /*5550*/  IMAD.MOV.U32 R29, RZ, RZ, R19 ;  /* 0x000000ffff1d7224 */ /* 0x000fce00078e0013 */
[----:B------:R-:W-:Y:S05]  /*5560*/  WARPSYNC.COLLECTIVE R16, `(.L_x_2095) ;  /* 0x0000000010087348 */ /* 0x000fea0003c00000 */
[----:B------:R0:W1:Y:S02]  /*5570*/  SHFL.BFLY P2, R19, R21, R18, R17 ;  /* 0x0c00001215137389 */ /* 0x0000640000040011 */
[----:B01----:R-:W-:Y:S01]  /*5580*/  ENDCOLLECTIVE ;  /* 0x000000000000791b */ /* 0x003fe20003800000 */
.L_x_2095:
[----:B------:R-:W-:-:S05]  /*5590*/  FADD.FTZ R24, R26, R29 ;  /* 0x0000001d1a187221 */ /* 0x000fca0000010000 */
[----:B------:R-:W-:Y:S01]  /*55a0*/  MOV R21, R24 ;  /* 0x0000001800157202 */ /* 0x000fe20000000f00 */
[----:B------:R-:W-:Y:S01]  /*55b0*/  IMAD.MOV.U32 R18, RZ, RZ, 0x1 ;  /* 0x00000001ff127424 */ /* 0x000fe200078e00ff */
[----:B------:R-:W-:-:S07]  /*55c0*/  MOV R31, R19 ;  /* 0x00000013001f7202 */ /* 0x000fce0000000f00 */
[----:B------:R-:W-:Y:S05]  /*55d0*/  WARPSYNC.COLLECTIVE R16, `(.L_x_2096) ;  /* 0x0000000010087348 */ /* 0x000fea0003c00000 */
[----:B------:R0:W1:Y:S02]  /*55e0*/  SHFL.BFLY P2, R19, R21, R18, R17 ;  /* 0x0c00001215137389 */ /* 0x0000640000040011 */
[----:B01----:R-:W-:Y:S01]  /*55f0*/  ENDCOLLECTIVE ;  /* 0x000000000000791b */ /* 0x003fe20003800000 */
.L_x_2096:
[----:B------:R-:W-:-:S05]  /*5600*/  FADD.FTZ R26, R28, R31 ;  /* 0x0000001f1c1a7221 */ /* 0x000fca0000010000 */
[----:B------:R-:W-:Y:S02]  /*5610*/  MOV R21, R26 ;  /* 0x0000001a00157202 */ /* 0x000fe40000000f00 */
[----:B------:R-:W-:-:S07]  /*5620*/  MOV R31, R19 ;  /* 0x00000013001f7202 */ /* 0x000fce0000000f00 */
[----:B------:R-:W-:Y:S05]  /*5630*/  WARPSYNC.COLLECTIVE R16, `(.L_x_2097) ;  /* 0x0000000010087348 */ /* 0x000fea0003c00000 */
[----:B------:R0:W1:Y:S02]  /*5640*/  SHFL.BFLY P2, R19, R21, R18, R17 ;  /* 0x0c00001215137389 */ /* 0x0000640000040011 */
[----:B01----:R-:W-:Y:S01]  /*5650*/  ENDCOLLECTIVE ;  /* 0x000000000000791b */ /* 0x003fe20003800000 */
.L_x_2097:
[----:B------:R-:W-:Y:S01]  /*5660*/  FADD.FTZ R24, R24, R31 ;  /* 0x0000001f18187221 */ /* 0x000fe20000010000 */
[----:B------:R-:W-:Y:S01]  /*5670*/  HFMA2.MMA R18, -RZ, RZ, 0, 4.76837158203125e-07 ;  /* 0x00000008ff127435 */ /* 0x000fe200000001ff */
[----:B------:R-:W-:Y:S01]  /*5680*/  IMAD.MOV.U32 R21, RZ, RZ, R30 ;  /* 0x000000ffff157224 */ /* 0x000fe200078e001e */
[----:B------:R-:W-:-:S09]  /*5690*/  MOV R29, R19 ;  /* 0x00000013001d7202 */ /* 0x000fd20000000f00 */
[----:B------:R-:W-:Y:S05]  /*56a0*/  WARPSYNC.COLLECTIVE R16, `(.L_x_2098) ;  /* 0x0000000010087348 */ /* 0x000fea0003c00000 */
[----:B------:R0:W1:Y:S02]  /*56b0*/  SHFL.BFLY P2, R19, R21, R18, R17 ;  /* 0x0c00001215137389 */ /* 0x0000640000040011 */
[----:B01----:R-:W-:Y:S01]  /*56c0*/  ENDCOLLECTIVE ;  /* 0x000000000000791b */ /* 0x003fe20003800000 */
.L_x_2098:
[----:B------:R-:W-:Y:S01]  /*56d0*/  FADD.FTZ R26, R26, R29 ;  /* 0x0000001d1a1a7221 */ /* 0x000fe20000010000 */
[----:B------:R-:W-:Y:S02]  /*56e0*/  MOV R21, R32 ;  /* 0x0000002000157202 */ /* 0x000fe40000000f00 */
[----:B------:R-:W-:-:S07]  /*56f0*/  MOV R33, R19 ;  /* 0x0000001300217202 */ /* 0x000fce0000000f00 */
[----:B------:R-:W-:Y:S05]  /*5700*/  WARPSYNC.COLLECTIVE R16, `(.L_x_2099) ;  /* 0x0000000010087348 */ /* 0x000fea0003c00000 */
[----:B------:R0:W1:Y:S02]  /*5710*/  SHFL.BFLY P2, R19, R21, R18, R17 ;  /* 0x0c00001215137389 */ /* 0x0000640000040011 */
[----:B01----:R-:W-:Y:S01]  /*5720*/  ENDCOLLECTIVE ;  /* 0x000000000000791b */ /* 0x003fe20003800000 */
.L_x_2099:
[----:B------:R-:W-:Y:S01]  /*5730*/  FADD.FTZ R33, R33, R30 ;  /* 0x0000001e21217221 */ /* 0x000fe20000010000 */
[----:B------:R-:W-:-:S04]  /*5740*/  HFMA2.MMA R18, -RZ, RZ, 0, 2.384185791015625e-07 ;  /* 0x00000004ff127435 */ /* 0x000fc800000001ff */
[----:B------:R-:W-:Y:S01]  /*5750*/  MOV R21, R33 ;  /* 0x0000002100157202 */ /* 0x000fe20000000f00 */
[----:B------:R-:W-:-:S07]  /*5760*/  IMAD.MOV.U32 R35, RZ, RZ, R19 ;  /* 0x000000ffff237224 */ /* 0x000fce00078e0013 */
[----:B------:R-:W-:Y:S05]  /*5770*/  WARPSYNC.COLLECTIVE R16, `(.L_x_2100) ;  /* 0x0000000010087348 */ /* 0x000fea0003c00000 */
[----:B------:R0:W1:Y:S02]  /*5780*/  SHFL.BFLY P2, R19, R21, R18, R17 ;  /* 0x0c00001215137389 */ /* 0x0000640000040011 */
[----:B01----:R-:W-:Y:S01]  /*5790*/  ENDCOLLECTIVE ;  /* 0x000000000000791b */ /* 0x003fe20003800000 */
.L_x_2100:
[----:B------:R-:W-:-:S04]  /*57a0*/  FADD.FTZ R35, R35, R32 ;  /* 0x0000002023237221 */ /* 0x000fc80000010000 */
[----:B------:R-:W-:Y:S01]  /*57b0*/  IMAD.MOV.U32 R21, RZ, RZ, R35 ;  /* 0x000000ffff157224 */ /* 0x000fe200078e0023 */
[----:B------:R-:W-:-:S07]  /*57c0*/  MOV R30, R19 ;  /* 0x00000013001e7202 */ /* 0x000fce0000000f00 */
[----:B------:R-:W-:Y:S05]  /*57d0*/  WARPSYNC.COLLECTIVE R16, `(.L_x_2101) ;  /* 0x0000000010087348 */ /* 0x000fea0003c00000 */
[----:B------:R0:W1:Y:S02]  /*57e0*/  SHFL.BFLY P2, R19, R21, R18, R17 ;  /* 0x0c00001215137389 */ /* 0x0000640000040011 */
[----:B01----:R-:W-:Y:S01]  /*57f0*/  ENDCOLLECTIVE ;  /* 0x000000000000791b */ /* 0x003fe20003800000 */
.L_x_2101:
[----:B------:R-:W-:Y:S01]  /*5800*/  FADD.FTZ R30, R33, R30 ;  /* 0x0000001e211e7221 */ /* 0x000fe20000010000 */
[----:B------:R-:W-:-:S03]  /*5810*/  HFMA2.MMA R18, -RZ, RZ, 0, 1.1920928955078125e-07 ;  /* 0x00000002ff127435 */ /* 0x000fc600000001ff */
[----:B------:R-:W-:Y:S01]  /*5820*/  IMAD.MOV.U32 R21, RZ, RZ, R30 ;  /* 0x000000ffff157224 */ /* 0x000fe200078e001e */
[----:B------:R-:W-:Y:S02]  /*5830*/  MOV R32, R19 ;  /* 0x0000001300207202 */ /* 0x000fe40000000f00 */
[C---:B------:R-:W-:Y:S02]  /*5840*/  @!P0 IADD3 R19, R23.reuse, 0x3c, RZ ;  /* 0x0000003c17138810 */ /* 0x040fe40007ffe0ff */
[----:B------:R-:W-:Y:S01]  /*5850*/  IADD3 R23, R23, R46, RZ ;  /* 0x0000002e17177210 */ /* 0x000fe20007ffe0ff */
[----:B------:R-:W-:Y:S01]  /*5860*/  FADD.FTZ R32, R35, R32 ;  /* 0x0000002023207221 */ /* 0x000fe20000010000 */
[----:B------:R-:W-:-:S03]  /*5870*/  @!P0 LOP3.LUT R19, R19, R6, RZ, 0x3c, !PT ;  /* 0x0000000613138212 */ /* 0x000fc600078e3cff */
[----:B------:R-:W-:Y:S01]  /*5880*/  IMAD.WIDE R14, R23, 0x2, R14 ;  /* 0x00000002170e7825 */ /* 0x000fe200078e020e */
[----:B------:R-:W-:-:S07]  /*5890*/  @!P0 LEA R34, R19, R34, 0x2 ;  /* 0x0000002213228211 */ /* 0x000fce00078e10ff */
[----:B------:R-:W-:Y:S05]  /*58a0*/  WARPSYNC.COLLECTIVE R16, `(.L_x_2102) ;  /* 0x0000000010087348 */ /* 0x000fea0003c00000 */
[----:B------:R0:W1:Y:S02]  /*58b0*/  SHFL.BFLY P2, R19, R21, R18, R17 ;  /* 0x0c00001215137389 */ /* 0x0000640000040011 */
[----:B01----:R-:W-:Y:S01]  /*58c0*/  ENDCOLLECTIVE ;  /* 0x000000000000791b */ /* 0x003fe20003800000 */
.L_x_2102:
[----:B------:R-:W-:Y:S01]  /*58d0*/  IMAD.WIDE R2, R23, 0x2, R2 ;  /* 0x0000000217027825 */ /* 0x000fe200078e0202 */
[----:B------:R-:W0:Y:S04]  /*58e0*/  @!P0 LDS R28, [R34] ;  /* 0x00000000221c8984 */ /* 0x000e280000000800 */
[----:B------:R1:W2:Y:S01]  /*58f0*/  @!P0 LDS R37, [R34+0x500] ;  /* 0x0005000022258984 */ /* 0x0002a20000000800 */
[----:B------:R-:W-:Y:S01]  /*5900*/  MOV R21, R32 ;  /* 0x0000002000157202 */ /* 0x000fe20000000f00 */
[----:B-1----:R-:W-:Y:S01]  /*5910*/  HFMA2.MMA R34, -RZ, RZ, 0, 0 ;  /* 0x00000000ff227435 */ /* 0x002fe200000001ff */
[----:B------:R-:W-:-:S10]  /*5920*/  MOV R33, R19 ;  /* 0x0000001300217202 */ /* 0x000fd40000000f00 */
[----:B0-2---:R-:W-:Y:S05]  /*5930*/  WARPSYNC.COLLECTIVE R16, `(.L_x_2103) ;  /* 0x0000000010087348 */ /* 0x005fea0003c00000 */
[----:B------:R1:W3:Y:S02]  /*5940*/  SHFL.BFLY P2, R19, R21, R18, R17 ;  /* 0x0c00001215137389 */ /* 0x0002e40000040011 */
[----:B0123--:R-:W-:Y:S01]  /*5950*/  ENDCOLLECTIVE ;  /* 0x000000000000791b */ /* 0x00ffe20003800000 */
.L_x_2103:
        /* <DEDUP_REMOVED lines=10> */
.L_x_2104:
[----:B------:R-:W-:-:S05]  /*5a00*/  FADD.FTZ R32, R32, R35 ;  /* 0x0000002320207221 */ /* 0x000fca0000010000 */
[----:B------:R-:W-:Y:S02]  /*5a10*/  MOV R21, R32 ;  /* 0x0000002000157202 */ /* 0x000fe40000000f00 */
[----:B------:R-:W-:-:S07]  /*5a20*/  MOV R28, R19 ;  /* 0x00000013001c7202 */ /* 0x000fce0000000f00 */
[----:B------:R-:W-:Y:S05]  /*5a30*/  WARPSYNC.COLLECTIVE R16, `(.L_x_2105) ;  /* 0x0000000010087348 */ /* 0x000fea0003c00000 */
[----:B------:R0:W1:Y:S02]  /*5a40*/  SHFL.BFLY P2, R19, R21, R18, R17 ;  /* 0x0c00001215137389 */ /* 0x0000640000040011 */
[----:B01----:R-:W-:Y:S01]  /*5a50*/  ENDCOLLECTIVE ;  /* 0x000000000000791b */ /* 0x003fe20003800000 */
.L_x_2105:
[----:B------:R-:W-:Y:S01]  /*5a60*/  HFMA2.MMA R18, -RZ, RZ, 0, 4.76837158203125e-07 ;  /* 0x00000008ff127435 */ /* 0x000fe200000001ff */
[----:B------:R-:W-:Y:S01]  /*5a70*/  IMAD.MOV.U32 R21, RZ, RZ, R34 ;  /* 0x000000ffff157224 */ /* 0x000fe200078e0022 */
[----:B------:R-:W-:-:S09]  /*5a80*/  MOV R35, R19 ;  /* 0x0000001300237202 */ /* 0x000fd20000000f00 */
[----:B------:R-:W-:Y:S05]  /*5a90*/  WARPSYNC.COLLECTIVE R16, `(.L_x_2106) ;  /* 0x0000000010087348 */ /* 0x000fea0003c00000 */
[----:B------:R0:W1:Y:S02]  /*5aa0*/  SHFL.BFLY P2, R19, R21, R18, R17 ;  /* 0x0c00001215137389 */ /* 0x0000640000040011 */
[----:B01----:R-:W-:Y:S01]  /*5ab0*/  ENDCOLLECTIVE ;  /* 0x000000000000791b */ /* 0x003fe20003800000 */
.L_x_2106:
[----:B------:R-:W-:Y:S02]  /*5ac0*/  MOV R21, R36 ;  /* 0x0000002400157202 */ /* 0x000fe40000000f00 */
[----:B------:R-:W-:-:S07]  /*5ad0*/  MOV R39, R19 ;  /* 0x0000001300277202 */ /* 0x000fce0000000f00 */
[----:B------:R-:W-:Y:S05]  /*5ae0*/  WARPSYNC.COLLECTIVE R16, `(.L_x_2107) ;  /* 0x0000000010087348 */ /* 0x000fea0003c00000 */
[----:B------:R0:W1:Y:S02]  /*5af0*/  SHFL.BFLY P2, R19, R21, R18, R17 ;  /* 0x0c00001215137389 */ /* 0x0000640000040011 */
[----:B01----:R-:W-:Y:S01]  /*5b00*/  ENDCOLLECTIVE ;  /* 0x000000000000791b */ /* 0x003fe20003800000 */
.L_x_2107:
[----:B------:R-:W-:-:S05]  /*5b10*/  FADD.FTZ R39, R39, R34 ;  /* 0x0000002227277221 */ /* 0x000fca0000010000 */
[----:B------:R-:W-:Y:S01]  /*5b20*/  MOV R21, R39 ;  /* 0x0000002700157202 */ /* 0x000fe20000000f00 */
[----:B------:R-:W-:Y:S01]  /*5b30*/  IMAD.MOV.U32 R18, RZ, RZ, 0x4 ;  /* 0x00000004ff127424 */ /* 0x000fe200078e00ff */
[----:B------:R-:W-:-:S07]  /*5b40*/  MOV R37, R19 ;  /* 0x0000001300257202 */ /* 0x000fce0000000f00 */
[----:B------:R-:W-:Y:S05]  /*5b50*/  WARPSYNC.COLLECTIVE R16, `(.L_x_2108) ;  /* 0x0000000010087348 */ /* 0x000fea0003c00000 */
[----:B------:R0:W1:Y:S02]  /*5b60*/  SHFL.BFLY P2, R19, R21, R18, R17 ;  /* 0x0c00001215137389 */ /* 0x0000640000040011 */
[----:B01----:R-:W-:Y:S01]  /*5b70*/  ENDCOLLECTIVE ;  /* 0x000000000000791b */ /* 0x003fe20003800000 */
.L_x_2108:
[----:B------:R-:W-:-:S05]  /*5b80*/  FADD.FTZ R37, R37, R36 ;  /* 0x0000002425257221 */ /* 0x000fca0000010000 */
[----:B------:R-:W-:Y:S02]  /*5b90*/  MOV R21, R37 ;  /* 0x0000002500157202 */ /* 0x000fe40000000f00 */
[----:B------:R-:W-:-:S07]  /*5ba0*/  MOV R34, R19 ;  /* 0x0000001300227202 */ /* 0x000fce0000000f00 */
[----:B------:R-:W-:Y:S05]  /*5bb0*/  WARPSYNC.COLLECTIVE R16, `(.L_x_2109) ;  /* 0x0000000010087348 */ /* 0x000fea0003c00000 */
[----:B------:R0:W1:Y:S02]  /*5bc0*/  SHFL.BFLY P2, R19, R21, R18, R17 ;  /* 0x0c00001215137389 */ /* 0x0000640000040011 */
[----:B01----:R-:W-:Y:S01]  /*5bd0*/  ENDCOLLECTIVE ;  /* 0x000000000000791b */ /* 0x003fe20003800000 */
.L_x_2109:
[----:B------:R-:W-:Y:S01]  /*5be0*/  FADD.FTZ R34, R39, R34 ;  /* 0x0000002227227221 */ /* 0x000fe20000010000 */
[----:B------:R-:W-:-:S03]  /*5bf0*/  HFMA2.MMA R18, -RZ, RZ, 0, 1.1920928955078125e-07 ;  /* 0x00000002ff127435 */ /* 0x000fc600000001ff */
[----:B------:R-:W-:Y:S01]  /*5c00*/  IMAD.MOV.U32 R21, RZ, RZ, R34 ;  /* 0x000000ffff157224 */ /* 0x000fe200078e0022 */
[----:B------:R-:W-:-:S07]  /*5c10*/  MOV R36, R19 ;  /* 0x0000001300247202 */ /* 0x000fce0000000f00 */
[----:B------:R-:W-:Y:S05]  /*5c20*/  WARPSYNC.COLLECTIVE R16, `(.L_x_2110) ;  /* 0x0000000010087348 */ /* 0x000fea0003c00000 */
[----:B------:R0:W1:Y:S02]  /*5c30*/  SHFL.BFLY P2, R19, R21, R18, R17 ;  /* 0x0c00001215137389 */ /* 0x0000640000040011 */
[----:B01----:R-:W-:Y:S01]  /*5c40*/  ENDCOLLECTIVE ;  /* 0x000000000000791b */ /* 0x003fe20003800000 */
.L_x_2110:
[----:B------:R-:W-:-:S04]  /*5c50*/  FADD.FTZ R36, R37, R36 ;  /* 0x0000002425247221 */ /* 0x000fc80000010000 */
[----:B------:R-:W-:Y:S01]  /*5c60*/  IMAD.MOV.U32 R21, RZ, RZ, R36 ;  /* 0x000000ffff157224 */ /* 0x000fe200078e0024 */
[----:B------:R-:W-:-:S07]  /*5c70*/  MOV R39, R19 ;  /* 0x0000001300277202 */ /* 0x000fce0000000f00 */
[----:B------:R-:W-:Y:S05]  /*5c80*/  WARPSYNC.COLLECTIVE R16, `(.L_x_2111) ;  /* 0x0000000010087348 */ /* 0x000fea0003c00000 */
[----:B------:R0:W1:Y:S02]  /*5c90*/  SHFL.BFLY P2, R19, R21, R18, R17 ;  /* 0x0c00001215137389 */ /* 0x0000640000040011 */
[----:B01----:R-:W-:Y:S01]  /*5ca0*/  ENDCOLLECTIVE ;  /* 0x000000000000791b */ /* 0x003fe20003800000 */
.L_x_2111:
[----:B------:R-:W-:Y:S01]  /*5cb0*/  FADD.FTZ R34, R34, R39 ;  /* 0x0000002722227221 */ /* 0x000fe20000010000 */
[----:B------:R-:W-:Y:S01]  /*5cc0*/  FADD.FTZ R18, R33, R28 ;  /* 0x0000001c21127221 */ /* 0x000fe20000010000 */
[----:B------:R-:W-:Y:S02]  /*5cd0*/  @!P0 F2FP.F16.F32.PACK_AB R16, RZ, R24 ;  /* 0x00000018ff10823e */ /* 0x000fe400000000ff */
[----:B------:R-:W-:Y:S02]  /*5ce0*/  @!P0 F2FP.F16.F32.PACK_AB R17, RZ, R26 ;  /* 0x0000001aff11823e */ /* 0x000fe400000000ff */
[----:B------:R-:W-:Y:S02]  /*5cf0*/  @!P0 F2FP.F16.F32.PACK_AB R18, RZ, R18 ;  /* 0x00000012ff12823e */ /* 0x000fe400000000ff */
[----:B------:R-:W-:Y:S02]  /*5d00*/  PRMT R24, R16, 0x7610, R24 ;  /* 0x0000761010187816 */ /* 0x000fe40000000018 */
[----:B------:R-:W-:Y:S01]  /*5d10*/  PRMT R26, R18, 0x7610, R26 ;  /* 0x00007610121a7816 */ /* 0x000fe2000000001a */
[----:B------:R-:W-:Y:S01]  /*5d20*/  HFMA2.MMA R18, -RZ, RZ, 0, 5.9604644775390625e-08 ;  /* 0x00000001ff127435 */ /* 0x000fe200000001ff */
[----:B------:R-:W-:-:S02]  /*5d30*/  MOV R37, R19 ;  /* 0x0000001300257202 */ /* 0x000fc40000000f00 */
[----:B------:R-:W-:Y:S02]  /*5d40*/  @!P0 F2FP.F16.F32.PACK_AB R19, RZ, R20 ;  /* 0x00000014ff13823e */ /* 0x000fe400000000ff */
[----:B------:R-:W-:Y:S01]  /*5d50*/  PRMT R25, R17, 0x7610, R25 ;  /* 0x0000761011197816 */ /* 0x000fe20000000019 */
[----:B------:R-:W-:Y:S01]  /*5d60*/  IMAD.MOV.U32 R17, RZ, RZ, 0x101f ;  /* 0x0000101fff117424 */ /* 0x000fe200078e00ff */
[----:B------:R-:W-:Y:S01]  /*5d70*/  MOV R21, R34 ;  /* 0x0000002200157202 */ /* 0x000fe20000000f00 */
[----:B------:R0:W-:Y:S01]  /*5d80*/  @!P0 STG.E.U16 desc[UR8][R14.64], R19 ;  /* 0x000000130e008986 */ /* 0x0001e2000c101508 */
[----:B------:R-:W-:Y:S01]  /*5d90*/  MOV R16, 0xffff ;  /* 0x0000ffff00107802 */ /* 0x000fe20000000f00 */
[----:B------:R-:W-:Y:S01]  /*5da0*/  FADD.FTZ R36, R36, R37 ;  /* 0x0000002524247221 */ /* 0x000fe20000010000 */
[----:B------:R-:W-:-:S07]  /*5db0*/  @!P0 F2FP.F16.F32.PACK_AB R20, RZ, R22 ;  /* 0x00000016ff14823e */ /* 0x000fce00000000ff */
[----:B0-----:R-:W-:Y:S05]  /*5dc0*/  WARPSYNC.COLLECTIVE R16, `(.L_x_2112) ;  /* 0x0000000010087348 */ /* 0x001fea0003c00000 */
[----:B0-----:R0:W1:Y:S02]  /*5dd0*/  SHFL.BFLY P2, R19, R21, R18, R17 ;  /* 0x0c00001215137389 */ /* 0x0010640000040011 */
[----:B01----:R-:W-:Y:S01]  /*5de0*/  ENDCOLLECTIVE ;  /* 0x000000000000791b */ /* 0x003fe20003800000 */
.L_x_2112:
[----:B------:R-:W-:Y:S01]  /*5df0*/  PRMT R22, R20, 0x7610, R22 ;  /* 0x0000761014167816 */ /* 0x000fe20000000016 */
[----:B------:R-:W-:-:S04]  /*5e00*/  FADD.FTZ R20, R32, R35 ;  /* 0x0000002320147221 */ /* 0x000fc80000010000 */
[----:B------:R0:W-:Y:S01]  /*5e10*/  @!P0 STG.E.U16 desc[UR8][R2.64], R22 ;  /* 0x0000001602008986 */ /* 0x0001e2000c101508 */
[----:B------:R-:W-:-:S03]  /*5e20*/  @!P0 F2FP.F16.F32.PACK_AB R20, RZ, R20 ;  /* 0x00000014ff14823e */ /* 0x000fc600000000ff */
        /* <DEDUP_REMOVED lines=9> */
.L_x_2113:
[----:B------:R-:W-:Y:S01]  /*5ec0*/  FADD.FTZ R23, R34, R23 ;  /* 0x0000001722177221 */ /* 0x000fe20000010000 */
[----:B------:R-:W-:Y:S06]  /*5ed0*/  BRA `(.L_x_2114) ;  /* 0xffffffe4000c7947 */ /* 0x000fec000383ffff */
.L_x_2115:
        /* <DEDUP_REMOVED lines=10> */
.L_x_3861:


//--------------------- .text._ZN13group_norm_v218gn_bwd_cuda_kernelI6__halfLi320ELi3ELi32ELi10ELi1024ELb0ELb1ELi8ELi320ELi320ELi4ELb1ELi2ELb0ELb0ELNS_15WgradSyncMethodE3ENS_16CompileConditionILi900EEEEEvPT_S6_S6_PKS5_S8_S8_S8_PKfflPfPj --------------------------
	.section	.text._ZN13group_norm_v218gn_bwd_cuda_kernelI6__halfLi320ELi3ELi32ELi10ELi1024ELb0ELb1ELi8ELi320ELi320ELi4ELb1ELi2ELb0ELb0ELNS_15WgradSyncMethodE3ENS_16CompileConditionILi900EEEEEvPT_S6_S6_PKS5_S8_S8_S8_PKfflPfPj,"ax",@progbits
	.align	128
        .global         _ZN13group_norm_v218gn_bwd_cuda_kernelI6__halfLi320ELi3ELi32ELi10ELi1024ELb0ELb1ELi8ELi320ELi320ELi4ELb1ELi2ELb0ELb0ELNS_15WgradSyncMethodE3ENS_16CompileConditionILi900EEEEEvPT_S6_S6_PKS5_S8_S8_S8_PKfflPfPj
        .type           _ZN13group_norm_v218gn_bwd_cuda_kernelI6__halfLi320ELi3ELi32ELi10ELi1024ELb0ELb1ELi8ELi320ELi320ELi4ELb1ELi2ELb0ELb0ELNS_15WgradSyncMethodE3ENS_16CompileConditionILi900EEEEEvPT_S6_S6_PKS5_S8_S8_S8_PKfflPfPj,@function
        .size           _ZN13group_norm_v218gn_bwd_cuda_kernelI6__halfLi320ELi3ELi32ELi10ELi1024ELb0ELb1ELi8ELi320ELi320ELi4ELb1ELi2ELb0ELb0ELNS_15WgradSyncMethodE3ENS_16CompileConditionILi900EEEEEvPT_S6_S6_PKS5_S8_S8_S8_PKfflPfPj,(.L_x_3862 - _ZN13group_norm_v218gn_bwd_cuda_kernelI6__halfLi320ELi3ELi32ELi10ELi1024ELb0ELb1ELi8ELi320ELi320ELi4ELb1ELi2ELb0ELb0ELNS_15WgradSyncMethodE3ENS_16CompileConditionILi900EEEEEvPT_S6_S6_PKS5_S8_S8_S8_PKfflPfPj)
        .other          _ZN13group_norm_v218gn_bwd_cuda_kernelI6__halfLi320ELi3ELi32ELi10ELi1024ELb0ELb1ELi8ELi320ELi320ELi4ELb1ELi2ELb0ELb0ELNS_15WgradSyncMethodE3ENS_16CompileConditionILi900EEEEEvPT_S6_S6_PKS5_S8_S8_S8_PKfflPfPj,@"STO_CUDA_ENTRY STV_DEFAULT"
_ZN13group_norm_v218gn_bwd_cuda_kernelI6__halfLi320ELi3ELi32ELi10ELi1024ELb0ELb1ELi8ELi320ELi320ELi4ELb1ELi2ELb0ELb0ELNS_15WgradSyncMethodE3ENS_16CompileConditionILi900EEEEEvPT_S6_S6_PKS5_S8_S8_S8_PKfflPfPj:
.text._ZN13group_norm_v218gn_bwd_cuda_kernelI6__halfLi320ELi3ELi32ELi10ELi1024ELb0ELb1ELi8ELi320ELi320ELi4ELb1ELi2ELb0ELb0ELNS_15WgradSyncMethodE3ENS_16CompileConditionILi900EEEEEvPT_S6_S6_PKS5_S8_S8_S8_PKfflPfPj:
        /* <DEDUP_REMOVED lines=28> */
.L_x_2118:
[----:B------:R-:W2:Y:S04]  /*01c0*/  LD.E.STRONG.GPU R0, desc[UR14][R2.64] ;  /* 0x0000000e02007980 */ /* 0x000ea8000c10f900 */
[----:B--2---:R-:W-:Y:S01]  /*01d0*/  CCTL.IVALL ;  /* 0x00000000ff00798f */ /* 0x004fe20002000000 */
[----:B------:R-:W-:Y:S05]  /*01e0*/  YIELD ;  /* 0x0000000000007946 */ /* 0x000fea0003800000 */
[----:B-----5:R-:W-:-:S04]  /*01f0*/  LOP3.LUT R0, R0, R5, RZ, 0x3c, !PT ;  /* 0x0000000500007212 */ /* 0x020fc800078e3cff */
[----:B------:R-:W-:-:S13]  /*0200*/  ISETP.GT.AND P0, PT, R0, -0x1, PT ;  /* 0xffffffff0000780c */ /* 0x000fda0003f04270 */
[----:B------:R-:W-:Y:S05]  /*0210*/  @P0 BRA `(.L_x_2118) ;  /* 0xfffffffc00e80947 */ /* 0x000fea000383ffff */
.L_x_2117:
[----:B------:R-:W-:Y:S05]  /*0220*/  WARPSYNC.ALL ;  /* 0x0000000000007948 */ /* 0x000fea0003800000 */
[----:B------:R-:W-:Y:S06]  /*0230*/  BAR.SYNC.DEFER_BLOCKING 0x0 ;  /* 0x0000000000007b1d */ /* 0x000fec0000010000 */
[----:B------:R-:W-:Y:S05]  /*0240*/  BRA `(.L_x_2119) ;  /* 0x0000002000a07947 */ /* 0x000fea0003800000 */
.L_x_2116:
        /* <DEDUP_REMOVED lines=17> */
.L_x_2135:
[----:B------:R-:W0:Y:S01]  /*0360*/  S2R R36, SR_TID.X ;  /* 0x0000000000247919 */ /* 0x000e220000002100 */
[----:B------:R-:W-:Y:S01]  /*0370*/  USHF.L.U32 UR6, UR16, 0x3, URZ ;  /* 0x0000000310067899 */ /* 0x000fe2000800063f */
[----:B------:R-:W-:Y:S01]  /*0380*/  MOV R11, UR9 ;  /* 0x00000009000b7c02 */ /* 0x000fe20008000f00 */
[----:B------:R-:W-:Y:S01]  /*0390*/  IMAD.MOV.U32 R9, RZ, RZ, RZ ;  /* 0x000000ffff097224 */ /* 0x000fe200078e00ff */
        /* <DEDUP_REMOVED lines=14> */
[----:B------:R-:W-:Y:S01]  /*0480*/  IMAD.WIDE.U32 R4, R11, 0x50000, R8 ;  /* 0x000500000b047825 */ /* 0x000fe200078e0008 */
[C---:B------:R-:W-:Y:S02]  /*0490*/  IADD3 R11, R13.reuse, 0x500, RZ ;  /* 0x000005000d0b7810 */ /* 0x040fe40007ffe0ff */
[----:B------:R-:W-:Y:S02]  /*04a0*/  IADD3 R0, P0, R0, UR6, RZ ;  /* 0x0000000600007c10 */ /* 0x000fe4000ff1e0ff */
[----:B------:R-:W-:Y:S02]  /*04b0*/  IADD3 R8, R8, 0x2, RZ ;  /* 0x0000000208087810 */ /* 0x000fe40007ffe0ff */
[-C--:B------:R-:W-:Y:S01]  /*04c0*/  IADD3 R2, P1, R13, R4.reuse, RZ ;  /* 0x000000040d027210 */ /* 0x080fe20007f3e0ff */
[----:B------:R-:W-:Y:S01]  /*04d0*/  IMAD.X R13, RZ, RZ, UR8, P0 ;  /* 0x00000008ff0d7e24 */ /* 0x000fe200080e06ff */
[----:B------:R-:W-:Y:S01]  /*04e0*/  LEA R12, P0, R0, UR12, 0x3 ;  /* 0x0000000c000c7c11 */ /* 0x000fe2000f8018ff */
[----:B------:R-:W-:Y:S01]  /*04f0*/  IMAD.WIDE.U32 R8, R8, -0x33333333, RZ ;  /* 0xcccccccd08087825 */ /* 0x000fe200078e00ff */
[----:B------:R-:W-:-:S02]  /*0500*/  IADD3 R11, P2, R11, R4, RZ ;  /* 0x000000040b0b7210 */ /* 0x000fc40007f5e0ff */
[----:B------:R-:W-:Y:S01]  /*0510*/  IADD3 R4, R5, UR10, RZ ;  /* 0x0000000a05047c10 */ /* 0x000fe2000fffe0ff */
[----:B------:R-:W-:Y:S01]  /*0520*/  ULDC.64 UR10, c[0x0][0x230] ;  /* 0x00008c00000a7ab9 */ /* 0x000fe20000000a00 */
[----:B------:R-:W-:Y:S02]  /*0530*/  LEA.HI.X R13, R0, UR13, R13, 0x3, P0 ;  /* 0x0000000d000d7c11 */ /* 0x000fe400080f1c0d */
[----:B------:R-:W-:Y:S01]  /*0540*/  IADD3.X R5, RZ, R4, RZ, P1, !PT ;  /* 0x00000004ff057210 */ /* 0x000fe20000ffe4ff */
[----:B------:R-:W-:Y:S01]  /*0550*/  IMAD.X R4, RZ, RZ, R4, P2 ;  /* 0x000000ffff047224 */ /* 0x000fe200010e0604 */
[----:B------:R-:W-:Y:S02]  /*0560*/  SHF.R.U32.HI R6, RZ, 0x3, R9 ;  /* 0x00000003ff067819 */ /* 0x000fe40000011609 */
[C---:B------:R-:W-:Y:S01]  /*0570*/  SHF.L.U64.HI R0, R2.reuse, 0x1, R5 ;  /* 0x0000000102007819 */ /* 0x040fe20000010205 */
[----:B------:R-:W2:Y:S01]  /*0580*/  LDG.E.64.CONSTANT R12, desc[UR14][R12.64] ;  /* 0x0000000e0c0c7981 */ /* 0x000ea2000c1e9b00 */
[----:B------:R-:W-:-:S02]  /*0590*/  SHF.L.U32 R2, R2, 0x1, RZ ;  /* 0x0000000102027819 */ /* 0x000fc400000006ff */
[----:B------:R-:W-:Y:S01]  /*05a0*/  IADD3 R6, P0, R6, UR6, RZ ;  /* 0x0000000606067c10 */ /* 0x000fe2000ff1e0ff */
[----:B------:R-:W-:Y:S01]  /*05b0*/  ULDC UR6, c[0x0][0x250] ;  /* 0x0000940000067ab9 */ /* 0x000fe20000000800 */
[C---:B------:R-:W-:Y:S02]  /*05c0*/  IADD3 R14, P1, R2.reuse, UR10, RZ ;  /* 0x0000000a020e7c10 */ /* 0x040fe4000ff3e0ff */
[----:B------:R-:W-:Y:S01]  /*05d0*/  IADD3 R16, P2, R2, UR18, RZ ;  /* 0x0000001202107c10 */ /* 0x000fe2000ff5e0ff */
[----:B------:R-:W-:Y:S01]  /*05e0*/  IMAD.X R9, RZ, RZ, UR8, P0 ;  /* 0x00000008ff097e24 */ /* 0x000fe200080e06ff */
[----:B------:R-:W-:Y:S02]  /*05f0*/  LEA R26, P0, R6, UR12, 0x3 ;  /* 0x0000000c061a7c11 */ /* 0x000fe4000f8018ff */
[----:B------:R-:W-:Y:S02]  /*0600*/  IADD3.X R15, R0, UR11, RZ, P1, !PT ;  /* 0x0000000b000f7c10 */ /* 0x000fe40008ffe4ff */
[----:B------:R-:W-:-:S02]  /*0610*/  SHF.L.U32 R5, R11, 0x1, RZ ;  /* 0x000000010b057819 */ /* 0x000fc400000006ff */
[----:B------:R-:W-:Y:S01]  /*0620*/  LEA.HI.X R27, R6, UR13, R9, 0x3, P0 ;  /* 0x0000000d061b7c11 */ /* 0x000fe200080f1c09 */
[----:B------:R-:W-:Y:S01]  /*0630*/  ULDC.64 UR12, c[0x0][0x258] ;  /* 0x00009600000c7ab9 */ /* 0x000fe20000000a00 */
[----:B------:R-:W-:Y:S01]  /*0640*/  IADD3.X R17, R0, UR19, RZ, P2, !PT ;  /* 0x0000001300117c10 */ /* 0x000fe200097fe4ff */
[----:B------:R-:W3:Y:S01]  /*0650*/  LDG.E.64.CONSTANT R14, desc[UR14][R14.64] ;  /* 0x0000000e0e0e7981 */ /* 0x000ee2000c1e9b00 */
[----:B------:R-:W-:Y:S02]  /*0660*/  SHF.L.U64.HI R4, R11, 0x1, R4 ;  /* 0x000000010b047819 */ /* 0x000fe40000010204 */
[C---:B------:R-:W-:Y:S01]  /*0670*/  IADD3 R30, P3, R5.reuse, UR10, RZ ;  /* 0x0000000a051e7c10 */ /* 0x040fe2000ff7e0ff */
[----:B------:R-:W4:Y:S01]  /*0680*/  LDG.E.64.CONSTANT R26, desc[UR14][R26.64] ;  /* 0x0000000e1a1a7981 */ /* 0x000f22000c1e9b00 */
[----:B------:R-:W-:Y:S02]  /*0690*/  IADD3 R28, P0, R5, UR18, RZ ;  /* 0x00000012051c7c10 */ /* 0x000fe4000ff1e0ff */
[C---:B------:R-:W-:Y:S01]  /*06a0*/  IADD3.X R31, R4.reuse, UR11, RZ, P3, !PT ;  /* 0x0000000b041f7c10 */ /* 0x040fe20009ffe4ff */
[----:B------:R-:W5:Y:S01]  /*06b0*/  LDG.E.64.CONSTANT R16, desc[UR14][R16.64] ;  /* 0x0000000e10107981 */ /* 0x000f62000c1e9b00 */
[----:B------:R-:W-:-:S04]  /*06c0*/  IADD3.X R29, R4, UR19, RZ, P0, !PT ;  /* 0x00000013041d7c10 */ /* 0x000fc800087fe4ff */
[----:B------:R-:W5:Y:S04]  /*06d0*/  LDG.E.64.CONSTANT R30, desc[UR14][R30.64] ;  /* 0x0000000e1e1e7981 */ /* 0x000f68000c1e9b00 */
[----:B------:R-:W5:Y:S01]  /*06e0*/  LDG.E.64.CONSTANT R28, desc[UR14][R28.64] ;  /* 0x0000000e1c1c7981 */ /* 0x000f62000c1e9b00 */
[----:B------:R-:W0:Y:S01]  /*06f0*/  S2R R9, SR_CgaCtaId ;  /* 0x0000000000097919 */ /* 0x000e220000008800 */
[----:B------:R-:W-:-:S04]  /*0700*/  MOV R6, 0x400 ;  /* 0x0000040000067802 */ /* 0x000fc80000000f00 */
[----:B------:R-:W-:-:S04]  /*0710*/  IADD3 R34, R6, 0x2800, RZ ;  /* 0x0000280006227810 */ /* 0x000fc80007ffe0ff */
[----:B0-----:R-:W-:-:S05]  /*0720*/  LEA R34, R9, R34, 0x18 ;  /* 0x0000002209227211 */ /* 0x001fca00078ec0ff */
[----:B------:R-:W-:-:S05]  /*0730*/  IMAD R32, R3, 0x28, R34 ;  /* 0x0000002803207824 */ /* 0x000fca00078e0222 */
[----:B------:R-:W-:Y:S02]  /*0740*/  LEA R32, R7, R32, 0x3 ;  /* 0x0000002007207211 */ /* 0x000fe400078e18ff */
[----:B------:R-:W-:Y:S01]  /*0750*/  ISETP.GT.U32.AND P1, PT, R36, 0x7f, PT ;  /* 0x0000007f2400780c */ /* 0x000fe20003f24070 */
[----:B--2---:R-:W-:-:S06]  /*0760*/  FADD.FTZ R6, R13, UR6 ;  /* 0x000000060d067e21 */ /* 0x004fcc0008010000 */
[----:B------:R-:W0:Y:S01]  /*0770*/  MUFU.RSQ R6, R6 ;  /* 0x0000000600067308 */ /* 0x000e220000001400 */
[--C-:B---3--:R-:W-:Y:S02]  /*0780*/  HADD2.F32 R3, -RZ, R14.reuse.H0_H0 ;  /* 0x2000000eff037230 */ /* 0x108fe40000004100 */
[----:B------:R-:W-:Y:S02]  /*0790*/  HADD2.F32 R11, -RZ, R14.H1_H1 ;  /* 0x3000000eff0b7230 */ /* 0x000fe40000004100 */
[----:B----4-:R-:W-:Y:S01]  /*07a0*/  FADD.FTZ R8, R27, UR6 ;  /* 0x000000061b087e21 */ /* 0x010fe20008010000 */
[C---:B------:R-:W-:Y:S01]  /*07b0*/  FADD.FTZ R3, -R12.reuse, R3 ;  /* 0x000000030c037221 */ /* 0x040fe20000010100 */
[--C-:B-----5:R-:W-:Y:S02]  /*07c0*/  HADD2.F32 R7, -RZ, R16.reuse.H0_H0 ;  /* 0x20000010ff077230 */ /* 0x120fe40000004100 */
[----:B------:R-:W-:Y:S01]  /*07d0*/  FADD.FTZ R11, -R12, R11 ;  /* 0x0000000b0c0b7221 */ /* 0x000fe20000010100 */
[----:B------:R-:W-:-:S02]  /*07e0*/  HADD2.F32 R9, -RZ, R16.H1_H1 ;  /* 0x30000010ff097230 */ /* 0x000fc40000004100 */
[----:B0-----:R-:W-:Y:S01]  /*07f0*/  FMUL.FTZ R55, R6, R3 ;  /* 0x0000000306377220 */ /* 0x001fe20000410000 */
[----:B------:R-:W0:Y:S01]  /*0800*/  MUFU.RSQ R8, R8 ;  /* 0x0000000800087308 */ /* 0x000e220000001400 */
[----:B------:R-:W-:Y:S02]  /*0810*/  HADD2.F32 R33, -RZ, R30.H0_H0 ;  /* 0x2000001eff217230 */ /* 0x000fe40000004100 */
[----:B------:R-:W-:Y:S01]  /*0820*/  FMUL.FTZ R10, R54, R7 ;  /* 0x00000007360a7220 */ /* 0x000fe20000410000 */
[----:B------:R-:W-:Y:S01]  /*0830*/  FMUL.FTZ R3, R52, R9 ;  /* 0x0000000934037220 */ /* 0x000fe20000410000 */
[----:B------:R-:W-:Y:S01]  /*0840*/  FMUL.FTZ R11, R6, R11 ;  /* 0x0000000b060b7220 */ /* 0x000fe20000410000 */
[----:B------:R-:W-:Y:S02]  /*0850*/  HADD2.F32 R13, -RZ, R28.H0_H0 ;  /* 0x2000001cff0d7230 */ /* 0x000fe40000004100 */
[----:B------:R-:W-:Y:S01]  /*0860*/  FFMA.FTZ R10, R55, R10, RZ ;  /* 0x0000000a370a7223 */ /* 0x000fe200000100ff */
[----:B------:R-:W-:Y:S01]  /*0870*/  FADD.FTZ R33, -R12, R33 ;  /* 0x000000210c217221 */ /* 0x000fe20000010100 */
[----:B------:R-:W-:-:S02]  /*0880*/  HADD2.F32 R27, -RZ, R30.H1_H1 ;  /* 0x3000001eff1b7230 */ /* 0x000fc40000004100 */
[----:B------:R-:W-:Y:S01]  /*0890*/  FFMA.FTZ R3, R11, R3, R10 ;  /* 0x000000030b037223 */ /* 0x000fe2000001000a */
[----:B------:R-:W-:Y:S02]  /*08a0*/  HADD2.F32 R35, -RZ, R15.H0_H0 ;  /* 0x2000000fff237230 */ /* 0x000fe40000004100 */
[----:B------:R-:W-:Y:S01]  /*08b0*/  FMUL.FTZ R14, R54, R13 ;  /* 0x0000000d360e7220 */ /* 0x000fe20000410000 */
[----:B------:R-:W-:Y:S01]  /*08c0*/  FMUL.FTZ R10, R6, R33 ;  /* 0x00000021060a7220 */ /* 0x000fe20000410000 */
[----:B------:R-:W-:Y:S01]  /*08d0*/  FADD.FTZ R33, -R12, R27 ;  /* 0x0000001b0c217221 */ /* 0x000fe20000010100 */
[----:B------:R-:W-:Y:S02]  /*08e0*/  HADD2.F32 R12, -RZ, R17.H0_H0 ;  /* 0x20000011ff0c7230 */ /* 0x000fe40000004100 */
[----:B------:R-:W-:Y:S02]  /*08f0*/  HADD2.F32 R37, -RZ, R15.H1_H1 ;  /* 0x3000000fff257230 */ /* 0x000fe40000004100 */
[----:B------:R-:W-:Y:S01]  /*0900*/  FFMA.FTZ R27, R10, R14, R3 ;  /* 0x0000000e0a1b7223 */ /* 0x000fe20000010003 */
[----:B------:R-:W-:Y:S01]  /*0910*/  FADD.FTZ R3, -R26, R35 ;  /* 0x000000231a037221 */ /* 0x000fe20000010100 */
[----:B------:R-:W-:-:S02]  /*0920*/  HADD2.F32 R15, -RZ, R17.H1_H1 ;  /* 0x30000011ff0f7230 */ /* 0x000fc40000004100 */
[----:B------:R-:W-:Y:S01]  /*0930*/  FMUL.FTZ R14, R57, R12 ;  /* 0x0000000c390e7220 */ /* 0x000fe20000410000 */
[----:B------:R-:W-:Y:S01]  /*0940*/  FADD.FTZ R17, -R26, R37 ;  /* 0x000000251a117221 */ /* 0x000fe20000010100 */
[----:B0-----:R-:W-:Y:S01]  /*0950*/  FMUL.FTZ R3, R8, R3 ;  /* 0x0000000308037220 */ /* 0x001fe20000410000 */
[--C-:B------:R-:W-:Y:S01]  /*0960*/  HADD2.F32 R35, -RZ, R31.reuse.H0_H0 ;  /* 0x2000001fff237230 */ /* 0x100fe20000004100 */
[----:B------:R-:W-:Y:S01]  /*0970*/  UIADD3 UR6, UP0, UR9, 0x2, URZ ;  /* 0x0000000209067890 */ /* 0x000fe2000ff1e03f */
[----:B------:R-:W-:Y:S01]  /*0980*/  FMUL.FTZ R16, R50, R15 ;  /* 0x0000000f32107220 */ /* 0x000fe20000410000 */
[----:B------:R-:W-:Y:S01]  /*0990*/  FMUL.FTZ R17, R8, R17 ;  /* 0x0000001108117220 */ /* 0x000fe20000410000 */
[----:B------:R-:W-:Y:S01]  /*09a0*/  FFMA.FTZ R14, R3, R14, RZ ;  /* 0x0000000e030e7223 */ /* 0x000fe200000100ff */
[----:B------:R-:W-:Y:S02]  /*09b0*/  HADD2.F32 R31, -RZ, R31.H1_H1 ;  /* 0x3000001fff1f7230 */ /* 0x000fe40000004100 */
[----:B------:R-:W-:Y:S01]  /*09c0*/  FADD.FTZ R37, -R26, R35 ;  /* 0x000000231a257221 */ /* 0x000fe20000010100 */
[----:B------:R-:W-:Y:S01]  /*09d0*/  UIADD3.X UR8, URZ, UR5, URZ, UP0, !UPT ;  /* 0x000000053f087290 */ /* 0x000fe200087fe43f */
[----:B------:R-:W-:-:S02]  /*09e0*/  HADD2.F32 R51, -RZ, R28.H1_H1 ;  /* 0x3000001cff337230 */ /* 0x000fc40000004100 */
[----:B------:R-:W-:Y:S01]  /*09f0*/  FFMA.FTZ R35, R17, R16, R14 ;  /* 0x0000001011237223 */ /* 0x000fe2000001000e */
[----:B------:R-:W-:Y:S01]  /*0a00*/  UISETP.GE.U32.AND UP0, UPT, UR6, UR12, UPT ;  /* 0x0000000c0600728c */ /* 0x000fe2000bf06070 */
[--C-:B------:R-:W-:Y:S02]  /*0a10*/  HADD2.F32 R49, -RZ, R29.reuse.H0_H0 ;  /* 0x2000001dff317230 */ /* 0x100fe40000004100 */
[----:B------:R-:W-:Y:S01]  /*0a20*/  FMUL.FTZ R16, R6, R33 ;  /* 0x0000002106107220 */ /* 0x000fe20000410000 */
[----:B------:R-:W-:Y:S01]  /*0a30*/  FADD.FTZ R33, -R26, R31 ;  /* 0x0000001f1a217221 */ /* 0x000fe20000010100 */
[----:B------:R-:W-:Y:S02]  /*0a40*/  HADD2.F32 R53, -RZ, R29.H1_H1 ;  /* 0x3000001dff357230 */ /* 0x000fe40000004100 */
[----:B------:R-:W-:Y:S01]  /*0a50*/  FFMA.FTZ R29, R54, R7, RZ ;  /* 0x00000007361d7223 */ /* 0x000fe200000100ff */
[C---:B------:R-:W-:Y:S01]  /*0a60*/  FFMA.FTZ R31, R57.reuse, R12, RZ ;  /* 0x0000000c391f7223 */ /* 0x040fe200000100ff */
[----:B------:R-:W-:Y:S01]  /*0a70*/  UISETP.GE.AND.EX UP0, UPT, UR8, UR13, UPT, UP0 ;  /* 0x0000000d0800728c */ /* 0x000fe2000bf06300 */
[----:B------:R-:W-:Y:S01]  /*0a80*/  FMUL.FTZ R28, R52, R51 ;  /* 0x00000033341c7220 */ /* 0x000fe20000410000 */
[C---:B------:R-:W-:Y:S01]  /*0a90*/  FMUL.FTZ R30, R57.reuse, R49 ;  /* 0x00000031391e7220 */ /* 0x040fe20000410000 */
[----:B------:R-:W-:Y:S01]  /*0aa0*/  FMUL.FTZ R14, R8, R37 ;  /* 0x00000025080e7220 */ /* 0x000fe20000410000 */
[----:B------:R-:W-:Y:S01]  /*0ab0*/  FFMA.FTZ R29, R52, R9, R29 ;  /* 0x00000009341d7223 */ /* 0x000fe2000001001d */
[----:B------:R-:W-:Y:S01]  /*0ac0*/  FFMA.FTZ R26, R50, R15, R31 ;  /* 0x0000000f321a7223 */ /* 0x000fe2000001001f */
[----:B------:R-:W-:Y:S01]  /*0ad0*/  FFMA.FTZ R27, R16, R28, R27 ;  /* 0x0000001c101b7223 */ /* 0x000fe2000001001b */
[----:B------:R-:W-:Y:S01]  /*0ae0*/  FFMA.FTZ R35, R14, R30, R35 ;  /* 0x0000001e0e237223 */ /* 0x000fe20000010023 */
[----:B------:R-:W-:Y:S01]  /*0af0*/  FMUL.FTZ R28, R50, R53 ;  /* 0x00000035321c7220 */ /* 0x000fe20000410000 */
[----:B------:R-:W-:Y:S01]  /*0b00*/  FMUL.FTZ R48, R8, R33 ;  /* 0x0000002108307220 */ /* 0x000fe20000410000 */
[----:B------:R-:W-:Y:S01]  /*0b10*/  PLOP3.LUT P0, PT, PT, PT, UP0, 0x80, 0x0 ;  /* 0x000000000000781c */ /* 0x000fe20003f0f008 */
[----:B------:R-:W-:Y:S01]  /*0b20*/  FFMA.FTZ R31, R54, R13, R29 ;  /* 0x0000000d361f7223 */ /* 0x000fe2000001001d */
[----:B------:R-:W-:Y:S01]  /*0b30*/  FFMA.FTZ R33, R57, R49, R26 ;  /* 0x0000003139217223 */ /* 0x000fe2000001001a */
[----:B------:R-:W-:-:S02]  /*0b40*/  FFMA.FTZ R29, R48, R28, R35 ;  /* 0x0000001c301d7223 */ /* 0x000fc40000010023 */
        /* <DEDUP_REMOVED lines=10> */
[----:B------:R-:W-:Y:S01]  /*0bf0*/  HFMA2.MMA R35, -RZ, RZ, 0, 0 ;  /* 0x00000000ff237435 */ /* 0x000fe200000001ff */
[----:B------:R-:W-:-:S02]  /*0c00*/  IMAD.MOV.U32 R37, RZ, RZ, RZ ;  /* 0x000000ffff257224 */ /* 0x000fc400078e00ff */
[----:B------:R-:W-:Y:S01]  /*0c10*/  FADD.FTZ R25, R30, R13 ;  /* 0x0000000d1e197221 */ /* 0x000fe20000010000 */
[----:B------:R-:W-:Y:S01]  /*0c20*/  FADD.FTZ R23, R38, R51 ;  /* 0x0000003326177221 */ /* 0x000fe20000010000 */
[----:B0-----:R-:W-:Y:S01]  /*0c30*/  FFMA.FTZ R27, R55, R7, R24 ;  /* 0x00000007371b7223 */ /* 0x001fe20000010018 */
[----:B-1----:R-:W-:Y:S01]  /*0c40*/  FFMA.FTZ R29, R11, R9, R22 ;  /* 0x000000090b1d7223 */ /* 0x002fe20000010016 */
        /* <DEDUP_REMOVED lines=16> */
[----:B------:R-:W-:Y:S02]  /*0d50*/  LOP3.LUT R38, R28, 0x18, RZ, 0x3c, !PT ;  /* 0x000000181c267812 */ /* 0x000fe400078e3cff */
[----:B------:R-:W-:Y:S02]  /*0d60*/  SHF.R.S32.HI R26, RZ, 0x2, R31 ;  /* 0x00000002ff1a7819 */ /* 0x000fe4000001141f */
[----:B------:R-:W-:Y:S02]  /*0d70*/  LEA.HI R29, R29, R36, RZ, 0x4 ;  /* 0x000000241d1d7211 */ /* 0x000fe400078f20ff */
[----:B------:R-:W-:Y:S02]  /*0d80*/  IADD3 R33, R26, 0x50, RZ ;  /* 0x000000501a217810 */ /* 0x000fe40007ffe0ff */
[----:B------:R-:W-:Y:S01]  /*0d90*/  LOP3.LUT R31, R31, 0xfffffffc, RZ, 0xc0, !PT ;  /* 0xfffffffc1f1f7812 */ /* 0x000fe200078ec0ff */
[----:B0-----:R-:W-:Y:S01]  /*0da0*/  ULEA UR5, UR9, UR5, 0x18 ;  /* 0x0000000509057291 */ /* 0x001fe2000f8ec03f */
[----:B------:R-:W-:-:S02]  /*0db0*/  SHF.R.S32.HI R40, RZ, 0x1f, R33 ;  /* 0x0000001fff287819 */ /* 0x000fc40000011421 */
[----:B------:R-:W-:Y:S02]  /*0dc0*/  SHF.R.U32.HI R46, RZ, 0x4, R29 ;  /* 0x00000004ff2e7819 */ /* 0x000fe4000001161d */
[----:B------:R-:W-:Y:S01]  /*0dd0*/  LEA.HI R40, R40, R33, RZ, 0x2 ;  /* 0x0000002128287211 */ /* 0x000fe200078f10ff */
[----:B------:R-:W-:Y:S01]  /*0de0*/  VIADD R33, R26, 0xf0 ;  /* 0x000000f01a217836 */ /* 0x000fe20000000000 */
[----:B------:R-:W-:Y:S02]  /*0df0*/  LEA R27, R36, UR5, 0x5 ;  /* 0x00000005241b7c11 */ /* 0x000fe4000f8e28ff */
[----:B------:R-:W-:Y:S02]  /*0e00*/  IADD3 R31, -R31, R36, RZ ;  /* 0x000000241f1f7210 */ /* 0x000fe40007ffe1ff */
[C---:B------:R-:W-:Y:S01]  /*0e10*/  IADD3 R30, R27.reuse, R30, RZ ;  /* 0x0000001e1b1e7210 */ /* 0x040fe20007ffe0ff */
[C---:B------:R-:W-:Y:S01]  /*0e20*/  IMAD.IADD R28, R27.reuse, 0x1, R28 ;  /* 0x000000011b1c7824 */ /* 0x040fe200078e021c */
[C---:B------:R-:W-:Y:S01]  /*0e30*/  IADD3 R38, R27.reuse, R38, RZ ;  /* 0x000000261b267210 */ /* 0x040fe20007ffe0ff */
[----:B------:R-:W-:Y:S01]  /*0e40*/  IMAD.IADD R32, R27, 0x1, R32 ;  /* 0x000000011b207824 */ /* 0x000fe200078e0220 */
[----:B------:R-:W-:-:S02]  /*0e50*/  IADD3 R27, R26, 0xa0, RZ ;  /* 0x000000a01a1b7810 */ /* 0x000fc40007ffe0ff */
[----:B------:R-:W-:Y:S01]  /*0e60*/  STS.64 [R28], R24 ;  /* 0x000000181c007388 */ /* 0x000fe20000000a00 */
[----:B------:R-:W-:Y:S02]  /*0e70*/  SHF.R.S32.HI R44, RZ, 0x1f, R33 ;  /* 0x0000001fff2c7819 */ /* 0x000fe40000011421 */
[----:B------:R-:W-:Y:S01]  /*0e80*/  SHF.R.S32.HI R42, RZ, 0x1f, R27 ;  /* 0x0000001fff2a7819 */ /* 0x000fe2000001141b */
[----:B------:R0:W-:Y:S01]  /*0e90*/  STS.64 [R30], R22 ;  /* 0x000000161e007388 */ /* 0x0001e20000000a00 */
[----:B------:R-:W-:Y:S02]  /*0ea0*/  SHF.R.U32.HI R40, RZ, 0x2, R40 ;  /* 0x00000002ff287819 */ /* 0x000fe40000011628 */
[----:B------:R-:W-:Y:S01]  /*0eb0*/  LEA.HI R42, R42, R27, RZ, 0x2 ;  /* 0x0000001b2a2a7211 */ /* 0x000fe200078f10ff */
[----:B------:R-:W-:Y:S01]  /*0ec0*/  STS.64 [R32], R20 ;  /* 0x0000001420007388 */ /* 0x000fe20000000a00 */
[----:B------:R-:W-:Y:S02]  /*0ed0*/  LOP3.LUT R27, R31, 0x3, R46, 0x78, !PT ;  /* 0x000000031f1b7812 */ /* 0x000fe400078e782e */
[----:B------:R-:W-:Y:S01]  /*0ee0*/  LEA.HI R44, R44, R33, RZ, 0x2 ;  /* 0x000000212c2c7211 */ /* 0x000fe200078f10ff */
[----:B------:R1:W-:Y:S01]  /*0ef0*/  STS.64 [R38], R18 ;  /* 0x0000001226007388 */ /* 0x0003e20000000a00 */
[----:B------:R-:W-:-:S02]  /*0f00*/  SHF.R.U32.HI R42, RZ, 0x2, R42 ;  /* 0x00000002ff2a7819 */ /* 0x000fc4000001162a */
[----:B------:R-:W-:Y:S02]  /*0f10*/  SHF.R.U32.HI R44, RZ, 0x2, R44 ;  /* 0x00000002ff2c7819 */ /* 0x000fe4000001162c */
[----:B0-----:R-:W-:Y:S01]  /*0f20*/  LEA R30, R26, UR5, 0x5 ;  /* 0x000000051a1e7c11 */ /* 0x001fe2000f8e28ff */
[----:B------:R-:W-:Y:S01]  /*0f30*/  USHF.L.U32 UR5, UR7, 0x7, URZ ;  /* 0x0000000707057899 */ /* 0x000fe2000800063f */
[----:B------:R-:W-:Y:S02]  /*0f40*/  LOP3.LUT R29, R31, 0x3, R42, 0x78, !PT ;  /* 0x000000031f1d7812 */ /* 0x000fe400078e782a */
[----:B------:R-:W-:Y:S01]  /*0f50*/  LEA R26, R27, R30, 0x3 ;  /* 0x0000001e1b1a7211 */ /* 0x000fe200078e18ff */
[----:B------:R-:W-:Y:S01]  /*0f60*/  ULOP3.LUT UR5, UR5, 0xffffff80, UR16, 0xe2, !UPT ;  /* 0xffffff8005057892 */ /* 0x000fe2000f8ee210 */
[C---:B------:R-:W-:Y:S01]  /*0f70*/  LOP3.LUT R27, R31.reuse, 0x3, R40, 0x78, !PT ;  /* 0x000000031f1b7812 */ /* 0x040fe200078e7828 */
[----:B-1----:R-:W0:Y:S01]  /*0f80*/  LDC.64 R38, c[0x0][0x260] ;  /* 0x00009800ff267b82 */ /* 0x002e220000000a00 */
[----:B------:R-:W-:-:S02]  /*0f90*/  LOP3.LUT R33, R31, 0x3, R44, 0x78, !PT ;  /* 0x000000031f217812 */ /* 0x000fc400078e782c */
[----:B------:R-:W-:Y:S01]  /*0fa0*/  LEA R31, R29, R30, 0x3 ;  /* 0x0000001e1d1f7211 */ /* 0x000fe200078e18ff */
[----:B------:R-:W-:-:S04]  /*0fb0*/  IMAD R28, R27, 0x8, R30 ;  /* 0x000000081b1c7824 */ /* 0x000fc800078e021e */
[----:B------:R-:W-:Y:S01]  /*0fc0*/  BAR.SYNC.DEFER_BLOCKING 0x0 ;  /* 0x0000000000007b1d */ /* 0x000fe20000010000 */
[----:B------:R-:W-:Y:S01]  /*0fd0*/  LEA R32, R33, R30, 0x3 ;  /* 0x0000001e21207211 */ /* 0x000fe200078e18ff */
[----:B------:R-:W-:-:S04]  /*0fe0*/  IMAD.U32 R43, RZ, RZ, UR5 ;  /* 0x00000005ff2b7e24 */ /* 0x000fc8000f8e00ff */
        /* <DEDUP_REMOVED lines=16> */
.L_x_2120:
        /* <DEDUP_REMOVED lines=55> */
.L_x_2122:
[----:B------:R-:W-:Y:S05]  /*1460*/  BSYNC B0 ;  /* 0x0000000000007941 */ /* 0x000fea0003800000 */
.L_x_2121:
        /* <DEDUP_REMOVED lines=14> */
[----:B------:R-:W-:Y:S01]  /*1550*/  IMAD.U32 R31, RZ, RZ, UR16 ;  /* 0x00000010ff1f7e24 */ /* 0x000fe2000f8e00ff */
[----:B------:R-:W-:Y:S01]  /*1560*/  UIMAD UR5, UR5, UR4, UR7 ;  /* 0x00000004050572a4 */ /* 0x000fe2000f8e0207 */
[----:B------:R-:W-:-:S04]  /*1570*/  SHF.L.U32 R30, R30, 0x7, RZ ;  /* 0x000000071e1e7819 */ /* 0x000fc800000006ff */
[----:B------:R-:W-:Y:S02]  /*1580*/  LOP3.LUT R30, R30, 0xffffff80, R31, 0xe2, !PT ;  /* 0xffffff801e1e7812 */ /* 0x000fe400078ee21f */
[----:B------:R-:W-:-:S05]  /*1590*/  MOV R31, UR5 ;  /* 0x00000005001f7c02 */ /* 0x000fca0008000f00 */
[----:B------:R-:W-:-:S05]  /*15a0*/  IMAD R30, R31, 0x1000, R30 ;  /* 0x000010001f1e7824 */ /* 0x000fca00078e021e */
[----:B------:R-:W-:-:S05]  /*15b0*/  SHF.L.U32 R31, R30, 0x1, RZ ;  /* 0x000000011e1f7819 */ /* 0x000fca00000006ff */
[----:B-1----:R-:W-:-:S05]  /*15c0*/  IMAD.WIDE.U32 R28, R31, 0x4, R28 ;  /* 0x000000041f1c7825 */ /* 0x002fca00078e001c */
[----:B------:R1:W-:Y:S02]  /*15d0*/  STG.E.64 desc[UR14][R28.64], R26 ;  /* 0x0000001a1c007986 */ /* 0x0003e4000c101b0e */
.L_x_2124:
[----:B------:R-:W-:Y:S05]  /*15e0*/  BSYNC B0 ;  /* 0x0000000000007941 */ /* 0x000fea0003800000 */
.L_x_2123:
[----:B------:R-:W-:-:S04]  /*15f0*/  UISETP.GE.U32.AND UP0, UPT, UR6, UR12, UPT ;  /* 0x0000000c0600728c */ /* 0x000fc8000bf06070 */
[----:B------:R-:W-:-:S06]  /*1600*/  UISETP.GE.AND.EX UP0, UPT, UR8, UR13, UPT, UP0 ;  /* 0x0000000d0800728c */ /* 0x000fcc000bf06300 */
[----:B------:R-:W-:-:S13]  /*1610*/  PLOP3.LUT P1, PT, PT, PT, UP0, 0x80, 0x0 ;  /* 0x000000000000781c */ /* 0x000fda0003f2f008 */
[----:B------:R-:W-:Y:S05]  /*1620*/  @P1 BRA `(.L_x_2125) ;  /* 0x0000000000581947 */ /* 0x000fea0003800000 */
[----:B------:R-:W-:Y:S01]  /*1630*/  BAR.SYNC.DEFER_BLOCKING 0x0 ;  /* 0x0000000000007b1d */ /* 0x000fe20000010000 */
[----:B------:R-:W-:-:S13]  /*1640*/  ISETP.NE.AND P1, PT, R36, RZ, PT ;  /* 0x000000ff2400720c */ /* 0x000fda0003f25270 */
[----:B------:R-:W-:Y:S05]  /*1650*/  @P1 BRA `(.L_x_2126) ;  /* 0x0000000000401947 */ /* 0x000fea0003800000 */
[----:B-1----:R-:W1:Y:S01]  /*1660*/  LDC.64 R26, c[0x0][0x268] ;  /* 0x00009a00ff1a7b82 */ /* 0x002e620000000a00 */
[----:B------:R-:W-:Y:S01]  /*1670*/  IMAD.MOV.U32 R29, RZ, RZ, 0x7fffff81 ;  /* 0x7fffff81ff1d7424 */ /* 0x000fe200078e00ff */
[----:B------:R-:W-:Y:S02]  /*1680*/  MOV R31, UR7 ;  /* 0x00000007001f7c02 */ /* 0x000fe40008000f00 */
[----:B------:R-:W-:-:S04]  /*1690*/  ISETP.NE.AND P1, PT, RZ, UR16, PT ;  /* 0x00000010ff007c0c */ /* 0x000fc8000bf25270 */
[----:B------:R-:W-:Y:S01]  /*16a0*/  SEL R29, R29, 0x1, !P1 ;  /* 0x000000011d1d7807 */ /* 0x000fe20004800000 */
[----:B-1----:R-:W-:Y:S01]  /*16b0*/  IMAD.WIDE.U32 R26, R31, 0x4, R26 ;  /* 0x000000041f1a7825 */ /* 0x002fe200078e001a */
[----:B------:R-:W-:Y:S06]  /*16c0*/  MEMBAR.ALL.GPU ;  /* 0x0000000000007992 */ /* 0x000fec000000a000 */
[----:B------:R-:W-:-:S00]  /*16d0*/  ERRBAR ;  /* 0x00000000000079ab */ /* 0x000fc00000000000 */
[----:B------:R-:W-:Y:S06]  /*16e0*/  CGAERRBAR ;  /* 0x00000000000075ab */ /* 0x000fec0000000000 */
[----:B------:R1:W5:Y:S02]  /*16f0*/  ATOM.E.ADD.STRONG.GPU PT, R29, desc[UR14][R26.64], R29 ;  /* 0x0000001d1a1d798a */ /* 0x00036400081ee1ce */
.L_x_2127:
[----:B------:R-:W2:Y:S04]  /*1700*/  LD.E.STRONG.GPU R28, desc[UR14][R26.64] ;  /* 0x0000000e1a1c7980 */ /* 0x000ea8000c10f900 */
[----:B--2---:R-:W-:Y:S01]  /*1710*/  CCTL.IVALL ;  /* 0x00000000ff00798f */ /* 0x004fe20002000000 */
[----:B------:R-:W-:Y:S05]  /*1720*/  YIELD ;  /* 0x0000000000007946 */ /* 0x000fea0003800000 */
[----:B-----5:R-:W-:-:S04]  /*1730*/  LOP3.LUT R28, R28, R29, RZ, 0x3c, !PT ;  /* 0x0000001d1c1c7212 */ /* 0x020fc800078e3cff */
[----:B------:R-:W-:-:S13]  /*1740*/  ISETP.GT.AND P1, PT, R28, -0x1, PT ;  /* 0xffffffff1c00780c */ /* 0x000fda0003f24270 */
[----:B------:R-:W-:Y:S05]  /*1750*/  @P1 BRA `(.L_x_2127) ;  /* 0xfffffffc00e81947 */ /* 0x000fea000383ffff */
.L_x_2126:
[----:B------:R-:W-:Y:S05]  /*1760*/  WARPSYNC.ALL ;  /* 0x0000000000007948 */ /* 0x000fea0003800000 */
[----:B------:R-:W-:Y:S06]  /*1770*/  BAR.SYNC.DEFER_BLOCKING 0x0 ;  /* 0x0000000000007b1d */ /* 0x000fec0000010000 */
[----:B------:R-:W-:Y:S05]  /*1780*/  BRA `(.L_x_2128) ;  /* 0x0000000000647947 */ /* 0x000fea0003800000 */
.L_x_2125:
[----:B------:R-:W-:Y:S01]  /*1790*/  BAR.SYNC.DEFER_BLOCKING 0x0 ;  /* 0x0000000000007b1d */ /* 0x000fe20000010000 */
[----:B------:R-:W-:-:S13]  /*17a0*/  ISETP.NE.AND P1, PT, R36, RZ, PT ;  /* 0x000000ff2400720c */ /* 0x000fda0003f25270 */
[----:B------:R-:W-:Y:S05]  /*17b0*/  @P1 BRA `(.L_x_2129) ;  /* 0x0000000000501947 */ /* 0x000fea0003800000 */
[----:B------:R-:W-:Y:S01]  /*17c0*/  ULDC.64 UR10, c[0x0][0x268] ;  /* 0x00009a00000a7ab9 */ /* 0x000fe20000000a00 */
[----:B-1----:R-:W-:Y:S01]  /*17d0*/  IADD3 R26, RZ, -UR7, RZ ;  /* 0x80000007ff1a7c10 */ /* 0x002fe2000fffe0ff */
        /* <DEDUP_REMOVED lines=12> */
.L_x_2130:
[----:B-12---:R-:W2:Y:S04]  /*18a0*/  LD.E.STRONG.GPU R27, desc[UR14][R28.64+0x8] ;  /* 0x0000080e1c1b7980 */ /* 0x006ea8000c10f900 */
[----:B--2---:R-:W-:Y:S01]  /*18b0*/  CCTL.IVALL ;  /* 0x00000000ff00798f */ /* 0x004fe20002000000 */
[----:B------:R-:W-:Y:S05]  /*18c0*/  YIELD ;  /* 0x0000000000007946 */ /* 0x000fea0003800000 */
[----:B-----5:R-:W-:-:S04]  /*18d0*/  LOP3.LUT R27, R27, R26, RZ, 0x3c, !PT ;  /* 0x0000001a1b1b7212 */ /* 0x020fc800078e3cff */
[----:B------:R-:W-:-:S13]  /*18e0*/  ISETP.GT.AND P1, PT, R27, -0x1, PT ;  /* 0xffffffff1b00780c */ /* 0x000fda0003f24270 */
[----:B------:R-:W-:Y:S05]  /*18f0*/  @P1 BRA `(.L_x_2130) ;  /* 0xfffffffc00e81947 */ /* 0x000fea000383ffff */
.L_x_2129:
[----:B------:R-:W-:Y:S05]  /*1900*/  WARPSYNC.ALL ;  /* 0x0000000000007948 */ /* 0x000fea0003800000 */
[----:B------:R-:W-:Y:S06]  /*1910*/  BAR.SYNC.DEFER_BLOCKING 0x0 ;  /* 0x0000000000007b1d */ /* 0x000fec0000010000 */
.L_x_2128:
        /* <DEDUP_REMOVED lines=12> */
[----:B------:R-:W-:-:S05]  /*19e0*/  IADD3 R26, R26, R27, RZ ;  /* 0x0000001b1a1a7210 */ /* 0x000fca0007ffe0ff */
[----:B------:R-:W-:-:S04]  /*19f0*/  IMAD.SHL.U32 R42, R26, 0x2, RZ ;  /* 0x000000021a2a7824 */ /* 0x000fc800078e00ff */
[C---:B--2---:R-:W-:Y:S01]  /*1a00*/  IMAD.WIDE.U32 R28, R42.reuse, 0x4, R44 ;  /* 0x000000042a1c7825 */ /* 0x044fe200078e002c */
[C---:B0-----:R-:W-:Y:S02]  /*1a10*/  IADD3 R33, R42.reuse, 0x10, RZ ;  /* 0x000000102a217810 */ /* 0x041fe40007ffe0ff */
[----:B------:R-:W-:-:S03]  /*1a20*/  IADD3 R37, R42, 0x20, RZ ;  /* 0x000000202a257810 */ /* 0x000fc60007ffe0ff */
[--C-:B------:R-:W-:Y:S01]  /*1a30*/  IMAD.WIDE.U32 R32, R33, 0x4, R44.reuse ;  /* 0x0000000421207825 */ /* 0x100fe200078e002c */
[----:B------:R-:W2:Y:S03]  /*1a40*/  LDG.E.64 R28, desc[UR14][R28.64] ;  /* 0x0000000e1c1c7981 */ /* 0x000ea6000c1e1b00 */
[C---:B------:R-:W-:Y:S02]  /*1a50*/  VIADD R31, R42.reuse, 0x30 ;  /* 0x000000302a1f7836 */ /* 0x040fe40000000000 */
[--C-:B------:R-:W-:Y:S01]  /*1a60*/  IMAD.WIDE.U32 R36, R37, 0x4, R44.reuse ;  /* 0x0000000425247825 */ /* 0x100fe200078e002c */
[----:B------:R-:W3:Y:S01]  /*1a70*/  LDG.E.64 R32, desc[UR14][R32.64] ;  /* 0x0000000e20207981 */ /* 0x000ee2000c1e1b00 */
[----:B------:R-:W-:Y:S02]  /*1a80*/  IADD3 R35, R42, 0x40, RZ ;  /* 0x000000402a237810 */ /* 0x000fe40007ffe0ff */
[----:B------:R-:W-:-:S02]  /*1a90*/  IMAD.WIDE.U32 R30, R31, 0x4, R44 ;  /* 0x000000041f1e7825 */ /* 0x000fc400078e002c */
[----:B------:R-:W4:Y:S02]  /*1aa0*/  LDG.E.64 R36, desc[UR14][R36.64] ;  /* 0x0000000e24247981 */ /* 0x000f24000c1e1b00 */
[----:B------:R-:W-:Y:S02]  /*1ab0*/  IMAD.WIDE.U32 R34, R35, 0x4, R44 ;  /* 0x0000000423227825 */ /* 0x000fe400078e002c */
[----:B------:R-:W5:Y:S01]  /*1ac0*/  LDG.E.64 R30, desc[UR14][R30.64] ;  /* 0x0000000e1e1e7981 */ /* 0x000f62000c1e1b00 */
[----:B------:R-:W-:-:S03]  /*1ad0*/  IADD3 R27, R42, 0x50, RZ ;  /* 0x000000502a1b7810 */ /* 0x000fc60007ffe0ff */
[----:B------:R-:W5:Y:S02]  /*1ae0*/  LDG.E.64 R34, desc[UR14][R34.64] ;  /* 0x0000000e22227981 */ /* 0x000f64000c1e1b00 */
[----:B------:R-:W-:-:S06]  /*1af0*/  IMAD.WIDE.U32 R26, R27, 0x4, R44 ;  /* 0x000000041b1a7825 */ /* 0x000fcc00078e002c */
[----:B------:R-:W5:Y:S01]  /*1b00*/  LDG.E.64 R26, desc[UR14][R26.64] ;  /* 0x0000000e1a1a7981 */ /* 0x000f62000c1e1b00 */
[C---:B------:R-:W-:Y:S01]  /*1b10*/  IADD3 R41, R42.reuse, 0x70, RZ ;  /* 0x000000702a297810 */ /* 0x040fe20007ffe0ff */
[----:B------:R-:W-:-:S04]  /*1b20*/  VIADD R47, R42, 0x90 ;  /* 0x000000902a2f7836 */ /* 0x000fc80000000000 */
[----:B------:R-:W-:-:S04]  /*1b30*/  IMAD.WIDE.U32 R40, R41, 0x4, R44 ;  /* 0x0000000429287825 */ /* 0x000fc800078e002c */
[----:B------:R-:W-:Y:S01]  /*1b40*/  IMAD.WIDE.U32 R46, R47, 0x4, R44 ;  /* 0x000000042f2e7825 */ /* 0x000fe200078e002c */
[----:B------:R-:W-:-:S03]  /*1b50*/  IADD3 R61, R42, 0xd0, RZ ;  /* 0x000000d02a3d7810 */ /* 0x000fc60007ffe0ff */
[----:B------:R-:W-:Y:S02]  /*1b60*/  VIADD R43, R42, 0xc0 ;  /* 0x000000c02a2b7836 */ /* 0x000fe40000000000 */
[----:B------:R-:W-:-:S04]  /*1b70*/  IMAD.WIDE.U32 R60, R61, 0x4, R44 ;  /* 0x000000043d3c7825 */ /* 0x000fc800078e002c */
[----:B--2---:R-:W-:Y:S01]  /*1b80*/  FADD.FTZ R39, RZ, R28 ;  /* 0x0000001cff277221 */ /* 0x004fe20000010000 */
[----:B------:R-:W-:Y:S01]  /*1b90*/  FADD.FTZ R28, RZ, R29 ;  /* 0x0000001dff1c7221 */ /* 0x000fe20000010000 */
[----:B------:R-:W-:Y:S02]  /*1ba0*/  VIADD R29, R42, 0x60 ;  /* 0x000000602a1d7836 */ /* 0x000fe40000000000 */
[----:B---3--:R-:W-:Y:S01]  /*1bb0*/  FADD.FTZ R39, R32, R39 ;  /* 0x0000002720277221 */ /* 0x008fe20000010000 */
[----:B------:R-:W-:Y:S01]  /*1bc0*/  FADD.FTZ R32, R33, R28 ;  /* 0x0000001c21207221 */ /* 0x000fe20000010000 */
[----:B------:R-:W-:Y:S01]  /*1bd0*/  IMAD.WIDE.U32 R28, R29, 0x4, R44 ;  /* 0x000000041d1c7825 */ /* 0x000fe200078e002c */
[----:B------:R-:W-:-:S03]  /*1be0*/  IADD3 R33, R42, 0x80, RZ ;  /* 0x000000802a217810 */ /* 0x000fc60007ffe0ff */
[----:B----4-:R-:W-:Y:S01]  /*1bf0*/  FADD.FTZ R32, R37, R32 ;  /* 0x0000002025207221 */ /* 0x010fe20000010000 */
[----:B------:R-:W-:Y:S01]  /*1c00*/  FADD.FTZ R39, R36, R39 ;  /* 0x0000002724277221 */ /* 0x000fe20000010000 */
[----:B------:R-:W2:Y:S02]  /*1c10*/  LDG.E.64 R28, desc[UR14][R28.64] ;  /* 0x0000000e1c1c7981 */ /* 0x000ea4000c1e1b00 */
[----:B-----5:R-:W-:Y:S01]  /*1c20*/  FADD.FTZ R56, R31, R32 ;  /* 0x000000201f387221 */ /* 0x020fe20000010000 */
[----:B------:R-:W-:-:S04]  /*1c30*/  IMAD.WIDE.U32 R32, R33, 0x4, R44 ;  /* 0x0000000421207825 */ /* 0x000fc800078e002c */
[----:B------:R-:W-:Y:S01]  /*1c40*/  FADD.FTZ R39, R30, R39 ;  /* 0x000000271e277221 */ /* 0x000fe20000010000 */
[----:B------:R-:W-:Y:S01]  /*1c50*/  IADD3 R37, R42, 0xa0, RZ ;  /* 0x000000a02a257810 */ /* 0x000fe20007ffe0ff */
[----:B------:R0:W3:Y:S02]  /*1c60*/  LDG.E.64 R30, desc[UR14][R40.64] ;  /* 0x0000000e281e7981 */ /* 0x0000e4000c1e1b00 */
[----:B------:R-:W-:Y:S01]  /*1c70*/  FADD.FTZ R59, R34, R39 ;  /* 0x00000027223b7221 */ /* 0x000fe20000010000 */
[----:B------:R-:W-:Y:S01]  /*1c80*/  IADD3 R39, R42, 0xb0, RZ ;  /* 0x000000b02a277810 */ /* 0x000fe20007ffe0ff */
[----:B------:R-:W4:Y:S01]  /*1c90*/  LDG.E.64 R32, desc[UR14][R32.64] ;  /* 0x0000000e20207981 */ /* 0x000f22000c1e1b00 */
[----:B------:R-:W-:-:S04]  /*1ca0*/  IMAD.WIDE.U32 R36, R37, 0x4, R44 ;  /* 0x0000000425247825 */ /* 0x000fc800078e002c */
[----:B------:R-:W-:Y:S02]  /*1cb0*/  FADD.FTZ R56, R35, R56 ;  /* 0x0000003823387221 */ /* 0x000fe40000010000 */
[----:B------:R1:W5:Y:S01]  /*1cc0*/  LDG.E.64 R34, desc[UR14][R46.64] ;  /* 0x0000000e2e227981 */ /* 0x000362000c1e1b00 */
[----:B------:R-:W-:-:S03]  /*1cd0*/  IMAD.WIDE.U32 R38, R39, 0x4, R44 ;  /* 0x0000000427267825 */ /* 0x000fc600078e002c */
[----:B------:R-:W5:Y:S01]  /*1ce0*/  LDG.E.64 R36, desc[UR14][R36.64] ;  /* 0x0000000e24247981 */ /* 0x000f62000c1e1b00 */
[----:B0-----:R-:W-:-:S04]  /*1cf0*/  IMAD.WIDE.U32 R40, R43, 0x4, R44 ;  /* 0x000000042b287825 */ /* 0x001fc800078e002c */
[----:B------:R-:W-:Y:S01]  /*1d00*/  FADD.FTZ R59, R26, R59 ;  /* 0x0000003b1a3b7221 */ /* 0x000fe20000010000 */
[----:B------:R-:W5:Y:S01]  /*1d10*/  LDG.E.64 R38, desc[UR14][R38.64] ;  /* 0x0000000e26267981 */ /* 0x000f62000c1e1b00 */
[C---:B------:R-:W-:Y:S01]  /*1d20*/  IADD3 R26, R42.reuse, 0xe0, RZ ;  /* 0x000000e02a1a7810 */ /* 0x040fe20007ffe0ff */
[----:B-1----:R-:W-:Y:S02]  /*1d30*/  VIADD R47, R42, 0xf0 ;  /* 0x000000f02a2f7836 */ /* 0x002fe40000000000 */
[----:B------:R-:W5:Y:S04]  /*1d40*/  LDG.E.64 R40, desc[UR14][R40.64] ;  /* 0x0000000e28287981 */ /* 0x000f68000c1e1b00 */
[----:B------:R0:W5:Y:S01]  /*1d50*/  LDG.E.64 R42, desc[UR14][R60.64] ;  /* 0x0000000e3c2a7981 */ /* 0x000162000c1e1b00 */
[----:B------:R-:W-:-:S06]  /*1d60*/  IMAD.WIDE.U32 R46, R47, 0x4, R44 ;  /* 0x000000042f2e7825 */ /* 0x000fcc00078e002c */
[----:B------:R-:W5:Y:S01]  /*1d70*/  LDG.E.64 R46, desc[UR14][R46.64] ;  /* 0x0000000e2e2e7981 */ /* 0x000f62000c1e1b00 */
[----:B0-----:R-:W-:-:S05]  /*1d80*/  IMAD.WIDE.U32 R60, R26, 0x4, R44 ;  /* 0x000000041a3c7825 */ /* 0x001fca00078e002c */
[----:B------:R-:W5:Y:S01]  /*1d90*/  LDG.E.64 R44, desc[UR14][R60.64] ;  /* 0x0000000e3c2c7981 */ /* 0x000f62000c1e1b00 */
        /* <DEDUP_REMOVED lines=20> */
[----:B------:R-:W-:-:S07]  /*1ee0*/  FADD.FTZ R47, R47, R56 ;  /* 0x000000382f2f7221 */ /* 0x000fce0000010000 */
.L_x_2132:
[----:B------:R-:W-:Y:S05]  /*1ef0*/  BSYNC B0 ;  /* 0x0000000000007941 */ /* 0x000fea0003800000 */
.L_x_2131:
        /* <DEDUP_REMOVED lines=24> */
.L_x_2134:
[----:B------:R-:W-:Y:S05]  /*2080*/  BSYNC B0 ;  /* 0x0000000000007941 */ /* 0x000fea0003800000 */
.L_x_2133:
[----:B------:R-:W1:Y:S01]  /*2090*/  S2UR UR9, SR_CgaCtaId ;  /* 0x00000000000979c3 */ /* 0x000e620000008800 */
[----:B0-----:R-:W-:-:S07]  /*20a0*/  IMAD.WIDE.U32 R26, R32, -0x33333333, RZ ;  /* 0xcccccccd201a7825 */ /* 0x001fce00078e00ff */
[----:B------:R-:W-:Y:S01]  /*20b0*/  BAR.SYNC.DEFER_BLOCKING 0x0 ;  /* 0x0000000000007b1d */ /* 0x000fe20000010000 */
[----:B------:R-:W-:Y:S01]  /*20c0*/  ULOP3.LUT UR4, UR4, 0x1, URZ, 0x3c, !UPT ;  /* 0x0000000104047892 */ /* 0x000fe2000f8e3c3f */
[----:B------:R-:W-:-:S04]  /*20d0*/  SHF.R.U32.HI R27, RZ, 0x6, R27 ;  /* 0x00000006ff1b7819 */ /* 0x000fc8000001161b */
[----:B------:R-:W-:Y:S01]  /*20e0*/  UMOV UR5, 0x400 ;  /* 0x0000040000057882 */ /* 0x000fe20000000000 */
[----:B------:R-:W-:Y:S01]  /*20f0*/  ULDC.64 UR10, c[0x0][0x210] ;  /* 0x00008400000a7ab9 */ /* 0x000fe20000000a00 */
[----:B------:R-:W-:Y:S01]  /*2100*/  UIADD3 UR5, UR5, 0x4100, URZ ;  /* 0x0000410005057890 */ /* 0x000fe2000fffe03f */
[----:B------:R-:W-:Y:S01]  /*2110*/  IMAD R27, R27, -0x50, R32 ;  /* 0xffffffb01b1b7824 */ /* 0x000fe200078e0220 */
[----:B------:R-:W-:-:S04]  /*2120*/  IADD3 R2, P1, R2, UR10, RZ ;  /* 0x0000000a02027c10 */ /* 0x000fc8000ff3e0ff */
[----:B------:R-:W-:-:S05]  /*2130*/  SHF.L.U32 R28, R27, 0x2, RZ ;  /* 0x000000021b1c7819 */ /* 0x000fca00000006ff */
[C---:B------:R-:W-:Y:S01]  /*2140*/  IMAD.WIDE.U32 R26, R28.reuse, -0x33333333, RZ ;  /* 0xcccccccd1c1a7825 */ /* 0x040fe200078e00ff */
[----:B------:R-:W-:Y:S01]  /*2150*/  IADD3 R26, R28, 0x2, RZ ;  /* 0x000000021c1a7810 */ /* 0x000fe20007ffe0ff */
[----:B-1----:R-:W-:-:S03]  /*2160*/  ULEA UR5, UR9, UR5, 0x18 ;  /* 0x0000000509057291 */ /* 0x002fc6000f8ec03f */
[----:B------:R-:W-:Y:S01]  /*2170*/  SHF.R.U32.HI R28, RZ, 0x3, R27 ;  /* 0x00000003ff1c7819 */ /* 0x000fe2000001161b */
[----:B------:R-:W-:Y:S01]  /*2180*/  IMAD.WIDE.U32 R26, R26, -0x33333333, RZ ;  /* 0xcccccccd1a1a7825 */ /* 0x000fe200078e00ff */
[----:B------:R-:W-:Y:S02]  /*2190*/  UMOV UR9, UR6 ;  /* 0x0000000600097c82 */ /* 0x000fe40008000000 */
[----:B------:R-:W-:Y:S02]  /*21a0*/  LEA R26, R28, UR5, 0x3 ;  /* 0x000000051c1a7c11 */ /* 0x000fe4000f8e18ff */
[----:B------:R-:W-:-:S04]  /*21b0*/  SHF.R.U32.HI R28, RZ, 0x3, R27 ;  /* 0x00000003ff1c7819 */ /* 0x000fc8000001161b */
[----:B------:R-:W-:Y:S01]  /*21c0*/  LEA R28, R28, UR5, 0x3 ;  /* 0x000000051c1c7c11 */ /* 0x000fe2000f8e18ff */
[----:B------:R-:W0:Y:S01]  /*21d0*/  LDS.64 R26, [R26] ;  /* 0x000000001a1a7984 */ /* 0x000e220000000a00 */
[----:B------:R-:W-:-:S04]  /*21e0*/  UMOV UR5, UR8 ;  /* 0x0000000800057c82 */ /* 0x000fc80008000000 */
[----:B------:R-:W1:Y:S01]  /*21f0*/  LDS.64 R28, [R28] ;  /* 0x000000001c1c7984 */ /* 0x000e620000000a00 */
[--C-:B0-----:R-:W-:Y:S01]  /*2200*/  FFMA.FTZ R51, R52, R51, -R26.reuse ;  /* 0x0000003334337223 */ /* 0x101fe2000001081a */
[--C-:B------:R-:W-:Y:S01]  /*2210*/  FFMA.FTZ R30, R54, R7, -R26.reuse ;  /* 0x00000007361e7223 */ /* 0x100fe2000001081a */
[--C-:B------:R-:W-:Y:S01]  /*2220*/  FFMA.FTZ R32, R52, R9, -R26.reuse ;  /* 0x0000000934207223 */ /* 0x100fe2000001081a */
[----:B------:R-:W-:Y:S01]  /*2230*/  FFMA.FTZ R13, R54, R13, -R26 ;  /* 0x0000000d360d7223 */ /* 0x000fe2000001081a */
[----:B------:R-:W-:Y:S01]  /*2240*/  FFMA.FTZ R51, -R16, R27, R51 ;  /* 0x0000001b10337223 */ /* 0x000fe20000010133 */
[--C-:B-1----:R-:W-:Y:S01]  /*2250*/  FFMA.FTZ R12, R57, R12, -R28.reuse ;  /* 0x0000000c390c7223 */ /* 0x102fe2000001081c */
[----:B------:R-:W-:Y:S01]  /*2260*/  FFMA.FTZ R16, R50, R15, -R28 ;  /* 0x0000000f32107223 */ /* 0x000fe2000001081c */
[-C--:B------:R-:W-:Y:S01]  /*2270*/  FFMA.FTZ R55, -R55, R27.reuse, R30 ;  /* 0x0000001b37377223 */ /* 0x080fe2000001011e */
[-C--:B------:R-:W-:Y:S01]  /*2280*/  FFMA.FTZ R11, -R11, R27.reuse, R32 ;  /* 0x0000001b0b0b7223 */ /* 0x080fe20000010120 */
[----:B------:R-:W-:Y:S01]  /*2290*/  FFMA.FTZ R13, -R10, R27, R13 ;  /* 0x0000001b0a0d7223 */ /* 0x000fe2000001010d */
[-C--:B------:R-:W-:Y:S01]  /*22a0*/  FFMA.FTZ R3, -R3, R29.reuse, R12 ;  /* 0x0000001d03037223 */ /* 0x080fe2000001010c */
[----:B------:R-:W-:Y:S01]  /*22b0*/  FFMA.FTZ R17, -R17, R29, R16 ;  /* 0x0000001d11117223 */ /* 0x000fe20000010110 */
[--C-:B------:R-:W-:Y:S01]  /*22c0*/  FFMA.FTZ R49, R57, R49, -R28.reuse ;  /* 0x0000003139317223 */ /* 0x100fe2000001081c */
[----:B------:R-:W-:Y:S01]  /*22d0*/  FFMA.FTZ R53, R50, R53, -R28 ;  /* 0x0000003532357223 */ /* 0x000fe2000001081c */
[C---:B------:R-:W-:Y:S01]  /*22e0*/  FMUL.FTZ R55, R6.reuse, R55 ;  /* 0x0000003706377220 */ /* 0x040fe20000410000 */
[C---:B------:R-:W-:Y:S01]  /*22f0*/  FMUL.FTZ R10, R6.reuse, R11 ;  /* 0x0000000b060a7220 */ /* 0x040fe20000410000 */
[C---:B------:R-:W-:Y:S01]  /*2300*/  FMUL.FTZ R13, R6.reuse, R13 ;  /* 0x0000000d060d7220 */ /* 0x040fe20000410000 */
[----:B------:R-:W-:Y:S01]  /*2310*/  FMUL.FTZ R26, R6, R51 ;  /* 0x00000033061a7220 */ /* 0x000fe20000410000 */
[C---:B------:R-:W-:Y:S01]  /*2320*/  FMUL.FTZ R6, R8.reuse, R3 ;  /* 0x0000000308067220 */ /* 0x040fe20000410000 */
[----:B------:R-:W-:Y:S01]  /*2330*/  FMUL.FTZ R17, R8, R17 ;  /* 0x0000001108117220 */ /* 0x000fe20000410000 */
[-C--:B------:R-:W-:Y:S01]  /*2340*/  FFMA.FTZ R49, -R14, R29.reuse, R49 ;  /* 0x0000001d0e317223 */ /* 0x080fe20000010131 */
[----:B------:R-:W-:Y:S01]  /*2350*/  FFMA.FTZ R53, -R48, R29, R53 ;  /* 0x0000001d30357223 */ /* 0x000fe20000010135 */
[----:B------:R-:W-:-:S02]  /*2360*/  F2FP.F16.F32.PACK_AB R55, R10, R55 ;  /* 0x000000370a37723e */ /* 0x000fc400000000ff */
[----:B------:R-:W-:Y:S01]  /*2370*/  F2FP.F16.F32.PACK_AB R6, R17, R6 ;  /* 0x000000061106723e */ /* 0x000fe200000000ff */
[C---:B------:R-:W-:Y:S01]  /*2380*/  FMUL.FTZ R49, R8.reuse, R49 ;  /* 0x0000003108317220 */ /* 0x040fe20000410000 */
[----:B------:R-:W-:Y:S01]  /*2390*/  FMUL.FTZ R8, R8, R53 ;  /* 0x0000003508087220 */ /* 0x000fe20000410000 */
[----:B------:R-:W-:Y:S02]  /*23a0*/  IADD3.X R3, R0, UR11, RZ, P1, !PT ;  /* 0x0000000b00037c10 */ /* 0x000fe40008ffe4ff */
[----:B------:R-:W-:Y:S02]  /*23b0*/  PRMT R0, R55, 0x7632, R0 ;  /* 0x0000763237007816 */ /* 0x000fe40000000000 */
[C---:B------:R-:W-:Y:S01]  /*23c0*/  PRMT R7, R6.reuse, 0x7610, R7 ;  /* 0x0000761006077816 */ /* 0x040fe20000000007 */
[----:B------:R-:W-:Y:S01]  /*23d0*/  STG.E.U16 desc[UR14][R2.64], R55 ;  /* 0x0000003702007986 */ /* 0x000fe2000c10150e */
[----:B------:R-:W-:Y:S02]  /*23e0*/  PRMT R9, R6, 0x7632, R9 ;  /* 0x0000763206097816 */ /* 0x000fe40000000009 */
[----:B------:R-:W-:Y:S01]  /*23f0*/  IADD3 R6, P1, R5, UR10, RZ ;  /* 0x0000000a05067c10 */ /* 0x000fe2000ff3e0ff */
[----:B------:R0:W-:Y:S01]  /*2400*/  STG.E.U16 desc[UR14][R2.64+0x2], R0 ;  /* 0x0000020002007986 */ /* 0x0001e2000c10150e */
[----:B------:R-:W-:-:S02]  /*2410*/  F2FP.F16.F32.PACK_AB R13, R26, R13 ;  /* 0x0000000d1a0d723e */ /* 0x000fc400000000ff */
[----:B------:R-:W-:Y:S01]  /*2420*/  F2FP.F16.F32.PACK_AB R49, R8, R49 ;  /* 0x000000310831723e */ /* 0x000fe200000000ff */
[----:B------:R1:W-:Y:S04]  /*2430*/  STG.E.U16 desc[UR14][R2.64+0x4], R7 ;  /* 0x0000040702007986 */ /* 0x0003e8000c10150e */
[----:B------:R2:W-:Y:S01]  /*2440*/  STG.E.U16 desc[UR14][R2.64+0x6], R9 ;  /* 0x0000060902007986 */ /* 0x0005e2000c10150e */
[----:B0-----:R-:W-:Y:S02]  /*2450*/  PRMT R0, R49, 0x7632, R0 ;  /* 0x0000763231007816 */ /* 0x001fe40000000000 */
[----:B-1----:R-:W-:Y:S02]  /*2460*/  IADD3.X R7, R4, UR11, RZ, P1, !PT ;  /* 0x0000000b04077c10 */ /* 0x002fe40008ffe4ff */
[----:B--2---:R-:W-:-:S03]  /*2470*/  PRMT R3, R13, 0x7632, R3 ;  /* 0x000076320d037816 */ /* 0x004fc60000000003 */
[----:B------:R1:W-:Y:S04]  /*2480*/  STG.E.U16 desc[UR14][R6.64], R13 ;  /* 0x0000000d06007986 */ /* 0x0003e8000c10150e */
[----:B------:R1:W-:Y:S04]  /*2490*/  STG.E.U16 desc[UR14][R6.64+0x2], R3 ;  /* 0x0000020306007986 */ /* 0x0003e8000c10150e */
[----:B------:R1:W-:Y:S04]  /*24a0*/  STG.E.U16 desc[UR14][R6.64+0x4], R49 ;  /* 0x0000043106007986 */ /* 0x0003e8000c10150e */
[----:B------:R1:W-:Y:S01]  /*24b0*/  STG.E.U16 desc[UR14][R6.64+0x6], R0 ;  /* 0x0000060006007986 */ /* 0x0003e2000c10150e */
[----:B------:R-:W-:Y:S05]  /*24c0*/  @!P0 BRA `(.L_x_2135) ;  /* 0xffffffdc00a48947 */ /* 0x000fea000383ffff */
.L_x_2119:
        /* <DEDUP_REMOVED lines=50> */
.L_x_2152:
        /* <DEDUP_REMOVED lines=48> */
.L_x_2139:
[----:B------:R-:W-:Y:S05]  /*2af0*/  BSYNC B1 ;  /* 0x0000000000017941 */ /* 0x000fea0003800000 */
.L_x_2138:
        /* <DEDUP_REMOVED lines=23> */
.L_x_2142:
        /* <DEDUP_REMOVED lines=55> */
.L_x_2141:
[----:B------:R-:W-:Y:S05]  /*2fe0*/  BSYNC B1 ;  /* 0x0000000000017941 */ /* 0x000fea0003800000 */
.L_x_2140:
        /* <DEDUP_REMOVED lines=35> */
.L_x_2144:
[----:B------:R-:W-:Y:S05]  /*3220*/  BSYNC B1 ;  /* 0x0000000000017941 */ /* 0x000fea0003800000 */
.L_x_2143:
        /* <DEDUP_REMOVED lines=15> */
.L_x_2137:
[----:B------:R-:W-:Y:S05]  /*3320*/  BSYNC B0 ;  /* 0x0000000000007941 */ /* 0x000fea0003800000 */
.L_x_2136:
        /* <DEDUP_REMOVED lines=50> */
.L_x_2161:
        /* <DEDUP_REMOVED lines=47> */
.L_x_2171:
        /* <DEDUP_REMOVED lines=41> */
.L_x_2181:
[----:B--2---:R-:W-:Y:S01]  /*3bd0*/  FADD.FTZ R3, R2, R18 ;  /* 0x0000001202037221 */ /* 0x004fe20000010000 */
[----:B------:R-:W-:-:S04]  /*3be0*/  @!P1 F2FP.F16.F32.PACK_AB R2, RZ, R12 ;  /* 0x0000000cff02923e */ /* 0x000fc800000000ff */
[----:B------:R-:W-:Y:S01]  /*3bf0*/  @!P1 F2FP.F16.F32.PACK_AB R3, RZ, R3 ;  /* 0x00000003ff03923e */ /* 0x000fe200000000ff */
[----:B------:R0:W-:Y:S04]  /*3c00*/  @!P1 STG.E.U16 desc[UR14][R4.64+0x50], R2 ;  /* 0x0000500204009986 */ /* 0x0001e8000c10150e */
[----:B------:R2:W-:Y:S01]  /*3c10*/  @!P1 STG.E.U16 desc[UR14][R6.64+0x50], R3 ;  /* 0x0000500306009986 */ /* 0x0005e2000c10150e */
[----:B0-----:R-:W-:-:S07]  /*3c20*/  LEA.HI R2, R48, 0x3c, RZ, 0x1c ;  /* 0x0000003c30027811 */ /* 0x001fce00078fe0ff */
.L_x_2147:
[----:B------:R-:W-:Y:S05]  /*3c30*/  BSYNC B0 ;  /* 0x0000000000007941 */ /* 0x000fea0003800000 */
.L_x_2146:
        /* <DEDUP_REMOVED lines=119> */
[----:B------:R-:W-:Y:S01]  /*43b0*/  @!P0 F2FP.F16.F32.PACK_AB R18, RZ, R4 ;  /* 0x00000004ff12823e */ /* 0x000fe200000000ff */
        /* <DEDUP_REMOVED lines=13> */
[----:B------:R-:W-:Y:S01]  /*4490*/  @!P0 F2FP.F16.F32.PACK_AB R32, RZ, R32 ;  /* 0x00000020ff20823e */ /* 0x000fe200000000ff */
        /* <DEDUP_REMOVED lines=14> */
[----:B------:R-:W1:Y:S01]  /*4580*/  @!P0 LDC.64 R6, c[0x0][0x220] ;  /* 0x00008800ff068b82 */ /* 0x000e620000000a00 */
[C---:B------:R-:W-:Y:S01]  /*4590*/  @!P0 IMAD.WIDE R8, R25.reuse, 0x2, R8 ;  /* 0x0000000219088825 */ /* 0x040fe200078e0208 */
[----:B---3--:R-:W-:Y:S02]  /*45a0*/  @!P0 F2FP.F16.F32.PACK_AB R13, RZ, R19 ;  /* 0x00000013ff0d823e */ /* 0x008fe400000000ff */
[----:B------:R-:W-:Y:S01]  /*45b0*/  MOV R18, 0xffff ;  /* 0x0000ffff00127802 */ /* 0x000fe20000000f00 */
[----:B------:R-:W3:Y:S01]  /*45c0*/  SHFL.BFLY PT, R21, R30, 0x1, 0x101f ;  /* 0x0c301f001e157f89 */ /* 0x000ee200000e0000 */
[----:B------:R-:W-:Y:S01]  /*45d0*/  @!P0 F2FP.F16.F32.PACK_AB R19, RZ, R26 ;  /* 0x0000001aff13823e */ /* 0x000fe200000000ff */
[----:B--2---:R-:W-:Y:S01]  /*45e0*/  @!P0 IMAD.WIDE R2, R25, 0x2, R2 ;  /* 0x0000000219028825 */ /* 0x004fe200078e0202 */
[----:B----4-:R-:W-:-:S02]  /*45f0*/  @!P0 F2FP.F16.F32.PACK_AB R11, RZ, R20 ;  /* 0x00000014ff0b823e */ /* 0x010fc400000000ff */
        /* <DEDUP_REMOVED lines=8> */
.L_x_2215:
[----:B--2---:R-:W0:Y:S01]  /*4680*/  @!P0 LDC.64 R2, c[0x0][0x218] ;  /* 0x00008600ff028b82 */ /* 0x004e220000000a00 */
[----:B------:R-:W-:Y:S01]  /*4690*/  FADD.FTZ R7, R23, R18 ;  /* 0x0000001217077221 */ /* 0x000fe20000010000 */
[----:B------:R-:W-:-:S04]  /*46a0*/  @!P0 F2FP.F16.F32.PACK_AB R6, RZ, R21 ;  /* 0x00000015ff06823e */ /* 0x000fc800000000ff */
[----:B------:R-:W-:Y:S02]  /*46b0*/  @!P0 F2FP.F16.F32.PACK_AB R7, RZ, R7 ;  /* 0x00000007ff07823e */ /* 0x000fe400000000ff */
[----:B------:R-:W1:Y:S01]  /*46c0*/  @!P0 LDC.64 R4, c[0x0][0x220] ;  /* 0x00008800ff048b82 */ /* 0x000e620000000a00 */
[----:B0-----:R-:W-:-:S05]  /*46d0*/  @!P0 IMAD.WIDE R2, R25, 0x2, R2 ;  /* 0x0000000219028825 */ /* 0x001fca00078e0202 */
[----:B------:R3:W-:Y:S01]  /*46e0*/  @!P0 STG.E.U16 desc[UR14][R2.64+0x78], R6 ;  /* 0x0000780602008986 */ /* 0x0007e2000c10150e */
[----:B-1----:R-:W-:-:S05]  /*46f0*/  @!P0 IMAD.WIDE R4, R25, 0x2, R4 ;  /* 0x0000000219048825 */ /* 0x002fca00078e0204 */
[----:B------:R3:W-:Y:S02]  /*4700*/  @!P0 STG.E.U16 desc[UR14][R4.64+0x78], R7 ;  /* 0x0000780704008986 */ /* 0x0007e4000c10150e */
.L_x_2145:
[----:B------:R-:W-:Y:S05]  /*4710*/  WARPSYNC.ALL ;  /* 0x0000000000007948 */ /* 0x000fea0003800000 */
[----:B------:R-:W-:Y:S01]  /*4720*/  BAR.SYNC.DEFER_BLOCKING 0x0 ;  /* 0x0000000000007b1d */ /* 0x000fe20000010000 */
[C---:B------:R-:W-:Y:S01]  /*4730*/  ISETP.GE.AND P0, PT, R41.reuse, -0x1ec0, PT ;  /* 0xffffe1402900780c */ /* 0x040fe20003f06270 */
[----:B------:R-:W-:-:S12]  /*4740*/  VIADD R41, R41, 0x2000 ;  /* 0x0000200029297836 */ /* 0x000fd80000000000 */
[----:B------:R-:W-:Y:S05]  /*4750*/  @!P0 BRA `(.L_x_2152) ;  /* 0xffffffe000248947 */ /* 0x000fea000383ffff */
[----:B------:R-:W-:Y:S05]  /*4760*/  EXIT ;  /* 0x000000000000794d */ /* 0x000fea0003800000 */
.L_x_2148:
[----:B------:R-:W-:Y:S01]  /*4770*/  HFMA2.MMA R16, -RZ, RZ, 0, 4.76837158203125e-07 ;  /* 0x00000008ff107435 */ /* 0x000fe200000001ff */
[----:B-1----:R-:W-:Y:S01]  /*4780*/  MOV R17, R2 ;  /* 0x0000000200117202 */ /* 0x002fe20000000f00 */
[----:B------:R-:W-:Y:S01]  /*4790*/  IMAD.MOV.U32 R14, RZ, RZ, 0xffff ;  /* 0x0000ffffff0e7424 */ /* 0x000fe200078e00ff */
[----:B------:R-:W-:-:S08]  /*47a0*/  MOV R15, 0x101f ;  /* 0x0000101f000f7802 */ /* 0x000fd00000000f00 */
[----:B0-2---:R-:W-:Y:S05]  /*47b0*/  WARPSYNC.COLLECTIVE R14, `(.L_x_2153) ;  /* 0x000000000e087348 */ /* 0x005fea0003c00000 */
[----:B------:R1:W3:Y:S02]  /*47c0*/  SHFL.BFLY P2, R18, R17, R16, R15 ;  /* 0x0c00001011127389 */ /* 0x0002e4000004000f */
[----:B0123--:R-:W-:Y:S01]  /*47d0*/  ENDCOLLECTIVE ;  /* 0x000000000000791b */ /* 0x00ffe20003800000 */
.L_x_2153:
[----:B------:R-:W-:Y:S02]  /*47e0*/  MOV R17, R3 ;  /* 0x0000000300117202 */ /* 0x000fe40000000f00 */
[----:B------:R-:W-:-:S07]  /*47f0*/  MOV R5, R18 ;  /* 0x0000001200057202 */ /* 0x000fce0000000f00 */
[----:B------:R-:W-:Y:S05]  /*4800*/  WARPSYNC.COLLECTIVE R14, `(.L_x_2154) ;  /* 0x000000000e087348 */ /* 0x000fea0003c00000 */
[----:B------:R0:W1:Y:S02]  /*4810*/  SHFL.BFLY P2, R18, R17, R16, R15 ;  /* 0x0c00001011127389 */ /* 0x000064000004000f */
[----:B01----:R-:W-:Y:S01]  /*4820*/  ENDCOLLECTIVE ;  /* 0x000000000000791b */ /* 0x003fe20003800000 */
.L_x_2154:
[----:B------:R-:W-:Y:S01]  /*4830*/  FADD.FTZ R5, R5, R2 ;  /* 0x0000000205057221 */ /* 0x000fe20000010000 */
[----:B------:R-:W-:-:S03]  /*4840*/  HFMA2.MMA R16, -RZ, RZ, 0, 2.384185791015625e-07 ;  /* 0x00000004ff107435 */ /* 0x000fc600000001ff */
[----:B------:R-:W-:Y:S01]  /*4850*/  IMAD.MOV.U32 R17, RZ, RZ, R5 ;  /* 0x000000ffff117224 */ /* 0x000fe200078e0005 */
[----:B------:R-:W-:-:S07]  /*4860*/  MOV R4, R18 ;  /* 0x0000001200047202 */ /* 0x000fce0000000f00 */
[----:B------:R-:W-:Y:S05]  /*4870*/  WARPSYNC.COLLECTIVE R14, `(.L_x_2155) ;  /* 0x000000000e087348 */ /* 0x000fea0003c00000 */
[----:B------:R0:W1:Y:S02]  /*4880*/  SHFL.BFLY P2, R18, R17, R16, R15 ;  /* 0x0c00001011127389 */ /* 0x000064000004000f */
[----:B01----:R-:W-:Y:S01]  /*4890*/  ENDCOLLECTIVE ;  /* 0x000000000000791b */ /* 0x003fe20003800000 */
.L_x_2155:
[----:B------:R-:W-:-:S05]  /*48a0*/  FADD.FTZ R4, R4, R3 ;  /* 0x0000000304047221 */ /* 0x000fca0000010000 */
[----:B------:R-:W-:Y:S02]  /*48b0*/  MOV R17, R4 ;  /* 0x0000000400117202 */ /* 0x000fe40000000f00 */
[----:B------:R-:W-:-:S07]  /*48c0*/  MOV R6, R18 ;  /* 0x0000001200067202 */ /* 0x000fce0000000f00 */
[----:B------:R-:W-:Y:S05]  /*48d0*/  WARPSYNC.COLLECTIVE R14, `(.L_x_2156) ;  /* 0x000000000e087348 */ /* 0x000fea0003c00000 */
[----:B------:R0:W1:Y:S02]  /*48e0*/  SHFL.BFLY P2, R18, R17, R16, R15 ;  /* 0x0c00001011127389 */ /* 0x000064000004000f */
[----:B01----:R-:W-:Y:S01]  /*48f0*/  ENDCOLLECTIVE ;  /* 0x000000000000791b */ /* 0x003fe20003800000 */
.L_x_2156:
[----:B------:R-:W-:Y:S01]  /*4900*/  FADD.FTZ R6, R5, R6 ;  /* 0x0000000605067221 */ /* 0x000fe20000010000 */
[----:B------:R-:W-:-:S04]  /*4910*/  HFMA2.MMA R16, -RZ, RZ, 0, 1.1920928955078125e-07 ;  /* 0x00000002ff107435 */ /* 0x000fc800000001ff */
[----:B------:R-:W-:Y:S01]  /*4920*/  MOV R17, R6 ;  /* 0x0000000600117202 */ /* 0x000fe20000000f00 */
[----:B------:R-:W-:-:S07]  /*4930*/  IMAD.MOV.U32 R7, RZ, RZ, R18 ;  /* 0x000000ffff077224 */ /* 0x000fce00078e0012 */
[----:B------:R-:W-:Y:S05]  /*4940*/  WARPSYNC.COLLECTIVE R14, `(.L_x_2157) ;  /* 0x000000000e087348 */ /* 0x000fea0003c00000 */
[----:B------:R0:W1:Y:S02]  /*4950*/  SHFL.BFLY P2, R18, R17, R16, R15 ;  /* 0x0c00001011127389 */ /* 0x000064000004000f */
[----:B01----:R-:W-:Y:S01]  /*4960*/  ENDCOLLECTIVE ;  /* 0x000000000000791b */ /* 0x003fe20003800000 */
.L_x_2157:
[----:B------:R-:W-:-:S04]  /*4970*/  FADD.FTZ R7, R4, R7 ;  /* 0x0000000704077221 */ /* 0x000fc80000010000 */
[----:B------:R-:W-:Y:S01]  /*4980*/  IMAD.MOV.U32 R17, RZ, RZ, R7 ;  /* 0x000000ffff117224 */ /* 0x000fe200078e0007 */
[----:B------:R-:W-:-:S07]  /*4990*/  MOV R9, R18 ;  /* 0x0000001200097202 */ /* 0x000fce0000000f00 */
[----:B------:R-:W-:Y:S05]  /*49a0*/  WARPSYNC.COLLECTIVE R14, `(.L_x_2158) ;  /* 0x000000000e087348 */ /* 0x000fea0003c00000 */
[----:B------:R0:W1:Y:S02]  /*49b0*/  SHFL.BFLY P2, R18, R17, R16, R15 ;  /* 0x0c00001011127389 */ /* 0x000064000004000f */
[----:B01----:R-:W-:Y:S01]  /*49c0*/  ENDCOLLECTIVE ;  /* 0x000000000000791b */ /* 0x003fe20003800000 */
.L_x_2158:
[----:B------:R-:W-:Y:S01]  /*49d0*/  FADD.FTZ R9, R6, R9 ;  /* 0x0000000906097221 */ /* 0x000fe20000010000 */
[----:B------:R-:W-:-:S04]  /*49e0*/  HFMA2.MMA R16, -RZ, RZ, 0, 5.9604644775390625e-08 ;  /* 0x00000001ff107435 */ /* 0x000fc800000001ff */
[----:B------:R-:W-:Y:S02]  /*49f0*/  MOV R17, R9 ;  /* 0x0000000900117202 */ /* 0x000fe40000000f00 */
[----:B------:R-:W-:-:S07]  /*4a00*/  MOV R2, R18 ;  /* 0x0000001200027202 */ /* 0x000fce0000000f00 */
[----:B------:R-:W-:Y:S05]  /*4a10*/  WARPSYNC.COLLECTIVE R14, `(.L_x_2159) ;  /* 0x000000000e087348 */ /* 0x000fea0003c00000 */
[----:B------:R0:W1:Y:S02]  /*4a20*/  SHFL.BFLY P2, R18, R17, R16, R15 ;  /* 0x0c00001011127389 */ /* 0x000064000004000f */
[----:B01----:R-:W-:Y:S01]  /*4a30*/  ENDCOLLECTIVE ;  /* 0x000000000000791b */ /* 0x003fe20003800000 */
.L_x_2159:
[----:B------:R-:W-:-:S05]  /*4a40*/  FADD.FTZ R2, R7, R2 ;  /* 0x0000000207027221 */ /* 0x000fca0000010000 */
[----:B------:R-:W-:Y:S01]  /*4a50*/  MOV R17, R2 ;  /* 0x0000000200117202 */ /* 0x000fe20000000f00 */
[----:B------:R-:W-:-:S07]  /*4a60*/  IMAD.MOV.U32 R8, RZ, RZ, R18 ;  /* 0x000000ffff087224 */ /* 0x000fce00078e0012 */
[----:B------:R-:W-:Y:S05]  /*4a70*/  WARPSYNC.COLLECTIVE R14, `(.L_x_2160) ;  /* 0x000000000e087348 */ /* 0x000fea0003c00000 */
[----:B------:R0:W1:Y:S02]  /*4a80*/  SHFL.BFLY P2, R18, R17, R16, R15 ;  /* 0x0c00001011127389 */ /* 0x000064000004000f */
[----:B01----:R-:W-:Y:S01]  /*4a90*/  ENDCOLLECTIVE ;  /* 0x000000000000791b */ /* 0x003fe20003800000 */
.L_x_2160:
[----:B------:R-:W-:Y:S01]  /*4aa0*/  FADD.FTZ R8, R9, R8 ;  /* 0x0000000809087221 */ /* 0x000fe20000010000 */
[----:B------:R-:W-:Y:S06]  /*4ab0*/  BRA `(.L_x_2161) ;  /* 0xffffffe800e47947 */ /* 0x000fec000383ffff */
.L_x_2149:
        /* <DEDUP_REMOVED lines=8> */
.L_x_2163:
[----:B------:R-:W-:Y:S05]  /*4b40*/  BSYNC B1 ;  /* 0x0000000000017941 */ /* 0x000fea0003800000 */
.L_x_2162:
        /* <DEDUP_REMOVED lines=8> */
.L_x_2164:
[----:B------:R-:W-:Y:S01]  /*4bd0*/  FADD.FTZ R9, R9, R2 ;  /* 0x0000000209097221 */ /* 0x000fe20000010000 */
[----:B------:R-:W-:-:S03]  /*4be0*/  HFMA2.MMA R16, -RZ, RZ, 0, 2.384185791015625e-07 ;  /* 0x00000004ff107435 */ /* 0x000fc600000001ff */
[----:B------:R-:W-:Y:S01]  /*4bf0*/  IMAD.MOV.U32 R17, RZ, RZ, R9 ;  /* 0x000000ffff117224 */ /* 0x000fe200078e0009 */
[----:B------:R-:W-:-:S07]  /*4c00*/  MOV R8, R18 ;  /* 0x0000001200087202 */ /* 0x000fce0000000f00 */
[----:B------:R-:W-:Y:S05]  /*4c10*/  WARPSYNC.COLLECTIVE R14, `(.L_x_2165) ;  /* 0x000000000e087348 */ /* 0x000fea0003c00000 */
[----:B------:R0:W1:Y:S02]  /*4c20*/  SHFL.BFLY P2, R18, R17, R16, R15 ;  /* 0x0c00001011127389 */ /* 0x000064000004000f */
[----:B01----:R-:W-:Y:S01]  /*4c30*/  ENDCOLLECTIVE ;  /* 0x000000000000791b */ /* 0x003fe20003800000 */
.L_x_2165:
[----:B------:R-:W-:-:S05]  /*4c40*/  FADD.FTZ R8, R8, R3 ;  /* 0x0000000308087221 */ /* 0x000fca0000010000 */
[----:B------:R-:W-:Y:S02]  /*4c50*/  MOV R17, R8 ;  /* 0x0000000800117202 */ /* 0x000fe40000000f00 */
[----:B------:R-:W-:-:S07]  /*4c60*/  MOV R10, R18 ;  /* 0x00000012000a7202 */ /* 0x000fce0000000f00 */
[----:B------:R-:W-:Y:S05]  /*4c70*/  WARPSYNC.COLLECTIVE R14, `(.L_x_2166) ;  /* 0x000000000e087348 */ /* 0x000fea0003c00000 */
[----:B------:R0:W1:Y:S02]  /*4c80*/  SHFL.BFLY P2, R18, R17, R16, R15 ;  /* 0x0c00001011127389 */ /* 0x000064000004000f */
[----:B01----:R-:W-:Y:S01]  /*4c90*/  ENDCOLLECTIVE ;  /* 0x000000000000791b */ /* 0x003fe20003800000 */
.L_x_2166:
[----:B------:R-:W-:Y:S01]  /*4ca0*/  FADD.FTZ R10, R9, R10 ;  /* 0x0000000a090a7221 */ /* 0x000fe20000010000 */
[----:B------:R-:W-:-:S04]  /*4cb0*/  HFMA2.MMA R16, -RZ, RZ, 0, 1.1920928955078125e-07 ;  /* 0x00000002ff107435 */ /* 0x000fc800000001ff */
[----:B------:R-:W-:Y:S01]  /*4cc0*/  MOV R17, R10 ;  /* 0x0000000a00117202 */ /* 0x000fe20000000f00 */
[----:B------:R-:W-:-:S07]  /*4cd0*/  IMAD.MOV.U32 R11, RZ, RZ, R18 ;  /* 0x000000ffff0b7224 */ /* 0x000fce00078e0012 */
[----:B------:R-:W-:Y:S05]  /*4ce0*/  WARPSYNC.COLLECTIVE R14, `(.L_x_2167) ;  /* 0x000000000e087348 */ /* 0x000fea0003c00000 */
[----:B------:R0:W1:Y:S02]  /*4cf0*/  SHFL.BFLY P2, R18, R17, R16, R15 ;  /* 0x0c00001011127389 */ /* 0x000064000004000f */
[----:B01----:R-:W-:Y:S01]  /*4d00*/  ENDCOLLECTIVE ;  /* 0x000000000000791b */ /* 0x003fe20003800000 */
.L_x_2167:
[----:B------:R-:W-:-:S04]  /*4d10*/  FADD.FTZ R11, R8, R11 ;  /* 0x0000000b080b7221 */ /* 0x000fc80000010000 */
[----:B------:R-:W-:Y:S01]  /*4d20*/  IMAD.MOV.U32 R17, RZ, RZ, R11 ;  /* 0x000000ffff117224 */ /* 0x000fe200078e000b */
[----:B------:R-:W-:-:S07]  /*4d30*/  MOV R13, R18 ;  /* 0x00000012000d7202 */ /* 0x000fce0000000f00 */
[----:B------:R-:W-:Y:S05]  /*4d40*/  WARPSYNC.COLLECTIVE R14, `(.L_x_2168) ;  /* 0x000000000e087348 */ /* 0x000fea0003c00000 */
[----:B------:R0:W1:Y:S02]  /*4d50*/  SHFL.BFLY P2, R18, R17, R16, R15 ;  /* 0x0c00001011127389 */ /* 0x000064000004000f */
[----:B01----:R-:W-:Y:S01]  /*4d60*/  ENDCOLLECTIVE ;  /* 0x000000000000791b */ /* 0x003fe20003800000 */
.L_x_2168:
[----:B------:R-:W-:Y:S01]  /*4d70*/  FADD.FTZ R13, R10, R13 ;  /* 0x0000000d0a0d7221 */ /* 0x000fe20000010000 */
[----:B------:R-:W-:-:S04]  /*4d80*/  HFMA2.MMA R16, -RZ, RZ, 0, 5.9604644775390625e-08 ;  /* 0x00000001ff107435 */ /* 0x000fc800000001ff */
[----:B------:R-:W-:Y:S02]  /*4d90*/  MOV R17, R13 ;  /* 0x0000000d00117202 */ /* 0x000fe40000000f00 */
[----:B------:R-:W-:-:S07]  /*4da0*/  MOV R2, R18 ;  /* 0x0000001200027202 */ /* 0x000fce0000000f00 */
[----:B------:R-:W-:Y:S05]  /*4db0*/  WARPSYNC.COLLECTIVE R14, `(.L_x_2169) ;  /* 0x000000000e087348 */ /* 0x000fea0003c00000 */
[----:B------:R0:W1:Y:S02]  /*4dc0*/  SHFL.BFLY P2, R18, R17, R16, R15 ;  /* 0x0c00001011127389 */ /* 0x000064000004000f */
[----:B01----:R-:W-:Y:S01]  /*4dd0*/  ENDCOLLECTIVE ;  /* 0x000000000000791b */ /* 0x003fe20003800000 */
.L_x_2169:
[----:B------:R-:W-:-:S05]  /*4de0*/  FADD.FTZ R2, R11, R2 ;  /* 0x000000020b027221 */ /* 0x000fca0000010000 */
[----:B------:R-:W-:Y:S01]  /*4df0*/  MOV R17, R2 ;  /* 0x0000000200117202 */ /* 0x000fe20000000f00 */
[----:B------:R-:W-:-:S07]  /*4e00*/  IMAD.MOV.U32 R12, RZ, RZ, R18 ;  /* 0x000000ffff0c7224 */ /* 0x000fce00078e0012 */
[----:B------:R-:W-:Y:S05]  /*4e10*/  WARPSYNC.COLLECTIVE R14, `(.L_x_2170) ;  /* 0x000000000e087348 */ /* 0x000fea0003c00000 */
[----:B------:R0:W1:Y:S02]  /*4e20*/  SHFL.BFLY P2, R18, R17, R16, R15 ;  /* 0x0c00001011127389 */ /* 0x000064000004000f */
[----:B01----:R-:W-:Y:S01]  /*4e30*/  ENDCOLLECTIVE ;  /* 0x000000000000791b */ /* 0x003fe20003800000 */
.L_x_2170:
[----:B------:R-:W-:Y:S01]  /*4e40*/  FADD.FTZ R12, R13, R12 ;  /* 0x0000000c0d0c7221 */ /* 0x000fe20000010000 */
[----:B------:R-:W-:Y:S06]  /*4e50*/  BRA `(.L_x_2171) ;  /* 0xffffffe800b87947 */ /* 0x000fec000383ffff */
.L_x_2150:
        /* <DEDUP_REMOVED lines=8> */
.L_x_2173:
[----:B------:R-:W-:Y:S05]  /*4ee0*/  BSYNC B1 ;  /* 0x0000000000017941 */ /* 0x000fea0003800000 */
.L_x_2172:
        /* <DEDUP_REMOVED lines=8> */
.L_x_2174:
[----:B------:R-:W-:Y:S01]  /*4f70*/  FADD.FTZ R9, R9, R2 ;  /* 0x0000000209097221 */ /* 0x000fe20000010000 */
[----:B------:R-:W-:-:S03]  /*4f80*/  HFMA2.MMA R16, -RZ, RZ, 0, 2.384185791015625e-07 ;  /* 0x00000004ff107435 */ /* 0x000fc600000001ff */
[----:B------:R-:W-:Y:S01]  /*4f90*/  IMAD.MOV.U32 R17, RZ, RZ, R9 ;  /* 0x000000ffff117224 */ /* 0x000fe200078e0009 */
[----:B------:R-:W-:-:S07]  /*4fa0*/  MOV R8, R18 ;  /* 0x0000001200087202 */ /* 0x000fce0000000f00 */
[----:B------:R-:W-:Y:S05]  /*4fb0*/  WARPSYNC.COLLECTIVE R14, `(.L_x_2175) ;  /* 0x000000000e087348 */ /* 0x000fea0003c00000 */
[----:B------:R0:W1:Y:S02]  /*4fc0*/  SHFL.BFLY P2, R18, R17, R16, R15 ;  /* 0x0c00001011127389 */ /* 0x000064000004000f */
[----:B01----:R-:W-:Y:S01]  /*4fd0*/  ENDCOLLECTIVE ;  /* 0x000000000000791b */ /* 0x003fe20003800000 */
.L_x_2175:
[----:B------:R-:W-:-:S05]  /*4fe0*/  FADD.FTZ R8, R8, R3 ;  /* 0x0000000308087221 */ /* 0x000fca0000010000 */
[----:B------:R-:W-:Y:S02]  /*4ff0*/  MOV R17, R8 ;  /* 0x0000000800117202 */ /* 0x000fe40000000f00 */
[----:B------:R-:W-:-:S07]  /*5000*/  MOV R10, R18 ;  /* 0x00000012000a7202 */ /* 0x000fce0000000f00 */
[----:B------:R-:W-:Y:S05]  /*5010*/  WARPSYNC.COLLECTIVE R14, `(.L_x_2176) ;  /* 0x000000000e087348 */ /* 0x000fea0003c00000 */
[----:B------:R0:W1:Y:S02]  /*5020*/  SHFL.BFLY P2, R18, R17, R16, R15 ;  /* 0x0c00001011127389 */ /* 0x000064000004000f */
[----:B01----:R-:W-:Y:S01]  /*5030*/  ENDCOLLECTIVE ;  /* 0x000000000000791b */ /* 0x003fe20003800000 */
.L_x_2176:
[----:B------:R-:W-:Y:S01]  /*5040*/  FADD.FTZ R10, R9, R10 ;  /* 0x0000000a090a7221 */ /* 0x000fe20000010000 */
[----:B------:R-:W-:-:S04]  /*5050*/  HFMA2.MMA R16, -RZ, RZ, 0, 1.1920928955078125e-07 ;  /* 0x00000002ff107435 */ /* 0x000fc800000001ff */
[----:B------:R-:W-:Y:S01]  /*5060*/  MOV R17, R10 ;  /* 0x0000000a00117202 */ /* 0x000fe20000000f00 */
[----:B------:R-:W-:-:S07]  /*5070*/  IMAD.MOV.U32 R11, RZ, RZ, R18 ;  /* 0x000000ffff0b7224 */ /* 0x000fce00078e0012 */
[----:B------:R-:W-:Y:S05]  /*5080*/  WARPSYNC.COLLECTIVE R14, `(.L_x_2177) ;  /* 0x000000000e087348 */ /* 0x000fea0003c00000 */
[----:B------:R0:W1:Y:S02]  /*5090*/  SHFL.BFLY P2, R18, R17, R16, R15 ;  /* 0x0c00001011127389 */ /* 0x000064000004000f */
[----:B01----:R-:W-:Y:S01]  /*50a0*/  ENDCOLLECTIVE ;  /* 0x000000000000791b */ /* 0x003fe20003800000 */
.L_x_2177:
[----:B------:R-:W-:-:S04]  /*50b0*/  FADD.FTZ R11, R8, R11 ;  /* 0x0000000b080b7221 */ /* 0x000fc80000010000 */
[----:B------:R-:W-:Y:S01]  /*50c0*/  IMAD.MOV.U32 R17, RZ, RZ, R11 ;  /* 0x000000ffff117224 */ /* 0x000fe200078e000b */
[----:B------:R-:W-:-:S07]  /*50d0*/  MOV R13, R18 ;  /* 0x00000012000d7202 */ /* 0x000fce0000000f00 */
[----:B------:R-:W-:Y:S05]  /*50e0*/  WARPSYNC.COLLECTIVE R14, `(.L_x_2178) ;  /* 0x000000000e087348 */ /* 0x000fea0003c00000 */
[----:B------:R0:W1:Y:S02]  /*50f0*/  SHFL.BFLY P2, R18, R17, R16, R15 ;  /* 0x0c00001011127389 */ /* 0x000064000004000f */
[----:B01----:R-:W-:Y:S01]  /*5100*/  ENDCOLLECTIVE ;  /* 0x000000000000791b */ /* 0x003fe20003800000 */
.L_x_2178:
[----:B------:R-:W-:Y:S01]  /*5110*/  FADD.FTZ R13, R10, R13 ;  /* 0x0000000d0a0d7221 */ /* 0x000fe20000010000 */
[----:B------:R-:W-:-:S04]  /*5120*/  HFMA2.MMA R16, -RZ, RZ, 0, 5.9604644775390625e-08 ;  /* 0x00000001ff107435 */ /* 0x000fc800000001ff */
[----:B------:R-:W-:Y:S02]  /*5130*/  MOV R17, R13 ;  /* 0x0000000d00117202 */ /* 0x000fe40000000f00 */
[----:B------:R-:W-:-:S07]  /*5140*/  MOV R2, R18 ;  /* 0x0000001200027202 */ /* 0x000fce0000000f00 */
[----:B------:R-:W-:Y:S05]  /*5150*/  WARPSYNC.COLLECTIVE R14, `(.L_x_2179) ;  /* 0x000000000e087348 */ /* 0x000fea0003c00000 */
[----:B------:R0:W1:Y:S02]  /*5160*/  SHFL.BFLY P2, R18, R17, R16, R15 ;  /* 0x0c00001011127389 */ /* 0x000064000004000f */
[----:B01----:R-:W-:Y:S01]  /*5170*/  ENDCOLLECTIVE ;  /* 0x000000000000791b */ /* 0x003fe20003800000 */
.L_x_2179:
[----:B------:R-:W-:-:S05]  /*5180*/  FADD.FTZ R2, R11, R2 ;  /* 0x000000020b027221 */ /* 0x000fca0000010000 */
[----:B------:R-:W-:Y:S01]  /*5190*/  MOV R17, R2 ;  /* 0x0000000200117202 */ /* 0x000fe20000000f00 */
[----:B------:R-:W-:-:S07]  /*51a0*/  IMAD.MOV.U32 R12, RZ, RZ, R18 ;  /* 0x000000ffff0c7224 */ /* 0x000fce00078e0012 */
[----:B------:R-:W-:Y:S05]  /*51b0*/  WARPSYNC.COLLECTIVE R14, `(.L_x_2180) ;  /* 0x000000000e087348 */ /* 0x000fea0003c00000 */
[----:B------:R0:W1:Y:S02]  /*51c0*/  SHFL.BFLY P2, R18, R17, R16, R15 ;  /* 0x0c00001011127389 */ /* 0x000064000004000f */
[----:B01----:R-:W-:Y:S01]  /*51d0*/  ENDCOLLECTIVE ;  /* 0x000000000000791b */ /* 0x003fe20003800000 */
.L_x_2180:
[----:B------:R-:W-:Y:S01]  /*51e0*/  FADD.FTZ R12, R13, R12 ;  /* 0x0000000c0d0c7221 */ /* 0x000fe20000010000 */
[----:B------:R-:W-:Y:S06]  /*51f0*/  BRA `(.L_x_2181) ;  /* 0xffffffe800747947 */ /* 0x000fec000383ffff */
.L_x_2151:
        /* <DEDUP_REMOVED lines=8> */
.L_x_2183:
[----:B------:R-:W-:Y:S05]  /*5280*/  BSYNC B0 ;  /* 0x0000000000007941 */ /* 0x000fea0003800000 */
.L_x_2182:
        /* <DEDUP_REMOVED lines=11> */
.L_x_2184:
        /* <DEDUP_REMOVED lines=17> */
.L_x_2185:
[----:B------:R-:W-:Y:S02]  /*5450*/  MOV R17, R5 ;  /* 0x0000000500117202 */ /* 0x000fe40000000f00 */
[----:B------:R-:W-:-:S07]  /*5460*/  MOV R9, R18 ;  /* 0x0000001200097202 */ /* 0x000fce0000000f00 */
[----:B------:R-:W-:Y:S05]  /*5470*/  WARPSYNC.COLLECTIVE R14, `(.L_x_2186) ;  /* 0x000000000e087348 */ /* 0x000fea0003c00000 */
[----:B------:R0:W1:Y:S02]  /*5480*/  SHFL.BFLY P2, R18, R17, R16, R15 ;  /* 0x0c00001011127389 */ /* 0x000064000004000f */
[----:B01----:R-:W-:Y:S01]  /*5490*/  ENDCOLLECTIVE ;  /* 0x000000000000791b */ /* 0x003fe20003800000 */
.L_x_2186:
        /* <DEDUP_REMOVED lines=11> */
.L_x_2187:
[----:B------:R-:W-:Y:S01]  /*5550*/  MOV R17, R3 ;  /* 0x0000000300117202 */ /* 0x000fe20000000f00 */
[----:B------:R-:W-:-:S07]  /*5560*/  IMAD.MOV.U32 R7, RZ, RZ, R18 ;  /* 0x000000ffff077224 */ /* 0x000fce00078e0012 */
[----:B------:R-:W-:Y:S05]  /*5570*/  WARPSYNC.COLLECTIVE R14, `(.L_x_2188) ;  /* 0x000000000e087348 */ /* 0x000fea0003c00000 */
[----:B------:R0:W1:Y:S02]  /*5580*/  SHFL.BFLY P2, R18, R17, R16, R15 ;  /* 0x0c00001011127389 */ /* 0x000064000004000f */
[----:B01----:R-:W-:Y:S01]  /*5590*/  ENDCOLLECTIVE ;  /* 0x000000000000791b */ /* 0x003fe20003800000 */
.L_x_2188:
[----:B------:R-:W-:Y:S01]  /*55a0*/  FADD.FTZ R4, R22, R7 ;  /* 0x0000000716047221 */ /* 0x000fe20000010000 */
[----:B------:R-:W-:-:S04]  /*55b0*/  HFMA2.MMA R16, -RZ, RZ, 0, 5.9604644775390625e-08 ;  /* 0x00000001ff107435 */ /* 0x000fc800000001ff */
[----:B------:R-:W-:Y:S01]  /*55c0*/  MOV R17, R4 ;  /* 0x0000000400117202 */ /* 0x000fe20000000f00 */
[----:B------:R-:W-:-:S07]  /*55d0*/  FADD.FTZ R3, R3, R18 ;  /* 0x0000001203037221 */ /* 0x000fce0000010000 */
[----:B------:R-:W-:Y:S05]  /*55e0*/  WARPSYNC.COLLECTIVE R14, `(.L_x_2189) ;  /* 0x000000000e087348 */ /* 0x000fea0003c00000 */
[----:B------:R0:W1:Y:S02]  /*55f0*/  SHFL.BFLY P2, R18, R17, R16, R15 ;  /* 0x0c00001011127389 */ /* 0x000064000004000f */
[----:B01----:R-:W-:Y:S01]  /*5600*/  ENDCOLLECTIVE ;  /* 0x000000000000791b */ /* 0x003fe20003800000 */
.L_x_2189:
[----:B------:R-:W-:Y:S01]  /*5610*/  MOV R17, R3 ;  /* 0x0000000300117202 */ /* 0x000fe20000000f00 */
[----:B------:R-:W-:-:S07]  /*5620*/  IMAD.MOV.U32 R5, RZ, RZ, R18 ;  /* 0x000000ffff057224 */ /* 0x000fce00078e0012 */
[----:B------:R-:W-:Y:S05]  /*5630*/  WARPSYNC.COLLECTIVE R14, `(.L_x_2190) ;  /* 0x000000000e087348 */ /* 0x000fea0003c00000 */
[----:B------:R0:W1:Y:S02]  /*5640*/  SHFL.BFLY P2, R18, R17, R16, R15 ;  /* 0x0c00001011127389 */ /* 0x000064000004000f */
[----:B01----:R-:W-:Y:S01]  /*5650*/  ENDCOLLECTIVE ;  /* 0x000000000000791b */ /* 0x003fe20003800000 */
.L_x_2190:
[----:B------:R-:W-:Y:S01]  /*5660*/  FADD.FTZ R4, R4, R5 ;  /* 0x0000000504047221 */ /* 0x000fe20000010000 */
[----:B------:R-:W-:Y:S01]  /*5670*/  MOV R17, R21 ;  /* 0x0000001500117202 */ /* 0x000fe20000000f00 */
[----:B------:R-:W-:Y:S01]  /*5680*/  IMAD.MOV.U32 R16, RZ, RZ, 0x8 ;  /* 0x00000008ff107424 */ /* 0x000fe200078e00ff */
[----:B------:R-:W-:-:S07]  /*5690*/  MOV R6, R18 ;  /* 0x0000001200067202 */ /* 0x000fce0000000f00 */
[----:B------:R-:W-:Y:S05]  /*56a0*/  WARPSYNC.COLLECTIVE R14, `(.L_x_2191) ;  /* 0x000000000e087348 */ /* 0x000fea0003c00000 */
[----:B------:R0:W1:Y:S02]  /*56b0*/  SHFL.BFLY P2, R18, R17, R16, R15 ;  /* 0x0c00001011127389 */ /* 0x000064000004000f */
[----:B01----:R-:W-:Y:S01]  /*56c0*/  ENDCOLLECTIVE ;  /* 0x000000000000791b */ /* 0x003fe20003800000 */
.L_x_2191:
[----:B------:R-:W-:Y:S01]  /*56d0*/  FADD.FTZ R32, R3, R6 ;  /* 0x0000000603207221 */ /* 0x000fe20000010000 */
[----:B------:R-:W-:Y:S02]  /*56e0*/  MOV R17, R24 ;  /* 0x0000001800117202 */ /* 0x000fe40000000f00 */
[----:B------:R-:W-:-:S07]  /*56f0*/  MOV R20, R18 ;  /* 0x0000001200147202 */ /* 0x000fce0000000f00 */
[----:B------:R-:W-:Y:S05]  /*5700*/  WARPSYNC.COLLECTIVE R14, `(.L_x_2192) ;  /* 0x000000000e087348 */ /* 0x000fea0003c00000 */
[----:B------:R0:W1:Y:S02]  /*5710*/  SHFL.BFLY P2, R18, R17, R16, R15 ;  /* 0x0c00001011127389 */ /* 0x000064000004000f */
[----:B01----:R-:W-:Y:S01]  /*5720*/  ENDCOLLECTIVE ;  /* 0x000000000000791b */ /* 0x003fe20003800000 */
.L_x_2192:
[----:B------:R-:W-:Y:S01]  /*5730*/  FADD.FTZ R20, R20, R21 ;  /* 0x0000001514147221 */ /* 0x000fe20000010000 */
[----:B------:R-:W-:-:S04]  /*5740*/  HFMA2.MMA R16, -RZ, RZ, 0, 2.384185791015625e-07 ;  /* 0x00000004ff107435 */ /* 0x000fc800000001ff */
[----:B------:R-:W-:Y:S02]  /*5750*/  MOV R17, R20 ;  /* 0x0000001400117202 */ /* 0x000fe40000000f00 */
[----:B------:R-:W-:-:S07]  /*5760*/  MOV R19, R18 ;  /* 0x0000001200137202 */ /* 0x000fce0000000f00 */
[----:B------:R-:W-:Y:S05]  /*5770*/  WARPSYNC.COLLECTIVE R14, `(.L_x_2193) ;  /* 0x000000000e087348 */ /* 0x000fea0003c00000 */
[----:B------:R0:W1:Y:S02]  /*5780*/  SHFL.BFLY P2, R18, R17, R16, R15 ;  /* 0x0c00001011127389 */ /* 0x000064000004000f */
[----:B01----:R-:W-:Y:S01]  /*5790*/  ENDCOLLECTIVE ;  /* 0x000000000000791b */ /* 0x003fe20003800000 */
.L_x_2193:
[----:B------:R-:W-:-:S04]  /*57a0*/  FADD.FTZ R19, R19, R24 ;  /* 0x0000001813137221 */ /* 0x000fc80000010000 */
[----:B------:R-:W-:Y:S01]  /*57b0*/  IMAD.MOV.U32 R17, RZ, RZ, R19 ;  /* 0x000000ffff117224 */ /* 0x000fe200078e0013 */
[----:B------:R-:W-:-:S07]  /*57c0*/  MOV R21, R18 ;  /* 0x0000001200157202 */ /* 0x000fce0000000f00 */
[----:B------:R-:W-:Y:S05]  /*57d0*/  WARPSYNC.COLLECTIVE R14, `(.L_x_2194) ;  /* 0x000000000e087348 */ /* 0x000fea0003c00000 */
[----:B------:R0:W1:Y:S02]  /*57e0*/  SHFL.BFLY P2, R18, R17, R16, R15 ;  /* 0x0c00001011127389 */ /* 0x000064000004000f */
[----:B01----:R-:W-:Y:S01]  /*57f0*/  ENDCOLLECTIVE ;  /* 0x000000000000791b */ /* 0x003fe20003800000 */
.L_x_2194:
        /* <DEDUP_REMOVED lines=10> */
.L_x_2195:
[----:B------:R0:W1:Y:S04]  /*58a0*/  @!P0 LDS R23, [R9] ;  /* 0x0000000009178984 */ /* 0x0000680000000800 */
[----:B------:R0:W2:Y:S01]  /*58b0*/  @!P0 LDS R25, [R9+0x500] ;  /* 0x0005000009198984 */ /* 0x0000a20000000800 */
[----:B------:R-:W-:Y:S02]  /*58c0*/  MOV R17, R22 ;  /* 0x0000001600117202 */ /* 0x000fe40000000f00 */
[----:B------:R-:W-:-:S07]  /*58d0*/  MOV R8, R18 ;  /* 0x0000001200087202 */ /* 0x000fce0000000f00 */
[----:B012---:R-:W-:Y:S05]  /*58e0*/  WARPSYNC.COLLECTIVE R14, `(.L_x_2196) ;  /* 0x000000000e087348 */ /* 0x007fea0003c00000 */
[----:B------:R3:W4:Y:S02]  /*58f0*/  SHFL.BFLY P2, R18, R17, R16, R15 ;  /* 0x0c00001011127389 */ /* 0x000724000004000f */
[----:B01234-:R-:W-:Y:S01]  /*5900*/  ENDCOLLECTIVE ;  /* 0x000000000000791b */ /* 0x01ffe20003800000 */
.L_x_2196:
        /* <DEDUP_REMOVED lines=10> */
.L_x_2197:
        /* <DEDUP_REMOVED lines=8> */
.L_x_2198:
[----:B------:R-:W-:Y:S01]  /*5a30*/  FADD.FTZ R20, R21, R20 ;  /* 0x0000001415147221 */ /* 0x000fe20000010000 */
[----:B------:R-:W-:Y:S01]  /*5a40*/  HFMA2.MMA R16, -RZ, RZ, 0, 4.76837158203125e-07 ;  /* 0x00000008ff107435 */ /* 0x000fe200000001ff */
[----:B------:R-:W-:Y:S02]  /*5a50*/  MOV R17, R12 ;  /* 0x0000000c00117202 */ /* 0x000fe40000000f00 */
[----:B------:R-:W-:-:S08]  /*5a60*/  MOV R19, R18 ;  /* 0x0000001200137202 */ /* 0x000fd00000000f00 */
[----:B------:R-:W-:Y:S05]  /*5a70*/  WARPSYNC.COLLECTIVE R14, `(.L_x_2199) ;  /* 0x000000000e087348 */ /* 0x000fea0003c00000 */
[----:B------:R0:W1:Y:S02]  /*5a80*/  SHFL.BFLY P2, R18, R17, R16, R15 ;  /* 0x0c00001011127389 */ /* 0x000064000004000f */
[----:B01----:R-:W-:Y:S01]  /*5a90*/  ENDCOLLECTIVE ;  /* 0x000000000000791b */ /* 0x003fe20003800000 */
.L_x_2199:
[----:B------:R-:W-:Y:S01]  /*5aa0*/  FADD.FTZ R19, R22, R19 ;  /* 0x0000001316137221 */ /* 0x000fe20000010000 */
[----:B------:R-:W-:Y:S01]  /*5ab0*/  MOV R17, R11 ;  /* 0x0000000b00117202 */ /* 0x000fe20000000f00 */
[----:B------:R-:W-:-:S07]  /*5ac0*/  IMAD.MOV.U32 R13, RZ, RZ, R18 ;  /* 0x000000ffff0d7224 */ /* 0x000fce00078e0012 */
[----:B------:R-:W-:Y:S05]  /*5ad0*/  WARPSYNC.COLLECTIVE R14, `(.L_x_2200) ;  /* 0x000000000e087348 */ /* 0x000fea0003c00000 */
[----:B------:R0:W1:Y:S02]  /*5ae0*/  SHFL.BFLY P2, R18, R17, R16, R15 ;  /* 0x0c00001011127389 */ /* 0x000064000004000f */
[----:B01----:R-:W-:Y:S01]  /*5af0*/  ENDCOLLECTIVE ;  /* 0x000000000000791b */ /* 0x003fe20003800000 */
.L_x_2200:
[----:B------:R-:W-:Y:S01]  /*5b00*/  FADD.FTZ R13, R13, R12 ;  /* 0x0000000c0d0d7221 */ /* 0x000fe20000010000 */
[----:B------:R-:W-:-:S03]  /*5b10*/  HFMA2.MMA R16, -RZ, RZ, 0, 2.384185791015625e-07 ;  /* 0x00000004ff107435 */ /* 0x000fc600000001ff */
[----:B------:R-:W-:Y:S01]  /*5b20*/  IMAD.MOV.U32 R17, RZ, RZ, R13 ;  /* 0x000000ffff117224 */ /* 0x000fe200078e000d */
[----:B------:R-:W-:-:S07]  /*5b30*/  MOV R26, R18 ;  /* 0x00000012001a7202 */ /* 0x000fce0000000f00 */
[----:B------:R-:W-:Y:S05]  /*5b40*/  WARPSYNC.COLLECTIVE R14, `(.L_x_2201) ;  /* 0x000000000e087348 */ /* 0x000fea0003c00000 */
[----:B------:R0:W1:Y:S02]  /*5b50*/  SHFL.BFLY P2, R18, R17, R16, R15 ;  /* 0x0c00001011127389 */ /* 0x000064000004000f */
[----:B01----:R-:W-:Y:S01]  /*5b60*/  ENDCOLLECTIVE ;  /* 0x000000000000791b */ /* 0x003fe20003800000 */
.L_x_2201:
[----:B------:R-:W-:-:S05]  /*5b70*/  FADD.FTZ R23, R26, R11 ;  /* 0x0000000b1a177221 */ /* 0x000fca0000010000 */
[----:B------:R-:W-:Y:S02]  /*5b80*/  MOV R17, R23 ;  /* 0x0000001700117202 */ /* 0x000fe40000000f00 */
[----:B------:R-:W-:-:S07]  /*5b90*/  MOV R12, R18 ;  /* 0x00000012000c7202 */ /* 0x000fce0000000f00 */
[----:B------:R-:W-:Y:S05]  /*5ba0*/  WARPSYNC.COLLECTIVE R14, `(.L_x_2202) ;  /* 0x000000000e087348 */ /* 0x000fea0003c00000 */
[----:B------:R0:W1:Y:S02]  /*5bb0*/  SHFL.BFLY P2, R18, R17, R16, R15 ;  /* 0x0c00001011127389 */ /* 0x000064000004000f */
[----:B01----:R-:W-:Y:S01]  /*5bc0*/  ENDCOLLECTIVE ;  /* 0x000000000000791b */ /* 0x003fe20003800000 */
.L_x_2202:
        /* <DEDUP_REMOVED lines=10> */
.L_x_2203:
        /* <DEDUP_REMOVED lines=8> */
.L_x_2204:
        /* <DEDUP_REMOVED lines=8> */
.L_x_2205:
        /* <DEDUP_REMOVED lines=11> */
.L_x_2206:
        /* <DEDUP_REMOVED lines=10> */
.L_x_2207:
[----:B------:R-:W-:Y:S01]  /*5ec0*/  FADD.FTZ R26, R26, R29 ;  /* 0x0000001d1a1a7221 */ /* 0x000fe20000010000 */
[----:B------:R-:W-:Y:S01]  /*5ed0*/  @!P0 IMAD.WIDE R6, R25, 0x2, R6 ;  /* 0x0000000219068825 */ /* 0x000fe200078e0206 */
[----:B------:R-:W-:-:S03]  /*5ee0*/  MOV R17, R8 ;  /* 0x0000000800117202 */ /* 0x000fc60000000f00 */
[----:B------:R-:W-:-:S07]  /*5ef0*/  IMAD.MOV.U32 R30, RZ, RZ, R18 ;  /* 0x000000ffff1e7224 */ /* 0x000fce00078e0012 */
[----:B------:R-:W-:Y:S05]  /*5f00*/  WARPSYNC.COLLECTIVE R14, `(.L_x_2208) ;  /* 0x000000000e087348 */ /* 0x000fea0003c00000 */
[----:B------:R0:W1:Y:S02]  /*5f10*/  SHFL.BFLY P2, R18, R17, R16, R15 ;  /* 0x0c00001011127389 */ /* 0x000064000004000f */
[----:B01----:R-:W-:Y:S01]  /*5f20*/  ENDCOLLECTIVE ;  /* 0x000000000000791b */ /* 0x003fe20003800000 */
.L_x_2208:
[----:B------:R-:W-:Y:S01]  /*5f30*/  FADD.FTZ R30, R30, R9 ;  /* 0x000000091e1e7221 */ /* 0x000fe20000010000 */
[----:B------:R-:W-:-:S03]  /*5f40*/  HFMA2.MMA R16, -RZ, RZ, 0, 2.384185791015625e-07 ;  /* 0x00000004ff107435 */ /* 0x000fc600000001ff */
[----:B------:R-:W-:Y:S01]  /*5f50*/  IMAD.MOV.U32 R17, RZ, RZ, R30 ;  /* 0x000000ffff117224 */ /* 0x000fe200078e001e */
[----:B------:R-:W-:-:S07]  /*5f60*/  MOV R11, R18 ;  /* 0x00000012000b7202 */ /* 0x000fce0000000f00 */
[----:B------:R-:W-:Y:S05]  /*5f70*/  WARPSYNC.COLLECTIVE R14, `(.L_x_2209) ;  /* 0x000000000e087348 */ /* 0x000fea0003c00000 */
[----:B------:R0:W1:Y:S02]  /*5f80*/  SHFL.BFLY P2, R18, R17, R16, R15 ;  /* 0x0c00001011127389 */ /* 0x000064000004000f */
[----:B01----:R-:W-:Y:S01]  /*5f90*/  ENDCOLLECTIVE ;  /* 0x000000000000791b */ /* 0x003fe20003800000 */
.L_x_2209:
[----:B------:R-:W-:Y:S02]  /*5fa0*/  FADD.FTZ R24, R11, R8 ;  /* 0x000000080b187221 */ /* 0x000fe40000010000 */
[----:B------:R-:W0:Y:S03]  /*5fb0*/  @!P0 LDC.64 R10, c[0x0][0x220] ;  /* 0x00008800ff0a8b82 */ /* 0x000e260000000a00 */
[----:B------:R-:W-:Y:S02]  /*5fc0*/  MOV R17, R24 ;  /* 0x0000001800117202 */ /* 0x000fe40000000f00 */
[----:B------:R-:W-:-:S07]  /*5fd0*/  MOV R9, R18 ;  /* 0x0000001200097202 */ /* 0x000fce0000000f00 */
[----:B0-----:R-:W-:Y:S05]  /*5fe0*/  WARPSYNC.COLLECTIVE R14, `(.L_x_2210) ;  /* 0x000000000e087348 */ /* 0x001fea0003c00000 */
[----:B------:R1:W2:Y:S02]  /*5ff0*/  SHFL.BFLY P2, R18, R17, R16, R15 ;  /* 0x0c00001011127389 */ /* 0x0002a4000004000f */
[----:B012---:R-:W-:Y:S01]  /*6000*/  ENDCOLLECTIVE ;  /* 0x000000000000791b */ /* 0x007fe20003800000 */
.L_x_2210:
        /* <DEDUP_REMOVED lines=9> */
.L_x_2211:
        /* <DEDUP_REMOVED lines=11> */
.L_x_2212:
        /* <DEDUP_REMOVED lines=14> */
.L_x_2213:
        /* <DEDUP_REMOVED lines=11> */
.L_x_2214:
[----:B------:R-:W-:Y:S01]  /*62e0*/  FADD.FTZ R21, R30, R21 ;  /* 0x000000151e157221 */ /* 0x000fe20000010000 */
[----:B------:R-:W-:Y:S06]  /*62f0*/  BRA `(.L_x_2215) ;  /* 0xffffffe000e07947 */ /* 0x000fec000383ffff */
.L_x_2216:
        /* <DEDUP_REMOVED lines=16> */
.L_x_3862:


//--------------------- .text._ZN13group_norm_v218gn_bwd_cuda_kernelI6__halfLi320ELi1ELi32ELi10ELi1024ELb0ELb1ELi16ELi320ELi320ELi4ELb1ELi2ELb0ELb0ELNS_15WgradSyncMethodE3ENS_16CompileConditionILi900EEEEEvPT_S6_S6_PKS5_S8_S8_S8_PKfflPfPj --------------------------
	.section	.text._ZN13group_norm_v218gn_bwd_cuda_kernelI6__halfLi320ELi1ELi32ELi10ELi1024ELb0ELb1ELi16ELi320ELi320ELi4ELb1ELi2ELb0ELb0ELNS_15WgradSyncMethodE3ENS_16CompileConditionILi900EEEEEvPT_S6_S6_PKS5_S8_S8_S8_PKfflPfPj,"ax",@progbits
	.align	128
        .global         _ZN13group_norm_v218gn_bwd_cuda_kernelI6__halfLi320ELi1ELi32ELi10ELi1024ELb0ELb1ELi16ELi320ELi320ELi4ELb1ELi2ELb0ELb0ELNS_15WgradSyncMethodE3ENS_16CompileConditionILi900EEEEEvPT_S6_S6_PKS5_S8_S8_S8_PKfflPfPj
        .type           _ZN13group_norm_v218gn_bwd_cuda_kernelI6__halfLi320ELi1ELi32ELi10ELi1024ELb0ELb1ELi16ELi320ELi320ELi4ELb1ELi2ELb0ELb0ELNS_15WgradSyncMethodE3ENS_16CompileConditionILi900EEEEEvPT_S6_S6_PKS5_S8_S8_S8_PKfflPfPj,@function
        .size           _ZN13group_norm_v218gn_bwd_cuda_kernelI6__halfLi320ELi1ELi32ELi10ELi1024ELb0ELb1ELi16ELi320ELi320ELi4ELb1ELi2ELb0ELb0ELNS_15WgradSyncMethodE3ENS_16CompileConditionILi900EEEEEvPT_S6_S6_PKS5_S8_S8_S8_PKfflPfPj,(.L_x_3863 - _ZN13group_norm_v218gn_bwd_cuda_kernelI6__halfLi320ELi1ELi32ELi10ELi1024ELb0ELb1ELi16ELi320ELi320ELi4ELb1ELi2ELb0ELb0ELNS_15WgradSyncMethodE3ENS_16CompileConditionILi900EEEEEvPT_S6_S6_PKS5_S8_S8_S8_PKfflPfPj)
        .other          _ZN13group_norm_v218gn_bwd_cuda_kernelI6__halfLi320ELi1ELi32ELi10ELi1024ELb0ELb1ELi16ELi320ELi320ELi4ELb1ELi2ELb0ELb0ELNS_15WgradSyncMethodE3ENS_16CompileConditionILi900EEEEEvPT_S6_S6_PKS5_S8_S8_S8_PKfflPfPj,@"STO_CUDA_ENTRY STV_DEFAULT"
_ZN13group_norm_v218gn_bwd_cuda_kernelI6__halfLi320ELi1ELi32ELi10ELi1024ELb0ELb1ELi16ELi320ELi320ELi4ELb1ELi2ELb0ELb0ELNS_15WgradSyncMethodE3ENS_16CompileConditionILi900EEEEEvPT_S6_S6_PKS5_S8_S8_S8_PKfflPfPj:
.text._ZN13group_norm_v218gn_bwd_cuda_kernelI6__halfLi320ELi1ELi32ELi10ELi1024ELb0ELb1ELi16ELi320ELi320ELi4ELb1ELi2ELb0ELb0ELNS_15WgradSyncMethodE3ENS_16CompileConditionILi900EEEEEvPT_S6_S6_PKS5_S8_S8_S8_PKfflPfPj:
        /* <DEDUP_REMOVED lines=29> */
.L_x_2219:
[----:B------:R-:W2:Y:S04]  /*01d0*/  LD.E.STRONG.GPU R4, desc[UR8][R2.64] ;  /* 0x0000000802047980 */ /* 0x000ea8000c10f900 */
[----:B--2---:R-:W-:Y:S01]  /*01e0*/  CCTL.IVALL ;  /* 0x00000000ff00798f */ /* 0x004fe20002000000 */
[----:B------:R-:W-:Y:S05]  /*01f0*/  YIELD ;  /* 0x0000000000007946 */ /* 0x000fea0003800000 */
[----:B-----5:R-:W-:-:S04]  /*0200*/  LOP3.LUT R4, R4, R5, RZ, 0x3c, !PT ;  /* 0x0000000504047212 */ /* 0x020fc800078e3cff */
[----:B------:R-:W-:-:S13]  /*0210*/  ISETP.GT.AND P0, PT, R4, -0x1, PT ;  /* 0xffffffff0400780c */ /* 0x000fda0003f04270 */
[----:B------:R-:W-:Y:S05]  /*0220*/  @P0 BRA `(.L_x_2219) ;  /* 0xfffffffc00e80947 */ /* 0x000fea000383ffff */
.L_x_2218:
[----:B------:R-:W-:Y:S05]  /*0230*/  WARPSYNC.ALL ;  /* 0x0000000000007948 */ /* 0x000fea0003800000 */
[----:B------:R-:W-:Y:S06]  /*0240*/  BAR.SYNC.DEFER_BLOCKING 0x0 ;  /* 0x0000000000007b1d */ /* 0x000fec0000010000 */
[----:B------:R-:W-:Y:S05]  /*0250*/  BRA `(.L_x_2220) ;  /* 0x0000002400c07947 */ /* 0x000fea0003800000 */
.L_x_2217:
        /* <DEDUP_REMOVED lines=20> */
[----:B------:R-:W-:-:S04]  /*03a0*/  IMAD.WIDE.U32 R14, R14, -0x33333333, RZ ;  /* 0xcccccccd0e0e7825 */ /* 0x000fc800078e00ff */
[----:B------:R-:W-:-:S05]  /*03b0*/  VIADD R21, R8, 0xf0 ;  /* 0x000000f008157836 */ /* 0x000fca0000000000 */
[----:B------:R-:W-:-:S04]  /*03c0*/  SHF.R.S32.HI R22, RZ, 0x1f, R21 ;  /* 0x0000001fff167819 */ /* 0x000fc80000011415 */
[----:B------:R-:W-:-:S04]  /*03d0*/  LEA.HI R22, R22, R21, RZ, 0x2 ;  /* 0x0000001516167211 */ /* 0x000fc800078f10ff */
[----:B------:R-:W-:Y:S02]  /*03e0*/  SHF.R.U32.HI R22, RZ, 0x2, R22 ;  /* 0x00000002ff167819 */ /* 0x000fe40000011616 */
[----:B0-----:R-:W-:Y:S02]  /*03f0*/  LEA R6, R6, R5, 0x18 ;  /* 0x0000000506067211 */ /* 0x001fe400078ec0ff */
[----:B------:R-:W-:-:S03]  /*0400*/  SHF.L.U32 R5, R0, 0x4, RZ ;  /* 0x0000000400057819 */ /* 0x000fc600000006ff */
[----:B------:R-:W-:Y:S01]  /*0410*/  IMAD R10, R3, 0x28, R6 ;  /* 0x00000028030a7824 */ /* 0x000fe200078e0206 */
[----:B------:R-:W-:Y:S01]  /*0420*/  LOP3.LUT R5, R5, 0x3f0, RZ, 0xc0, !PT ;  /* 0x000003f005057812 */ /* 0x000fe200078ec0ff */
[----:B------:R-:W-:-:S03]  /*0430*/  VIADD R3, R8, 0x50 ;  /* 0x0000005008037836 */ /* 0x000fc60000000000 */
[----:B------:R-:W-:Y:S02]  /*0440*/  IADD3 R7, R5, R13, RZ ;  /* 0x0000000d05077210 */ /* 0x000fe40007ffe0ff */
[----:B------:R-:W-:Y:S02]  /*0450*/  IADD3 R5, R8, 0xa0, RZ ;  /* 0x000000a008057810 */ /* 0x000fe40007ffe0ff */
[----:B------:R-:W-:Y:S02]  /*0460*/  SHF.R.S32.HI R12, RZ, 0x1f, R3 ;  /* 0x0000001fff0c7819 */ /* 0x000fe40000011403 */
[----:B------:R-:W-:Y:S02]  /*0470*/  SHF.R.S32.HI R20, RZ, 0x1f, R5 ;  /* 0x0000001fff147819 */ /* 0x000fe40000011405 */
[----:B------:R-:W-:Y:S02]  /*0480*/  LEA.HI R17, R12, R3, RZ, 0x2 ;  /* 0x000000030c117211 */ /* 0x000fe400078f10ff */
[----:B------:R-:W-:-:S02]  /*0490*/  LEA.HI R20, R20, R5, RZ, 0x2 ;  /* 0x0000000514147211 */ /* 0x000fc400078f10ff */
[----:B------:R-:W-:Y:S02]  /*04a0*/  LEA.HI R5, R11, R2, RZ, 0x4 ;  /* 0x000000020b057211 */ /* 0x000fe400078f20ff */
[----:B------:R-:W-:Y:S02]  /*04b0*/  LOP3.LUT R3, R16, 0xfffffffc, RZ, 0xc0, !PT ;  /* 0xfffffffc10037812 */ /* 0x000fe400078ec0ff */
[----:B------:R-:W-:Y:S01]  /*04c0*/  LEA R10, R13, R10, 0x3 ;  /* 0x0000000a0d0a7211 */ /* 0x000fe200078e18ff */
[----:B------:R-:W-:Y:S01]  /*04d0*/  IMAD.WIDE.U32 R12, R4, -0x33333333, RZ ;  /* 0xcccccccd040c7825 */ /* 0x000fe200078e00ff */
[----:B------:R-:W-:Y:S02]  /*04e0*/  SHF.R.U32.HI R14, RZ, 0x4, R5 ;  /* 0x00000004ff0e7819 */ /* 0x000fe40000011605 */
[----:B------:R-:W-:Y:S02]  /*04f0*/  IADD3 R3, -R3, R2, RZ ;  /* 0x0000000203037210 */ /* 0x000fe40007ffe1ff */
[----:B------:R-:W-:-:S02]  /*0500*/  SHF.R.U32.HI R16, RZ, 0x2, R17 ;  /* 0x00000002ff107819 */ /* 0x000fc40000011611 */
[----:B------:R-:W-:Y:S02]  /*0510*/  SHF.R.U32.HI R20, RZ, 0x2, R20 ;  /* 0x00000002ff147819 */ /* 0x000fe40000011614 */
[----:B------:R-:W-:Y:S02]  /*0520*/  SHF.R.U32.HI R11, RZ, 0x3, R13 ;  /* 0x00000003ff0b7819 */ /* 0x000fe4000001160d */
[C---:B------:R-:W-:Y:S02]  /*0530*/  LOP3.LUT R13, R3.reuse, 0x3, R14, 0x78, !PT ;  /* 0x00000003030d7812 */ /* 0x040fe400078e780e */
[----:B------:R-:W-:Y:S02]  /*0540*/  SHF.R.U32.HI R12, RZ, 0x3, R15 ;  /* 0x00000003ff0c7819 */ /* 0x000fe4000001160f */
[C---:B------:R-:W-:Y:S02]  /*0550*/  LOP3.LUT R14, R3.reuse, 0x3, R16, 0x78, !PT ;  /* 0x00000003030e7812 */ /* 0x040fe400078e7810 */
[----:B------:R-:W-:-:S02]  /*0560*/  LOP3.LUT R15, R3, 0x3, R20, 0x78, !PT ;  /* 0x00000003030f7812 */ /* 0x000fc400078e7814 */
[----:B------:R-:W-:Y:S01]  /*0570*/  LOP3.LUT R16, R3, 0x3, R22, 0x78, !PT ;  /* 0x0000000303107812 */ /* 0x000fe200078e7816 */
[--C-:B--2---:R-:W-:Y:S02]  /*0580*/  HADD2.F32 R3, -RZ, R18.reuse.H0_H0 ;  /* 0x20000012ff037230 */ /* 0x104fe40000004100 */
[----:B------:R-:W-:Y:S02]  /*0590*/  HADD2.F32 R17, -RZ, R18.H1_H1 ;  /* 0x30000012ff117230 */ /* 0x000fe40000004100 */
[--C-:B------:R-:W-:Y:S02]  /*05a0*/  HADD2.F32 R5, -RZ, R19.reuse.H0_H0 ;  /* 0x20000013ff057230 */ /* 0x100fe40000004100 */
[----:B------:R-:W-:Y:S02]  /*05b0*/  HADD2.F32 R19, -RZ, R19.H1_H1 ;  /* 0x30000013ff137230 */ /* 0x000fe40000004100 */
[----:B------:R-:W-:-:S07]  /*05c0*/  IMAD R18, R7, 0x140, RZ ;  /* 0x0000014007127824 */ /* 0x000fce00078e02ff */
.L_x_2236:
[----:B--2---:R-:W-:Y:S01]  /*05d0*/  HFMA2.MMA R21, -RZ, RZ, 0, 0 ;  /* 0x00000000ff157435 */ /* 0x004fe200000001ff */
[----:B------:R-:W-:Y:S01]  /*05e0*/  IMAD.MOV.U32 R20, RZ, RZ, R4 ;  /* 0x000000ffff147224 */ /* 0x000fe200078e0004 */
[C---:B------:R-:W-:Y:S01]  /*05f0*/  SHF.L.U32 R22, R87.reuse, 0x5, RZ ;  /* 0x0000000557167819 */ /* 0x040fe200000006ff */
[----:B------:R-:W-:Y:S01]  /*0600*/  IMAD R7, R88, 0x50000, RZ ;  /* 0x0005000058077824 */ /* 0x000fe200078e02ff */
[C---:B------:R-:W-:Y:S01]  /*0610*/  SHF.L.U64.HI R23, R87.reuse, 0x5, R88 ;  /* 0x0000000557177819 */ /* 0x040fe20000010258 */
[----:B------:R-:W-:Y:S01]  /*0620*/  ULDC.64 UR6, c[0x0][0x248] ;  /* 0x0000920000067ab9 */ /* 0x000fe20000000a00 */
[----:B------:R-:W-:Y:S01]  /*0630*/  ULDC.64 UR10, c[0x0][0x228] ;  /* 0x00008a00000a7ab9 */ /* 0x000fe20000000a00 */
[----:B------:R-:W-:Y:S01]  /*0640*/  ULDC UR5, c[0x0][0x250] ;  /* 0x0000940000057ab9 */ /* 0x000fe20000000800 */
[----:B------:R-:W-:Y:S01]  /*0650*/  IMAD.WIDE.U32 R26, R87, 0x50000, R20 ;  /* 0x00050000571a7825 */ /* 0x000fe200078e0014 */
[C---:B------:R-:W-:Y:S02]  /*0660*/  IADD3 R20, P0, R22.reuse, R11, RZ ;  /* 0x0000000b16147210 */ /* 0x040fe40007f1e0ff */
[----:B------:R-:W-:-:S02]  /*0670*/  IADD3 R22, P1, R22, R12, RZ ;  /* 0x0000000c16167210 */ /* 0x000fc40007f3e0ff */
[----:B------:R-:W-:Y:S02]  /*0680*/  IADD3.X R25, RZ, R23, RZ, P0, !PT ;  /* 0x00000017ff197210 */ /* 0x000fe400007fe4ff */
[----:B------:R-:W-:Y:S01]  /*0690*/  LEA R42, P0, R20, UR6, 0x3 ;  /* 0x00000006142a7c11 */ /* 0x000fe2000f8018ff */
[----:B------:R-:W-:Y:S01]  /*06a0*/  IMAD.X R23, RZ, RZ, R23, P1 ;  /* 0x000000ffff177224 */ /* 0x000fe200008e0617 */
[----:B------:R-:W-:Y:S02]  /*06b0*/  IADD3 R27, R27, R7, RZ ;  /* 0x000000071b1b7210 */ /* 0x000fe40007ffe0ff */
[C---:B------:R-:W-:Y:S02]  /*06c0*/  IADD3 R21, P2, R18.reuse, R26, RZ ;  /* 0x0000001a12157210 */ /* 0x040fe40007f5e0ff */
[----:B------:R-:W-:Y:S02]  /*06d0*/  IADD3 R7, R18, 0x500, RZ ;  /* 0x0000050012077810 */ /* 0x000fe40007ffe0ff */
[----:B------:R-:W-:-:S02]  /*06e0*/  LEA.HI.X R43, R20, UR7, R25, 0x3, P0 ;  /* 0x00000007142b7c11 */ /* 0x000fc400080f1c19 */
[----:B------:R-:W-:Y:S02]  /*06f0*/  IADD3.X R20, RZ, R27, RZ, P2, !PT ;  /* 0x0000001bff147210 */ /* 0x000fe400017fe4ff */
[C---:B------:R-:W-:Y:S02]  /*0700*/  LEA R46, P1, R22.reuse, UR6, 0x3 ;  /* 0x00000006162e7c11 */ /* 0x040fe4000f8218ff */
[----:B------:R-:W-:Y:S01]  /*0710*/  IADD3 R7, P0, R7, R26, RZ ;  /* 0x0000001a07077210 */ /* 0x000fe20007f1e0ff */
[----:B------:R-:W2:Y:S01]  /*0720*/  LDG.E.64.CONSTANT R42, desc[UR8][R42.64] ;  /* 0x000000082a2a7981 */ /* 0x000ea2000c1e9b00 */
[C---:B------:R-:W-:Y:S02]  /*0730*/  SHF.L.U64.HI R20, R21.reuse, 0x1, R20 ;  /* 0x0000000115147819 */ /* 0x040fe40000010214 */
[----:B------:R-:W-:Y:S02]  /*0740*/  SHF.L.U32 R21, R21, 0x1, RZ ;  /* 0x0000000115157819 */ /* 0x000fe400000006ff */
[----:B------:R-:W-:Y:S01]  /*0750*/  LEA.HI.X R47, R22, UR7, R23, 0x3, P1 ;  /* 0x00000007162f7c11 */ /* 0x000fe200088f1c17 */
[----:B------:R-:W-:Y:S01]  /*0760*/  ULDC.64 UR6, c[0x0][0x230] ;  /* 0x00008c0000067ab9 */ /* 0x000fe20000000a00 */
[----:B------:R-:W-:Y:S01]  /*0770*/  IMAD.X R22, RZ, RZ, R27, P0 ;  /* 0x000000ffff167224 */ /* 0x000fe200000e061b */
[----:B------:R-:W-:-:S02]  /*0780*/  IADD3 R32, P0, R21, UR6, RZ ;  /* 0x0000000615207c10 */ /* 0x000fc4000ff1e0ff */
[----:B------:R-:W-:Y:S01]  /*0790*/  IADD3 R44, P1, R21, UR10, RZ ;  /* 0x0000000a152c7c10 */ /* 0x000fe2000ff3e0ff */
[----:B------:R-:W3:Y:S01]  /*07a0*/  LDG.E.64.CONSTANT R46, desc[UR8][R46.64] ;  /* 0x000000082e2e7981 */ /* 0x000ee2000c1e9b00 */
[C---:B------:R-:W-:Y:S02]  /*07b0*/  IADD3.X R33, R20.reuse, UR7, RZ, P0, !PT ;  /* 0x0000000714217c10 */ /* 0x040fe400087fe4ff */
[C---:B------:R-:W-:Y:S02]  /*07c0*/  SHF.L.U32 R23, R7.reuse, 0x1, RZ ;  /* 0x0000000107177819 */ /* 0x040fe400000006ff */
[----:B------:R-:W-:Y:S02]  /*07d0*/  IADD3.X R45, R20, UR11, RZ, P1, !PT ;  /* 0x0000000b142d7c10 */ /* 0x000fe40008ffe4ff */
[----:B------:R-:W4:Y:S01]  /*07e0*/  LDG.E.64.CONSTANT R32, desc[UR8][R32.64] ;  /* 0x0000000820207981 */ /* 0x000f22000c1e9b00 */
[----:B------:R-:W-:Y:S02]  /*07f0*/  SHF.L.U64.HI R22, R7, 0x1, R22 ;  /* 0x0000000107167819 */ /* 0x000fe40000010216 */
[C---:B------:R-:W-:Y:S01]  /*0800*/  IADD3 R48, P0, R23.reuse, UR6, RZ ;  /* 0x0000000617307c10 */ /* 0x040fe2000ff1e0ff */
[----:B------:R-:W5:Y:S01]  /*0810*/  LDG.E.64.CONSTANT R44, desc[UR8][R44.64] ;  /* 0x000000082c2c7981 */ /* 0x000f62000c1e9b00 */
[----:B------:R-:W-:-:S02]  /*0820*/  IADD3 R50, P1, R23, UR10, RZ ;  /* 0x0000000a17327c10 */ /* 0x000fc4000ff3e0ff */
[----:B------:R-:W-:Y:S02]  /*0830*/  IADD3.X R49, R22, UR7, RZ, P0, !PT ;  /* 0x0000000716317c10 */ /* 0x000fe400087fe4ff */
[----:B------:R-:W-:Y:S02]  /*0840*/  IADD3 R7, R18, 0xa00, RZ ;  /* 0x00000a0012077810 */ /* 0x000fe40007ffe0ff */
[----:B------:R-:W-:Y:S02]  /*0850*/  IADD3.X R51, R22, UR11, RZ, P1, !PT ;  /* 0x0000000b16337c10 */ /* 0x000fe40008ffe4ff */
[----:B------:R-:W3:Y:S01]  /*0860*/  LDG.E.64.CONSTANT R48, desc[UR8][R48.64] ;  /* 0x0000000830307981 */ /* 0x000ee2000c1e9b00 */
[----:B------:R-:W-:-:S03]  /*0870*/  IADD3 R7, P0, R7, R26, RZ ;  /* 0x0000001a07077210 */ /* 0x000fc60007f1e0ff */
[----:B------:R-:W3:Y:S01]  /*0880*/  LDG.E.64.CONSTANT R50, desc[UR8][R50.64] ;  /* 0x0000000832327981 */ /* 0x000ee2000c1e9b00 */
[----:B------:R-:W-:Y:S01]  /*0890*/  IADD3.X R28, RZ, R27, RZ, P0, !PT ;  /* 0x0000001bff1c7210 */ /* 0x000fe200007fe4ff */
[----:B------:R-:W-:-:S03]  /*08a0*/  IMAD.SHL.U32 R24, R7, 0x2, RZ ;  /* 0x0000000207187824 */ /* 0x000fc600078e00ff */
[----:B------:R-:W-:Y:S02]  /*08b0*/  SHF.L.U64.HI R25, R7, 0x1, R28 ;  /* 0x0000000107197819 */ /* 0x000fe4000001021c */
[----:B0-----:R-:W-:-:S04]  /*08c0*/  IADD3 R52, P0, R24, UR6, RZ ;  /* 0x0000000618347c10 */ /* 0x001fc8000ff1e0ff */
[----:B------:R-:W-:Y:S02]  /*08d0*/  IADD3.X R53, R25, UR7, RZ, P0, !PT ;  /* 0x0000000719357c10 */ /* 0x000fe400087fe4ff */
[----:B------:R-:W-:-:S04]  /*08e0*/  IADD3 R7, R18, 0xf00, RZ ;  /* 0x00000f0012077810 */ /* 0x000fc80007ffe0ff */
[----:B------:R-:W3:Y:S01]  /*08f0*/  LDG.E.64.CONSTANT R52, desc[UR8][R52.64] ;  /* 0x0000000834347981 */ /* 0x000ee2000c1e9b00 */
[----:B------:R-:W-:Y:S02]  /*0900*/  IADD3 R54, P1, R24, UR10, RZ ;  /* 0x0000000a18367c10 */ /* 0x000fe4000ff3e0ff */
[----:B------:R-:W-:Y:S02]  /*0910*/  IADD3 R7, P0, R7, R26, RZ ;  /* 0x0000001a07077210 */ /* 0x000fe40007f1e0ff */
[----:B------:R-:W-:Y:S02]  /*0920*/  IADD3.X R55, R25, UR11, RZ, P1, !PT ;  /* 0x0000000b19377c10 */ /* 0x000fe40008ffe4ff */
[----:B------:R-:W-:Y:S02]  /*0930*/  IADD3.X R28, RZ, R27, RZ, P0, !PT ;  /* 0x0000001bff1c7210 */ /* 0x000fe400007fe4ff */
[C---:B------:R-:W-:Y:S02]  /*0940*/  SHF.L.U32 R26, R7.reuse, 0x1, RZ ;  /* 0x00000001071a7819 */ /* 0x040fe400000006ff */
[----:B------:R-:W3:Y:S01]  /*0950*/  LDG.E.64.CONSTANT R54, desc[UR8][R54.64] ;  /* 0x0000000836367981 */ /* 0x000ee2000c1e9b00 */
[----:B------:R-:W-:-:S02]  /*0960*/  SHF.L.U64.HI R27, R7, 0x1, R28 ;  /* 0x00000001071b7819 */ /* 0x000fc4000001021c */
[C---:B------:R-:W-:Y:S02]  /*0970*/  IADD3 R56, P0, R26.reuse, UR6, RZ ;  /* 0x000000061a387c10 */ /* 0x040fe4000ff1e0ff */
[----:B------:R-:W-:Y:S02]  /*0980*/  IADD3 R58, P1, R26, UR10, RZ ;  /* 0x0000000a1a3a7c10 */ /* 0x000fe4000ff3e0ff */
[C---:B------:R-:W-:Y:S02]  /*0990*/  IADD3.X R57, R27.reuse, UR7, RZ, P0, !PT ;  /* 0x000000071b397c10 */ /* 0x040fe400087fe4ff */
[----:B------:R-:W-:-:S04]  /*09a0*/  IADD3.X R59, R27, UR11, RZ, P1, !PT ;  /* 0x0000000b1b3b7c10 */ /* 0x000fc80008ffe4ff */
[----:B------:R-:W3:Y:S04]  /*09b0*/  LDG.E.64.CONSTANT R56, desc[UR8][R56.64] ;  /* 0x0000000838387981 */ /* 0x000ee8000c1e9b00 */
[----:B------:R-:W3:Y:S01]  /*09c0*/  LDG.E.64.CONSTANT R58, desc[UR8][R58.64] ;  /* 0x000000083a3a7981 */ /* 0x000ee2000c1e9b00 */
[----:B------:R-:W-:-:S05]  /*09d0*/  IADD3 R87, P0, R87, 0x2, RZ ;  /* 0x0000000257577810 */ /* 0x000fca0007f1e0ff */
[----:B------:R-:W-:Y:S01]  /*09e0*/  IMAD.X R88, RZ, RZ, R88, P0 ;  /* 0x000000ffff587224 */ /* 0x000fe200000e0658 */
[----:B------:R-:W-:Y:S01]  /*09f0*/  ISETP.GT.U32.AND P1, PT, R2, 0x7f, PT ;  /* 0x0000007f0200780c */ /* 0x000fe20003f24070 */
[----:B--2---:R-:W-:-:S06]  /*0a00*/  FADD.FTZ R28, R43, UR5 ;  /* 0x000000052b1c7e21 */ /* 0x004fcc0008010000 */
[----:B------:R-:W0:Y:S01]  /*0a10*/  MUFU.RSQ R28, R28 ;  /* 0x0000001c001c7308 */ /* 0x000e220000001400 */
[--C-:B----4-:R-:W-:Y:S02]  /*0a20*/  HADD2.F32 R7, -RZ, R32.reuse.H0_H0 ;  /* 0x20000020ff077230 */ /* 0x110fe40000004100 */
[----:B------:R-:W-:Y:S02]  /*0a30*/  HADD2.F32 R29, -RZ, R32.H1_H1 ;  /* 0x30000020ff1d7230 */ /* 0x000fe40000004100 */
[--C-:B-----5:R-:W-:Y:S02]  /*0a40*/  HADD2.F32 R30, -RZ, R44.reuse.H0_H0 ;  /* 0x2000002cff1e7230 */ /* 0x120fe40000004100 */
[C---:B------:R-:W-:Y:S01]  /*0a50*/  FADD.FTZ R7, -R42.reuse, R7 ;  /* 0x000000072a077221 */ /* 0x040fe20000010100 */
[----:B------:R-:W-:Y:S02]  /*0a60*/  HADD2.F32 R32, -RZ, R44.H1_H1 ;  /* 0x3000002cff207230 */ /* 0x000fe40000004100 */
[----:B------:R-:W-:Y:S01]  /*0a70*/  FADD.FTZ R29, -R42, R29 ;  /* 0x0000001d2a1d7221 */ /* 0x000fe20000010100 */
[----:B---3--:R-:W-:Y:S01]  /*0a80*/  FADD.FTZ R60, R47, UR5 ;  /* 0x000000052f3c7e21 */ /* 0x008fe20008010000 */
[----:B------:R-:W-:Y:S01]  /*0a90*/  FMUL.FTZ R44, R3, R30 ;  /* 0x0000001e032c7220 */ /* 0x000fe20000410000 */
[----:B0-----:R-:W-:Y:S01]  /*0aa0*/  FMUL.FTZ R7, R28, R7 ;  /* 0x000000071c077220 */ /* 0x001fe20000410000 */
[----:B------:R-:W-:Y:S01]  /*0ab0*/  FMUL.FTZ R43, R17, R32 ;  /* 0x00000020112b7220 */ /* 0x000fe20000410000 */
[----:B------:R-:W-:-:S02]  /*0ac0*/  HADD2.F32 R47, -RZ, R48.H0_H0 ;  /* 0x20000030ff2f7230 */ /* 0x000fc40000004100 */
[----:B------:R-:W-:Y:S01]  /*0ad0*/  FMUL.FTZ R29, R28, R29 ;  /* 0x0000001d1c1d7220 */ /* 0x000fe20000410000 */
[----:B------:R-:W-:Y:S01]  /*0ae0*/  FFMA.FTZ R44, R7, R44, RZ ;  /* 0x0000002c072c7223 */ /* 0x000fe200000100ff */
[----:B------:R-:W-:Y:S02]  /*0af0*/  HADD2.F32 R31, -RZ, R50.H0_H0 ;  /* 0x20000032ff1f7230 */ /* 0x000fe40000004100 */
[----:B------:R-:W-:Y:S01]  /*0b00*/  FADD.FTZ R61, -R42, R47 ;  /* 0x0000002f2a3d7221 */ /* 0x000fe20000010100 */
[----:B------:R-:W-:Y:S02]  /*0b10*/  FFMA.FTZ R47, R29, R43, R44 ;  /* 0x0000002b1d2f7223 */ /* 0x000fe4000001002c */
[----:B------:R0:W1:Y:S01]  /*0b20*/  MUFU.RSQ R43, R60 ;  /* 0x0000003c002b7308 */ /* 0x0000620000001400 */
[----:B------:R-:W-:Y:S01]  /*0b30*/  FMUL.FTZ R44, R3, R31 ;  /* 0x0000001f032c7220 */ /* 0x000fe20000410000 */
[----:B------:R-:W-:Y:S01]  /*0b40*/  FMUL.FTZ R62, R28, R61 ;  /* 0x0000003d1c3e7220 */ /* 0x000fe20000410000 */
[----:B------:R-:W-:-:S03]  /*0b50*/  HADD2.F32 R61, -RZ, R33.H1_H1 ;  /* 0x30000021ff3d7230 */ /* 0x000fc60000004100 */
[----:B------:R-:W-:Y:S01]  /*0b60*/  FFMA.FTZ R44, R62, R44, R47 ;  /* 0x0000002c3e2c7223 */ /* 0x000fe2000001002f */
[----:B------:R-:W-:Y:S02]  /*0b70*/  HADD2.F32 R47, -RZ, R33.H0_H0 ;  /* 0x20000021ff2f7230 */ /* 0x000fe40000004100 */
[----:B------:R-:W-:Y:S02]  /*0b80*/  HADD2.F32 R33, -RZ, R48.H1_H1 ;  /* 0x30000030ff217230 */ /* 0x000fe40000004100 */
[--C-:B------:R-:W-:Y:S02]  /*0b90*/  HADD2.F32 R64, -RZ, R45.reuse.H0_H0 ;  /* 0x2000002dff407230 */ /* 0x100fe40000004100 */
[----:B------:R-:W-:Y:S01]  /*0ba0*/  FADD.FTZ R48, -R46, R47 ;  /* 0x0000002f2e307221 */ /* 0x000fe20000010100 */
[----:B------:R-:W-:Y:S02]  /*0bb0*/  HADD2.F32 R47, -RZ, R52.H0_H0 ;  /* 0x20000034ff2f7230 */ /* 0x000fe40000004100 */
[----:B------:R-:W-:Y:S01]  /*0bc0*/  FADD.FTZ R33, -R42, R33 ;  /* 0x000000212a217221 */ /* 0x000fe20000010100 */
[----:B------:R-:W-:-:S02]  /*0bd0*/  HADD2.F32 R66, -RZ, R45.H1_H1 ;  /* 0x3000002dff427230 */ /* 0x000fc40000004100 */
[----:B0-----:R-:W-:Y:S01]  /*0be0*/  FADD.FTZ R60, -R46, R61 ;  /* 0x0000003d2e3c7221 */ /* 0x001fe20000010100 */
[----:B------:R-:W-:Y:S02]  /*0bf0*/  HADD2.F32 R68, -RZ, R50.H1_H1 ;  /* 0x30000032ff447230 */ /* 0x000fe40000004100 */
[----:B------:R-:W-:Y:S01]  /*0c00*/  FMUL.FTZ R50, R5, R64 ;  /* 0x0000004005327220 */ /* 0x000fe20000410000 */
[----:B------:R-:W-:Y:S02]  /*0c10*/  HADD2.F32 R71, -RZ, R49.H0_H0 ;  /* 0x20000031ff477230 */ /* 0x000fe40000004100 */
[----:B-1----:R-:W-:Y:S01]  /*0c20*/  FMUL.FTZ R65, R43, R48 ;  /* 0x000000302b417220 */ /* 0x002fe20000410000 */
[----:B------:R-:W-:Y:S01]  /*0c30*/  FMUL.FTZ R69, R28, R33 ;  /* 0x000000211c457220 */ /* 0x000fe20000410000 */
[----:B------:R-:W-:Y:S02]  /*0c40*/  HADD2.F32 R33, -RZ, R51.H0_H0 ;  /* 0x20000033ff217230 */ /* 0x000fe40000004100 */
[----:B------:R-:W-:Y:S01]  /*0c50*/  FADD.FTZ R47, -R42, R47 ;  /* 0x0000002f2a2f7221 */ /* 0x000fe20000010100 */
[----:B------:R-:W-:Y:S01]  /*0c60*/  FMUL.FTZ R67, R19, R66 ;  /* 0x0000004213437220 */ /* 0x000fe20000410000 */
[----:B------:R-:W-:Y:S01]  /*0c70*/  FMUL.FTZ R63, R43, R60 ;  /* 0x0000003c2b3f7220 */ /* 0x000fe20000410000 */
[----:B------:R-:W-:Y:S01]  /*0c80*/  FFMA.FTZ R50, R65, R50, RZ ;  /* 0x0000003241327223 */ /* 0x000fe200000100ff */
[----:B------:R-:W-:Y:S01]  /*0c90*/  FADD.FTZ R70, -R46, R71 ;  /* 0x000000472e467221 */ /* 0x000fe20000010100 */
[----:B------:R-:W-:Y:S01]  /*0ca0*/  FMUL.FTZ R72, R28, R47 ;  /* 0x0000002f1c487220 */ /* 0x000fe20000410000 */
[----:B------:R-:W-:Y:S01]  /*0cb0*/  FMUL.FTZ R47, R5, R33 ;  /* 0x00000021052f7220 */ /* 0x000fe20000410000 */
[----:B------:R-:W-:Y:S01]  /*0cc0*/  FFMA.FTZ R61, R63, R67, R50 ;  /* 0x000000433f3d7223 */ /* 0x000fe20000010032 */
[----:B------:R-:W-:Y:S01]  /*0cd0*/  FMUL.FTZ R70, R43, R70 ;  /* 0x000000462b467220 */ /* 0x000fe20000410000 */
[----:B------:R-:W-:Y:S01]  /*0ce0*/  FMUL.FTZ R45, R17, R68 ;  /* 0x00000044112d7220 */ /* 0x000fe20000410000 */
[----:B------:R-:W-:-:S02]  /*0cf0*/  HADD2.F32 R67, -RZ, R54.H0_H0 ;  /* 0x20000036ff437230 */ /* 0x000fc40000004100 */
[----:B------:R-:W-:Y:S01]  /*0d00*/  FFMA.FTZ R61, R70, R47, R61 ;  /* 0x0000002f463d7223 */ /* 0x000fe2000001003d */
[----:B------:R-:W-:Y:S02]  /*0d10*/  HADD2.F32 R49, -RZ, R49.H1_H1 ;  /* 0x30000031ff317230 */ /* 0x000fe40000004100 */
[----:B------:R-:W-:Y:S02]  /*0d20*/  HADD2.F32 R47, -RZ, R52.H1_H1 ;  /* 0x30000034ff2f7230 */ /* 0x000fe40000004100 */
[----:B------:R-:W-:Y:S01]  /*0d30*/  FFMA.FTZ R45, R69, R45, R44 ;  /* 0x0000002d452d7223 */ /* 0x000fe2000001002c */
[----:B------:R-:W-:Y:S01]  /*0d40*/  FMUL.FTZ R44, R3, R67 ;  /* 0x00000043032c7220 */ /* 0x000fe20000410000 */
[----:B------:R-:W-:Y:S02]  /*0d50*/  HADD2.F32 R71, -RZ, R51.H1_H1 ;  /* 0x30000033ff477230 */ /* 0x000fe40000004100 */
[----:B------:R-:W-:Y:S01]  /*0d60*/  FADD.FTZ R74, -R46, R49 ;  /* 0x000000312e4a7221 */ /* 0x000fe20000010100 */
[----:B------:R-:W-:Y:S01]  /*0d70*/  FADD.FTZ R47, -R42, R47 ;  /* 0x0000002f2a2f7221 */ /* 0x000fe20000010100 */
[----:B------:R-:W-:-:S02]  /*0d80*/  HADD2.F32 R49, -RZ, R53.H0_H0 ;  /* 0x20000035ff317230 */ /* 0x000fc40000004100 */
[----:B------:R-:W-:Y:S01]  /*0d90*/  FFMA.FTZ R45, R72, R44, R45 ;  /* 0x0000002c482d7223 */ /* 0x000fe2000001002d */
[----:B------:R-:W-:Y:S01]  /*0da0*/  FMUL.FTZ R44, R19, R71 ;  /* 0x00000047132c7220 */ /* 0x000fe20000410000 */
[----:B------:R-:W-:Y:S01]  /*0db0*/  FMUL.FTZ R74, R43, R74 ;  /* 0x0000004a2b4a7220 */ /* 0x000fe20000410000 */
[----:B------:R-:W-:Y:S02]  /*0dc0*/  HADD2.F32 R75, -RZ, R54.H1_H1 ;  /* 0x30000036ff4b7230 */ /* 0x000fe40000004100 */
[----:B------:R-:W-:Y:S01]  /*0dd0*/  FMUL.FTZ R78, R28, R47 ;  /* 0x0000002f1c4e7220 */ /* 0x000fe20000410000 */
[----:B------:R-:W-:Y:S02]  /*0de0*/  HADD2.F32 R73, -RZ, R55.H0_H0 ;  /* 0x20000037ff497230 */ /* 0x000fe40000004100 */
[----:B------:R-:W-:Y:S01]  /*0df0*/  FADD.FTZ R76, -R46, R49 ;  /* 0x000000312e4c7221 */ /* 0x000fe20000010100 */
[----:B------:R-:W-:Y:S02]  /*0e00*/  HADD2.F32 R53, -RZ, R53.H1_H1 ;  /* 0x30000035ff357230 */ /* 0x000fe40000004100 */
[----:B------:R-:W-:-:S02]  /*0e10*/  HADD2.F32 R47, -RZ, R56.H0_H0 ;  /* 0x20000038ff2f7230 */ /* 0x000fc40000004100 */
[----:B------:R-:W-:Y:S01]  /*0e20*/  FFMA.FTZ R61, R74, R44, R61 ;  /* 0x0000002c4a3d7223 */ /* 0x000fe2000001003d */
[----:B------:R-:W-:Y:S01]  /*0e30*/  FMUL.FTZ R44, R17, R75 ;  /* 0x0000004b112c7220 */ /* 0x000fe20000410000 */
[----:B------:R-:W-:Y:S02]  /*0e40*/  HADD2.F32 R77, -RZ, R55.H1_H1 ;  /* 0x30000037ff4d7230 */ /* 0x000fe40000004100 */
[----:B------:R-:W-:Y:S01]  /*0e50*/  FMUL.FTZ R48, R5, R73 ;  /* 0x0000004905307220 */ /* 0x000fe20000410000 */
[----:B------:R-:W-:Y:S02]  /*0e60*/  HADD2.F32 R79, -RZ, R58.H0_H0 ;  /* 0x2000003aff4f7230 */ /* 0x000fe40000004100 */
[----:B------:R-:W-:Y:S01]  /*0e70*/  FMUL.FTZ R76, R43, R76 ;  /* 0x0000004c2b4c7220 */ /* 0x000fe20000410000 */
[----:B------:R-:W-:Y:S01]  /*0e80*/  FADD.FTZ R80, -R46, R53 ;  /* 0x000000352e507221 */ /* 0x000fe20000010100 */
[----:B------:R-:W-:Y:S01]  /*0e90*/  FADD.FTZ R47, -R42, R47 ;  /* 0x0000002f2a2f7221 */ /* 0x000fe20000010100 */
[----:B------:R-:W-:Y:S01]  /*0ea0*/  FFMA.FTZ R45, R78, R44, R45 ;  /* 0x0000002c4e2d7223 */ /* 0x000fe2000001002d */
[----:B------:R-:W-:Y:S01]  /*0eb0*/  FFMA.FTZ R61, R76, R48, R61 ;  /* 0x000000304c3d7223 */ /* 0x000fe2000001003d */
[----:B------:R-:W-:Y:S01]  /*0ec0*/  FMUL.FTZ R44, R19, R77 ;  /* 0x0000004d132c7220 */ /* 0x000fe20000410000 */
[----:B------:R-:W-:Y:S01]  /*0ed0*/  FMUL.FTZ R49, R3, R79 ;  /* 0x0000004f03317220 */ /* 0x000fe20000410000 */
[----:B------:R-:W-:Y:S01]  /*0ee0*/  FMUL.FTZ R80, R43, R80 ;  /* 0x000000502b507220 */ /* 0x000fe20000410000 */
[----:B------:R-:W-:Y:S01]  /*0ef0*/  FMUL.FTZ R82, R28, R47 ;  /* 0x0000002f1c527220 */ /* 0x000fe20000410000 */
[----:B------:R-:W-:-:S02]  /*0f00*/  HADD2.F32 R51, -RZ, R56.H1_H1 ;  /* 0x30000038ff337230 */ /* 0x000fc40000004100 */
[----:B------:R-:W-:Y:S01]  /*0f10*/  FFMA.FTZ R50, R80, R44, R61 ;  /* 0x0000002c50327223 */ /* 0x000fe2000001003d */
[----:B------:R-:W-:Y:S01]  /*0f20*/  FFMA.FTZ R49, R82, R49, R45 ;  /* 0x0000003152317223 */ /* 0x000fe2000001002d */
[----:B------:R-:W-:Y:S02]  /*0f30*/  HADD2.F32 R45, -RZ, R57.H0_H0 ;  /* 0x20000039ff2d7230 */ /* 0x000fe40000004100 */
[----:B------:R-:W-:Y:S01]  /*0f40*/  FFMA.FTZ R44, R3, R30, RZ ;  /* 0x0000001e032c7223 */ /* 0x000fe200000100ff */
[----:B------:R-:W-:Y:S01]  /*0f50*/  FADD.FTZ R47, -R42, R51 ;  /* 0x000000332a2f7221 */ /* 0x000fe20000010100 */
[----:B------:R-:W-:Y:S02]  /*0f60*/  HADD2.F32 R42, -RZ, R59.H0_H0 ;  /* 0x2000003bff2a7230 */ /* 0x000fe40000004100 */
[----:B------:R-:W-:Y:S01]  /*0f70*/  FFMA.FTZ R44, R17, R32, R44 ;  /* 0x00000020112c7223 */ /* 0x000fe2000001002c */
[----:B------:R-:W-:Y:S01]  /*0f80*/  FADD.FTZ R52, -R46, R45 ;  /* 0x0000002d2e347221 */ /* 0x000fe20000010100 */
[----:B------:R-:W-:-:S02]  /*0f90*/  HADD2.F32 R57, -RZ, R57.H1_H1 ;  /* 0x30000039ff397230 */ /* 0x000fc40000004100 */
[----:B------:R-:W-:Y:S01]  /*0fa0*/  FMUL.FTZ R45, R5, R42 ;  /* 0x0000002a052d7220 */ /* 0x000fe20000410000 */
[----:B------:R-:W-:Y:S01]  /*0fb0*/  FFMA.FTZ R44, R3, R31, R44 ;  /* 0x0000001f032c7223 */ /* 0x000fe2000001002c */
[----:B------:R-:W-:Y:S01]  /*0fc0*/  FFMA.FTZ R48, R5, R64, RZ ;  /* 0x0000004005307223 */ /* 0x000fe200000100ff */
[----:B------:R-:W-:Y:S01]  /*0fd0*/  FMUL.FTZ R81, R43, R52 ;  /* 0x000000342b517220 */ /* 0x000fe20000410000 */
[----:B------:R-:W-:Y:S01]  /*0fe0*/  FADD.FTZ R54, -R46, R57 ;  /* 0x000000392e367221 */ /* 0x000fe20000010100 */
[----:B------:R-:W-:Y:S01]  /*0ff0*/  FFMA.FTZ R46, R17, R68, R44 ;  /* 0x00000044112e7223 */ /* 0x000fe2000001002c */
[----:B------:R-:W-:Y:S01]  /*1000*/  FFMA.FTZ R48, R19, R66, R48 ;  /* 0x0000004213307223 */ /* 0x000fe20000010030 */
[----:B------:R-:W-:Y:S02]  /*1010*/  FFMA.FTZ R52, R81, R45, R50 ;  /* 0x0000002d51347223 */ /* 0x000fe40000010032 */
[----:B------:R-:W0:Y:S01]  /*1020*/  LDC.64 R44, c[0x0][0x258] ;  /* 0x00009600ff2c7b82 */ /* 0x000e220000000a00 */
[----:B------:R-:W-:-:S04]  /*1030*/  FFMA.FTZ R48, R5, R33, R48 ;  /* 0x0000002105307223 */ /* 0x000fc80000010030 */
[----:B------:R-:W-:Y:S01]  /*1040*/  FFMA.FTZ R48, R19, R71, R48 ;  /* 0x0000004713307223 */ /* 0x000fe20000010030 */
[----:B------:R-:W-:-:S03]  /*1050*/  HADD2.F32 R83, -RZ, R58.H1_H1 ;  /* 0x3000003aff537230 */ /* 0x000fc60000004100 */
[----:B------:R-:W-:Y:S01]  /*1060*/  FFMA.FTZ R50, R5, R73, R48 ;  /* 0x0000004905327223 */ /* 0x000fe20000010030 */
[----:B------:R-:W-:-:S03]  /*1070*/  FFMA.FTZ R46, R3, R67, R46 ;  /* 0x00000043032e7223 */ /* 0x000fc6000001002e */
[----:B------:R-:W-:Y:S01]  /*1080*/  FFMA.FTZ R50, R19, R77, R50 ;  /* 0x0000004d13327223 */ /* 0x000fe20000010032 */
[----:B------:R-:W-:Y:S02]  /*1090*/  HADD2.F32 R84, -RZ, R59.H1_H1 ;  /* 0x3000003bff547230 */ /* 0x000fe40000004100 */
[----:B------:R-:W-:Y:S01]  /*10a0*/  FMUL.FTZ R48, R17, R83 ;  /* 0x0000005311307220 */ /* 0x000fe20000410000 */
[----:B------:R-:W-:Y:S01]  /*10b0*/  FMUL.FTZ R86, R28, R47 ;  /* 0x0000002f1c567220 */ /* 0x000fe20000410000 */
[----:B------:R-:W-:Y:S01]  /*10c0*/  FFMA.FTZ R50, R5, R42, R50 ;  /* 0x0000002a05327223 */ /* 0x000fe20000010032 */
[----:B------:R-:W-:Y:S02]  /*10d0*/  FFMA.FTZ R46, R17, R75, R46 ;  /* 0x0000004b112e7223 */ /* 0x000fe4000001002e */
[----:B------:R-:W-:Y:S01]  /*10e0*/  FFMA.FTZ R47, R86, R48, R49 ;  /* 0x00000030562f7223 */ /* 0x000fe20000010031 */
[CC--:B------:R-:W-:Y:S01]  /*10f0*/  FFMA.FTZ R48, R19.reuse, R84.reuse, R50 ;  /* 0x0000005413307223 */ /* 0x0c0fe20000010032 */
[----:B------:R-:W-:Y:S01]  /*1100*/  FADD.FTZ R50, R30, R41 ;  /* 0x000000291e327221 */ /* 0x000fe20000010000 */
[----:B------:R-:W-:Y:S01]  /*1110*/  FMUL.FTZ R51, R19, R84 ;  /* 0x0000005413337220 */ /* 0x000fe20000410000 */
[----:B0-----:R-:W-:Y:S01]  /*1120*/  ISETP.GE.U32.AND P0, PT, R87, R44, PT ;  /* 0x0000002c5700720c */ /* 0x001fe20003f06070 */
[----:B------:R-:W-:Y:S01]  /*1130*/  FMUL.FTZ R85, R43, R54 ;  /* 0x000000362b557220 */ /* 0x000fe20000410000 */
[----:B------:R-:W-:Y:S01]  /*1140*/  FFMA.FTZ R46, R3, R79, R46 ;  /* 0x0000004f032e7223 */ /* 0x000fe2000001002e */
[----:B------:R-:W-:Y:S01]  /*1150*/  FFMA.FTZ R41, R7, R30, R40 ;  /* 0x0000001e07297223 */ /* 0x000fe20000010028 */
[----:B------:R-:W-:Y:S01]  /*1160*/  FADD.FTZ R39, R32, R39 ;  /* 0x0000002720277221 */ /* 0x000fe20000010000 */
[----:B------:R-:W-:Y:S01]  /*1170*/  FADD.FTZ R40, R64, R37 ;  /* 0x0000002540287221 */ /* 0x000fe20000010000 */
[----:B------:R-:W-:Y:S01]  /*1180*/  FFMA.FTZ R37, R65, R64, R36 ;  /* 0x0000004041257223 */ /* 0x000fe20000010024 */
[----:B------:R-:W-:Y:S01]  /*1190*/  FADD.FTZ R36, R66, R35 ;  /* 0x0000002342247221 */ /* 0x000fe20000010000 */
[----:B------:R-:W-:Y:S01]  /*11a0*/  ISETP.GE.AND.EX P0, PT, R88, R45, PT, P0 ;  /* 0x0000002d5800720c */ /* 0x000fe20003f06300 */
[----:B------:R-:W-:Y:S01]  /*11b0*/  FFMA.FTZ R49, R85, R51, R52 ;  /* 0x0000003355317223 */ /* 0x000fe20000010034 */
[----:B------:R-:W-:Y:S01]  /*11c0*/  FFMA.FTZ R46, R17, R83, R46 ;  /* 0x00000053112e7223 */ /* 0x000fe2000001002e */
[----:B------:R-:W-:Y:S01]  /*11d0*/  FFMA.FTZ R35, R63, R66, R34 ;  /* 0x000000423f237223 */ /* 0x000fe20000010022 */
[----:B------:R-:W-:Y:S01]  /*11e0*/  FADD.FTZ R34, R39, R68 ;  /* 0x0000004427227221 */ /* 0x000fe20000010000 */
[----:B------:R-:W-:Y:S01]  /*11f0*/  FFMA.FTZ R38, R29, R32, R38 ;  /* 0x000000201d267223 */ /* 0x000fe20000010026 */
[----:B------:R0:W-:Y:S01]  /*1200*/  STS.64 [R10+0xc80], R48 ;  /* 0x000c80300a007388 */ /* 0x0001e20000000a00 */
[----:B------:R-:W-:Y:S01]  /*1210*/  FADD.FTZ R36, R36, R71 ;  /* 0x0000004724247221 */ /* 0x000fe20000010000 */
[----:B------:R-:W-:Y:S01]  /*1220*/  FADD.FTZ R34, R34, R75 ;  /* 0x0000004b22227221 */ /* 0x000fe20000010000 */
[----:B------:R-:W-:Y:S01]  /*1230*/  FADD.FTZ R50, R50, R31 ;  /* 0x0000001f32327221 */ /* 0x000fe20000010000 */
[----:B------:R1:W-:Y:S01]  /*1240*/  STS.64 [R10], R46 ;  /* 0x0000002e0a007388 */ /* 0x0003e20000000a00 */
[----:B------:R-:W-:Y:S01]  /*1250*/  FADD.FTZ R40, R40, R33 ;  /* 0x0000002128287221 */ /* 0x000fe20000010000 */
[----:B------:R-:W-:Y:S01]  /*1260*/  FFMA.FTZ R51, R70, R33, R37 ;  /* 0x0000002146337223 */ /* 0x000fe20000010025 */
[----:B------:R-:W-:Y:S01]  /*1270*/  FFMA.FTZ R53, R74, R71, R35 ;  /* 0x000000474a357223 */ /* 0x000fe20000010023 */
        /* <DEDUP_REMOVED lines=10> */
[----:B------:R-:W-:Y:S01]  /*1320*/  CS2R R56, SRZ ;  /* 0x0000000000387805 */ /* 0x000fe2000001ff00 */
        /* <DEDUP_REMOVED lines=51> */
.L_x_2221:
        /* <DEDUP_REMOVED lines=18> */
[C---:B------:R-:W-:Y:S01]  /*1780*/  IADD3 R48, R46.reuse, 0x6, RZ ;  /* 0x000000062e307810 */ /* 0x040fe20007ffe0ff */
[----:B------:R-:W-:Y:S01]  /*1790*/  VIADD R50, R46, 0x8 ;  /* 0x000000082e327836 */ /* 0x000fe20000000000 */
[----:B------:R-:W-:Y:S01]  /*17a0*/  SHF.L.U32 R52, R2, 0x3, RZ ;  /* 0x0000000302347819 */ /* 0x000fe200000006ff */
[----:B------:R-:W-:Y:S01]  /*17b0*/  IMAD R51, R51, 0x50, R54 ;  /* 0x0000005033337824 */ /* 0x000fe200078e0236 */
[----:B------:R-:W-:Y:S01]  /*17c0*/  SHF.R.U32.HI R46, RZ, 0x1, R48 ;  /* 0x00000001ff2e7819 */ /* 0x000fe20000011630 */
[--C-:B------:R-:W-:Y:S01]  /*17d0*/  IMAD R49, R49, 0x28, R6.reuse ;  /* 0x0000002831317824 */ /* 0x100fe200078e0206 */
[----:B------:R-:W-:Y:S01]  /*17e0*/  LOP3.LUT R52, R52, 0x18, RZ, 0xc0, !PT ;  /* 0x0000001834347812 */ /* 0x000fe200078ec0ff */
[----:B------:R-:W-:Y:S01]  /*17f0*/  IMAD R51, R51, 0x28, R6 ;  /* 0x0000002833337824 */ /* 0x000fe200078e0206 */
[----:B------:R-:W-:-:S02]  /*1800*/  SHF.R.U32.HI R53, RZ, 0x2, R48 ;  /* 0x00000002ff357819 */ /* 0x000fc40000011630 */
[--C-:B------:R-:W-:Y:S02]  /*1810*/  SHF.R.U32.HI R48, RZ, 0x1, R50.reuse ;  /* 0x00000001ff307819 */ /* 0x100fe40000011632 */
[----:B------:R-:W-:Y:S02]  /*1820*/  LOP3.LUT R46, R46, 0x1, RZ, 0xc0, !PT ;  /* 0x000000012e2e7812 */ /* 0x000fe400078ec0ff */
[----:B------:R-:W-:Y:S02]  /*1830*/  IADD3 R47, R47, R52, RZ ;  /* 0x000000342f2f7210 */ /* 0x000fe40007ffe0ff */
[----:B------:R-:W-:Y:S01]  /*1840*/  SHF.R.U32.HI R55, RZ, 0x2, R50 ;  /* 0x00000002ff377819 */ /* 0x000fe20000011632 */
[----:B------:R-:W-:Y:S01]  /*1850*/  IMAD R53, R46, 0x50, R53 ;  /* 0x000000502e357824 */ /* 0x000fe200078e0235 */
[----:B------:R-:W-:Y:S02]  /*1860*/  LOP3.LUT R48, R48, 0x1, RZ, 0xc0, !PT ;  /* 0x0000000130307812 */ /* 0x000fe400078ec0ff */
[C---:B------:R-:W-:Y:S01]  /*1870*/  IADD3 R49, R52.reuse, R49, RZ ;  /* 0x0000003134317210 */ /* 0x040fe20007ffe0ff */
[----:B------:R-:W0:Y:S01]  /*1880*/  LDS.64 R46, [R47] ;  /* 0x000000002f2e7984 */ /* 0x000e220000000a00 */
[----:B------:R-:W-:Y:S01]  /*1890*/  IMAD R53, R53, 0x28, R6 ;  /* 0x0000002835357824 */ /* 0x000fe200078e0206 */
[----:B------:R-:W-:Y:S01]  /*18a0*/  IADD3 R51, R52, R51, RZ ;  /* 0x0000003334337210 */ /* 0x000fe20007ffe0ff */
[----:B------:R-:W-:-:S02]  /*18b0*/  IMAD R55, R48, 0x50, R55 ;  /* 0x0000005030377824 */ /* 0x000fc400078e0237 */
[----:B------:R-:W1:Y:S01]  /*18c0*/  LDS.64 R48, [R49] ;  /* 0x0000000031307984 */ /* 0x000e620000000a00 */
[C---:B------:R-:W-:Y:S02]  /*18d0*/  IMAD.IADD R53, R52.reuse, 0x1, R53 ;  /* 0x0000000134357824 */ /* 0x040fe400078e0235 */
[----:B------:R-:W-:Y:S01]  /*18e0*/  IMAD R55, R55, 0x28, R6 ;  /* 0x0000002837377824 */ /* 0x000fe200078e0206 */
[----:B------:R-:W2:Y:S04]  /*18f0*/  LDS.64 R50, [R51] ;  /* 0x0000000033327984 */ /* 0x000ea80000000a00 */
        /* <DEDUP_REMOVED lines=13> */
.L_x_2223:
[----:B------:R-:W-:Y:S05]  /*19d0*/  BSYNC B0 ;  /* 0x0000000000007941 */ /* 0x000fea0003800000 */
.L_x_2222:
        /* <DEDUP_REMOVED lines=23> */
.L_x_2225:
[----:B------:R-:W-:Y:S05]  /*1b50*/  BSYNC B0 ;  /* 0x0000000000007941 */ /* 0x000fea0003800000 */
.L_x_2224:
[----:B------:R-:W-:Y:S05]  /*1b60*/  @P1 BRA `(.L_x_2226) ;  /* 0x0000000000541947 */ /* 0x000fea0003800000 */
[----:B------:R-:W-:Y:S01]  /*1b70*/  BAR.SYNC.DEFER_BLOCKING 0x0 ;  /* 0x0000000000007b1d */ /* 0x000fe20000010000 */
[----:B------:R-:W-:-:S13]  /*1b80*/  ISETP.NE.AND P1, PT, R2, RZ, PT ;  /* 0x000000ff0200720c */ /* 0x000fda0003f25270 */
[----:B------:R-:W-:Y:S05]  /*1b90*/  @P1 BRA `(.L_x_2227) ;  /* 0x00000000003c1947 */ /* 0x000fea0003800000 */
[----:B-1----:R-:W1:Y:S01]  /*1ba0*/  LDC.64 R46, c[0x0][0x268] ;  /* 0x00009a00ff2e7b82 */ /* 0x002e620000000a00 */
        /* <DEDUP_REMOVED lines=8> */
.L_x_2228:
[----:B------:R-:W2:Y:S04]  /*1c30*/  LD.E.STRONG.GPU R48, desc[UR8][R46.64] ;  /* 0x000000082e307980 */ /* 0x000ea8000c10f900 */
[----:B--2---:R-:W-:Y:S01]  /*1c40*/  CCTL.IVALL ;  /* 0x00000000ff00798f */ /* 0x004fe20002000000 */
[----:B------:R-:W-:Y:S05]  /*1c50*/  YIELD ;  /* 0x0000000000007946 */ /* 0x000fea0003800000 */
[----:B-----5:R-:W-:-:S04]  /*1c60*/  LOP3.LUT R48, R48, R49, RZ, 0x3c, !PT ;  /* 0x0000003130307212 */ /* 0x020fc800078e3cff */
[----:B------:R-:W-:-:S13]  /*1c70*/  ISETP.GT.AND P1, PT, R48, -0x1, PT ;  /* 0xffffffff3000780c */ /* 0x000fda0003f24270 */
[----:B------:R-:W-:Y:S05]  /*1c80*/  @P1 BRA `(.L_x_2228) ;  /* 0xfffffffc00e81947 */ /* 0x000fea000383ffff */
.L_x_2227:
[----:B------:R-:W-:Y:S05]  /*1c90*/  WARPSYNC.ALL ;  /* 0x0000000000007948 */ /* 0x000fea0003800000 */
[----:B------:R-:W-:Y:S06]  /*1ca0*/  BAR.SYNC.DEFER_BLOCKING 0x0 ;  /* 0x0000000000007b1d */ /* 0x000fec0000010000 */
[----:B------:R-:W-:Y:S05]  /*1cb0*/  BRA `(.L_x_2229) ;  /* 0x0000000000607947 */ /* 0x000fea0003800000 */
.L_x_2226:
        /* <DEDUP_REMOVED lines=16> */
.L_x_2231:
[----:B------:R-:W2:Y:S04]  /*1dc0*/  LD.E.STRONG.GPU R48, desc[UR8][R46.64] ;  /* 0x000000082e307980 */ /* 0x000ea8000c10f900 */
[----:B--2---:R-:W-:Y:S01]  /*1dd0*/  CCTL.IVALL ;  /* 0x00000000ff00798f */ /* 0x004fe20002000000 */
[----:B------:R-:W-:Y:S05]  /*1de0*/  YIELD ;  /* 0x0000000000007946 */ /* 0x000fea0003800000 */
[----:B-----5:R-:W-:-:S04]  /*1df0*/  LOP3.LUT R48, R48, R49, RZ, 0x3c, !PT ;  /* 0x0000003130307212 */ /* 0x020fc800078e3cff */
[----:B------:R-:W-:-:S13]  /*1e00*/  ISETP.GT.AND P1, PT, R48, -0x1, PT ;  /* 0xffffffff3000780c */ /* 0x000fda0003f24270 */
[----:B------:R-:W-:Y:S05]  /*1e10*/  @P1 BRA `(.L_x_2231) ;  /* 0xfffffffc00e81947 */ /* 0x000fea000383ffff */
.L_x_2230:
[----:B------:R-:W-:Y:S05]  /*1e20*/  WARPSYNC.ALL ;  /* 0x0000000000007948 */ /* 0x000fea0003800000 */
[----:B------:R-:W-:Y:S06]  /*1e30*/  BAR.SYNC.DEFER_BLOCKING 0x0 ;  /* 0x0000000000007b1d */ /* 0x000fec0000010000 */
.L_x_2229:
        /* <DEDUP_REMOVED lines=9> */
[----:B-1----:R-:W-:-:S05]  /*1ed0*/  IMAD R46, R46, UR4, R9 ;  /* 0x000000042e2e7c24 */ /* 0x002fca000f8e0209 */
[----:B------:R-:W-:-:S05]  /*1ee0*/  LEA R46, R46, R47, 0xb ;  /* 0x0000002f2e2e7211 */ /* 0x000fca00078e58ff */
[----:B------:R-:W-:-:S05]  /*1ef0*/  IMAD.IADD R46, R46, 0x1, R49 ;  /* 0x000000012e2e7824 */ /* 0x000fca00078e0231 */
[----:B------:R-:W-:-:S04]  /*1f00*/  SHF.L.U32 R59, R46, 0x1, RZ ;  /* 0x000000012e3b7819 */ /* 0x000fc800000006ff */
[C---:B------:R-:W-:Y:S01]  /*1f10*/  IADD3 R49, R59.reuse, 0x10, RZ ;  /* 0x000000103b317810 */ /* 0x040fe20007ffe0ff */
[C---:B--2---:R-:W-:Y:S01]  /*1f20*/  IMAD.WIDE.U32 R46, R59.reuse, 0x4, R60 ;  /* 0x000000043b2e7825 */ /* 0x044fe200078e003c */
[----:B------:R-:W-:-:S03]  /*1f30*/  IADD3 R51, R59, 0x20, RZ ;  /* 0x000000203b337810 */ /* 0x000fc60007ffe0ff */
[--C-:B------:R-:W-:Y:S02]  /*1f40*/  IMAD.WIDE.U32 R48, R49, 0x4, R60.reuse ;  /* 0x0000000431307825 */ /* 0x100fe400078e003c */
[----:B------:R-:W2:Y:S02]  /*1f50*/  LDG.E.64 R46, desc[UR8][R46.64] ;  /* 0x000000082e2e7981 */ /* 0x000ea4000c1e1b00 */
[----:B0-----:R-:W-:Y:S02]  /*1f60*/  VIADD R53, R59, 0x30 ;  /* 0x000000303b357836 */ /* 0x001fe40000000000 */
        /* <DEDUP_REMOVED lines=33> */
.L_x_2233:
[----:B------:R-:W-:Y:S05]  /*2180*/  BSYNC B0 ;  /* 0x0000000000007941 */ /* 0x000fea0003800000 */
.L_x_2232:
        /* <DEDUP_REMOVED lines=23> */
.L_x_2235:
[----:B------:R-:W-:Y:S05]  /*2300*/  BSYNC B0 ;  /* 0x0000000000007941 */ /* 0x000fea0003800000 */
.L_x_2234:
        /* <DEDUP_REMOVED lines=15> */
[-C--:B------:R-:W-:Y:S01]  /*2400*/  FFMA.FTZ R7, -R7, R47.reuse, R30 ;  /* 0x0000002f07077223 */ /* 0x080fe2000001011e */
[----:B------:R-:W-:Y:S01]  /*2410*/  FFMA.FTZ R29, -R29, R47, R32 ;  /* 0x0000002f1d1d7223 */ /* 0x000fe20000010120 */
[--C-:B--2---:R-:W-:Y:S01]  /*2420*/  FFMA.FTZ R64, R5, R64, -R48.reuse ;  /* 0x0000004005407223 */ /* 0x104fe20000010830 */
[--C-:B------:R-:W-:Y:S01]  /*2430*/  FFMA.FTZ R66, R19, R66, -R48.reuse ;  /* 0x0000004213427223 */ /* 0x100fe20000010830 */
[C---:B------:R-:W-:Y:S01]  /*2440*/  FMUL.FTZ R7, R28.reuse, R7 ;  /* 0x000000071c077220 */ /* 0x040fe20000410000 */
[----:B------:R-:W-:Y:S01]  /*2450*/  FMUL.FTZ R32, R28, R29 ;  /* 0x0000001d1c207220 */ /* 0x000fe20000410000 */
[----:B------:R-:W-:Y:S01]  /*2460*/  FFMA.FTZ R33, R5, R33, -R48 ;  /* 0x0000002105217223 */ /* 0x000fe20000010830 */
[-C--:B------:R-:W-:Y:S01]  /*2470*/  FFMA.FTZ R64, -R65, R49.reuse, R64 ;  /* 0x0000003141407223 */ /* 0x080fe20000010140 */
[----:B------:R-:W-:Y:S01]  /*2480*/  FFMA.FTZ R66, -R63, R49, R66 ;  /* 0x000000313f427223 */ /* 0x000fe20000010142 */
[----:B------:R-:W-:Y:S01]  /*2490*/  IADD3 R30, P1, R21, UR6, RZ ;  /* 0x00000006151e7c10 */ /* 0x000fe2000ff3e0ff */
[----:B------:R-:W-:Y:S01]  /*24a0*/  FFMA.FTZ R71, R19, R71, -R48 ;  /* 0x0000004713477223 */ /* 0x000fe20000010830 */
[----:B------:R-:W-:Y:S01]  /*24b0*/  F2FP.F16.F32.PACK_AB R7, R32, R7 ;  /* 0x000000072007723e */ /* 0x000fe200000000ff */
[----:B------:R-:W-:Y:S01]  /*24c0*/  FFMA.FTZ R70, -R70, R49, R33 ;  /* 0x0000003146467223 */ /* 0x000fe20000010121 */
[----:B------:R-:W-:Y:S01]  /*24d0*/  FFMA.FTZ R51, -R62, R47, R31 ;  /* 0x0000002f3e337223 */ /* 0x000fe2000001011f */
[C---:B------:R-:W-:Y:S01]  /*24e0*/  FMUL.FTZ R64, R43.reuse, R64 ;  /* 0x000000402b407220 */ /* 0x040fe20000410000 */
[----:B------:R-:W-:Y:S01]  /*24f0*/  FMUL.FTZ R33, R43, R66 ;  /* 0x000000422b217220 */ /* 0x000fe20000410000 */
[--C-:B------:R-:W-:Y:S01]  /*2500*/  FFMA.FTZ R67, R3, R67, -R46.reuse ;  /* 0x0000004303437223 */ /* 0x100fe2000001082e */
[--C-:B------:R-:W-:Y:S01]  /*2510*/  FFMA.FTZ R75, R17, R75, -R46.reuse ;  /* 0x0000004b114b7223 */ /* 0x100fe2000001082e */
[--C-:B------:R-:W-:Y:S01]  /*2520*/  FFMA.FTZ R79, R3, R79, -R46.reuse ;  /* 0x0000004f034f7223 */ /* 0x100fe2000001082e */
[----:B------:R-:W-:Y:S01]  /*2530*/  FFMA.FTZ R83, R17, R83, -R46 ;  /* 0x0000005311537223 */ /* 0x000fe2000001082e */
[----:B------:R-:W-:Y:S01]  /*2540*/  IADD3.X R31, R20, UR7, RZ, P1, !PT ;  /* 0x00000007141f7c10 */ /* 0x000fe20008ffe4ff */
[----:B------:R-:W-:Y:S01]  /*2550*/  FFMA.FTZ R69, -R69, R47, R68 ;  /* 0x0000002f45457223 */ /* 0x000fe20000010144 */
[----:B------:R-:W-:Y:S01]  /*2560*/  PRMT R20, R7, 0x7610, R20 ;  /* 0x0000761007147816 */ /* 0x000fe20000000014 */
[----:B------:R-:W-:Y:S01]  /*2570*/  FFMA.FTZ R74, -R74, R49, R71 ;  /* 0x000000314a4a7223 */ /* 0x000fe20000010147 */
[--C-:B------:R-:W-:Y:S01]  /*2580*/  FFMA.FTZ R73, R5, R73, -R48.reuse ;  /* 0x0000004905497223 */ /* 0x100fe20000010830 */
[--C-:B------:R-:W-:Y:S01]  /*2590*/  FFMA.FTZ R77, R19, R77, -R48.reuse ;  /* 0x0000004d134d7223 */ /* 0x100fe20000010830 */
[--C-:B------:R-:W-:Y:S01]  /*25a0*/  FFMA.FTZ R42, R5, R42, -R48.reuse ;  /* 0x0000002a052a7223 */ /* 0x100fe20000010830 */
[-C--:B------:R-:W-:Y:S01]  /*25b0*/  FFMA.FTZ R67, -R72, R47.reuse, R67 ;  /* 0x0000002f48437223 */ /* 0x080fe20000010143 */
[-C--:B------:R-:W-:Y:S01]  /*25c0*/  FFMA.FTZ R75, -R78, R47.reuse, R75 ;  /* 0x0000002f4e4b7223 */ /* 0x080fe2000001014b */
[-C--:B------:R-:W-:Y:S01]  /*25d0*/  FFMA.FTZ R79, -R82, R47.reuse, R79 ;  /* 0x0000002f524f7223 */ /* 0x080fe2000001014f */
[----:B------:R-:W-:Y:S01]  /*25e0*/  FFMA.FTZ R83, -R86, R47, R83 ;  /* 0x0000002f56537223 */ /* 0x000fe20000010153 */
[----:B------:R-:W-:Y:S01]  /*25f0*/  FFMA.FTZ R48, R19, R84, -R48 ;  /* 0x0000005413307223 */ /* 0x000fe20000010830 */
[----:B------:R-:W-:Y:S01]  /*2600*/  F2FP.F16.F32.PACK_AB R64, R33, R64 ;  /* 0x000000402140723e */ /* 0x000fe200000000ff */
[C---:B------:R-:W-:Y:S01]  /*2610*/  FMUL.FTZ R21, R28.reuse, R51 ;  /* 0x000000331c157220 */ /* 0x040fe20000410000 */
[----:B------:R-:W-:Y:S01]  /*2620*/  FMUL.FTZ R32, R28, R69 ;  /* 0x000000451c207220 */ /* 0x000fe20000410000 */
[----:B------:R-:W-:Y:S01]  /*2630*/  PRMT R47, R7, 0x7632, R47 ;  /* 0x00007632072f7816 */ /* 0x000fe2000000002f */
[C---:B------:R-:W-:Y:S01]  /*2640*/  FMUL.FTZ R70, R43.reuse, R70 ;  /* 0x000000462b467220 */ /* 0x040fe20000410000 */
[----:B------:R-:W-:Y:S01]  /*2650*/  FMUL.FTZ R33, R43, R74 ;  /* 0x0000004a2b217220 */ /* 0x000fe20000410000 */
[----:B------:R1:W-:Y:S01]  /*2660*/  STG.E.U16 desc[UR8][R30.64], R20 ;  /* 0x000000141e007986 */ /* 0x0003e2000c101508 */
[-C--:B------:R-:W-:Y:S01]  /*2670*/  FFMA.FTZ R76, -R76, R49.reuse, R73 ;  /* 0x000000314c4c7223 */ /* 0x080fe20000010149 */
[-C--:B------:R-:W-:Y:S01]  /*2680*/  FFMA.FTZ R80, -R80, R49.reuse, R77 ;  /* 0x0000003150507223 */ /* 0x080fe2000001014d */
[-C--:B------:R-:W-:Y:S01]  /*2690*/  FFMA.FTZ R42, -R81, R49.reuse, R42 ;  /* 0x00000031512a7223 */ /* 0x080fe2000001012a */
[----:B------:R-:W-:Y:S01]  /*26a0*/  FFMA.FTZ R48, -R85, R49, R48 ;  /* 0x0000003155307223 */ /* 0x000fe20000010130 */
[----:B------:R2:W-:Y:S01]  /*26b0*/  STG.E.U16 desc[UR8][R30.64+0x2], R47 ;  /* 0x0000022f1e007986 */ /* 0x0005e2000c101508 */
[----:B------:R-:W-:Y:S01]  /*26c0*/  F2FP.F16.F32.PACK_AB R32, R32, R21 ;  /* 0x000000152020723e */ /* 0x000fe200000000ff */
[C---:B------:R-:W-:Y:S01]  /*26d0*/  FMUL.FTZ R29, R28.reuse, R67 ;  /* 0x000000431c1d7220 */ /* 0x040fe20000410000 */
[----:B------:R-:W-:Y:S01]  /*26e0*/  F2FP.F16.F32.PACK_AB R70, R33, R70 ;  /* 0x000000462146723e */ /* 0x000fe200000000ff */
[C---:B------:R-:W-:Y:S01]  /*26f0*/  FMUL.FTZ R46, R28.reuse, R75 ;  /* 0x0000004b1c2e7220 */ /* 0x040fe20000410000 */
[----:B------:R-:W-:Y:S01]  /*2700*/  FMUL.FTZ R7, R28, R79 ;  /* 0x0000004f1c077220 */ /* 0x000fe20000410000 */
[----:B------:R-:W-:Y:S01]  /*2710*/  FMUL.FTZ R76, R43, R76 ;  /* 0x0000004c2b4c7220 */ /* 0x000fe20000410000 */
[----:B-1----:R-:W-:Y:S01]  /*2720*/  IADD3 R20, P1, R23, UR6, RZ ;  /* 0x0000000617147c10 */ /* 0x002fe2000ff3e0ff */
[C---:B------:R-:W-:Y:S01]  /*2730*/  FMUL.FTZ R42, R43.reuse, R42 ;  /* 0x0000002a2b2a7220 */ /* 0x040fe20000410000 */
[----:B------:R-:W-:Y:S01]  /*2740*/  PRMT R23, R64, 0x7632, R23 ;  /* 0x0000763240177816 */ /* 0x000fe20000000017 */
[----:B------:R-:W-:Y:S01]  /*2750*/  FMUL.FTZ R28, R28, R83 ;  /* 0x000000531c1c7220 */ /* 0x000fe20000410000 */
[----:B------:R-:W-:Y:S01]  /*2760*/  IADD3.X R21, R22, UR7, RZ, P1, !PT ;  /* 0x0000000716157c10 */ /* 0x000fe20008ffe4ff */
[C---:B--2---:R-:W-:Y:S01]  /*2770*/  FMUL.FTZ R47, R43.reuse, R80 ;  /* 0x000000502b2f7220 */ /* 0x044fe20000410000 */
[----:B------:R-:W-:Y:S01]  /*2780*/  FMUL.FTZ R43, R43, R48 ;  /* 0x000000302b2b7220 */ /* 0x000fe20000410000 */
[----:B------:R-:W-:Y:S01]  /*2790*/  IADD3 R24, P1, R24, UR6, RZ ;  /* 0x0000000618187c10 */ /* 0x000fe2000ff3e0ff */
[----:B------:R-:W-:Y:S01]  /*27a0*/  STG.E.U16 desc[UR8][R30.64+0x4], R64 ;  /* 0x000004401e007986 */ /* 0x000fe2000c101508 */
[----:B------:R-:W-:-:S02]  /*27b0*/  PRMT R22, R32, 0x7632, R22 ;  /* 0x0000763220167816 */ /* 0x000fc40000000016 */
[----:B------:R-:W-:Y:S01]  /*27c0*/  F2FP.F16.F32.PACK_AB R29, R46, R29 ;  /* 0x0000001d2e1d723e */ /* 0x000fe200000000ff */
[----:B------:R1:W-:Y:S01]  /*27d0*/  STG.E.U16 desc[UR8][R30.64+0x6], R23 ;  /* 0x000006171e007986 */ /* 0x0003e2000c101508 */
[----:B------:R-:W-:Y:S02]  /*27e0*/  F2FP.F16.F32.PACK_AB R76, R47, R76 ;  /* 0x0000004c2f4c723e */ /* 0x000fe400000000ff */
[----:B------:R-:W-:Y:S01]  /*27f0*/  IADD3.X R25, R25, UR7, RZ, P1, !PT ;  /* 0x0000000719197c10 */ /* 0x000fe20008ffe4ff */
[----:B------:R-:W-:Y:S01]  /*2800*/  STG.E.U16 desc[UR8][R20.64], R32 ;  /* 0x0000002014007986 */ /* 0x000fe2000c101508 */
[----:B------:R-:W-:Y:S02]  /*2810*/  IADD3 R26, P1, R26, UR6, RZ ;  /* 0x000000061a1a7c10 */ /* 0x000fe4000ff3e0ff */
[----:B------:R-:W-:Y:S01]  /*2820*/  F2FP.F16.F32.PACK_AB R7, R28, R7 ;  /* 0x000000071c07723e */ /* 0x000fe200000000ff */
[----:B------:R2:W-:Y:S01]  /*2830*/  STG.E.U16 desc[UR8][R20.64+0x2], R22 ;  /* 0x0000021614007986 */ /* 0x0005e2000c101508 */
[----:B------:R-:W-:-:S02]  /*2840*/  F2FP.F16.F32.PACK_AB R42, R43, R42 ;  /* 0x0000002a2b2a723e */ /* 0x000fc400000000ff */
[----:B------:R-:W-:Y:S01]  /*2850*/  IADD3.X R27, R27, UR7, RZ, P1, !PT ;  /* 0x000000071b1b7c10 */ /* 0x000fe20008ffe4ff */
[----:B------:R-:W-:Y:S01]  /*2860*/  STG.E.U16 desc[UR8][R20.64+0x4], R70 ;  /* 0x0000044614007986 */ /* 0x000fe2000c101508 */
[----:B-1----:R-:W-:Y:S02]  /*2870*/  PRMT R31, R70, 0x7632, R31 ;  /* 0x00007632461f7816 */ /* 0x002fe4000000001f */
[----:B------:R-:W-:-:S03]  /*2880*/  PRMT R23, R42, 0x7632, R23 ;  /* 0x000076322a177816 */ /* 0x000fc60000000017 */
[----:B------:R1:W-:Y:S01]  /*2890*/  STG.E.U16 desc[UR8][R20.64+0x6], R31 ;  /* 0x0000061f14007986 */ /* 0x0003e2000c101508 */
[----:B--2---:R-:W-:-:S03]  /*28a0*/  PRMT R22, R76, 0x7632, R22 ;  /* 0x000076324c167816 */ /* 0x004fc60000000016 */
[----:B------:R2:W-:Y:S04]  /*28b0*/  STG.E.U16 desc[UR8][R24.64], R29 ;  /* 0x0000001d18007986 */ /* 0x0005e8000c101508 */
[----:B------:R2:W-:Y:S01]  /*28c0*/  STG.E.U16 desc[UR8][R24.64+0x4], R76 ;  /* 0x0000044c18007986 */ /* 0x0005e2000c101508 */
[----:B-1----:R-:W-:-:S03]  /*28d0*/  PRMT R21, R29, 0x7632, R21 ;  /* 0x000076321d157816 */ /* 0x002fc60000000015 */
[----:B------:R2:W-:Y:S01]  /*28e0*/  STG.E.U16 desc[UR8][R24.64+0x6], R22 ;  /* 0x0000061618007986 */ /* 0x0005e2000c101508 */
[----:B------:R-:W-:-:S03]  /*28f0*/  PRMT R20, R7, 0x7632, R20 ;  /* 0x0000763207147816 */ /* 0x000fc60000000014 */
[----:B------:R2:W-:Y:S04]  /*2900*/  STG.E.U16 desc[UR8][R24.64+0x2], R21 ;  /* 0x0000021518007986 */ /* 0x0005e8000c101508 */
[----:B------:R2:W-:Y:S04]  /*2910*/  STG.E.U16 desc[UR8][R26.64], R7 ;  /* 0x000000071a007986 */ /* 0x0005e8000c101508 */
[----:B------:R2:W-:Y:S04]  /*2920*/  STG.E.U16 desc[UR8][R26.64+0x2], R20 ;  /* 0x000002141a007986 */ /* 0x0005e8000c101508 */
[----:B------:R2:W-:Y:S04]  /*2930*/  STG.E.U16 desc[UR8][R26.64+0x4], R42 ;  /* 0x0000042a1a007986 */ /* 0x0005e8000c101508 */
[----:B------:R2:W-:Y:S01]  /*2940*/  STG.E.U16 desc[UR8][R26.64+0x6], R23 ;  /* 0x000006171a007986 */ /* 0x0005e2000c101508 */
[----:B------:R-:W-:Y:S05]  /*2950*/  @!P0 BRA `(.L_x_2236) ;  /* 0xffffffdc001c8947 */ /* 0x000fea000383ffff */
.L_x_2220:
[----:B------:R-:W-:-:S04]  /*2960*/  LEA R0, R9, R0, 0x6 ;  /* 0x0000000009007211 */ /* 0x000fc800078e30ff */
[----:B------:R-:W-:-:S04]  /*2970*/  SHF.L.U32 R15, R0, 0x5, RZ ;  /* 0x00000005000f7819 */ /* 0x000fc800000006ff */
[----:B------:R-:W-:-:S13]  /*2980*/  ISETP.GT.AND P0, PT, R15, 0x13f, PT ;  /* 0x0000013f0f00780c */ /* 0x000fda0003f04270 */
[----:B------:R-:W-:Y:S05]  /*2990*/  @P0 EXIT ;  /* 0x000000000000094d */ /* 0x000fea0003800000 */
[----:B------:R-:W1:Y:S01]  /*29a0*/  S2R R6, SR_TID.X ;  /* 0x0000000000067919 */ /* 0x000e620000002100 */
[----:B0-----:R-:W-:Y:S01]  /*29b0*/  LOP3.LUT R3, RZ, R44, RZ, 0x33, !PT ;  /* 0x0000002cff037212 */ /* 0x001fe200078e33ff */
[----:B--2---:R-:W-:Y:S01]  /*29c0*/  HFMA2.MMA R7, -RZ, RZ, 0, 1.1920928955078125e-06 ;  /* 0x00000014ff077435 */ /* 0x004fe200000001ff */
[----:B------:R-:W-:Y:S02]  /*29d0*/  LOP3.LUT R0, RZ, R45, RZ, 0x33, !PT ;  /* 0x0000002dff007212 */ /* 0x000fe400078e33ff */
[----:B------:R-:W-:-:S04]  /*29e0*/  ISETP.GT.U32.AND P0, PT, R3, -0x3, PT ;  /* 0xfffffffd0300780c */ /* 0x000fc80003f04070 */
[----:B------:R-:W-:-:S04]  /*29f0*/  ISETP.GT.AND.EX P0, PT, R0, -0x1, PT, P0 ;  /* 0xffffffff0000780c */ /* 0x000fc80003f04300 */
[----:B------:R-:W-:Y:S02]  /*2a00*/  SEL R3, R3, 0xfffffffd, P0 ;  /* 0xfffffffd03037807 */ /* 0x000fe40000000000 */
[----:B------:R-:W-:Y:S02]  /*2a10*/  SEL R0, R0, 0xffffffff, P0 ;  /* 0xffffffff00007807 */ /* 0x000fe40000000000 */
[C---:B------:R-:W-:Y:S02]  /*2a20*/  SHF.L.U32 R4, R3.reuse, 0x6, RZ ;  /* 0x0000000603047819 */ /* 0x040fe400000006ff */
[----:B------:R-:W-:Y:S01]  /*2a30*/  SHF.L.U64.HI R3, R3, 0x6, R0 ;  /* 0x0000000603037819 */ /* 0x000fe20000010200 */
[----:B------:R-:W-:Y:S01]  /*2a40*/  IMAD.MOV.U32 R0, RZ, RZ, -0x1 ;  /* 0xffffffffff007424 */ /* 0x000fe200078e00ff */
[--C-:B-1----:R-:W-:Y:S02]  /*2a50*/  SHF.R.U32.HI R5, RZ, 0x5, R6.reuse ;  /* 0x00000005ff057819 */ /* 0x102fe40000011606 */
[----:B------:R-:W-:-:S02]  /*2a60*/  SHF.R.U32.HI R2, RZ, 0x4, R6 ;  /* 0x00000004ff027819 */ /* 0x000fc40000011606 */
[----:B------:R-:W-:Y:S02]  /*2a70*/  IADD3 R13, P0, P1, -R4, -0x41, -R5 ;  /* 0xffffffbf040d7810 */ /* 0x000fe4000791e905 */
[----:B------:R-:W-:Y:S02]  /*2a80*/  IADD3 R49, P2, R5, 0x1e, RZ ;  /* 0x0000001e05317810 */ /* 0x000fe40007f5e0ff */
[----:B------:R-:W-:Y:S02]  /*2a90*/  IADD3.X R17, ~R3, -0x1, R0, P0, P1 ;  /* 0xffffffff03117810 */ /* 0x000fe400007e2500 */
[----:B------:R-:W-:Y:S02]  /*2aa0*/  VIADDMNMX.U32 R0, R2, R7, 0x20, !PT ;  /* 0x0000002002007446 */ /* 0x000fe40007800007 */
[----:B------:R-:W-:Y:S01]  /*2ab0*/  LOP3.LUT R7, RZ, R2, RZ, 0x33, !PT ;  /* 0x00000002ff077212 */ /* 0x000fe200078e33ff */
[----:B------:R-:W-:Y:S01]  /*2ac0*/  IMAD.WIDE.U32 R8, R17, -0x33333333, RZ ;  /* 0xcccccccd11087825 */ /* 0x000fe200078e00ff */
[----:B------:R-:W-:-:S02]  /*2ad0*/  LOP3.LUT R50, R6, 0xf, RZ, 0xc0, !PT ;  /* 0x0000000f06327812 */ /* 0x000fc400078ec0ff */
[----:B------:R-:W-:Y:S02]  /*2ae0*/  IADD3 R0, R0, R7, RZ ;  /* 0x0000000700007210 */ /* 0x000fe40007ffe0ff */
[----:B------:R-:W-:Y:S01]  /*2af0*/  IADD3.X R48, RZ, RZ, RZ, P2, !PT ;  /* 0x000000ffff307210 */ /* 0x000fe200017fe4ff */
        /* <DEDUP_REMOVED lines=10> */
[----:B------:R-:W-:Y:S02]  /*2ba0*/  IADD3 R13, P1, R5, 0x14, RZ ;  /* 0x00000014050d7810 */ /* 0x000fe40007f3e0ff */
[----:B------:R-:W-:Y:S02]  /*2bb0*/  SHF.R.U64 R7, R10, 0x3, R11 ;  /* 0x000000030a077819 */ /* 0x000fe4000000120b */
[----:B------:R-:W-:Y:S02]  /*2bc0*/  SEL R11, R45, RZ, P0 ;  /* 0x000000ff2d0b7207 */ /* 0x000fe40000000000 */
[----:B------:R-:W-:Y:S01]  /*2bd0*/  LEA.HI R8, R9, 0x1, RZ, 0x1c ;  /* 0x0000000109087811 */ /* 0x000fe200078fe0ff */
[----:B------:R-:W-:Y:S01]  /*2be0*/  IMAD.X R9, RZ, RZ, RZ, P1 ;  /* 0x000000ffff097224 */ /* 0x000fe200008e06ff */
[----:B------:R-:W-:-:S02]  /*2bf0*/  IADD3 R14, P0, R5, 0xa, RZ ;  /* 0x0000000a050e7810 */ /* 0x000fc40007f1e0ff */
[----:B------:R-:W-:Y:S02]  /*2c00*/  IADD3 R7, R7, 0x1, RZ ;  /* 0x0000000107077810 */ /* 0x000fe40007ffe0ff */
[C---:B------:R-:W-:Y:S02]  /*2c10*/  SHF.L.U64.HI R11, R12.reuse, 0x6, R11 ;  /* 0x000000060c0b7819 */ /* 0x040fe4000001020b */
[----:B------:R-:W-:Y:S02]  /*2c20*/  SHF.L.U32 R12, R12, 0x6, RZ ;  /* 0x000000060c0c7819 */ /* 0x000fe400000006ff */
[----:B------:R-:W-:Y:S02]  /*2c30*/  IADD3.X R10, RZ, RZ, RZ, P0, !PT ;  /* 0x000000ffff0a7210 */ /* 0x000fe400007fe4ff */
[----:B------:R-:W-:Y:S02]  /*2c40*/  LOP3.LUT R8, R8, 0x3, RZ, 0xc0, !PT ;  /* 0x0000000308087812 */ /* 0x000fe400078ec0ff */
[----:B------:R-:W-:-:S07]  /*2c50*/  LOP3.LUT R7, R7, 0x3, RZ, 0xc0, !PT ;  /* 0x0000000307077812 */ /* 0x000fce00078ec0ff */
.L_x_2253:
[----:B------:R-:W-:Y:S01]  /*2c60*/  ISETP.GT.U32.AND P0, PT, R12, R5, PT ;  /* 0x000000050c00720c */ /* 0x000fe20003f04070 */
[----:B------:R-:W-:Y:S01]  /*2c70*/  BSSY B0, `(.L_x_2237) ;  /* 0x00000ac000007945 */ /* 0x000fe20003800000 */
[----:B0-----:R-:W-:Y:S02]  /*2c80*/  CS2R R44, SRZ ;  /* 0x00000000002c7805 */ /* 0x001fe4000001ff00 */
[----:B------:R-:W-:-:S13]  /*2c90*/  ISETP.GT.AND.EX P0, PT, R11, RZ, PT, P0 ;  /* 0x000000ff0b00720c */ /* 0x000fda0003f04300 */
[----:B-1234-:R-:W-:Y:S05]  /*2ca0*/  @!P0 BRA `(.L_x_2238) ;  /* 0x0000000800a08947 */ /* 0x01efea0003800000 */
[----:B------:R-:W-:Y:S01]  /*2cb0*/  ISETP.NE.U32.AND P1, PT, R7, RZ, PT ;  /* 0x000000ff0700720c */ /* 0x000fe20003f25070 */
[----:B------:R-:W-:Y:S01]  /*2cc0*/  BSSY B1, `(.L_x_2239) ;  /* 0x0000026000017945 */ /* 0x000fe20003800000 */
[----:B------:R-:W-:Y:S02]  /*2cd0*/  IADD3 R17, P2, P3, -R4, -0x41, -R5 ;  /* 0xffffffbf04117810 */ /* 0x000fe40007b5e905 */
[----:B------:R-:W-:Y:S02]  /*2ce0*/  CS2R R44, SRZ ;  /* 0x00000000002c7805 */ /* 0x000fe4000001ff00 */
[----:B------:R-:W-:Y:S01]  /*2cf0*/  ISETP.NE.AND.EX P1, PT, RZ, RZ, PT, P1 ;  /* 0x000000ffff00720c */ /* 0x000fe20003f25310 */
[----:B------:R-:W-:Y:S01]  /*2d00*/  IMAD.MOV.U32 R42, RZ, RZ, RZ ;  /* 0x000000ffff2a7224 */ /* 0x000fe200078e00ff */
[----:B------:R-:W-:Y:S02]  /*2d10*/  MOV R16, 0xffffffff ;  /* 0xffffffff00107802 */ /* 0x000fe40000000f00 */
[----:B------:R-:W-:-:S02]  /*2d20*/  ISETP.GE.U32.AND P0, PT, R17, 0x1e, PT ;  /* 0x0000001e1100780c */ /* 0x000fc40003f06070 */
[----:B------:R-:W-:Y:S02]  /*2d30*/  IADD3.X R17, ~R3, -0x1, R16, P2, P3 ;  /* 0xffffffff03117810 */ /* 0x000fe400017e6510 */
        /* <DEDUP_REMOVED lines=30> */
.L_x_2240:
[----:B------:R-:W-:Y:S05]  /*2f20*/  BSYNC B1 ;  /* 0x0000000000017941 */ /* 0x000fea0003800000 */
.L_x_2239:
[----:B------:R-:W-:Y:S05]  /*2f30*/  @!P0 BRA `(.L_x_2238) ;  /* 0x0000000400fc8947 */ /* 0x000fea0003800000 */
[C---:B------:R-:W-:Y:S01]  /*2f40*/  IADD3 R18, P2, -R43.reuse, R12, RZ ;  /* 0x0000000c2b127210 */ /* 0x040fe20007f5e1ff */
        /* <DEDUP_REMOVED lines=19> */
.L_x_2243:
        /* <DEDUP_REMOVED lines=55> */
.L_x_2242:
[----:B------:R-:W-:Y:S05]  /*33f0*/  BSYNC B1 ;  /* 0x0000000000017941 */ /* 0x000fea0003800000 */
.L_x_2241:
        /* <DEDUP_REMOVED lines=35> */
.L_x_2245:
[----:B------:R-:W-:Y:S05]  /*3630*/  BSYNC B1 ;  /* 0x0000000000017941 */ /* 0x000fea0003800000 */
.L_x_2244:
        /* <DEDUP_REMOVED lines=15> */
.L_x_2238:
[----:B------:R-:W-:Y:S05]  /*3730*/  BSYNC B0 ;  /* 0x0000000000007941 */ /* 0x000fea0003800000 */
.L_x_2237:
        /* <DEDUP_REMOVED lines=23> */
[----:B0-----:R-:W-:-:S06]  /*38b0*/  CS2R R16, SRZ ;  /* 0x0000000000107805 */ /* 0x001fcc000001ff00 */
        /* <DEDUP_REMOVED lines=25> */
.L_x_2262:
[----:B------:R-:W0:Y:S01]  /*3a50*/  LDC.64 R16, c[0x0][0x218] ;  /* 0x00008600ff107b82 */ /* 0x000e220000000a00 */
[----:B------:R-:W-:Y:S01]  /*3a60*/  ISETP.NE.AND P1, PT, R50, RZ, PT ;  /* 0x000000ff3200720c */ /* 0x000fe20003f25270 */
[----:B--2---:R-:W-:Y:S01]  /*3a70*/  FADD.FTZ R22, R28, R24 ;  /* 0x000000181c167221 */ /* 0x004fe20000010000 */
[----:B------:R-:W-:Y:S02]  /*3a80*/  LEA.HI R21, R6, R15, RZ, 0x1c ;  /* 0x0000000f06157211 */ /* 0x000fe400078fe0ff */
[----:B------:R-:W-:Y:S02]  /*3a90*/  ISETP.NE.AND P2, PT, R8, 0x1, PT ;  /* 0x000000010800780c */ /* 0x000fe40003f45270 */
[----:B------:R-:W-:Y:S01]  /*3aa0*/  LEA.HI R26, R6, 0x14, RZ, 0x1c ;  /* 0x00000014061a7811 */ /* 0x000fe200078fe0ff */
[----:B------:R-:W1:Y:S06]  /*3ab0*/  LDC.64 R18, c[0x0][0x220] ;  /* 0x00008800ff127b82 */ /* 0x000e6c0000000a00 */
[----:B------:R-:W-:-:S02]  /*3ac0*/  @!P1 F2FP.F16.F32.PACK_AB R20, RZ, R30 ;  /* 0x0000001eff14923e */ /* 0x000fc400000000ff */
[----:B------:R-:W-:Y:S01]  /*3ad0*/  @!P1 F2FP.F16.F32.PACK_AB R22, RZ, R22 ;  /* 0x00000016ff16923e */ /* 0x000fe200000000ff */
        /* <DEDUP_REMOVED lines=10> */
[----:B--2---:R-:W-:Y:S02]  /*3b80*/  @!P0 LEA R20, R26, R23, 0x2 ;  /* 0x000000171a148211 */ /* 0x004fe400078e10ff */
[----:B------:R-:W-:-:S03]  /*3b90*/  MOV R26, RZ ;  /* 0x000000ff001a7202 */ /* 0x000fc60000000f00 */
[----:B------:R0:W1:Y:S04]  /*3ba0*/  @!P0 LDS R25, [R20] ;  /* 0x0000000014198984 */ /* 0x0000680000000800 */
[----:B------:R0:W2:Y:S01]  /*3bb0*/  @!P0 LDS R26, [R20+0x500] ;  /* 0x00050000141a8984 */ /* 0x0000a20000000800 */
[----:B------:R-:W-:Y:S05]  /*3bc0*/  BRA.DIV UR5, `(.L_x_2250) ;  /* 0x0000001205a47947 */ /* 0x000fea000b800000 */
[----:B0-----:R-:W-:Y:S01]  /*3bd0*/  IMAD.MOV.U32 R20, RZ, RZ, 0xffff ;  /* 0x0000ffffff147424 */ /* 0x001fe200078e00ff */
[----:B------:R-:W-:Y:S01]  /*3be0*/  MOV R21, 0xffff ;  /* 0x0000ffff00157802 */ /* 0x000fe20000000f00 */
[----:B------:R-:W-:Y:S01]  /*3bf0*/  IMAD.MOV.U32 R34, RZ, RZ, 0xffff ;  /* 0x0000ffffff227424 */ /* 0x000fe200078e00ff */
[----:B------:R-:W-:Y:S01]  /*3c00*/  MOV R23, 0xffff ;  /* 0x0000ffff00177802 */ /* 0x000fe20000000f00 */
[----:B-1----:R-:W0:Y:S01]  /*3c10*/  SHFL.BFLY PT, R28, R25, 0x8, 0x101f ;  /* 0x0d101f00191c7f89 */ /* 0x002e2200000e0000 */
[----:B------:R-:W-:Y:S02]  /*3c20*/  MOV R22, 0xffff ;  /* 0x0000ffff00167802 */ /* 0x000fe40000000f00 */
[----:B------:R-:W-:Y:S01]  /*3c30*/  MOV R33, 0xffff ;  /* 0x0000ffff00217802 */ /* 0x000fe20000000f00 */
[----:B--2---:R-:W1:Y:S01]  /*3c40*/  SHFL.BFLY PT, R27, R26, 0x8, 0x101f ;  /* 0x0d101f001a1b7f89 */ /* 0x004e6200000e0000 */
[----:B------:R-:W-:Y:S01]  /*3c50*/  MOV R24, 0xffff ;  /* 0x0000ffff00187802 */ /* 0x000fe20000000f00 */
        /* <DEDUP_REMOVED lines=13> */
.L_x_2272:
[----:B--2---:R-:W-:Y:S01]  /*3d30*/  FADD.FTZ R21, R25, R24 ;  /* 0x0000001819157221 */ /* 0x004fe20000010000 */
[----:B------:R-:W-:Y:S02]  /*3d40*/  @!P1 F2FP.F16.F32.PACK_AB R20, RZ, R31 ;  /* 0x0000001fff14923e */ /* 0x000fe400000000ff */
[----:B------:R-:W-:Y:S02]  /*3d50*/  ISETP.NE.AND P2, PT, R8, 0x2, PT ;  /* 0x000000020800780c */ /* 0x000fe40003f45270 */
[----:B------:R-:W-:Y:S01]  /*3d60*/  @!P1 F2FP.F16.F32.PACK_AB R21, RZ, R21 ;  /* 0x00000015ff15923e */ /* 0x000fe200000000ff */
        /* <DEDUP_REMOVED lines=36> */
.L_x_2282:
[----:B--2---:R-:W-:Y:S01]  /*3fb0*/  FADD.FTZ R21, R25, R24 ;  /* 0x0000001819157221 */ /* 0x004fe20000010000 */
[----:B------:R-:W-:Y:S02]  /*3fc0*/  @!P1 F2FP.F16.F32.PACK_AB R20, RZ, R31 ;  /* 0x0000001fff14923e */ /* 0x000fe400000000ff */
[----:B------:R-:W-:Y:S02]  /*3fd0*/  LEA.HI R26, R6, 0x3c, RZ, 0x1c ;  /* 0x0000003c061a7811 */ /* 0x000fe400078fe0ff */
[----:B------:R-:W-:Y:S01]  /*3fe0*/  @!P1 F2FP.F16.F32.PACK_AB R21, RZ, R21 ;  /* 0x00000015ff15923e */ /* 0x000fe200000000ff */
[----:B------:R3:W-:Y:S04]  /*3ff0*/  @!P1 STG.E.U16 desc[UR8][R16.64+0x50], R20 ;  /* 0x0000501410009986 */ /* 0x0007e8000c101508 */
[----:B------:R3:W-:Y:S02]  /*4000*/  @!P1 STG.E.U16 desc[UR8][R18.64+0x50], R21 ;  /* 0x0000501512009986 */ /* 0x0007e4000c101508 */
.L_x_2248:
[----:B------:R-:W-:Y:S05]  /*4010*/  BSYNC B0 ;  /* 0x0000000000007941 */ /* 0x000fea0003800000 */
.L_x_2247:
        /* <DEDUP_REMOVED lines=13> */
[----:B------:R-:W-:Y:S01]  /*40f0*/  @!P0 IADD3 R25, R26, 0x14, RZ ;  /* 0x000000141a198810 */ /* 0x000fe20007ffe0ff */
[C---:B------:R-:W-:Y:S01]  /*4100*/  @!P0 IMAD.SHL.U32 R29, R50.reuse, 0x2, RZ ;  /* 0x00000002321d8824 */ /* 0x040fe200078e00ff */
[----:B------:R-:W-:Y:S01]  /*4110*/  @!P0 SHF.L.U32 R19, R50, 0x1, RZ ;  /* 0x0000000132138819 */ /* 0x000fe200000006ff */
[----:B------:R-:W-:Y:S01]  /*4120*/  HFMA2.MMA R33, -RZ, RZ, 0, 0 ;  /* 0x00000000ff217435 */ /* 0x000fe200000001ff */
[----:B0-----:R-:W-:Y:S01]  /*4130*/  @!P0 IADD3 R18, R26, 0x28, RZ ;  /* 0x000000281a128810 */ /* 0x001fe20007ffe0ff */
[----:B------:R-:W-:Y:S01]  /*4140*/  IMAD.MOV.U32 R22, RZ, RZ, 0xffff ;  /* 0x0000ffffff167424 */ /* 0x000fe200078e00ff */
[----:B------:R-:W-:Y:S01]  /*4150*/  @!P0 LOP3.LUT R25, R25, R28, RZ, 0x3c, !PT ;  /* 0x0000001c19198212 */ /* 0x000fe200078e3cff */
[----:B------:R-:W-:Y:S01]  /*4160*/  HFMA2.MMA R39, -RZ, RZ, 0, 0 ;  /* 0x00000000ff277435 */ /* 0x000fe200000001ff */
[----:B------:R-:W-:Y:S01]  /*4170*/  @!P0 LEA R30, R50, UR4, 0x7 ;  /* 0x00000004321e8c11 */ /* 0x000fe2000f8e38ff */
[----:B------:R-:W-:Y:S01]  /*4180*/  IMAD.MOV.U32 R23, RZ, RZ, 0xffff ;  /* 0x0000ffffff177424 */ /* 0x000fe200078e00ff */
[----:B------:R-:W-:Y:S01]  /*4190*/  @!P0 LOP3.LUT R18, R18, R19, RZ, 0x3c, !PT ;  /* 0x0000001312128212 */ /* 0x000fe200078e3cff */
[----:B------:R-:W-:Y:S01]  /*41a0*/  IMAD.MOV.U32 R43, RZ, RZ, 0xffff ;  /* 0x0000ffffff2b7424 */ /* 0x000fe200078e00ff */
[----:B------:R-:W-:Y:S01]  /*41b0*/  @!P0 LEA R31, R50, UR4, 0x7 ;  /* 0x00000004321f8c11 */ /* 0x000fe2000f8e38ff */
[----:B------:R-:W-:Y:S01]  /*41c0*/  @!P0 IMAD R25, R25, 0x4, R30 ;  /* 0x0000000419198824 */ /* 0x000fe200078e021e */
[----:B------:R-:W-:-:S02]  /*41d0*/  MOV R21, 0xffff ;  /* 0x0000ffff00157802 */ /* 0x000fc40000000f00 */
[----:B------:R-:W-:Y:S02]  /*41e0*/  @!P0 LEA R31, R18, R31, 0x2 ;  /* 0x0000001f121f8211 */ /* 0x000fe400078e10ff */
[----:B------:R-:W0:Y:S01]  /*41f0*/  @!P0 LDS R28, [R25+0x500] ;  /* 0x00050000191c8984 */ /* 0x000e220000000800 */
[----:B------:R-:W-:Y:S02]  /*4200*/  @!P0 IADD3 R18, R26, 0x3c, RZ ;  /* 0x0000003c1a128810 */ /* 0x000fe40007ffe0ff */
[----:B------:R-:W-:Y:S01]  /*4210*/  MOV R24, 0xffff ;  /* 0x0000ffff00187802 */ /* 0x000fe20000000f00 */
[----:B------:R-:W-:Y:S01]  /*4220*/  @!P0 LDS R36, [R31+0x500] ;  /* 0x000500001f248984 */ /* 0x000fe20000000800 */
[----:B------:R-:W-:Y:S02]  /*4230*/  @!P0 LOP3.LUT R18, R18, R29, RZ, 0x3c, !PT ;  /* 0x0000001d12128212 */ /* 0x000fe400078e3cff */
[----:B------:R-:W-:Y:S01]  /*4240*/  @!P0 LEA R37, R50, UR4, 0x7 ;  /* 0x0000000432258c11 */ /* 0x000fe2000f8e38ff */
[----:B------:R3:W-:Y:S01]  /*4250*/  @!P0 LDS R27, [R25] ;  /* 0x00000000191b8984 */ /* 0x0007e20000000800 */
[----:B------:R-:W-:-:S02]  /*4260*/  MOV R29, RZ ;  /* 0x000000ff001d7202 */ /* 0x000fc40000000f00 */
[----:B------:R-:W-:Y:S01]  /*4270*/  @!P0 LEA R37, R18, R37, 0x2 ;  /* 0x0000002512258211 */ /* 0x000fe200078e10ff */
[----:B------:R4:W-:Y:S01]  /*4280*/  @!P0 LDS R35, [R31] ;  /* 0x000000001f238984 */ /* 0x0009e20000000800 */
[----:B------:R-:W-:Y:S02]  /*4290*/  MOV R20, 0xffff ;  /* 0x0000ffff00147802 */ /* 0x000fe40000000f00 */
[----:B------:R-:W-:Y:S01]  /*42a0*/  MOV R34, 0xffff ;  /* 0x0000ffff00227802 */ /* 0x000fe20000000f00 */
[----:B-1----:R-:W1:Y:S01]  /*42b0*/  SHFL.BFLY PT, R19, R16, 0x8, 0x101f ;  /* 0x0d101f0010137f89 */ /* 0x002e6200000e0000 */
[----:B---3--:R-:W-:Y:S01]  /*42c0*/  HFMA2.MMA R25, -RZ, RZ, 0, 0 ;  /* 0x00000000ff197435 */ /* 0x008fe200000001ff */
[----:B------:R-:W-:Y:S02]  /*42d0*/  MOV R41, 0xffff ;  /* 0x0000ffff00297802 */ /* 0x000fe40000000f00 */
[----:B--2---:R-:W2:Y:S01]  /*42e0*/  SHFL.BFLY PT, R24, R17, 0x8, 0x101f ;  /* 0x0d101f0011187f89 */ /* 0x004ea200000e0000 */
[----:B----4-:R-:W-:Y:S01]  /*42f0*/  IMAD.MOV.U32 R31, RZ, RZ, RZ ;  /* 0x000000ffff1f7224 */ /* 0x010fe200078e00ff */
[----:B------:R-:W-:-:S02]  /*4300*/  MOV R45, 0xffff ;  /* 0x0000ffff002d7802 */ /* 0x000fc40000000f00 */
[----:B------:R-:W3:Y:S01]  /*4310*/  @!P0 LDS R42, [R37] ;  /* 0x00000000252a8984 */ /* 0x000ee20000000800 */
[----:B------:R-:W-:-:S03]  /*4320*/  MOV R47, 0xffff ;  /* 0x0000ffff002f7802 */ /* 0x000fc60000000f00 */
[----:B------:R4:W5:Y:S02]  /*4330*/  @!P0 LDS R44, [R37+0x500] ;  /* 0x00050000252c8984 */ /* 0x0009640000000800 */
[----:B----4-:R-:W-:Y:S01]  /*4340*/  IMAD.MOV.U32 R37, RZ, RZ, RZ ;  /* 0x000000ffff257224 */ /* 0x010fe200078e00ff */
[----:B0-----:R-:W-:Y:S01]  /*4350*/  @!P0 MOV R29, R28 ;  /* 0x0000001c001d8202 */ /* 0x001fe20000000f00 */
[----:B-1----:R-:W-:Y:S01]  /*4360*/  FADD.FTZ R19, R19, R16 ;  /* 0x0000001013137221 */ /* 0x002fe20000010000 */
[----:B------:R-:W-:Y:S02]  /*4370*/  MOV R28, 0xffff ;  /* 0x0000ffff001c7802 */ /* 0x000fe40000000f00 */
[----:B------:R-:W-:Y:S01]  /*4380*/  @!P0 MOV R33, R36 ;  /* 0x0000002400218202 */ /* 0x000fe20000000f00 */
[----:B--2---:R-:W-:Y:S01]  /*4390*/  FADD.FTZ R16, R24, R17 ;  /* 0x0000001118107221 */ /* 0x004fe20000010000 */
[----:B------:R-:W-:Y:S01]  /*43a0*/  MOV R36, 0xffff ;  /* 0x0000ffff00247802 */ /* 0x000fe20000000f00 */
[----:B------:R-:W0:Y:S01]  /*43b0*/  SHFL.BFLY PT, R32, R29, 0x8, 0x101f ;  /* 0x0d101f001d207f89 */ /* 0x000e2200000e0000 */
[----:B------:R-:W-:-:S02]  /*43c0*/  @!P0 MOV R25, R27 ;  /* 0x0000001b00198202 */ /* 0x000fc40000000f00 */
[----:B------:R-:W-:Y:S01]  /*43d0*/  MOV R27, 0xffff ;  /* 0x0000ffff001b7802 */ /* 0x000fe20000000f00 */
[----:B------:R-:W1:Y:S01]  /*43e0*/  SHFL.BFLY PT, R18, R19, 0x4, 0x101f ;  /* 0x0c901f0013127f89 */ /* 0x000e6200000e0000 */
[----:B------:R-:W-:Y:S01]  /*43f0*/  @!P0 IMAD.MOV.U32 R31, RZ, RZ, R35 ;  /* 0x000000ffff1f8224 */ /* 0x000fe200078e0023 */
[----:B------:R-:W-:Y:S02]  /*4400*/  MOV R35, 0xffff ;  /* 0x0000ffff00237802 */ /* 0x000fe40000000f00 */
[----:B------:R-:W2:Y:S04]  /*4410*/  SHFL.BFLY PT, R30, R25, 0x8, 0x101f ;  /* 0x0d101f00191e7f89 */ /* 0x000ea800000e0000 */
[----:B------:R-:W4:Y:S04]  /*4420*/  SHFL.BFLY PT, R40, R33, 0x8, 0x101f ;  /* 0x0d101f0021287f89 */ /* 0x000f2800000e0000 */
[----:B------:R-:W4:Y:S01]  /*4430*/  SHFL.BFLY PT, R38, R31, 0x8, 0x101f ;  /* 0x0d101f001f267f89 */ /* 0x000f2200000e0000 */
[----:B---3--:R-:W-:Y:S01]  /*4440*/  @!P0 MOV R37, R42 ;  /* 0x0000002a00258202 */ /* 0x008fe20000000f00 */
[----:B------:R-:W-:-:S02]  /*4450*/  IMAD.MOV.U32 R42, RZ, RZ, 0xffff ;  /* 0x0000ffffff2a7424 */ /* 0x000fc400078e00ff */
[----:B------:R-:W3:Y:S01]  /*4460*/  SHFL.BFLY PT, R24, R16, 0x4, 0x101f ;  /* 0x0c901f0010187f89 */ /* 0x000ee200000e0000 */
[----:B-----5:R-:W-:Y:S02]  /*4470*/  @!P0 MOV R39, R44 ;  /* 0x0000002c00278202 */ /* 0x020fe40000000f00 */
[----:B------:R-:W-:Y:S01]  /*4480*/  MOV R44, 0xffff ;  /* 0x0000ffff002c7802 */ /* 0x000fe20000000f00 */
[----:B0-----:R-:W-:Y:S01]  /*4490*/  FADD.FTZ R32, R32, R29 ;  /* 0x0000001d20207221 */ /* 0x001fe20000010000 */
[----:B------:R-:W0:Y:S01]  /*44a0*/  SHFL.BFLY PT, R46, R37, 0x8, 0x101f ;  /* 0x0d101f00252e7f89 */ /* 0x000e2200000e0000 */
[----:B------:R-:W-:Y:S01]  /*44b0*/  ISETP.NE.AND P0, PT, R50, RZ, PT ;  /* 0x000000ff3200720c */ /* 0x000fe20003f05270 */
[----:B-1----:R-:W-:Y:S02]  /*44c0*/  FADD.FTZ R18, R19, R18 ;  /* 0x0000001213127221 */ /* 0x002fe40000010000 */
[----:B------:R-:W1:Y:S01]  /*44d0*/  SHFL.BFLY PT, R29, R32, 0x4, 0x101f ;  /* 0x0c901f00201d7f89 */ /* 0x000e6200000e0000 */
[----:B--2---:R-:W-:-:S03]  /*44e0*/  FADD.FTZ R30, R30, R25 ;  /* 0x000000191e1e7221 */ /* 0x004fc60000010000 */
[----:B------:R-:W2:Y:S01]  /*44f0*/  SHFL.BFLY PT, R17, R18, 0x2, 0x101f ;  /* 0x0c501f0012117f89 */ /* 0x000ea200000e0000 */
[----:B----4-:R-:W-:-:S03]  /*4500*/  FADD.FTZ R40, R40, R33 ;  /* 0x0000002128287221 */ /* 0x010fc60000010000 */
[----:B------:R-:W4:Y:S01]  /*4510*/  SHFL.BFLY PT, R25, R30, 0x4, 0x101f ;  /* 0x0c901f001e197f89 */ /* 0x000f2200000e0000 */
[----:B------:R-:W-:-:S03]  /*4520*/  FADD.FTZ R38, R38, R31 ;  /* 0x0000001f26267221 */ /* 0x000fc60000010000 */
[----:B------:R-:W5:Y:S01]  /*4530*/  SHFL.BFLY PT, R33, R40, 0x4, 0x101f ;  /* 0x0c901f0028217f89 */ /* 0x000f6200000e0000 */
[----:B---3--:R-:W-:-:S03]  /*4540*/  FADD.FTZ R19, R16, R24 ;  /* 0x0000001810137221 */ /* 0x008fc60000010000 */
[----:B------:R-:W3:Y:S01]  /*4550*/  SHFL.BFLY PT, R31, R38, 0x4, 0x101f ;  /* 0x0c901f00261f7f89 */ /* 0x000ee200000e0000 */
[----:B------:R-:W-:-:S03]  /*4560*/  MOV R24, 0xffff ;  /* 0x0000ffff00187802 */ /* 0x000fc60000000f00 */
[----:B------:R-:W3:Y:S01]  /*4570*/  SHFL.BFLY PT, R44, R39, 0x8, 0x101f ;  /* 0x0d101f00272c7f89 */ /* 0x000ee200000e0000 */
[----:B0-----:R-:W-:Y:S01]  /*4580*/  FADD.FTZ R46, R46, R37 ;  /* 0x000000252e2e7221 */ /* 0x001fe20000010000 */
[----:B------:R-:W-:Y:S02]  /*4590*/  MOV R37, 0xffff ;  /* 0x0000ffff00257802 */ /* 0x000fe40000000f00 */
[----:B------:R-:W0:Y:S01]  /*45a0*/  SHFL.BFLY PT, R24, R19, 0x2, 0x101f ;  /* 0x0c501f0013187f89 */ /* 0x000e2200000e0000 */
[----:B-1----:R-:W-:Y:S01]  /*45b0*/  FADD.FTZ R29, R32, R29 ;  /* 0x0000001d201d7221 */ /* 0x002fe20000010000 */
[----:B------:R-:W-:Y:S01]  /*45c0*/  MOV R32, 0xffff ;  /* 0x0000ffff00207802 */ /* 0x000fe20000000f00 */
[----:B--2---:R-:W-:Y:S01]  /*45d0*/  FADD.FTZ R17, R18, R17 ;  /* 0x0000001112117221 */ /* 0x004fe20000010000 */
[----:B------:R-:W-:Y:S02]  /*45e0*/  MOV R18, 0xffff ;  /* 0x0000ffff00127802 */ /* 0x000fe40000000f00 */
[----:B------:R-:W1:Y:S01]  /*45f0*/  SHFL.BFLY PT, R34, R29, 0x2, 0x101f ;  /* 0x0c501f001d227f89 */ /* 0x000e6200000e0000 */
[----:B----4-:R-:W-:Y:S01]  /*4600*/  FADD.FTZ R25, R30, R25 ;  /* 0x000000191e197221 */ /* 0x010fe20000010000 */
[----:B------:R-:W-:-:S02]  /*4610*/  IMAD.MOV.U32 R30, RZ, RZ, 0xffff ;  /* 0x0000ffffff1e7424 */ /* 0x000fc400078e00ff */
[----:B------:R-:W2:Y:S01]  /*4620*/  SHFL.BFLY PT, R37, R46, 0x4, 0x101f ;  /* 0x0c901f002e257f89 */ /* 0x000ea200000e0000 */
[----:B-----5:R-:W-:-:S03]  /*4630*/  FADD.FTZ R33, R40, R33 ;  /* 0x0000002128217221 */ /* 0x020fc60000010000 */
[----:B------:R-:W4:Y:S01]  /*4640*/  SHFL.BFLY PT, R18, R25, 0x2, 0x101f ;  /* 0x0c501f0019127f89 */ /* 0x000f2200000e0000 */
[----:B---3--:R-:W-:-:S03]  /*4650*/  FADD.FTZ R31, R38, R31 ;  /* 0x0000001f261f7221 */ /* 0x008fc60000010000 */
[----:B------:R-:W3:Y:S01]  /*4660*/  SHFL.BFLY PT, R32, R33, 0x2, 0x101f ;  /* 0x0c501f0021207f89 */ /* 0x000ee200000e0000 */
[----:B------:R-:W-:Y:S01]  /*4670*/  FADD.FTZ R38, R44, R39 ;  /* 0x000000272c267221 */ /* 0x000fe20000010000 */
[----:B------:R-:W-:Y:S02]  /*4680*/  MOV R39, 0xffff ;  /* 0x0000ffff00277802 */ /* 0x000fe40000000f00 */
[----:B------:R-:W5:Y:S01]  /*4690*/  SHFL.BFLY PT, R30, R31, 0x2, 0x101f ;  /* 0x0c501f001f1e7f89 */ /* 0x000f6200000e0000 */
[----:B0-----:R-:W-:-:S03]  /*46a0*/  FADD.FTZ R16, R19, R24 ;  /* 0x0000001813107221 */ /* 0x001fc60000010000 */
[----:B------:R-:W0:Y:S04]  /*46b0*/  SHFL.BFLY PT, R28, R17, 0x1, 0x101f ;  /* 0x0c301f00111c7f89 */ /* 0x000e2800000e0000 */
[----:B------:R-:W0:Y:S01]  /*46c0*/  SHFL.BFLY PT, R39, R38, 0x4, 0x101f ;  /* 0x0c901f0026277f89 */ /* 0x000e2200000e0000 */
[----:B-1----:R-:W-:-:S03]  /*46d0*/  FADD.FTZ R34, R29, R34 ;  /* 0x000000221d227221 */ /* 0x002fc60000010000 */
[----:B------:R-:W1:Y:S01]  /*46e0*/  SHFL.BFLY PT, R27, R16, 0x1, 0x101f ;  /* 0x0c301f00101b7f89 */ /* 0x000e6200000e0000 */
[----:B--2---:R-:W-:Y:S01]  /*46f0*/  FADD.FTZ R46, R46, R37 ;  /* 0x000000252e2e7221 */ /* 0x004fe20000010000 */
[----:B------:R-:W-:Y:S01]  /*4700*/  IADD3 R37, R26, R15, RZ ;  /* 0x0000000f1a257210 */ /* 0x000fe20007ffe0ff */
[----:B----4-:R-:W-:Y:S01]  /*4710*/  FADD.FTZ R25, R25, R18 ;  /* 0x0000001219197221 */ /* 0x010fe20000010000 */
[----:B------:R-:W2:Y:S01]  /*4720*/  SHFL.BFLY PT, R35, R34, 0x1, 0x101f ;  /* 0x0c301f0022237f89 */ /* 0x000ea200000e0000 */
[----:B------:R-:W4:Y:S01]  /*4730*/  @!P0 LDC.64 R18, c[0x0][0x220] ;  /* 0x00008800ff128b82 */ /* 0x000f220000000a00 */
[----:B---3--:R-:W-:Y:S02]  /*4740*/  FADD.FTZ R41, R33, R32 ;  /* 0x0000002021297221 */ /* 0x008fe40000010000 */
[----:B------:R-:W3:Y:S01]  /*4750*/  SHFL.BFLY PT, R36, R25, 0x1, 0x101f ;  /* 0x0c301f0019247f89 */ /* 0x000ee200000e0000 */
[----:B-----5:R-:W-:-:S03]  /*4760*/  FADD.FTZ R40, R31, R30 ;  /* 0x0000001e1f287221 */ /* 0x020fc60000010000 */
[----:B------:R-:W5:Y:S01]  /*4770*/  SHFL.BFLY PT, R42, R41, 0x1, 0x101f ;  /* 0x0c301f00292a7f89 */ /* 0x000f6200000e0000 */
[----:B------:R-:W5:Y:S01]  /*4780*/  @!P0 LDC.64 R32, c[0x0][0x218] ;  /* 0x00008600ff208b82 */ /* 0x000f620000000a00 */
[----:B0-----:R-:W-:Y:S02]  /*4790*/  FADD.FTZ R17, R17, R28 ;  /* 0x0000001c11117221 */ /* 0x001fe40000010000 */
[----:B------:R-:W0:Y:S01]  /*47a0*/  SHFL.BFLY PT, R43, R40, 0x1, 0x101f ;  /* 0x0c301f00282b7f89 */ /* 0x000e2200000e0000 */
[----:B------:R-:W-:-:S03]  /*47b0*/  FADD.FTZ R38, R38, R39 ;  /* 0x0000002726267221 */ /* 0x000fc60000010000 */
[----:B------:R-:W0:Y:S01]  /*47c0*/  SHFL.BFLY PT, R45, R46, 0x2, 0x101f ;  /* 0x0c501f002e2d7f89 */ /* 0x000e2200000e0000 */
[----:B------:R-:W0:Y:S01]  /*47d0*/  @!P0 LDC.64 R30, c[0x0][0x218] ;  /* 0x00008600ff1e8b82 */ /* 0x000e220000000a00 */
[----:B------:R-:W-:Y:S01]  /*47e0*/  @!P0 F2FP.F16.F32.PACK_AB R24, RZ, R17 ;  /* 0x00000011ff18823e */ /* 0x000fe200000000ff */
[----:B-1----:R-:W-:Y:S01]  /*47f0*/  FADD.FTZ R39, R16, R27 ;  /* 0x0000001b10277221 */ /* 0x002fe20000010000 */
[----:B------:R-:W1:Y:S02]  /*4800*/  SHFL.BFLY PT, R47, R38, 0x2, 0x101f ;  /* 0x0c501f00262f7f89 */ /* 0x000e6400000e0000 */
[----:B------:R-:W-:Y:S02]  /*4810*/  PRMT R21, R24, 0x7610, R21 ;  /* 0x0000761018157816 */ /* 0x000fe40000000015 */
[----:B------:R-:W-:Y:S01]  /*4820*/  @!P0 F2FP.F16.F32.PACK_AB R39, RZ, R39 ;  /* 0x00000027ff27823e */ /* 0x000fe200000000ff */
[----:B------:R-:W1:Y:S01]  /*4830*/  @!P0 LDC.64 R28, c[0x0][0x220] ;  /* 0x00008800ff1c8b82 */ /* 0x000e620000000a00 */
[----:B----4-:R-:W-:-:S04]  /*4840*/  @!P0 IMAD.WIDE R18, R37, 0x2, R18 ;  /* 0x0000000225128825 */ /* 0x010fc800078e0212 */
[----:B--2---:R-:W-:Y:S01]  /*4850*/  FADD.FTZ R24, R34, R35 ;  /* 0x0000002322187221 */ /* 0x004fe20000010000 */
[----:B---3--:R-:W-:-:S04]  /*4860*/  FADD.FTZ R25, R25, R36 ;  /* 0x0000002419197221 */ /* 0x008fc80000010000 */
[----:B------:R-:W-:Y:S01]  /*4870*/  @!P0 F2FP.F16.F32.PACK_AB R24, RZ, R24 ;  /* 0x00000018ff18823e */ /* 0x000fe200000000ff */
[----:B------:R-:W2:Y:S01]  /*4880*/  @!P0 LDC.64 R26, c[0x0][0x218] ;  /* 0x00008600ff1a8b82 */ /* 0x000ea20000000a00 */
[----:B-----5:R-:W-:-:S04]  /*4890*/  @!P0 IMAD.WIDE R32, R37, 0x2, R32 ;  /* 0x0000000225208825 */ /* 0x020fc800078e0220 */
[----:B------:R-:W-:Y:S01]  /*48a0*/  FADD.FTZ R41, R41, R42 ;  /* 0x0000002a29297221 */ /* 0x000fe20000010000 */
[----:B0-----:R-:W-:Y:S01]  /*48b0*/  FADD.FTZ R40, R40, R43 ;  /* 0x0000002b28287221 */ /* 0x001fe20000010000 */
[----:B------:R-:W-:Y:S01]  /*48c0*/  PRMT R22, R24, 0x7610, R22 ;  /* 0x0000761018167816 */ /* 0x000fe20000000016 */
[----:B------:R0:W-:Y:S01]  /*48d0*/  @!P0 STG.E.U16 desc[UR8][R32.64], R21 ;  /* 0x0000001520008986 */ /* 0x0001e2000c101508 */
[----:B------:R-:W-:Y:S01]  /*48e0*/  FADD.FTZ R45, R46, R45 ;  /* 0x0000002d2e2d7221 */ /* 0x000fe20000010000 */
[----:B------:R-:W3:Y:S01]  /*48f0*/  @!P0 LDC.64 R16, c[0x0][0x220] ;  /* 0x00008800ff108b82 */ /* 0x000ee20000000a00 */
[C---:B------:R-:W-:Y:S01]  /*4900*/  @!P0 IMAD.WIDE R30, R37.reuse, 0x2, R30 ;  /* 0x00000002251e8825 */ /* 0x040fe200078e021e */
[----:B------:R4:W-:Y:S01]  /*4910*/  @!P0 STG.E.U16 desc[UR8][R18.64], R39 ;  /* 0x0000002712008986 */ /* 0x0009e2000c101508 */
[----:B------:R-:W-:Y:S02]  /*4920*/  @!P0 F2FP.F16.F32.PACK_AB R20, RZ, R40 ;  /* 0x00000028ff14823e */ /* 0x000fe400000000ff */
[----:B-1----:R-:W-:Y:S01]  /*4930*/  FADD.FTZ R38, R38, R47 ;  /* 0x0000002f26267221 */ /* 0x002fe20000010000 */
[----:B------:R-:W-:Y:S01]  /*4940*/  @!P0 IMAD.WIDE R28, R37, 0x2, R28 ;  /* 0x00000002251c8825 */ /* 0x000fe200078e021c */
[----:B0-----:R-:W-:-:S03]  /*4950*/  MOV R21, 0xffff ;  /* 0x0000ffff00157802 */ /* 0x001fc60000000f00 */
[----:B----4-:R-:W-:Y:S01]  /*4960*/  IMAD.MOV.U32 R18, RZ, RZ, 0xffff ;  /* 0x0000ffffff127424 */ /* 0x010fe200078e00ff */
[----:B------:R-:W-:Y:S01]  /*4970*/  @!P0 F2FP.F16.F32.PACK_AB R19, RZ, R25 ;  /* 0x00000019ff13823e */ /* 0x000fe200000000ff */
[C---:B--2---:R-:W-:Y:S01]  /*4980*/  @!P0 IMAD.WIDE R26, R37.reuse, 0x2, R26 ;  /* 0x00000002251a8825 */ /* 0x044fe200078e021a */
[----:B------:R-:W-:Y:S01]  /*4990*/  @!P0 F2FP.F16.F32.PACK_AB R25, RZ, R41 ;  /* 0x00000029ff19823e */ /* 0x000fe200000000ff */
[----:B------:R-:W-:Y:S04]  /*49a0*/  SHFL.BFLY PT, R24, R38, 0x1, 0x101f ;  /* 0x0c301f0026187f89 */ /* 0x000fe800000e0000 */
[----:B------:R-:W0:Y:S01]  /*49b0*/  SHFL.BFLY PT, R18, R45, 0x1, 0x101f ;  /* 0x0c301f002d127f89 */ /* 0x000e2200000e0000 */
[----:B---3--:R-:W-:-:S03]  /*49c0*/  @!P0 IMAD.WIDE R16, R37, 0x2, R16 ;  /* 0x0000000225108825 */ /* 0x008fc600078e0210 */
[----:B------:R1:W-:Y:S04]  /*49d0*/  @!P0 STG.E.U16 desc[UR8][R30.64+0x28], R19 ;  /* 0x000028131e008986 */ /* 0x0003e8000c101508 */
[----:B------:R1:W-:Y:S04]  /*49e0*/  @!P0 STG.E.U16 desc[UR8][R28.64+0x28], R22 ;  /* 0x000028161c008986 */ /* 0x0003e8000c101508 */
[----:B------:R1:W-:Y:S04]  /*49f0*/  @!P0 STG.E.U16 desc[UR8][R26.64+0x50], R20 ;  /* 0x000050141a008986 */ /* 0x0003e8000c101508 */
[----:B------:R1:W-:Y:S01]  /*4a00*/  @!P0 STG.E.U16 desc[UR8][R16.64+0x50], R25 ;  /* 0x0000501910008986 */ /* 0x0003e2000c101508 */
[----:B0-----:R-:W-:-:S07]  /*4a10*/  FADD.FTZ R45, R45, R18 ;  /* 0x000000122d2d7221 */ /* 0x001fce0000010000 */
.L_x_2316:
[----:B-1----:R-:W0:Y:S01]  /*4a20*/  @!P0 LDC.64 R16, c[0x0][0x218] ;  /* 0x00008600ff108b82 */ /* 0x002e220000000a00 */
        /* <DEDUP_REMOVED lines=8> */
.L_x_2246:
[----:B------:R-:W-:Y:S05]  /*4ab0*/  WARPSYNC.ALL ;  /* 0x0000000000007948 */ /* 0x000fea0003800000 */
[----:B------:R-:W-:Y:S01]  /*4ac0*/  BAR.SYNC.DEFER_BLOCKING 0x0 ;  /* 0x0000000000007b1d */ /* 0x000fe20000010000 */
[C---:B------:R-:W-:Y:S02]  /*4ad0*/  ISETP.GE.AND P0, PT, R15.reuse, -0xec0, PT ;  /* 0xfffff1400f00780c */ /* 0x040fe40003f06270 */
[----:B------:R-:W-:-:S11]  /*4ae0*/  IADD3 R15, R15, 0x1000, RZ ;  /* 0x000010000f0f7810 */ /* 0x000fd60007ffe0ff */
[----:B------:R-:W-:Y:S05]  /*4af0*/  @!P0 BRA `(.L_x_2253) ;  /* 0xffffffe000588947 */ /* 0x000fea000383ffff */
[----:B------:R-:W-:Y:S05]  /*4b00*/  EXIT ;  /* 0x000000000000794d */ /* 0x000fea0003800000 */
.L_x_2249:
[----:B------:R-:W-:Y:S01]  /*4b10*/  HFMA2.MMA R21, -RZ, RZ, 0, 0.000503063201904296875 ;  /* 0x0000101fff157435 */ /* 0x000fe200000001ff */
[----:B-1----:R-:W-:Y:S01]  /*4b20*/  MOV R23, R16 ;  /* 0x0000001000177202 */ /* 0x002fe20000000f00 */
[----:B------:R-:W-:Y:S01]  /*4b30*/  IMAD.MOV.U32 R22, RZ, RZ, 0x8 ;  /* 0x00000008ff167424 */ /* 0x000fe200078e00ff */
[----:B------:R-:W-:-:S08]  /*4b40*/  MOV R20, 0xffff ;  /* 0x0000ffff00147802 */ /* 0x000fd00000000f00 */
[----:B0-2---:R-:W-:Y:S05]  /*4b50*/  WARPSYNC.COLLECTIVE R20, `(.L_x_2254) ;  /* 0x0000000014087348 */ /* 0x005fea0003c00000 */
[----:B------:R1:W3:Y:S02]  /*4b60*/  SHFL.BFLY P2, R24, R23, R22, R21 ;  /* 0x0c00001617187389 */ /* 0x0002e40000040015 */
[----:B0123--:R-:W-:Y:S01]  /*4b70*/  ENDCOLLECTIVE ;  /* 0x000000000000791b */ /* 0x00ffe20003800000 */
.L_x_2254:
[----:B------:R-:W-:Y:S01]  /*4b80*/  IMAD.MOV.U32 R23, RZ, RZ, R17 ;  /* 0x000000ffff177224 */ /* 0x000fe200078e0011 */
[----:B------:R-:W-:-:S07]  /*4b90*/  MOV R19, R24 ;  /* 0x0000001800137202 */ /* 0x000fce0000000f00 */
[----:B------:R-:W-:Y:S05]  /*4ba0*/  WARPSYNC.COLLECTIVE R20, `(.L_x_2255) ;  /* 0x0000000014087348 */ /* 0x000fea0003c00000 */
[----:B------:R0:W1:Y:S02]  /*4bb0*/  SHFL.BFLY P2, R24, R23, R22, R21 ;  /* 0x0c00001617187389 */ /* 0x0000640000040015 */
[----:B01----:R-:W-:Y:S01]  /*4bc0*/  ENDCOLLECTIVE ;  /* 0x000000000000791b */ /* 0x003fe20003800000 */
.L_x_2255:
[----:B------:R-:W-:Y:S01]  /*4bd0*/  FADD.FTZ R19, R19, R16 ;  /* 0x0000001013137221 */ /* 0x000fe20000010000 */
[----:B------:R-:W-:-:S04]  /*4be0*/  HFMA2.MMA R22, -RZ, RZ, 0, 2.384185791015625e-07 ;  /* 0x00000004ff167435 */ /* 0x000fc800000001ff */
[----:B------:R-:W-:Y:S02]  /*4bf0*/  MOV R23, R19 ;  /* 0x0000001300177202 */ /* 0x000fe40000000f00 */
[----:B------:R-:W-:-:S07]  /*4c00*/  MOV R18, R24 ;  /* 0x0000001800127202 */ /* 0x000fce0000000f00 */
[----:B------:R-:W-:Y:S05]  /*4c10*/  WARPSYNC.COLLECTIVE R20, `(.L_x_2256) ;  /* 0x0000000014087348 */ /* 0x000fea0003c00000 */
[----:B------:R0:W1:Y:S02]  /*4c20*/  SHFL.BFLY P2, R24, R23, R22, R21 ;  /* 0x0c00001617187389 */ /* 0x0000640000040015 */
[----:B01----:R-:W-:Y:S01]  /*4c30*/  ENDCOLLECTIVE ;  /* 0x000000000000791b */ /* 0x003fe20003800000 */
.L_x_2256:
[----:B------:R-:W-:-:S05]  /*4c40*/  FADD.FTZ R18, R18, R17 ;  /* 0x0000001112127221 */ /* 0x000fca0000010000 */
[----:B------:R-:W-:Y:S01]  /*4c50*/  MOV R23, R18 ;  /* 0x0000001200177202 */ /* 0x000fe20000000f00 */
[----:B------:R-:W-:-:S07]  /*4c60*/  IMAD.MOV.U32 R26, RZ, RZ, R24 ;  /* 0x000000ffff1a7224 */ /* 0x000fce00078e0018 */
[----:B------:R-:W-:Y:S05]  /*4c70*/  WARPSYNC.COLLECTIVE R20, `(.L_x_2257) ;  /* 0x0000000014087348 */ /* 0x000fea0003c00000 */
[----:B------:R0:W1:Y:S02]  /*4c80*/  SHFL.BFLY P2, R24, R23, R22, R21 ;  /* 0x0c00001617187389 */ /* 0x0000640000040015 */
[----:B01----:R-:W-:Y:S01]  /*4c90*/  ENDCOLLECTIVE ;  /* 0x000000000000791b */ /* 0x003fe20003800000 */
.L_x_2257:
[----:B------:R-:W-:-:S05]  /*4ca0*/  FADD.FTZ R26, R19, R26 ;  /* 0x0000001a131a7221 */ /* 0x000fca0000010000 */
[----:B------:R-:W-:Y:S01]  /*4cb0*/  MOV R23, R26 ;  /* 0x0000001a00177202 */ /* 0x000fe20000000f00 */
[----:B------:R-:W-:Y:S01]  /*4cc0*/  IMAD.MOV.U32 R22, RZ, RZ, 0x2 ;  /* 0x00000002ff167424 */ /* 0x000fe200078e00ff */
[----:B------:R-:W-:-:S07]  /*4cd0*/  MOV R25, R24 ;  /* 0x0000001800197202 */ /* 0x000fce0000000f00 */
[----:B------:R-:W-:Y:S05]  /*4ce0*/  WARPSYNC.COLLECTIVE R20, `(.L_x_2258) ;  /* 0x0000000014087348 */ /* 0x000fea0003c00000 */
[----:B------:R0:W1:Y:S02]  /*4cf0*/  SHFL.BFLY P2, R24, R23, R22, R21 ;  /* 0x0c00001617187389 */ /* 0x0000640000040015 */
[----:B01----:R-:W-:Y:S01]  /*4d00*/  ENDCOLLECTIVE ;  /* 0x000000000000791b */ /* 0x003fe20003800000 */
.L_x_2258:
[----:B------:R-:W-:-:S05]  /*4d10*/  FADD.FTZ R25, R18, R25 ;  /* 0x0000001912197221 */ /* 0x000fca0000010000 */
[----:B------:R-:W-:Y:S02]  /*4d20*/  MOV R23, R25 ;  /* 0x0000001900177202 */ /* 0x000fe40000000f00 */
[----:B------:R-:W-:-:S07]  /*4d30*/  MOV R27, R24 ;  /* 0x00000018001b7202 */ /* 0x000fce0000000f00 */
[----:B------:R-:W-:Y:S05]  /*4d40*/  WARPSYNC.COLLECTIVE R20, `(.L_x_2259) ;  /* 0x0000000014087348 */ /* 0x000fea0003c00000 */
[----:B------:R0:W1:Y:S02]  /*4d50*/  SHFL.BFLY P2, R24, R23, R22, R21 ;  /* 0x0c00001617187389 */ /* 0x0000640000040015 */
[----:B01----:R-:W-:Y:S01]  /*4d60*/  ENDCOLLECTIVE ;  /* 0x000000000000791b */ /* 0x003fe20003800000 */
.L_x_2259:
[----:B------:R-:W-:Y:S01]  /*4d70*/  FADD.FTZ R27, R26, R27 ;  /* 0x0000001b1a1b7221 */ /* 0x000fe20000010000 */
[----:B------:R-:W-:-:S03]  /*4d80*/  HFMA2.MMA R22, -RZ, RZ, 0, 5.9604644775390625e-08 ;  /* 0x00000001ff167435 */ /* 0x000fc600000001ff */
[----:B------:R-:W-:Y:S01]  /*4d90*/  IMAD.MOV.U32 R23, RZ, RZ, R27 ;  /* 0x000000ffff177224 */ /* 0x000fe200078e001b */
[----:B------:R-:W-:-:S07]  /*4da0*/  MOV R16, R24 ;  /* 0x0000001800107202 */ /* 0x000fce0000000f00 */
[----:B------:R-:W-:Y:S05]  /*4db0*/  WARPSYNC.COLLECTIVE R20, `(.L_x_2260) ;  /* 0x0000000014087348 */ /* 0x000fea0003c00000 */
[----:B------:R0:W1:Y:S02]  /*4dc0*/  SHFL.BFLY P2, R24, R23, R22, R21 ;  /* 0x0c00001617187389 */ /* 0x0000640000040015 */
[----:B01----:R-:W-:Y:S01]  /*4dd0*/  ENDCOLLECTIVE ;  /* 0x000000000000791b */ /* 0x003fe20003800000 */
.L_x_2260:
[----:B------:R-:W-:-:S05]  /*4de0*/  FADD.FTZ R28, R25, R16 ;  /* 0x00000010191c7221 */ /* 0x000fca0000010000 */
[----:B------:R-:W-:Y:S02]  /*4df0*/  MOV R23, R28 ;  /* 0x0000001c00177202 */ /* 0x000fe40000000f00 */
[----:B------:R-:W-:-:S07]  /*4e00*/  MOV R30, R24 ;  /* 0x00000018001e7202 */ /* 0x000fce0000000f00 */
[----:B------:R-:W-:Y:S05]  /*4e10*/  WARPSYNC.COLLECTIVE R20, `(.L_x_2261) ;  /* 0x0000000014087348 */ /* 0x000fea0003c00000 */
[----:B------:R0:W1:Y:S02]  /*4e20*/  SHFL.BFLY P2, R24, R23, R22, R21 ;  /* 0x0c00001617187389 */ /* 0x0000640000040015 */
[----:B01----:R-:W-:Y:S01]  /*4e30*/  ENDCOLLECTIVE ;  /* 0x000000000000791b */ /* 0x003fe20003800000 */
.L_x_2261:
[----:B------:R-:W-:Y:S01]  /*4e40*/  FADD.FTZ R30, R27, R30 ;  /* 0x0000001e1b1e7221 */ /* 0x000fe20000010000 */
[----:B------:R-:W-:Y:S06]  /*4e50*/  BRA `(.L_x_2262) ;  /* 0xffffffe800fc7947 */ /* 0x000fec000383ffff */
.L_x_2250:
[----:B------:R-:W-:Y:S01]  /*4e60*/  BSSY B1, `(.L_x_2263) ;  /* 0x0000008000017945 */ /* 0x000fe20003800000 */
[----:B-1----:R-:W-:Y:S01]  /*4e70*/  IMAD.MOV.U32 R23, RZ, RZ, R25 ;  /* 0x000000ffff177224 */ /* 0x002fe200078e0019 */
[----:B------:R-:W-:Y:S02]  /*4e80*/  MOV R22, 0x8 ;  /* 0x0000000800167802 */ /* 0x000fe40000000f00 */
[----:B------:R-:W-:Y:S02]  /*4e90*/  MOV R21, 0x101f ;  /* 0x0000101f00157802 */ /* 0x000fe40000000f00 */
[----:B0-----:R-:W-:-:S07]  /*4ea0*/  MOV R20, 0xffff ;  /* 0x0000ffff00147802 */ /* 0x001fce0000000f00 */
[----:B--2---:R-:W-:Y:S05]  /*4eb0*/  WARPSYNC.COLLECTIVE R20, `(.L_x_2264) ;  /* 0x0000000014087348 */ /* 0x004fea0003c00000 */
[----:B------:R0:W1:Y:S02]  /*4ec0*/  SHFL.BFLY P2, R24, R23, R22, R21 ;  /* 0x0c00001617187389 */ /* 0x0000640000040015 */
[----:B012---:R-:W-:Y:S01]  /*4ed0*/  ENDCOLLECTIVE ;  /* 0x000000000000791b */ /* 0x007fe20003800000 */
.L_x_2264:
[----:B------:R-:W-:Y:S05]  /*4ee0*/  BSYNC B1 ;  /* 0x0000000000017941 */ /* 0x000fea0003800000 */
.L_x_2263:
        /* <DEDUP_REMOVED lines=8> */
.L_x_2265:
[----:B------:R-:W-:Y:S01]  /*4f70*/  FADD.FTZ R28, R28, R25 ;  /* 0x000000191c1c7221 */ /* 0x000fe20000010000 */
[----:B------:R-:W-:-:S04]  /*4f80*/  HFMA2.MMA R22, -RZ, RZ, 0, 2.384185791015625e-07 ;  /* 0x00000004ff167435 */ /* 0x000fc800000001ff */
[----:B------:R-:W-:Y:S02]  /*4f90*/  MOV R23, R28 ;  /* 0x0000001c00177202 */ /* 0x000fe40000000f00 */
[----:B------:R-:W-:-:S07]  /*4fa0*/  MOV R27, R24 ;  /* 0x00000018001b7202 */ /* 0x000fce0000000f00 */
[----:B------:R-:W-:Y:S05]  /*4fb0*/  WARPSYNC.COLLECTIVE R20, `(.L_x_2266) ;  /* 0x0000000014087348 */ /* 0x000fea0003c00000 */
[----:B------:R0:W1:Y:S02]  /*4fc0*/  SHFL.BFLY P2, R24, R23, R22, R21 ;  /* 0x0c00001617187389 */ /* 0x0000640000040015 */
[----:B01----:R-:W-:Y:S01]  /*4fd0*/  ENDCOLLECTIVE ;  /* 0x000000000000791b */ /* 0x003fe20003800000 */
.L_x_2266:
[----:B------:R-:W-:-:S05]  /*4fe0*/  FADD.FTZ R27, R27, R26 ;  /* 0x0000001a1b1b7221 */ /* 0x000fca0000010000 */
[----:B------:R-:W-:Y:S01]  /*4ff0*/  MOV R23, R27 ;  /* 0x0000001b00177202 */ /* 0x000fe20000000f00 */
[----:B------:R-:W-:-:S07]  /*5000*/  IMAD.MOV.U32 R29, RZ, RZ, R24 ;  /* 0x000000ffff1d7224 */ /* 0x000fce00078e0018 */
[----:B------:R-:W-:Y:S05]  /*5010*/  WARPSYNC.COLLECTIVE R20, `(.L_x_2267) ;  /* 0x0000000014087348 */ /* 0x000fea0003c00000 */
[----:B------:R0:W1:Y:S02]  /*5020*/  SHFL.BFLY P2, R24, R23, R22, R21 ;  /* 0x0c00001617187389 */ /* 0x0000640000040015 */
[----:B01----:R-:W-:Y:S01]  /*5030*/  ENDCOLLECTIVE ;  /* 0x000000000000791b */ /* 0x003fe20003800000 */
.L_x_2267:
[----:B------:R-:W-:-:S05]  /*5040*/  FADD.FTZ R29, R28, R29 ;  /* 0x0000001d1c1d7221 */ /* 0x000fca0000010000 */
[----:B------:R-:W-:Y:S01]  /*5050*/  MOV R23, R29 ;  /* 0x0000001d00177202 */ /* 0x000fe20000000f00 */
[----:B------:R-:W-:Y:S01]  /*5060*/  IMAD.MOV.U32 R22, RZ, RZ, 0x2 ;  /* 0x00000002ff167424 */ /* 0x000fe200078e00ff */
[----:B------:R-:W-:-:S07]  /*5070*/  MOV R30, R24 ;  /* 0x00000018001e7202 */ /* 0x000fce0000000f00 */
[----:B------:R-:W-:Y:S05]  /*5080*/  WARPSYNC.COLLECTIVE R20, `(.L_x_2268) ;  /* 0x0000000014087348 */ /* 0x000fea0003c00000 */
[----:B------:R0:W1:Y:S02]  /*5090*/  SHFL.BFLY P2, R24, R23, R22, R21 ;  /* 0x0c00001617187389 */ /* 0x0000640000040015 */
[----:B01----:R-:W-:Y:S01]  /*50a0*/  ENDCOLLECTIVE ;  /* 0x000000000000791b */ /* 0x003fe20003800000 */
.L_x_2268:
[----:B------:R-:W-:-:S05]  /*50b0*/  FADD.FTZ R30, R27, R30 ;  /* 0x0000001e1b1e7221 */ /* 0x000fca0000010000 */
[----:B------:R-:W-:Y:S02]  /*50c0*/  MOV R23, R30 ;  /* 0x0000001e00177202 */ /* 0x000fe40000000f00 */
[----:B------:R-:W-:-:S07]  /*50d0*/  MOV R32, R24 ;  /* 0x0000001800207202 */ /* 0x000fce0000000f00 */
[----:B------:R-:W-:Y:S05]  /*50e0*/  WARPSYNC.COLLECTIVE R20, `(.L_x_2269) ;  /* 0x0000000014087348 */ /* 0x000fea0003c00000 */
[----:B------:R0:W1:Y:S02]  /*50f0*/  SHFL.BFLY P2, R24, R23, R22, R21 ;  /* 0x0c00001617187389 */ /* 0x0000640000040015 */
[----:B01----:R-:W-:Y:S01]  /*5100*/  ENDCOLLECTIVE ;  /* 0x000000000000791b */ /* 0x003fe20003800000 */
.L_x_2269:
[----:B------:R-:W-:Y:S01]  /*5110*/  FADD.FTZ R32, R29, R32 ;  /* 0x000000201d207221 */ /* 0x000fe20000010000 */
[----:B------:R-:W-:-:S03]  /*5120*/  HFMA2.MMA R22, -RZ, RZ, 0, 5.9604644775390625e-08 ;  /* 0x00000001ff167435 */ /* 0x000fc600000001ff */
[----:B------:R-:W-:Y:S01]  /*5130*/  IMAD.MOV.U32 R23, RZ, RZ, R32 ;  /* 0x000000ffff177224 */ /* 0x000fe200078e0020 */
[----:B------:R-:W-:-:S07]  /*5140*/  MOV R25, R24 ;  /* 0x0000001800197202 */ /* 0x000fce0000000f00 */
[----:B------:R-:W-:Y:S05]  /*5150*/  WARPSYNC.COLLECTIVE R20, `(.L_x_2270) ;  /* 0x0000000014087348 */ /* 0x000fea0003c00000 */
[----:B------:R0:W1:Y:S02]  /*5160*/  SHFL.BFLY P2, R24, R23, R22, R21 ;  /* 0x0c00001617187389 */ /* 0x0000640000040015 */
[----:B01----:R-:W-:Y:S01]  /*5170*/  ENDCOLLECTIVE ;  /* 0x000000000000791b */ /* 0x003fe20003800000 */
.L_x_2270:
[----:B------:R-:W-:-:S05]  /*5180*/  FADD.FTZ R25, R30, R25 ;  /* 0x000000191e197221 */ /* 0x000fca0000010000 */
[----:B------:R-:W-:Y:S02]  /*5190*/  MOV R23, R25 ;  /* 0x0000001900177202 */ /* 0x000fe40000000f00 */
[----:B------:R-:W-:-:S07]  /*51a0*/  MOV R31, R24 ;  /* 0x00000018001f7202 */ /* 0x000fce0000000f00 */
[----:B------:R-:W-:Y:S05]  /*51b0*/  WARPSYNC.COLLECTIVE R20, `(.L_x_2271) ;  /* 0x0000000014087348 */ /* 0x000fea0003c00000 */
[----:B------:R0:W1:Y:S02]  /*51c0*/  SHFL.BFLY P2, R24, R23, R22, R21 ;  /* 0x0c00001617187389 */ /* 0x0000640000040015 */
[----:B01----:R-:W-:Y:S01]  /*51d0*/  ENDCOLLECTIVE ;  /* 0x000000000000791b */ /* 0x003fe20003800000 */
.L_x_2271:
[----:B------:R-:W-:Y:S01]  /*51e0*/  FADD.FTZ R31, R32, R31 ;  /* 0x0000001f201f7221 */ /* 0x000fe20000010000 */
[----:B------:R-:W-:Y:S06]  /*51f0*/  BRA `(.L_x_2272) ;  /* 0xffffffe800cc7947 */ /* 0x000fec000383ffff */
.L_x_2251:
        /* <DEDUP_REMOVED lines=8> */
.L_x_2274:
[----:B------:R-:W-:Y:S05]  /*5280*/  BSYNC B1 ;  /* 0x0000000000017941 */ /* 0x000fea0003800000 */
.L_x_2273:
        /* <DEDUP_REMOVED lines=8> */
.L_x_2275:
[----:B------:R-:W-:Y:S01]  /*5310*/  FADD.FTZ R28, R28, R25 ;  /* 0x000000191c1c7221 */ /* 0x000fe20000010000 */
[----:B------:R-:W-:-:S04]  /*5320*/  HFMA2.MMA R22, -RZ, RZ, 0, 2.384185791015625e-07 ;  /* 0x00000004ff167435 */ /* 0x000fc800000001ff */
[----:B------:R-:W-:Y:S02]  /*5330*/  MOV R23, R28 ;  /* 0x0000001c00177202 */ /* 0x000fe40000000f00 */
[----:B------:R-:W-:-:S07]  /*5340*/  MOV R27, R24 ;  /* 0x00000018001b7202 */ /* 0x000fce0000000f00 */
[----:B------:R-:W-:Y:S05]  /*5350*/  WARPSYNC.COLLECTIVE R20, `(.L_x_2276) ;  /* 0x0000000014087348 */ /* 0x000fea0003c00000 */
[----:B------:R0:W1:Y:S02]  /*5360*/  SHFL.BFLY P2, R24, R23, R22, R21 ;  /* 0x0c00001617187389 */ /* 0x0000640000040015 */
[----:B01----:R-:W-:Y:S01]  /*5370*/  ENDCOLLECTIVE ;  /* 0x000000000000791b */ /* 0x003fe20003800000 */
.L_x_2276:
[----:B------:R-:W-:-:S05]  /*5380*/  FADD.FTZ R27, R27, R26 ;  /* 0x0000001a1b1b7221 */ /* 0x000fca0000010000 */
[----:B------:R-:W-:Y:S01]  /*5390*/  MOV R23, R27 ;  /* 0x0000001b00177202 */ /* 0x000fe20000000f00 */
[----:B------:R-:W-:-:S07]  /*53a0*/  IMAD.MOV.U32 R29, RZ, RZ, R24 ;  /* 0x000000ffff1d7224 */ /* 0x000fce00078e0018 */
[----:B------:R-:W-:Y:S05]  /*53b0*/  WARPSYNC.COLLECTIVE R20, `(.L_x_2277) ;  /* 0x0000000014087348 */ /* 0x000fea0003c00000 */
[----:B------:R0:W1:Y:S02]  /*53c0*/  SHFL.BFLY P2, R24, R23, R22, R21 ;  /* 0x0c00001617187389 */ /* 0x0000640000040015 */
[----:B01----:R-:W-:Y:S01]  /*53d0*/  ENDCOLLECTIVE ;  /* 0x000000000000791b */ /* 0x003fe20003800000 */
.L_x_2277:
[----:B------:R-:W-:-:S05]  /*53e0*/  FADD.FTZ R29, R28, R29 ;  /* 0x0000001d1c1d7221 */ /* 0x000fca0000010000 */
[----:B------:R-:W-:Y:S01]  /*53f0*/  MOV R23, R29 ;  /* 0x0000001d00177202 */ /* 0x000fe20000000f00 */
[----:B------:R-:W-:Y:S01]  /*5400*/  IMAD.MOV.U32 R22, RZ, RZ, 0x2 ;  /* 0x00000002ff167424 */ /* 0x000fe200078e00ff */
[----:B------:R-:W-:-:S07]  /*5410*/  MOV R30, R24 ;  /* 0x00000018001e7202 */ /* 0x000fce0000000f00 */
[----:B------:R-:W-:Y:S05]  /*5420*/  WARPSYNC.COLLECTIVE R20, `(.L_x_2278) ;  /* 0x0000000014087348 */ /* 0x000fea0003c00000 */
[----:B------:R0:W1:Y:S02]  /*5430*/  SHFL.BFLY P2, R24, R23, R22, R21 ;  /* 0x0c00001617187389 */ /* 0x0000640000040015 */
[----:B01----:R-:W-:Y:S01]  /*5440*/  ENDCOLLECTIVE ;  /* 0x000000000000791b */ /* 0x003fe20003800000 */
.L_x_2278:
[----:B------:R-:W-:-:S05]  /*5450*/  FADD.FTZ R30, R27, R30 ;  /* 0x0000001e1b1e7221 */ /* 0x000fca0000010000 */
[----:B------:R-:W-:Y:S02]  /*5460*/  MOV R23, R30 ;  /* 0x0000001e00177202 */ /* 0x000fe40000000f00 */
[----:B------:R-:W-:-:S07]  /*5470*/  MOV R32, R24 ;  /* 0x0000001800207202 */ /* 0x000fce0000000f00 */
[----:B------:R-:W-:Y:S05]  /*5480*/  WARPSYNC.COLLECTIVE R20, `(.L_x_2279) ;  /* 0x0000000014087348 */ /* 0x000fea0003c00000 */
[----:B------:R0:W1:Y:S02]  /*5490*/  SHFL.BFLY P2, R24, R23, R22, R21 ;  /* 0x0c00001617187389 */ /* 0x0000640000040015 */
[----:B01----:R-:W-:Y:S01]  /*54a0*/  ENDCOLLECTIVE ;  /* 0x000000000000791b */ /* 0x003fe20003800000 */
.L_x_2279:
[----:B------:R-:W-:Y:S01]  /*54b0*/  FADD.FTZ R32, R29, R32 ;  /* 0x000000201d207221 */ /* 0x000fe20000010000 */
[----:B------:R-:W-:-:S03]  /*54c0*/  HFMA2.MMA R22, -RZ, RZ, 0, 5.9604644775390625e-08 ;  /* 0x00000001ff167435 */ /* 0x000fc600000001ff */
[----:B------:R-:W-:Y:S01]  /*54d0*/  IMAD.MOV.U32 R23, RZ, RZ, R32 ;  /* 0x000000ffff177224 */ /* 0x000fe200078e0020 */
[----:B------:R-:W-:-:S07]  /*54e0*/  MOV R25, R24 ;  /* 0x0000001800197202 */ /* 0x000fce0000000f00 */
[----:B------:R-:W-:Y:S05]  /*54f0*/  WARPSYNC.COLLECTIVE R20, `(.L_x_2280) ;  /* 0x0000000014087348 */ /* 0x000fea0003c00000 */
[----:B------:R0:W1:Y:S02]  /*5500*/  SHFL.BFLY P2, R24, R23, R22, R21 ;  /* 0x0c00001617187389 */ /* 0x0000640000040015 */
[----:B01----:R-:W-:Y:S01]  /*5510*/  ENDCOLLECTIVE ;  /* 0x000000000000791b */ /* 0x003fe20003800000 */
.L_x_2280:
[----:B------:R-:W-:-:S05]  /*5520*/  FADD.FTZ R25, R30, R25 ;  /* 0x000000191e197221 */ /* 0x000fca0000010000 */
[----:B------:R-:W-:Y:S02]  /*5530*/  MOV R23, R25 ;  /* 0x0000001900177202 */ /* 0x000fe40000000f00 */
[----:B------:R-:W-:-:S07]  /*5540*/  MOV R31, R24 ;  /* 0x00000018001f7202 */ /* 0x000fce0000000f00 */
[----:B------:R-:W-:Y:S05]  /*5550*/  WARPSYNC.COLLECTIVE R20, `(.L_x_2281) ;  /* 0x0000000014087348 */ /* 0x000fea0003c00000 */
[----:B------:R0:W1:Y:S02]  /*5560*/  SHFL.BFLY P2, R24, R23, R22, R21 ;  /* 0x0c00001617187389 */ /* 0x0000640000040015 */
[----:B01----:R-:W-:Y:S01]  /*5570*/  ENDCOLLECTIVE ;  /* 0x000000000000791b */ /* 0x003fe20003800000 */
.L_x_2281:
[----:B------:R-:W-:Y:S01]  /*5580*/  FADD.FTZ R31, R32, R31 ;  /* 0x0000001f201f7221 */ /* 0x000fe20000010000 */
[----:B------:R-:W-:Y:S06]  /*5590*/  BRA `(.L_x_2282) ;  /* 0xffffffe800847947 */ /* 0x000fec000383ffff */
.L_x_2252:
        /* <DEDUP_REMOVED lines=8> */
.L_x_2284:
[----:B------:R-:W-:Y:S05]  /*5620*/  BSYNC B0 ;  /* 0x0000000000007941 */ /* 0x000fea0003800000 */
.L_x_2283:
[----:B------:R-:W-:Y:S01]  /*5630*/  HFMA2.MMA R22, -RZ, RZ, 0, 4.76837158203125e-07 ;  /* 0x00000008ff167435 */ /* 0x000fe200000001ff */
[----:B------:R-:W-:Y:S01]  /*5640*/  MOV R23, R17 ;  /* 0x0000001100177202 */ /* 0x000fe20000000f00 */
[----:B------:R-:W-:Y:S01]  /*5650*/  IMAD.MOV.U32 R19, RZ, RZ, R24 ;  /* 0x000000ffff137224 */ /* 0x000fe200078e0018 */
[----:B------:R-:W-:Y:S01]  /*5660*/  MOV R21, 0x101f ;  /* 0x0000101f00157802 */ /* 0x000fe20000000f00 */
[----:B------:R-:W-:Y:S01]  /*5670*/  @!P0 IMAD.SHL.U32 R28, R50, 0x2, RZ ;  /* 0x00000002321c8824 */ /* 0x000fe200078e00ff */
[----:B------:R-:W-:Y:S01]  /*5680*/  MOV R20, 0xffff ;  /* 0x0000ffff00147802 */ /* 0x000fe20000000f00 */
[----:B------:R-:W-:Y:S01]  /*5690*/  FADD.FTZ R19, R19, R16 ;  /* 0x0000001013137221 */ /* 0x000fe20000010000 */
[----:B------:R-:W-:Y:S01]  /*56a0*/  @!P0 VIADD R25, R26, 0x14 ;  /* 0x000000141a198836 */ /* 0x000fe20000000000 */
[----:B------:R-:W-:Y:S01]  /*56b0*/  @!P0 LEA R30, R50, UR4, 0x7 ;  /* 0x00000004321e8c11 */ /* 0x000fe2000f8e38ff */
[----:B------:R-:W-:-:S11]  /*56c0*/  HFMA2.MMA R39, -RZ, RZ, 0, 0 ;  /* 0x00000000ff277435 */ /* 0x000fd600000001ff */
[----:B------:R-:W-:Y:S05]  /*56d0*/  WARPSYNC.COLLECTIVE R20, `(.L_x_2285) ;  /* 0x0000000014087348 */ /* 0x000fea0003c00000 */
[----:B------:R0:W1:Y:S02]  /*56e0*/  SHFL.BFLY P2, R24, R23, R22, R21 ;  /* 0x0c00001617187389 */ /* 0x0000640000040015 */
[----:B01----:R-:W-:Y:S01]  /*56f0*/  ENDCOLLECTIVE ;  /* 0x000000000000791b */ /* 0x003fe20003800000 */
.L_x_2285:
[----:B------:R-:W-:Y:S02]  /*5700*/  MOV R29, RZ ;  /* 0x000000ff001d7202 */ /* 0x000fe40000000f00 */
[----:B------:R-:W-:Y:S02]  /*5710*/  @!P0 LOP3.LUT R25, R25, R28, RZ, 0x3c, !PT ;  /* 0x0000001c19198212 */ /* 0x000fe400078e3cff */
[C---:B------:R-:W-:Y:S02]  /*5720*/  @!P0 LEA R31, R50.reuse, UR4, 0x7 ;  /* 0x00000004321f8c11 */ /* 0x040fe4000f8e38ff */
[----:B------:R-:W-:Y:S02]  /*5730*/  @!P0 LEA R25, R25, R30, 0x2 ;  /* 0x0000001e19198211 */ /* 0x000fe400078e10ff */
[----:B------:R-:W-:Y:S02]  /*5740*/  MOV R33, RZ ;  /* 0x000000ff00217202 */ /* 0x000fe40000000f00 */
[----:B------:R-:W-:Y:S01]  /*5750*/  @!P0 LEA R37, R50, UR4, 0x7 ;  /* 0x0000000432258c11 */ /* 0x000fe2000f8e38ff */
[----:B------:R-:W0:Y:S01]  /*5760*/  @!P0 LDS R28, [R25+0x500] ;  /* 0x00050000191c8984 */ /* 0x000e220000000800 */
[----:B------:R-:W-:Y:S01]  /*5770*/  HFMA2.MMA R22, -RZ, RZ, 0, 2.384185791015625e-07 ;  /* 0x00000004ff167435 */ /* 0x000fe200000001ff */
[----:B------:R-:W-:-:S02]  /*5780*/  MOV R23, R19 ;  /* 0x0000001300177202 */ /* 0x000fc40000000f00 */
[----:B------:R1:W2:Y:S01]  /*5790*/  @!P0 LDS R27, [R25] ;  /* 0x00000000191b8984 */ /* 0x0002a20000000800 */
[----:B------:R-:W-:Y:S01]  /*57a0*/  FADD.FTZ R16, R24, R17 ;  /* 0x0000001118107221 */ /* 0x000fe20000010000 */
[----:B-1----:R-:W-:-:S11]  /*57b0*/  HFMA2.MMA R25, -RZ, RZ, 0, 0 ;  /* 0x00000000ff197435 */ /* 0x002fd600000001ff */
[----:B0-2---:R-:W-:Y:S05]  /*57c0*/  WARPSYNC.COLLECTIVE R20, `(.L_x_2286) ;  /* 0x0000000014087348 */ /* 0x005fea0003c00000 */
[----:B------:R1:W3:Y:S02]  /*57d0*/  SHFL.BFLY P2, R24, R23, R22, R21 ;  /* 0x0c00001617187389 */ /* 0x0002e40000040015 */
[----:B0123--:R-:W-:Y:S01]  /*57e0*/  ENDCOLLECTIVE ;  /* 0x000000000000791b */ /* 0x00ffe20003800000 */
.L_x_2286:
[----:B------:R-:W-:Y:S02]  /*57f0*/  MOV R23, R16 ;  /* 0x0000001000177202 */ /* 0x000fe40000000f00 */
[----:B------:R-:W-:-:S07]  /*5800*/  MOV R18, R24 ;  /* 0x0000001800127202 */ /* 0x000fce0000000f00 */
[----:B------:R-:W-:Y:S05]  /*5810*/  WARPSYNC.COLLECTIVE R20, `(.L_x_2287) ;  /* 0x0000000014087348 */ /* 0x000fea0003c00000 */
[----:B------:R0:W1:Y:S02]  /*5820*/  SHFL.BFLY P2, R24, R23, R22, R21 ;  /* 0x0c00001617187389 */ /* 0x0000640000040015 */
[----:B01----:R-:W-:Y:S01]  /*5830*/  ENDCOLLECTIVE ;  /* 0x000000000000791b */ /* 0x003fe20003800000 */
.L_x_2287:
[----:B------:R-:W-:Y:S01]  /*5840*/  @!P0 MOV R29, R28 ;  /* 0x0000001c001d8202 */ /* 0x000fe20000000f00 */
        /* <DEDUP_REMOVED lines=8> */
.L_x_2288:
[----:B------:R-:W-:Y:S01]  /*58d0*/  IMAD.MOV.U32 R23, RZ, RZ, R19 ;  /* 0x000000ffff177224 */ /* 0x000fe200078e0013 */
[----:B------:R-:W-:-:S07]  /*58e0*/  MOV R17, R24 ;  /* 0x0000001800117202 */ /* 0x000fce0000000f00 */
[----:B------:R-:W-:Y:S05]  /*58f0*/  WARPSYNC.COLLECTIVE R20, `(.L_x_2289) ;  /* 0x0000000014087348 */ /* 0x000fea0003c00000 */
[----:B------:R0:W1:Y:S02]  /*5900*/  SHFL.BFLY P2, R24, R23, R22, R21 ;  /* 0x0c00001617187389 */ /* 0x0000640000040015 */
[----:B01----:R-:W-:Y:S01]  /*5910*/  ENDCOLLECTIVE ;  /* 0x000000000000791b */ /* 0x003fe20003800000 */
.L_x_2289:
[----:B------:R-:W-:Y:S01]  /*5920*/  FADD.FTZ R17, R18, R17 ;  /* 0x0000001112117221 */ /* 0x000fe20000010000 */
[----:B------:R-:W-:Y:S01]  /*5930*/  @!P0 IADD3 R18, R26, 0x28, RZ ;  /* 0x000000281a128810 */ /* 0x000fe20007ffe0ff */
[----:B------:R-:W-:Y:S02]  /*5940*/  HFMA2.MMA R22, -RZ, RZ, 0, 5.9604644775390625e-08 ;  /* 0x00000001ff167435 */ /* 0x000fe400000001ff */
[----:B------:R-:W-:Y:S02]  /*5950*/  IMAD.MOV.U32 R23, RZ, RZ, R17 ;  /* 0x000000ffff177224 */ /* 0x000fe400078e0011 */
[----:B------:R-:W-:Y:S01]  /*5960*/  FADD.FTZ R16, R19, R24 ;  /* 0x0000001813107221 */ /* 0x000fe20000010000 */
[----:B------:R-:W-:-:S07]  /*5970*/  @!P0 IMAD.SHL.U32 R19, R50, 0x2, RZ ;  /* 0x0000000232138824 */ /* 0x000fce00078e00ff */
[----:B------:R-:W-:Y:S05]  /*5980*/  WARPSYNC.COLLECTIVE R20, `(.L_x_2290) ;  /* 0x0000000014087348 */ /* 0x000fea0003c00000 */
[----:B------:R0:W1:Y:S02]  /*5990*/  SHFL.BFLY P2, R24, R23, R22, R21 ;  /* 0x0c00001617187389 */ /* 0x0000640000040015 */
[----:B01----:R-:W-:Y:S01]  /*59a0*/  ENDCOLLECTIVE ;  /* 0x000000000000791b */ /* 0x003fe20003800000 */
.L_x_2290:
        /* <DEDUP_REMOVED lines=10> */
.L_x_2291:
[----:B------:R-:W-:Y:S01]  /*5a50*/  FADD.FTZ R17, R17, R28 ;  /* 0x0000001c11117221 */ /* 0x000fe20000010000 */
[----:B------:R-:W-:Y:S01]  /*5a60*/  HFMA2.MMA R22, -RZ, RZ, 0, 4.76837158203125e-07 ;  /* 0x00000008ff167435 */ /* 0x000fe200000001ff */
[----:B------:R-:W-:Y:S01]  /*5a70*/  IMAD.MOV.U32 R23, RZ, RZ, R25 ;  /* 0x000000ffff177224 */ /* 0x000fe200078e0019 */
[----:B------:R-:W-:-:S09]  /*5a80*/  MOV R27, R24 ;  /* 0x00000018001b7202 */ /* 0x000fd20000000f00 */
[----:B------:R-:W-:Y:S05]  /*5a90*/  WARPSYNC.COLLECTIVE R20, `(.L_x_2292) ;  /* 0x0000000014087348 */ /* 0x000fea0003c00000 */
[----:B------:R0:W1:Y:S02]  /*5aa0*/  SHFL.BFLY P2, R24, R23, R22, R21 ;  /* 0x0c00001617187389 */ /* 0x0000640000040015 */
[----:B01----:R-:W-:Y:S01]  /*5ab0*/  ENDCOLLECTIVE ;  /* 0x000000000000791b */ /* 0x003fe20003800000 */
.L_x_2292:
[----:B------:R-:W-:Y:S01]  /*5ac0*/  @!P0 MOV R33, R36 ;  /* 0x0000002400218202 */ /* 0x000fe20000000f00 */
[----:B------:R-:W-:Y:S01]  /*5ad0*/  @!P0 IMAD.MOV.U32 R31, RZ, RZ, R35 ;  /* 0x000000ffff1f8224 */ /* 0x000fe200078e0023 */
[----:B------:R-:W-:Y:S02]  /*5ae0*/  MOV R23, R29 ;  /* 0x0000001d00177202 */ /* 0x000fe40000000f00 */
[----:B------:R-:W-:-:S07]  /*5af0*/  MOV R30, R24 ;  /* 0x00000018001e7202 */ /* 0x000fce0000000f00 */
[----:B------:R-:W-:Y:S05]  /*5b00*/  WARPSYNC.COLLECTIVE R20, `(.L_x_2293) ;  /* 0x0000000014087348 */ /* 0x000fea0003c00000 */
[----:B------:R0:W1:Y:S02]  /*5b10*/  SHFL.BFLY P2, R24, R23, R22, R21 ;  /* 0x0c00001617187389 */ /* 0x0000640000040015 */
[----:B01----:R-:W-:Y:S01]  /*5b20*/  ENDCOLLECTIVE ;  /* 0x000000000000791b */ /* 0x003fe20003800000 */
.L_x_2293:
[----:B------:R-:W-:Y:S01]  /*5b30*/  FADD.FTZ R30, R30, R25 ;  /* 0x000000191e1e7221 */ /* 0x000fe20000010000 */
[----:B------:R-:W-:-:S04]  /*5b40*/  HFMA2.MMA R22, -RZ, RZ, 0, 2.384185791015625e-07 ;  /* 0x00000004ff167435 */ /* 0x000fc800000001ff */
[----:B------:R-:W-:Y:S02]  /*5b50*/  MOV R23, R30 ;  /* 0x0000001e00177202 */ /* 0x000fe40000000f00 */
[----:B------:R-:W-:-:S07]  /*5b60*/  MOV R32, R24 ;  /* 0x0000001800207202 */ /* 0x000fce0000000f00 */
[----:B------:R-:W-:Y:S05]  /*5b70*/  WARPSYNC.COLLECTIVE R20, `(.L_x_2294) ;  /* 0x0000000014087348 */ /* 0x000fea0003c00000 */
[----:B------:R0:W1:Y:S02]  /*5b80*/  SHFL.BFLY P2, R24, R23, R22, R21 ;  /* 0x0c00001617187389 */ /* 0x0000640000040015 */
[----:B01----:R-:W-:Y:S01]  /*5b90*/  ENDCOLLECTIVE ;  /* 0x000000000000791b */ /* 0x003fe20003800000 */
.L_x_2294:
[----:B------:R-:W-:-:S05]  /*5ba0*/  FADD.FTZ R32, R32, R29 ;  /* 0x0000001d20207221 */ /* 0x000fca0000010000 */
[----:B------:R-:W-:Y:S02]  /*5bb0*/  MOV R23, R32 ;  /* 0x0000002000177202 */ /* 0x000fe40000000f00 */
[----:B------:R-:W-:-:S07]  /*5bc0*/  MOV R25, R24 ;  /* 0x0000001800197202 */ /* 0x000fce0000000f00 */
[----:B------:R-:W-:Y:S05]  /*5bd0*/  WARPSYNC.COLLECTIVE R20, `(.L_x_2295) ;  /* 0x0000000014087348 */ /* 0x000fea0003c00000 */
[----:B------:R0:W1:Y:S02]  /*5be0*/  SHFL.BFLY P2, R24, R23, R22, R21 ;  /* 0x0c00001617187389 */ /* 0x0000640000040015 */
[----:B01----:R-:W-:Y:S01]  /*5bf0*/  ENDCOLLECTIVE ;  /* 0x000000000000791b */ /* 0x003fe20003800000 */
.L_x_2295:
[----:B------:R-:W-:Y:S01]  /*5c00*/  FADD.FTZ R25, R30, R25 ;  /* 0x000000191e197221 */ /* 0x000fe20000010000 */
[----:B------:R-:W-:-:S04]  /*5c10*/  HFMA2.MMA R22, -RZ, RZ, 0, 1.1920928955078125e-07 ;  /* 0x00000002ff167435 */ /* 0x000fc800000001ff */
[----:B------:R-:W-:Y:S01]  /*5c20*/  MOV R23, R25 ;  /* 0x0000001900177202 */ /* 0x000fe20000000f00 */
[----:B------:R-:W-:-:S07]  /*5c30*/  IMAD.MOV.U32 R29, RZ, RZ, R24 ;  /* 0x000000ffff1d7224 */ /* 0x000fce00078e0018 */
[----:B------:R-:W-:Y:S05]  /*5c40*/  WARPSYNC.COLLECTIVE R20, `(.L_x_2296) ;  /* 0x0000000014087348 */ /* 0x000fea0003c00000 */
[----:B------:R0:W1:Y:S02]  /*5c50*/  SHFL.BFLY P2, R24, R23, R22, R21 ;  /* 0x0c00001617187389 */ /* 0x0000640000040015 */
[----:B01----:R-:W-:Y:S01]  /*5c60*/  ENDCOLLECTIVE ;  /* 0x000000000000791b */ /* 0x003fe20003800000 */
.L_x_2296:
[----:B------:R-:W-:-:S05]  /*5c70*/  FADD.FTZ R29, R32, R29 ;  /* 0x0000001d201d7221 */ /* 0x000fca0000010000 */
[----:B------:R-:W-:Y:S01]  /*5c80*/  MOV R23, R29 ;  /* 0x0000001d00177202 */ /* 0x000fe20000000f00 */
[----:B------:R-:W-:-:S07]  /*5c90*/  IMAD.MOV.U32 R18, RZ, RZ, R24 ;  /* 0x000000ffff127224 */ /* 0x000fce00078e0018 */
[----:B------:R-:W-:Y:S05]  /*5ca0*/  WARPSYNC.COLLECTIVE R20, `(.L_x_2297) ;  /* 0x0000000014087348 */ /* 0x000fea0003c00000 */
[----:B------:R0:W1:Y:S02]  /*5cb0*/  SHFL.BFLY P2, R24, R23, R22, R21 ;  /* 0x0c00001617187389 */ /* 0x0000640000040015 */
[----:B01----:R-:W-:Y:S01]  /*5cc0*/  ENDCOLLECTIVE ;  /* 0x000000000000791b */ /* 0x003fe20003800000 */
.L_x_2297:
[----:B------:R-:W-:Y:S01]  /*5cd0*/  FADD.FTZ R25, R25, R18 ;  /* 0x0000001219197221 */ /* 0x000fe20000010000 */
[----:B------:R-:W-:Y:S01]  /*5ce0*/  @!P0 IADD3 R18, R26, 0x3c, RZ ;  /* 0x0000003c1a128810 */ /* 0x000fe20007ffe0ff */
[----:B------:R-:W-:-:S03]  /*5cf0*/  HFMA2.MMA R22, -RZ, RZ, 0, 5.9604644775390625e-08 ;  /* 0x00000001ff167435 */ /* 0x000fc600000001ff */
[----:B------:R-:W-:Y:S02]  /*5d00*/  MOV R23, R25 ;  /* 0x0000001900177202 */ /* 0x000fe40000000f00 */
[----:B------:R-:W-:-:S07]  /*5d10*/  MOV R34, R24 ;  /* 0x0000001800227202 */ /* 0x000fce0000000f00 */
[----:B------:R-:W-:Y:S05]  /*5d20*/  WARPSYNC.COLLECTIVE R20, `(.L_x_2298) ;  /* 0x0000000014087348 */ /* 0x000fea0003c00000 */
[----:B------:R0:W1:Y:S02]  /*5d30*/  SHFL.BFLY P2, R24, R23, R22, R21 ;  /* 0x0c00001617187389 */ /* 0x0000640000040015 */
[----:B01----:R-:W-:Y:S01]  /*5d40*/  ENDCOLLECTIVE ;  /* 0x000000000000791b */ /* 0x003fe20003800000 */
.L_x_2298:
[----:B------:R-:W-:Y:S01]  /*5d50*/  FADD.FTZ R34, R29, R34 ;  /* 0x000000221d227221 */ /* 0x000fe20000010000 */
[----:B------:R-:W-:-:S04]  /*5d60*/  @!P0 SHF.L.U32 R29, R50, 0x1, RZ ;  /* 0x00000001321d8819 */ /* 0x000fc800000006ff */
[----:B------:R-:W-:-:S04]  /*5d70*/  @!P0 LOP3.LUT R18, R18, R29, RZ, 0x3c, !PT ;  /* 0x0000001d12128212 */ /* 0x000fc800078e3cff */
[----:B------:R-:W-:Y:S01]  /*5d80*/  @!P0 LEA R37, R18, R37, 0x2 ;  /* 0x0000002512258211 */ /* 0x000fe200078e10ff */
[----:B------:R-:W-:-:S04]  /*5d90*/  IMAD.MOV.U32 R23, RZ, RZ, R34 ;  /* 0x000000ffff177224 */ /* 0x000fc800078e0022 */
[----:B------:R0:W1:Y:S04]  /*5da0*/  @!P0 LDS R42, [R37] ;  /* 0x00000000252a8984 */ /* 0x0000680000000800 */
[----:B------:R0:W2:Y:S01]  /*5db0*/  @!P0 LDS R44, [R37+0x500] ;  /* 0x00050000252c8984 */ /* 0x0000a20000000800 */
[----:B------:R-:W-:-:S07]  /*5dc0*/  MOV R36, R24 ;  /* 0x0000001800247202 */ /* 0x000fce0000000f00 */
[----:B012---:R-:W-:Y:S05]  /*5dd0*/  WARPSYNC.COLLECTIVE R20, `(.L_x_2299) ;  /* 0x0000000014087348 */ /* 0x007fea0003c00000 */
[----:B------:R3:W4:Y:S02]  /*5de0*/  SHFL.BFLY P2, R24, R23, R22, R21 ;  /* 0x0c00001617187389 */ /* 0x0007240000040015 */
[----:B01234-:R-:W-:Y:S01]  /*5df0*/  ENDCOLLECTIVE ;  /* 0x000000000000791b */ /* 0x01ffe20003800000 */
.L_x_2299:
[----:B------:R-:W-:Y:S02]  /*5e00*/  IMAD.MOV.U32 R37, RZ, RZ, RZ ;  /* 0x000000ffff257224 */ /* 0x000fe400078e00ff */
[----:B------:R-:W-:Y:S01]  /*5e10*/  FADD.FTZ R25, R25, R36 ;  /* 0x0000002419197221 */ /* 0x000fe20000010000 */
[----:B------:R-:W-:Y:S01]  /*5e20*/  HFMA2.MMA R22, -RZ, RZ, 0, 4.76837158203125e-07 ;  /* 0x00000008ff167435 */ /* 0x000fe200000001ff */
[----:B------:R-:W-:Y:S02]  /*5e30*/  MOV R23, R31 ;  /* 0x0000001f00177202 */ /* 0x000fe40000000f00 */
[----:B------:R-:W-:-:S08]  /*5e40*/  MOV R35, R24 ;  /* 0x0000001800237202 */ /* 0x000fd00000000f00 */
[----:B------:R-:W-:Y:S05]  /*5e50*/  WARPSYNC.COLLECTIVE R20, `(.L_x_2300) ;  /* 0x0000000014087348 */ /* 0x000fea0003c00000 */
[----:B------:R0:W1:Y:S02]  /*5e60*/  SHFL.BFLY P2, R24, R23, R22, R21 ;  /* 0x0c00001617187389 */ /* 0x0000640000040015 */
[----:B01----:R-:W-:Y:S01]  /*5e70*/  ENDCOLLECTIVE ;  /* 0x000000000000791b */ /* 0x003fe20003800000 */
.L_x_2300:
[----:B------:R-:W-:Y:S02]  /*5e80*/  @!P0 MOV R37, R42 ;  /* 0x0000002a00258202 */ /* 0x000fe40000000f00 */
[----:B------:R-:W-:Y:S02]  /*5e90*/  @!P0 MOV R39, R44 ;  /* 0x0000002c00278202 */ /* 0x000fe40000000f00 */
[----:B------:R-:W-:Y:S01]  /*5ea0*/  ISETP.NE.AND P0, PT, R50, RZ, PT ;  /* 0x000000ff3200720c */ /* 0x000fe20003f05270 */
[----:B------:R-:W-:Y:S01]  /*5eb0*/  IMAD.MOV.U32 R23, RZ, RZ, R33 ;  /* 0x000000ffff177224 */ /* 0x000fe200078e0021 */
[----:B------:R-:W-:-:S11]  /*5ec0*/  MOV R38, R24 ;  /* 0x0000001800267202 */ /* 0x000fd60000000f00 */
[----:B------:R-:W0:Y:S02]  /*5ed0*/  @!P0 LDC.64 R18, c[0x0][0x220] ;  /* 0x00008800ff128b82 */ /* 0x000e240000000a00 */
[----:B0-----:R-:W-:Y:S05]  /*5ee0*/  WARPSYNC.COLLECTIVE R20, `(.L_x_2301) ;  /* 0x0000000014087348 */ /* 0x001fea0003c00000 */
[----:B------:R1:W2:Y:S02]  /*5ef0*/  SHFL.BFLY P2, R24, R23, R22, R21 ;  /* 0x0c00001617187389 */ /* 0x0002a40000040015 */
[----:B012---:R-:W-:Y:S01]  /*5f00*/  ENDCOLLECTIVE ;  /* 0x000000000000791b */ /* 0x007fe20003800000 */
.L_x_2301:
        /* <DEDUP_REMOVED lines=8> */
.L_x_2302:
[----:B------:R-:W-:-:S05]  /*5f90*/  FADD.FTZ R40, R40, R33 ;  /* 0x0000002128287221 */ /* 0x000fca0000010000 */
[----:B------:R-:W-:Y:S01]  /*5fa0*/  MOV R23, R40 ;  /* 0x0000002800177202 */ /* 0x000fe20000000f00 */
[----:B------:R-:W-:-:S07]  /*5fb0*/  IMAD.MOV.U32 R31, RZ, RZ, R24 ;  /* 0x000000ffff1f7224 */ /* 0x000fce00078e0018 */
[----:B------:R-:W-:Y:S05]  /*5fc0*/  WARPSYNC.COLLECTIVE R20, `(.L_x_2303) ;  /* 0x0000000014087348 */ /* 0x000fea0003c00000 */
[----:B------:R0:W1:Y:S02]  /*5fd0*/  SHFL.BFLY P2, R24, R23, R22, R21 ;  /* 0x0c00001617187389 */ /* 0x0000640000040015 */
[----:B01----:R-:W-:Y:S01]  /*5fe0*/  ENDCOLLECTIVE ;  /* 0x000000000000791b */ /* 0x003fe20003800000 */
.L_x_2303:
[----:B------:R-:W-:Y:S01]  /*5ff0*/  FADD.FTZ R31, R38, R31 ;  /* 0x0000001f261f7221 */ /* 0x000fe20000010000 */
[----:B------:R-:W-:-:S03]  /*6000*/  HFMA2.MMA R22, -RZ, RZ, 0, 1.1920928955078125e-07 ;  /* 0x00000002ff167435 */ /* 0x000fc600000001ff */
[----:B------:R-:W-:Y:S01]  /*6010*/  IMAD.MOV.U32 R23, RZ, RZ, R31 ;  /* 0x000000ffff177224 */ /* 0x000fe200078e001f */
[----:B------:R-:W-:-:S07]  /*6020*/  MOV R33, R24 ;  /* 0x0000001800217202 */ /* 0x000fce0000000f00 */
[----:B------:R-:W-:Y:S05]  /*6030*/  WARPSYNC.COLLECTIVE R20, `(.L_x_2304) ;  /* 0x0000000014087348 */ /* 0x000fea0003c00000 */
[----:B------:R0:W1:Y:S02]  /*6040*/  SHFL.BFLY P2, R24, R23, R22, R21 ;  /* 0x0c00001617187389 */ /* 0x0000640000040015 */
[----:B01----:R-:W-:Y:S01]  /*6050*/  ENDCOLLECTIVE ;  /* 0x000000000000791b */ /* 0x003fe20003800000 */
.L_x_2304:
[----:B------:R-:W-:-:S05]  /*6060*/  FADD.FTZ R33, R40, R33 ;  /* 0x0000002128217221 */ /* 0x000fca0000010000 */
[----:B------:R-:W-:Y:S02]  /*6070*/  MOV R23, R33 ;  /* 0x0000002100177202 */ /* 0x000fe40000000f00 */
[----:B------:R-:W-:-:S07]  /*6080*/  MOV R30, R24 ;  /* 0x00000018001e7202 */ /* 0x000fce0000000f00 */
[----:B------:R-:W-:Y:S05]  /*6090*/  WARPSYNC.COLLECTIVE R20, `(.L_x_2305) ;  /* 0x0000000014087348 */ /* 0x000fea0003c00000 */
[----:B------:R0:W1:Y:S02]  /*60a0*/  SHFL.BFLY P2, R24, R23, R22, R21 ;  /* 0x0c00001617187389 */ /* 0x0000640000040015 */
[----:B01----:R-:W-:Y:S01]  /*60b0*/  ENDCOLLECTIVE ;  /* 0x000000000000791b */ /* 0x003fe20003800000 */
.L_x_2305:
[----:B------:R-:W-:Y:S02]  /*60c0*/  FADD.FTZ R40, R31, R30 ;  /* 0x0000001e1f287221 */ /* 0x000fe40000010000 */
[----:B------:R-:W0:Y:S01]  /*60d0*/  @!P0 LDC.64 R30, c[0x0][0x218] ;  /* 0x00008600ff1e8b82 */ /* 0x000e220000000a00 */
[----:B------:R-:W-:Y:S02]  /*60e0*/  HFMA2.MMA R22, -RZ, RZ, 0, 5.9604644775390625e-08 ;  /* 0x00000001ff167435 */ /* 0x000fe400000001ff */
[----:B------:R-:W-:Y:S02]  /*60f0*/  MOV R23, R40 ;  /* 0x0000002800177202 */ /* 0x000fe40000000f00 */
[----:B------:R-:W-:-:S07]  /*6100*/  MOV R32, R24 ;  /* 0x0000001800207202 */ /* 0x000fce0000000f00 */
[----:B0-----:R-:W-:Y:S05]  /*6110*/  WARPSYNC.COLLECTIVE R20, `(.L_x_2306) ;  /* 0x0000000014087348 */ /* 0x001fea0003c00000 */
[----:B------:R1:W2:Y:S02]  /*6120*/  SHFL.BFLY P2, R24, R23, R22, R21 ;  /* 0x0c00001617187389 */ /* 0x0002a40000040015 */
[----:B012---:R-:W-:Y:S01]  /*6130*/  ENDCOLLECTIVE ;  /* 0x000000000000791b */ /* 0x007fe20003800000 */
.L_x_2306:
[----:B------:R-:W-:Y:S02]  /*6140*/  FADD.FTZ R41, R33, R32 ;  /* 0x0000002021297221 */ /* 0x000fe40000010000 */
[----:B------:R-:W0:Y:S03]  /*6150*/  @!P0 LDC.64 R32, c[0x0][0x218] ;  /* 0x00008600ff208b82 */ /* 0x000e260000000a00 */
[----:B------:R-:W-:Y:S01]  /*6160*/  MOV R23, R41 ;  /* 0x0000002900177202 */ /* 0x000fe20000000f00 */
[----:B------:R-:W-:-:S07]  /*6170*/  IMAD.MOV.U32 R43, RZ, RZ, R24 ;  /* 0x000000ffff2b7224 */ /* 0x000fce00078e0018 */
[----:B0-----:R-:W-:Y:S05]  /*6180*/  WARPSYNC.COLLECTIVE R20, `(.L_x_2307) ;  /* 0x0000000014087348 */ /* 0x001fea0003c00000 */
[----:B------:R1:W2:Y:S02]  /*6190*/  SHFL.BFLY P2, R24, R23, R22, R21 ;  /* 0x0c00001617187389 */ /* 0x0002a40000040015 */
[----:B012---:R-:W-:Y:S01]  /*61a0*/  ENDCOLLECTIVE ;  /* 0x000000000000791b */ /* 0x007fe20003800000 */
.L_x_2307:
[----:B------:R-:W-:Y:S01]  /*61b0*/  FADD.FTZ R40, R40, R43 ;  /* 0x0000002b28287221 */ /* 0x000fe20000010000 */
[----:B------:R-:W-:Y:S01]  /*61c0*/  HFMA2.MMA R22, -RZ, RZ, 0, 4.76837158203125e-07 ;  /* 0x00000008ff167435 */ /* 0x000fe200000001ff */
[----:B------:R-:W-:Y:S02]  /*61d0*/  MOV R23, R37 ;  /* 0x0000002500177202 */ /* 0x000fe40000000f00 */
[----:B------:R-:W-:-:S08]  /*61e0*/  MOV R42, R24 ;  /* 0x00000018002a7202 */ /* 0x000fd00000000f00 */
[----:B------:R-:W-:Y:S05]  /*61f0*/  WARPSYNC.COLLECTIVE R20, `(.L_x_2308) ;  /* 0x0000000014087348 */ /* 0x000fea0003c00000 */
[----:B------:R0:W1:Y:S02]  /*6200*/  SHFL.BFLY P2, R24, R23, R22, R21 ;  /* 0x0c00001617187389 */ /* 0x0000640000040015 */
[----:B01----:R-:W-:Y:S01]  /*6210*/  ENDCOLLECTIVE ;  /* 0x000000000000791b */ /* 0x003fe20003800000 */
.L_x_2308:
[----:B------:R-:W-:Y:S01]  /*6220*/  FADD.FTZ R41, R41, R42 ;  /* 0x0000002a29297221 */ /* 0x000fe20000010000 */
[----:B------:R-:W-:Y:S01]  /*6230*/  MOV R23, R39 ;  /* 0x0000002700177202 */ /* 0x000fe20000000f00 */
[----:B------:R-:W-:-:S07]  /*6240*/  IMAD.MOV.U32 R46, RZ, RZ, R24 ;  /* 0x000000ffff2e7224 */ /* 0x000fce00078e0018 */
[----:B------:R-:W-:Y:S05]  /*6250*/  WARPSYNC.COLLECTIVE R20, `(.L_x_2309) ;  /* 0x0000000014087348 */ /* 0x000fea0003c00000 */
[----:B------:R0:W1:Y:S02]  /*6260*/  SHFL.BFLY P2, R24, R23, R22, R21 ;  /* 0x0c00001617187389 */ /* 0x0000640000040015 */
[----:B01----:R-:W-:Y:S01]  /*6270*/  ENDCOLLECTIVE ;  /* 0x000000000000791b */ /* 0x003fe20003800000 */
.L_x_2309:
[----:B------:R-:W-:-:S05]  /*6280*/  FADD.FTZ R46, R46, R37 ;  /* 0x000000252e2e7221 */ /* 0x000fca0000010000 */
[----:B------:R-:W-:Y:S01]  /*6290*/  MOV R23, R46 ;  /* 0x0000002e00177202 */ /* 0x000fe20000000f00 */
[----:B------:R-:W-:Y:S01]  /*62a0*/  IMAD.MOV.U32 R22, RZ, RZ, 0x4 ;  /* 0x00000004ff167424 */ /* 0x000fe200078e00ff */
[----:B------:R-:W-:-:S07]  /*62b0*/  MOV R44, R24 ;  /* 0x00000018002c7202 */ /* 0x000fce0000000f00 */
[----:B------:R-:W-:Y:S05]  /*62c0*/  WARPSYNC.COLLECTIVE R20, `(.L_x_2310) ;  /* 0x0000000014087348 */ /* 0x000fea0003c00000 */
[----:B------:R0:W1:Y:S02]  /*62d0*/  SHFL.BFLY P2, R24, R23, R22, R21 ;  /* 0x0c00001617187389 */ /* 0x0000640000040015 */
[----:B01----:R-:W-:Y:S01]  /*62e0*/  ENDCOLLECTIVE ;  /* 0x000000000000791b */ /* 0x003fe20003800000 */
.L_x_2310:
[----:B------:R-:W-:Y:S01]  /*62f0*/  FADD.FTZ R38, R44, R39 ;  /* 0x000000272c267221 */ /* 0x000fe20000010000 */
[----:B------:R-:W-:-:S04]  /*6300*/  FADD.FTZ R44, R16, R27 ;  /* 0x0000001b102c7221 */ /* 0x000fc80000010000 */
[----:B------:R-:W-:Y:S02]  /*6310*/  MOV R23, R38 ;  /* 0x0000002600177202 */ /* 0x000fe40000000f00 */
[----:B------:R-:W-:-:S07]  /*6320*/  MOV R37, R24 ;  /* 0x0000001800257202 */ /* 0x000fce0000000f00 */
[----:B------:R-:W-:Y:S05]  /*6330*/  WARPSYNC.COLLECTIVE R20, `(.L_x_2311) ;  /* 0x0000000014087348 */ /* 0x000fea0003c00000 */
[----:B------:R0:W1:Y:S02]  /*6340*/  SHFL.BFLY P2, R24, R23, R22, R21 ;  /* 0x0c00001617187389 */ /* 0x0000640000040015 */
[----:B01----:R-:W-:Y:S01]  /*6350*/  ENDCOLLECTIVE ;  /* 0x000000000000791b */ /* 0x003fe20003800000 */
.L_x_2311:
        /* <DEDUP_REMOVED lines=13> */
.L_x_2312:
[----:B------:R-:W-:Y:S01]  /*6430*/  FADD.FTZ R38, R38, R39 ;  /* 0x0000002726267221 */ /* 0x000fe20000010000 */
[----:B------:R-:W-:Y:S01]  /*6440*/  @!P0 F2FP.F16.F32.PACK_AB R39, RZ, R44 ;  /* 0x0000002cff27823e */ /* 0x000fe200000000ff */
[----:B------:R-:W-:-:S03]  /*6450*/  @!P0 IMAD.WIDE R26, R37, 0x2, R26 ;  /* 0x00000002251a8825 */ /* 0x000fc600078e021a */
        /* <DEDUP_REMOVED lines=9> */
.L_x_2313:
[----:B------:R0:W-:Y:S04]  /*64f0*/  @!P0 STG.E.U16 desc[UR8][R32.64], R44 ;  /* 0x0000002c20008986 */ /* 0x0001e8000c101508 */
[----:B------:R1:W-:Y:S01]  /*6500*/  @!P0 STG.E.U16 desc[UR8][R18.64], R39 ;  /* 0x0000002712008986 */ /* 0x0003e2000c101508 */
[----:B------:R-:W-:Y:S01]  /*6510*/  @!P0 F2FP.F16.F32.PACK_AB R20, RZ, R40 ;  /* 0x00000028ff14823e */ /* 0x000fe200000000ff */
[----:B------:R-:W-:Y:S01]  /*6520*/  HFMA2.MMA R22, -RZ, RZ, 0, 5.9604644775390625e-08 ;  /* 0x00000001ff167435 */ /* 0x000fe200000001ff */
[----:B------:R-:W-:Y:S02]  /*6530*/  IMAD.MOV.U32 R23, RZ, RZ, R45 ;  /* 0x000000ffff177224 */ /* 0x000fe400078e002d */
[----:B0-----:R-:W-:Y:S02]  /*6540*/  PRMT R33, R20, 0x7610, R33 ;  /* 0x0000761014217816 */ /* 0x001fe40000000021 */
[----:B------:R-:W-:Y:S01]  /*6550*/  MOV R20, 0xffff ;  /* 0x0000ffff00147802 */ /* 0x000fe20000000f00 */
[----:B------:R-:W-:Y:S01]  /*6560*/  @!P0 IMAD.WIDE R16, R37, 0x2, R16 ;  /* 0x0000000225108825 */ /* 0x000fe200078e0210 */
[----:B-1----:R-:W-:-:S02]  /*6570*/  @!P0 F2FP.F16.F32.PACK_AB R19, RZ, R25 ;  /* 0x00000019ff13823e */ /* 0x002fc400000000ff */
[----:B------:R-:W-:Y:S01]  /*6580*/  MOV R47, R24 ;  /* 0x00000018002f7202 */ /* 0x000fe20000000f00 */
[----:B------:R-:W-:Y:S01]  /*6590*/  FADD.FTZ R24, R34, R35 ;  /* 0x0000002322187221 */ /* 0x000fe20000010000 */
[----:B------:R-:W-:Y:S01]  /*65a0*/  @!P0 F2FP.F16.F32.PACK_AB R25, RZ, R41 ;  /* 0x00000029ff19823e */ /* 0x000fe200000000ff */
[----:B------:R0:W-:Y:S02]  /*65b0*/  @!P0 STG.E.U16 desc[UR8][R30.64+0x28], R19 ;  /* 0x000028131e008986 */ /* 0x0001e4000c101508 */
[----:B------:R-:W-:Y:S01]  /*65c0*/  FADD.FTZ R38, R38, R47 ;  /* 0x0000002f26267221 */ /* 0x000fe20000010000 */
[----:B------:R-:W-:-:S04]  /*65d0*/  @!P0 F2FP.F16.F32.PACK_AB R24, RZ, R24 ;  /* 0x00000018ff18823e */ /* 0x000fc800000000ff */
[----:B------:R-:W-:-:S07]  /*65e0*/  PRMT R32, R24, 0x7610, R32 ;  /* 0x0000761018207816 */ /* 0x000fce0000000020 */
[----:B0-----:R-:W-:Y:S05]  /*65f0*/  WARPSYNC.COLLECTIVE R20, `(.L_x_2314) ;  /* 0x0000000014087348 */ /* 0x001fea0003c00000 */
[----:B------:R1:W2:Y:S02]  /*6600*/  SHFL.BFLY P2, R24, R23, R22, R21 ;  /* 0x0c00001617187389 */ /* 0x0002a40000040015 */
[----:B012---:R-:W-:Y:S01]  /*6610*/  ENDCOLLECTIVE ;  /* 0x000000000000791b */ /* 0x007fe20003800000 */
.L_x_2314:
        /* <DEDUP_REMOVED lines=8> */
.L_x_2315:
[----:B------:R-:W-:Y:S01]  /*66a0*/  FADD.FTZ R45, R45, R18 ;  /* 0x000000122d2d7221 */ /* 0x000fe20000010000 */
[----:B------:R-:W-:Y:S06]  /*66b0*/  BRA `(.L_x_2316) ;  /* 0xffffffe000d87947 */ /* 0x000fec000383ffff */
.L_x_2317:
        /* <DEDUP_REMOVED lines=12> */
.L_x_3863:


//--------------------- .text._ZN13group_norm_v218gn_bwd_cuda_kernelI6__halfLi320ELi3ELi32ELi10ELi1024ELb0ELb1ELi16ELi320ELi320ELi4ELb1ELi5ELb0ELb0ELNS_15WgradSyncMethodE3ENS_16CompileConditionILi900EEEEEvPT_S6_S6_PKS5_S8_S8_S8_PKfflPfPj --------------------------
	.section	.text._ZN13group_norm_v218gn_bwd_cuda_kernelI6__halfLi320ELi3ELi32ELi10ELi1024ELb0ELb1ELi16ELi320ELi320ELi4ELb1ELi5ELb0ELb0ELNS_15WgradSyncMethodE3ENS_16CompileConditionILi900EEEEEvPT_S6_S6_PKS5_S8_S8_S8_PKfflPfPj,"ax",@progbits
	.align	128
        .global         _ZN13group_norm_v218gn_bwd_cuda_kernelI6__halfLi320ELi3ELi32ELi10ELi1024ELb0ELb1ELi16ELi320ELi320ELi4ELb1ELi5ELb0ELb0ELNS_15WgradSyncMethodE3ENS_16CompileConditionILi900EEEEEvPT_S6_S6_PKS5_S8_S8_S8_PKfflPfPj
        .type           _ZN13group_norm_v218gn_bwd_cuda_kernelI6__halfLi320ELi3ELi32ELi10ELi1024ELb0ELb1ELi16ELi320ELi320ELi4ELb1ELi5ELb0ELb0ELNS_15WgradSyncMethodE3ENS_16CompileConditionILi900EEEEEvPT_S6_S6_PKS5_S8_S8_S8_PKfflPfPj,@function
        .size           _ZN13group_norm_v218gn_bwd_cuda_kernelI6__halfLi320ELi3ELi32ELi10ELi1024ELb0ELb1ELi16ELi320ELi320ELi4ELb1ELi5ELb0ELb0ELNS_15WgradSyncMethodE3ENS_16CompileConditionILi900EEEEEvPT_S6_S6_PKS5_S8_S8_S8_PKfflPfPj,(.L_x_3864 - _ZN13group_norm_v218gn_bwd_cuda_kernelI6__halfLi320ELi3ELi32ELi10ELi1024ELb0ELb1ELi16ELi320ELi320ELi4ELb1ELi5ELb0ELb0ELNS_15WgradSyncMethodE3ENS_16CompileConditionILi900EEEEEvPT_S6_S6_PKS5_S8_S8_S8_PKfflPfPj)
        .other          _ZN13group_norm_v218gn_bwd_cuda_kernelI6__halfLi320ELi3ELi32ELi10ELi1024ELb0ELb1ELi16ELi320ELi320ELi4ELb1ELi5ELb0ELb0ELNS_15WgradSyncMethodE3ENS_16CompileConditionILi900EEEEEvPT_S6_S6_PKS5_S8_S8_S8_PKfflPfPj,@"STO_CUDA_ENTRY STV_DEFAULT"
_ZN13group_norm_v218gn_bwd_cuda_kernelI6__halfLi320ELi3ELi32ELi10ELi1024ELb0ELb1ELi16ELi320ELi320ELi4ELb1ELi5ELb0ELb0ELNS_15WgradSyncMethodE3ENS_16CompileConditionILi900EEEEEvPT_S6_S6_PKS5_S8_S8_S8_PKfflPfPj:
.text._ZN13group_norm_v218gn_bwd_cuda_kernelI6__halfLi320ELi3ELi32ELi10ELi1024ELb0ELb1ELi16ELi320ELi320ELi4ELb1ELi5ELb0ELb0ELNS_15WgradSyncMethodE3ENS_16CompileConditionILi900EEEEEvPT_S6_S6_PKS5_S8_S8_S8_PKfflPfPj:
        /* <DEDUP_REMOVED lines=29> */
.L_x_2320:
[----:B------:R-:W2:Y:S04]  /*01d0*/  LD.E.STRONG.GPU R0, desc[UR12][R2.64] ;  /* 0x0000000c02007980 */ /* 0x000ea8000c10f900 */
[----:B--2---:R-:W-:Y:S01]  /*01e0*/  CCTL.IVALL ;  /* 0x00000000ff00798f */ /* 0x004fe20002000000 */
[----:B------:R-:W-:Y:S05]  /*01f0*/  YIELD ;  /* 0x0000000000007946 */ /* 0x000fea0003800000 */
[----:B-----5:R-:W-:-:S04]  /*0200*/  LOP3.LUT R0, R0, R5, RZ, 0x3c, !PT ;  /* 0x0000000500007212 */ /* 0x020fc800078e3cff */
[----:B------:R-:W-:-:S13]  /*0210*/  ISETP.GT.AND P0, PT, R0, -0x1, PT ;  /* 0xffffffff0000780c */ /* 0x000fda0003f04270 */
[----:B------:R-:W-:Y:S05]  /*0220*/  @P0 BRA `(.L_x_2320) ;  /* 0xfffffffc00e80947 */ /* 0x000fea000383ffff */
.L_x_2319:
[----:B------:R-:W-:Y:S05]  /*0230*/  WARPSYNC.ALL ;  /* 0x0000000000007948 */ /* 0x000fea0003800000 */
[----:B------:R-:W-:Y:S06]  /*0240*/  BAR.SYNC.DEFER_BLOCKING 0x0 ;  /* 0x0000000000007b1d */ /* 0x000fec0000010000 */
[----:B------:R-:W-:Y:S05]  /*0250*/  BRA `(.L_x_2321) ;  /* 0x00000028008c7947 */ /* 0x000fea0003800000 */
.L_x_2318:
        /* <DEDUP_REMOVED lines=44> */
[C---:B0-----:R-:W-:Y:S02]  /*0520*/  LOP3.LUT R2, R8.reuse, 0x3, R3, 0x78, !PT ;  /* 0x0000000308027812 */ /* 0x041fe400078e7803 */
[----:B------:R-:W-:-:S03]  /*0530*/  LOP3.LUT R3, R8, 0x3, R9, 0x78, !PT ;  /* 0x0000000308037812 */ /* 0x000fc600078e7809 */
[----:B------:R0:W-:Y:S04]  /*0540*/  STL [R1+0x20], R2 ;  /* 0x0000200201007387 */ /* 0x0001e80000100800 */
[----:B------:R-:W-:Y:S04]  /*0550*/  STL [R1+0x1c], R3 ;  /* 0x00001c0301007387 */ /* 0x000fe80000100800 */
[----:B------:R2:W-:Y:S01]  /*0560*/  STL [R1+0x18], R0 ;  /* 0x0000180001007387 */ /* 0x0005e20000100800 */
[----:B0-----:R-:W-:-:S05]  /*0570*/  LOP3.LUT R2, R8, 0x3, R13, 0x78, !PT ;  /* 0x0000000308027812 */ /* 0x001fca00078e780d */
[----:B------:R0:W-:Y:S01]  /*0580*/  STL [R1+0x14], R2 ;  /* 0x0000140201007387 */ /* 0x0001e20000100800 */
[--C-:B--2---:R-:W-:Y:S02]  /*0590*/  HADD2.F32 R0, -RZ, R4.reuse.H0_H0 ;  /* 0x20000004ff007230 */ /* 0x104fe40000004100 */
[----:B------:R-:W-:Y:S02]  /*05a0*/  HADD2.F32 R3, -RZ, R4.H1_H1 ;  /* 0x30000004ff037230 */ /* 0x000fe40000004100 */
[--C-:B0-----:R-:W-:Y:S02]  /*05b0*/  HADD2.F32 R2, -RZ, R5.reuse.H0_H0 ;  /* 0x20000005ff027230 */ /* 0x101fe40000004100 */
[----:B------:R-:W-:-:S07]  /*05c0*/  HADD2.F32 R4, -RZ, R5.H1_H1 ;  /* 0x30000005ff047230 */ /* 0x000fce0000004100 */
.L_x_2337:
[----:B-1----:R-:W2:Y:S01]  /*05d0*/  LDL R8, [R1+0xc] ;  /* 0x00000c0001087983 */ /* 0x002ea20000100800 */
[----:B------:R-:W0:Y:S01]  /*05e0*/  S2R R5, SR_TID.X ;  /* 0x0000000000057919 */ /* 0x000e220000002100 */
[----:B------:R-:W-:Y:S01]  /*05f0*/  HFMA2.MMA R7, -RZ, RZ, 0, 0 ;  /* 0x00000000ff077435 */ /* 0x000fe200000001ff */
[----:B------:R-:W-:Y:S01]  /*0600*/  USHF.L.U32 UR7, UR16, 0x4, URZ ;  /* 0x0000000410077899 */ /* 0x000fe2000800063f */
[----:B------:R-:W3:Y:S01]  /*0610*/  LDL R18, [R1+0x10] ;  /* 0x0000100001127983 */ /* 0x000ee20000100800 */
[----:B------:R-:W-:Y:S02]  /*0620*/  USHF.L.U32 UR9, UR10, 0x5, URZ ;  /* 0x000000050a097899 */ /* 0x000fe4000800063f */
[----:B------:R-:W-:Y:S02]  /*0630*/  ULOP3.LUT UR7, UR7, 0x3f0, URZ, 0xc0, !UPT ;  /* 0x000003f007077892 */ /* 0x000fe4000f8ec03f */
[----:B------:R-:W-:Y:S01]  /*0640*/  USHF.L.U64.HI UR11, UR10, 0x5, UR5 ;  /* 0x000000050a0b7899 */ /* 0x000fe20008010205 */
[----:B------:R-:W-:Y:S01]  /*0650*/  ULDC.64 UR14, c[0x0][0x248] ;  /* 0x00009200000e7ab9 */ /* 0x000fe20000000a00 */
[----:B------:R-:W-:Y:S01]  /*0660*/  ULDC.64 UR18, c[0x0][0x230] ;  /* 0x00008c0000127ab9 */ /* 0x000fe20000000a00 */
[----:B------:R-:W-:Y:S01]  /*0670*/  ULDC.64 UR20, c[0x0][0x228] ;  /* 0x00008a0000147ab9 */ /* 0x000fe20000000a00 */
[----:B0-----:R-:W-:-:S05]  /*0680*/  IMAD.WIDE.U32 R38, R5, -0x33333333, RZ ;  /* 0xcccccccd05267825 */ /* 0x001fca00078e00ff */
[----:B------:R-:W-:-:S05]  /*0690*/  SHF.R.U32.HI R38, RZ, 0x6, R39 ;  /* 0x00000006ff267819 */ /* 0x000fca0000011627 */
[----:B------:R-:W-:Y:S01]  /*06a0*/  IMAD R39, R38, -0x50, R5 ;  /* 0xffffffb026277824 */ /* 0x000fe200078e0205 */
[----:B------:R-:W-:-:S03]  /*06b0*/  MOV R5, UR10 ;  /* 0x0000000a00057c02 */ /* 0x000fc60008000f00 */
[----:B------:R-:W-:Y:S01]  /*06c0*/  IMAD.SHL.U32 R6, R39, 0x4, RZ ;  /* 0x0000000427067824 */ /* 0x000fe200078e00ff */
[----:B------:R-:W-:-:S03]  /*06d0*/  IADD3 R9, R38, UR7, RZ ;  /* 0x0000000726097c10 */ /* 0x000fc6000fffe0ff */
[----:B------:R-:W-:Y:S01]  /*06e0*/  IMAD.WIDE.U32 R6, R5, 0x50000, R6 ;  /* 0x0005000005067825 */ /* 0x000fe200078e0006 */
[----:B------:R-:W-:-:S03]  /*06f0*/  UIMAD UR7, UR5, 0x50000, URZ ;  /* 0x00050000050778a4 */ /* 0x000fc6000f8e023f */
[----:B------:R-:W-:-:S04]  /*0700*/  IMAD R9, R9, 0x140, RZ ;  /* 0x0000014009097824 */ /* 0x000fc800078e02ff */
[----:B------:R-:W-:-:S05]  /*0710*/  VIADD R11, R9, 0xa00 ;  /* 0x00000a00090b7836 */ /* 0x000fca0000000000 */
[----:B------:R-:W-:-:S04]  /*0720*/  IADD3 R11, P2, R11, R6, RZ ;  /* 0x000000060b0b7210 */ /* 0x000fc80007f5e0ff */
[----:B------:R-:W-:Y:S02]  /*0730*/  SHF.L.U32 R61, R11, 0x1, RZ ;  /* 0x000000010b3d7819 */ /* 0x000fe400000006ff */
[----:B--2---:R-:W-:-:S05]  /*0740*/  IADD3 R5, P0, R8, UR9, RZ ;  /* 0x0000000908057c10 */ /* 0x004fca000ff1e0ff */
[----:B------:R-:W-:Y:S01]  /*0750*/  IMAD.X R8, RZ, RZ, UR11, P0 ;  /* 0x0000000bff087e24 */ /* 0x000fe200080e06ff */
[----:B------:R-:W-:-:S04]  /*0760*/  LEA R34, P0, R5, UR14, 0x3 ;  /* 0x0000000e05227c11 */ /* 0x000fc8000f8018ff */
[----:B------:R-:W-:Y:S02]  /*0770*/  LEA.HI.X R35, R5, UR15, R8, 0x3, P0 ;  /* 0x0000000f05237c11 */ /* 0x000fe400080f1c08 */
[----:B------:R-:W-:Y:S01]  /*0780*/  IADD3 R5, R7, UR7, RZ ;  /* 0x0000000707057c10 */ /* 0x000fe2000fffe0ff */
[----:B------:R-:W-:Y:S01]  /*0790*/  ULDC UR7, c[0x0][0x250] ;  /* 0x0000940000077ab9 */ /* 0x000fe20000000800 */
[C---:B------:R-:W-:Y:S02]  /*07a0*/  IADD3 R54, P0, R9.reuse, R6, RZ ;  /* 0x0000000609367210 */ /* 0x040fe40007f1e0ff */
[----:B------:R-:W2:Y:S02]  /*07b0*/  LDG.E.64.CONSTANT R34, desc[UR12][R34.64] ;  /* 0x0000000c22227981 */ /* 0x000ea4000c1e9b00 */
[----:B------:R-:W-:Y:S02]  /*07c0*/  IADD3.X R13, RZ, R5, RZ, P0, !PT ;  /* 0x00000005ff0d7210 */ /* 0x000fe400007fe4ff */
[----:B------:R-:W-:-:S02]  /*07d0*/  IADD3 R7, R9, 0x500, RZ ;  /* 0x0000050009077810 */ /* 0x000fc40007ffe0ff */
[C---:B------:R-:W-:Y:S02]  /*07e0*/  SHF.L.U64.HI R58, R54.reuse, 0x1, R13 ;  /* 0x00000001363a7819 */ /* 0x040fe4000001020d */
[----:B------:R-:W-:Y:S02]  /*07f0*/  SHF.L.U32 R54, R54, 0x1, RZ ;  /* 0x0000000136367819 */ /* 0x000fe400000006ff */
[----:B------:R-:W-:Y:S02]  /*0800*/  IADD3 R7, P1, R7, R6, RZ ;  /* 0x0000000607077210 */ /* 0x000fe40007f3e0ff */
[----:B------:R-:W-:Y:S02]  /*0810*/  IADD3 R14, P0, R54, UR18, RZ ;  /* 0x00000012360e7c10 */ /* 0x000fe4000ff1e0ff */
[----:B------:R-:W-:Y:S02]  /*0820*/  IADD3.X R8, RZ, R5, RZ, P1, !PT ;  /* 0x00000005ff087210 */ /* 0x000fe40000ffe4ff */
[----:B------:R-:W-:-:S02]  /*0830*/  SHF.L.U32 R10, R7, 0x1, RZ ;  /* 0x00000001070a7819 */ /* 0x000fc400000006ff */
[----:B------:R-:W-:Y:S02]  /*0840*/  IADD3 R12, P1, R54, UR20, RZ ;  /* 0x00000014360c7c10 */ /* 0x000fe4000ff3e0ff */
[C---:B------:R-:W-:Y:S02]  /*0850*/  IADD3.X R15, R58.reuse, UR19, RZ, P0, !PT ;  /* 0x000000133a0f7c10 */ /* 0x040fe400087fe4ff */
[----:B------:R-:W-:Y:S02]  /*0860*/  SHF.L.U64.HI R19, R7, 0x1, R8 ;  /* 0x0000000107137819 */ /* 0x000fe40000010208 */
[----:B------:R-:W-:Y:S02]  /*0870*/  IADD3.X R13, R58, UR21, RZ, P1, !PT ;  /* 0x000000153a0d7c10 */ /* 0x000fe40008ffe4ff */
[C---:B------:R-:W-:Y:S01]  /*0880*/  IADD3 R16, P0, R10.reuse, UR18, RZ ;  /* 0x000000120a107c10 */ /* 0x040fe2000ff1e0ff */
[----:B------:R-:W4:Y:S01]  /*0890*/  LDG.E.64.CONSTANT R14, desc[UR12][R14.64] ;  /* 0x0000000c0e0e7981 */ /* 0x000f22000c1e9b00 */
[----:B------:R-:W-:-:S02]  /*08a0*/  IADD3 R36, P1, R10, UR20, RZ ;  /* 0x000000140a247c10 */ /* 0x000fc4000ff3e0ff */
[C---:B------:R-:W-:Y:S01]  /*08b0*/  IADD3.X R17, R19.reuse, UR19, RZ, P0, !PT ;  /* 0x0000001313117c10 */ /* 0x040fe200087fe4ff */
[----:B------:R-:W5:Y:S01]  /*08c0*/  LDG.E.64.CONSTANT R12, desc[UR12][R12.64] ;  /* 0x0000000c0c0c7981 */ /* 0x000f62000c1e9b00 */
[----:B------:R-:W-:Y:S01]  /*08d0*/  IMAD.X R8, RZ, RZ, R5, P2 ;  /* 0x000000ffff087224 */ /* 0x000fe200010e0605 */
[----:B------:R-:W-:Y:S02]  /*08e0*/  IADD3.X R37, R19, UR21, RZ, P1, !PT ;  /* 0x0000001513257c10 */ /* 0x000fe40008ffe4ff */
[----:B---3--:R-:W-:Y:S01]  /*08f0*/  IADD3 R7, P0, R18, UR9, RZ ;  /* 0x0000000912077c10 */ /* 0x008fe2000ff1e0ff */
[----:B------:R-:W3:Y:S04]  /*0900*/  LDG.E.64.CONSTANT R16, desc[UR12][R16.64] ;  /* 0x0000000c10107981 */ /* 0x000ee8000c1e9b00 */
[----:B------:R0:W-:Y:S01]  /*0910*/  STL [R1+0x4], R10 ;  /* 0x0000040a01007387 */ /* 0x0001e20000100800 */
[----:B------:R-:W-:-:S03]  /*0920*/  IADD3 R30, P1, R61, UR18, RZ ;  /* 0x000000123d1e7c10 */ /* 0x000fc6000ff3e0ff */
[----:B------:R-:W3:Y:S01]  /*0930*/  LDG.E.64.CONSTANT R36, desc[UR12][R36.64] ;  /* 0x0000000c24247981 */ /* 0x000ee2000c1e9b00 */
[----:B0-----:R-:W-:Y:S02]  /*0940*/  SHF.L.U64.HI R10, R11, 0x1, R8 ;  /* 0x000000010b0a7819 */ /* 0x001fe40000010208 */
[----:B------:R-:W-:Y:S02]  /*0950*/  IADD3.X R8, RZ, UR11, RZ, P0, !PT ;  /* 0x0000000bff087c10 */ /* 0x000fe400087fe4ff */
[----:B------:R-:W-:Y:S02]  /*0960*/  LEA R20, P0, R7, UR14, 0x3 ;  /* 0x0000000e07147c11 */ /* 0x000fe4000f8018ff */
[----:B------:R-:W-:Y:S02]  /*0970*/  IADD3 R18, P2, R61, UR20, RZ ;  /* 0x000000143d127c10 */ /* 0x000fe4000ff5e0ff */
[----:B------:R-:W-:Y:S01]  /*0980*/  LEA.HI.X R21, R7, UR15, R8, 0x3, P0 ;  /* 0x0000000f07157c11 */ /* 0x000fe200080f1c08 */
[----:B------:R0:W-:Y:S01]  /*0990*/  STL [R1+0x8], R19 ;  /* 0x0000081301007387 */ /* 0x0001e20000100800 */
[----:B------:R-:W-:Y:S01]  /*09a0*/  IADD3.X R31, R10, UR19, RZ, P1, !PT ;  /* 0x000000130a1f7c10 */ /* 0x000fe20008ffe4ff */
[----:B------:R-:W-:-:S03]  /*09b0*/  ULDC.64 UR14, c[0x0][0x258] ;  /* 0x00009600000e7ab9 */ /* 0x000fc60000000a00 */
[----:B------:R-:W3:Y:S04]  /*09c0*/  LDG.E.64.CONSTANT R20, desc[UR12][R20.64] ;  /* 0x0000000c14147981 */ /* 0x000ee8000c1e9b00 */
[----:B------:R-:W3:Y:S01]  /*09d0*/  LDG.E.64.CONSTANT R30, desc[UR12][R30.64] ;  /* 0x0000000c1e1e7981 */ /* 0x000ee2000c1e9b00 */
[----:B0-----:R-:W-:Y:S02]  /*09e0*/  IADD3.X R19, R10, UR21, RZ, P2, !PT ;  /* 0x000000150a137c10 */ /* 0x001fe400097fe4ff */
[----:B------:R-:W-:-:S04]  /*09f0*/  IADD3 R9, R9, 0xf00, RZ ;  /* 0x00000f0009097810 */ /* 0x000fc80007ffe0ff */
[----:B------:R-:W3:Y:S01]  /*0a00*/  LDG.E.64.CONSTANT R18, desc[UR12][R18.64] ;  /* 0x0000000c12127981 */ /* 0x000ee2000c1e9b00 */
[----:B------:R-:W-:-:S04]  /*0a10*/  IADD3 R9, P0, R9, R6, RZ ;  /* 0x0000000609097210 */ /* 0x000fc80007f1e0ff */
[----:B------:R-:W-:Y:S01]  /*0a20*/  SHF.L.U32 R59, R9, 0x1, RZ ;  /* 0x00000001093b7819 */ /* 0x000fe200000006ff */
[----:B------:R-:W-:-:S03]  /*0a30*/  IMAD.X R60, RZ, RZ, R5, P0 ;  /* 0x000000ffff3c7224 */ /* 0x000fc600000e0605 */
[----:B------:R-:W-:Y:S02]  /*0a40*/  IADD3 R32, P0, R59, UR18, RZ ;  /* 0x000000123b207c10 */ /* 0x000fe4000ff1e0ff */
[----:B------:R-:W-:-:S04]  /*0a50*/  SHF.L.U64.HI R60, R9, 0x1, R60 ;  /* 0x00000001093c7819 */ /* 0x000fc8000001023c */
[----:B------:R-:W-:Y:S02]  /*0a60*/  IADD3.X R33, R60, UR19, RZ, P0, !PT ;  /* 0x000000133c217c10 */ /* 0x000fe400087fe4ff */
[----:B------:R-:W-:-:S04]  /*0a70*/  IADD3 R40, P0, R59, UR20, RZ ;  /* 0x000000143b287c10 */ /* 0x000fc8000ff1e0ff */
[----:B------:R-:W3:Y:S01]  /*0a80*/  LDG.E.64.CONSTANT R32, desc[UR12][R32.64] ;  /* 0x0000000c20207981 */ /* 0x000ee2000c1e9b00 */
[----:B------:R-:W-:-:S06]  /*0a90*/  IADD3.X R41, R60, UR21, RZ, P0, !PT ;  /* 0x000000153c297c10 */ /* 0x000fcc00087fe4ff */
[----:B------:R-:W3:Y:S04]  /*0aa0*/  LDG.E.64.CONSTANT R40, desc[UR12][R40.64] ;  /* 0x0000000c28287981 */ /* 0x000ee8000c1e9b00 */
[----:B------:R0:W-:Y:S01]  /*0ab0*/  STL [R1], R10 ;  /* 0x0000000a01007387 */ /* 0x0001e20000100800 */
[----:B--2---:R-:W-:-:S06]  /*0ac0*/  FADD.FTZ R5, R35, UR7 ;  /* 0x0000000723057e21 */ /* 0x004fcc0008010000 */
[----:B------:R-:W1:Y:S01]  /*0ad0*/  MUFU.RSQ R5, R5 ;  /* 0x0000000500057308 */ /* 0x000e620000001400 */
[--C-:B----4-:R-:W-:Y:S02]  /*0ae0*/  HADD2.F32 R7, -RZ, R14.reuse.H0_H0 ;  /* 0x2000000eff077230 */ /* 0x110fe40000004100 */
[----:B------:R-:W-:Y:S02]  /*0af0*/  HADD2.F32 R9, -RZ, R14.H1_H1 ;  /* 0x3000000eff097230 */ /* 0x000fe40000004100 */
[--C-:B-----5:R-:W-:Y:S02]  /*0b00*/  HADD2.F32 R6, -RZ, R12.reuse.H0_H0 ;  /* 0x2000000cff067230 */ /* 0x120fe40000004100 */
[C---:B------:R-:W-:Y:S01]  /*0b10*/  FADD.FTZ R8, -R34.reuse, R7 ;  /* 0x0000000722087221 */ /* 0x040fe20000010100 */
[----:B------:R-:W-:Y:S02]  /*0b20*/  HADD2.F32 R7, -RZ, R12.H1_H1 ;  /* 0x3000000cff077230 */ /* 0x000fe40000004100 */
[----:B------:R-:W-:Y:S01]  /*0b30*/  FADD.FTZ R52, -R34, R9 ;  /* 0x0000000922347221 */ /* 0x000fe20000010100 */
[----:B---3--:R-:W-:-:S02]  /*0b40*/  HADD2.F32 R35, -RZ, R16.H0_H0 ;  /* 0x20000010ff237230 */ /* 0x008fc40000004100 */
[----:B0-----:R-:W-:Y:S01]  /*0b50*/  FMUL.FTZ R10, R0, R6 ;  /* 0x00000006000a7220 */ /* 0x001fe20000410000 */
[----:B-1----:R-:W-:Y:S01]  /*0b60*/  FMUL.FTZ R53, R5, R8 ;  /* 0x0000000805357220 */ /* 0x002fe20000410000 */
[----:B------:R-:W-:Y:S01]  /*0b70*/  FMUL.FTZ R11, R3, R7 ;  /* 0x00000007030b7220 */ /* 0x000fe20000410000 */
[----:B------:R-:W-:Y:S01]  /*0b80*/  FMUL.FTZ R52, R5, R52 ;  /* 0x0000003405347220 */ /* 0x000fe20000410000 */
[----:B------:R-:W-:Y:S01]  /*0b90*/  FADD.FTZ R12, -R34, R35 ;  /* 0x00000023220c7221 */ /* 0x000fe20000010100 */
[----:B------:R-:W-:Y:S01]  /*0ba0*/  FFMA.FTZ R9, R53, R10, RZ ;  /* 0x0000000a35097223 */ /* 0x000fe200000100ff */
[----:B------:R-:W-:Y:S02]  /*0bb0*/  HADD2.F32 R35, -RZ, R16.H1_H1 ;  /* 0x30000010ff237230 */ /* 0x000fe40000004100 */
[--C-:B------:R-:W-:Y:S02]  /*0bc0*/  HADD2.F32 R8, -RZ, R36.reuse.H0_H0 ;  /* 0x20000024ff087230 */ /* 0x100fe40000004100 */
[----:B------:R-:W-:Y:S01]  /*0bd0*/  FFMA.FTZ R10, R52, R11, R9 ;  /* 0x0000000b340a7223 */ /* 0x000fe20000010009 */
[----:B------:R-:W-:Y:S01]  /*0be0*/  FMUL.FTZ R57, R5, R12 ;  /* 0x0000000c05397220 */ /* 0x000fe20000410000 */
[----:B------:R-:W-:-:S02]  /*0bf0*/  HADD2.F32 R9, -RZ, R36.H1_H1 ;  /* 0x30000024ff097230 */ /* 0x000fc40000004100 */
[----:B------:R-:W-:Y:S01]  /*0c00*/  FADD.FTZ R56, -R34, R35 ;  /* 0x0000002322387221 */ /* 0x000fe20000010100 */
[----:B------:R-:W-:Y:S02]  /*0c10*/  FMUL.FTZ R11, R0, R8 ;  /* 0x00000008000b7220 */ /* 0x000fe40000410000 */
[----:B------:R-:W-:Y:S02]  /*0c20*/  FMUL.FTZ R12, R3, R9 ;  /* 0x00000009030c7220 */ /* 0x000fe40000410000 */
[----:B------:R-:W-:Y:S01]  /*0c30*/  FFMA.FTZ R11, R57, R11, R10 ;  /* 0x0000000b390b7223 */ /* 0x000fe2000001000a */
[----:B------:R-:W-:-:S04]  /*0c40*/  FMUL.FTZ R56, R5, R56 ;  /* 0x0000003805387220 */ /* 0x000fc80000410000 */
[----:B------:R-:W-:Y:S01]  /*0c50*/  FFMA.FTZ R12, R56, R12, R11 ;  /* 0x0000000c380c7223 */ /* 0x000fe2000001000b */
[----:B------:R-:W-:Y:S01]  /*0c60*/  FADD.FTZ R42, R21, UR7 ;  /* 0x00000007152a7e21 */ /* 0x000fe20008010000 */
[----:B------:R-:W-:-:S03]  /*0c70*/  HADD2.F32 R35, -RZ, R30.H0_H0 ;  /* 0x2000001eff237230 */ /* 0x000fc60000004100 */
[----:B------:R-:W0:Y:S01]  /*0c80*/  MUFU.RSQ R11, R42 ;  /* 0x0000002a000b7308 */ /* 0x000e220000001400 */
[----:B------:R-:W-:Y:S02]  /*0c90*/  HADD2.F32 R51, -RZ, R30.H1_H1 ;  /* 0x3000001eff337230 */ /* 0x000fe40000004100 */
[----:B------:R-:W-:Y:S01]  /*0ca0*/  FADD.FTZ R14, -R34, R35 ;  /* 0x00000023220e7221 */ /* 0x000fe20000010100 */
[----:B------:R-:W-:-:S03]  /*0cb0*/  HADD2.F32 R10, -RZ, R18.H0_H0 ;  /* 0x20000012ff0a7230 */ /* 0x000fc60000004100 */
[----:B------:R-:W-:Y:S01]  /*0cc0*/  FMUL.FTZ R55, R5, R14 ;  /* 0x0000000e05377220 */ /* 0x000fe20000410000 */
[--C-:B------:R-:W-:Y:S02]  /*0cd0*/  HADD2.F32 R36, -RZ, R15.reuse.H0_H0 ;  /* 0x2000000fff247230 */ /* 0x100fe40000004100 */
[----:B------:R-:W-:Y:S01]  /*0ce0*/  FMUL.FTZ R21, R0, R10 ;  /* 0x0000000a00157220 */ /* 0x000fe20000410000 */
[----:B------:R-:W-:Y:S01]  /*0cf0*/  HADD2.F32 R15, -RZ, R15.H1_H1 ;  /* 0x3000000fff0f7230 */ /* 0x000fe20000004100 */
[----:B------:R-:W-:Y:S01]  /*0d00*/  MOV R16, 0x28 ;  /* 0x0000002800107802 */ /* 0x000fe20000000f00 */
[----:B------:R-:W-:Y:S02]  /*0d10*/  HADD2.F32 R14, -RZ, R18.H1_H1 ;  /* 0x30000012ff0e7230 */ /* 0x000fe40000004100 */
[----:B------:R-:W-:Y:S01]  /*0d20*/  FFMA.FTZ R21, R55, R21, R12 ;  /* 0x0000001537157223 */ /* 0x000fe2000001000c */
[----:B------:R-:W-:Y:S01]  /*0d30*/  FADD.FTZ R51, -R34, R51 ;  /* 0x0000003322337221 */ /* 0x000fe20000010100 */
[----:B------:R-:W-:-:S02]  /*0d40*/  HADD2.F32 R12, -RZ, R13.H0_H0 ;  /* 0x2000000dff0c7230 */ /* 0x000fc40000004100 */
[C---:B------:R-:W-:Y:S01]  /*0d50*/  FADD.FTZ R36, -R20.reuse, R36 ;  /* 0x0000002414247221 */ /* 0x040fe20000010100 */
[----:B------:R-:W-:Y:S01]  /*0d60*/  FADD.FTZ R48, -R20, R15 ;  /* 0x0000000f14307221 */ /* 0x000fe20000010100 */
[----:B------:R-:W-:Y:S02]  /*0d70*/  IMAD R35, R39, R16, UR6 ;  /* 0x0000000627237e24 */ /* 0x000fe4000f8e0210 */
[----:B------:R-:W-:Y:S01]  /*0d80*/  FMUL.FTZ R15, R3, R14 ;  /* 0x0000000e030f7220 */ /* 0x000fe20000410000 */
[----:B------:R-:W-:Y:S01]  /*0d90*/  FMUL.FTZ R51, R5, R51 ;  /* 0x0000003305337220 */ /* 0x000fe20000410000 */
[----:B------:R-:W-:Y:S02]  /*0da0*/  HADD2.F32 R13, -RZ, R13.H1_H1 ;  /* 0x3000000dff0d7230 */ /* 0x000fe40000004100 */
[----:B------:R-:W-:Y:S01]  /*0db0*/  FMUL.FTZ R30, R2, R12 ;  /* 0x0000000c021e7220 */ /* 0x000fe20000410000 */
[----:B------:R-:W-:Y:S02]  /*0dc0*/  HADD2.F32 R16, -RZ, R17.H0_H0 ;  /* 0x20000011ff107230 */ /* 0x000fe40000004100 */
[----:B0-----:R-:W-:Y:S01]  /*0dd0*/  FMUL.FTZ R49, R11, R36 ;  /* 0x000000240b317220 */ /* 0x001fe20000410000 */
[----:B------:R-:W-:Y:S01]  /*0de0*/  FFMA.FTZ R21, R51, R15, R21 ;  /* 0x0000000f33157223 */ /* 0x000fe20000010015 */
[----:B------:R-:W-:-:S02]  /*0df0*/  HADD2.F32 R15, -RZ, R37.H0_H0 ;  /* 0x20000025ff0f7230 */ /* 0x000fc40000004100 */
[----:B------:R-:W-:Y:S01]  /*0e00*/  FMUL.FTZ R18, R4, R13 ;  /* 0x0000000d04127220 */ /* 0x000fe20000410000 */
[----:B------:R-:W-:Y:S01]  /*0e10*/  FMUL.FTZ R48, R11, R48 ;  /* 0x000000300b307220 */ /* 0x000fe20000410000 */
[----:B------:R-:W-:Y:S01]  /*0e20*/  FFMA.FTZ R30, R49, R30, RZ ;  /* 0x0000001e311e7223 */ /* 0x000fe200000100ff */
[----:B------:R-:W-:Y:S01]  /*0e30*/  FADD.FTZ R47, -R20, R16 ;  /* 0x00000010142f7221 */ /* 0x000fe20000010100 */
[----:B------:R-:W-:Y:S02]  /*0e40*/  HADD2.F32 R45, -RZ, R17.H1_H1 ;  /* 0x30000011ff2d7230 */ /* 0x000fe40000004100 */
[----:B------:R-:W-:Y:S01]  /*0e50*/  FMUL.FTZ R17, R2, R15 ;  /* 0x0000000f02117220 */ /* 0x000fe20000410000 */
[----:B------:R-:W-:Y:S01]  /*0e60*/  FFMA.FTZ R18, R48, R18, R30 ;  /* 0x0000001230127223 */ /* 0x000fe2000001001e */
[----:B------:R-:W-:Y:S02]  /*0e70*/  HADD2.F32 R16, -RZ, R37.H1_H1 ;  /* 0x30000025ff107230 */ /* 0x000fe40000004100 */
[----:B------:R-:W-:Y:S01]  /*0e80*/  FMUL.FTZ R47, R11, R47 ;  /* 0x0000002f0b2f7220 */ /* 0x000fe20000410000 */
[----:B------:R-:W-:Y:S01]  /*0e90*/  FADD.FTZ R45, -R20, R45 ;  /* 0x0000002d142d7221 */ /* 0x000fe20000010100 */
[----:B------:R-:W-:-:S02]  /*0ea0*/  HADD2.F32 R50, -RZ, R32.H0_H0 ;  /* 0x20000020ff327230 */ /* 0x000fc40000004100 */
[----:B------:R-:W-:Y:S02]  /*0eb0*/  HADD2.F32 R46, -RZ, R32.H1_H1 ;  /* 0x30000020ff2e7230 */ /* 0x000fe40000004100 */
[----:B------:R-:W-:Y:S01]  /*0ec0*/  FFMA.FTZ R32, R47, R17, R18 ;  /* 0x000000112f207223 */ /* 0x000fe20000010012 */
[----:B------:R-:W-:Y:S01]  /*0ed0*/  FMUL.FTZ R17, R4, R16 ;  /* 0x0000001004117220 */ /* 0x000fe20000410000 */
[----:B------:R-:W-:Y:S01]  /*0ee0*/  FMUL.FTZ R45, R11, R45 ;  /* 0x0000002d0b2d7220 */ /* 0x000fe20000410000 */
[----:B------:R-:W-:-:S03]  /*0ef0*/  HADD2.F32 R44, -RZ, R31.H0_H0 ;  /* 0x2000001fff2c7230 */ /* 0x000fc60000004100 */
[----:B------:R-:W-:Y:S01]  /*0f00*/  FFMA.FTZ R32, R45, R17, R32 ;  /* 0x000000112d207223 */ /* 0x000fe20000010020 */
[----:B------:R-:W-:Y:S02]  /*0f10*/  HADD2.F32 R17, -RZ, R19.H0_H0 ;  /* 0x20000013ff117230 */ /* 0x000fe40000004100 */
[----:B------:R-:W-:Y:S01]  /*0f20*/  FADD.FTZ R44, -R20, R44 ;  /* 0x0000002c142c7221 */ /* 0x000fe20000010100 */
[----:B------:R-:W-:Y:S02]  /*0f30*/  HADD2.F32 R43, -RZ, R31.H1_H1 ;  /* 0x3000001fff2b7230 */ /* 0x000fe40000004100 */
[----:B------:R-:W-:Y:S01]  /*0f40*/  FADD.FTZ R50, -R34, R50 ;  /* 0x0000003222327221 */ /* 0x000fe20000010100 */
[----:B------:R-:W-:Y:S02]  /*0f50*/  HADD2.F32 R18, -RZ, R40.H0_H0 ;  /* 0x20000028ff127230 */ /* 0x000fe40000004100 */
[----:B------:R-:W-:Y:S01]  /*0f60*/  FMUL.FTZ R31, R2, R17 ;  /* 0x00000011021f7220 */ /* 0x000fe20000410000 */
[----:B------:R-:W-:Y:S01]  /*0f70*/  FMUL.FTZ R44, R11, R44 ;  /* 0x0000002c0b2c7220 */ /* 0x000fe20000410000 */
[----:B------:R-:W-:-:S02]  /*0f80*/  HADD2.F32 R30, -RZ, R33.H0_H0 ;  /* 0x20000021ff1e7230 */ /* 0x000fc40000004100 */
[----:B------:R-:W-:Y:S01]  /*0f90*/  FFMA.FTZ R36, R2, R12, RZ ;  /* 0x0000000c02247223 */ /* 0x000fe200000100ff */
[----:B------:R-:W-:Y:S02]  /*0fa0*/  HADD2.F32 R42, -RZ, R33.H1_H1 ;  /* 0x30000021ff2a7230 */ /* 0x000fe40000004100 */
[----:B------:R-:W-:Y:S01]  /*0fb0*/  FFMA.FTZ R33, R0, R6, RZ ;  /* 0x0000000600217223 */ /* 0x000fe200000100ff */
[----:B------:R-:W-:Y:S01]  /*0fc0*/  FFMA.FTZ R32, R44, R31, R32 ;  /* 0x0000001f2c207223 */ /* 0x000fe20000010020 */
[----:B------:R-:W-:Y:S02]  /*0fd0*/  HADD2.F32 R19, -RZ, R19.H1_H1 ;  /* 0x30000013ff137230 */ /* 0x000fe40000004100 */
[----:B------:R-:W-:Y:S01]  /*0fe0*/  FADD.FTZ R43, -R20, R43 ;  /* 0x0000002b142b7221 */ /* 0x000fe20000010100 */
[----:B------:R-:W-:Y:S01]  /*0ff0*/  FMUL.FTZ R31, R0, R18 ;  /* 0x00000012001f7220 */ /* 0x000fe20000410000 */
[----:B------:R-:W-:Y:S01]  /*1000*/  FMUL.FTZ R50, R5, R50 ;  /* 0x0000003205327220 */ /* 0x000fe20000410000 */
[----:B------:R-:W-:Y:S01]  /*1010*/  FADD.FTZ R30, -R20, R30 ;  /* 0x0000001e141e7221 */ /* 0x000fe20000010100 */
[----:B------:R-:W-:Y:S01]  /*1020*/  FFMA.FTZ R33, R3, R7, R33 ;  /* 0x0000000703217223 */ /* 0x000fe20000010021 */
[----:B------:R-:W-:Y:S01]  /*1030*/  FFMA.FTZ R36, R4, R13, R36 ;  /* 0x0000000d04247223 */ /* 0x000fe20000010024 */
[----:B------:R-:W-:Y:S01]  /*1040*/  FADD.FTZ R46, -R34, R46 ;  /* 0x0000002e222e7221 */ /* 0x000fe20000010100 */
[----:B------:R-:W-:Y:S01]  /*1050*/  FADD.FTZ R42, -R20, R42 ;  /* 0x0000002a142a7221 */ /* 0x000fe20000010100 */
[----:B------:R-:W0:Y:S01]  /*1060*/  S2R R39, SR_TID.X ;  /* 0x0000000000277919 */ /* 0x000e220000002100 */
[----:B------:R-:W-:-:S02]  /*1070*/  HADD2.F32 R20, -RZ, R41.H0_H0 ;  /* 0x20000029ff147230 */ /* 0x000fc40000004100 */
[----:B------:R-:W-:Y:S01]  /*1080*/  FMUL.FTZ R34, R4, R19 ;  /* 0x0000001304227220 */ /* 0x000fe20000410000 */
[C---:B------:R-:W-:Y:S01]  /*1090*/  FMUL.FTZ R43, R11.reuse, R43 ;  /* 0x0000002b0b2b7220 */ /* 0x040fe20000410000 */
[----:B------:R-:W-:Y:S01]  /*10a0*/  FFMA.FTZ R31, R50, R31, R21 ;  /* 0x0000001f321f7223 */ /* 0x000fe20000010015 */
[----:B------:R-:W-:Y:S01]  /*10b0*/  FMUL.FTZ R21, R11, R30 ;  /* 0x0000001e0b157220 */ /* 0x000fe20000410000 */
[----:B------:R-:W-:Y:S01]  /*10c0*/  UIADD3 UR7, UP0, UR10, 0x5, URZ ;  /* 0x000000050a077890 */ /* 0x000fe2000ff1e03f */
[----:B------:R-:W-:Y:S01]  /*10d0*/  FFMA.FTZ R33, R0, R8, R33 ;  /* 0x0000000800217223 */ /* 0x000fe20000010021 */
[C---:B------:R-:W-:Y:S01]  /*10e0*/  FFMA.FTZ R30, R2.reuse, R15, R36 ;  /* 0x0000000f021e7223 */ /* 0x040fe20000010024 */
[----:B------:R-:W-:Y:S01]  /*10f0*/  FFMA.FTZ R32, R43, R34, R32 ;  /* 0x000000222b207223 */ /* 0x000fe20000010020 */
[----:B------:R-:W-:Y:S01]  /*1100*/  FMUL.FTZ R34, R2, R20 ;  /* 0x0000001402227220 */ /* 0x000fe20000410000 */
[----:B------:R-:W-:Y:S01]  /*1110*/  UIADD3.X UR9, URZ, UR5, URZ, UP0, !UPT ;  /* 0x000000053f097290 */ /* 0x000fe200087fe43f */
[----:B------:R-:W-:Y:S01]  /*1120*/  FFMA.FTZ R36, R3, R9, R33 ;  /* 0x0000000903247223 */ /* 0x000fe20000010021 */
[----:B------:R-:W-:Y:S01]  /*1130*/  FFMA.FTZ R30, R4, R16, R30 ;  /* 0x00000010041e7223 */ /* 0x000fe2000001001e */
[----:B------:R-:W-:Y:S01]  /*1140*/  UISETP.GE.U32.AND UP0, UPT, UR7, UR14, UPT ;  /* 0x0000000e0700728c */ /* 0x000fe2000bf06070 */
[----:B------:R-:W-:Y:S01]  /*1150*/  FFMA.FTZ R33, R21, R34, R32 ;  /* 0x0000002215217223 */ /* 0x000fe20000010020 */
[----:B------:R-:W-:Y:S01]  /*1160*/  FFMA.FTZ R34, R0, R10, R36 ;  /* 0x0000000a00227223 */ /* 0x000fe20000010024 */
[----:B------:R-:W-:Y:S01]  /*1170*/  FFMA.FTZ R32, R2, R17, R30 ;  /* 0x0000001102207223 */ /* 0x000fe2000001001e */
[----:B------:R-:W-:Y:S01]  /*1180*/  UISETP.GE.AND.EX UP0, UPT, UR9, UR15, UPT, UP0 ;  /* 0x0000000f0900728c */ /* 0x000fe2000bf06300 */
[----:B------:R-:W-:-:S02]  /*1190*/  HADD2.F32 R40, -RZ, R40.H1_H1 ;  /* 0x30000028ff287230 */ /* 0x000fc40000004100 */
[C---:B------:R-:W-:Y:S01]  /*11a0*/  FFMA.FTZ R30, R3.reuse, R14, R34 ;  /* 0x0000000e031e7223 */ /* 0x040fe20000010022 */
[----:B------:R-:W-:Y:S02]  /*11b0*/  HADD2.F32 R41, -RZ, R41.H1_H1 ;  /* 0x30000029ff297230 */ /* 0x000fe40000004100 */
[C---:B------:R-:W-:Y:S01]  /*11c0*/  FFMA.FTZ R32, R4.reuse, R19, R32 ;  /* 0x0000001304207223 */ /* 0x040fe20000010020 */
[----:B------:R-:W-:Y:S01]  /*11d0*/  PLOP3.LUT P0, PT, PT, PT, UP0, 0x80, 0x0 ;  /* 0x000000000000781c */ /* 0x000fe20003f0f008 */
[----:B------:R-:W-:Y:S01]  /*11e0*/  FMUL.FTZ R36, R3, R40 ;  /* 0x0000002803247220 */ /* 0x000fe20000410000 */
[----:B------:R-:W-:Y:S01]  /*11f0*/  FMUL.FTZ R46, R5, R46 ;  /* 0x0000002e052e7220 */ /* 0x000fe20000410000 */
[----:B------:R-:W-:Y:S01]  /*1200*/  FMUL.FTZ R42, R11, R42 ;  /* 0x0000002a0b2a7220 */ /* 0x000fe20000410000 */
[----:B------:R-:W-:Y:S01]  /*1210*/  FMUL.FTZ R34, R4, R41 ;  /* 0x0000002904227220 */ /* 0x000fe20000410000 */
[----:B------:R-:W-:Y:S01]  /*1220*/  FFMA.FTZ R30, R0, R18, R30 ;  /* 0x00000012001e7223 */ /* 0x000fe2000001001e */
        /* <DEDUP_REMOVED lines=9> */
[----:B------:R-:W-:Y:S01]  /*12c0*/  LEA R35, R38, R35, 0x3 ;  /* 0x0000002326237211 */ /* 0x000fe200078e18ff */
[----:B------:R-:W-:Y:S01]  /*12d0*/  FFMA.FTZ R31, R46, R36, R31 ;  /* 0x000000242e1f7223 */ /* 0x000fe2000001001f */
[----:B------:R-:W-:Y:S01]  /*12e0*/  FFMA.FTZ R33, R42, R34, R33 ;  /* 0x000000222a217223 */ /* 0x000fe20000010021 */
[----:B------:R-:W-:Y:S01]  /*12f0*/  FFMA.FTZ R30, R3, R40, R30 ;  /* 0x00000028031e7223 */ /* 0x000fe2000001001e */
[----:B------:R-:W-:Y:S01]  /*1300*/  FFMA.FTZ R32, R4, R41, R32 ;  /* 0x0000002904207223 */ /* 0x000fe20000010020 */
        /* <DEDUP_REMOVED lines=13> */
[----:B------:R-:W-:Y:S01]  /*13e0*/  FADD.FTZ R29, R29, R19 ;  /* 0x000000131d1d7221 */ /* 0x000fe20000010000 */
[----:B------:R-:W-:Y:S01]  /*13f0*/  FFMA.FTZ R22, R55, R10, R22 ;  /* 0x0000000a37167223 */ /* 0x000fe20000010016 */
[----:B------:R-:W-:Y:S01]  /*1400*/  FFMA.FTZ R24, R51, R14, R24 ;  /* 0x0000000e33187223 */ /* 0x000fe20000010018 */
[----:B------:R-:W-:Y:S01]  /*1410*/  FFMA.FTZ R26, R44, R17, R26 ;  /* 0x000000112c1a7223 */ /* 0x000fe2000001001a */
[----:B------:R-:W-:Y:S01]  /*1420*/  FFMA.FTZ R28, R43, R19, R28 ;  /* 0x000000132b1c7223 */ /* 0x000fe2000001001c */
[----:B0-----:R-:W-:Y:S01]  /*1430*/  ISETP.GT.U32.AND P1, PT, R39, 0x7f, PT ;  /* 0x0000007f2700780c */ /* 0x001fe20003f24070 */
        /* <DEDUP_REMOVED lines=9> */
[----:B-1----:R-:W-:Y:S05]  /*14d0*/  @!P0 BRA `(.L_x_2322) ;  /* 0x0000000000cc8947 */ /* 0x002fea0003800000 */
[----:B------:R-:W2:Y:S04]  /*14e0*/  LDL R35, [R1+0x20] ;  /* 0x0000200001237983 */ /* 0x000ea80000100800 */
[----:B------:R-:W3:Y:S04]  /*14f0*/  LDL R36, [R1+0x1c] ;  /* 0x00001c0001247983 */ /* 0x000ee80000100800 */
[----:B------:R-:W4:Y:S04]  /*1500*/  LDL R37, [R1+0x18] ;  /* 0x0000180001257983 */ /* 0x000f280000100800 */
[----:B------:R-:W5:Y:S01]  /*1510*/  LDL R38, [R1+0x14] ;  /* 0x0000140001267983 */ /* 0x000f620000100800 */
[----:B------:R-:W0:Y:S01]  /*1520*/  S2UR UR10, SR_CgaCtaId ;  /* 0x00000000000a79c3 */ /* 0x000e220000008800 */
[----:B------:R-:W-:Y:S01]  /*1530*/  UMOV UR5, 0x400 ;  /* 0x0000040000057882 */ /* 0x000fe20000000000 */
[----:B------:R-:W-:Y:S01]  /*1540*/  IMAD.SHL.U32 R31, R39, 0x2, RZ ;  /* 0x00000002271f7824 */ /* 0x000fe200078e00ff */
[----:B------:R-:W1:Y:S04]  /*1550*/  S2R R33, SR_TID.X ;  /* 0x0000000000217919 */ /* 0x000e680000002100 */
        /* <DEDUP_REMOVED lines=32> */
[----:B-----5:R-:W-:Y:S02]  /*1760*/  IMAD R30, R38, 0x8, R34 ;  /* 0x00000008261e7824 */ /* 0x020fe400078e0222 */
[----:B------:R-:W-:Y:S01]  /*1770*/  FADD.FTZ R33, R33, R31 ;  /* 0x0000001f21217221 */ /* 0x000fe20000010000 */
[----:B------:R-:W0:Y:S03]  /*1780*/  LDC.64 R34, c[0x0][0x260] ;  /* 0x00009800ff227b82 */ /* 0x000e260000000a00 */
        /* <DEDUP_REMOVED lines=8> */
.L_x_2322:
[----:B------:R-:W-:Y:S01]  /*1810*/  BSSY B0, `(.L_x_2323) ;  /* 0x000003d000007945 */ /* 0x000fe20003800000 */
[----:B0-----:R-:W-:-:S03]  /*1820*/  CS2R R30, SRZ ;  /* 0x00000000001e7805 */ /* 0x001fc6000001ff00 */
[----:B------:R-:W-:Y:S05]  /*1830*/  @P1 BRA `(.L_x_2324) ;  /* 0x0000000000e81947 */ /* 0x000fea0003800000 */
[----:B------:R-:W-:Y:S02]  /*1840*/  SHF.R.U32.HI R34, RZ, 0x2, R39 ;  /* 0x00000002ff227819 */ /* 0x000fe40000011627 */
        /* <DEDUP_REMOVED lines=11> */
[----:B------:R-:W-:Y:S02]  /*1900*/  SHF.R.U32.HI R32, RZ, 0x2, R32 ;  /* 0x00000002ff207819 */ /* 0x000fe40000011620 */
[----:B------:R-:W-:Y:S02]  /*1910*/  LOP3.LUT R31, R31, 0x1, RZ, 0xc0, !PT ;  /* 0x000000011f1f7812 */ /* 0x000fe400078ec0ff */
[----:B------:R-:W-:-:S03]  /*1920*/  IADD3 R30, R30, R35, RZ ;  /* 0x000000231e1e7210 */ /* 0x000fc60007ffe0ff */
[----:B------:R-:W-:Y:S01]  /*1930*/  IMAD R32, R31, 0x50, R32 ;  /* 0x000000501f207824 */ /* 0x000fe200078e0220 */
[----:B------:R-:W-:-:S05]  /*1940*/  MOV R31, 0x28 ;  /* 0x00000028001f7802 */ /* 0x000fca0000000f00 */
[----:B------:R-:W-:Y:S02]  /*1950*/  IMAD R32, R32, R31, UR6 ;  /* 0x0000000620207e24 */ /* 0x000fe4000f8e021f */
[----:B------:R-:W0:Y:S02]  /*1960*/  LDS.64 R30, [R30] ;  /* 0x000000001e1e7984 */ /* 0x000e240000000a00 */
[----:B------:R-:W-:-:S06]  /*1970*/  IMAD.IADD R32, R35, 0x1, R32 ;  /* 0x0000000123207824 */ /* 0x000fcc00078e0220 */
        /* <DEDUP_REMOVED lines=15> */
[----:B------:R-:W-:Y:S02]  /*1a70*/  VIADD R31, R34, 0x6 ;  /* 0x00000006221f7836 */ /* 0x000fe40000000000 */
        /* <DEDUP_REMOVED lines=22> */
.L_x_2324:
[----:B------:R-:W-:Y:S05]  /*1be0*/  BSYNC B0 ;  /* 0x0000000000007941 */ /* 0x000fea0003800000 */
.L_x_2323:
        /* <DEDUP_REMOVED lines=21> */
[----:B0-----:R-:W-:-:S05]  /*1d40*/  IMAD.WIDE.U32 R32, R32, 0x4, R34 ;  /* 0x0000000420207825 */ /* 0x001fca00078e0022 */
[----:B------:R0:W-:Y:S02]  /*1d50*/  STG.E.64 desc[UR12][R32.64], R30 ;  /* 0x0000001e20007986 */ /* 0x0001e4000c101b0c */
.L_x_2326:
[----:B------:R-:W-:Y:S05]  /*1d60*/  BSYNC B0 ;  /* 0x0000000000007941 */ /* 0x000fea0003800000 */
.L_x_2325:
        /* <DEDUP_REMOVED lines=9> */
[----:B------:R-:W-:-:S03]  /*1e00*/  ISETP.NE.AND P1, PT, RZ, UR16, PT ;  /* 0x00000010ff007c0c */ /* 0x000fc6000bf25270 */
[----:B0-----:R-:W-:-:S04]  /*1e10*/  IMAD.WIDE.U32 R30, R30, 0x4, R32 ;  /* 0x000000041e1e7825 */ /* 0x001fc800078e0020 */
[----:B------:R-:W-:-:S05]  /*1e20*/  IMAD.MOV.U32 R32, RZ, RZ, 0x7fffffc1 ;  /* 0x7fffffc1ff207424 */ /* 0x000fca00078e00ff */
[----:B------:R-:W-:Y:S01]  /*1e30*/  SEL R32, R32, 0x1, !P1 ;  /* 0x0000000120207807 */ /* 0x000fe20004800000 */
[----:B------:R-:W-:Y:S06]  /*1e40*/  MEMBAR.ALL.GPU ;  /* 0x0000000000007992 */ /* 0x000fec000000a000 */
[----:B------:R-:W-:-:S00]  /*1e50*/  ERRBAR ;  /* 0x00000000000079ab */ /* 0x000fc00000000000 */
[----:B------:R-:W-:Y:S06]  /*1e60*/  CGAERRBAR ;  /* 0x00000000000075ab */ /* 0x000fec0000000000 */
[----:B------:R0:W5:Y:S02]  /*1e70*/  ATOM.E.ADD.STRONG.GPU PT, R32, desc[UR12][R30.64], R32 ;  /* 0x000000201e20798a */ /* 0x00016400081ee1cc */
.L_x_2329:
[----:B------:R-:W2:Y:S04]  /*1e80*/  LD.E.STRONG.GPU R33, desc[UR12][R30.64] ;  /* 0x0000000c1e217980 */ /* 0x000ea8000c10f900 */
[----:B--2---:R-:W-:Y:S01]  /*1e90*/  CCTL.IVALL ;  /* 0x00000000ff00798f */ /* 0x004fe20002000000 */
[----:B------:R-:W-:Y:S05]  /*1ea0*/  YIELD ;  /* 0x0000000000007946 */ /* 0x000fea0003800000 */
[----:B-----5:R-:W-:-:S04]  /*1eb0*/  LOP3.LUT R33, R33, R32, RZ, 0x3c, !PT ;  /* 0x0000002021217212 */ /* 0x020fc800078e3cff */
[----:B------:R-:W-:-:S13]  /*1ec0*/  ISETP.GT.AND P1, PT, R33, -0x1, PT ;  /* 0xffffffff2100780c */ /* 0x000fda0003f24270 */
[----:B------:R-:W-:Y:S05]  /*1ed0*/  @P1 BRA `(.L_x_2329) ;  /* 0xfffffffc00e81947 */ /* 0x000fea000383ffff */
.L_x_2328:
[----:B------:R-:W-:Y:S05]  /*1ee0*/  WARPSYNC.ALL ;  /* 0x0000000000007948 */ /* 0x000fea0003800000 */
[----:B------:R-:W-:Y:S06]  /*1ef0*/  BAR.SYNC.DEFER_BLOCKING 0x0 ;  /* 0x0000000000007b1d */ /* 0x000fec0000010000 */
[----:B------:R-:W-:Y:S05]  /*1f00*/  BRA `(.L_x_2330) ;  /* 0x0000000000647947 */ /* 0x000fea0003800000 */
.L_x_2327:
[----:B0-----:R-:W0:Y:S01]  /*1f10*/  S2R R30, SR_TID.X ;  /* 0x00000000001e7919 */ /* 0x001e220000002100 */
        /* <DEDUP_REMOVED lines=16> */
.L_x_2332:
[----:B------:R-:W2:Y:S04]  /*2020*/  LD.E.STRONG.GPU R33, desc[UR12][R30.64] ;  /* 0x0000000c1e217980 */ /* 0x000ea8000c10f900 */
[----:B--2---:R-:W-:Y:S01]  /*2030*/  CCTL.IVALL ;  /* 0x00000000ff00798f */ /* 0x004fe20002000000 */
[----:B------:R-:W-:Y:S05]  /*2040*/  YIELD ;  /* 0x0000000000007946 */ /* 0x000fea0003800000 */
[----:B-----5:R-:W-:-:S04]  /*2050*/  LOP3.LUT R33, R33, R32, RZ, 0x3c, !PT ;  /* 0x0000002021217212 */ /* 0x020fc800078e3cff */
[----:B------:R-:W-:-:S13]  /*2060*/  ISETP.GT.AND P1, PT, R33, -0x1, PT ;  /* 0xffffffff2100780c */ /* 0x000fda0003f24270 */
[----:B------:R-:W-:Y:S05]  /*2070*/  @P1 BRA `(.L_x_2332) ;  /* 0xfffffffc00e81947 */ /* 0x000fea000383ffff */
.L_x_2331:
[----:B------:R-:W-:Y:S05]  /*2080*/  WARPSYNC.ALL ;  /* 0x0000000000007948 */ /* 0x000fea0003800000 */
[----:B------:R-:W-:Y:S06]  /*2090*/  BAR.SYNC.DEFER_BLOCKING 0x0 ;  /* 0x0000000000007b1d */ /* 0x000fec0000010000 */
.L_x_2330:
        /* <DEDUP_REMOVED lines=13> */
[----:B0-----:R-:W0:Y:S03]  /*2170*/  LDC.64 R2, c[0x0][0x260] ;  /* 0x00009800ff027b82 */ /* 0x001e260000000a00 */
[----:B------:R-:W-:-:S05]  /*2180*/  LEA R30, R30, R31, 0xb ;  /* 0x0000001f1e1e7211 */ /* 0x000fca00078e58ff */
[----:B------:R-:W-:-:S05]  /*2190*/  IMAD.IADD R30, R30, 0x1, R32 ;  /* 0x000000011e1e7824 */ /* 0x000fca00078e0220 */
[----:B------:R-:W-:-:S04]  /*21a0*/  SHF.L.U32 R38, R30, 0x1, RZ ;  /* 0x000000011e267819 */ /* 0x000fc800000006ff */
[C---:B------:R-:W-:Y:S02]  /*21b0*/  IADD3 R36, R38.reuse, 0x10, RZ ;  /* 0x0000001026247810 */ /* 0x040fe40007ffe0ff */
[C---:B------:R-:W-:Y:S01]  /*21c0*/  IADD3 R34, R38.reuse, 0x20, RZ ;  /* 0x0000002026227810 */ /* 0x040fe20007ffe0ff */
[----:B0-----:R-:W-:-:S04]  /*21d0*/  IMAD.WIDE.U32 R32, R38, 0x4, R2 ;  /* 0x0000000426207825 */ /* 0x001fc800078e0002 */
[--C-:B------:R-:W-:Y:S02]  /*21e0*/  IMAD.WIDE.U32 R36, R36, 0x4, R2.reuse ;  /* 0x0000000424247825 */ /* 0x100fe400078e0002 */
[----:B------:R-:W2:Y:S02]  /*21f0*/  LDG.E.64 R32, desc[UR12][R32.64] ;  /* 0x0000000c20207981 */ /* 0x000ea4000c1e1b00 */
[--C-:B------:R-:W-:Y:S02]  /*2200*/  IMAD.WIDE.U32 R34, R34, 0x4, R2.reuse ;  /* 0x0000000422227825 */ /* 0x100fe400078e0002 */
[----:B------:R-:W3:Y:S02]  /*2210*/  LDG.E.64 R36, desc[UR12][R36.64] ;  /* 0x0000000c24247981 */ /* 0x000ee4000c1e1b00 */
[----:B------:R-:W-:Y:S02]  /*2220*/  VIADD R30, R38, 0x30 ;  /* 0x00000030261e7836 */ /* 0x000fe40000000000 */
[----:B------:R-:W4:Y:S02]  /*2230*/  LDG.E.64 R34, desc[UR12][R34.64] ;  /* 0x0000000c22227981 */ /* 0x000f24000c1e1b00 */
[----:B------:R-:W-:-:S06]  /*2240*/  IMAD.WIDE.U32 R30, R30, 0x4, R2 ;  /* 0x000000041e1e7825 */ /* 0x000fcc00078e0002 */
[----:B------:R-:W4:Y:S01]  /*2250*/  LDG.E.64 R30, desc[UR12][R30.64] ;  /* 0x0000000c1e1e7981 */ /* 0x000f22000c1e1b00 */
[----:B------:R-:W-:Y:S01]  /*2260*/  IADD3 R39, R38, 0x60, RZ ;  /* 0x0000006026277810 */ /* 0x000fe20007ffe0ff */
[----:B--2---:R-:W-:Y:S01]  /*2270*/  FADD.FTZ R32, RZ, R32 ;  /* 0x00000020ff207221 */ /* 0x004fe20000010000 */
[----:B------:R-:W-:-:S03]  /*2280*/  FADD.FTZ R33, RZ, R33 ;  /* 0x00000021ff217221 */ /* 0x000fc60000010000 */
[----:B---3--:R-:W-:Y:S01]  /*2290*/  FADD.FTZ R36, R36, R32 ;  /* 0x0000002024247221 */ /* 0x008fe20000010000 */
[----:B------:R-:W-:Y:S01]  /*22a0*/  FADD.FTZ R33, R37, R33 ;  /* 0x0000002125217221 */ /* 0x000fe20000010000 */
[----:B------:R-:W-:Y:S02]  /*22b0*/  IADD3 R32, R38, 0x50, RZ ;  /* 0x0000005026207810 */ /* 0x000fe40007ffe0ff */
[----:B----4-:R-:W-:Y:S01]  /*22c0*/  FADD.FTZ R34, R34, R36 ;  /* 0x0000002422227221 */ /* 0x010fe20000010000 */
[----:B-1----:R-:W-:Y:S02]  /*22d0*/  FADD.FTZ R0, R35, R33 ;  /* 0x0000002123007221 */ /* 0x002fe40000010000 */
[----:B------:R-:W-:-:S04]  /*22e0*/  IMAD.WIDE.U32 R32, R32, 0x4, R2 ;  /* 0x0000000420207825 */ /* 0x000fc800078e0002 */
[----:B------:R-:W-:Y:S01]  /*22f0*/  FADD.FTZ R30, R30, R34 ;  /* 0x000000221e1e7221 */ /* 0x000fe20000010000 */
[C---:B------:R-:W-:Y:S01]  /*2300*/  IADD3 R34, R38.reuse, 0x40, RZ ;  /* 0x0000004026227810 */ /* 0x040fe20007ffe0ff */
[----:B------:R-:W-:Y:S01]  /*2310*/  VIADD R36, R38, 0x70 ;  /* 0x0000007026247836 */ /* 0x000fe20000000000 */
[----:B------:R-:W2:Y:S03]  /*2320*/  LDG.E.64 R32, desc[UR12][R32.64] ;  /* 0x0000000c20207981 */ /* 0x000ea6000c1e1b00 */
[----:B------:R-:W-:-:S04]  /*2330*/  IMAD.WIDE.U32 R34, R34, 0x4, R2 ;  /* 0x0000000422227825 */ /* 0x000fc800078e0002 */
[--C-:B------:R-:W-:Y:S02]  /*2340*/  IMAD.WIDE.U32 R38, R39, 0x4, R2.reuse ;  /* 0x0000000427267825 */ /* 0x100fe400078e0002 */
[----:B------:R-:W3:Y:S02]  /*2350*/  LDG.E.64 R34, desc[UR12][R34.64] ;  /* 0x0000000c22227981 */ /* 0x000ee4000c1e1b00 */
[----:B------:R-:W-:Y:S02]  /*2360*/  IMAD.WIDE.U32 R36, R36, 0x4, R2 ;  /* 0x0000000424247825 */ /* 0x000fe400078e0002 */
[----:B------:R-:W4:Y:S02]  /*2370*/  LDG.E.64 R38, desc[UR12][R38.64] ;  /* 0x0000000c26267981 */ /* 0x000f24000c1e1b00 */
[----:B------:R-:W-:Y:S02]  /*2380*/  FADD.FTZ R31, R31, R0 ;  /* 0x000000001f1f7221 */ /* 0x000fe40000010000 */
[----:B------:R-:W4:Y:S04]  /*2390*/  LDG.E.64 R36, desc[UR12][R36.64] ;  /* 0x0000000c24247981 */ /* 0x000f28000c1e1b00 */
[----:B------:R0:W5:Y:S04]  /*23a0*/  LDL.LU.64 R2, [R1+0x28] ;  /* 0x0000280001027983 */ /* 0x0001680000300a00 */
[----:B------:R0:W5:Y:S01]  /*23b0*/  LDL.LU R0, [R1+0x24] ;  /* 0x0000240001007983 */ /* 0x0001620000300800 */
[----:B---3--:R-:W-:Y:S01]  /*23c0*/  FADD.FTZ R34, R34, R30 ;  /* 0x0000001e22227221 */ /* 0x008fe20000010000 */
[----:B------:R-:W-:-:S03]  /*23d0*/  FADD.FTZ R35, R35, R31 ;  /* 0x0000001f23237221 */ /* 0x000fc60000010000 */
[----:B--2---:R-:W-:Y:S01]  /*23e0*/  FADD.FTZ R32, R32, R34 ;  /* 0x0000002220207221 */ /* 0x004fe20000010000 */
[----:B------:R-:W-:-:S03]  /*23f0*/  FADD.FTZ R33, R33, R35 ;  /* 0x0000002321217221 */ /* 0x000fc60000010000 */
[----:B----4-:R-:W-:Y:S01]  /*2400*/  FADD.FTZ R32, R38, R32 ;  /* 0x0000002026207221 */ /* 0x010fe20000010000 */
[----:B------:R-:W-:-:S03]  /*2410*/  FADD.FTZ R33, R39, R33 ;  /* 0x0000002127217221 */ /* 0x000fc60000010000 */
[----:B------:R-:W-:Y:S01]  /*2420*/  FADD.FTZ R32, R36, R32 ;  /* 0x0000002024207221 */ /* 0x000fe20000010000 */
[----:B0-----:R-:W-:-:S07]  /*2430*/  FADD.FTZ R33, R37, R33 ;  /* 0x0000002125217221 */ /* 0x001fce0000010000 */
.L_x_2334:
[----:B------:R-:W-:Y:S05]  /*2440*/  BSYNC B0 ;  /* 0x0000000000007941 */ /* 0x000fea0003800000 */
.L_x_2333:
        /* <DEDUP_REMOVED lines=24> */
.L_x_2336:
[----:B------:R-:W-:Y:S05]  /*25d0*/  BSYNC B0 ;  /* 0x0000000000007941 */ /* 0x000fea0003800000 */
.L_x_2335:
[----:B0-----:R-:W2:Y:S04]  /*25e0*/  LDL R30, [R1+0xc] ;  /* 0x00000c00011e7983 */ /* 0x001ea80000100800 */
[----:B------:R-:W3:Y:S01]  /*25f0*/  LDL R34, [R1+0x10] ;  /* 0x0000100001227983 */ /* 0x000ee20000100800 */
[----:B------:R-:W0:Y:S01]  /*2600*/  S2UR UR10, SR_CgaCtaId ;  /* 0x00000000000a79c3 */ /* 0x000e220000008800 */
[----:B------:R-:W-:Y:S02]  /*2610*/  UMOV UR5, 0x400 ;  /* 0x0000040000057882 */ /* 0x000fe40000000000 */
[----:B------:R-:W4:Y:S01]  /*2620*/  LDL.LU R39, [R1+0x4] ;  /* 0x0000040001277983 */ /* 0x000f220000300800 */
[----:B------:R-:W-:-:S03]  /*2630*/  UIADD3 UR5, UR5, 0x4100, URZ ;  /* 0x0000410005057890 */ /* 0x000fc6000fffe03f */
[----:B------:R-:W4:Y:S04]  /*2640*/  LDL.LU R38, [R1+0x8] ;  /* 0x0000080001267983 */ /* 0x000f280000300800 */
[----:B------:R-:W4:Y:S01]  /*2650*/  LDL.LU R36, [R1] ;  /* 0x0000000001247983 */ /* 0x000f220000300800 */
[----:B0-----:R-:W-:-:S03]  /*2660*/  ULEA UR5, UR10, UR5, 0x18 ;  /* 0x000000050a057291 */ /* 0x001fc6000f8ec03f */
[----:B------:R-:W-:Y:S01]  /*2670*/  ULDC.64 UR10, c[0x0][0x210] ;  /* 0x00008400000a7ab9 */ /* 0x000fe20000000a00 */
[----:B------:R-:W-:Y:S01]  /*2680*/  ULOP3.LUT UR4, UR4, 0x1, URZ, 0x3c, !UPT ;  /* 0x0000000104047892 */ /* 0x000fe2000f8e3c3f */
[----:B------:R-:W-:Y:S01]  /*2690*/  BAR.SYNC.DEFER_BLOCKING 0x0 ;  /* 0x0000000000007b1d */ /* 0x000fe20000010000 */
[----:B--2---:R-:W-:Y:S02]  /*26a0*/  LEA R30, R30, UR5, 0x3 ;  /* 0x000000051e1e7c11 */ /* 0x004fe4000f8e18ff */
[----:B---3--:R-:W-:-:S04]  /*26b0*/  LEA R34, R34, UR5, 0x3 ;  /* 0x0000000522227c11 */ /* 0x008fc8000f8e18ff */
[----:B------:R-:W0:Y:S02]  /*26c0*/  LDS.64 R30, [R30] ;  /* 0x000000001e1e7984 */ /* 0x000e240000000a00 */
[--C-:B0----5:R-:W-:Y:S01]  /*26d0*/  FFMA.FTZ R6, R0, R6, -R30.reuse ;  /* 0x0000000600067223 */ /* 0x121fe2000001081e */
[----:B------:R-:W-:-:S03]  /*26e0*/  FFMA.FTZ R7, R3, R7, -R30 ;  /* 0x0000000703077223 */ /* 0x000fc6000001081e */
[-C--:B------:R-:W-:Y:S01]  /*26f0*/  FFMA.FTZ R6, -R53, R31.reuse, R6 ;  /* 0x0000001f35067223 */ /* 0x080fe20000010106 */
[----:B------:R-:W-:-:S03]  /*2700*/  FFMA.FTZ R7, -R52, R31, R7 ;  /* 0x0000001f34077223 */ /* 0x000fc60000010107 */
[C---:B------:R-:W-:Y:S01]  /*2710*/  FMUL.FTZ R32, R5.reuse, R6 ;  /* 0x0000000605207220 */ /* 0x040fe20000410000 */
[----:B------:R-:W-:Y:S01]  /*2720*/  FMUL.FTZ R7, R5, R7 ;  /* 0x0000000705077220 */ /* 0x000fe20000410000 */
[----:B------:R-:W-:-:S04]  /*2730*/  IADD3 R6, P1, R54, UR10, RZ ;  /* 0x0000000a36067c10 */ /* 0x000fc8000ff3e0ff */
[----:B------:R-:W-:Y:S02]  /*2740*/  F2FP.F16.F32.PACK_AB R32, R7, R32 ;  /* 0x000000200720723e */ /* 0x000fe400000000ff */
[----:B------:R-:W-:Y:S02]  /*2750*/  IADD3.X R7, R58, UR11, RZ, P1, !PT ;  /* 0x0000000b3a077c10 */ /* 0x000fe40008ffe4ff */
[----:B------:R-:W-:-:S03]  /*2760*/  PRMT R33, R32, 0x7632, R33 ;  /* 0x0000763220217816 */ /* 0x000fc60000000021 */
[----:B------:R-:W-:Y:S04]  /*2770*/  STG.E.U16 desc[UR12][R6.64], R32 ;  /* 0x0000002006007986 */ /* 0x000fe8000c10150c */
[----:B------:R-:W-:Y:S04]  /*2780*/  STG.E.U16 desc[UR12][R6.64+0x2], R33 ;  /* 0x0000022106007986 */ /* 0x000fe8000c10150c */
[----:B------:R-:W0:Y:S01]  /*2790*/  LDS.64 R32, [R34] ;  /* 0x0000000022207984 */ /* 0x000e220000000a00 */
[C-C-:B------:R-:W-:Y:S01]  /*27a0*/  FFMA.FTZ R8, R0.reuse, R8, -R30.reuse ;  /* 0x0000000800087223 */ /* 0x140fe2000001081e */
[C-C-:B------:R-:W-:Y:S01]  /*27b0*/  FFMA.FTZ R14, R3.reuse, R14, -R30.reuse ;  /* 0x0000000e030e7223 */ /* 0x140fe2000001081e */
[--C-:B------:R-:W-:Y:S01]  /*27c0*/  FFMA.FTZ R9, R3, R9, -R30.reuse ;  /* 0x0000000903097223 */ /* 0x100fe2000001081e */
[C---:B------:R-:W-:Y:S01]  /*27d0*/  FFMA.FTZ R10, R0.reuse, R10, -R30 ;  /* 0x0000000a000a7223 */ /* 0x040fe2000001081e */
[-C--:B------:R-:W-:Y:S01]  /*27e0*/  FFMA.FTZ R8, -R57, R31.reuse, R8 ;  /* 0x0000001f39087223 */ /* 0x080fe20000010108 */
[--C-:B------:R-:W-:Y:S01]  /*27f0*/  FFMA.FTZ R35, R0, R18, -R30.reuse ;  /* 0x0000001200237223 */ /* 0x100fe2000001081e */
[----:B------:R-:W-:Y:S01]  /*2800*/  FFMA.FTZ R37, R3, R40, -R30 ;  /* 0x0000002803257223 */ /* 0x000fe2000001081e */
[-C--:B------:R-:W-:Y:S01]  /*2810*/  FFMA.FTZ R30, -R51, R31.reuse, R14 ;  /* 0x0000001f331e7223 */ /* 0x080fe2000001010e */
[-C--:B------:R-:W-:Y:S01]  /*2820*/  FFMA.FTZ R56, -R56, R31.reuse, R9 ;  /* 0x0000001f38387223 */ /* 0x080fe20000010109 */
[----:B------:R-:W-:Y:S01]  /*2830*/  FMUL.FTZ R9, R5, R8 ;  /* 0x0000000805097220 */ /* 0x000fe20000410000 */
[-C--:B------:R-:W-:Y:S01]  /*2840*/  FFMA.FTZ R10, -R55, R31.reuse, R10 ;  /* 0x0000001f370a7223 */ /* 0x080fe2000001010a */
[-C--:B------:R-:W-:Y:S01]  /*2850*/  FFMA.FTZ R50, -R50, R31.reuse, R35 ;  /* 0x0000001f32327223 */ /* 0x080fe20000010123 */
[----:B------:R-:W-:Y:S01]  /*2860*/  FFMA.FTZ R46, -R46, R31, R37 ;  /* 0x0000001f2e2e7223 */ /* 0x000fe20000010125 */
[C---:B------:R-:W-:Y:S01]  /*2870*/  FMUL.FTZ R31, R5.reuse, R30 ;  /* 0x0000001e051f7220 */ /* 0x040fe20000410000 */
[C---:B------:R-:W-:Y:S01]  /*2880*/  FMUL.FTZ R14, R5.reuse, R56 ;  /* 0x00000038050e7220 */ /* 0x040fe20000410000 */
[C---:B------:R-:W-:Y:S01]  /*2890*/  FMUL.FTZ R18, R5.reuse, R10 ;  /* 0x0000000a05127220 */ /* 0x040fe20000410000 */
[----:B------:R-:W-:-:S03]  /*28a0*/  FMUL.FTZ R10, R5, R50 ;  /* 0x00000032050a7220 */ /* 0x000fc60000410000 */
[----:B------:R-:W-:Y:S01]  /*28b0*/  F2FP.F16.F32.PACK_AB R14, R14, R9 ;  /* 0x000000090e0e723e */ /* 0x000fe200000000ff */
[--C-:B0-----:R-:W-:Y:S01]  /*28c0*/  FFMA.FTZ R12, R2, R12, -R32.reuse ;  /* 0x0000000c020c7223 */ /* 0x101fe20000010820 */
[--C-:B------:R-:W-:Y:S01]  /*28d0*/  FFMA.FTZ R13, R4, R13, -R32.reuse ;  /* 0x0000000d040d7223 */ /* 0x100fe20000010820 */
[----:B------:R-:W-:Y:S02]  /*28e0*/  FFMA.FTZ R8, R2, R15, -R32 ;  /* 0x0000000f02087223 */ /* 0x000fe40000010820 */
[-C--:B------:R-:W-:Y:S01]  /*28f0*/  FFMA.FTZ R12, -R49, R33.reuse, R12 ;  /* 0x00000021310c7223 */ /* 0x080fe2000001010c */
[----:B------:R-:W-:Y:S01]  /*2900*/  FFMA.FTZ R48, -R48, R33, R13 ;  /* 0x0000002130307223 */ /* 0x000fe2000001010d */
[--C-:B------:R-:W-:Y:S01]  /*2910*/  FFMA.FTZ R16, R4, R16, -R32.reuse ;  /* 0x0000001004107223 */ /* 0x100fe20000010820 */
[--C-:B------:R-:W-:Y:S01]  /*2920*/  FFMA.FTZ R17, R2, R17, -R32.reuse ;  /* 0x0000001102117223 */ /* 0x100fe20000010820 */
[--C-:B------:R-:W-:Y:S01]  /*2930*/  FFMA.FTZ R30, R4, R19, -R32.reuse ;  /* 0x00000013041e7223 */ /* 0x100fe20000010820 */
[--C-:B------:R-:W-:Y:S01]  /*2940*/  FFMA.FTZ R20, R2, R20, -R32.reuse ;  /* 0x0000001402147223 */ /* 0x100fe20000010820 */
[----:B------:R-:W-:Y:S01]  /*2950*/  FFMA.FTZ R41, R4, R41, -R32 ;  /* 0x0000002904297223 */ /* 0x000fe20000010820 */
[C---:B------:R-:W-:Y:S01]  /*2960*/  FMUL.FTZ R12, R11.reuse, R12 ;  /* 0x0000000c0b0c7220 */ /* 0x040fe20000410000 */
[----:B------:R-:W-:Y:S01]  /*2970*/  FMUL.FTZ R13, R11, R48 ;  /* 0x000000300b0d7220 */ /* 0x000fe20000410000 */
[-C--:B------:R-:W-:Y:S01]  /*2980*/  FFMA.FTZ R8, -R47, R33.reuse, R8 ;  /* 0x000000212f087223 */ /* 0x080fe20000010108 */
[-C--:B------:R-:W-:Y:S01]  /*2990*/  FFMA.FTZ R16, -R45, R33.reuse, R16 ;  /* 0x000000212d107223 */ /* 0x080fe20000010110 */
[-C--:B------:R-:W-:Y:S01]  /*29a0*/  FFMA.FTZ R44, -R44, R33.reuse, R17 ;  /* 0x000000212c2c7223 */ /* 0x080fe20000010111 */
[-C--:B------:R-:W-:Y:S01]  /*29b0*/  FFMA.FTZ R30, -R43, R33.reuse, R30 ;  /* 0x000000212b1e7223 */ /* 0x080fe2000001011e */
[-C--:B------:R-:W-:Y:S01]  /*29c0*/  FFMA.FTZ R32, -R21, R33.reuse, R20 ;  /* 0x0000002115207223 */ /* 0x080fe20000010114 */
[----:B------:R-:W-:Y:S01]  /*29d0*/  FFMA.FTZ R42, -R42, R33, R41 ;  /* 0x000000212a2a7223 */ /* 0x000fe20000010129 */
[----:B------:R-:W-:Y:S01]  /*29e0*/  F2FP.F16.F32.PACK_AB R12, R13, R12 ;  /* 0x0000000c0d0c723e */ /* 0x000fe200000000ff */
[C---:B------:R-:W-:Y:S01]  /*29f0*/  FMUL.FTZ R13, R11.reuse, R8 ;  /* 0x000000080b0d7220 */ /* 0x040fe20000410000 */
[----:B------:R-:W-:Y:S01]  /*2a00*/  FMUL.FTZ R20, R11, R16 ;  /* 0x000000100b147220 */ /* 0x000fe20000410000 */
[----:B----4-:R-:W-:Y:S01]  /*2a10*/  IADD3 R8, P1, R39, UR10, RZ ;  /* 0x0000000a27087c10 */ /* 0x010fe2000ff3e0ff */
[C---:B------:R-:W-:Y:S01]  /*2a20*/  FMUL.FTZ R44, R11.reuse, R44 ;  /* 0x0000002c0b2c7220 */ /* 0x040fe20000410000 */
[C---:B------:R-:W-:Y:S01]  /*2a30*/  FMUL.FTZ R17, R11.reuse, R30 ;  /* 0x0000001e0b117220 */ /* 0x040fe20000410000 */
[C---:B------:R-:W-:Y:S01]  /*2a40*/  FMUL.FTZ R15, R11.reuse, R32 ;  /* 0x000000200b0f7220 */ /* 0x040fe20000410000 */
[----:B------:R-:W-:Y:S01]  /*2a50*/  FMUL.FTZ R16, R11, R42 ;  /* 0x0000002a0b107220 */ /* 0x000fe20000410000 */
[----:B------:R-:W-:Y:S01]  /*2a60*/  PRMT R11, R12, 0x7632, R11 ;  /* 0x000076320c0b7816 */ /* 0x000fe2000000000b */
[----:B------:R0:W-:Y:S01]  /*2a70*/  STG.E.U16 desc[UR12][R6.64+0x4], R12 ;  /* 0x0000040c06007986 */ /* 0x0001e2000c10150c */
[----:B------:R-:W-:-:S02]  /*2a80*/  IADD3.X R9, R38, UR11, RZ, P1, !PT ;  /* 0x0000000b26097c10 */ /* 0x000fc40008ffe4ff */
[----:B------:R-:W-:Y:S01]  /*2a90*/  F2FP.F16.F32.PACK_AB R13, R20, R13 ;  /* 0x0000000d140d723e */ /* 0x000fe200000000ff */
[----:B------:R-:W-:Y:S01]  /*2aa0*/  FMUL.FTZ R5, R5, R46 ;  /* 0x0000002e05057220 */ /* 0x000fe20000410000 */
[----:B------:R1:W-:Y:S01]  /*2ab0*/  STG.E.U16 desc[UR12][R6.64+0x6], R11 ;  /* 0x0000060b06007986 */ /* 0x0003e2000c10150c */
[----:B------:R-:W-:Y:S02]  /*2ac0*/  PRMT R19, R14, 0x7632, R19 ;  /* 0x000076320e137816 */ /* 0x000fe40000000013 */
[----:B------:R-:W-:Y:S01]  /*2ad0*/  F2FP.F16.F32.PACK_AB R18, R31, R18 ;  /* 0x000000121f12723e */ /* 0x000fe200000000ff */
[----:B------:R2:W-:Y:S01]  /*2ae0*/  STG.E.U16 desc[UR12][R8.64+0x4], R13 ;  /* 0x0000040d08007986 */ /* 0x0005e2000c10150c */
[----:B0-----:R-:W-:Y:S02]  /*2af0*/  IADD3 R12, P1, R61, UR10, RZ ;  /* 0x0000000a3d0c7c10 */ /* 0x001fe4000ff3e0ff */
[----:B------:R-:W-:Y:S02]  /*2b00*/  F2FP.F16.F32.PACK_AB R44, R17, R44 ;  /* 0x0000002c112c723e */ /* 0x000fe400000000ff */
[----:B-1----:R-:W-:-:S02]  /*2b10*/  PRMT R7, R13, 0x7632, R7 ;  /* 0x000076320d077816 */ /* 0x002fc40000000007 */
[----:B------:R-:W-:Y:S02]  /*2b20*/  F2FP.F16.F32.PACK_AB R5, R5, R10 ;  /* 0x0000000a0505723e */ /* 0x000fe400000000ff */
[----:B--2---:R-:W-:Y:S02]  /*2b30*/  IADD3.X R13, R36, UR11, RZ, P1, !PT ;  /* 0x0000000b240d7c10 */ /* 0x004fe40008ffe4ff */
[----:B------:R-:W-:Y:S02]  /*2b40*/  IADD3 R6, P1, R59, UR10, RZ ;  /* 0x0000000a3b067c10 */ /* 0x000fe4000ff3e0ff */
[----:B------:R-:W-:Y:S01]  /*2b50*/  F2FP.F16.F32.PACK_AB R15, R16, R15 ;  /* 0x0000000f100f723e */ /* 0x000fe200000000ff */
[----:B------:R-:W-:Y:S01]  /*2b60*/  STG.E.U16 desc[UR12][R8.64], R14 ;  /* 0x0000000e08007986 */ /* 0x000fe2000c10150c */
[----:B------:R-:W-:-:S03]  /*2b70*/  PRMT R11, R44, 0x7632, R11 ;  /* 0x000076322c0b7816 */ /* 0x000fc6000000000b */
[----:B------:R-:W-:Y:S01]  /*2b80*/  STG.E.U16 desc[UR12][R8.64+0x2], R19 ;  /* 0x0000021308007986 */ /* 0x000fe2000c10150c */
[----:B------:R-:W-:-:S03]  /*2b90*/  PRMT R10, R15, 0x7632, R10 ;  /* 0x000076320f0a7816 */ /* 0x000fc6000000000a */
[----:B------:R0:W-:Y:S04]  /*2ba0*/  STG.E.U16 desc[UR12][R8.64+0x6], R7 ;  /* 0x0000060708007986 */ /* 0x0001e8000c10150c */
[----:B------:R1:W-:Y:S01]  /*2bb0*/  STG.E.U16 desc[UR12][R12.64], R18 ;  /* 0x000000120c007986 */ /* 0x0003e2000c10150c */
[----:B0-----:R-:W-:Y:S02]  /*2bc0*/  PRMT R9, R18, 0x7632, R9 ;  /* 0x0000763212097816 */ /* 0x001fe40000000009 */
[----:B------:R-:W-:Y:S02]  /*2bd0*/  IADD3.X R7, R60, UR11, RZ, P1, !PT ;  /* 0x0000000b3c077c10 */ /* 0x000fe40008ffe4ff */
        /* <DEDUP_REMOVED lines=9> */
[----:B------:R-:W-:Y:S01]  /*2c70*/  UMOV UR5, UR9 ;  /* 0x0000000900057c82 */ /* 0x000fe20008000000 */
[----:B------:R-:W-:Y:S05]  /*2c80*/  @!P0 BRA `(.L_x_2337) ;  /* 0xffffffd800508947 */ /* 0x000fea000383ffff */
.L_x_2321:
[----:B------:R-:W-:-:S04]  /*2c90*/  ULEA UR7, UR8, UR16, 0x6 ;  /* 0x0000001008077291 */ /* 0x000fc8000f8e303f */
[----:B------:R-:W-:-:S04]  /*2ca0*/  USHF.L.U32 UR7, UR7, 0x5, URZ ;  /* 0x0000000507077899 */ /* 0x000fc8000800063f */
[----:B------:R-:W-:-:S06]  /*2cb0*/  UISETP.GT.AND UP0, UPT, UR7, 0x13f, UPT ;  /* 0x0000013f0700788c */ /* 0x000fcc000bf04270 */
[----:B------:R-:W-:-:S13]  /*2cc0*/  PLOP3.LUT P0, PT, PT, PT, UP0, 0x80, 0x0 ;  /* 0x000000000000781c */ /* 0x000fda0003f0f008 */
[----:B------:R-:W-:Y:S05]  /*2cd0*/  @P0 EXIT ;  /* 0x000000000000094d */ /* 0x000fea0003800000 */
[----:B------:R-:W2:Y:S01]  /*2ce0*/  S2R R48, SR_TID.X ;  /* 0x0000000000307919 */ /* 0x000ea20000002100 */
[----:B-1----:R-:W-:Y:S01]  /*2cf0*/  LOP3.LUT R44, RZ, UR14, RZ, 0x33, !PT ;  /* 0x0000000eff2c7c12 */ /* 0x002fe2000f8e33ff */
[----:B------:R-:W-:Y:S01]  /*2d00*/  HFMA2.MMA R42, -RZ, RZ, 0, 1.1920928955078125e-06 ;  /* 0x00000014ff2a7435 */ /* 0x000fe200000001ff */
        /* <DEDUP_REMOVED lines=24> */
[----:B------:R-:W-:Y:S02]  /*2e90*/  IADD3 R49, P2, R46, 0x1e, RZ ;  /* 0x0000001e2e317810 */ /* 0x000fe40007f5e0ff */
[----:B------:R-:W-:Y:S01]  /*2ea0*/  LOP3.LUT R50, R48, 0xf, RZ, 0xc0, !PT ;  /* 0x0000000f30327812 */ /* 0x000fe200078ec0ff */
[----:B------:R-:W-:Y:S01]  /*2eb0*/  IMAD.WIDE.U32 R4, P0, R7, -0x33333334, R2 ;  /* 0xcccccccc07047825 */ /* 0x000fe20007800002 */
[----:B------:R-:W-:-:S02]  /*2ec0*/  IADD3.X R37, RZ, RZ, RZ, P1, !PT ;  /* 0x000000ffff257210 */ /* 0x000fc40000ffe4ff */
[----:B------:R-:W-:Y:S01]  /*2ed0*/  IADD3.X R47, RZ, RZ, RZ, P2, !PT ;  /* 0x000000ffff2f7210 */ /* 0x000fe200017fe4ff */
[----:B------:R-:W-:Y:S01]  /*2ee0*/  IMAD.WIDE.U32 R2, R7, -0x33333333, RZ ;  /* 0xcccccccd07027825 */ /* 0x000fe200078e00ff */
[----:B------:R-:W-:-:S03]  /*2ef0*/  MOV R6, R5 ;  /* 0x0000000500067202 */ /* 0x000fc60000000f00 */
        /* <DEDUP_REMOVED lines=11> */
.L_x_2354:
[----:B0--3--:R-:W-:Y:S01]  /*2fb0*/  IMAD.U32 R2, RZ, RZ, UR5 ;  /* 0x00000005ff027e24 */ /* 0x009fe2000f8e00ff */
[----:B------:R-:W-:Y:S01]  /*2fc0*/  ISETP.LT.U32.AND P0, PT, R46, UR4, PT ;  /* 0x000000042e007c0c */ /* 0x000fe2000bf01070 */
[----:B------:R-:W-:Y:S01]  /*2fd0*/  BSSY B0, `(.L_x_2338) ;  /* 0x00000b1000007945 */ /* 0x000fe20003800000 */
[----:B------:R-:W-:Y:S02]  /*2fe0*/  MOV R51, RZ ;  /* 0x000000ff00337202 */ /* 0x000fe40000000f00 */
[----:B------:R-:W-:Y:S02]  /*2ff0*/  ISETP.GT.AND.EX P0, PT, R2, RZ, PT, P0 ;  /* 0x000000ff0200720c */ /* 0x000fe40003f04300 */
[----:B------:R-:W-:-:S11]  /*3000*/  MOV R54, RZ ;  /* 0x000000ff00367202 */ /* 0x000fd60000000f00 */
[----:B-12---:R-:W-:Y:S05]  /*3010*/  @!P0 BRA `(.L_x_2339) ;  /* 0x0000000800b08947 */ /* 0x006fea0003800000 */
[----:B------:R-:W-:Y:S01]  /*3020*/  ISETP.NE.U32.AND P1, PT, R0, RZ, PT ;  /* 0x000000ff0000720c */ /* 0x000fe20003f25070 */
[----:B------:R-:W-:Y:S01]  /*3030*/  BSSY B1, `(.L_x_2340) ;  /* 0x0000028000017945 */ /* 0x000fe20003800000 */
[----:B------:R-:W-:Y:S01]  /*3040*/  IADD3 R2, P2, P3, -R45, -0x41, -R46 ;  /* 0xffffffbf2d027810 */ /* 0x000fe20007b5e92e */
[----:B------:R-:W-:Y:S01]  /*3050*/  HFMA2.MMA R52, -RZ, RZ, 0, 0 ;  /* 0x00000000ff347435 */ /* 0x000fe200000001ff */
[----:B------:R-:W-:Y:S01]  /*3060*/  ISETP.NE.AND.EX P1, PT, RZ, RZ, PT, P1 ;  /* 0x000000ffff00720c */ /* 0x000fe20003f25310 */
[----:B------:R-:W-:Y:S01]  /*3070*/  IMAD.MOV.U32 R54, RZ, RZ, RZ ;  /* 0x000000ffff367224 */ /* 0x000fe200078e00ff */
[----:B------:R-:W-:Y:S02]  /*3080*/  MOV R3, 0xffffffff ;  /* 0xffffffff00037802 */ /* 0x000fe40000000f00 */
[----:B------:R-:W-:Y:S02]  /*3090*/  ISETP.GE.U32.AND P0, PT, R2, 0x1e, PT ;  /* 0x0000001e0200780c */ /* 0x000fe40003f06070 */
[----:B------:R-:W-:-:S02]  /*30a0*/  IADD3.X R3, ~R44, -0x1, R3, P2, P3 ;  /* 0xffffffff2c037810 */ /* 0x000fc400017e6503 */
[----:B------:R-:W-:Y:S02]  /*30b0*/  SHF.R.S32.HI R9, RZ, 0x1f, R41 ;  /* 0x0000001fff097819 */ /* 0x000fe40000011429 */
[----:B------:R-:W-:Y:S02]  /*30c0*/  ISETP.GE.U32.AND.EX P0, PT, R3, RZ, PT, P0 ;  /* 0x000000ff0300720c */ /* 0x000fe40003f06100 */
[----:B------:R-:W-:Y:S02]  /*30d0*/  MOV R53, R46 ;  /* 0x0000002e00357202 */ /* 0x000fe40000000f00 */
[----:B------:R-:W-:Y:S01]  /*30e0*/  MOV R51, RZ ;  /* 0x000000ff00337202 */ /* 0x000fe20000000f00 */
[----:B------:R-:W-:Y:S08]  /*30f0*/  @!P1 BRA `(.L_x_2341) ;  /* 0x00000000006c9947 */ /* 0x000ff00003800000 */
        /* <DEDUP_REMOVED lines=27> */
.L_x_2341:
[----:B------:R-:W-:Y:S05]  /*32b0*/  BSYNC B1 ;  /* 0x0000000000017941 */ /* 0x000fea0003800000 */
.L_x_2340:
        /* <DEDUP_REMOVED lines=23> */
.L_x_2344:
        /* <DEDUP_REMOVED lines=55> */
.L_x_2343:
[----:B------:R-:W-:Y:S05]  /*37a0*/  BSYNC B1 ;  /* 0x0000000000017941 */ /* 0x000fea0003800000 */
.L_x_2342:
        /* <DEDUP_REMOVED lines=35> */
.L_x_2346:
[----:B------:R-:W-:Y:S05]  /*39e0*/  BSYNC B1 ;  /* 0x0000000000017941 */ /* 0x000fea0003800000 */
.L_x_2345:
        /* <DEDUP_REMOVED lines=15> */
.L_x_2339:
[----:B------:R-:W-:Y:S05]  /*3ae0*/  BSYNC B0 ;  /* 0x0000000000007941 */ /* 0x000fea0003800000 */
.L_x_2338:
        /* <DEDUP_REMOVED lines=14> */
[----:B0-----:R-:W-:-:S11]  /*3bd0*/  IMAD.MOV.U32 R2, RZ, RZ, R43 ;  /* 0x000000ffff027224 */ /* 0x001fd600078e002b */
[----:B------:R-:W-:Y:S05]  /*3be0*/  @!P0 BRA `(.L_x_2349) ;  /* 0x0000000800008947 */ /* 0x000fea0003800000 */
[----:B------:R-:W-:Y:S01]  /*3bf0*/  ISETP.GT.U32.AND P0, PT, R50, 0x9, PT ;  /* 0x000000093200780c */ /* 0x000fe20003f04070 */
[----:B------:R-:W-:-:S12]  /*3c00*/  UMOV UR7, 0xffff ;  /* 0x0000ffff00077882 */ /* 0x000fd80000000000 */
[----:B------:R-:W-:Y:S02]  /*3c10*/  @!P0 SHF.R.U32.HI R43, RZ, 0x4, R48 ;  /* 0x00000004ff2b8819 */ /* 0x000fe40000011630 */
[C---:B------:R-:W-:Y:S02]  /*3c20*/  @!P0 SHF.L.U32 R2, R50.reuse, 0x1, RZ ;  /* 0x0000000132028819 */ /* 0x040fe400000006ff */
        /* <DEDUP_REMOVED lines=30> */
.L_x_2363:
        /* <DEDUP_REMOVED lines=47> */
.L_x_2373:
        /* <DEDUP_REMOVED lines=41> */
.L_x_2383:
[----:B--2---:R-:W-:Y:S01]  /*4390*/  FADD.FTZ R3, R2, R18 ;  /* 0x0000001202037221 */ /* 0x004fe20000010000 */
[----:B------:R-:W-:-:S04]  /*43a0*/  @!P1 F2FP.F16.F32.PACK_AB R2, RZ, R12 ;  /* 0x0000000cff02923e */ /* 0x000fc800000000ff */
[----:B------:R-:W-:Y:S01]  /*43b0*/  @!P1 F2FP.F16.F32.PACK_AB R3, RZ, R3 ;  /* 0x00000003ff03923e */ /* 0x000fe200000000ff */
[----:B------:R0:W-:Y:S04]  /*43c0*/  @!P1 STG.E.U16 desc[UR12][R4.64+0x50], R2 ;  /* 0x0000500204009986 */ /* 0x0001e8000c10150c */
[----:B------:R2:W-:Y:S01]  /*43d0*/  @!P1 STG.E.U16 desc[UR12][R6.64+0x50], R3 ;  /* 0x0000500306009986 */ /* 0x0005e2000c10150c */
[----:B0-----:R-:W-:-:S07]  /*43e0*/  LEA.HI R2, R48, 0x3c, RZ, 0x1c ;  /* 0x0000003c30027811 */ /* 0x001fce00078fe0ff */
.L_x_2349:
[----:B------:R-:W-:Y:S05]  /*43f0*/  BSYNC B0 ;  /* 0x0000000000007941 */ /* 0x000fea0003800000 */
.L_x_2348:
        /* <DEDUP_REMOVED lines=13> */
[----:B------:R-:W-:Y:S01]  /*44d0*/  @!P0 VIADD R7, R2, 0x14 ;  /* 0x0000001402078836 */ /* 0x000fe20000000000 */
[C---:B------:R-:W-:Y:S01]  /*44e0*/  @!P0 SHF.L.U32 R10, R50.reuse, 0x1, RZ ;  /* 0x00000001320a8819 */ /* 0x040fe200000006ff */
[----:B------:R-:W-:Y:S01]  /*44f0*/  IMAD.MOV.U32 R11, RZ, RZ, RZ ;  /* 0x000000ffff0b7224 */ /* 0x000fe200078e00ff */
[----:B------:R-:W-:Y:S01]  /*4500*/  @!P0 SHF.L.U32 R9, R50, 0x1, RZ ;  /* 0x0000000132098819 */ /* 0x000fe200000006ff */
        /* <DEDUP_REMOVED lines=12> */
[C---:B------:R-:W-:Y:S01]  /*45d0*/  @!P0 SHF.L.U32 R18, R50.reuse, 0x1, RZ ;  /* 0x0000000132128819 */ /* 0x040fe200000006ff */
[----:B------:R-:W-:Y:S01]  /*45e0*/  @!P0 LDS R13, [R8+0x500] ;  /* 0x00050000080d8984 */ /* 0x000fe20000000800 */
[----:B------:R-:W-:-:S02]  /*45f0*/  @!P0 LEA R28, R50, UR6, 0x7 ;  /* 0x00000006321c8c11 */ /* 0x000fc4000f8e38ff */
[----:B------:R-:W-:Y:S01]  /*4600*/  @!P0 LOP3.LUT R7, R7, R18, RZ, 0x3c, !PT ;  /* 0x0000001207078212 */ /* 0x000fe200078e3cff */
[----:B------:R-:W-:Y:S01]  /*4610*/  @!P0 LDS R25, [R9+0x500] ;  /* 0x0005000009198984 */ /* 0x000fe20000000800 */
[----:B------:R-:W-:Y:S02]  /*4620*/  MOV R18, 0xffff ;  /* 0x0000ffff00127802 */ /* 0x000fe40000000f00 */
[----:B------:R-:W-:Y:S01]  /*4630*/  MOV R21, RZ ;  /* 0x000000ff00157202 */ /* 0x000fe20000000f00 */
[----:B------:R-:W-:Y:S01]  /*4640*/  @!P0 LDS R23, [R9] ;  /* 0x0000000009178984 */ /* 0x000fe20000000800 */
[----:B------:R-:W-:Y:S01]  /*4650*/  @!P0 IMAD R28, R7, 0x4, R28 ;  /* 0x00000004071c8824 */ /* 0x000fe200078e021c */
[----:B------:R-:W-:Y:S02]  /*4660*/  MOV R24, RZ ;  /* 0x000000ff00187202 */ /* 0x000fe40000000f00 */
[----:B-1----:R-:W1:Y:S01]  /*4670*/  SHFL.BFLY PT, R5, R4, 0x8, 0x101f ;  /* 0x0d101f0004057f89 */ /* 0x002e6200000e0000 */
[----:B------:R-:W-:-:S02]  /*4680*/  MOV R15, 0xffff ;  /* 0x0000ffff000f7802 */ /* 0x000fc40000000f00 */
[----:B------:R-:W-:Y:S01]  /*4690*/  MOV R26, 0xffff ;  /* 0x0000ffff001a7802 */ /* 0x000fe20000000f00 */
[----:B--2---:R-:W2:Y:S01]  /*46a0*/  SHFL.BFLY PT, R18, R3, 0x8, 0x101f ;  /* 0x0d101f0003127f89 */ /* 0x004ea200000e0000 */
[----:B------:R-:W-:Y:S02]  /*46b0*/  MOV R12, RZ ;  /* 0x000000ff000c7202 */ /* 0x000fe40000000f00 */
[----:B------:R-:W-:Y:S01]  /*46c0*/  MOV R29, 0xffff ;  /* 0x0000ffff001d7802 */ /* 0x000fe20000000f00 */
[----:B------:R-:W-:Y:S01]  /*46d0*/  @!P0 LDS R7, [R28+0x500] ;  /* 0x000500001c078984 */ /* 0x000fe20000000800 */
[----:B0-----:R-:W-:Y:S01]  /*46e0*/  @!P0 MOV R21, R10 ;  /* 0x0000000a00158202 */ /* 0x001fe20000000f00 */
[----:B-1----:R-:W-:Y:S02]  /*46f0*/  FADD.FTZ R6, R5, R4 ;  /* 0x0000000405067221 */ /* 0x002fe40000010000 */
[----:B------:R0:W-:Y:S01]  /*4700*/  @!P0 LDS R10, [R28] ;  /* 0x000000001c0a8984 */ /* 0x0001e20000000800 */
[----:B------:R-:W-:Y:S01]  /*4710*/  MOV R4, 0xffff ;  /* 0x0000ffff00047802 */ /* 0x000fe20000000f00 */
[----:B--2---:R-:W-:Y:S01]  /*4720*/  FADD.FTZ R5, R18, R3 ;  /* 0x0000000312057221 */ /* 0x004fe20000010000 */
[----:B------:R-:W-:Y:S01]  /*4730*/  @!P0 MOV R24, R13 ;  /* 0x0000000d00188202 */ /* 0x000fe20000000f00 */
        /* <DEDUP_REMOVED lines=15> */
[----:B------:R-:W-:Y:S02]  /*4830*/  @!P0 IMAD.MOV.U32 R8, RZ, RZ, R7 ;  /* 0x000000ffff088224 */ /* 0x000fe400078e0007 */
[----:B--2---:R-:W-:Y:S01]  /*4840*/  FADD.FTZ R19, R19, R24 ;  /* 0x0000001813137221 */ /* 0x004fe20000010000 */
[----:B------:R-:W-:Y:S02]  /*4850*/  MOV R24, 0xffff ;  /* 0x0000ffff00187802 */ /* 0x000fe40000000f00 */
[----:B------:R-:W-:Y:S01]  /*4860*/  MOV R7, 0xffff ;  /* 0x0000ffff00077802 */ /* 0x000fe20000000f00 */
[----:B0-----:R-:W-:Y:S01]  /*4870*/  FADD.FTZ R23, R26, R11 ;  /* 0x0000000b1a177221 */ /* 0x001fe20000010000 */
[----:B------:R-:W-:Y:S01]  /*4880*/  MOV R11, 0xffff ;  /* 0x0000ffff000b7802 */ /* 0x000fe20000000f00 */
[----:B---3--:R-:W-:Y:S01]  /*4890*/  FADD.FTZ R13, R13, R12 ;  /* 0x0000000c0d0d7221 */ /* 0x008fe20000010000 */
[----:B------:R-:W-:Y:S01]  /*48a0*/  @!P0 MOV R9, R10 ;  /* 0x0000000a00098202 */ /* 0x000fe20000000f00 */
[----:B------:R-:W-:Y:S01]  /*48b0*/  IMAD.MOV.U32 R12, RZ, RZ, 0xffff ;  /* 0x0000ffffff0c7424 */ /* 0x000fe200078e00ff */
[----:B------:R-:W-:Y:S01]  /*48c0*/  MOV R10, 0xffff ;  /* 0x0000ffff000a7802 */ /* 0x000fe20000000f00 */
[----:B----4-:R-:W-:Y:S01]  /*48d0*/  FADD.FTZ R20, R20, R21 ;  /* 0x0000001514147221 */ /* 0x010fe20000010000 */
[----:B------:R-:W0:Y:S01]  /*48e0*/  SHFL.BFLY PT, R24, R23, 0x4, 0x101f ;  /* 0x0c901f0017187f89 */ /* 0x000e2200000e0000 */
[----:B------:R-:W-:Y:S01]  /*48f0*/  ISETP.NE.AND P0, PT, R50, RZ, PT ;  /* 0x000000ff3200720c */ /* 0x000fe20003f05270 */
[----:B-----5:R-:W-:-:S02]  /*4900*/  FADD.FTZ R3, R5, R18 ;  /* 0x0000001205037221 */ /* 0x020fc40000010000 */
[----:B------:R-:W1:Y:S01]  /*4910*/  SHFL.BFLY PT, R11, R8, 0x8, 0x101f ;  /* 0x0d101f00080b7f89 */ /* 0x000e6200000e0000 */
[----:B------:R-:W-:Y:S01]  /*4920*/  IMAD.MOV.U32 R18, RZ, RZ, 0xffff ;  /* 0x0000ffffff127424 */ /* 0x000fe200078e00ff */
[----:B------:R-:W-:Y:S02]  /*4930*/  MOV R5, 0xffff ;  /* 0x0000ffff00057802 */ /* 0x000fe40000000f00 */
        /* <DEDUP_REMOVED lines=15> */
[----:B------:R-:W-:Y:S01]  /*4a30*/  IMAD.MOV.U32 R20, RZ, RZ, 0xffff ;  /* 0x0000ffffff147424 */ /* 0x000fe200078e00ff */
        /* <DEDUP_REMOVED lines=49> */
[----:B------:R-:W-:-:S03]  /*4d50*/  @!P0 F2FP.F16.F32.PACK_AB R14, RZ, R27 ;  /* 0x0000001bff0e823e */ /* 0x000fc600000000ff */
[----:B------:R-:W5:Y:S01]  /*4d60*/  SHFL.BFLY PT, R21, R30, 0x1, 0x101f ;  /* 0x0c301f001e157f89 */ /* 0x000f6200000e0000 */
[----:B--2---:R-:W-:Y:S01]  /*4d70*/  @!P0 IMAD.WIDE R2, R25, 0x2, R2 ;  /* 0x0000000219028825 */ /* 0x004fe200078e0202 */
[----:B---3--:R-:W-:-:S03]  /*4d80*/  @!P0 F2FP.F16.F32.PACK_AB R13, RZ, R19 ;  /* 0x00000013ff0d823e */ /* 0x008fc600000000ff */
[----:B------:R-:W-:Y:S01]  /*4d90*/  IMAD.MOV.U32 R18, RZ, RZ, 0xffff ;  /* 0x0000ffffff127424 */ /* 0x000fe200078e00ff */
[----:B------:R-:W-:Y:S02]  /*4da0*/  @!P0 F2FP.F16.F32.PACK_AB R19, RZ, R26 ;  /* 0x0000001aff13823e */ /* 0x000fe400000000ff */
[----:B----4-:R-:W-:Y:S01]  /*4db0*/  @!P0 F2FP.F16.F32.PACK_AB R11, RZ, R20 ;  /* 0x00000014ff0b823e */ /* 0x010fe200000000ff */
[C---:B0-----:R-:W-:Y:S02]  /*4dc0*/  @!P0 IMAD.WIDE R4, R25.reuse, 0x2, R4 ;  /* 0x0000000219048825 */ /* 0x041fe400078e0204 */
[----:B------:R0:W2:Y:S04]  /*4dd0*/  SHFL.BFLY PT, R18, R23, 0x1, 0x101f ;  /* 0x0c301f0017127f89 */ /* 0x0000a800000e0000 */
[----:B------:R0:W-:Y:S01]  /*4de0*/  @!P0 STG.E.U16 desc[UR12][R8.64+0x28], R11 ;  /* 0x0000280b08008986 */ /* 0x0001e2000c10150c */
[----:B-1----:R-:W-:-:S03]  /*4df0*/  @!P0 IMAD.WIDE R6, R25, 0x2, R6 ;  /* 0x0000000219068825 */ /* 0x002fc600078e0206 */
[----:B------:R0:W-:Y:S04]  /*4e00*/  @!P0 STG.E.U16 desc[UR12][R2.64+0x28], R13 ;  /* 0x0000280d02008986 */ /* 0x0001e8000c10150c */
[----:B------:R0:W-:Y:S01]  /*4e10*/  @!P0 STG.E.U16 desc[UR12][R4.64+0x50], R14 ;  /* 0x0000500e04008986 */ /* 0x0001e2000c10150c */
[----:B-----5:R-:W-:-:S03]  /*4e20*/  FADD.FTZ R21, R30, R21 ;  /* 0x000000151e157221 */ /* 0x020fc60000010000 */
[----:B------:R0:W-:Y:S04]  /*4e30*/  @!P0 STG.E.U16 desc[UR12][R6.64+0x50], R19 ;  /* 0x0000501306008986 */ /* 0x0001e8000c10150c */
.L_x_2417:
[----:B0-----:R-:W0:Y:S01]  /*4e40*/  @!P0 LDC.64 R2, c[0x0][0x218] ;  /* 0x00008600ff028b82 */ /* 0x001e220000000a00 */
[----:B--2---:R-:W-:Y:S01]  /*4e50*/  FADD.FTZ R7, R23, R18 ;  /* 0x0000001217077221 */ /* 0x004fe20000010000 */
[----:B------:R-:W-:-:S04]  /*4e60*/  @!P0 F2FP.F16.F32.PACK_AB R6, RZ, R21 ;  /* 0x00000015ff06823e */ /* 0x000fc800000000ff */
[----:B------:R-:W-:Y:S02]  /*4e70*/  @!P0 F2FP.F16.F32.PACK_AB R7, RZ, R7 ;  /* 0x00000007ff07823e */ /* 0x000fe400000000ff */
[----:B------:R-:W1:Y:S01]  /*4e80*/  @!P0 LDC.64 R4, c[0x0][0x220] ;  /* 0x00008800ff048b82 */ /* 0x000e620000000a00 */
[----:B0-----:R-:W-:-:S05]  /*4e90*/  @!P0 IMAD.WIDE R2, R25, 0x2, R2 ;  /* 0x0000000219028825 */ /* 0x001fca00078e0202 */
[----:B------:R3:W-:Y:S01]  /*4ea0*/  @!P0 STG.E.U16 desc[UR12][R2.64+0x78], R6 ;  /* 0x0000780602008986 */ /* 0x0007e2000c10150c */
[----:B-1----:R-:W-:-:S05]  /*4eb0*/  @!P0 IMAD.WIDE R4, R25, 0x2, R4 ;  /* 0x0000000219048825 */ /* 0x002fca00078e0204 */
[----:B------:R3:W-:Y:S02]  /*4ec0*/  @!P0 STG.E.U16 desc[UR12][R4.64+0x78], R7 ;  /* 0x0000780704008986 */ /* 0x0007e4000c10150c */
.L_x_2347:
[----:B------:R-:W-:Y:S05]  /*4ed0*/  WARPSYNC.ALL ;  /* 0x0000000000007948 */ /* 0x000fea0003800000 */
[----:B------:R-:W-:Y:S01]  /*4ee0*/  BAR.SYNC.DEFER_BLOCKING 0x0 ;  /* 0x0000000000007b1d */ /* 0x000fe20000010000 */
[C---:B------:R-:W-:Y:S02]  /*4ef0*/  ISETP.GE.AND P0, PT, R41.reuse, -0x26c0, PT ;  /* 0xffffd9402900780c */ /* 0x040fe40003f06270 */
[----:B------:R-:W-:-:S11]  /*4f00*/  IADD3 R41, R41, 0x2800, RZ ;  /* 0x0000280029297810 */ /* 0x000fd60007ffe0ff */
[----:B------:R-:W-:Y:S05]  /*4f10*/  @!P0 BRA `(.L_x_2354) ;  /* 0xffffffe000248947 */ /* 0x000fea000383ffff */
[----:B------:R-:W-:Y:S05]  /*4f20*/  EXIT ;  /* 0x000000000000794d */ /* 0x000fea0003800000 */
.L_x_2350:
[----:B------:R-:W-:Y:S01]  /*4f30*/  HFMA2.MMA R16, -RZ, RZ, 0, 4.76837158203125e-07 ;  /* 0x00000008ff107435 */ /* 0x000fe200000001ff */
[----:B-1----:R-:W-:Y:S01]  /*4f40*/  MOV R17, R2 ;  /* 0x0000000200117202 */ /* 0x002fe20000000f00 */
[----:B------:R-:W-:Y:S01]  /*4f50*/  IMAD.MOV.U32 R15, RZ, RZ, 0x101f ;  /* 0x0000101fff0f7424 */ /* 0x000fe200078e00ff */
[----:B------:R-:W-:-:S08]  /*4f60*/  MOV R14, 0xffff ;  /* 0x0000ffff000e7802 */ /* 0x000fd00000000f00 */
[----:B0-2---:R-:W-:Y:S05]  /*4f70*/  WARPSYNC.COLLECTIVE R14, `(.L_x_2355) ;  /* 0x000000000e087348 */ /* 0x005fea0003c00000 */
[----:B------:R1:W3:Y:S02]  /*4f80*/  SHFL.BFLY P2, R18, R17, R16, R15 ;  /* 0x0c00001011127389 */ /* 0x0002e4000004000f */
[----:B0123--:R-:W-:Y:S01]  /*4f90*/  ENDCOLLECTIVE ;  /* 0x000000000000791b */ /* 0x00ffe20003800000 */
.L_x_2355:
[----:B------:R-:W-:Y:S02]  /*4fa0*/  MOV R17, R3 ;  /* 0x0000000300117202 */ /* 0x000fe40000000f00 */
[----:B------:R-:W-:-:S07]  /*4fb0*/  MOV R5, R18 ;  /* 0x0000001200057202 */ /* 0x000fce0000000f00 */
[----:B------:R-:W-:Y:S05]  /*4fc0*/  WARPSYNC.COLLECTIVE R14, `(.L_x_2356) ;  /* 0x000000000e087348 */ /* 0x000fea0003c00000 */
[----:B------:R0:W1:Y:S02]  /*4fd0*/  SHFL.BFLY P2, R18, R17, R16, R15 ;  /* 0x0c00001011127389 */ /* 0x000064000004000f */
[----:B01----:R-:W-:Y:S01]  /*4fe0*/  ENDCOLLECTIVE ;  /* 0x000000000000791b */ /* 0x003fe20003800000 */
.L_x_2356:
[----:B------:R-:W-:Y:S01]  /*4ff0*/  FADD.FTZ R5, R5, R2 ;  /* 0x0000000205057221 */ /* 0x000fe20000010000 */
[----:B------:R-:W-:-:S04]  /*5000*/  HFMA2.MMA R16, -RZ, RZ, 0, 2.384185791015625e-07 ;  /* 0x00000004ff107435 */ /* 0x000fc800000001ff */
[----:B------:R-:W-:Y:S01]  /*5010*/  MOV R17, R5 ;  /* 0x0000000500117202 */ /* 0x000fe20000000f00 */
[----:B------:R-:W-:-:S07]  /*5020*/  IMAD.MOV.U32 R4, RZ, RZ, R18 ;  /* 0x000000ffff047224 */ /* 0x000fce00078e0012 */
[----:B------:R-:W-:Y:S05]  /*5030*/  WARPSYNC.COLLECTIVE R14, `(.L_x_2357) ;  /* 0x000000000e087348 */ /* 0x000fea0003c00000 */
[----:B------:R0:W1:Y:S02]  /*5040*/  SHFL.BFLY P2, R18, R17, R16, R15 ;  /* 0x0c00001011127389 */ /* 0x000064000004000f */
[----:B01----:R-:W-:Y:S01]  /*5050*/  ENDCOLLECTIVE ;  /* 0x000000000000791b */ /* 0x003fe20003800000 */
.L_x_2357:
[----:B------:R-:W-:-:S04]  /*5060*/  FADD.FTZ R4, R4, R3 ;  /* 0x0000000304047221 */ /* 0x000fc80000010000 */
[----:B------:R-:W-:Y:S01]  /*5070*/  IMAD.MOV.U32 R17, RZ, RZ, R4 ;  /* 0x000000ffff117224 */ /* 0x000fe200078e0004 */
[----:B------:R-:W-:-:S07]  /*5080*/  MOV R6, R18 ;  /* 0x0000001200067202 */ /* 0x000fce0000000f00 */
[----:B------:R-:W-:Y:S05]  /*5090*/  WARPSYNC.COLLECTIVE R14, `(.L_x_2358) ;  /* 0x000000000e087348 */ /* 0x000fea0003c00000 */
[----:B------:R0:W1:Y:S02]  /*50a0*/  SHFL.BFLY P2, R18, R17, R16, R15 ;  /* 0x0c00001011127389 */ /* 0x000064000004000f */
[----:B01----:R-:W-:Y:S01]  /*50b0*/  ENDCOLLECTIVE ;  /* 0x000000000000791b */ /* 0x003fe20003800000 */
.L_x_2358:
[----:B------:R-:W-:Y:S01]  /*50c0*/  FADD.FTZ R6, R5, R6 ;  /* 0x0000000605067221 */ /* 0x000fe20000010000 */
[----:B------:R-:W-:-:S04]  /*50d0*/  HFMA2.MMA R16, -RZ, RZ, 0, 1.1920928955078125e-07 ;  /* 0x00000002ff107435 */ /* 0x000fc800000001ff */
[----:B------:R-:W-:Y:S02]  /*50e0*/  MOV R17, R6 ;  /* 0x0000000600117202 */ /* 0x000fe40000000f00 */
[----:B------:R-:W-:-:S07]  /*50f0*/  MOV R7, R18 ;  /* 0x0000001200077202 */ /* 0x000fce0000000f00 */
[----:B------:R-:W-:Y:S05]  /*5100*/  WARPSYNC.COLLECTIVE R14, `(.L_x_2359) ;  /* 0x000000000e087348 */ /* 0x000fea0003c00000 */
[----:B------:R0:W1:Y:S02]  /*5110*/  SHFL.BFLY P2, R18, R17, R16, R15 ;  /* 0x0c00001011127389 */ /* 0x000064000004000f */
[----:B01----:R-:W-:Y:S01]  /*5120*/  ENDCOLLECTIVE ;  /* 0x000000000000791b */ /* 0x003fe20003800000 */
.L_x_2359:
[----:B------:R-:W-:-:S05]  /*5130*/  FADD.FTZ R7, R4, R7 ;  /* 0x0000000704077221 */ /* 0x000fca0000010000 */
[----:B------:R-:W-:Y:S01]  /*5140*/  MOV R17, R7 ;  /* 0x0000000700117202 */ /* 0x000fe20000000f00 */
[----:B------:R-:W-:-:S07]  /*5150*/  IMAD.MOV.U32 R9, RZ, RZ, R18 ;  /* 0x000000ffff097224 */ /* 0x000fce00078e0012 */
[----:B------:R-:W-:Y:S05]  /*5160*/  WARPSYNC.COLLECTIVE R14, `(.L_x_2360) ;  /* 0x000000000e087348 */ /* 0x000fea0003c00000 */
[----:B------:R0:W1:Y:S02]  /*5170*/  SHFL.BFLY P2, R18, R17, R16, R15 ;  /* 0x0c00001011127389 */ /* 0x000064000004000f */
[----:B01----:R-:W-:Y:S01]  /*5180*/  ENDCOLLECTIVE ;  /* 0x000000000000791b */ /* 0x003fe20003800000 */
.L_x_2360:
[----:B------:R-:W-:-:S05]  /*5190*/  FADD.FTZ R9, R6, R9 ;  /* 0x0000000906097221 */ /* 0x000fca0000010000 */
[----:B------:R-:W-:Y:S01]  /*51a0*/  MOV R17, R9 ;  /* 0x0000000900117202 */ /* 0x000fe20000000f00 */
[----:B------:R-:W-:Y:S01]  /*51b0*/  IMAD.MOV.U32 R16, RZ, RZ, 0x1 ;  /* 0x00000001ff107424 */ /* 0x000fe200078e00ff */
[----:B------:R-:W-:-:S07]  /*51c0*/  MOV R2, R18 ;  /* 0x0000001200027202 */ /* 0x000fce0000000f00 */
[----:B------:R-:W-:Y:S05]  /*51d0*/  WARPSYNC.COLLECTIVE R14, `(.L_x_2361) ;  /* 0x000000000e087348 */ /* 0x000fea0003c00000 */
[----:B------:R0:W1:Y:S02]  /*51e0*/  SHFL.BFLY P2, R18, R17, R16, R15 ;  /* 0x0c00001011127389 */ /* 0x000064000004000f */
[----:B01----:R-:W-:Y:S01]  /*51f0*/  ENDCOLLECTIVE ;  /* 0x000000000000791b */ /* 0x003fe20003800000 */
.L_x_2361:
[----:B------:R-:W-:-:S05]  /*5200*/  FADD.FTZ R2, R7, R2 ;  /* 0x0000000207027221 */ /* 0x000fca0000010000 */
[----:B------:R-:W-:Y:S02]  /*5210*/  MOV R17, R2 ;  /* 0x0000000200117202 */ /* 0x000fe40000000f00 */
[----:B------:R-:W-:-:S07]  /*5220*/  MOV R8, R18 ;  /* 0x0000001200087202 */ /* 0x000fce0000000f00 */
[----:B------:R-:W-:Y:S05]  /*5230*/  WARPSYNC.COLLECTIVE R14, `(.L_x_2362) ;  /* 0x000000000e087348 */ /* 0x000fea0003c00000 */
[----:B------:R0:W1:Y:S02]  /*5240*/  SHFL.BFLY P2, R18, R17, R16, R15 ;  /* 0x0c00001011127389 */ /* 0x000064000004000f */
[----:B01----:R-:W-:Y:S01]  /*5250*/  ENDCOLLECTIVE ;  /* 0x000000000000791b */ /* 0x003fe20003800000 */
.L_x_2362:
[----:B------:R-:W-:Y:S01]  /*5260*/  FADD.FTZ R8, R9, R8 ;  /* 0x0000000809087221 */ /* 0x000fe20000010000 */
[----:B------:R-:W-:Y:S06]  /*5270*/  BRA `(.L_x_2363) ;  /* 0xffffffe800e47947 */ /* 0x000fec000383ffff */
.L_x_2351:
        /* <DEDUP_REMOVED lines=8> */
.L_x_2365:
[----:B------:R-:W-:Y:S05]  /*5300*/  BSYNC B1 ;  /* 0x0000000000017941 */ /* 0x000fea0003800000 */
.L_x_2364:
[----:B------:R-:W-:Y:S01]  /*5310*/  HFMA2.MMA R16, -RZ, RZ, 0, 4.76837158203125e-07 ;  /* 0x00000008ff107435 */ /* 0x000fe200000001ff */
[----:B------:R-:W-:Y:S01]  /*5320*/  IMAD.MOV.U32 R17, RZ, RZ, R3 ;  /* 0x000000ffff117224 */ /* 0x000fe200078e0003 */
[----:B------:R-:W-:Y:S02]  /*5330*/  MOV R15, 0x101f ;  /* 0x0000101f000f7802 */ /* 0x000fe40000000f00 */
[----:B------:R-:W-:Y:S02]  /*5340*/  MOV R14, 0xffff ;  /* 0x0000ffff000e7802 */ /* 0x000fe40000000f00 */
[----:B------:R-:W-:-:S07]  /*5350*/  MOV R9, R18 ;  /* 0x0000001200097202 */ /* 0x000fce0000000f00 */
[----:B------:R-:W-:Y:S05]  /*5360*/  WARPSYNC.COLLECTIVE R14, `(.L_x_2366) ;  /* 0x000000000e087348 */ /* 0x000fea0003c00000 */
[----:B------:R0:W1:Y:S02]  /*5370*/  SHFL.BFLY P2, R18, R17, R16, R15 ;  /* 0x0c00001011127389 */ /* 0x000064000004000f */
[----:B01----:R-:W-:Y:S01]  /*5380*/  ENDCOLLECTIVE ;  /* 0x000000000000791b */ /* 0x003fe20003800000 */
.L_x_2366:
[----:B------:R-:W-:Y:S01]  /*5390*/  FADD.FTZ R9, R9, R2 ;  /* 0x0000000209097221 */ /* 0x000fe20000010000 */
[----:B------:R-:W-:-:S04]  /*53a0*/  HFMA2.MMA R16, -RZ, RZ, 0, 2.384185791015625e-07 ;  /* 0x00000004ff107435 */ /* 0x000fc800000001ff */
[----:B------:R-:W-:Y:S01]  /*53b0*/  MOV R17, R9 ;  /* 0x0000000900117202 */ /* 0x000fe20000000f00 */
[----:B------:R-:W-:-:S07]  /*53c0*/  IMAD.MOV.U32 R8, RZ, RZ, R18 ;  /* 0x000000ffff087224 */ /* 0x000fce00078e0012 */
[----:B------:R-:W-:Y:S05]  /*53d0*/  WARPSYNC.COLLECTIVE R14, `(.L_x_2367) ;  /* 0x000000000e087348 */ /* 0x000fea0003c00000 */
[----:B------:R0:W1:Y:S02]  /*53e0*/  SHFL.BFLY P2, R18, R17, R16, R15 ;  /* 0x0c00001011127389 */ /* 0x000064000004000f */
[----:B01----:R-:W-:Y:S01]  /*53f0*/  ENDCOLLECTIVE ;  /* 0x000000000000791b */ /* 0x003fe20003800000 */
.L_x_2367:
[----:B------:R-:W-:-:S04]  /*5400*/  FADD.FTZ R8, R8, R3 ;  /* 0x0000000308087221 */ /* 0x000fc80000010000 */
[----:B------:R-:W-:Y:S01]  /*5410*/  IMAD.MOV.U32 R17, RZ, RZ, R8 ;  /* 0x000000ffff117224 */ /* 0x000fe200078e0008 */
[----:B------:R-:W-:-:S07]  /*5420*/  MOV R10, R18 ;  /* 0x00000012000a7202 */ /* 0x000fce0000000f00 */
[----:B------:R-:W-:Y:S05]  /*5430*/  WARPSYNC.COLLECTIVE R14, `(.L_x_2368) ;  /* 0x000000000e087348 */ /* 0x000fea0003c00000 */
[----:B------:R0:W1:Y:S02]  /*5440*/  SHFL.BFLY P2, R18, R17, R16, R15 ;  /* 0x0c00001011127389 */ /* 0x000064000004000f */
[----:B01----:R-:W-:Y:S01]  /*5450*/  ENDCOLLECTIVE ;  /* 0x000000000000791b */ /* 0x003fe20003800000 */
.L_x_2368:
[----:B------:R-:W-:Y:S01]  /*5460*/  FADD.FTZ R10, R9, R10 ;  /* 0x0000000a090a7221 */ /* 0x000fe20000010000 */
[----:B------:R-:W-:-:S04]  /*5470*/  HFMA2.MMA R16, -RZ, RZ, 0, 1.1920928955078125e-07 ;  /* 0x00000002ff107435 */ /* 0x000fc800000001ff */
[----:B------:R-:W-:Y:S02]  /*5480*/  MOV R17, R10 ;  /* 0x0000000a00117202 */ /* 0x000fe40000000f00 */
[----:B------:R-:W-:-:S07]  /*5490*/  MOV R11, R18 ;  /* 0x00000012000b7202 */ /* 0x000fce0000000f00 */
[----:B------:R-:W-:Y:S05]  /*54a0*/  WARPSYNC.COLLECTIVE R14, `(.L_x_2369) ;  /* 0x000000000e087348 */ /* 0x000fea0003c00000 */
[----:B------:R0:W1:Y:S02]  /*54b0*/  SHFL.BFLY P2, R18, R17, R16, R15 ;  /* 0x0c00001011127389 */ /* 0x000064000004000f */
[----:B01----:R-:W-:Y:S01]  /*54c0*/  ENDCOLLECTIVE ;  /* 0x000000000000791b */ /* 0x003fe20003800000 */
.L_x_2369:
[----:B------:R-:W-:-:S05]  /*54d0*/  FADD.FTZ R11, R8, R11 ;  /* 0x0000000b080b7221 */ /* 0x000fca0000010000 */
[----:B------:R-:W-:Y:S01]  /*54e0*/  MOV R17, R11 ;  /* 0x0000000b00117202 */ /* 0x000fe20000000f00 */
[----:B------:R-:W-:-:S07]  /*54f0*/  IMAD.MOV.U32 R13, RZ, RZ, R18 ;  /* 0x000000ffff0d7224 */ /* 0x000fce00078e0012 */
[----:B------:R-:W-:Y:S05]  /*5500*/  WARPSYNC.COLLECTIVE R14, `(.L_x_2370) ;  /* 0x000000000e087348 */ /* 0x000fea0003c00000 */
[----:B------:R0:W1:Y:S02]  /*5510*/  SHFL.BFLY P2, R18, R17, R16, R15 ;  /* 0x0c00001011127389 */ /* 0x000064000004000f */
[----:B01----:R-:W-:Y:S01]  /*5520*/  ENDCOLLECTIVE ;  /* 0x000000000000791b */ /* 0x003fe20003800000 */
.L_x_2370:
[----:B------:R-:W-:-:S05]  /*5530*/  FADD.FTZ R13, R10, R13 ;  /* 0x0000000d0a0d7221 */ /* 0x000fca0000010000 */
[----:B------:R-:W-:Y:S01]  /*5540*/  MOV R17, R13 ;  /* 0x0000000d00117202 */ /* 0x000fe20000000f00 */
[----:B------:R-:W-:Y:S01]  /*5550*/  IMAD.MOV.U32 R16, RZ, RZ, 0x1 ;  /* 0x00000001ff107424 */ /* 0x000fe200078e00ff */
[----:B------:R-:W-:-:S07]  /*5560*/  MOV R2, R18 ;  /* 0x0000001200027202 */ /* 0x000fce0000000f00 */
[----:B------:R-:W-:Y:S05]  /*5570*/  WARPSYNC.COLLECTIVE R14, `(.L_x_2371) ;  /* 0x000000000e087348 */ /* 0x000fea0003c00000 */
[----:B------:R0:W1:Y:S02]  /*5580*/  SHFL.BFLY P2, R18, R17, R16, R15 ;  /* 0x0c00001011127389 */ /* 0x000064000004000f */
[----:B01----:R-:W-:Y:S01]  /*5590*/  ENDCOLLECTIVE ;  /* 0x000000000000791b */ /* 0x003fe20003800000 */
.L_x_2371:
[----:B------:R-:W-:-:S05]  /*55a0*/  FADD.FTZ R2, R11, R2 ;  /* 0x000000020b027221 */ /* 0x000fca0000010000 */
[----:B------:R-:W-:Y:S02]  /*55b0*/  MOV R17, R2 ;  /* 0x0000000200117202 */ /* 0x000fe40000000f00 */
[----:B------:R-:W-:-:S07]  /*55c0*/  MOV R12, R18 ;  /* 0x00000012000c7202 */ /* 0x000fce0000000f00 */
[----:B------:R-:W-:Y:S05]  /*55d0*/  WARPSYNC.COLLECTIVE R14, `(.L_x_2372) ;  /* 0x000000000e087348 */ /* 0x000fea0003c00000 */
[----:B------:R0:W1:Y:S02]  /*55e0*/  SHFL.BFLY P2, R18, R17, R16, R15 ;  /* 0x0c00001011127389 */ /* 0x000064000004000f */
[----:B01----:R-:W-:Y:S01]  /*55f0*/  ENDCOLLECTIVE ;  /* 0x000000000000791b */ /* 0x003fe20003800000 */
.L_x_2372:
[----:B------:R-:W-:Y:S01]  /*5600*/  FADD.FTZ R12, R13, R12 ;  /* 0x0000000c0d0c7221 */ /* 0x000fe20000010000 */
[----:B------:R-:W-:Y:S06]  /*5610*/  BRA `(.L_x_2373) ;  /* 0xffffffe800b87947 */ /* 0x000fec000383ffff */
.L_x_2352:
        /* <DEDUP_REMOVED lines=8> */
.L_x_2375:
[----:B------:R-:W-:Y:S05]  /*56a0*/  BSYNC B1 ;  /* 0x0000000000017941 */ /* 0x000fea0003800000 */
.L_x_2374:
        /* <DEDUP_REMOVED lines=8> */
.L_x_2376:
[----:B------:R-:W-:-:S05]  /*5730*/  FADD.FTZ R9, R9, R2 ;  /* 0x0000000209097221 */ /* 0x000fca0000010000 */
[----:B------:R-:W-:Y:S01]  /*5740*/  MOV R17, R9 ;  /* 0x0000000900117202 */ /* 0x000fe20000000f00 */
[----:B------:R-:W-:Y:S01]  /*5750*/  IMAD.MOV.U32 R16, RZ, RZ, 0x4 ;  /* 0x00000004ff107424 */ /* 0x000fe200078e00ff */
[----:B------:R-:W-:-:S07]  /*5760*/  MOV R8, R18 ;  /* 0x0000001200087202 */ /* 0x000fce0000000f00 */
[----:B------:R-:W-:Y:S05]  /*5770*/  WARPSYNC.COLLECTIVE R14, `(.L_x_2377) ;  /* 0x000000000e087348 */ /* 0x000fea0003c00000 */
[----:B------:R0:W1:Y:S02]  /*5780*/  SHFL.BFLY P2, R18, R17, R16, R15 ;  /* 0x0c00001011127389 */ /* 0x000064000004000f */
[----:B01----:R-:W-:Y:S01]  /*5790*/  ENDCOLLECTIVE ;  /* 0x000000000000791b */ /* 0x003fe20003800000 */
.L_x_2377:
[----:B------:R-:W-:-:S05]  /*57a0*/  FADD.FTZ R8, R8, R3 ;  /* 0x0000000308087221 */ /* 0x000fca0000010000 */
[----:B------:R-:W-:Y:S02]  /*57b0*/  MOV R17, R8 ;  /* 0x0000000800117202 */ /* 0x000fe40000000f00 */
[----:B------:R-:W-:-:S07]  /*57c0*/  MOV R10, R18 ;  /* 0x00000012000a7202 */ /* 0x000fce0000000f00 */
[----:B------:R-:W-:Y:S05]  /*57d0*/  WARPSYNC.COLLECTIVE R14, `(.L_x_2378) ;  /* 0x000000000e087348 */ /* 0x000fea0003c00000 */
[----:B------:R0:W1:Y:S02]  /*57e0*/  SHFL.BFLY P2, R18, R17, R16, R15 ;  /* 0x0c00001011127389 */ /* 0x000064000004000f */
[----:B01----:R-:W-:Y:S01]  /*57f0*/  ENDCOLLECTIVE ;  /* 0x000000000000791b */ /* 0x003fe20003800000 */
.L_x_2378:
[----:B------:R-:W-:-:S05]  /*5800*/  FADD.FTZ R10, R9, R10 ;  /* 0x0000000a090a7221 */ /* 0x000fca0000010000 */
[----:B------:R-:W-:Y:S01]  /*5810*/  MOV R17, R10 ;  /* 0x0000000a00117202 */ /* 0x000fe20000000f00 */
[----:B------:R-:W-:Y:S01]  /*5820*/  IMAD.MOV.U32 R16, RZ, RZ, 0x2 ;  /* 0x00000002ff107424 */ /* 0x000fe200078e00ff */
[----:B------:R-:W-:-:S07]  /*5830*/  MOV R11, R18 ;  /* 0x00000012000b7202 */ /* 0x000fce0000000f00 */
[----:B------:R-:W-:Y:S05]  /*5840*/  WARPSYNC.COLLECTIVE R14, `(.L_x_2379) ;  /* 0x000000000e087348 */ /* 0x000fea0003c00000 */
[----:B------:R0:W1:Y:S02]  /*5850*/  SHFL.BFLY P2, R18, R17, R16, R15 ;  /* 0x0c00001011127389 */ /* 0x000064000004000f */
[----:B01----:R-:W-:Y:S01]  /*5860*/  ENDCOLLECTIVE ;  /* 0x000000000000791b */ /* 0x003fe20003800000 */
.L_x_2379:
[----:B------:R-:W-:-:S05]  /*5870*/  FADD.FTZ R11, R8, R11 ;  /* 0x0000000b080b7221 */ /* 0x000fca0000010000 */
[----:B------:R-:W-:Y:S02]  /*5880*/  MOV R17, R11 ;  /* 0x0000000b00117202 */ /* 0x000fe40000000f00 */
[----:B------:R-:W-:-:S07]  /*5890*/  MOV R13, R18 ;  /* 0x00000012000d7202 */ /* 0x000fce0000000f00 */
[----:B------:R-:W-:Y:S05]  /*58a0*/  WARPSYNC.COLLECTIVE R14, `(.L_x_2380) ;  /* 0x000000000e087348 */ /* 0x000fea0003c00000 */
[----:B------:R0:W1:Y:S02]  /*58b0*/  SHFL.BFLY P2, R18, R17, R16, R15 ;  /* 0x0c00001011127389 */ /* 0x000064000004000f */
[----:B01----:R-:W-:Y:S01]  /*58c0*/  ENDCOLLECTIVE ;  /* 0x000000000000791b */ /* 0x003fe20003800000 */
.L_x_2380:
[----:B------:R-:W-:-:S05]  /*58d0*/  FADD.FTZ R13, R10, R13 ;  /* 0x0000000d0a0d7221 */ /* 0x000fca0000010000 */
[----:B------:R-:W-:Y:S01]  /*58e0*/  MOV R17, R13 ;  /* 0x0000000d00117202 */ /* 0x000fe20000000f00 */
[----:B------:R-:W-:Y:S01]  /*58f0*/  IMAD.MOV.U32 R16, RZ, RZ, 0x1 ;  /* 0x00000001ff107424 */ /* 0x000fe200078e00ff */
[----:B------:R-:W-:-:S07]  /*5900*/  MOV R2, R18 ;  /* 0x0000001200027202 */ /* 0x000fce0000000f00 */
[----:B------:R-:W-:Y:S05]  /*5910*/  WARPSYNC.COLLECTIVE R14, `(.L_x_2381) ;  /* 0x000000000e087348 */ /* 0x000fea0003c00000 */
[----:B------:R0:W1:Y:S02]  /*5920*/  SHFL.BFLY P2, R18, R17, R16, R15 ;  /* 0x0c00001011127389 */ /* 0x000064000004000f */
[----:B01----:R-:W-:Y:S01]  /*5930*/  ENDCOLLECTIVE ;  /* 0x000000000000791b */ /* 0x003fe20003800000 */
.L_x_2381:
[----:B------:R-:W-:-:S05]  /*5940*/  FADD.FTZ R2, R11, R2 ;  /* 0x000000020b027221 */ /* 0x000fca0000010000 */
[----:B------:R-:W-:Y:S02]  /*5950*/  MOV R17, R2 ;  /* 0x0000000200117202 */ /* 0x000fe40000000f00 */
[----:B------:R-:W-:-:S07]  /*5960*/  MOV R12, R18 ;  /* 0x00000012000c7202 */ /* 0x000fce0000000f00 */
[----:B------:R-:W-:Y:S05]  /*5970*/  WARPSYNC.COLLECTIVE R14, `(.L_x_2382) ;  /* 0x000000000e087348 */ /* 0x000fea0003c00000 */
[----:B------:R0:W1:Y:S02]  /*5980*/  SHFL.BFLY P2, R18, R17, R16, R15 ;  /* 0x0c00001011127389 */ /* 0x000064000004000f */
[----:B01----:R-:W-:Y:S01]  /*5990*/  ENDCOLLECTIVE ;  /* 0x000000000000791b */ /* 0x003fe20003800000 */
.L_x_2382:
[----:B------:R-:W-:Y:S01]  /*59a0*/  FADD.FTZ R12, R13, R12 ;  /* 0x0000000c0d0c7221 */ /* 0x000fe20000010000 */
[----:B------:R-:W-:Y:S06]  /*59b0*/  BRA `(.L_x_2383) ;  /* 0xffffffe800747947 */ /* 0x000fec000383ffff */
.L_x_2353:
        /* <DEDUP_REMOVED lines=8> */
.L_x_2385:
[----:B------:R-:W-:Y:S05]  /*5a40*/  BSYNC B0 ;  /* 0x0000000000007941 */ /* 0x000fea0003800000 */
.L_x_2384:
[----:B------:R-:W-:Y:S01]  /*5a50*/  HFMA2.MMA R16, -RZ, RZ, 0, 4.76837158203125e-07 ;  /* 0x00000008ff107435 */ /* 0x000fe200000001ff */
[----:B------:R-:W-:Y:S01]  /*5a60*/  MOV R17, R3 ;  /* 0x0000000300117202 */ /* 0x000fe20000000f00 */
[----:B------:R-:W-:Y:S01]  /*5a70*/  IMAD.MOV.U32 R15, RZ, RZ, 0x101f ;  /* 0x0000101fff0f7424 */ /* 0x000fe200078e00ff */
[----:B------:R-:W-:Y:S01]  /*5a80*/  MOV R14, 0xffff ;  /* 0x0000ffff000e7802 */ /* 0x000fe20000000f00 */
[----:B------:R-:W-:Y:S01]  /*5a90*/  HFMA2.MMA R21, -RZ, RZ, 0, 0 ;  /* 0x00000000ff157435 */ /* 0x000fe200000001ff */
[----:B------:R-:W-:Y:S01]  /*5aa0*/  MOV R5, R18 ;  /* 0x0000001200057202 */ /* 0x000fe20000000f00 */
[----:B------:R-:W-:Y:S01]  /*5ab0*/  HFMA2.MMA R11, -RZ, RZ, 0, 0 ;  /* 0x00000000ff0b7435 */ /* 0x000fe200000001ff */
[----:B------:R-:W-:-:S10]  /*5ac0*/  @!P0 SHF.L.U32 R10, R50, 0x1, RZ ;  /* 0x00000001320a8819 */ /* 0x000fd400000006ff */
[----:B------:R-:W-:Y:S05]  /*5ad0*/  WARPSYNC.COLLECTIVE R14, `(.L_x_2386) ;  /* 0x000000000e087348 */ /* 0x000fea0003c00000 */
[----:B------:R0:W1:Y:S02]  /*5ae0*/  SHFL.BFLY P2, R18, R17, R16, R15 ;  /* 0x0c00001011127389 */ /* 0x000064000004000f */
[----:B01----:R-:W-:Y:S01]  /*5af0*/  ENDCOLLECTIVE ;  /* 0x000000000000791b */ /* 0x003fe20003800000 */
.L_x_2386:
[----:B------:R-:W-:Y:S01]  /*5b00*/  @!P0 IADD3 R7, R2, 0x14, RZ ;  /* 0x0000001402078810 */ /* 0x000fe20007ffe0ff */
[----:B------:R-:W-:Y:S01]  /*5b10*/  FADD.FTZ R6, R5, R4 ;  /* 0x0000000405067221 */ /* 0x000fe20000010000 */
[C---:B------:R-:W-:Y:S02]  /*5b20*/  @!P0 LEA R12, R50.reuse, UR6, 0x7 ;  /* 0x00000006320c8c11 */ /* 0x040fe4000f8e38ff */
[----:B------:R-:W-:Y:S02]  /*5b30*/  @!P0 LOP3.LUT R7, R7, R10, RZ, 0x3c, !PT ;  /* 0x0000000a07078212 */ /* 0x000fe400078e3cff */
[----:B------:R-:W-:Y:S02]  /*5b40*/  MOV R24, RZ ;  /* 0x000000ff00187202 */ /* 0x000fe40000000f00 */
[----:B------:R-:W-:Y:S01]  /*5b50*/  @!P0 LEA R8, R7, R12, 0x2 ;  /* 0x0000000c07088211 */ /* 0x000fe200078e10ff */
[----:B------:R-:W-:Y:S01]  /*5b60*/  IMAD.MOV.U32 R12, RZ, RZ, RZ ;  /* 0x000000ffff0c7224 */ /* 0x000fe200078e00ff */
        /* <DEDUP_REMOVED lines=9> */
.L_x_2387:
[----:B------:R-:W-:Y:S02]  /*5c00*/  @!P0 IADD3 R8, R2, 0x28, RZ ;  /* 0x0000002802088810 */ /* 0x000fe40007ffe0ff */
[----:B------:R-:W-:Y:S01]  /*5c10*/  MOV R17, R5 ;  /* 0x0000000500117202 */ /* 0x000fe20000000f00 */
[----:B------:R-:W-:-:S07]  /*5c20*/  IMAD.MOV.U32 R9, RZ, RZ, R18 ;  /* 0x000000ffff097224 */ /* 0x000fce00078e0012 */
[----:B------:R-:W-:Y:S05]  /*5c30*/  WARPSYNC.COLLECTIVE R14, `(.L_x_2388) ;  /* 0x000000000e087348 */ /* 0x000fea0003c00000 */
[----:B------:R0:W1:Y:S02]  /*5c40*/  SHFL.BFLY P2, R18, R17, R16, R15 ;  /* 0x0c00001011127389 */ /* 0x000064000004000f */
[----:B01----:R-:W-:Y:S01]  /*5c50*/  ENDCOLLECTIVE ;  /* 0x000000000000791b */ /* 0x003fe20003800000 */
.L_x_2388:
[----:B------:R-:W-:Y:S01]  /*5c60*/  FADD.FTZ R22, R6, R9 ;  /* 0x0000000906167221 */ /* 0x000fe20000010000 */
[----:B------:R-:W-:Y:S01]  /*5c70*/  @!P0 SHF.L.U32 R9, R50, 0x1, RZ ;  /* 0x0000000132098819 */ /* 0x000fe200000006ff */
[----:B------:R-:W-:-:S03]  /*5c80*/  @!P0 IMAD.MOV.U32 R21, RZ, RZ, R10 ;  /* 0x000000ffff158224 */ /* 0x000fc600078e000a */
[----:B------:R-:W-:Y:S02]  /*5c90*/  @!P0 LOP3.LUT R9, R8, R9, RZ, 0x3c, !PT ;  /* 0x0000000908098212 */ /* 0x000fe400078e3cff */
[----:B------:R-:W-:Y:S02]  /*5ca0*/  @!P0 MOV R24, R13 ;  /* 0x0000000d00188202 */ /* 0x000fe40000000f00 */
[----:B------:R-:W-:Y:S01]  /*5cb0*/  MOV R17, R22 ;  /* 0x0000001600117202 */ /* 0x000fe20000000f00 */
[----:B------:R-:W-:Y:S02]  /*5cc0*/  IMAD.MOV.U32 R16, RZ, RZ, 0x2 ;  /* 0x00000002ff107424 */ /* 0x000fe400078e00ff */
[----:B------:R-:W-:-:S07]  /*5cd0*/  FADD.FTZ R3, R5, R18 ;  /* 0x0000001205037221 */ /* 0x000fce0000010000 */
[----:B------:R-:W-:Y:S05]  /*5ce0*/  WARPSYNC.COLLECTIVE R14, `(.L_x_2389) ;  /* 0x000000000e087348 */ /* 0x000fea0003c00000 */
[----:B------:R0:W1:Y:S02]  /*5cf0*/  SHFL.BFLY P2, R18, R17, R16, R15 ;  /* 0x0c00001011127389 */ /* 0x000064000004000f */
[----:B01----:R-:W-:Y:S01]  /*5d00*/  ENDCOLLECTIVE ;  /* 0x000000000000791b */ /* 0x003fe20003800000 */
.L_x_2389:
[----:B------:R-:W-:Y:S02]  /*5d10*/  MOV R17, R3 ;  /* 0x0000000300117202 */ /* 0x000fe40000000f00 */
[----:B------:R-:W-:-:S07]  /*5d20*/  MOV R7, R18 ;  /* 0x0000001200077202 */ /* 0x000fce0000000f00 */
[----:B------:R-:W-:Y:S05]  /*5d30*/  WARPSYNC.COLLECTIVE R14, `(.L_x_2390) ;  /* 0x000000000e087348 */ /* 0x000fea0003c00000 */
[----:B------:R0:W1:Y:S02]  /*5d40*/  SHFL.BFLY P2, R18, R17, R16, R15 ;  /* 0x0c00001011127389 */ /* 0x000064000004000f */
[----:B01----:R-:W-:Y:S01]  /*5d50*/  ENDCOLLECTIVE ;  /* 0x000000000000791b */ /* 0x003fe20003800000 */
.L_x_2390:
[----:B------:R-:W-:Y:S01]  /*5d60*/  FADD.FTZ R4, R22, R7 ;  /* 0x0000000716047221 */ /* 0x000fe20000010000 */
[----:B------:R-:W-:-:S04]  /*5d70*/  HFMA2.MMA R16, -RZ, RZ, 0, 5.9604644775390625e-08 ;  /* 0x00000001ff107435 */ /* 0x000fc800000001ff */
[----:B------:R-:W-:Y:S01]  /*5d80*/  MOV R17, R4 ;  /* 0x0000000400117202 */ /* 0x000fe20000000f00 */
[----:B------:R-:W-:-:S07]  /*5d90*/  FADD.FTZ R3, R3, R18 ;  /* 0x0000001203037221 */ /* 0x000fce0000010000 */
[----:B------:R-:W-:Y:S05]  /*5da0*/  WARPSYNC.COLLECTIVE R14, `(.L_x_2391) ;  /* 0x000000000e087348 */ /* 0x000fea0003c00000 */
[----:B------:R0:W1:Y:S02]  /*5db0*/  SHFL.BFLY P2, R18, R17, R16, R15 ;  /* 0x0c00001011127389 */ /* 0x000064000004000f */
[----:B01----:R-:W-:Y:S01]  /*5dc0*/  ENDCOLLECTIVE ;  /* 0x000000000000791b */ /* 0x003fe20003800000 */
.L_x_2391:
[----:B------:R-:W-:Y:S01]  /*5dd0*/  IMAD.MOV.U32 R17, RZ, RZ, R3 ;  /* 0x000000ffff117224 */ /* 0x000fe200078e0003 */
[----:B------:R-:W-:-:S07]  /*5de0*/  MOV R5, R18 ;  /* 0x0000001200057202 */ /* 0x000fce0000000f00 */
[----:B------:R-:W-:Y:S05]  /*5df0*/  WARPSYNC.COLLECTIVE R14, `(.L_x_2392) ;  /* 0x000000000e087348 */ /* 0x000fea0003c00000 */
[----:B------:R0:W1:Y:S02]  /*5e00*/  SHFL.BFLY P2, R18, R17, R16, R15 ;  /* 0x0c00001011127389 */ /* 0x000064000004000f */
[----:B01----:R-:W-:Y:S01]  /*5e10*/  ENDCOLLECTIVE ;  /* 0x000000000000791b */ /* 0x003fe20003800000 */
.L_x_2392:
[----:B------:R-:W-:Y:S01]  /*5e20*/  FADD.FTZ R4, R4, R5 ;  /* 0x0000000504047221 */ /* 0x000fe20000010000 */
[----:B------:R-:W-:Y:S01]  /*5e30*/  HFMA2.MMA R16, -RZ, RZ, 0, 4.76837158203125e-07 ;  /* 0x00000008ff107435 */ /* 0x000fe200000001ff */
[----:B------:R-:W-:Y:S02]  /*5e40*/  MOV R17, R21 ;  /* 0x0000001500117202 */ /* 0x000fe40000000f00 */
[----:B------:R-:W-:-:S08]  /*5e50*/  MOV R6, R18 ;  /* 0x0000001200067202 */ /* 0x000fd00000000f00 */
[----:B------:R-:W-:Y:S05]  /*5e60*/  WARPSYNC.COLLECTIVE R14, `(.L_x_2393) ;  /* 0x000000000e087348 */ /* 0x000fea0003c00000 */
[----:B------:R0:W1:Y:S02]  /*5e70*/  SHFL.BFLY P2, R18, R17, R16, R15 ;  /* 0x0c00001011127389 */ /* 0x000064000004000f */
[----:B01----:R-:W-:Y:S01]  /*5e80*/  ENDCOLLECTIVE ;  /* 0x000000000000791b */ /* 0x003fe20003800000 */
.L_x_2393:
[----:B------:R-:W-:Y:S01]  /*5e90*/  FADD.FTZ R32, R3, R6 ;  /* 0x0000000603207221 */ /* 0x000fe20000010000 */
[----:B------:R-:W-:Y:S01]  /*5ea0*/  IMAD.MOV.U32 R17, RZ, RZ, R24 ;  /* 0x000000ffff117224 */ /* 0x000fe200078e0018 */
[----:B------:R-:W-:-:S07]  /*5eb0*/  MOV R20, R18 ;  /* 0x0000001200147202 */ /* 0x000fce0000000f00 */
[----:B------:R-:W-:Y:S05]  /*5ec0*/  WARPSYNC.COLLECTIVE R14, `(.L_x_2394) ;  /* 0x000000000e087348 */ /* 0x000fea0003c00000 */
[----:B------:R0:W1:Y:S02]  /*5ed0*/  SHFL.BFLY P2, R18, R17, R16, R15 ;  /* 0x0c00001011127389 */ /* 0x000064000004000f */
[----:B01----:R-:W-:Y:S01]  /*5ee0*/  ENDCOLLECTIVE ;  /* 0x000000000000791b */ /* 0x003fe20003800000 */
.L_x_2394:
[----:B------:R-:W-:Y:S01]  /*5ef0*/  FADD.FTZ R20, R20, R21 ;  /* 0x0000001514147221 */ /* 0x000fe20000010000 */
[----:B------:R-:W-:-:S04]  /*5f00*/  HFMA2.MMA R16, -RZ, RZ, 0, 2.384185791015625e-07 ;  /* 0x00000004ff107435 */ /* 0x000fc800000001ff */
[----:B------:R-:W-:Y:S02]  /*5f10*/  MOV R17, R20 ;  /* 0x0000001400117202 */ /* 0x000fe40000000f00 */
[----:B------:R-:W-:-:S07]  /*5f20*/  MOV R19, R18 ;  /* 0x0000001200137202 */ /* 0x000fce0000000f00 */
[----:B------:R-:W-:Y:S05]  /*5f30*/  WARPSYNC.COLLECTIVE R14, `(.L_x_2395) ;  /* 0x000000000e087348 */ /* 0x000fea0003c00000 */
[----:B------:R0:W1:Y:S02]  /*5f40*/  SHFL.BFLY P2, R18, R17, R16, R15 ;  /* 0x0c00001011127389 */ /* 0x000064000004000f */
[----:B01----:R-:W-:Y:S01]  /*5f50*/  ENDCOLLECTIVE ;  /* 0x000000000000791b */ /* 0x003fe20003800000 */
.L_x_2395:
[----:B------:R-:W-:-:S05]  /*5f60*/  FADD.FTZ R19, R19, R24 ;  /* 0x0000001813137221 */ /* 0x000fca0000010000 */
[----:B------:R-:W-:Y:S01]  /*5f70*/  MOV R17, R19 ;  /* 0x0000001300117202 */ /* 0x000fe20000000f00 */
[----:B------:R-:W-:-:S07]  /*5f80*/  IMAD.MOV.U32 R21, RZ, RZ, R18 ;  /* 0x000000ffff157224 */ /* 0x000fce00078e0012 */
[----:B------:R-:W-:Y:S05]  /*5f90*/  WARPSYNC.COLLECTIVE R14, `(.L_x_2396) ;  /* 0x000000000e087348 */ /* 0x000fea0003c00000 */
[----:B------:R0:W1:Y:S02]  /*5fa0*/  SHFL.BFLY P2, R18, R17, R16, R15 ;  /* 0x0c00001011127389 */ /* 0x000064000004000f */
[----:B01----:R-:W-:Y:S01]  /*5fb0*/  ENDCOLLECTIVE ;  /* 0x000000000000791b */ /* 0x003fe20003800000 */
.L_x_2396:
        /* <DEDUP_REMOVED lines=10> */
.L_x_2397:
[----:B------:R0:W1:Y:S04]  /*6060*/  @!P0 LDS R23, [R9] ;  /* 0x0000000009178984 */ /* 0x0000680000000800 */
[----:B------:R0:W2:Y:S01]  /*6070*/  @!P0 LDS R25, [R9+0x500] ;  /* 0x0005000009198984 */ /* 0x0000a20000000800 */
[----:B------:R-:W-:Y:S02]  /*6080*/  MOV R17, R22 ;  /* 0x0000001600117202 */ /* 0x000fe40000000f00 */
[----:B------:R-:W-:-:S07]  /*6090*/  MOV R8, R18 ;  /* 0x0000001200087202 */ /* 0x000fce0000000f00 */
[----:B012---:R-:W-:Y:S05]  /*60a0*/  WARPSYNC.COLLECTIVE R14, `(.L_x_2398) ;  /* 0x000000000e087348 */ /* 0x007fea0003c00000 */
[----:B------:R3:W4:Y:S02]  /*60b0*/  SHFL.BFLY P2, R18, R17, R16, R15 ;  /* 0x0c00001011127389 */ /* 0x000724000004000f */
[----:B01234-:R-:W-:Y:S01]  /*60c0*/  ENDCOLLECTIVE ;  /* 0x000000000000791b */ /* 0x01ffe20003800000 */
.L_x_2398:
[----:B------:R-:W-:Y:S01]  /*60d0*/  FADD.FTZ R21, R21, R8 ;  /* 0x0000000815157221 */ /* 0x000fe20000010000 */
[----:B------:R-:W-:-:S04]  /*60e0*/  CS2R R8, SRZ ;  /* 0x0000000000087805 */ /* 0x000fc8000001ff00 */
[----:B------:R-:W-:Y:S01]  /*60f0*/  MOV R17, R21 ;  /* 0x0000001500117202 */ /* 0x000fe20000000f00 */
[----:B------:R-:W-:Y:S01]  /*6100*/  IMAD.MOV.U32 R16, RZ, RZ, 0x1 ;  /* 0x00000001ff107424 */ /* 0x000fe200078e00ff */
[----:B------:R-:W-:Y:S02]  /*6110*/  @!P0 MOV R12, R23 ;  /* 0x00000017000c8202 */ /* 0x000fe40000000f00 */
[----:B------:R-:W-:Y:S02]  /*6120*/  @!P0 MOV R11, R25 ;  /* 0x00000019000b8202 */ /* 0x000fe40000000f00 */
[----:B------:R-:W-:-:S07]  /*6130*/  MOV R7, R18 ;  /* 0x0000001200077202 */ /* 0x000fce0000000f00 */
[----:B------:R-:W-:Y:S05]  /*6140*/  WARPSYNC.COLLECTIVE R14, `(.L_x_2399) ;  /* 0x000000000e087348 */ /* 0x000fea0003c00000 */
[----:B------:R0:W1:Y:S02]  /*6150*/  SHFL.BFLY P2, R18, R17, R16, R15 ;  /* 0x0c00001011127389 */ /* 0x000064000004000f */
[----:B01----:R-:W-:Y:S01]  /*6160*/  ENDCOLLECTIVE ;  /* 0x000000000000791b */ /* 0x003fe20003800000 */
.L_x_2399:
[----:B------:R-:W-:Y:S01]  /*6170*/  IADD3 R25, R2, R41, RZ ;  /* 0x0000002902197210 */ /* 0x000fe20007ffe0ff */
[----:B------:R-:W-:Y:S01]  /*6180*/  FADD.FTZ R22, R22, R7 ;  /* 0x0000000716167221 */ /* 0x000fe20000010000 */
[----:B------:R-:W-:-:S04]  /*6190*/  @!P0 IADD3 R7, R2, 0x3c, RZ ;  /* 0x0000003c02078810 */ /* 0x000fc80007ffe0ff */
[----:B------:R-:W-:Y:S02]  /*61a0*/  MOV R17, R22 ;  /* 0x0000001600117202 */ /* 0x000fe40000000f00 */
[----:B------:R-:W-:-:S07]  /*61b0*/  MOV R20, R18 ;  /* 0x0000001200147202 */ /* 0x000fce0000000f00 */
[----:B------:R-:W-:Y:S05]  /*61c0*/  WARPSYNC.COLLECTIVE R14, `(.L_x_2400) ;  /* 0x000000000e087348 */ /* 0x000fea0003c00000 */
[----:B------:R0:W1:Y:S02]  /*61d0*/  SHFL.BFLY P2, R18, R17, R16, R15 ;  /* 0x0c00001011127389 */ /* 0x000064000004000f */
[----:B01----:R-:W-:Y:S01]  /*61e0*/  ENDCOLLECTIVE ;  /* 0x000000000000791b */ /* 0x003fe20003800000 */
.L_x_2400:
[----:B------:R-:W-:Y:S01]  /*61f0*/  FADD.FTZ R20, R21, R20 ;  /* 0x0000001415147221 */ /* 0x000fe20000010000 */
[----:B------:R-:W-:Y:S01]  /*6200*/  MOV R17, R12 ;  /* 0x0000000c00117202 */ /* 0x000fe20000000f00 */
[----:B------:R-:W-:Y:S01]  /*6210*/  IMAD.MOV.U32 R16, RZ, RZ, 0x8 ;  /* 0x00000008ff107424 */ /* 0x000fe200078e00ff */
[----:B------:R-:W-:-:S07]  /*6220*/  MOV R19, R18 ;  /* 0x0000001200137202 */ /* 0x000fce0000000f00 */
[----:B------:R-:W-:Y:S05]  /*6230*/  WARPSYNC.COLLECTIVE R14, `(.L_x_2401) ;  /* 0x000000000e087348 */ /* 0x000fea0003c00000 */
[----:B------:R0:W1:Y:S02]  /*6240*/  SHFL.BFLY P2, R18, R17, R16, R15 ;  /* 0x0c00001011127389 */ /* 0x000064000004000f */
[----:B01----:R-:W-:Y:S01]  /*6250*/  ENDCOLLECTIVE ;  /* 0x000000000000791b */ /* 0x003fe20003800000 */
.L_x_2401:
[----:B------:R-:W-:Y:S01]  /*6260*/  FADD.FTZ R19, R22, R19 ;  /* 0x0000001316137221 */ /* 0x000fe20000010000 */
[----:B------:R-:W-:Y:S02]  /*6270*/  MOV R17, R11 ;  /* 0x0000000b00117202 */ /* 0x000fe40000000f00 */
[----:B------:R-:W-:-:S07]  /*6280*/  MOV R13, R18 ;  /* 0x00000012000d7202 */ /* 0x000fce0000000f00 */
[----:B------:R-:W-:Y:S05]  /*6290*/  WARPSYNC.COLLECTIVE R14, `(.L_x_2402) ;  /* 0x000000000e087348 */ /* 0x000fea0003c00000 */
[----:B------:R0:W1:Y:S02]  /*62a0*/  SHFL.BFLY P2, R18, R17, R16, R15 ;  /* 0x0c00001011127389 */ /* 0x000064000004000f */
[----:B01----:R-:W-:Y:S01]  /*62b0*/  ENDCOLLECTIVE ;  /* 0x000000000000791b */ /* 0x003fe20003800000 */
.L_x_2402:
[----:B------:R-:W-:Y:S01]  /*62c0*/  FADD.FTZ R13, R13, R12 ;  /* 0x0000000c0d0d7221 */ /* 0x000fe20000010000 */
[----:B------:R-:W-:-:S03]  /*62d0*/  HFMA2.MMA R16, -RZ, RZ, 0, 2.384185791015625e-07 ;  /* 0x00000004ff107435 */ /* 0x000fc600000001ff */
[----:B------:R-:W-:Y:S01]  /*62e0*/  IMAD.MOV.U32 R17, RZ, RZ, R13 ;  /* 0x000000ffff117224 */ /* 0x000fe200078e000d */
[----:B------:R-:W-:-:S07]  /*62f0*/  MOV R26, R18 ;  /* 0x00000012001a7202 */ /* 0x000fce0000000f00 */
[----:B------:R-:W-:Y:S05]  /*6300*/  WARPSYNC.COLLECTIVE R14, `(.L_x_2403) ;  /* 0x000000000e087348 */ /* 0x000fea0003c00000 */
[----:B------:R0:W1:Y:S02]  /*6310*/  SHFL.BFLY P2, R18, R17, R16, R15 ;  /* 0x0c00001011127389 */ /* 0x000064000004000f */
[----:B01----:R-:W-:Y:S01]  /*6320*/  ENDCOLLECTIVE ;  /* 0x000000000000791b */ /* 0x003fe20003800000 */
.L_x_2403:
[----:B------:R-:W-:-:S05]  /*6330*/  FADD.FTZ R23, R26, R11 ;  /* 0x0000000b1a177221 */ /* 0x000fca0000010000 */
[----:B------:R-:W-:Y:S02]  /*6340*/  MOV R17, R23 ;  /* 0x0000001700117202 */ /* 0x000fe40000000f00 */
[----:B------:R-:W-:-:S07]  /*6350*/  MOV R12, R18 ;  /* 0x00000012000c7202 */ /* 0x000fce0000000f00 */
[----:B------:R-:W-:Y:S05]  /*6360*/  WARPSYNC.COLLECTIVE R14, `(.L_x_2404) ;  /* 0x000000000e087348 */ /* 0x000fea0003c00000 */
[----:B------:R0:W1:Y:S02]  /*6370*/  SHFL.BFLY P2, R18, R17, R16, R15 ;  /* 0x0c00001011127389 */ /* 0x000064000004000f */
[----:B01----:R-:W-:Y:S01]  /*6380*/  ENDCOLLECTIVE ;  /* 0x000000000000791b */ /* 0x003fe20003800000 */
.L_x_2404:
[----:B------:R-:W-:Y:S01]  /*6390*/  FADD.FTZ R27, R13, R12 ;  /* 0x0000000c0d1b7221 */ /* 0x000fe20000010000 */
[----:B------:R-:W-:-:S04]  /*63a0*/  HFMA2.MMA R16, -RZ, RZ, 0, 1.1920928955078125e-07 ;  /* 0x00000002ff107435 */ /* 0x000fc800000001ff */
[----:B------:R-:W-:Y:S02]  /*63b0*/  MOV R17, R27 ;  /* 0x0000001b00117202 */ /* 0x000fe40000000f00 */
[----:B------:R-:W-:Y:S01]  /*63c0*/  MOV R24, R18 ;  /* 0x0000001200187202 */ /* 0x000fe20000000f00 */
[----:B------:R-:W-:-:S04]  /*63d0*/  @!P0 IMAD.SHL.U32 R18, R50, 0x2, RZ ;  /* 0x0000000232128824 */ /* 0x000fc800078e00ff */
[----:B------:R-:W-:Y:S01]  /*63e0*/  FADD.FTZ R26, R23, R24 ;  /* 0x00000018171a7221 */ /* 0x000fe20000010000 */
[----:B------:R-:W-:-:S07]  /*63f0*/  @!P0 LOP3.LUT R7, R7, R18, RZ, 0x3c, !PT ;  /* 0x0000001207078212 */ /* 0x000fce00078e3cff */
[----:B------:R-:W-:Y:S05]  /*6400*/  WARPSYNC.COLLECTIVE R14, `(.L_x_2405) ;  /* 0x000000000e087348 */ /* 0x000fea0003c00000 */
[----:B------:R0:W1:Y:S02]  /*6410*/  SHFL.BFLY P2, R18, R17, R16, R15 ;  /* 0x0c00001011127389 */ /* 0x000064000004000f */
[----:B01----:R-:W-:Y:S01]  /*6420*/  ENDCOLLECTIVE ;  /* 0x000000000000791b */ /* 0x003fe20003800000 */
.L_x_2405:
        /* <DEDUP_REMOVED lines=8> */
.L_x_2406:
        /* <DEDUP_REMOVED lines=8> */
.L_x_2407:
[----:B------:R-:W-:Y:S01]  /*6530*/  @!P0 MOV R8, R7 ;  /* 0x0000000700088202 */ /* 0x000fe20000000f00 */
[----:B------:R-:W-:Y:S01]  /*6540*/  FADD.FTZ R26, R26, R11 ;  /* 0x0000000b1a1a7221 */ /* 0x000fe20000010000 */
[----:B------:R-:W-:-:S04]  /*6550*/  ISETP.NE.AND P0, PT, R50, RZ, PT ;  /* 0x000000ff3200720c */ /* 0x000fc80003f05270 */
[----:B------:R-:W-:-:S09]  /*6560*/  MOV R17, R26 ;  /* 0x0000001a00117202 */ /* 0x000fd20000000f00 */
[----:B------:R-:W0:Y:S01]  /*6570*/  @!P0 LDC.64 R12, c[0x0][0x218] ;  /* 0x00008600ff0c8b82 */ /* 0x000e220000000a00 */
[----:B------:R-:W-:Y:S01]  /*6580*/  @!P0 F2FP.F16.F32.PACK_AB R32, RZ, R32 ;  /* 0x00000020ff20823e */ /* 0x000fe200000000ff */
[----:B------:R-:W-:-:S06]  /*6590*/  IMAD.MOV.U32 R28, RZ, RZ, R18 ;  /* 0x000000ffff1c7224 */ /* 0x000fcc00078e0012 */
[----:B------:R-:W1:Y:S02]  /*65a0*/  @!P0 LDC.64 R2, c[0x0][0x220] ;  /* 0x00008800ff028b82 */ /* 0x000e640000000a00 */
[----:B01----:R-:W-:Y:S05]  /*65b0*/  WARPSYNC.COLLECTIVE R14, `(.L_x_2408) ;  /* 0x000000000e087348 */ /* 0x003fea0003c00000 */
[----:B------:R2:W3:Y:S02]  /*65c0*/  SHFL.BFLY P2, R18, R17, R16, R15 ;  /* 0x0c00001011127389 */ /* 0x0004e4000004000f */
[----:B0123--:R-:W-:Y:S01]  /*65d0*/  ENDCOLLECTIVE ;  /* 0x000000000000791b */ /* 0x00ffe20003800000 */
.L_x_2408:
        /* <DEDUP_REMOVED lines=10> */
.L_x_2409:
[----:B------:R-:W-:Y:S01]  /*6680*/  FADD.FTZ R26, R26, R29 ;  /* 0x0000001d1a1a7221 */ /* 0x000fe20000010000 */
[----:B------:R-:W-:Y:S01]  /*6690*/  @!P0 IMAD.WIDE R6, R25, 0x2, R6 ;  /* 0x0000000219068825 */ /* 0x000fe200078e0206 */
[----:B------:R-:W-:-:S03]  /*66a0*/  MOV R17, R8 ;  /* 0x0000000800117202 */ /* 0x000fc60000000f00 */
[----:B------:R-:W-:-:S07]  /*66b0*/  IMAD.MOV.U32 R30, RZ, RZ, R18 ;  /* 0x000000ffff1e7224 */ /* 0x000fce00078e0012 */
[----:B------:R-:W-:Y:S05]  /*66c0*/  WARPSYNC.COLLECTIVE R14, `(.L_x_2410) ;  /* 0x000000000e087348 */ /* 0x000fea0003c00000 */
[----:B------:R0:W1:Y:S02]  /*66d0*/  SHFL.BFLY P2, R18, R17, R16, R15 ;  /* 0x0c00001011127389 */ /* 0x000064000004000f */
[----:B01----:R-:W-:Y:S01]  /*66e0*/  ENDCOLLECTIVE ;  /* 0x000000000000791b */ /* 0x003fe20003800000 */
.L_x_2410:
[----:B------:R-:W-:-:S05]  /*66f0*/  FADD.FTZ R30, R30, R9 ;  /* 0x000000091e1e7221 */ /* 0x000fca0000010000 */
[----:B------:R-:W-:Y:S01]  /*6700*/  MOV R17, R30 ;  /* 0x0000001e00117202 */ /* 0x000fe20000000f00 */
[----:B------:R-:W-:Y:S01]  /*6710*/  IMAD.MOV.U32 R16, RZ, RZ, 0x4 ;  /* 0x00000004ff107424 */ /* 0x000fe200078e00ff */
[----:B------:R-:W-:-:S07]  /*6720*/  MOV R11, R18 ;  /* 0x00000012000b7202 */ /* 0x000fce0000000f00 */
[----:B------:R-:W-:Y:S05]  /*6730*/  WARPSYNC.COLLECTIVE R14, `(.L_x_2411) ;  /* 0x000000000e087348 */ /* 0x000fea0003c00000 */
[----:B------:R0:W1:Y:S02]  /*6740*/  SHFL.BFLY P2, R18, R17, R16, R15 ;  /* 0x0c00001011127389 */ /* 0x000064000004000f */
[----:B01----:R-:W-:Y:S01]  /*6750*/  ENDCOLLECTIVE ;  /* 0x000000000000791b */ /* 0x003fe20003800000 */
.L_x_2411:
[----:B------:R-:W-:Y:S02]  /*6760*/  FADD.FTZ R24, R11, R8 ;  /* 0x000000080b187221 */ /* 0x000fe40000010000 */
[----:B------:R-:W0:Y:S03]  /*6770*/  @!P0 LDC.64 R10, c[0x0][0x220] ;  /* 0x00008800ff0a8b82 */ /* 0x000e260000000a00 */
[----:B------:R-:W-:Y:S02]  /*6780*/  MOV R17, R24 ;  /* 0x0000001800117202 */ /* 0x000fe40000000f00 */
[----:B------:R-:W-:-:S07]  /*6790*/  MOV R9, R18 ;  /* 0x0000001200097202 */ /* 0x000fce0000000f00 */
[----:B0-----:R-:W-:Y:S05]  /*67a0*/  WARPSYNC.COLLECTIVE R14, `(.L_x_2412) ;  /* 0x000000000e087348 */ /* 0x001fea0003c00000 */
[----:B------:R1:W2:Y:S02]  /*67b0*/  SHFL.BFLY P2, R18, R17, R16, R15 ;  /* 0x0c00001011127389 */ /* 0x0002a4000004000f */
[----:B012---:R-:W-:Y:S01]  /*67c0*/  ENDCOLLECTIVE ;  /* 0x000000000000791b */ /* 0x007fe20003800000 */
.L_x_2412:
[----:B------:R-:W-:Y:S01]  /*67d0*/  FADD.FTZ R30, R30, R9 ;  /* 0x000000091e1e7221 */ /* 0x000fe20000010000 */
[----:B------:R-:W-:Y:S01]  /*67e0*/  @!P0 IMAD.WIDE R10, R25, 0x2, R10 ;  /* 0x00000002190a8825 */ /* 0x000fe200078e020a */
[----:B------:R-:W0:Y:S03]  /*67f0*/  @!P0 LDC.64 R8, c[0x0][0x218] ;  /* 0x00008600ff088b82 */ /* 0x000e260000000a00 */
[----:B------:R-:W-:Y:S01]  /*6800*/  MOV R17, R30 ;  /* 0x0000001e00117202 */ /* 0x000fe20000000f00 */
[----:B------:R-:W-:Y:S01]  /*6810*/  IMAD.MOV.U32 R16, RZ, RZ, 0x2 ;  /* 0x00000002ff107424 */ /* 0x000fe200078e00ff */
[----:B------:R-:W-:-:S07]  /*6820*/  MOV R23, R18 ;  /* 0x0000001200177202 */ /* 0x000fce0000000f00 */
[----:B0-----:R-:W-:Y:S05]  /*6830*/  WARPSYNC.COLLECTIVE R14, `(.L_x_2413) ;  /* 0x000000000e087348 */ /* 0x001fea0003c00000 */
[----:B------:R1:W2:Y:S02]  /*6840*/  SHFL.BFLY P2, R18, R17, R16, R15 ;  /* 0x0c00001011127389 */ /* 0x0002a4000004000f */
[----:B012---:R-:W-:Y:S01]  /*6850*/  ENDCOLLECTIVE ;  /* 0x000000000000791b */ /* 0x007fe20003800000 */
.L_x_2413:
        /* <DEDUP_REMOVED lines=11> */
.L_x_2414:
[----:B------:R0:W-:Y:S04]  /*6910*/  @!P0 STG.E.U16 desc[UR12][R12.64], R33 ;  /* 0x000000210c008986 */ /* 0x0001e8000c10150c */
[----:B------:R1:W-:Y:S01]  /*6920*/  @!P0 STG.E.U16 desc[UR12][R10.64], R32 ;  /* 0x000000200a008986 */ /* 0x0003e2000c10150c */
[----:B------:R-:W-:Y:S01]  /*6930*/  @!P0 F2FP.F16.F32.PACK_AB R14, RZ, R27 ;  /* 0x0000001bff0e823e */ /* 0x000fe200000000ff */
[----:B------:R-:W-:Y:S01]  /*6940*/  HFMA2.MMA R16, -RZ, RZ, 0, 5.9604644775390625e-08 ;  /* 0x00000001ff107435 */ /* 0x000fe200000001ff */
[----:B------:R-:W-:Y:S01]  /*6950*/  IMAD.MOV.U32 R17, RZ, RZ, R30 ;  /* 0x000000ffff117224 */ /* 0x000fe200078e001e */
[----:B0-----:R-:W-:Y:S02]  /*6960*/  @!P0 F2FP.F16.F32.PACK_AB R13, RZ, R19 ;  /* 0x00000013ff0d823e */ /* 0x001fe400000000ff */
[----:B------:R-:W-:Y:S01]  /*6970*/  @!P0 F2FP.F16.F32.PACK_AB R19, RZ, R26 ;  /* 0x0000001aff13823e */ /* 0x000fe200000000ff */
[----:B------:R-:W-:Y:S01]  /*6980*/  @!P0 IMAD.WIDE R4, R25, 0x2, R4 ;  /* 0x0000000219048825 */ /* 0x000fe200078e0204 */
[----:B-1----:R-:W-:-:S02]  /*6990*/  PRMT R10, R14, 0x7610, R10 ;  /* 0x000076100e0a7816 */ /* 0x002fc4000000000a */
[----:B------:R-:W-:Y:S02]  /*69a0*/  MOV R14, 0xffff ;  /* 0x0000ffff000e7802 */ /* 0x000fe40000000f00 */
[----:B------:R-:W-:Y:S02]  /*69b0*/  MOV R23, R18 ;  /* 0x0000001200177202 */ /* 0x000fe40000000f00 */
[----:B------:R-:W-:-:S07]  /*69c0*/  @!P0 F2FP.F16.F32.PACK_AB R11, RZ, R20 ;  /* 0x00000014ff0b823e */ /* 0x000fce00000000ff */
[----:B------:R-:W-:Y:S05]  /*69d0*/  WARPSYNC.COLLECTIVE R14, `(.L_x_2415) ;  /* 0x000000000e087348 */ /* 0x000fea0003c00000 */
[----:B------:R0:W1:Y:S02]  /*69e0*/  SHFL.BFLY P2, R18, R17, R16, R15 ;  /* 0x0c00001011127389 */ /* 0x000064000004000f */
[----:B01----:R-:W-:Y:S01]  /*69f0*/  ENDCOLLECTIVE ;  /* 0x000000000000791b */ /* 0x003fe20003800000 */
.L_x_2415:
        /* <DEDUP_REMOVED lines=10> */
.L_x_2416:
[----:B------:R-:W-:Y:S01]  /*6aa0*/  FADD.FTZ R21, R30, R21 ;  /* 0x000000151e157221 */ /* 0x000fe20000010000 */
[----:B------:R-:W-:Y:S06]  /*6ab0*/  BRA `(.L_x_2417) ;  /* 0xffffffe000e07947 */ /* 0x000fec000383ffff */
.L_x_2418:
        /* <DEDUP_REMOVED lines=12> */
.L_x_3864:


//--------------------- .text._ZN13group_norm_v218gn_bwd_cuda_kernelI6__halfLi320ELi1ELi32ELi10ELi1024ELb0ELb1ELi32ELi320ELi320ELi4ELb1ELi4ELb0ELb0ELNS_15WgradSyncMethodE3ENS_16CompileConditionILi900EEEEEvPT_S6_S6_PKS5_S8_S8_S8_PKfflPfPj --------------------------
	.section	.text._ZN13group_norm_v218gn_bwd_cuda_kernelI6__halfLi320ELi1ELi32ELi10ELi1024ELb0ELb1ELi32ELi320ELi320ELi4ELb1ELi4ELb0ELb0ELNS_15WgradSyncMethodE3ENS_16CompileConditionILi900EEEEEvPT_S6_S6_PKS5_S8_S8_S8_PKfflPfPj,"ax",@progbits
	.align	128
        .global         _ZN13group_norm_v218gn_bwd_cuda_kernelI6__halfLi320ELi1ELi32ELi10ELi1024ELb0ELb1ELi32ELi320ELi320ELi4ELb1ELi4ELb0ELb0ELNS_15WgradSyncMethodE3ENS_16CompileConditionILi900EEEEEvPT_S6_S6_PKS5_S8_S8_S8_PKfflPfPj
        .type           _ZN13group_norm_v218gn_bwd_cuda_kernelI6__halfLi320ELi1ELi32ELi10ELi1024ELb0ELb1ELi32ELi320ELi320ELi4ELb1ELi4ELb0ELb0ELNS_15WgradSyncMethodE3ENS_16CompileConditionILi900EEEEEvPT_S6_S6_PKS5_S8_S8_S8_PKfflPfPj,@function
        .size           _ZN13group_norm_v218gn_bwd_cuda_kernelI6__halfLi320ELi1ELi32ELi10ELi1024ELb0ELb1ELi32ELi320ELi320ELi4ELb1ELi4ELb0ELb0ELNS_15WgradSyncMethodE3ENS_16CompileConditionILi900EEEEEvPT_S6_S6_PKS5_S8_S8_S8_PKfflPfPj,(.L_x_3865 - _ZN13group_norm_v218gn_bwd_cuda_kernelI6__halfLi320ELi1ELi32ELi10ELi1024ELb0ELb1ELi32ELi320ELi320ELi4ELb1ELi4ELb0ELb0ELNS_15WgradSyncMethodE3ENS_16CompileConditionILi900EEEEEvPT_S6_S6_PKS5_S8_S8_S8_PKfflPfPj)
        .other          _ZN13group_norm_v218gn_bwd_cuda_kernelI6__halfLi320ELi1ELi32ELi10ELi1024ELb0ELb1ELi32ELi320ELi320ELi4ELb1ELi4ELb0ELb0ELNS_15WgradSyncMethodE3ENS_16CompileConditionILi900EEEEEvPT_S6_S6_PKS5_S8_S8_S8_PKfflPfPj,@"STO_CUDA_ENTRY STV_DEFAULT"
_ZN13group_norm_v218gn_bwd_cuda_kernelI6__halfLi320ELi1ELi32ELi10ELi1024ELb0ELb1ELi32ELi320ELi320ELi4ELb1ELi4ELb0ELb0ELNS_15WgradSyncMethodE3ENS_16CompileConditionILi900EEEEEvPT_S6_S6_PKS5_S8_S8_S8_PKfflPfPj:
.text._ZN13group_norm_v218gn_bwd_cuda_kernelI6__halfLi320ELi1ELi32ELi10ELi1024ELb0ELb1ELi32ELi320ELi320ELi4ELb1ELi4ELb0ELb0ELNS_15WgradSyncMethodE3ENS_16CompileConditionILi900EEEEEvPT_S6_S6_PKS5_S8_S8_S8_PKfflPfPj:
        /* <DEDUP_REMOVED lines=29> */
.L_x_2421:
[----:B------:R-:W2:Y:S04]  /*01d0*/  LD.E.STRONG.GPU R0, desc[UR8][R2.64] ;  /* 0x0000000802007980 */ /* 0x000ea8000c10f900 */
[----:B--2---:R-:W-:Y:S01]  /*01e0*/  CCTL.IVALL ;  /* 0x00000000ff00798f */ /* 0x004fe20002000000 */
[----:B------:R-:W-:Y:S05]  /*01f0*/  YIELD ;  /* 0x0000000000007946 */ /* 0x000fea0003800000 */
[----:B-----5:R-:W-:-:S04]  /*0200*/  LOP3.LUT R0, R0, R5, RZ, 0x3c, !PT ;  /* 0x0000000500007212 */ /* 0x020fc800078e3cff */
[----:B------:R-:W-:-:S13]  /*0210*/  ISETP.GT.AND P0, PT, R0, -0x1, PT ;  /* 0xffffffff0000780c */ /* 0x000fda0003f04270 */
[----:B------:R-:W-:Y:S05]  /*0220*/  @P0 BRA `(.L_x_2421) ;  /* 0xfffffffc00e80947 */ /* 0x000fea000383ffff */
.L_x_2420:
[----:B------:R-:W-:Y:S05]  /*0230*/  WARPSYNC.ALL ;  /* 0x0000000000007948 */ /* 0x000fea0003800000 */
[----:B------:R-:W-:Y:S06]  /*0240*/  BAR.SYNC.DEFER_BLOCKING 0x0 ;  /* 0x0000000000007b1d */ /* 0x000fec0000010000 */
[----:B------:R-:W-:Y:S05]  /*0250*/  BRA `(.L_x_2422) ;  /* 0x0000003400c07947 */ /* 0x000fea0003800000 */
.L_x_2419:
        /* <DEDUP_REMOVED lines=8> */
[----:B------:R-:W-:Y:S01]  /*02e0*/  MOV R0, 0x400 ;  /* 0x0000040000007802 */ /* 0x000fe20000000f00 */
[----:B------:R-:W-:Y:S01]  /*02f0*/  VIADD R4, R33, 0x2 ;  /* 0x0000000221047836 */ /* 0x000fe20000000000 */
[----:B------:R-:W-:Y:S01]  /*0300*/  SHF.R.S32.HI R9, RZ, 0x1f, R34 ;  /* 0x0000001fff097819 */ /* 0x000fe20000011422 */
[----:B------:R-:W1:Y:S01]  /*0310*/  S2R R5, SR_CgaCtaId ;  /* 0x0000000000057919 */ /* 0x000e620000008800 */
[----:B------:R-:W-:Y:S02]  /*0320*/  IADD3 R0, R0, 0x2800, RZ ;  /* 0x0000280000007810 */ /* 0x000fe40007ffe0ff */
[----:B------:R-:W-:Y:S02]  /*0330*/  CS2R R50, SRZ ;  /* 0x0000000000327805 */ /* 0x000fe4000001ff00 */
[----:B------:R-:W-:Y:S02]  /*0340*/  LEA.HI R6, R9, R34, RZ, 0x2 ;  /* 0x0000002209067211 */ /* 0x000fe400078f10ff */
[----:B------:R-:W-:-:S02]  /*0350*/  CS2R R46, SRZ ;  /* 0x00000000002e7805 */ /* 0x000fc4000001ff00 */
[----:B------:R-:W-:Y:S02]  /*0360*/  LEA.HI R9, R9, R34, RZ, 0x4 ;  /* 0x0000002209097211 */ /* 0x000fe400078f20ff */
[----:B------:R-:W-:Y:S02]  /*0370*/  CS2R R44, SRZ ;  /* 0x00000000002c7805 */ /* 0x000fe4000001ff00 */
[----:B------:R-:W-:Y:S02]  /*0380*/  SHF.R.S32.HI R31, RZ, 0x2, R6 ;  /* 0x00000002ff1f7819 */ /* 0x000fe40000011406 */
[----:B------:R-:W-:Y:S01]  /*0390*/  CS2R R48, SRZ ;  /* 0x0000000000307805 */ /* 0x000fe2000001ff00 */
[----:B------:R-:W-:Y:S01]  /*03a0*/  UMOV UR4, URZ ;  /* 0x0000003f00047c82 */ /* 0x000fe20008000000 */
[----:B0-----:R-:W-:-:S04]  /*03b0*/  IADD3 R2, R31, 0x50, RZ ;  /* 0x000000501f027810 */ /* 0x001fc80007ffe0ff */
[----:B------:R-:W-:-:S04]  /*03c0*/  SHF.R.S32.HI R3, RZ, 0x1f, R2 ;  /* 0x0000001fff037819 */ /* 0x000fc80000011402 */
[----:B------:R-:W-:Y:S01]  /*03d0*/  LEA.HI R8, R3, R2, RZ, 0x2 ;  /* 0x0000000203087211 */ /* 0x000fe200078f10ff */
[----:B------:R-:W-:-:S03]  /*03e0*/  IMAD.WIDE.U32 R2, R33, -0x33333333, RZ ;  /* 0xcccccccd21027825 */ /* 0x000fc600078e00ff */
[----:B------:R-:W-:Y:S02]  /*03f0*/  SHF.R.U32.HI R8, RZ, 0x2, R8 ;  /* 0x00000002ff087819 */ /* 0x000fe40000011608 */
[----:B------:R-:W-:Y:S02]  /*0400*/  SHF.R.U32.HI R29, RZ, 0x3, R3 ;  /* 0x00000003ff1d7819 */ /* 0x000fe40000011603 */
[----:B-1----:R-:W-:Y:S02]  /*0410*/  LEA R32, R5, R0, 0x18 ;  /* 0x0000000005207211 */ /* 0x002fe400078ec0ff */
[----:B------:R-:W-:-:S03]  /*0420*/  SHF.L.U32 R0, R35, 0x5, RZ ;  /* 0x0000000523007819 */ /* 0x000fc600000006ff */
[----:B------:R-:W-:Y:S01]  /*0430*/  IMAD R30, R7, 0x28, R32 ;  /* 0x00000028071e7824 */ /* 0x000fe200078e0220 */
[----:B------:R-:W-:Y:S02]  /*0440*/  LOP3.LUT R0, R0, 0x3e0, RZ, 0xc0, !PT ;  /* 0x000003e000007812 */ /* 0x000fe400078ec0ff */
[C---:B------:R-:W-:Y:S02]  /*0450*/  IADD3 R7, R31.reuse, 0xf0, RZ ;  /* 0x000000f01f077810 */ /* 0x040fe40007ffe0ff */
[----:B------:R-:W-:Y:S02]  /*0460*/  IADD3 R21, R0, R11, RZ ;  /* 0x0000000b00157210 */ /* 0x000fe40007ffe0ff */
[----:B------:R-:W-:Y:S02]  /*0470*/  IADD3 R0, R31, 0xa0, RZ ;  /* 0x000000a01f007810 */ /* 0x000fe40007ffe0ff */
[----:B------:R-:W-:Y:S01]  /*0480*/  SHF.R.S32.HI R12, RZ, 0x1f, R7 ;  /* 0x0000001fff0c7819 */ /* 0x000fe20000011407 */
[----:B------:R-:W-:Y:S01]  /*0490*/  IMAD R21, R21, 0x140, RZ ;  /* 0x0000014015157824 */ /* 0x000fe200078e02ff */
[----:B------:R-:W-:-:S02]  /*04a0*/  SHF.R.S32.HI R5, RZ, 0x1f, R0 ;  /* 0x0000001fff057819 */ /* 0x000fc40000011400 */
[----:B------:R-:W-:Y:S02]  /*04b0*/  LEA.HI R12, R12, R7, RZ, 0x2 ;  /* 0x000000070c0c7211 */ /* 0x000fe400078f10ff */
[----:B------:R-:W-:Y:S02]  /*04c0*/  LOP3.LUT R7, R6, 0xfffffffc, RZ, 0xc0, !PT ;  /* 0xfffffffc06077812 */ /* 0x000fe400078ec0ff */
[----:B------:R-:W-:Y:S01]  /*04d0*/  LEA.HI R10, R5, R0, RZ, 0x2 ;  /* 0x00000000050a7211 */ /* 0x000fe200078f10ff */
[----:B------:R-:W-:Y:S01]  /*04e0*/  IMAD.WIDE.U32 R4, R4, -0x33333333, RZ ;  /* 0xcccccccd04047825 */ /* 0x000fe200078e00ff */
[----:B------:R-:W-:Y:S02]  /*04f0*/  SHF.R.U32.HI R0, RZ, 0x4, R9 ;  /* 0x00000004ff007819 */ /* 0x000fe40000011609 */
[----:B------:R-:W-:Y:S02]  /*0500*/  IADD3 R7, -R7, R34, RZ ;  /* 0x0000002207077210 */ /* 0x000fe40007ffe1ff */
[----:B------:R-:W-:-:S02]  /*0510*/  SHF.R.U32.HI R10, RZ, 0x2, R10 ;  /* 0x00000002ff0a7819 */ /* 0x000fc4000001160a */
[----:B------:R-:W-:Y:S02]  /*0520*/  SHF.R.U32.HI R12, RZ, 0x2, R12 ;  /* 0x00000002ff0c7819 */ /* 0x000fe4000001160c */
[----:B------:R-:W-:Y:S02]  /*0530*/  LOP3.LUT R27, R7, 0x3, R0, 0x78, !PT ;  /* 0x00000003071b7812 */ /* 0x000fe400078e7800 */
[----:B------:R-:W-:Y:S02]  /*0540*/  LEA R30, R11, R30, 0x3 ;  /* 0x0000001e0b1e7211 */ /* 0x000fe400078e18ff */
[----:B------:R-:W-:Y:S02]  /*0550*/  SHF.R.U32.HI R28, RZ, 0x3, R5 ;  /* 0x00000003ff1c7819 */ /* 0x000fe40000011605 */
[C---:B------:R-:W-:Y:S02]  /*0560*/  LOP3.LUT R26, R7.reuse, 0x3, R8, 0x78, !PT ;  /* 0x00000003071a7812 */ /* 0x040fe400078e7808 */
[----:B------:R-:W-:-:S02]  /*0570*/  LOP3.LUT R25, R7, 0x3, R10, 0x78, !PT ;  /* 0x0000000307197812 */ /* 0x000fc400078e780a */
[----:B------:R-:W-:Y:S01]  /*0580*/  LOP3.LUT R24, R7, 0x3, R12, 0x78, !PT ;  /* 0x0000000307187812 */ /* 0x000fe200078e780c */
[--C-:B--2---:R-:W-:Y:S02]  /*0590*/  HADD2.F32 R2, -RZ, R14.reuse.H0_H0 ;  /* 0x2000000eff027230 */ /* 0x104fe40000004100 */
[----:B------:R-:W-:Y:S02]  /*05a0*/  HADD2.F32 R23, -RZ, R14.H1_H1 ;  /* 0x3000000eff177230 */ /* 0x000fe40000004100 */
[--C-:B------:R-:W-:Y:S02]  /*05b0*/  HADD2.F32 R0, -RZ, R15.reuse.H0_H0 ;  /* 0x2000000fff007230 */ /* 0x100fe40000004100 */
[----:B------:R-:W-:-:S07]  /*05c0*/  HADD2.F32 R22, -RZ, R15.H1_H1 ;  /* 0x3000000fff167230 */ /* 0x000fce0000004100 */
.L_x_2438:
[----:B--2---:R-:W-:Y:S01]  /*05d0*/  HFMA2.MMA R5, -RZ, RZ, 0, 0 ;  /* 0x00000000ff057435 */ /* 0x004fe200000001ff */
[C---:B------:R-:W-:Y:S01]  /*05e0*/  SHF.L.U32 R8, R121.reuse, 0x5, RZ ;  /* 0x0000000579087819 */ /* 0x040fe200000006ff */
[----:B------:R-:W-:Y:S01]  /*05f0*/  IMAD R3, R120, 0x50000, RZ ;  /* 0x0005000078037824 */ /* 0x000fe200078e02ff */
[----:B------:R-:W-:Y:S01]  /*0600*/  MOV R4, R33 ;  /* 0x0000002100047202 */ /* 0x000fe20000000f00 */
[----:B------:R-:W-:Y:S01]  /*0610*/  ULDC.64 UR6, c[0x0][0x248] ;  /* 0x0000920000067ab9 */ /* 0x000fe20000000a00 */
[C---:B------:R-:W-:Y:S01]  /*0620*/  SHF.L.U64.HI R9, R121.reuse, 0x5, R120 ;  /* 0x0000000579097819 */ /* 0x040fe20000010278 */
[----:B------:R-:W-:Y:S01]  /*0630*/  ULDC.64 UR10, c[0x0][0x230] ;  /* 0x00008c00000a7ab9 */ /* 0x000fe20000000a00 */
[----:B------:R-:W-:Y:S01]  /*0640*/  IADD3 R6, P0, R8, R29, RZ ;  /* 0x0000001d08067210 */ /* 0x000fe20007f1e0ff */
[----:B------:R-:W-:Y:S01]  /*0650*/  ULDC.64 UR12, c[0x0][0x228] ;  /* 0x00008a00000c7ab9 */ /* 0x000fe20000000a00 */
[----:B------:R-:W-:Y:S01]  /*0660*/  ULDC UR5, c[0x0][0x250] ;  /* 0x0000940000057ab9 */ /* 0x000fe20000000800 */
[----:B------:R-:W-:Y:S01]  /*0670*/  IMAD.WIDE.U32 R4, R121, 0x50000, R4 ;  /* 0x0005000079047825 */ /* 0x000fe200078e0004 */
[----:B------:R-:W-:-:S02]  /*0680*/  IADD3.X R7, RZ, R9, RZ, P0, !PT ;  /* 0x00000009ff077210 */ /* 0x000fc400007fe4ff */
[C---:B------:R-:W-:Y:S02]  /*0690*/  LEA R38, P0, R6.reuse, UR6, 0x3 ;  /* 0x0000000606267c11 */ /* 0x040fe4000f8018ff */
[----:B------:R-:W-:Y:S02]  /*06a0*/  IADD3 R3, R5, R3, RZ ;  /* 0x0000000305037210 */ /* 0x000fe40007ffe0ff */
[C---:B------:R-:W-:Y:S02]  /*06b0*/  IADD3 R19, P1, R21.reuse, R4, RZ ;  /* 0x0000000415137210 */ /* 0x040fe40007f3e0ff */
[----:B------:R-:W-:Y:S02]  /*06c0*/  LEA.HI.X R39, R6, UR7, R7, 0x3, P0 ;  /* 0x0000000706277c11 */ /* 0x000fe400080f1c07 */
[----:B------:R-:W-:Y:S02]  /*06d0*/  IADD3.X R20, RZ, R3, RZ, P1, !PT ;  /* 0x00000003ff147210 */ /* 0x000fe40000ffe4ff */
[----:B------:R-:W-:-:S02]  /*06e0*/  IADD3 R5, R21, 0x500, RZ ;  /* 0x0000050015057810 */ /* 0x000fc40007ffe0ff */
[C---:B------:R-:W-:Y:S01]  /*06f0*/  SHF.L.U64.HI R20, R19.reuse, 0x1, R20 ;  /* 0x0000000113147819 */ /* 0x040fe20000010214 */
[----:B------:R-:W2:Y:S01]  /*0700*/  LDG.E.64.CONSTANT R38, desc[UR8][R38.64] ;  /* 0x0000000826267981 */ /* 0x000ea2000c1e9b00 */
[----:B------:R-:W-:Y:S02]  /*0710*/  SHF.L.U32 R19, R19, 0x1, RZ ;  /* 0x0000000113137819 */ /* 0x000fe400000006ff */
[----:B------:R-:W-:Y:S02]  /*0720*/  IADD3 R5, P2, R5, R4, RZ ;  /* 0x0000000405057210 */ /* 0x000fe40007f5e0ff */
[----:B------:R-:W-:Y:S02]  /*0730*/  IADD3 R42, P1, R19, UR10, RZ ;  /* 0x0000000a132a7c10 */ /* 0x000fe4000ff3e0ff */
[----:B------:R-:W-:Y:S02]  /*0740*/  IADD3 R7, R21, 0xa00, RZ ;  /* 0x00000a0015077810 */ /* 0x000fe40007ffe0ff */
[----:B------:R-:W-:-:S02]  /*0750*/  IADD3.X R6, RZ, R3, RZ, P2, !PT ;  /* 0x00000003ff067210 */ /* 0x000fc400017fe4ff */
[----:B------:R-:W-:Y:S02]  /*0760*/  IADD3 R82, P2, R19, UR12, RZ ;  /* 0x0000000c13527c10 */ /* 0x000fe4000ff5e0ff */
[C---:B------:R-:W-:Y:S02]  /*0770*/  IADD3.X R43, R20.reuse, UR11, RZ, P1, !PT ;  /* 0x0000000b142b7c10 */ /* 0x040fe40008ffe4ff */
[----:B------:R-:W-:Y:S02]  /*0780*/  IADD3 R7, P0, R7, R4, RZ ;  /* 0x0000000407077210 */ /* 0x000fe40007f1e0ff */
[----:B------:R-:W-:Y:S02]  /*0790*/  SHF.L.U32 R18, R5, 0x1, RZ ;  /* 0x0000000105127819 */ /* 0x000fe400000006ff */
[----:B------:R-:W-:Y:S01]  /*07a0*/  IADD3.X R83, R20, UR13, RZ, P2, !PT ;  /* 0x0000000d14537c10 */ /* 0x000fe200097fe4ff */
[----:B------:R-:W3:Y:S01]  /*07b0*/  LDG.E.64.CONSTANT R42, desc[UR8][R42.64] ;  /* 0x000000082a2a7981 */ /* 0x000ee2000c1e9b00 */
[----:B------:R-:W-:-:S02]  /*07c0*/  IADD3.X R16, RZ, R3, RZ, P0, !PT ;  /* 0x00000003ff107210 */ /* 0x000fc400007fe4ff */
[----:B------:R-:W-:Y:S02]  /*07d0*/  SHF.L.U64.HI R17, R5, 0x1, R6 ;  /* 0x0000000105117819 */ /* 0x000fe40000010206 */
[C---:B------:R-:W-:Y:S01]  /*07e0*/  IADD3 R52, P0, R18.reuse, UR10, RZ ;  /* 0x0000000a12347c10 */ /* 0x040fe2000ff1e0ff */
[----:B------:R-:W4:Y:S01]  /*07f0*/  LDG.E.64.CONSTANT R82, desc[UR8][R82.64] ;  /* 0x0000000852527981 */ /* 0x000f22000c1e9b00 */
[----:B------:R-:W-:Y:S02]  /*0800*/  IADD3 R54, P1, R18, UR12, RZ ;  /* 0x0000000c12367c10 */ /* 0x000fe4000ff3e0ff */
[----:B------:R-:W-:Y:S02]  /*0810*/  IADD3.X R53, R17, UR11, RZ, P0, !PT ;  /* 0x0000000b11357c10 */ /* 0x000fe400087fe4ff */
[----:B------:R-:W-:Y:S02]  /*0820*/  SHF.L.U32 R15, R7, 0x1, RZ ;  /* 0x00000001070f7819 */ /* 0x000fe400000006ff */
[----:B------:R-:W-:-:S02]  /*0830*/  IADD3.X R55, R17, UR13, RZ, P1, !PT ;  /* 0x0000000d11377c10 */ /* 0x000fc40008ffe4ff */
[----:B------:R-:W-:Y:S01]  /*0840*/  SHF.L.U64.HI R16, R7, 0x1, R16 ;  /* 0x0000000107107819 */ /* 0x000fe20000010210 */
[----:B------:R-:W5:Y:S01]  /*0850*/  LDG.E.64.CONSTANT R52, desc[UR8][R52.64] ;  /* 0x0000000834347981 */ /* 0x000f62000c1e9b00 */
[----:B------:R-:W-:Y:S02]  /*0860*/  IADD3 R5, R21, 0xf00, RZ ;  /* 0x00000f0015057810 */ /* 0x000fe40007ffe0ff */
[----:B------:R-:W-:Y:S01]  /*0870*/  IADD3 R56, P1, R15, UR10, RZ ;  /* 0x0000000a0f387c10 */ /* 0x000fe2000ff3e0ff */
[----:B------:R-:W5:Y:S01]  /*0880*/  LDG.E.64.CONSTANT R54, desc[UR8][R54.64] ;  /* 0x0000000836367981 */ /* 0x000f62000c1e9b00 */
[----:B------:R-:W-:Y:S02]  /*0890*/  IADD3 R5, P0, R5, R4, RZ ;  /* 0x0000000405057210 */ /* 0x000fe40007f1e0ff */
[----:B------:R-:W-:Y:S02]  /*08a0*/  IADD3.X R57, R16, UR11, RZ, P1, !PT ;  /* 0x0000000b10397c10 */ /* 0x000fe40008ffe4ff */
[----:B------:R-:W-:Y:S01]  /*08b0*/  IADD3 R7, P1, R8, R28, RZ ;  /* 0x0000001c08077210 */ /* 0x000fe20007f3e0ff */
[----:B------:R-:W-:Y:S01]  /*08c0*/  IMAD.X R6, RZ, RZ, R3, P0 ;  /* 0x000000ffff067224 */ /* 0x000fe200000e0603 */
[----:B------:R-:W-:-:S02]  /*08d0*/  IADD3 R58, P2, R15, UR12, RZ ;  /* 0x0000000c0f3a7c10 */ /* 0x000fc4000ff5e0ff */
[----:B------:R-:W5:Y:S01]  /*08e0*/  LDG.E.64.CONSTANT R56, desc[UR8][R56.64] ;  /* 0x0000000838387981 */ /* 0x000f62000c1e9b00 */
[----:B------:R-:W-:Y:S02]  /*08f0*/  IADD3.X R8, RZ, R9, RZ, P1, !PT ;  /* 0x00000009ff087210 */ /* 0x000fe40000ffe4ff */
[----:B------:R-:W-:Y:S02]  /*0900*/  LEA R60, P0, R7, UR6, 0x3 ;  /* 0x00000006073c7c11 */ /* 0x000fe4000f8018ff */
[----:B------:R-:W-:Y:S02]  /*0910*/  SHF.L.U32 R14, R5, 0x1, RZ ;  /* 0x00000001050e7819 */ /* 0x000fe400000006ff */
[----:B------:R-:W-:Y:S02]  /*0920*/  LEA.HI.X R61, R7, UR7, R8, 0x3, P0 ;  /* 0x00000007073d7c11 */ /* 0x000fe400080f1c08 */
[----:B------:R-:W-:Y:S02]  /*0930*/  IADD3.X R59, R16, UR13, RZ, P2, !PT ;  /* 0x0000000d103b7c10 */ /* 0x000fe400097fe4ff */
[----:B------:R-:W-:-:S02]  /*0940*/  SHF.L.U64.HI R13, R5, 0x1, R6 ;  /* 0x00000001050d7819 */ /* 0x000fc40000010206 */
[C---:B------:R-:W-:Y:S01]  /*0950*/  IADD3 R62, P1, R14.reuse, UR10, RZ ;  /* 0x0000000a0e3e7c10 */ /* 0x040fe2000ff3e0ff */
[----:B------:R-:W5:Y:S01]  /*0960*/  LDG.E.64.CONSTANT R60, desc[UR8][R60.64] ;  /* 0x000000083c3c7981 */ /* 0x000f62000c1e9b00 */
[----:B------:R-:W-:Y:S02]  /*0970*/  IADD3 R64, P2, R14, UR12, RZ ;  /* 0x0000000c0e407c10 */ /* 0x000fe4000ff5e0ff */
[C---:B------:R-:W-:Y:S01]  /*0980*/  IADD3.X R63, R13.reuse, UR11, RZ, P1, !PT ;  /* 0x0000000b0d3f7c10 */ /* 0x040fe20008ffe4ff */
[----:B------:R-:W5:Y:S01]  /*0990*/  LDG.E.64.CONSTANT R58, desc[UR8][R58.64] ;  /* 0x000000083a3a7981 */ /* 0x000f62000c1e9b00 */
[----:B------:R-:W-:-:S04]  /*09a0*/  IADD3.X R65, R13, UR13, RZ, P2, !PT ;  /* 0x0000000d0d417c10 */ /* 0x000fc800097fe4ff */
[----:B------:R-:W5:Y:S01]  /*09b0*/  LDG.E.64.CONSTANT R62, desc[UR8][R62.64] ;  /* 0x000000083e3e7981 */ /* 0x000f62000c1e9b00 */
[----:B------:R-:W-:-:S03]  /*09c0*/  IADD3 R5, R21, 0x1400, RZ ;  /* 0x0000140015057810 */ /* 0x000fc60007ffe0ff */
[----:B------:R-:W5:Y:S01]  /*09d0*/  LDG.E.64.CONSTANT R64, desc[UR8][R64.64] ;  /* 0x0000000840407981 */ /* 0x000f62000c1e9b00 */
[----:B------:R-:W-:-:S04]  /*09e0*/  IADD3 R5, P0, R5, R4, RZ ;  /* 0x0000000405057210 */ /* 0x000fc80007f1e0ff */
[----:B------:R-:W-:Y:S02]  /*09f0*/  IADD3.X R6, RZ, R3, RZ, P0, !PT ;  /* 0x00000003ff067210 */ /* 0x000fe400007fe4ff */
[C---:B------:R-:W-:Y:S02]  /*0a00*/  SHF.L.U32 R12, R5.reuse, 0x1, RZ ;  /* 0x00000001050c7819 */ /* 0x040fe400000006ff */
[----:B------:R-:W-:Y:S02]  /*0a10*/  SHF.L.U64.HI R11, R5, 0x1, R6 ;  /* 0x00000001050b7819 */ /* 0x000fe40000010206 */
[----:B------:R-:W-:-:S04]  /*0a20*/  IADD3 R66, P0, R12, UR10, RZ ;  /* 0x0000000a0c427c10 */ /* 0x000fc8000ff1e0ff */
[----:B------:R-:W-:Y:S02]  /*0a30*/  IADD3.X R67, R11, UR11, RZ, P0, !PT ;  /* 0x0000000b0b437c10 */ /* 0x000fe400087fe4ff */
[----:B------:R-:W-:-:S04]  /*0a40*/  IADD3 R68, P1, R12, UR12, RZ ;  /* 0x0000000c0c447c10 */ /* 0x000fc8000ff3e0ff */
[----:B------:R-:W5:Y:S01]  /*0a50*/  LDG.E.64.CONSTANT R66, desc[UR8][R66.64] ;  /* 0x0000000842427981 */ /* 0x000f62000c1e9b00 */
[----:B------:R-:W-:Y:S02]  /*0a60*/  IADD3.X R69, R11, UR13, RZ, P1, !PT ;  /* 0x0000000d0b457c10 */ /* 0x000fe40008ffe4ff */
[----:B------:R-:W-:-:S04]  /*0a70*/  IADD3 R5, R21, 0x1900, RZ ;  /* 0x0000190015057810 */ /* 0x000fc80007ffe0ff */
[----:B------:R-:W-:Y:S01]  /*0a80*/  IADD3 R5, P0, R5, R4, RZ ;  /* 0x0000000405057210 */ /* 0x000fe20007f1e0ff */
[----:B------:R-:W5:Y:S03]  /*0a90*/  LDG.E.64.CONSTANT R68, desc[UR8][R68.64] ;  /* 0x0000000844447981 */ /* 0x000f66000c1e9b00 */
[----:B------:R-:W-:Y:S02]  /*0aa0*/  IADD3.X R6, RZ, R3, RZ, P0, !PT ;  /* 0x00000003ff067210 */ /* 0x000fe400007fe4ff */
[C---:B------:R-:W-:Y:S02]  /*0ab0*/  SHF.L.U32 R10, R5.reuse, 0x1, RZ ;  /* 0x00000001050a7819 */ /* 0x040fe400000006ff */
[----:B------:R-:W-:Y:S02]  /*0ac0*/  SHF.L.U64.HI R9, R5, 0x1, R6 ;  /* 0x0000000105097819 */ /* 0x000fe40000010206 */
[----:B------:R-:W-:-:S04]  /*0ad0*/  IADD3 R70, P0, R10, UR10, RZ ;  /* 0x0000000a0a467c10 */ /* 0x000fc8000ff1e0ff */
[----:B------:R-:W-:Y:S02]  /*0ae0*/  IADD3.X R71, R9, UR11, RZ, P0, !PT ;  /* 0x0000000b09477c10 */ /* 0x000fe400087fe4ff */
[----:B------:R-:W-:-:S04]  /*0af0*/  IADD3 R72, P1, R10, UR12, RZ ;  /* 0x0000000c0a487c10 */ /* 0x000fc8000ff3e0ff */
[----:B------:R-:W5:Y:S01]  /*0b00*/  LDG.E.64.CONSTANT R70, desc[UR8][R70.64] ;  /* 0x0000000846467981 */ /* 0x000f62000c1e9b00 */
[----:B------:R-:W-:Y:S02]  /*0b10*/  IADD3 R5, R21, 0x1e00, RZ ;  /* 0x00001e0015057810 */ /* 0x000fe40007ffe0ff */
[----:B------:R-:W-:Y:S02]  /*0b20*/  IADD3.X R73, R9, UR13, RZ, P1, !PT ;  /* 0x0000000d09497c10 */ /* 0x000fe40008ffe4ff */
[----:B------:R-:W-:-:S04]  /*0b30*/  IADD3 R5, P0, R5, R4, RZ ;  /* 0x0000000405057210 */ /* 0x000fc80007f1e0ff */
[----:B------:R-:W5:Y:S01]  /*0b40*/  LDG.E.64.CONSTANT R72, desc[UR8][R72.64] ;  /* 0x0000000848487981 */ /* 0x000f62000c1e9b00 */
        /* <DEDUP_REMOVED lines=9> */
[----:B------:R-:W5:Y:S01]  /*0be0*/  LDG.E.64.CONSTANT R76, desc[UR8][R76.64] ;  /* 0x000000084c4c7981 */ /* 0x000f62000c1e9b00 */
        /* <DEDUP_REMOVED lines=12> */
[--C-:B---3--:R-:W-:Y:S02]  /*0cb0*/  HADD2.F32 R3, -RZ, R42.reuse.H0_H0 ;  /* 0x2000002aff037230 */ /* 0x108fe40000004100 */
[----:B------:R-:W-:-:S03]  /*0cc0*/  HADD2.F32 R41, -RZ, R42.H1_H1 ;  /* 0x3000002aff297230 */ /* 0x000fc60000004100 */
[C---:B------:R-:W-:Y:S01]  /*0cd0*/  FADD.FTZ R4, -R38.reuse, R3 ;  /* 0x0000000326047221 */ /* 0x040fe20000010100 */
[--C-:B----4-:R-:W-:Y:S02]  /*0ce0*/  HADD2.F32 R39, -RZ, R82.reuse.H0_H0 ;  /* 0x20000052ff277230 */ /* 0x110fe40000004100 */
[----:B------:R-:W-:Y:S02]  /*0cf0*/  HADD2.F32 R40, -RZ, R82.H1_H1 ;  /* 0x30000052ff287230 */ /* 0x000fe40000004100 */
[----:B0-----:R-:W-:Y:S01]  /*0d00*/  FMUL.FTZ R3, R37, R4 ;  /* 0x0000000425037220 */ /* 0x001fe20000410000 */
[----:B------:R-:W-:Y:S01]  /*0d10*/  FADD.FTZ R82, -R38, R41 ;  /* 0x0000002926527221 */ /* 0x000fe20000010100 */
[----:B------:R-:W-:Y:S01]  /*0d20*/  FMUL.FTZ R42, R2, R39 ;  /* 0x00000027022a7220 */ /* 0x000fe20000410000 */
[----:B-----5:R-:W-:-:S03]  /*0d30*/  HADD2.F32 R85, -RZ, R52.H0_H0 ;  /* 0x20000034ff557230 */ /* 0x020fc60000004100 */
[----:B------:R-:W-:Y:S01]  /*0d40*/  FFMA.FTZ R4, R3, R42, RZ ;  /* 0x0000002a03047223 */ /* 0x000fe200000100ff */
[----:B------:R-:W-:Y:S01]  /*0d50*/  FMUL.FTZ R84, R23, R40 ;  /* 0x0000002817547220 */ /* 0x000fe20000410000 */
[----:B------:R-:W-:Y:S01]  /*0d60*/  FMUL.FTZ R41, R37, R82 ;  /* 0x0000005225297220 */ /* 0x000fe20000410000 */
[----:B------:R-:W-:Y:S02]  /*0d70*/  HADD2.F32 R42, -RZ, R54.H0_H0 ;  /* 0x20000036ff2a7230 */ /* 0x000fe40000004100 */
[----:B------:R-:W-:Y:S01]  /*0d80*/  FADD.FTZ R82, -R38, R85 ;  /* 0x0000005526527221 */ /* 0x000fe20000010100 */
[----:B------:R-:W-:Y:S02]  /*0d90*/  HADD2.F32 R87, -RZ, R52.H1_H1 ;  /* 0x30000034ff577230 */ /* 0x000fe40000004100 */
[----:B------:R-:W-:Y:S01]  /*0da0*/  FFMA.FTZ R85, R41, R84, R4 ;  /* 0x0000005429557223 */ /* 0x000fe20000010004 */
[----:B------:R-:W-:Y:S02]  /*0db0*/  HADD2.F32 R54, -RZ, R54.H1_H1 ;  /* 0x30000036ff367230 */ /* 0x000fe40000004100 */
[----:B------:R-:W-:Y:S01]  /*0dc0*/  FMUL.FTZ R4, R2, R42 ;  /* 0x0000002a02047220 */ /* 0x000fe20000410000 */
[----:B------:R-:W-:Y:S01]  /*0dd0*/  FMUL.FTZ R52, R37, R82 ;  /* 0x0000005225347220 */ /* 0x000fe20000410000 */
[----:B------:R-:W-:Y:S01]  /*0de0*/  FADD.FTZ R84, -R38, R87 ;  /* 0x0000005726547221 */ /* 0x000fe20000010100 */
[----:B------:R-:W-:-:S02]  /*0df0*/  HADD2.F32 R87, -RZ, R56.H0_H0 ;  /* 0x20000038ff577230 */ /* 0x000fc40000004100 */
[----:B------:R-:W-:Y:S01]  /*0e00*/  FFMA.FTZ R85, R52, R4, R85 ;  /* 0x0000000434557223 */ /* 0x000fe20000010055 */
[----:B------:R-:W-:Y:S01]  /*0e10*/  FMUL.FTZ R4, R23, R54 ;  /* 0x0000003617047220 */ /* 0x000fe20000410000 */
[----:B------:R-:W-:Y:S01]  /*0e20*/  FMUL.FTZ R84, R37, R84 ;  /* 0x0000005425547220 */ /* 0x000fe20000410000 */
[----:B------:R-:W-:-:S03]  /*0e30*/  FADD.FTZ R86, -R38, R87 ;  /* 0x0000005726567221 */ /* 0x000fc60000010100 */
[----:B------:R-:W-:Y:S01]  /*0e40*/  FFMA.FTZ R4, R84, R4, R85 ;  /* 0x0000000454047223 */ /* 0x000fe20000010055 */
[----:B------:R-:W-:Y:S01]  /*0e50*/  FMUL.FTZ R85, R37, R86 ;  /* 0x0000005625557220 */ /* 0x000fe20000410000 */
[----:B------:R-:W-:Y:S02]  /*0e60*/  HADD2.F32 R89, -RZ, R56.H1_H1 ;  /* 0x30000038ff597230 */ /* 0x000fe40000004100 */
[----:B------:R-:W-:Y:S01]  /*0e70*/  FADD.FTZ R86, R61, UR5 ;  /* 0x000000053d567e21 */ /* 0x000fe20008010000 */
[----:B------:R-:W-:Y:S02]  /*0e80*/  HADD2.F32 R82, -RZ, R58.H0_H0 ;  /* 0x2000003aff527230 */ /* 0x000fe40000004100 */
[----:B------:R-:W-:-:S03]  /*0e90*/  FADD.FTZ R56, -R38, R89 ;  /* 0x0000005926387221 */ /* 0x000fc60000010100 */
[----:B------:R-:W0:Y:S01]  /*0ea0*/  MUFU.RSQ R86, R86 ;  /* 0x0000005600567308 */ /* 0x000e220000001400 */
[----:B------:R-:W-:Y:S02]  /*0eb0*/  HADD2.F32 R58, -RZ, R58.H1_H1 ;  /* 0x3000003aff3a7230 */ /* 0x000fe40000004100 */
[----:B------:R-:W-:Y:S01]  /*0ec0*/  FMUL.FTZ R87, R2, R82 ;  /* 0x0000005202577220 */ /* 0x000fe20000410000 */
[----:B------:R-:W-:Y:S02]  /*0ed0*/  HADD2.F32 R89, -RZ, R62.H0_H0 ;  /* 0x2000003eff597230 */ /* 0x000fe40000004100 */
[----:B------:R-:W-:Y:S01]  /*0ee0*/  FMUL.FTZ R61, R23, R58 ;  /* 0x0000003a173d7220 */ /* 0x000fe20000410000 */
[----:B------:R-:W-:Y:S01]  /*0ef0*/  FFMA.FTZ R4, R85, R87, R4 ;  /* 0x0000005755047223 */ /* 0x000fe20000010004 */
[----:B------:R-:W-:Y:S01]  /*0f00*/  FMUL.FTZ R87, R37, R56 ;  /* 0x0000003825577220 */ /* 0x000fe20000410000 */
[----:B------:R-:W-:Y:S02]  /*0f10*/  HADD2.F32 R88, -RZ, R64.H0_H0 ;  /* 0x20000040ff587230 */ /* 0x000fe40000004100 */
[----:B------:R-:W-:Y:S01]  /*0f20*/  FADD.FTZ R56, -R38, R89 ;  /* 0x0000005926387221 */ /* 0x000fe20000010100 */
[----:B------:R-:W-:-:S02]  /*0f30*/  HADD2.F32 R91, -RZ, R43.H0_H0 ;  /* 0x2000002bff5b7230 */ /* 0x000fc40000004100 */
[----:B------:R-:W-:Y:S01]  /*0f40*/  FFMA.FTZ R4, R87, R61, R4 ;  /* 0x0000003d57047223 */ /* 0x000fe20000010004 */
        /* <DEDUP_REMOVED lines=8> */
[----:B0-----:R-:W-:Y:S01]  /*0fd0*/  FMUL.FTZ R4, R86, R91 ;  /* 0x0000005b56047220 */ /* 0x001fe20000410000 */
[----:B------:R-:W-:-:S02]  /*0fe0*/  HADD2.F32 R99, -RZ, R53.H0_H0 ;  /* 0x20000035ff637230 */ /* 0x000fc40000004100 */
[----:B------:R-:W-:Y:S01]  /*0ff0*/  FADD.FTZ R43, -R60, R43 ;  /* 0x0000002b3c2b7221 */ /* 0x000fe20000010100 */
[----:B------:R-:W-:Y:S02]  /*1000*/  HADD2.F32 R95, -RZ, R62.H1_H1 ;  /* 0x3000003eff5f7230 */ /* 0x000fe40000004100 */
[----:B------:R-:W-:Y:S01]  /*1010*/  FFMA.FTZ R62, R4, R89, RZ ;  /* 0x00000059043e7223 */ /* 0x000fe200000100ff */
[----:B------:R-:W-:Y:S01]  /*1020*/  FMUL.FTZ R90, R22, R83 ;  /* 0x00000053165a7220 */ /* 0x000fe20000410000 */
[----:B------:R-:W-:Y:S01]  /*1030*/  FMUL.FTZ R43, R86, R43 ;  /* 0x0000002b562b7220 */ /* 0x000fe20000410000 */
[----:B------:R-:W-:Y:S02]  /*1040*/  HADD2.F32 R91, -RZ, R64.H1_H1 ;  /* 0x30000040ff5b7230 */ /* 0x000fe40000004100 */
[----:B------:R-:W-:Y:S01]  /*1050*/  FADD.FTZ R92, -R38, R95 ;  /* 0x0000005f265c7221 */ /* 0x000fe20000010100 */
[----:B------:R-:W-:Y:S02]  /*1060*/  HADD2.F32 R89, -RZ, R55.H0_H0 ;  /* 0x20000037ff597230 */ /* 0x000fe40000004100 */
[----:B------:R-:W-:Y:S01]  /*1070*/  FADD.FTZ R99, -R60, R99 ;  /* 0x000000633c637221 */ /* 0x000fe20000010100 */
[----:B------:R-:W-:Y:S01]  /*1080*/  FFMA.FTZ R97, R43, R90, R62 ;  /* 0x0000005a2b617223 */ /* 0x000fe2000001003e */
[----:B------:R-:W-:Y:S01]  /*1090*/  FMUL.FTZ R62, R23, R91 ;  /* 0x0000005b173e7220 */ /* 0x000fe20000410000 */
[----:B------:R-:W-:Y:S01]  /*10a0*/  FMUL.FTZ R92, R37, R92 ;  /* 0x0000005c255c7220 */ /* 0x000fe20000410000 */
[----:B------:R-:W-:Y:S01]  /*10b0*/  FMUL.FTZ R64, R0, R89 ;  /* 0x0000005900407220 */ /* 0x000fe20000410000 */
[----:B------:R-:W-:Y:S01]  /*10c0*/  FMUL.FTZ R90, R86, R99 ;  /* 0x00000063565a7220 */ /* 0x000fe20000410000 */
[----:B------:R-:W-:-:S02]  /*10d0*/  HADD2.F32 R95, -RZ, R66.H0_H0 ;  /* 0x20000042ff5f7230 */ /* 0x000fc40000004100 */
[----:B------:R-:W-:Y:S02]  /*10e0*/  HADD2.F32 R99, -RZ, R53.H1_H1 ;  /* 0x30000035ff637230 */ /* 0x000fe40000004100 */
[----:B------:R-:W-:Y:S01]  /*10f0*/  FFMA.FTZ R62, R92, R62, R93 ;  /* 0x0000003e5c3e7223 */ /* 0x000fe2000001005d */
[----:B------:R-:W-:Y:S01]  /*1100*/  FFMA.FTZ R97, R90, R64, R97 ;  /* 0x000000405a617223 */ /* 0x000fe20000010061 */
[----:B------:R-:W-:Y:S02]  /*1110*/  HADD2.F32 R93, -RZ, R55.H1_H1 ;  /* 0x30000037ff5d7230 */ /* 0x000fe40000004100 */
[----:B------:R-:W-:Y:S01]  /*1120*/  FADD.FTZ R64, -R38, R95 ;  /* 0x0000005f26407221 */ /* 0x000fe20000010100 */
[----:B------:R-:W-:Y:S01]  /*1130*/  FADD.FTZ R99, -R60, R99 ;  /* 0x000000633c637221 */ /* 0x000fe20000010100 */
[----:B------:R-:W-:Y:S02]  /*1140*/  HADD2.F32 R101, -RZ, R57.H0_H0 ;  /* 0x20000039ff657230 */ /* 0x000fe40000004100 */
[----:B------:R-:W-:Y:S01]  /*1150*/  FMUL.FTZ R95, R37, R64 ;  /* 0x00000040255f7220 */ /* 0x000fe20000410000 */
[----:B------:R-:W-:Y:S01]  /*1160*/  FMUL.FTZ R64, R22, R93 ;  /* 0x0000005d16407220 */ /* 0x000fe20000410000 */
[----:B------:R-:W-:Y:S01]  /*1170*/  FMUL.FTZ R94, R86, R99 ;  /* 0x00000063565e7220 */ /* 0x000fe20000410000 */
[----:B------:R-:W-:-:S02]  /*1180*/  HADD2.F32 R53, -RZ, R68.H0_H0 ;  /* 0x20000044ff357230 */ /* 0x000fc40000004100 */
[----:B------:R-:W-:Y:S01]  /*1190*/  FADD.FTZ R101, -R60, R101 ;  /* 0x000000653c657221 */ /* 0x000fe20000010100 */
[----:B------:R-:W-:Y:S01]  /*11a0*/  FFMA.FTZ R64, R94, R64, R97 ;  /* 0x000000405e407223 */ /* 0x000fe20000010061 */
[----:B------:R-:W-:Y:S02]  /*11b0*/  HADD2.F32 R97, -RZ, R66.H1_H1 ;  /* 0x30000042ff617230 */ /* 0x000fe40000004100 */
[----:B------:R-:W-:Y:S01]  /*11c0*/  FMUL.FTZ R55, R2, R53 ;  /* 0x0000003502377220 */ /* 0x000fe20000410000 */
[----:B------:R-:W-:Y:S02]  /*11d0*/  HADD2.F32 R103, -RZ, R57.H1_H1 ;  /* 0x30000039ff677230 */ /* 0x000fe40000004100 */
[----:B------:R-:W-:Y:S01]  /*11e0*/  FMUL.FTZ R57, R86, R101 ;  /* 0x0000006556397220 */ /* 0x000fe20000410000 */
[----:B------:R-:W-:Y:S02]  /*11f0*/  HADD2.F32 R101, -RZ, R68.H1_H1 ;  /* 0x30000044ff657230 */ /* 0x000fe40000004100 */
[----:B------:R-:W-:Y:S01]  /*1200*/  FADD.FTZ R98, -R38, R97 ;  /* 0x0000006126627221 */ /* 0x000fe20000010100 */
[----:B------:R-:W-:Y:S01]  /*1210*/  FFMA.FTZ R99, R95, R55, R62 ;  /* 0x000000375f637223 */ /* 0x000fe2000001003e */
[----:B------:R-:W-:-:S02]  /*1220*/  HADD2.F32 R55, -RZ, R59.H0_H0 ;  /* 0x2000003bff377230 */ /* 0x000fc40000004100 */
[----:B------:R-:W-:Y:S02]  /*1230*/  HADD2.F32 R96, -RZ, R59.H1_H1 ;  /* 0x3000003bff607230 */ /* 0x000fe40000004100 */
[----:B------:R-:W-:Y:S01]  /*1240*/  FMUL.FTZ R59, R23, R101 ;  /* 0x00000065173b7220 */ /* 0x000fe20000410000 */
[----:B------:R-:W-:Y:S01]  /*1250*/  FMUL.FTZ R98, R37, R98 ;  /* 0x0000006225627220 */ /* 0x000fe20000410000 */
[----:B------:R-:W-:Y:S01]  /*1260*/  FMUL.FTZ R62, R0, R55 ;  /* 0x00000037003e7220 */ /* 0x000fe20000410000 */
[----:B------:R-:W-:Y:S02]  /*1270*/  HADD2.F32 R107, -RZ, R63.H0_H0 ;  /* 0x2000003fff6b7230 */ /* 0x000fe40000004100 */
[----:B------:R-:W-:Y:S01]  /*1280*/  FFMA.FTZ R105, R98, R59, R99 ;  /* 0x0000003b62697223 */ /* 0x000fe20000010063 */
[----:B------:R-:W-:Y:S02]  /*1290*/  HADD2.F32 R99, -RZ, R70.H0_H0 ;  /* 0x20000046ff637230 */ /* 0x000fe40000004100 */
[----:B------:R-:W-:Y:S01]  /*12a0*/  FADD.FTZ R97, -R60, R103 ;  /* 0x000000673c617221 */ /* 0x000fe20000010100 */
[----:B------:R-:W-:Y:S01]  /*12b0*/  FFMA.FTZ R62, R57, R62, R64 ;  /* 0x0000003e393e7223 */ /* 0x000fe20000010040 */
[----:B------:R-:W-:-:S02]  /*12c0*/  HADD2.F32 R59, -RZ, R65.H0_H0 ;  /* 0x20000041ff3b7230 */ /* 0x000fc40000004100 */
[----:B------:R-:W-:Y:S01]  /*12d0*/  FMUL.FTZ R64, R22, R96 ;  /* 0x0000006016407220 */ /* 0x000fe20000410000 */
[----:B------:R-:W-:Y:S01]  /*12e0*/  FADD.FTZ R100, -R38, R99 ;  /* 0x0000006326647221 */ /* 0x000fe20000010100 */
[----:B------:R-:W-:Y:S01]  /*12f0*/  FMUL.FTZ R97, R86, R97 ;  /* 0x0000006156617220 */ /* 0x000fe20000410000 */
[----:B------:R-:W-:Y:S01]  /*1300*/  FADD.FTZ R99, -R60, R107 ;  /* 0x0000006b3c637221 */ /* 0x000fe20000010100 */
[----:B------:R-:W-:Y:S02]  /*1310*/  HADD2.F32 R109, -RZ, R63.H1_H1 ;  /* 0x3000003fff6d7230 */ /* 0x000fe40000004100 */
[----:B------:R-:W-:Y:S01]  /*1320*/  FMUL.FTZ R63, R0, R59 ;  /* 0x0000003b003f7220 */ /* 0x000fe20000410000 */
[----:B------:R-:W-:Y:S01]  /*1330*/  FFMA.FTZ R64, R97, R64, R62 ;  /* 0x0000004061407223 */ /* 0x000fe2000001003e */
[----:B------:R-:W-:Y:S01]  /*1340*/  FMUL.FTZ R99, R86, R99 ;  /* 0x0000006356637220 */ /* 0x000fe20000410000 */
[----:B------:R-:W-:Y:S02]  /*1350*/  HADD2.F32 R102, -RZ, R65.H1_H1 ;  /* 0x30000041ff667230 */ /* 0x000fe40000004100 */
[----:B------:R-:W-:-:S02]  /*1360*/  HADD2.F32 R103, -RZ, R72.H0_H0 ;  /* 0x20000048ff677230 */ /* 0x000fc40000004100 */
[----:B------:R-:W-:Y:S01]  /*1370*/  FFMA.FTZ R65, R99, R63, R64 ;  /* 0x0000003f63417223 */ /* 0x000fe20000010040 */
[----:B------:R-:W-:Y:S02]  /*1380*/  HADD2.F32 R63, -RZ, R70.H1_H1 ;  /* 0x30000046ff3f7230 */ /* 0x000fe40000004100 */
[----:B------:R-:W-:Y:S01]  /*1390*/  FADD.FTZ R109, -R60, R109 ;  /* 0x0000006d3c6d7221 */ /* 0x000fe20000010100 */
[----:B------:R-:W-:Y:S02]  /*13a0*/  HADD2.F32 R107, -RZ, R67.H0_H0 ;  /* 0x20000043ff6b7230 */ /* 0x000fe40000004100 */
[----:B------:R-:W-:Y:S01]  /*13b0*/  FMUL.FTZ R62, R2, R103 ;  /* 0x00000067023e7220 */ /* 0x000fe20000410000 */
[----:B------:R-:W-:Y:S01]  /*13c0*/  FMUL.FTZ R100, R37, R100 ;  /* 0x0000006425647220 */ /* 0x000fe20000410000 */
[----:B------:R-:W-:Y:S02]  /*13d0*/  HADD2.F32 R112, -RZ, R72.H1_H1 ;  /* 0x30000048ff707230 */ /* 0x000fe40000004100 */
[----:B------:R-:W-:Y:S01]  /*13e0*/  FADD.FTZ R64, -R38, R63 ;  /* 0x0000003f26407221 */ /* 0x000fe20000010100 */
[----:B------:R-:W-:Y:S01]  /*13f0*/  FMUL.FTZ R104, R86, R109 ;  /* 0x0000006d56687220 */ /* 0x000fe20000410000 */
[----:B------:R-:W-:Y:S01]  /*1400*/  FFMA.FTZ R62, R100, R62, R105 ;  /* 0x0000003e643e7223 */ /* 0x000fe20000010069 */
[----:B------:R-:W-:Y:S01]  /*1410*/  FADD.FTZ R109, -R60, R107 ;  /* 0x0000006b3c6d7221 */ /* 0x000fe20000010100 */
[----:B------:R-:W-:-:S02]  /*1420*/  HADD2.F32 R105, -RZ, R69.H0_H0 ;  /* 0x20000045ff697230 */ /* 0x000fc40000004100 */
[----:B------:R-:W-:Y:S01]  /*1430*/  FMUL.FTZ R63, R23, R112 ;  /* 0x00000070173f7220 */ /* 0x000fe20000410000 */
[----:B------:R-:W-:Y:S01]  /*1440*/  FMUL.FTZ R107, R37, R64 ;  /* 0x00000040256b7220 */ /* 0x000fe20000410000 */
[----:B------:R-:W-:Y:S01]  /*1450*/  FMUL.FTZ R66, R22, R102 ;  /* 0x0000006616427220 */ /* 0x000fe20000410000 */
[----:B------:R-:W-:Y:S01]  /*1460*/  FMUL.FTZ R106, R86, R109 ;  /* 0x0000006d566a7220 */ /* 0x000fe20000410000 */
[----:B------:R-:W-:Y:S01]  /*1470*/  FMUL.FTZ R64, R0, R105 ;  /* 0x0000006900407220 */ /* 0x000fe20000410000 */
[----:B------:R-:W-:Y:S01]  /*1480*/  FFMA.FTZ R62, R107, R63, R62 ;  /* 0x0000003f6b3e7223 */ /* 0x000fe2000001003e */
[----:B------:R-:W-:Y:S01]  /*1490*/  FFMA.FTZ R65, R104, R66, R65 ;  /* 0x0000004268417223 */ /* 0x000fe20000010041 */
[----:B------:R-:W-:Y:S02]  /*14a0*/  HADD2.F32 R63, -RZ, R74.H0_H0 ;  /* 0x2000004aff3f7230 */ /* 0x000fe40000004100 */
[----:B------:R-:W-:Y:S02]  /*14b0*/  HADD2.F32 R67, -RZ, R67.H1_H1 ;  /* 0x30000043ff437230 */ /* 0x000fe40000004100 */
[----:B------:R-:W-:Y:S01]  /*14c0*/  FFMA.FTZ R65, R106, R64, R65 ;  /* 0x000000406a417223 */ /* 0x000fe20000010041 */
[----:B------:R-:W-:-:S02]  /*14d0*/  HADD2.F32 R109, -RZ, R69.H1_H1 ;  /* 0x30000045ff6d7230 */ /* 0x000fc40000004100 */
[----:B------:R-:W-:Y:S01]  /*14e0*/  FADD.FTZ R64, -R38, R63 ;  /* 0x0000003f26407221 */ /* 0x000fe20000010100 */
[----:B------:R-:W-:Y:S02]  /*14f0*/  HADD2.F32 R113, -RZ, R76.H0_H0 ;  /* 0x2000004cff717230 */ /* 0x000fe40000004100 */
[----:B------:R-:W-:Y:S01]  /*1500*/  FADD.FTZ R67, -R60, R67 ;  /* 0x000000433c437221 */ /* 0x000fe20000010100 */
[----:B------:R-:W-:Y:S02]  /*1510*/  HADD2.F32 R69, -RZ, R71.H0_H0 ;  /* 0x20000047ff457230 */ /* 0x000fe40000004100 */
[----:B------:R-:W-:Y:S01]  /*1520*/  FMUL.FTZ R111, R37, R64 ;  /* 0x00000040256f7220 */ /* 0x000fe20000410000 */
[----:B------:R-:W-:Y:S01]  /*1530*/  FMUL.FTZ R64, R22, R109 ;  /* 0x0000006d16407220 */ /* 0x000fe20000410000 */
[----:B------:R-:W-:Y:S01]  /*1540*/  FMUL.FTZ R110, R86, R67 ;  /* 0x00000043566e7220 */ /* 0x000fe20000410000 */
[----:B------:R-:W-:Y:S01]  /*1550*/  FMUL.FTZ R63, R2, R113 ;  /* 0x00000071023f7220 */ /* 0x000fe20000410000 */
[----:B------:R-:W-:-:S02]  /*1560*/  HADD2.F32 R108, -RZ, R73.H0_H0 ;  /* 0x20000049ff6c7230 */ /* 0x000fc40000004100 */
[----:B------:R-:W-:Y:S01]  /*1570*/  FADD.FTZ R69, -R60, R69 ;  /* 0x000000453c457221 */ /* 0x000fe20000010100 */
[----:B------:R-:W-:Y:S02]  /*1580*/  HADD2.F32 R71, -RZ, R71.H1_H1 ;  /* 0x30000047ff477230 */ /* 0x000fe40000004100 */
[----:B------:R-:W-:Y:S01]  /*1590*/  FFMA.FTZ R67, R110, R64, R65 ;  /* 0x000000406e437223 */ /* 0x000fe20000010041 */
[----:B------:R-:W-:Y:S02]  /*15a0*/  HADD2.F32 R65, -RZ, R74.H1_H1 ;  /* 0x3000004aff417230 */ /* 0x000fe40000004100 */
[----:B------:R-:W-:Y:S01]  /*15b0*/  FFMA.FTZ R63, R111, R63, R62 ;  /* 0x0000003f6f3f7223 */ /* 0x000fe2000001003e */
[----:B------:R-:W-:Y:S02]  /*15c0*/  HADD2.F32 R114, -RZ, R73.H1_H1 ;  /* 0x30000049ff727230 */ /* 0x000fe40000004100 */
[----:B------:R-:W-:Y:S01]  /*15d0*/  FMUL.FTZ R62, R0, R108 ;  /* 0x0000006c003e7220 */ /* 0x000fe20000410000 */
[----:B------:R-:W-:Y:S01]  /*15e0*/  FMUL.FTZ R74, R86, R69 ;  /* 0x00000045564a7220 */ /* 0x000fe20000410000 */
[----:B------:R-:W-:Y:S01]  /*15f0*/  FADD.FTZ R71, -R60, R71 ;  /* 0x000000473c477221 */ /* 0x000fe20000010100 */
[----:B------:R-:W-:Y:S01]  /*1600*/  FADD.FTZ R116, -R38, R65 ;  /* 0x0000004126747221 */ /* 0x000fe20000010100 */
[----:B------:R-:W-:Y:S01]  /*1610*/  FMUL.FTZ R65, R22, R114 ;  /* 0x0000007216417220 */ /* 0x000fe20000410000 */
[----:B------:R-:W-:Y:S01]  /*1620*/  FFMA.FTZ R64, R74, R62, R67 ;  /* 0x0000003e4a407223 */ /* 0x000fe20000010043 */
[----:B------:R-:W-:Y:S01]  /*1630*/  FMUL.FTZ R115, R86, R71 ;  /* 0x0000004756737220 */ /* 0x000fe20000410000 */
[----:B------:R-:W-:-:S03]  /*1640*/  HADD2.F32 R67, -RZ, R75.H0_H0 ;  /* 0x2000004bff437230 */ /* 0x000fc60000004100 */
[----:B------:R-:W-:Y:S01]  /*1650*/  FFMA.FTZ R69, R115, R65, R64 ;  /* 0x0000004173457223 */ /* 0x000fe20000010040 */
[----:B------:R-:W-:Y:S02]  /*1660*/  HADD2.F32 R65, -RZ, R78.H1_H1 ;  /* 0x3000004eff417230 */ /* 0x000fe40000004100 */
[----:B------:R-:W-:Y:S01]  /*1670*/  FFMA.FTZ R68, R2, R39, RZ ;  /* 0x0000002702447223 */ /* 0x000fe200000100ff */
[----:B------:R-:W-:Y:S02]  /*1680*/  HADD2.F32 R117, -RZ, R76.H1_H1 ;  /* 0x3000004cff757230 */ /* 0x000fe40000004100 */
[----:B------:R-:W-:Y:S01]  /*1690*/  FADD.FTZ R71, -R60, R67 ;  /* 0x000000433c477221 */ /* 0x000fe20000010100 */
[----:B------:R-:W-:Y:S01]  /*16a0*/  FFMA.FTZ R67, R0, R56, RZ ;  /* 0x0000003800437223 */ /* 0x000fe200000100ff */
[----:B------:R-:W-:Y:S01]  /*16b0*/  FADD.FTZ R64, -R38, R65 ;  /* 0x0000004126407221 */ /* 0x000fe20000010100 */
[C---:B------:R-:W-:Y:S01]  /*16c0*/  FFMA.FTZ R65, R23.reuse, R40, R68 ;  /* 0x0000002817417223 */ /* 0x040fe20000010044 */
[----:B------:R-:W-:Y:S01]  /*16d0*/  FMUL.FTZ R62, R23, R117 ;  /* 0x00000075173e7220 */ /* 0x000fe20000410000 */
[----:B------:R-:W-:Y:S01]  /*16e0*/  FMUL.FTZ R116, R37, R116 ;  /* 0x0000007425747220 */ /* 0x000fe20000410000 */
[----:B------:R-:W-:Y:S01]  /*16f0*/  FFMA.FTZ R67, R22, R83, R67 ;  /* 0x0000005316437223 */ /* 0x000fe20000010043 */
[----:B------:R-:W-:-:S02]  /*1700*/  FFMA.FTZ R68, R2, R42, R65 ;  /* 0x0000002a02447223 */ /* 0x000fc40000010041 */
[----:B------:R-:W-:Y:S01]  /*1710*/  FFMA.FTZ R62, R116, R62, R63 ;  /* 0x0000003e743e7223 */ /* 0x000fe2000001003f */
[----:B------:R-:W-:Y:S02]  /*1720*/  HADD2.F32 R63, -RZ, R78.H0_H0 ;  /* 0x2000004eff3f7230 */ /* 0x000fe40000004100 */
[----:B------:R-:W-:Y:S01]  /*1730*/  FFMA.FTZ R67, R0, R89, R67 ;  /* 0x0000005900437223 */ /* 0x000fe20000010043 */
[----:B------:R-:W-:Y:S02]  /*1740*/  HADD2.F32 R76, -RZ, R77.H0_H0 ;  /* 0x2000004dff4c7230 */ /* 0x000fe40000004100 */
[----:B------:R-:W-:Y:S01]  /*1750*/  FFMA.FTZ R65, R23, R54, R68 ;  /* 0x0000003617417223 */ /* 0x000fe20000010044 */
[----:B------:R-:W-:Y:S02]  /*1760*/  HADD2.F32 R75, -RZ, R75.H1_H1 ;  /* 0x3000004bff4b7230 */ /* 0x000fe40000004100 */
[----:B------:R-:W-:Y:S01]  /*1770*/  FFMA.FTZ R67, R22, R93, R67 ;  /* 0x0000005d16437223 */ /* 0x000fe20000010043 */
[----:B------:R-:W-:Y:S01]  /*1780*/  FADD.FTZ R66, -R38, R63 ;  /* 0x0000003f26427221 */ /* 0x000fe20000010100 */
[----:B------:R-:W-:Y:S01]  /*1790*/  FFMA.FTZ R68, R2, R82, R65 ;  /* 0x0000005202447223 */ /* 0x000fe20000010041 */
[----:B------:R-:W-:Y:S01]  /*17a0*/  FMUL.FTZ R70, R0, R76 ;  /* 0x0000004c00467220 */ /* 0x000fe20000410000 */
[----:B------:R-:W-:Y:S01]  /*17b0*/  FMUL.FTZ R78, R86, R71 ;  /* 0x00000047564e7220 */ /* 0x000fe20000410000 */
[----:B------:R-:W-:-:S02]  /*17c0*/  HADD2.F32 R38, -RZ, R80.H0_H0 ;  /* 0x20000050ff267230 */ /* 0x000fc40000004100 */
[----:B------:R-:W-:Y:S01]  /*17d0*/  FFMA.FTZ R65, R0, R55, R67 ;  /* 0x0000003700417223 */ /* 0x000fe20000010043 */
[----:B------:R-:W-:Y:S02]  /*17e0*/  HADD2.F32 R77, -RZ, R77.H1_H1 ;  /* 0x3000004dff4d7230 */ /* 0x000fe40000004100 */
[----:B------:R-:W-:Y:S01]  /*17f0*/  FADD.FTZ R75, -R60, R75 ;  /* 0x0000004b3c4b7221 */ /* 0x000fe20000010100 */
[----:B------:R-:W-:Y:S01]  /*1800*/  FFMA.FTZ R67, R23, R58, R68 ;  /* 0x0000003a17437223 */ /* 0x000fe20000010044 */
[----:B------:R-:W-:Y:S01]  /*1810*/  FFMA.FTZ R63, R78, R70, R69 ;  /* 0x000000464e3f7223 */ /* 0x000fe20000010045 */
[----:B------:R-:W-:Y:S01]  /*1820*/  FMUL.FTZ R69, R2, R38 ;  /* 0x0000002602457220 */ /* 0x000fe20000410000 */
[----:B------:R-:W-:Y:S01]  /*1830*/  FMUL.FTZ R119, R37, R66 ;  /* 0x0000004225777220 */ /* 0x000fe20000410000 */
[C---:B------:R-:W-:Y:S01]  /*1840*/  FMUL.FTZ R70, R22.reuse, R77 ;  /* 0x0000004d16467220 */ /* 0x040fe20000410000 */
[----:B------:R-:W-:Y:S01]  /*1850*/  FFMA.FTZ R71, R22, R96, R65 ;  /* 0x0000006016477223 */ /* 0x000fe20000010041 */
[----:B------:R-:W-:Y:S01]  /*1860*/  FMUL.FTZ R118, R86, R75 ;  /* 0x0000004b56767220 */ /* 0x000fe20000410000 */
[----:B------:R-:W-:Y:S01]  /*1870*/  FFMA.FTZ R66, R2, R88, R67 ;  /* 0x0000005802427223 */ /* 0x000fe20000010043 */
[----:B------:R-:W-:Y:S01]  /*1880*/  FFMA.FTZ R65, R119, R69, R62 ;  /* 0x0000004577417223 */ /* 0x000fe2000001003e */
[----:B------:R-:W-:Y:S01]  /*1890*/  FFMA.FTZ R71, R0, R59, R71 ;  /* 0x0000003b00477223 */ /* 0x000fe20000010047 */
[----:B------:R-:W-:Y:S01]  /*18a0*/  FFMA.FTZ R62, R118, R70, R63 ;  /* 0x00000046763e7223 */ /* 0x000fe2000001003f */
[----:B------:R-:W-:Y:S01]  /*18b0*/  FFMA.FTZ R63, R23, R91, R66 ;  /* 0x0000005b173f7223 */ /* 0x000fe20000010042 */
[----:B------:R-:W-:-:S02]  /*18c0*/  HADD2.F32 R67, -RZ, R79.H0_H0 ;  /* 0x2000004fff437230 */ /* 0x000fc40000004100 */
[----:B------:R-:W-:Y:S01]  /*18d0*/  FFMA.FTZ R71, R22, R102, R71 ;  /* 0x0000006616477223 */ /* 0x000fe20000010047 */
[----:B------:R-:W-:Y:S01]  /*18e0*/  FFMA.FTZ R66, R2, R53, R63 ;  /* 0x0000003502427223 */ /* 0x000fe2000001003f */
[----:B------:R-:W-:Y:S02]  /*18f0*/  HADD2.F32 R73, -RZ, R79.H1_H1 ;  /* 0x3000004fff497230 */ /* 0x000fe40000004100 */
[----:B------:R-:W-:Y:S01]  /*1900*/  FADD.FTZ R67, -R60, R67 ;  /* 0x000000433c437221 */ /* 0x000fe20000010100 */
[----:B------:R-:W-:Y:S01]  /*1910*/  FFMA.FTZ R71, R0, R105, R71 ;  /* 0x0000006900477223 */ /* 0x000fe20000010047 */
[----:B------:R-:W-:Y:S02]  /*1920*/  FFMA.FTZ R63, R23, R101, R66 ;  /* 0x00000065173f7223 */ /* 0x000fe40000010042 */
[----:B------:R-:W-:Y:S01]  /*1930*/  FMUL.FTZ R79, R86, R67 ;  /* 0x00000043564f7220 */ /* 0x000fe20000410000 */
[----:B------:R-:W-:Y:S01]  /*1940*/  FFMA.FTZ R71, R22, R109, R71 ;  /* 0x0000006d16477223 */ /* 0x000fe20000010047 */
[----:B------:R-:W-:Y:S01]  /*1950*/  FADD.FTZ R67, -R60, R73 ;  /* 0x000000493c437221 */ /* 0x000fe20000010100 */
[----:B------:R-:W-:-:S02]  /*1960*/  FFMA.FTZ R60, R2, R103, R63 ;  /* 0x00000067023c7223 */ /* 0x000fc4000001003f */
[----:B------:R-:W-:Y:S02]  /*1970*/  FFMA.FTZ R63, R0, R108, R71 ;  /* 0x0000006c003f7223 */ /* 0x000fe40000010047 */
[----:B------:R-:W-:Y:S01]  /*1980*/  FFMA.FTZ R71, R23, R112, R60 ;  /* 0x0000007017477223 */ /* 0x000fe2000001003c */
[----:B------:R-:W-:-:S03]  /*1990*/  HADD2.F32 R75, -RZ, R81.H0_H0 ;  /* 0x20000051ff4b7230 */ /* 0x000fc60000004100 */
[----:B------:R-:W-:Y:S01]  /*19a0*/  FFMA.FTZ R60, R2, R113, R71 ;  /* 0x00000071023c7223 */ /* 0x000fe20000010047 */
[----:B------:R-:W-:Y:S02]  /*19b0*/  HADD2.F32 R122, -RZ, R80.H1_H1 ;  /* 0x30000050ff7a7230 */ /* 0x000fe40000004100 */
[----:B------:R-:W-:Y:S01]  /*19c0*/  FMUL.FTZ R69, R0, R75 ;  /* 0x0000004b00457220 */ /* 0x000fe20000410000 */
[----:B------:R-:W-:Y:S02]  /*19d0*/  HADD2.F32 R81, -RZ, R81.H1_H1 ;  /* 0x30000051ff517230 */ /* 0x000fe40000004100 */
[----:B------:R-:W-:Y:S01]  /*19e0*/  FFMA.FTZ R71, R23, R117, R60 ;  /* 0x0000007517477223 */ /* 0x000fe2000001003c */
[C---:B------:R-:W-:Y:S01]  /*19f0*/  FFMA.FTZ R73, R22.reuse, R114, R63 ;  /* 0x0000007216497223 */ /* 0x040fe2000001003f */
[----:B------:R-:W-:Y:S01]  /*1a00*/  FFMA.FTZ R69, R79, R69, R62 ;  /* 0x000000454f457223 */ /* 0x000fe2000001003e */
[----:B------:R-:W-:Y:S01]  /*1a10*/  FMUL.FTZ R80, R37, R64 ;  /* 0x0000004025507220 */ /* 0x000fe20000410000 */
[----:B------:R-:W0:Y:S01]  /*1a20*/  LDC.64 R62, c[0x0][0x258] ;  /* 0x00009600ff3e7b82 */ /* 0x000e220000000a00 */
[----:B------:R-:W-:Y:S01]  /*1a30*/  FMUL.FTZ R66, R23, R122 ;  /* 0x0000007a17427220 */ /* 0x000fe20000410000 */
[----:B------:R-:W-:Y:S01]  /*1a40*/  FMUL.FTZ R68, R22, R81 ;  /* 0x0000005116447220 */ /* 0x000fe20000410000 */
[----:B------:R-:W-:Y:S01]  /*1a50*/  FMUL.FTZ R60, R86, R67 ;  /* 0x00000043563c7220 */ /* 0x000fe20000410000 */
[----:B------:R-:W-:Y:S01]  /*1a60*/  FFMA.FTZ R64, R2, R38, R71 ;  /* 0x0000002602407223 */ /* 0x000fe20000010047 */
[----:B------:R-:W-:Y:S01]  /*1a70*/  FFMA.FTZ R73, R0, R76, R73 ;  /* 0x0000004c00497223 */ /* 0x000fe20000010049 */
[----:B------:R-:W-:Y:S01]  /*1a80*/  FADD.FTZ R71, R40, R47 ;  /* 0x0000002f28477221 */ /* 0x000fe20000010000 */
        /* <DEDUP_REMOVED lines=10> */
[----:B------:R1:W-:Y:S01]  /*1b30*/  STS.64 [R30], R64 ;  /* 0x000000401e007388 */ /* 0x0003e20000000a00 */
[----:B------:R-:W-:Y:S01]  /*1b40*/  FADD.FTZ R69, R69, R42 ;  /* 0x0000002a45457221 */ /* 0x000fe20000010000 */
[----:B------:R-:W-:Y:S01]  /*1b50*/  FADD.FTZ R46, R46, R89 ;  /* 0x000000592e2e7221 */ /* 0x000fe20000010000 */
[----:B------:R-:W-:Y:S01]  /*1b60*/  FFMA.FTZ R66, R22, R81, R73 ;  /* 0x0000005116427223 */ /* 0x000fe20000010049 */
[----:B------:R-:W-:Y:S01]  /*1b70*/  FADD.FTZ R71, R71, R54 ;  /* 0x0000003647477221 */ /* 0x000fe20000010000 */
[----:B------:R-:W-:Y:S01]  /*1b80*/  FADD.FTZ R69, R69, R82 ;  /* 0x0000005245457221 */ /* 0x000fe20000010000 */
[----:B------:R-:W-:Y:S01]  /*1b90*/  FFMA.FTZ R51, R3, R39, R50 ;  /* 0x0000002703337223 */ /* 0x000fe20000010032 */
[----:B------:R-:W-:Y:S01]  /*1ba0*/  FFMA.FTZ R49, R43, R83, R48 ;  /* 0x000000532b317223 */ /* 0x000fe20000010030 */
[----:B-1----:R-:W-:Y:S01]  /*1bb0*/  FADD.FTZ R65, R44, R93 ;  /* 0x0000005d2c417221 */ /* 0x002fe20000010000 */
[----:B------:R-:W-:-:S03]  /*1bc0*/  FADD.FTZ R64, R46, R55 ;  /* 0x000000372e407221 */ /* 0x000fc60000010000 */
[----:B------:R-:W-:Y:S01]  /*1bd0*/  FADD.FTZ R65, R65, R96 ;  /* 0x0000006041417221 */ /* 0x000fe20000010000 */
[----:B------:R-:W-:Y:S01]  /*1be0*/  FADD.FTZ R48, R71, R58 ;  /* 0x0000003a47307221 */ /* 0x000fe20000010000 */
[----:B------:R-:W-:Y:S01]  /*1bf0*/  FADD.FTZ R50, R69, R88 ;  /* 0x0000005845327221 */ /* 0x000fe20000010000 */
[----:B------:R1:W-:Y:S01]  /*1c00*/  STS.64 [R30+0xc80], R66 ;  /* 0x000c80421e007388 */ /* 0x0003e20000000a00 */
[----:B------:R-:W-:Y:S01]  /*1c10*/  FFMA.FTZ R44, R52, R42, R51 ;  /* 0x0000002a342c7223 */ /* 0x000fe20000010033 */
[----:B------:R-:W-:Y:S01]  /*1c20*/  FADD.FTZ R68, R64, R59 ;  /* 0x0000003b40447221 */ /* 0x000fe20000010000 */
[----:B------:R-:W-:Y:S01]  /*1c30*/  FADD.FTZ R70, R65, R102 ;  /* 0x0000006641467221 */ /* 0x000fe20000010000 */
[----:B------:R-:W-:Y:S01]  /*1c40*/  IADD3 R121, P0, R121, 0x4, RZ ;  /* 0x0000000479797810 */ /* 0x000fe20007f1e0ff */
[----:B------:R-:W-:Y:S01]  /*1c50*/  FFMA.FTZ R46, R84, R54, R47 ;  /* 0x00000036542e7223 */ /* 0x000fe2000001002f */
[----:B------:R-:W-:Y:S01]  /*1c60*/  FFMA.FTZ R64, R90, R89, R45 ;  /* 0x000000595a407223 */ /* 0x000fe2000001002d */
[----:B------:R-:W-:Y:S01]  /*1c70*/  FADD.FTZ R48, R48, R91 ;  /* 0x0000005b30307221 */ /* 0x000fe20000010000 */
[----:B------:R-:W-:Y:S01]  /*1c80*/  FADD.FTZ R50, R50, R53 ;  /* 0x0000003532327221 */ /* 0x000fe20000010000 */
[----:B------:R-:W-:Y:S01]  /*1c90*/  FFMA.FTZ R44, R85, R82, R44 ;  /* 0x00000052552c7223 */ /* 0x000fe2000001002c */
[----:B-1----:R-:W-:Y:S01]  /*1ca0*/  FFMA.FTZ R66, R94, R93, R49 ;  /* 0x0000005d5e427223 */ /* 0x002fe20000010031 */
[----:B------:R-:W-:Y:S01]  /*1cb0*/  FADD.FTZ R51, R68, R105 ;  /* 0x0000006944337221 */ /* 0x000fe20000010000 */
[----:B------:R-:W-:Y:S01]  /*1cc0*/  FADD.FTZ R65, R70, R109 ;  /* 0x0000006d46417221 */ /* 0x000fe20000010000 */
[----:B------:R-:W-:Y:S01]  /*1cd0*/  IADD3.X R120, RZ, R120, RZ, P0, !PT ;  /* 0x00000078ff787210 */ /* 0x000fe200007fe4ff */
[----:B------:R-:W-:Y:S01]  /*1ce0*/  FFMA.FTZ R45, R87, R58, R46 ;  /* 0x0000003a572d7223 */ /* 0x000fe2000001002e */
[----:B------:R-:W-:Y:S01]  /*1cf0*/  FFMA.FTZ R64, R57, R55, R64 ;  /* 0x0000003739407223 */ /* 0x000fe20000010040 */
[----:B------:R-:W-:Y:S01]  /*1d00*/  FFMA.FTZ R49, R97, R96, R66 ;  /* 0x0000006061317223 */ /* 0x000fe20000010042 */
[----:B0-----:R-:W-:Y:S01]  /*1d10*/  ISETP.GE.U32.AND P0, PT, R121, R62, PT ;  /* 0x0000003e7900720c */ /* 0x001fe20003f06070 */
[----:B------:R-:W-:Y:S01]  /*1d20*/  FADD.FTZ R47, R48, R101 ;  /* 0x00000065302f7221 */ /* 0x000fe20000010000 */
[----:B------:R-:W-:Y:S01]  /*1d30*/  FADD.FTZ R50, R50, R103 ;  /* 0x0000006732327221 */ /* 0x000fe20000010000 */
[----:B------:R-:W-:Y:S01]  /*1d40*/  FFMA.FTZ R44, R61, R88, R44 ;  /* 0x000000583d2c7223 */ /* 0x000fe2000001002c */
[----:B------:R-:W-:Y:S01]  /*1d50*/  FADD.FTZ R67, R51, R108 ;  /* 0x0000006c33437221 */ /* 0x000fe20000010000 */
[----:B------:R-:W-:Y:S01]  /*1d60*/  FADD.FTZ R48, R65, R114 ;  /* 0x0000007241307221 */ /* 0x000fe20000010000 */
[----:B------:R-:W-:Y:S01]  /*1d70*/  FFMA.FTZ R45, R92, R91, R45 ;  /* 0x0000005b5c2d7223 */ /* 0x000fe2000001002d */
[----:B------:R-:W-:Y:S01]  /*1d80*/  FFMA.FTZ R65, R99, R59, R64 ;  /* 0x0000003b63417223 */ /* 0x000fe20000010040 */
[----:B------:R-:W-:Y:S01]  /*1d90*/  FFMA.FTZ R49, R104, R102, R49 ;  /* 0x0000006668317223 */ /* 0x000fe20000010031 */
[----:B------:R-:W-:Y:S01]  /*1da0*/  BAR.SYNC.DEFER_BLOCKING 0x0 ;  /* 0x0000000000007b1d */ /* 0x000fe20000010000 */
[----:B------:R-:W-:Y:S01]  /*1db0*/  ISETP.GE.AND.EX P0, PT, R120, R63, PT, P0 ;  /* 0x0000003f7800720c */ /* 0x000fe20003f06300 */
        /* <DEDUP_REMOVED lines=14> */
[----:B------:R-:W-:Y:S01]  /*1ea0*/  FFMA.FTZ R65, R116, R117, R65 ;  /* 0x0000007574417223 */ /* 0x000fe20000010041 */
[----:B------:R-:W-:Y:S01]  /*1eb0*/  FFMA.FTZ R44, R78, R76, R67 ;  /* 0x0000004c4e2c7223 */ /* 0x000fe20000010043 */
[----:B------:R-:W-:Y:S01]  /*1ec0*/  FFMA.FTZ R69, R118, R77, R69 ;  /* 0x0000004d76457223 */ /* 0x000fe20000010045 */
[----:B------:R-:W-:Y:S01]  /*1ed0*/  FADD.FTZ R47, R45, R122 ;  /* 0x0000007a2d2f7221 */ /* 0x000fe20000010000 */
[----:B------:R-:W-:Y:S01]  /*1ee0*/  FADD.FTZ R45, R50, R75 ;  /* 0x0000004b322d7221 */ /* 0x000fe20000010000 */
[----:B------:R-:W-:Y:S01]  /*1ef0*/  FFMA.FTZ R50, R119, R38, R46 ;  /* 0x0000002677327223 */ /* 0x000fe2000001002e */
[----:B------:R-:W-:-:S02]  /*1f00*/  ISETP.GT.U32.AND P1, PT, R34, 0x7f, PT ;  /* 0x0000007f2200780c */ /* 0x000fc40003f24070 */
[----:B------:R-:W-:Y:S01]  /*1f10*/  CS2R R72, SRZ ;  /* 0x0000000000487805 */ /* 0x000fe2000001ff00 */
[----:B------:R-:W-:Y:S01]  /*1f20*/  FADD.FTZ R51, R51, R38 ;  /* 0x0000002633337221 */ /* 0x000fe20000010000 */
[----:B------:R-:W-:Y:S01]  /*1f30*/  FADD.FTZ R49, R64, R81 ;  /* 0x0000005140317221 */ /* 0x000fe20000010000 */
[----:B------:R-:W-:Y:S01]  /*1f40*/  FFMA.FTZ R46, R80, R122, R65 ;  /* 0x0000007a502e7223 */ /* 0x000fe20000010041 */
[----:B------:R-:W-:Y:S01]  /*1f50*/  FFMA.FTZ R44, R79, R75, R44 ;  /* 0x0000004b4f2c7223 */ /* 0x000fe2000001002c */
[----:B------:R-:W-:Y:S01]  /*1f60*/  FFMA.FTZ R48, R60, R81, R69 ;  /* 0x000000513c307223 */ /* 0x000fe20000010045 */
[----:B------:R-:W-:Y:S06]  /*1f70*/  @!P0 BRA `(.L_x_2423) ;  /* 0x0000000000a88947 */ /* 0x000fec0003800000 */
[----:B------:R-:W0:Y:S01]  /*1f80*/  S2UR UR6, SR_CgaCtaId ;  /* 0x00000000000679c3 */ /* 0x000e220000008800 */
[----:B------:R-:W-:Y:S01]  /*1f90*/  UMOV UR5, 0x400 ;  /* 0x0000040000057882 */ /* 0x000fe20000000000 */
[----:B------:R-:W-:-:S05]  /*1fa0*/  IMAD.SHL.U32 R64, R34, 0x2, RZ ;  /* 0x0000000222407824 */ /* 0x000fca00078e00ff */
[----:B------:R-:W-:-:S04]  /*1fb0*/  LOP3.LUT R65, R64, 0x18, RZ, 0xc0, !PT ;  /* 0x0000001840417812 */ /* 0x000fc800078ec0ff */
[C---:B------:R-:W-:Y:S02]  /*1fc0*/  LOP3.LUT R67, R65.reuse, 0x8, RZ, 0x3c, !PT ;  /* 0x0000000841437812 */ /* 0x040fe400078e3cff */
[C---:B------:R-:W-:Y:S02]  /*1fd0*/  LOP3.LUT R71, R65.reuse, 0x10, RZ, 0x3c, !PT ;  /* 0x0000001041477812 */ /* 0x040fe400078e3cff */
[----:B------:R-:W-:Y:S01]  /*1fe0*/  LOP3.LUT R125, R65, 0x18, RZ, 0x3c, !PT ;  /* 0x00000018417d7812 */ /* 0x000fe200078e3cff */
        /* <DEDUP_REMOVED lines=9> */
[----:B------:R-:W-:Y:S01]  /*2080*/  STS.64 [R70], R46 ;  /* 0x0000002e46007388 */ /* 0x000fe20000000a00 */
[-C--:B------:R-:W-:Y:S02]  /*2090*/  LEA R66, R26, R68.reuse, 0x3 ;  /* 0x000000441a427211 */ /* 0x080fe400078e18ff */
[-C--:B------:R-:W-:Y:S01]  /*20a0*/  LEA R71, R25, R68.reuse, 0x3 ;  /* 0x0000004419477211 */ /* 0x080fe200078e18ff */
[----:B------:R0:W-:Y:S01]  /*20b0*/  STS.64 [R123], R44 ;  /* 0x0000002c7b007388 */ /* 0x0001e20000000a00 */
[----:B------:R-:W-:-:S03]  /*20c0*/  LEA R124, R24, R68, 0x3 ;  /* 0x00000044187c7211 */ /* 0x000fc600078e18ff */
[----:B------:R-:W-:Y:S01]  /*20d0*/  STS.64 [R125], R48 ;  /* 0x000000307d007388 */ /* 0x000fe20000000a00 */
[----:B------:R-:W-:Y:S01]  /*20e0*/  BAR.SYNC.DEFER_BLOCKING 0x0 ;  /* 0x0000000000007b1d */ /* 0x000fe20000010000 */
[----:B0-----:R-:W-:-:S04]  /*20f0*/  SHF.L.U32 R123, R36, 0x5, RZ ;  /* 0x00000005247b7819 */ /* 0x001fc800000006ff */
[----:B------:R-:W-:-:S05]  /*2100*/  LOP3.LUT R123, R123, 0xffffffe0, R35, 0xe2, !PT ;  /* 0xffffffe07b7b7812 */ /* 0x000fca00078ee223 */
[----:B------:R-:W-:-:S05]  /*2110*/  IMAD R123, R123, 0x140, R34 ;  /* 0x000001407b7b7824 */ /* 0x000fca00078e0222 */
[----:B------:R-:W-:Y:S01]  /*2120*/  SHF.L.U32 R123, R123, 0x1, RZ ;  /* 0x000000017b7b7819 */ /* 0x000fe200000006ff */
[----:B------:R-:W0:Y:S04]  /*2130*/  LDS.64 R64, [R64] ;  /* 0x0000000040407984 */ /* 0x000e280000000a00 */
[----:B------:R-:W1:Y:S04]  /*2140*/  LDS.64 R66, [R66+0xa00] ;  /* 0x000a000042427984 */ /* 0x000e680000000a00 */
[----:B------:R-:W2:Y:S04]  /*2150*/  LDS.64 R68, [R71+0x1400] ;  /* 0x0014000047447984 */ /* 0x000ea80000000a00 */
[----:B------:R3:W4:Y:S02]  /*2160*/  LDS.64 R70, [R124+0x1e00] ;  /* 0x001e00007c467984 */ /* 0x0007240000000a00 */
[----:B---3--:R-:W3:Y:S01]  /*2170*/  LDC.64 R124, c[0x0][0x260] ;  /* 0x00009800ff7c7b82 */ /* 0x008ee20000000a00 */
[----:B0-----:R-:W-:Y:S01]  /*2180*/  FADD.FTZ R65, RZ, R65 ;  /* 0x00000041ff417221 */ /* 0x001fe20000010000 */
[----:B------:R-:W-:-:S03]  /*2190*/  FADD.FTZ R64, RZ, R64 ;  /* 0x00000040ff407221 */ /* 0x000fc60000010000 */
[----:B-1----:R-:W-:Y:S01]  /*21a0*/  FADD.FTZ R65, R65, R67 ;  /* 0x0000004341417221 */ /* 0x002fe20000010000 */
[----:B------:R-:W-:Y:S01]  /*21b0*/  FADD.FTZ R67, R64, R66 ;  /* 0x0000004240437221 */ /* 0x000fe20000010000 */
[----:B---3--:R-:W-:-:S04]  /*21c0*/  IMAD.WIDE.U32 R124, R123, 0x4, R124 ;  /* 0x000000047b7c7825 */ /* 0x008fc800078e007c */
[----:B--2---:R-:W-:Y:S01]  /*21d0*/  FADD.FTZ R64, R65, R69 ;  /* 0x0000004541407221 */ /* 0x004fe20000010000 */
[----:B------:R-:W-:-:S03]  /*21e0*/  FADD.FTZ R67, R67, R68 ;  /* 0x0000004443437221 */ /* 0x000fc60000010000 */
[----:B----4-:R-:W-:Y:S01]  /*21f0*/  FADD.FTZ R71, R64, R71 ;  /* 0x0000004740477221 */ /* 0x010fe20000010000 */
[----:B------:R-:W-:-:S05]  /*2200*/  FADD.FTZ R70, R67, R70 ;  /* 0x0000004643467221 */ /* 0x000fca0000010000 */
[----:B------:R0:W-:Y:S02]  /*2210*/  STG.E.64 desc[UR8][R124.64+0x10000], R70 ;  /* 0x010000467c007986 */ /* 0x0001e4000c101b08 */
.L_x_2423:
[----:B------:R-:W-:Y:S04]  /*2220*/  BSSY B0, `(.L_x_2424) ;  /* 0x0000037000007945 */ /* 0x000fe80003800000 */
[----:B------:R-:W-:Y:S05]  /*2230*/  @P1 BRA `(.L_x_2425) ;  /* 0x0000000000d41947 */ /* 0x000fea0003800000 */
[----:B------:R-:W-:-:S05]  /*2240*/  SHF.R.U32.HI R64, RZ, 0x2, R34 ;  /* 0x00000002ff407819 */ /* 0x000fca0000011622 */
[----:B------:R-:W-:-:S05]  /*2250*/  IMAD R64, R64, 0xa, RZ ;  /* 0x0000000a40407824 */ /* 0x000fca00078e02ff */
[C---:B------:R-:W-:Y:S02]  /*2260*/  IADD3 R67, R64.reuse, 0x2, RZ ;  /* 0x0000000240437810 */ /* 0x040fe40007ffe0ff */
[----:B------:R-:W-:Y:S02]  /*2270*/  IADD3 R69, R64, 0x4, RZ ;  /* 0x0000000440457810 */ /* 0x000fe40007ffe0ff */
[--C-:B------:R-:W-:Y:S02]  /*2280*/  SHF.R.U32.HI R65, RZ, 0x1, R64.reuse ;  /* 0x00000001ff417819 */ /* 0x100fe40000011640 */
[----:B------:R-:W-:Y:S02]  /*2290*/  SHF.R.U32.HI R68, RZ, 0x1, R67 ;  /* 0x00000001ff447819 */ /* 0x000fe40000011643 */
[----:B0-----:R-:W-:Y:S02]  /*22a0*/  SHF.R.U32.HI R70, RZ, 0x1, R69 ;  /* 0x00000001ff467819 */ /* 0x001fe40000011645 */
[----:B------:R-:W-:-:S02]  /*22b0*/  SHF.R.U32.HI R66, RZ, 0x2, R64 ;  /* 0x00000002ff427819 */ /* 0x000fc40000011640 */
[----:B------:R-:W-:Y:S02]  /*22c0*/  LOP3.LUT R65, R65, 0x1, RZ, 0xc0, !PT ;  /* 0x0000000141417812 */ /* 0x000fe400078ec0ff */
[----:B------:R-:W-:Y:S02]  /*22d0*/  SHF.R.U32.HI R67, RZ, 0x2, R67 ;  /* 0x00000002ff437819 */ /* 0x000fe40000011643 */
[----:B------:R-:W-:Y:S02]  /*22e0*/  LOP3.LUT R68, R68, 0x1, RZ, 0xc0, !PT ;  /* 0x0000000144447812 */ /* 0x000fe400078ec0ff */
[----:B------:R-:W-:Y:S01]  /*22f0*/  SHF.R.U32.HI R72, RZ, 0x2, R69 ;  /* 0x00000002ff487819 */ /* 0x000fe20000011645 */
[----:B------:R-:W-:Y:S01]  /*2300*/  IMAD R69, R65, 0x50, R66 ;  /* 0x0000005041457824 */ /* 0x000fe200078e0242 */
[----:B------:R-:W-:Y:S01]  /*2310*/  LOP3.LUT R71, R70, 0x1, RZ, 0xc0, !PT ;  /* 0x0000000146477812 */ /* 0x000fe200078ec0ff */
[----:B------:R-:W-:Y:S01]  /*2320*/  IMAD R65, R68, 0x50, R67 ;  /* 0x0000005044417824 */ /* 0x000fe200078e0243 */
[----:B------:R-:W-:Y:S01]  /*2330*/  SHF.L.U32 R70, R34, 0x3, RZ ;  /* 0x0000000322467819 */ /* 0x000fe200000006ff */
[----:B------:R-:W-:Y:S01]  /*2340*/  IMAD R69, R69, 0x28, R32 ;  /* 0x0000002845457824 */ /* 0x000fe200078e0220 */
[C---:B------:R-:W-:Y:S01]  /*2350*/  IADD3 R66, R64.reuse, 0x6, RZ ;  /* 0x0000000640427810 */ /* 0x040fe20007ffe0ff */
[----:B------:R-:W-:Y:S01]  /*2360*/  IMAD R67, R71, 0x50, R72 ;  /* 0x0000005047437824 */ /* 0x000fe200078e0248 */
[----:B------:R-:W-:-:S02]  /*2370*/  IADD3 R71, R64, 0x8, RZ ;  /* 0x0000000840477810 */ /* 0x000fc40007ffe0ff */
[----:B------:R-:W-:Y:S02]  /*2380*/  LOP3.LUT R70, R70, 0x18, RZ, 0xc0, !PT ;  /* 0x0000001846467812 */ /* 0x000fe400078ec0ff */
[--C-:B------:R-:W-:Y:S02]  /*2390*/  SHF.R.U32.HI R68, RZ, 0x1, R66.reuse ;  /* 0x00000001ff447819 */ /* 0x100fe40000011642 */
[----:B------:R-:W-:Y:S02]  /*23a0*/  SHF.R.U32.HI R64, RZ, 0x2, R66 ;  /* 0x00000002ff407819 */ /* 0x000fe40000011642 */
[--C-:B------:R-:W-:Y:S02]  /*23b0*/  SHF.R.U32.HI R72, RZ, 0x1, R71.reuse ;  /* 0x00000001ff487819 */ /* 0x100fe40000011647 */
[----:B------:R-:W-:Y:S01]  /*23c0*/  SHF.R.U32.HI R66, RZ, 0x2, R71 ;  /* 0x00000002ff427819 */ /* 0x000fe20000011647 */
[----:B------:R-:W-:Y:S01]  /*23d0*/  IMAD R71, R65, 0x28, R32 ;  /* 0x0000002841477824 */ /* 0x000fe200078e0220 */
[----:B------:R-:W-:Y:S01]  /*23e0*/  LOP3.LUT R73, R68, 0x1, RZ, 0xc0, !PT ;  /* 0x0000000144497812 */ /* 0x000fe200078ec0ff */
[----:B------:R-:W-:Y:S01]  /*23f0*/  IMAD.IADD R65, R69, 0x1, R70 ;  /* 0x0000000145417824 */ /* 0x000fe200078e0246 */
[----:B------:R-:W-:Y:S01]  /*2400*/  LOP3.LUT R123, R72, 0x1, RZ, 0xc0, !PT ;  /* 0x00000001487b7812 */ /* 0x000fe200078ec0ff */
[----:B------:R-:W-:Y:S01]  /*2410*/  IMAD R69, R67, 0x28, R32 ;  /* 0x0000002843457824 */ /* 0x000fe200078e0220 */
[----:B------:R-:W-:Y:S01]  /*2420*/  IADD3 R67, R70, R71, RZ ;  /* 0x0000004746437210 */ /* 0x000fe20007ffe0ff */
[----:B------:R-:W-:-:S02]  /*2430*/  IMAD R73, R73, 0x50, R64 ;  /* 0x0000005049497824 */ /* 0x000fc400078e0240 */
[----:B------:R-:W0:Y:S01]  /*2440*/  LDS.64 R64, [R65] ;  /* 0x0000000041407984 */ /* 0x000e220000000a00 */
[----:B------:R-:W-:Y:S01]  /*2450*/  IMAD R123, R123, 0x50, R66 ;  /* 0x000000507b7b7824 */ /* 0x000fe200078e0242 */
[----:B------:R-:W-:Y:S01]  /*2460*/  IADD3 R69, R70, R69, RZ ;  /* 0x0000004546457210 */ /* 0x000fe20007ffe0ff */
[--C-:B------:R-:W-:Y:S01]  /*2470*/  IMAD R73, R73, 0x28, R32.reuse ;  /* 0x0000002849497824 */ /* 0x100fe200078e0220 */
[----:B------:R-:W1:Y:S01]  /*2480*/  LDS.64 R66, [R67] ;  /* 0x0000000043427984 */ /* 0x000e620000000a00 */
[----:B------:R-:W-:-:S03]  /*2490*/  IMAD R123, R123, 0x28, R32 ;  /* 0x000000287b7b7824 */ /* 0x000fc600078e0220 */
[C---:B------:R-:W-:Y:S01]  /*24a0*/  IADD3 R71, R70.reuse, R73, RZ ;  /* 0x0000004946477210 */ /* 0x040fe20007ffe0ff */
[----:B------:R-:W2:Y:S01]  /*24b0*/  LDS.64 R68, [R69] ;  /* 0x0000000045447984 */ /* 0x000ea20000000a00 */
[----:B------:R-:W-:-:S04]  /*24c0*/  IADD3 R124, R70, R123, RZ ;  /* 0x0000007b467c7210 */ /* 0x000fc80007ffe0ff */
        /* <DEDUP_REMOVED lines=12> */
.L_x_2425:
[----:B------:R-:W-:Y:S05]  /*2590*/  BSYNC B0 ;  /* 0x0000000000007941 */ /* 0x000fea0003800000 */
.L_x_2424:
        /* <DEDUP_REMOVED lines=15> */
[----:B0-----:R-:W-:-:S03]  /*2690*/  SHF.L.U32 R70, R68, 0x5, RZ ;  /* 0x0000000544467819 */ /* 0x001fc600000006ff */
[----:B------:R-:W0:Y:S01]  /*26a0*/  LDC.64 R66, c[0x0][0x260] ;  /* 0x00009800ff427b82 */ /* 0x000e220000000a00 */
[----:B-1----:R-:W-:Y:S01]  /*26b0*/  IMAD R68, R69, UR4, R36 ;  /* 0x0000000445447c24 */ /* 0x002fe2000f8e0224 */
[----:B------:R-:W-:-:S04]  /*26c0*/  LOP3.LUT R69, R70, 0xffffffe0, R35, 0xe2, !PT ;  /* 0xffffffe046457812 */ /* 0x000fc800078ee223 */
[----:B------:R-:W-:-:S04]  /*26d0*/  LEA R68, R68, R69, 0xa ;  /* 0x0000004544447211 */ /* 0x000fc800078e50ff */
[----:B------:R-:W-:-:S05]  /*26e0*/  SHF.L.U32 R69, R68, 0x1, RZ ;  /* 0x0000000144457819 */ /* 0x000fca00000006ff */
[----:B0-----:R-:W-:-:S05]  /*26f0*/  IMAD.WIDE.U32 R66, R69, 0x4, R66 ;  /* 0x0000000445427825 */ /* 0x001fca00078e0042 */
[----:B------:R1:W-:Y:S02]  /*2700*/  STG.E.64 desc[UR8][R66.64], R64 ;  /* 0x0000004042007986 */ /* 0x0003e4000c101b08 */
.L_x_2427:
[----:B------:R-:W-:Y:S05]  /*2710*/  BSYNC B0 ;  /* 0x0000000000007941 */ /* 0x000fea0003800000 */
.L_x_2426:
        /* <DEDUP_REMOVED lines=13> */
.L_x_2430:
[----:B------:R-:W2:Y:S04]  /*27f0*/  LD.E.STRONG.GPU R66, desc[UR8][R64.64] ;  /* 0x0000000840427980 */ /* 0x000ea8000c10f900 */
[----:B--2---:R-:W-:Y:S01]  /*2800*/  CCTL.IVALL ;  /* 0x00000000ff00798f */ /* 0x004fe20002000000 */
[----:B------:R-:W-:Y:S05]  /*2810*/  YIELD ;  /* 0x0000000000007946 */ /* 0x000fea0003800000 */
[----:B-----5:R-:W-:-:S04]  /*2820*/  LOP3.LUT R66, R66, R67, RZ, 0x3c, !PT ;  /* 0x0000004342427212 */ /* 0x020fc800078e3cff */
[----:B------:R-:W-:-:S13]  /*2830*/  ISETP.GT.AND P1, PT, R66, -0x1, PT ;  /* 0xffffffff4200780c */ /* 0x000fda0003f24270 */
[----:B------:R-:W-:Y:S05]  /*2840*/  @P1 BRA `(.L_x_2430) ;  /* 0xfffffffc00e81947 */ /* 0x000fea000383ffff */
.L_x_2429:
[----:B------:R-:W-:Y:S05]  /*2850*/  WARPSYNC.ALL ;  /* 0x0000000000007948 */ /* 0x000fea0003800000 */
[----:B------:R-:W-:Y:S06]  /*2860*/  BAR.SYNC.DEFER_BLOCKING 0x0 ;  /* 0x0000000000007b1d */ /* 0x000fec0000010000 */
[----:B------:R-:W-:Y:S05]  /*2870*/  BRA `(.L_x_2431) ;  /* 0x0000000000607947 */ /* 0x000fea0003800000 */
.L_x_2428:
        /* <DEDUP_REMOVED lines=16> */
.L_x_2433:
[----:B------:R-:W2:Y:S04]  /*2980*/  LD.E.STRONG.GPU R66, desc[UR8][R64.64] ;  /* 0x0000000840427980 */ /* 0x000ea8000c10f900 */
[----:B--2---:R-:W-:Y:S01]  /*2990*/  CCTL.IVALL ;  /* 0x00000000ff00798f */ /* 0x004fe20002000000 */
[----:B------:R-:W-:Y:S05]  /*29a0*/  YIELD ;  /* 0x0000000000007946 */ /* 0x000fea0003800000 */
[----:B-----5:R-:W-:-:S04]  /*29b0*/  LOP3.LUT R66, R66, R67, RZ, 0x3c, !PT ;  /* 0x0000004342427212 */ /* 0x020fc800078e3cff */
[----:B------:R-:W-:-:S13]  /*29c0*/  ISETP.GT.AND P1, PT, R66, -0x1, PT ;  /* 0xffffffff4200780c */ /* 0x000fda0003f24270 */
[----:B------:R-:W-:Y:S05]  /*29d0*/  @P1 BRA `(.L_x_2433) ;  /* 0xfffffffc00e81947 */ /* 0x000fea000383ffff */
.L_x_2432:
[----:B------:R-:W-:Y:S05]  /*29e0*/  WARPSYNC.ALL ;  /* 0x0000000000007948 */ /* 0x000fea0003800000 */
[----:B------:R-:W-:Y:S06]  /*29f0*/  BAR.SYNC.DEFER_BLOCKING 0x0 ;  /* 0x0000000000007b1d */ /* 0x000fec0000010000 */
.L_x_2431:
[----:B------:R-:W-:Y:S01]  /*2a00*/  ISETP.GT.U32.AND P1, PT, R34, 0xff, PT ;  /* 0x000000ff2200780c */ /* 0x000fe20003f24070 */
[----:B------:R-:W-:Y:S01]  /*2a10*/  BSSY B0, `(.L_x_2434) ;  /* 0x000001f000007945 */ /* 0x000fe20003800000 */
[----:B-1----:R-:W-:-:S11]  /*2a20*/  CS2R R64, SRZ ;  /* 0x0000000000407805 */ /* 0x002fd6000001ff00 */
[----:B------:R-:W-:Y:S05]  /*2a30*/  @P1 BRA `(.L_x_2435) ;  /* 0x0000000000701947 */ /* 0x000fea0003800000 */
[----:B------:R-:W1:Y:S01]  /*2a40*/  LDC R67, c[0x0][0x10] ;  /* 0x00000400ff437b82 */ /* 0x000e620000000800 */
[----:B------:R-:W-:-:S04]  /*2a50*/  SHF.L.U32 R65, R34, 0x2, RZ ;  /* 0x0000000222417819 */ /* 0x000fc800000006ff */
[----:B------:R-:W-:-:S03]  /*2a60*/  LOP3.LUT R65, R65, 0x7fffffe0, RZ, 0xc0, !PT ;  /* 0x7fffffe041417812 */ /* 0x000fc600078ec0ff */
[----:B0-----:R-:W0:Y:S01]  /*2a70*/  LDC.64 R70, c[0x0][0x260] ;  /* 0x00009800ff467b82 */ /* 0x001e220000000a00 */
[----:B-1----:R-:W-:Y:S01]  /*2a80*/  IMAD R64, R67, UR4, R36 ;  /* 0x0000000443407c24 */ /* 0x002fe2000f8e0224 */
[----:B------:R-:W-:-:S04]  /*2a90*/  LOP3.LUT R67, R34, 0x7, RZ, 0xc0, !PT ;  /* 0x0000000722437812 */ /* 0x000fc800078ec0ff */
[----:B------:R-:W-:-:S04]  /*2aa0*/  LEA R64, R64, R65, 0xa ;  /* 0x0000004140407211 */ /* 0x000fc800078e50ff */
[----:B------:R-:W-:-:S05]  /*2ab0*/  IADD3 R64, R64, R67, RZ ;  /* 0x0000004340407210 */ /* 0x000fca0007ffe0ff */
[----:B------:R-:W-:-:S04]  /*2ac0*/  IMAD.SHL.U32 R69, R64, 0x2, RZ ;  /* 0x0000000240457824 */ /* 0x000fc800078e00ff */
[C---:B0-----:R-:W-:Y:S01]  /*2ad0*/  IMAD.WIDE.U32 R64, R69.reuse, 0x4, R70 ;  /* 0x0000000445407825 */ /* 0x041fe200078e0046 */
        /* <DEDUP_REMOVED lines=18> */
.L_x_2435:
[----:B------:R-:W-:Y:S05]  /*2c00*/  BSYNC B0 ;  /* 0x0000000000007941 */ /* 0x000fea0003800000 */
.L_x_2434:
        /* <DEDUP_REMOVED lines=10> */
[----:B0-----:R-:W0:Y:S04]  /*2cb0*/  SHFL.BFLY PT, R71, R68, 0x1, 0x1f ;  /* 0x0c201f0044477f89 */ /* 0x001e2800000e0000 */
        /* <DEDUP_REMOVED lines=12> */
.L_x_2437:
[----:B------:R-:W-:Y:S05]  /*2d80*/  BSYNC B0 ;  /* 0x0000000000007941 */ /* 0x000fea0003800000 */
.L_x_2436:
[----:B------:R-:W1:Y:S08]  /*2d90*/  S2UR UR6, SR_CgaCtaId ;  /* 0x00000000000679c3 */ /* 0x000e700000008800 */
[----:B------:R-:W-:Y:S01]  /*2da0*/  BAR.SYNC.DEFER_BLOCKING 0x0 ;  /* 0x0000000000007b1d */ /* 0x000fe20000010000 */
[----:B------:R-:W-:-:S05]  /*2db0*/  ULOP3.LUT UR4, UR4, 0x1, URZ, 0x3c, !UPT ;  /* 0x0000000104047892 */ /* 0x000fca000f8e3c3f */
[----:B------:R-:W-:Y:S02]  /*2dc0*/  UMOV UR5, 0x400 ;  /* 0x0000040000057882 */ /* 0x000fe40000000000 */
[----:B------:R-:W-:-:S04]  /*2dd0*/  UIADD3 UR5, UR5, 0x4100, URZ ;  /* 0x0000410005057890 */ /* 0x000fc8000fffe03f */
[----:B-1----:R-:W-:-:S03]  /*2de0*/  ULEA UR5, UR6, UR5, 0x18 ;  /* 0x0000000506057291 */ /* 0x002fc6000f8ec03f */
[----:B------:R-:W-:-:S03]  /*2df0*/  ULDC.64 UR6, c[0x0][0x210] ;  /* 0x0000840000067ab9 */ /* 0x000fc60000000a00 */
[----:B0-----:R-:W-:Y:S02]  /*2e00*/  LEA R64, R29, UR5, 0x3 ;  /* 0x000000051d407c11 */ /* 0x001fe4000f8e18ff */
[----:B------:R-:W-:-:S04]  /*2e10*/  LEA R66, R28, UR5, 0x3 ;  /* 0x000000051c427c11 */ /* 0x000fc8000f8e18ff */
[----:B------:R-:W0:Y:S02]  /*2e20*/  LDS.64 R64, [R64] ;  /* 0x0000000040407984 */ /* 0x000e240000000a00 */
[C-C-:B0-----:R-:W-:Y:S01]  /*2e30*/  FFMA.FTZ R68, R2.reuse, R39, -R64.reuse ;  /* 0x0000002702447223 */ /* 0x141fe20000010840 */
[C-C-:B------:R-:W-:Y:S01]  /*2e40*/  FFMA.FTZ R70, R2.reuse, R38, -R64.reuse ;  /* 0x0000002602467223 */ /* 0x140fe20000010840 */
[--C-:B------:R-:W-:Y:S01]  /*2e50*/  FFMA.FTZ R40, R23, R40, -R64.reuse ;  /* 0x0000002817287223 */ /* 0x100fe20000010840 */
[----:B------:R0:W1:Y:S01]  /*2e60*/  LDS.64 R38, [R66] ;  /* 0x0000000042267984 */ /* 0x0000620000000a00 */
[C---:B------:R-:W-:Y:S01]  /*2e70*/  FFMA.FTZ R67, R2.reuse, R42, -R64 ;  /* 0x0000002a02437223 */ /* 0x040fe20000010840 */
[-C--:B------:R-:W-:Y:S01]  /*2e80*/  FFMA.FTZ R68, -R3, R65.reuse, R68 ;  /* 0x0000004103447223 */ /* 0x080fe20000010144 */
[----:B------:R-:W-:Y:S01]  /*2e90*/  FFMA.FTZ R40, -R41, R65, R40 ;  /* 0x0000004129287223 */ /* 0x000fe20000010128 */
        /* <DEDUP_REMOVED lines=11> */
[----:B------:R-:W-:Y:S01]  /*2f50*/  FFMA.FTZ R53, R23, R122, -R64 ;  /* 0x0000007a17357223 */ /* 0x000fe20000010840 */
[C---:B------:R-:W-:Y:S01]  /*2f60*/  FMUL.FTZ R68, R37.reuse, R68 ;  /* 0x0000004425447220 */ /* 0x040fe20000410000 */
[----:B------:R-:W-:Y:S01]  /*2f70*/  FMUL.FTZ R3, R37, R40 ;  /* 0x0000002825037220 */ /* 0x000fe20000410000 */
[-C--:B------:R-:W-:Y:S01]  /*2f80*/  FFMA.FTZ R52, -R52, R65.reuse, R67 ;  /* 0x0000004134347223 */ /* 0x080fe20000010143 */
[-C--:B------:R-:W-:Y:S01]  /*2f90*/  FFMA.FTZ R58, -R87, R65.reuse, R58 ;  /* 0x00000041573a7223 */ /* 0x080fe2000001013a */
[-C--:B------:R-:W-:Y:S01]  /*2fa0*/  FFMA.FTZ R42, -R95, R65.reuse, R42 ;  /* 0x000000415f2a7223 */ /* 0x080fe2000001012a */
[----:B------:R-:W-:Y:S01]  /*2fb0*/  IADD3 R40, P1, R19, UR6, RZ ;  /* 0x0000000613287c10 */ /* 0x000fe2000ff3e0ff */
[-C--:B------:R-:W-:Y:S01]  /*2fc0*/  FFMA.FTZ R84, -R84, R65.reuse, R69 ;  /* 0x0000004154547223 */ /* 0x080fe20000010145 */
        /* <DEDUP_REMOVED lines=12> */
[----:B------:R-:W-:Y:S01]  /*3090*/  IADD3.X R41, R20, UR7, RZ, P1, !PT ;  /* 0x0000000714297c10 */ /* 0x000fe20008ffe4ff */
[C---:B------:R-:W-:Y:S01]  /*30a0*/  FMUL.FTZ R69, R37.reuse, R58 ;  /* 0x0000003a25457220 */ /* 0x040fe20000410000 */
[C---:B------:R-:W-:Y:S01]  /*30b0*/  FMUL.FTZ R54, R37.reuse, R42 ;  /* 0x0000002a25367220 */ /* 0x040fe20000410000 */
[C---:B0-----:R-:W-:Y:S01]  /*30c0*/  FMUL.FTZ R66, R37.reuse, R84 ;  /* 0x0000005425427220 */ /* 0x041fe20000410000 */
        /* <DEDUP_REMOVED lines=10> */
[--C-:B-1----:R-:W-:Y:S01]  /*3170*/  FFMA.FTZ R37, R0, R56, -R38.reuse ;  /* 0x0000003800257223 */ /* 0x102fe20000010826 */
[--C-:B------:R-:W-:Y:S01]  /*3180*/  FFMA.FTZ R56, R22, R83, -R38.reuse ;  /* 0x0000005316387223 */ /* 0x100fe20000010826 */
[----:B------:R-:W-:Y:S01]  /*3190*/  PRMT R71, R68, 0x7610, R71 ;  /* 0x0000761044477816 */ /* 0x000fe20000000047 */
[----:B------:R-:W-:Y:S01]  /*31a0*/  FFMA.FTZ R89, R0, R89, -R38 ;  /* 0x0000005900597223 */ /* 0x000fe20000010826 */
[----:B------:R-:W-:Y:S01]  /*31b0*/  PRMT R72, R68, 0x7632, R72 ;  /* 0x0000763244487816 */ /* 0x000fe20000000048 */
[-C--:B------:R-:W-:Y:S01]  /*31c0*/  FFMA.FTZ R37, -R4, R39.reuse, R37 ;  /* 0x0000002704257223 */ /* 0x080fe20000010125 */
[----:B------:R-:W-:Y:S01]  /*31d0*/  FFMA.FTZ R43, -R43, R39, R56 ;  /* 0x000000272b2b7223 */ /* 0x000fe20000010138 */
[--C-:B------:R-:W-:Y:S01]  /*31e0*/  FFMA.FTZ R93, R22, R93, -R38.reuse ;  /* 0x0000005d165d7223 */ /* 0x100fe20000010826 */
[----:B------:R0:W-:Y:S01]  /*31f0*/  STG.E.U16 desc[UR8][R40.64], R71 ;  /* 0x0000004728007986 */ /* 0x0001e2000c101508 */
[C-C-:B------:R-:W-:Y:S01]  /*3200*/  FFMA.FTZ R68, R0.reuse, R55, -R38.reuse ;  /* 0x0000003700447223 */ /* 0x140fe20000010826 */
[--C-:B------:R-:W-:Y:S01]  /*3210*/  FFMA.FTZ R70, R0, R59, -R38.reuse ;  /* 0x0000003b00467223 */ /* 0x100fe20000010826 */
[C-C-:B------:R-:W-:Y:S01]  /*3220*/  FFMA.FTZ R96, R22.reuse, R96, -R38.reuse ;  /* 0x0000006016607223 */ /* 0x140fe20000010826 */
[----:B------:R1:W-:Y:S01]  /*3230*/  STG.E.U16 desc[UR8][R40.64+0x2], R72 ;  /* 0x0000024828007986 */ /* 0x0003e2000c101508 */
[--C-:B------:R-:W-:Y:S01]  /*3240*/  FFMA.FTZ R55, R22, R102, -R38.reuse ;  /* 0x0000006616377223 */ /* 0x100fe20000010826 */
[--C-:B------:R-:W-:Y:S01]  /*3250*/  FFMA.FTZ R105, R0, R105, -R38.reuse ;  /* 0x0000006900697223 */ /* 0x100fe20000010826 */
[--C-:B------:R-:W-:Y:S01]  /*3260*/  FFMA.FTZ R109, R22, R109, -R38.reuse ;  /* 0x0000006d166d7223 */ /* 0x100fe20000010826 */
[--C-:B------:R-:W-:Y:S01]  /*3270*/  FFMA.FTZ R59, R0, R108, -R38.reuse ;  /* 0x0000006c003b7223 */ /* 0x100fe20000010826 */
[C-C-:B------:R-:W-:Y:S01]  /*3280*/  FFMA.FTZ R114, R22.reuse, R114, -R38.reuse ;  /* 0x0000007216727223 */ /* 0x140fe20000010826 */
[C-C-:B------:R-:W-:Y:S01]  /*3290*/  FFMA.FTZ R77, R22.reuse, R77, -R38.reuse ;  /* 0x0000004d164d7223 */ /* 0x140fe20000010826 */
[--C-:B------:R-:W-:Y:S01]  /*32a0*/  FFMA.FTZ R81, R22, R81, -R38.reuse ;  /* 0x0000005116517223 */ /* 0x100fe20000010826 */
[--C-:B0-----:R-:W-:Y:S01]  /*32b0*/  FFMA.FTZ R71, R0, R76, -R38.reuse ;  /* 0x0000004c00477223 */ /* 0x101fe20000010826 */
[----:B------:R-:W-:Y:S01]  /*32c0*/  FMUL.FTZ R37, R86, R37 ;  /* 0x0000002556257220 */ /* 0x000fe20000410000 */
[-C--:B------:R-:W-:Y:S01]  /*32d0*/  FFMA.FTZ R89, -R90, R39.reuse, R89 ;  /* 0x000000275a597223 */ /* 0x080fe20000010159 */
[----:B------:R-:W-:Y:S01]  /*32e0*/  FFMA.FTZ R93, -R94, R39, R93 ;  /* 0x000000275e5d7223 */ /* 0x000fe2000001015d */
[----:B-1----:R-:W-:Y:S01]  /*32f0*/  FFMA.FTZ R72, R0, R75, -R38 ;  /* 0x0000004b00487223 */ /* 0x002fe20000010826 */
[C---:B------:R-:W-:Y:S01]  /*3300*/  FMUL.FTZ R38, R86.reuse, R43 ;  /* 0x0000002b56267220 */ /* 0x040fe20000410000 */
[C---:B------:R-:W-:Y:S01]  /*3310*/  FMUL.FTZ R89, R86.reuse, R89 ;  /* 0x0000005956597220 */ /* 0x040fe20000410000 */
[----:B------:R-:W-:Y:S01]  /*3320*/  FMUL.FTZ R56, R86, R93 ;  /* 0x0000005d56387220 */ /* 0x000fe20000410000 */
[----:B------:R-:W-:Y:S01]  /*3330*/  IADD3 R18, P1, R18, UR6, RZ ;  /* 0x0000000612127c10 */ /* 0x000fe2000ff3e0ff */
[----:B------:R-:W-:Y:S01]  /*3340*/  FFMA.FTZ R57, -R57, R39, R68 ;  /* 0x0000002739397223 */ /* 0x000fe20000010144 */
[----:B------:R-:W-:Y:S01]  /*3350*/  F2FP.F16.F32.PACK_AB R38, R38, R37 ;  /* 0x000000252626723e */ /* 0x000fe200000000ff */
        /* <DEDUP_REMOVED lines=12> */
[----:B------:R0:W-:Y:S01]  /*3420*/  STG.E.U16 desc[UR8][R40.64+0x4], R38 ;  /* 0x0000042628007986 */ /* 0x0001e2000c101508 */
[----:B------:R-:W-:Y:S01]  /*3430*/  PRMT R39, R38, 0x7632, R39 ;  /* 0x0000763226277816 */ /* 0x000fe20000000027 */
[----:B------:R-:W-:Y:S01]  /*3440*/  FMUL.FTZ R57, R86, R57 ;  /* 0x0000003956397220 */ /* 0x000fe20000410000 */
[----:B------:R-:W-:Y:S01]  /*3450*/  F2FP.F16.F32.PACK_AB R89, R56, R89 ;  /* 0x000000593859723e */ /* 0x000fe200000000ff */
[----:B------:R-:W-:Y:S01]  /*3460*/  FMUL.FTZ R60, R86, R97 ;  /* 0x00000061563c7220 */ /* 0x000fe20000410000 */
[----:B------:R-:W-:Y:S01]  /*3470*/  IADD3.X R19, R17, UR7, RZ, P1, !PT ;  /* 0x0000000711137c10 */ /* 0x000fe20008ffe4ff */
[----:B------:R1:W-:Y:S01]  /*3480*/  STG.E.U16 desc[UR8][R40.64+0x6], R39 ;  /* 0x0000062728007986 */ /* 0x0003e2000c101508 */
[----:B------:R-:W-:Y:S01]  /*3490*/  PRMT R17, R66, 0x7632, R17 ;  /* 0x0000763242117816 */ /* 0x000fe20000000011 */
[C---:B------:R-:W-:Y:S01]  /*34a0*/  FMUL.FTZ R99, R86.reuse, R99 ;  /* 0x0000006356637220 */ /* 0x040fe20000410000 */
[----:B------:R-:W-:Y:S01]  /*34b0*/  F2FP.F16.F32.PACK_AB R64, R69, R64 ;  /* 0x000000404540723e */ /* 0x000fe200000000ff */
[----:B------:R-:W-:Y:S01]  /*34c0*/  FMUL.FTZ R68, R86, R55 ;  /* 0x0000003756447220 */ /* 0x000fe20000410000 */
[----:B------:R-:W-:Y:S01]  /*34d0*/  F2FP.F16.F32.PACK_AB R57, R60, R57 ;  /* 0x000000393c39723e */ /* 0x000fe200000000ff */
[----:B------:R-:W-:Y:S01]  /*34e0*/  STG.E.U16 desc[UR8][R18.64], R66 ;  /* 0x0000004212007986 */ /* 0x000fe2000c101508 */
[----:B0-----:R-:W-:Y:S01]  /*34f0*/  IADD3 R38, P1, R15, UR6, RZ ;  /* 0x000000060f267c10 */ /* 0x001fe2000ff3e0ff */
[----:B------:R-:W-:Y:S01]  /*3500*/  FMUL.FTZ R105, R86, R105 ;  /* 0x0000006956697220 */ /* 0x000fe20000410000 */
[----:B------:R-:W-:Y:S01]  /*3510*/  PRMT R15, R89, 0x7632, R15 ;  /* 0x00007632590f7816 */ /* 0x000fe2000000000f */
[----:B------:R-:W-:Y:S01]  /*3520*/  STG.E.U16 desc[UR8][R18.64+0x2], R17 ;  /* 0x0000021112007986 */ /* 0x000fe2000c101508 */
[----:B------:R-:W-:Y:S01]  /*3530*/  F2FP.F16.F32.PACK_AB R58, R58, R67 ;  /* 0x000000433a3a723e */ /* 0x000fe200000000ff */
[----:B------:R-:W-:Y:S01]  /*3540*/  FMUL.FTZ R70, R86, R109 ;  /* 0x0000006d56467220 */ /* 0x000fe20000410000 */
[----:B-1----:R-:W-:Y:S01]  /*3550*/  IADD3.X R39, R16, UR7, RZ, P1, !PT ;  /* 0x0000000710277c10 */ /* 0x002fe20008ffe4ff */
[----:B------:R-:W-:Y:S01]  /*3560*/  STG.E.U16 desc[UR8][R18.64+0x4], R89 ;  /* 0x0000045912007986 */ /* 0x000fe2000c101508 */
[----:B------:R-:W-:Y:S01]  /*3570*/  IADD3 R14, P1, R14, UR6, RZ ;  /* 0x000000060e0e7c10 */ /* 0x000fe2000ff3e0ff */
[----:B------:R-:W-:Y:S01]  /*3580*/  FMUL.FTZ R59, R86, R59 ;  /* 0x0000003b563b7220 */ /* 0x000fe20000410000 */
[----:B------:R-:W-:Y:S01]  /*3590*/  PRMT R16, R64, 0x7632, R16 ;  /* 0x0000763240107816 */ /* 0x000fe20000000010 */
[----:B------:R0:W-:Y:S01]  /*35a0*/  STG.E.U16 desc[UR8][R18.64+0x6], R15 ;  /* 0x0000060f12007986 */ /* 0x0001e2000c101508 */
[----:B------:R-:W-:Y:S01]  /*35b0*/  F2FP.F16.F32.PACK_AB R99, R68, R99 ;  /* 0x000000634463723e */ /* 0x000fe200000000ff */
[----:B------:R-:W-:Y:S01]  /*35c0*/  FMUL.FTZ R72, R86, R115 ;  /* 0x0000007356487220 */ /* 0x000fe20000410000 */
[----:B------:R-:W-:Y:S01]  /*35d0*/  F2FP.F16.F32.PACK_AB R54, R65, R54 ;  /* 0x000000364136723e */ /* 0x000fe200000000ff */
[----:B------:R1:W-:Y:S01]  /*35e0*/  STG.E.U16 desc[UR8][R38.64+0x2], R16 ;  /* 0x0000021026007986 */ /* 0x0003e2000c101508 */
[----:B------:R-:W-:Y:S01]  /*35f0*/  F2FP.F16.F32.PACK_AB R105, R70, R105 ;  /* 0x000000694669723e */ /* 0x000fe200000000ff */
[----:B------:R-:W-:Y:S01]  /*3600*/  FMUL.FTZ R71, R86, R71 ;  /* 0x0000004756477220 */ /* 0x000fe20000410000 */
[----:B------:R-:W-:Y:S01]  /*3610*/  F2FP.F16.F32.PACK_AB R42, R42, R61 ;  /* 0x0000003d2a2a723e */ /* 0x000fe200000000ff */
[----:B------:R-:W-:Y:S01]  /*3620*/  STG.E.U16 desc[UR8][R38.64], R64 ;  /* 0x0000004026007986 */ /* 0x000fe2000c101508 */
[----:B------:R-:W-:Y:S01]  /*3630*/  F2FP.F16.F32.PACK_AB R59, R72, R59 ;  /* 0x0000003b483b723e */ /* 0x000fe200000000ff */
[C---:B------:R-:W-:Y:S01]  /*3640*/  FMUL.FTZ R74, R86.reuse, R77 ;  /* 0x0000004d564a7220 */ /* 0x040fe20000410000 */
[----:B------:R-:W-:Y:S01]  /*3650*/  F2FP.F16.F32.PACK_AB R52, R53, R52 ;  /* 0x000000343534723e */ /* 0x000fe200000000ff */
[----:B------:R-:W-:Y:S01]  /*3660*/  STG.E.U16 desc[UR8][R38.64+0x4], R57 ;  /* 0x0000043926007986 */ /* 0x000fe2000c101508 */
[----:B0-----:R-:W-:Y:S01]  /*3670*/  PRMT R19, R57, 0x7632, R19 ;  /* 0x0000763239137816 */ /* 0x001fe20000000013 */
[C---:B------:R-:W-:Y:S01]  /*3680*/  FMUL.FTZ R4, R86.reuse, R79 ;  /* 0x0000004f56047220 */ /* 0x040fe20000410000 */
[----:B------:R-:W-:Y:S01]  /*3690*/  IADD3.X R15, R13, UR7, RZ, P1, !PT ;  /* 0x000000070d0f7c10 */ /* 0x000fe20008ffe4ff */
[----:B------:R-:W-:Y:S01]  /*36a0*/  FMUL.FTZ R37, R86, R81 ;  /* 0x0000005156257220 */ /* 0x000fe20000410000 */
[----:B------:R-:W-:Y:S01]  /*36b0*/  PRMT R13, R58, 0x7632, R13 ;  /* 0x000076323a0d7816 */ /* 0x000fe2000000000d */
[----:B------:R-:W-:Y:S01]  /*36c0*/  STG.E.U16 desc[UR8][R38.64+0x6], R19 ;  /* 0x0000061326007986 */ /* 0x000fe2000c101508 */
[----:B------:R-:W-:-:S02]  /*36d0*/  IADD3 R12, P1, R12, UR6, RZ ;  /* 0x000000060c0c7c10 */ /* 0x000fc4000ff3e0ff */
[----:B-1----:R-:W-:Y:S01]  /*36e0*/  PRMT R16, R99, 0x7632, R16 ;  /* 0x0000763263107816 */ /* 0x002fe20000000010 */
[----:B------:R0:W-:Y:S01]  /*36f0*/  STG.E.U16 desc[UR8][R14.64+0x2], R13 ;  /* 0x0000020d0e007986 */ /* 0x0001e2000c101508 */
[----:B------:R-:W-:Y:S02]  /*3700*/  F2FP.F16.F32.PACK_AB R71, R74, R71 ;  /* 0x000000474a47723e */ /* 0x000fe400000000ff */
[----:B------:R-:W-:Y:S01]  /*3710*/  F2FP.F16.F32.PACK_AB R3, R20, R3 ;  /* 0x000000031403723e */ /* 0x000fe200000000ff */
[----:B------:R-:W-:Y:S01]  /*3720*/  STG.E.U16 desc[UR8][R14.64], R58 ;  /* 0x0000003a0e007986 */ /* 0x000fe2000c101508 */
[----:B------:R-:W-:-:S03]  /*3730*/  F2FP.F16.F32.PACK_AB R4, R37, R4 ;  /* 0x000000042504723e */ /* 0x000fc600000000ff */
[----:B------:R-:W-:Y:S01]  /*3740*/  STG.E.U16 desc[UR8][R14.64+0x4], R99 ;  /* 0x000004630e007986 */ /* 0x000fe2000c101508 */
[----:B0-----:R-:W-:-:S03]  /*3750*/  IADD3.X R13, R11, UR7, RZ, P1, !PT ;  /* 0x000000070b0d7c10 */ /* 0x001fc60008ffe4ff */
[----:B------:R0:W-:Y:S01]  /*3760*/  STG.E.U16 desc[UR8][R14.64+0x6], R16 ;  /* 0x000006100e007986 */ /* 0x0001e2000c101508 */
[----:B------:R-:W-:Y:S02]  /*3770*/  PRMT R11, R54, 0x7632, R11 ;  /* 0x00007632360b7816 */ /* 0x000fe4000000000b */
[----:B------:R-:W-:Y:S01]  /*3780*/  IADD3 R10, P1, R10, UR6, RZ ;  /* 0x000000060a0a7c10 */ /* 0x000fe2000ff3e0ff */
[----:B------:R-:W-:Y:S04]  /*3790*/  STG.E.U16 desc[UR8][R12.64], R54 ;  /* 0x000000360c007986 */ /* 0x000fe8000c101508 */
[----:B------:R1:W-:Y:S01]  /*37a0*/  STG.E.U16 desc[UR8][R12.64+0x2], R11 ;  /* 0x0000020b0c007986 */ /* 0x0003e2000c101508 */
[----:B0-----:R-:W-:-:S03]  /*37b0*/  PRMT R15, R105, 0x7632, R15 ;  /* 0x00007632690f7816 */ /* 0x001fc6000000000f */
[----:B------:R-:W-:Y:S04]  /*37c0*/  STG.E.U16 desc[UR8][R12.64+0x4], R105 ;  /* 0x000004690c007986 */ /* 0x000fe8000c101508 */
[----:B------:R0:W-:Y:S01]  /*37d0*/  STG.E.U16 desc[UR8][R12.64+0x6], R15 ;  /* 0x0000060f0c007986 */ /* 0x0001e2000c101508 */
[----:B-1----:R-:W-:Y:S02]  /*37e0*/  IADD3.X R11, R9, UR7, RZ, P1, !PT ;  /* 0x00000007090b7c10 */ /* 0x002fe40008ffe4ff */
[----:B------:R-:W-:Y:S02]  /*37f0*/  PRMT R9, R42, 0x7632, R9 ;  /* 0x000076322a097816 */ /* 0x000fe40000000009 */
[----:B------:R-:W-:Y:S01]  /*3800*/  IADD3 R8, P1, R8, UR6, RZ ;  /* 0x0000000608087c10 */ /* 0x000fe2000ff3e0ff */
[----:B------:R-:W-:Y:S01]  /*3810*/  STG.E.U16 desc[UR8][R10.64], R42 ;  /* 0x0000002a0a007986 */ /* 0x000fe2000c101508 */
[----:B0-----:R-:W-:-:S03]  /*3820*/  PRMT R13, R59, 0x7632, R13 ;  /* 0x000076323b0d7816 */ /* 0x001fc6000000000d */
[----:B------:R0:W-:Y:S04]  /*3830*/  STG.E.U16 desc[UR8][R10.64+0x2], R9 ;  /* 0x000002090a007986 */ /* 0x0001e8000c101508 */
[----:B------:R-:W-:Y:S04]  /*3840*/  STG.E.U16 desc[UR8][R10.64+0x4], R59 ;  /* 0x0000043b0a007986 */ /* 0x000fe8000c101508 */
[----:B------:R1:W-:Y:S01]  /*3850*/  STG.E.U16 desc[UR8][R10.64+0x6], R13 ;  /* 0x0000060d0a007986 */ /* 0x0003e2000c101508 */
[----:B0-----:R-:W-:Y:S02]  /*3860*/  IADD3.X R9, R7, UR7, RZ, P1, !PT ;  /* 0x0000000707097c10 */ /* 0x001fe40008ffe4ff */
[----:B------:R-:W-:-:S02]  /*3870*/  PRMT R7, R52, 0x7632, R7 ;  /* 0x0000763234077816 */ /* 0x000fc40000000007 */
[----:B------:R-:W-:Y:S01]  /*3880*/  IADD3 R6, P1, R6, UR6, RZ ;  /* 0x0000000606067c10 */ /* 0x000fe2000ff3e0ff */
[----:B------:R-:W-:Y:S01]  /*3890*/  STG.E.U16 desc[UR8][R8.64], R52 ;  /* 0x0000003408007986 */ /* 0x000fe2000c101508 */
[----:B-1----:R-:W-:-:S03]  /*38a0*/  PRMT R11, R71, 0x7632, R11 ;  /* 0x00007632470b7816 */ /* 0x002fc6000000000b */
[----:B------:R0:W-:Y:S04]  /*38b0*/  STG.E.U16 desc[UR8][R8.64+0x2], R7 ;  /* 0x0000020708007986 */ /* 0x0001e8000c101508 */
[----:B------:R-:W-:Y:S04]  /*38c0*/  STG.E.U16 desc[UR8][R8.64+0x4], R71 ;  /* 0x0000044708007986 */ /* 0x000fe8000c101508 */
[----:B------:R1:W-:Y:S01]  /*38d0*/  STG.E.U16 desc[UR8][R8.64+0x6], R11 ;  /* 0x0000060b08007986 */ /* 0x0003e2000c101508 */
[----:B0-----:R-:W-:Y:S02]  /*38e0*/  IADD3.X R7, R5, UR7, RZ, P1, !PT ;  /* 0x0000000705077c10 */ /* 0x001fe40008ffe4ff */
[----:B------:R-:W-:-:S03]  /*38f0*/  PRMT R5, R3, 0x7632, R5 ;  /* 0x0000763203057816 */ /* 0x000fc60000000005 */
[----:B------:R2:W-:Y:S01]  /*3900*/  STG.E.U16 desc[UR8][R6.64], R3 ;  /* 0x0000000306007986 */ /* 0x0005e2000c101508 */
[----:B-1----:R-:W-:-:S03]  /*3910*/  PRMT R9, R4, 0x7632, R9 ;  /* 0x0000763204097816 */ /* 0x002fc60000000009 */
[----:B------:R2:W-:Y:S04]  /*3920*/  STG.E.U16 desc[UR8][R6.64+0x2], R5 ;  /* 0x0000020506007986 */ /* 0x0005e8000c101508 */
[----:B------:R2:W-:Y:S04]  /*3930*/  STG.E.U16 desc[UR8][R6.64+0x4], R4 ;  /* 0x0000040406007986 */ /* 0x0005e8000c101508 */
[----:B------:R2:W-:Y:S01]  /*3940*/  STG.E.U16 desc[UR8][R6.64+0x6], R9 ;  /* 0x0000060906007986 */ /* 0x0005e2000c101508 */
[----:B------:R-:W-:Y:S05]  /*3950*/  @!P0 BRA `(.L_x_2438) ;  /* 0xffffffcc001c8947 */ /* 0x000fea000383ffff */
.L_x_2422:
[----:B------:R-:W-:-:S04]  /*3960*/  LEA R35, R36, R35, 0x5 ;  /* 0x0000002324237211 */ /* 0x000fc800078e28ff */
[----:B------:R-:W-:-:S04]  /*3970*/  SHF.L.U32 R35, R35, 0x5, RZ ;  /* 0x0000000523237819 */ /* 0x000fc800000006ff */
[----:B------:R-:W-:-:S13]  /*3980*/  ISETP.GT.AND P0, PT, R35, 0x13f, PT ;  /* 0x0000013f2300780c */ /* 0x000fda0003f04270 */
[----:B------:R-:W-:Y:S05]  /*3990*/  @P0 EXIT ;  /* 0x000000000000094d */ /* 0x000fea0003800000 */
[----:B------:R-:W1:Y:S01]  /*39a0*/  S2R R0, SR_TID.X ;  /* 0x0000000000007919 */ /* 0x000e620000002100 */
[----:B--2---:R-:W-:Y:S01]  /*39b0*/  LOP3.LUT R4, RZ, R62, RZ, 0x33, !PT ;  /* 0x0000003eff047212 */ /* 0x004fe200078e33ff */
[----:B------:R-:W2:Y:S01]  /*39c0*/  S2UR UR5, SR_CgaCtaId ;  /* 0x00000000000579c3 */ /* 0x000ea20000008800 */
[----:B------:R-:W-:Y:S01]  /*39d0*/  LOP3.LUT R5, RZ, R63, RZ, 0x33, !PT ;  /* 0x0000003fff057212 */ /* 0x000fe200078e33ff */
[----:B------:R-:W-:Y:S01]  /*39e0*/  UMOV UR4, 0x400 ;  /* 0x0000040000047882 */ /* 0x000fe20000000000 */
[----:B------:R-:W-:-:S04]  /*39f0*/  ISETP.GT.U32.AND P0, PT, R4, -0x5, PT ;  /* 0xfffffffb0400780c */ /* 0x000fc80003f04070 */
[----:B------:R-:W-:-:S04]  /*3a00*/  ISETP.GT.AND.EX P0, PT, R5, -0x1, PT, P0 ;  /* 0xffffffff0500780c */ /* 0x000fc80003f04300 */
[----:B------:R-:W-:Y:S02]  /*3a10*/  SEL R4, R4, 0xfffffffb, P0 ;  /* 0xfffffffb04047807 */ /* 0x000fe40000000000 */
[----:B------:R-:W-:Y:S02]  /*3a20*/  SEL R5, R5, 0xffffffff, P0 ;  /* 0xffffffff05057807 */ /* 0x000fe40000000000 */
[C---:B0-----:R-:W-:Y:S02]  /*3a30*/  SHF.L.U32 R3, R4.reuse, 0x5, RZ ;  /* 0x0000000504037819 */ /* 0x041fe400000006ff */
[----:B------:R-:W-:Y:S02]  /*3a40*/  SHF.L.U64.HI R4, R4, 0x5, R5 ;  /* 0x0000000504047819 */ /* 0x000fe40000010205 */
[----:B------:R-:W-:Y:S01]  /*3a50*/  MOV R5, 0xffffffff ;  /* 0xffffffff00057802 */ /* 0x000fe20000000f00 */
[----:B--2---:R-:W-:-:S03]  /*3a60*/  ULEA UR6, UR5, UR4, 0x18 ;  /* 0x0000000405067291 */ /* 0x004fc6000f8ec03f */
[----:B------:R-:W-:Y:S02]  /*3a70*/  ULDC.64 UR4, c[0x0][0x260] ;  /* 0x0000980000047ab9 */ /* 0x000fe40000000a00 */
[----:B------:R-:W-:Y:S01]  /*3a80*/  UIADD3 UR4, UP0, UR4, 0x16400, URZ ;  /* 0x0001640004047890 */ /* 0x000fe2000ff1e03f */
[----:B-1----:R-:W-:Y:S02]  /*3a90*/  SHF.R.U32.HI R2, RZ, 0x5, R0 ;  /* 0x00000005ff027819 */ /* 0x002fe40000011600 */
[----:B------:R-:W-:Y:S01]  /*3aa0*/  LOP3.LUT R47, R0, 0xf, RZ, 0xc0, !PT ;  /* 0x0000000f002f7812 */ /* 0x000fe200078ec0ff */
[----:B------:R-:W-:Y:S01]  /*3ab0*/  UIADD3.X UR5, URZ, UR5, URZ, UP0, !UPT ;  /* 0x000000053f057290 */ /* 0x000fe200087fe43f */
[----:B------:R-:W-:Y:S02]  /*3ac0*/  IADD3 R3, P0, P1, -R3, -0x21, -R2 ;  /* 0xffffffdf03037810 */ /* 0x000fe4000791e902 */
[----:B------:R-:W-:Y:S02]  /*3ad0*/  SHF.L.U32 R7, R2, 0x1, RZ ;  /* 0x0000000102077819 */ /* 0x000fe400000006ff */
[----:B------:R-:W-:-:S02]  /*3ae0*/  IADD3.X R4, ~R4, -0x1, R5, P0, P1 ;  /* 0xffffffff04047810 */ /* 0x000fc400007e2505 */
[--C-:B------:R-:W-:Y:S02]  /*3af0*/  SHF.R.U32.HI R5, RZ, 0x4, R0.reuse ;  /* 0x00000004ff057819 */ /* 0x100fe40000011600 */
[----:B------:R-:W-:Y:S01]  /*3b00*/  LEA R12, R2, UR6, 0x7 ;  /* 0x00000006020c7c11 */ /* 0x000fe2000f8e38ff */
[----:B------:R-:W-:Y:S01]  /*3b10*/  IMAD.WIDE.U32 R8, R4, -0x33333333, RZ ;  /* 0xcccccccd04087825 */ /* 0x000fe200078e00ff */
[----:B------:R-:W-:Y:S02]  /*3b20*/  IADD3 R6, R5, 0x14, RZ ;  /* 0x0000001405067810 */ /* 0x000fe40007ffe0ff */
[----:B------:R-:W-:Y:S02]  /*3b30*/  LOP3.LUT R7, R7, 0x1f, R0, 0x78, !PT ;  /* 0x0000001f07077812 */ /* 0x000fe400078e7800 */
[----:B------:R-:W-:Y:S01]  /*3b40*/  LOP3.LUT R14, RZ, R5, RZ, 0x33, !PT ;  /* 0x00000005ff0e7212 */ /* 0x000fe200078e33ff */
[----:B------:R-:W-:Y:S01]  /*3b50*/  IMAD.WIDE.U32 R10, P0, R3, -0x33333334, R8 ;  /* 0xcccccccc030a7825 */ /* 0x000fe20007800008 */
[----:B------:R-:W-:-:S02]  /*3b60*/  VIMNMX.U32 R13, R6, 0x20, !PT ;  /* 0x00000020060d7848 */ /* 0x000fc40007fe0000 */
[----:B------:R-:W-:Y:S01]  /*3b70*/  LEA R7, R7, R12, 0x2 ;  /* 0x0000000c07077211 */ /* 0x000fe200078e10ff */
[----:B------:R-:W-:Y:S01]  /*3b80*/  IMAD.WIDE.U32 R8, R3, -0x33333333, RZ ;  /* 0xcccccccd03087825 */ /* 0x000fe200078e00ff */
[----:B------:R-:W-:Y:S02]  /*3b90*/  IADD3.X R17, RZ, RZ, RZ, P0, !PT ;  /* 0x000000ffff117210 */ /* 0x000fe400007fe4ff */
[----:B------:R-:W-:Y:S02]  /*3ba0*/  MOV R16, R11 ;  /* 0x0000000b00107202 */ /* 0x000fe40000000f00 */
[----:B------:R-:W-:Y:S01]  /*3bb0*/  IADD3 RZ, P1, R9, R10, RZ ;  /* 0x0000000a09ff7210 */ /* 0x000fe20007f3e0ff */
[----:B------:R-:W-:Y:S01]  /*3bc0*/  VIADD R9, R5, 0x28 ;  /* 0x0000002805097836 */ /* 0x000fe20000000000 */
[----:B------:R-:W-:Y:S02]  /*3bd0*/  IADD3 R8, R13, R14, RZ ;  /* 0x0000000e0d087210 */ /* 0x000fe40007ffe0ff */
[----:B------:R-:W-:Y:S01]  /*3be0*/  SHF.L.U32 R12, R0, 0x7, RZ ;  /* 0x00000007000c7819 */ /* 0x000fe200000006ff */
[----:B------:R-:W-:Y:S01]  /*3bf0*/  IMAD.WIDE.U32.X R16, R4, -0x33333334, R16, P1 ;  /* 0xcccccccc04107825 */ /* 0x000fe200008e0410 */
[----:B------:R-:W-:-:S02]  /*3c00*/  SHF.L.U32 R13, R0, 0x1, RZ ;  /* 0x00000001000d7819 */ /* 0x000fc400000006ff */
[----:B------:R-:W-:Y:S01]  /*3c10*/  ISETP.LT.U32.AND P0, PT, R62, 0x4, PT ;  /* 0x000000043e00780c */ /* 0x000fe20003f01070 */
[----:B------:R-:W-:Y:S01]  /*3c20*/  IMAD.WIDE.U32 R14, R8, -0x33333333, RZ ;  /* 0xcccccccd080e7825 */ /* 0x000fe200078e00ff */
[----:B------:R-:W-:Y:S02]  /*3c30*/  LOP3.LUT R12, R12, 0x780, RZ, 0xc0, !PT ;  /* 0x000007800c0c7812 */ /* 0x000fe400078ec0ff */
[----:B------:R-:W-:Y:S02]  /*3c40*/  LOP3.LUT R10, R13, 0x1e, RZ, 0xc0, !PT ;  /* 0x0000001e0d0a7812 */ /* 0x000fe400078ec0ff */
        /* <DEDUP_REMOVED lines=17> */
[----:B------:R-:W-:Y:S02]  /*3d60*/  MOV R14, R35 ;  /* 0x00000023000e7202 */ /* 0x000fe40000000f00 */
        /* <DEDUP_REMOVED lines=8> */
.L_x_2455:
[----:B------:R-:W-:Y:S01]  /*3df0*/  ISETP.GT.U32.AND P0, PT, R21, R2, PT ;  /* 0x000000021500720c */ /* 0x000fe20003f04070 */
[----:B------:R-:W-:Y:S01]  /*3e00*/  BSSY B0, `(.L_x_2439) ;  /* 0x00000a7000007945 */ /* 0x000fe20003800000 */
[----:B0-2-4-:R-:W-:Y:S01]  /*3e10*/  HFMA2.MMA R25, -RZ, RZ, 0, 0 ;  /* 0x00000000ff197435 */ /* 0x015fe200000001ff */
[----:B------:R-:W-:Y:S02]  /*3e20*/  MOV R52, RZ ;  /* 0x000000ff00347202 */ /* 0x000fe40000000f00 */
[----:B------:R-:W-:-:S13]  /*3e30*/  ISETP.GT.AND.EX P0, PT, R19, RZ, PT, P0 ;  /* 0x000000ff1300720c */ /* 0x000fda0003f04300 */
[----:B-1-3--:R-:W-:Y:S05]  /*3e40*/  @!P0 BRA `(.L_x_2440) ;  /* 0x0000000800888947 */ /* 0x00afea0003800000 */
        /* <DEDUP_REMOVED lines=36> */
.L_x_2442:
[----:B------:R-:W-:Y:S05]  /*4090*/  BSYNC B1 ;  /* 0x0000000000017941 */ /* 0x000fea0003800000 */
.L_x_2441:
        /* <DEDUP_REMOVED lines=18> */
.L_x_2445:
        /* <DEDUP_REMOVED lines=55> */
.L_x_2444:
[----:B------:R-:W-:Y:S05]  /*4530*/  BSYNC B1 ;  /* 0x0000000000017941 */ /* 0x000fea0003800000 */
.L_x_2443:
        /* <DEDUP_REMOVED lines=35> */
.L_x_2447:
[----:B------:R-:W-:Y:S05]  /*4770*/  BSYNC B1 ;  /* 0x0000000000017941 */ /* 0x000fea0003800000 */
.L_x_2446:
        /* <DEDUP_REMOVED lines=15> */
.L_x_2440:
[----:B------:R-:W-:Y:S05]  /*4870*/  BSYNC B0 ;  /* 0x0000000000007941 */ /* 0x000fea0003800000 */
.L_x_2439:
        /* <DEDUP_REMOVED lines=15> */
[----:B0-----:R-:W-:Y:S01]  /*4970*/  IMAD.MOV.U32 R25, RZ, RZ, 0xffff ;  /* 0x0000ffffff197424 */ /* 0x001fe200078e00ff */
[----:B------:R-:W-:Y:S02]  /*4980*/  MOV R30, 0xffff ;  /* 0x0000ffff001e7802 */ /* 0x000fe40000000f00 */
[----:B------:R-:W-:Y:S01]  /*4990*/  MOV R32, 0xffff ;  /* 0x0000ffff00207802 */ /* 0x000fe20000000f00 */
[----:B--2---:R-:W0:Y:S01]  /*49a0*/  SHFL.BFLY PT, R29, R26, 0x8, 0x101f ;  /* 0x0d101f001a1d7f89 */ /* 0x004e2200000e0000 */
[----:B------:R-:W-:Y:S02]  /*49b0*/  MOV R31, 0xffff ;  /* 0x0000ffff001f7802 */ /* 0x000fe40000000f00 */
[----:B------:R-:W-:Y:S01]  /*49c0*/  MOV R39, 0xffff ;  /* 0x0000ffff00277802 */ /* 0x000fe20000000f00 */
[----:B---3--:R-:W2:Y:S01]  /*49d0*/  SHFL.BFLY PT, R28, R27, 0x8, 0x101f ;  /* 0x0d101f001b1c7f89 */ /* 0x008ea200000e0000 */
[----:B0-----:R-:W-:Y:S01]  /*49e0*/  FADD.FTZ R29, R29, R26 ;  /* 0x0000001a1d1d7221 */ /* 0x001fe20000010000 */
[----:B------:R-:W-:Y:S01]  /*49f0*/  MOV R26, 0xffff ;  /* 0x0000ffff001a7802 */ /* 0x000fe20000000f00 */
[----:B--2---:R-:W-:-:S03]  /*4a00*/  FADD.FTZ R28, R28, R27 ;  /* 0x0000001b1c1c7221 */ /* 0x004fc60000010000 */
        /* <DEDUP_REMOVED lines=9> */
[----:B------:R2:W3:Y:S02]  /*4aa0*/  SHFL.BFLY PT, R32, R37, 0x1, 0x101f ;  /* 0x0c301f0025207f89 */ /* 0x0004e400000e0000 */
[----:B0-2---:R-:W-:-:S07]  /*4ab0*/  FADD.FTZ R38, R35, R38 ;  /* 0x0000002623267221 */ /* 0x005fce0000010000 */
.L_x_2464:
[----:B------:R-:W0:Y:S01]  /*4ac0*/  LDC.64 R26, c[0x0][0x218] ;  /* 0x00008600ff1a7b82 */ /* 0x000e220000000a00 */
[----:B------:R-:W-:Y:S01]  /*4ad0*/  ISETP.NE.AND P1, PT, R47, RZ, PT ;  /* 0x000000ff2f00720c */ /* 0x000fe20003f25270 */
[----:B---3--:R-:W-:Y:S01]  /*4ae0*/  FADD.FTZ R31, R37, R32 ;  /* 0x00000020251f7221 */ /* 0x008fe20000010000 */
[----:B------:R-:W-:Y:S02]  /*4af0*/  IADD3 R25, R5, R14, RZ ;  /* 0x0000000e05197210 */ /* 0x000fe40007ffe0ff */
[----:B------:R-:W-:Y:S02]  /*4b00*/  ISETP.NE.AND P2, PT, R23, 0x1, PT ;  /* 0x000000011700780c */ /* 0x000fe40003f45270 */
[----:B------:R-:W-:Y:S01]  /*4b10*/  MOV R33, R6 ;  /* 0x0000000600217202 */ /* 0x000fe20000000f00 */
[----:B------:R-:W2:Y:S06]  /*4b20*/  LDC.64 R28, c[0x0][0x220] ;  /* 0x00008800ff1c7b82 */ /* 0x000eac0000000a00 */
[----:B------:R-:W-:-:S02]  /*4b30*/  @!P1 F2FP.F16.F32.PACK_AB R30, RZ, R38 ;  /* 0x00000026ff1e923e */ /* 0x000fc400000000ff */
[----:B------:R-:W-:Y:S01]  /*4b40*/  @!P1 F2FP.F16.F32.PACK_AB R31, RZ, R31 ;  /* 0x0000001fff1f923e */ /* 0x000fe200000000ff */
[----:B0-----:R-:W-:-:S05]  /*4b50*/  IMAD.WIDE R26, R25, 0x2, R26 ;  /* 0x00000002191a7825 */ /* 0x001fca00078e021a */
[----:B------:R3:W-:Y:S01]  /*4b60*/  @!P1 STG.E.U16 desc[UR8][R26.64], R30 ;  /* 0x0000001e1a009986 */ /* 0x0007e2000c101508 */
[----:B--2---:R-:W-:-:S05]  /*4b70*/  IMAD.WIDE R28, R25, 0x2, R28 ;  /* 0x00000002191c7825 */ /* 0x004fca00078e021c */
[----:B------:R3:W-:Y:S01]  /*4b80*/  @!P1 STG.E.U16 desc[UR8][R28.64], R31 ;  /* 0x0000001f1c009986 */ /* 0x0007e2000c101508 */
[----:B------:R-:W-:Y:S05]  /*4b90*/  @!P2 BRA `(.L_x_2450) ;  /* 0x000000040010a947 */ /* 0x000fea0003800000 */
[----:B------:R-:W-:Y:S01]  /*4ba0*/  HFMA2.MMA R33, -RZ, RZ, 0, 0 ;  /* 0x00000000ff217435 */ /* 0x000fe200000001ff */
[----:B------:R-:W-:Y:S01]  /*4bb0*/  MOV R35, RZ ;  /* 0x000000ff00237202 */ /* 0x000fe20000000f00 */
[----:B------:R-:W-:-:S05]  /*4bc0*/  UMOV UR7, 0xffff ;  /* 0x0000ffff00077882 */ /* 0x000fca0000000000 */
[----:B------:R0:W2:Y:S04]  /*4bd0*/  @!P0 LDS R35, [R12+0x500] ;  /* 0x000500000c238984 */ /* 0x0000a80000000800 */
[----:B------:R0:W4:Y:S01]  /*4be0*/  @!P0 LDS R33, [R12] ;  /* 0x000000000c218984 */ /* 0x0001220000000800 */
[----:B------:R-:W-:Y:S05]  /*4bf0*/  BRA.DIV UR7, `(.L_x_2452) ;  /* 0x0000001207447947 */ /* 0x000fea000b800000 */
[----:B---3--:R-:W-:Y:S02]  /*4c00*/  MOV R30, 0xffff ;  /* 0x0000ffff001e7802 */ /* 0x008fe40000000f00 */
[----:B------:R-:W-:Y:S02]  /*4c10*/  MOV R32, 0xffff ;  /* 0x0000ffff00207802 */ /* 0x000fe40000000f00 */
[----:B------:R-:W-:Y:S01]  /*4c20*/  MOV R25, 0xffff ;  /* 0x0000ffff00197802 */ /* 0x000fe20000000f00 */
[----:B----4-:R-:W3:Y:S01]  /*4c30*/  SHFL.BFLY PT, R36, R33, 0x8, 0x101f ;  /* 0x0d101f0021247f89 */ /* 0x010ee200000e0000 */
[----:B------:R-:W-:Y:S02]  /*4c40*/  MOV R31, 0xffff ;  /* 0x0000ffff001f7802 */ /* 0x000fe40000000f00 */
[----:B------:R-:W-:Y:S01]  /*4c50*/  MOV R34, 0xffff ;  /* 0x0000ffff00227802 */ /* 0x000fe20000000f00 */
[----:B--2---:R-:W2:Y:S01]  /*4c60*/  SHFL.BFLY PT, R38, R35, 0x8, 0x101f ;  /* 0x0d101f0023267f89 */ /* 0x004ea200000e0000 */
        /* <DEDUP_REMOVED lines=14> */
.L_x_2474:
[----:B----4-:R-:W-:Y:S01]  /*4d50*/  FADD.FTZ R30, R42, R32 ;  /* 0x000000202a1e7221 */ /* 0x010fe20000010000 */
[----:B------:R-:W-:Y:S02]  /*4d60*/  @!P1 F2FP.F16.F32.PACK_AB R25, RZ, R33 ;  /* 0x00000021ff19923e */ /* 0x000fe400000000ff */
[----:B------:R-:W-:Y:S02]  /*4d70*/  ISETP.NE.AND P2, PT, R23, 0x2, PT ;  /* 0x000000021700780c */ /* 0x000fe40003f45270 */
[----:B------:R-:W-:Y:S01]  /*4d80*/  @!P1 F2FP.F16.F32.PACK_AB R30, RZ, R30 ;  /* 0x0000001eff1e923e */ /* 0x000fe200000000ff */
[----:B------:R2:W-:Y:S01]  /*4d90*/  @!P1 STG.E.U16 desc[UR8][R26.64+0x28], R25 ;  /* 0x000028191a009986 */ /* 0x0005e2000c101508 */
[----:B------:R-:W-:-:S03]  /*4da0*/  MOV R33, R9 ;  /* 0x0000000900217202 */ /* 0x000fc60000000f00 */
[----:B------:R2:W-:Y:S06]  /*4db0*/  @!P1 STG.E.U16 desc[UR8][R28.64+0x28], R30 ;  /* 0x0000281e1c009986 */ /* 0x0005ec000c101508 */
[----:B------:R-:W-:Y:S05]  /*4dc0*/  @!P2 BRA `(.L_x_2450) ;  /* 0x000000000084a947 */ /* 0x000fea0003800000 */
[----:B------:R-:W-:Y:S01]  /*4dd0*/  HFMA2.MMA R35, -RZ, RZ, 0, 0 ;  /* 0x00000000ff237435 */ /* 0x000fe200000001ff */
[----:B------:R-:W-:Y:S01]  /*4de0*/  IMAD.MOV.U32 R33, RZ, RZ, RZ ;  /* 0x000000ffff217224 */ /* 0x000fe200078e00ff */
[----:B------:R-:W-:-:S05]  /*4df0*/  UMOV UR7, 0xffff ;  /* 0x0000ffff00077882 */ /* 0x000fca0000000000 */
[----:B------:R3:W4:Y:S04]  /*4e00*/  @!P0 LDS R33, [R13] ;  /* 0x000000000d218984 */ /* 0x0007280000000800 */
[----:B------:R3:W0:Y:S01]  /*4e10*/  @!P0 LDS R35, [R13+0x500] ;  /* 0x000500000d238984 */ /* 0x0006220000000800 */
[----:B------:R-:W-:Y:S05]  /*4e20*/  BRA.DIV UR7, `(.L_x_2453) ;  /* 0x0000001207a07947 */ /* 0x000fea000b800000 */
[----:B--2---:R-:W-:Y:S02]  /*4e30*/  MOV R30, 0xffff ;  /* 0x0000ffff001e7802 */ /* 0x004fe40000000f00 */
[----:B------:R-:W-:Y:S02]  /*4e40*/  MOV R32, 0xffff ;  /* 0x0000ffff00207802 */ /* 0x000fe40000000f00 */
[----:B------:R-:W-:Y:S01]  /*4e50*/  MOV R25, 0xffff ;  /* 0x0000ffff00197802 */ /* 0x000fe20000000f00 */
[----:B----4-:R-:W2:Y:S01]  /*4e60*/  SHFL.BFLY PT, R36, R33, 0x8, 0x101f ;  /* 0x0d101f0021247f89 */ /* 0x010ea200000e0000 */
[----:B------:R-:W-:Y:S02]  /*4e70*/  MOV R31, 0xffff ;  /* 0x0000ffff001f7802 */ /* 0x000fe40000000f00 */
[----:B------:R-:W-:Y:S01]  /*4e80*/  MOV R34, 0xffff ;  /* 0x0000ffff00227802 */ /* 0x000fe20000000f00 */
        /* <DEDUP_REMOVED lines=15> */
.L_x_2484:
[----:B----4-:R-:W-:Y:S01]  /*4f80*/  FADD.FTZ R30, R42, R32 ;  /* 0x000000202a1e7221 */ /* 0x010fe20000010000 */
[----:B------:R-:W-:Y:S02]  /*4f90*/  @!P1 F2FP.F16.F32.PACK_AB R25, RZ, R33 ;  /* 0x00000021ff19923e */ /* 0x000fe400000000ff */
[----:B------:R-:W-:Y:S02]  /*4fa0*/  MOV R33, R18 ;  /* 0x0000001200217202 */ /* 0x000fe40000000f00 */
[----:B------:R-:W-:Y:S01]  /*4fb0*/  @!P1 F2FP.F16.F32.PACK_AB R30, RZ, R30 ;  /* 0x0000001eff1e923e */ /* 0x000fe200000000ff */
[----:B------:R4:W-:Y:S04]  /*4fc0*/  @!P1 STG.E.U16 desc[UR8][R26.64+0x50], R25 ;  /* 0x000050191a009986 */ /* 0x0009e8000c101508 */
[----:B------:R4:W-:Y:S02]  /*4fd0*/  @!P1 STG.E.U16 desc[UR8][R28.64+0x50], R30 ;  /* 0x0000501e1c009986 */ /* 0x0009e4000c101508 */
.L_x_2450:
[----:B------:R-:W-:Y:S05]  /*4fe0*/  BSYNC B0 ;  /* 0x0000000000007941 */ /* 0x000fea0003800000 */
.L_x_2449:
[----:B------:R-:W-:-:S13]  /*4ff0*/  ISETP.GE.U32.AND P0, PT, R8, 0x3c, PT ;  /* 0x0000003c0800780c */ /* 0x000fda0003f06070 */
[----:B------:R-:W-:Y:S05]  /*5000*/  @!P0 BRA `(.L_x_2448) ;  /* 0x0000000800548947 */ /* 0x000fea0003800000 */
[----:B------:R-:W-:Y:S02]  /*5010*/  ISETP.GT.U32.AND P0, PT, R47, 0x9, PT ;  /* 0x000000092f00780c */ /* 0x000fe40003f04070 */
[----:B--234-:R-:W-:Y:S01]  /*5020*/  CS2R R26, SRZ ;  /* 0x00000000001a7805 */ /* 0x01cfe2000001ff00 */
[----:B------:R-:W-:-:S10]  /*5030*/  UMOV UR7, 0xffff ;  /* 0x0000ffff00077882 */ /* 0x000fd40000000000 */
[----:B0-----:R-:W-:Y:S02]  /*5040*/  @!P0 LOP3.LUT R25, R33, R10, RZ, 0x3c, !PT ;  /* 0x0000000a21198212 */ /* 0x001fe400078e3cff */
[----:B------:R-:W-:-:S04]  /*5050*/  @!P0 LEA R28, R47, UR6, 0x7 ;  /* 0x000000062f1c8c11 */ /* 0x000fc8000f8e38ff */
[----:B------:R-:W-:-:S05]  /*5060*/  @!P0 LEA R25, R25, R28, 0x2 ;  /* 0x0000001c19198211 */ /* 0x000fca00078e10ff */
[----:B------:R0:W2:Y:S04]  /*5070*/  @!P0 LDS R26, [R25] ;  /* 0x00000000191a8984 */ /* 0x0000a80000000800 */
[----:B------:R0:W3:Y:S01]  /*5080*/  @!P0 LDS R27, [R25+0x500] ;  /* 0x00050000191b8984 */ /* 0x0000e20000000800 */
[----:B------:R-:W-:Y:S05]  /*5090*/  BRA.DIV UR7, `(.L_x_2454) ;  /* 0x0000001207ec7947 */ /* 0x000fea000b800000 */
[----:B------:R-:W-:Y:S01]  /*50a0*/  @!P0 IADD3 R35, R33, 0x14, RZ ;  /* 0x0000001421238810 */ /* 0x000fe20007ffe0ff */
[----:B------:R-:W-:Y:S01]  /*50b0*/  IMAD.MOV.U32 R40, RZ, RZ, RZ ;  /* 0x000000ffff287224 */ /* 0x000fe200078e00ff */
[----:B------:R-:W-:Y:S02]  /*50c0*/  @!P0 LEA R36, R47, UR6, 0x7 ;  /* 0x000000062f248c11 */ /* 0x000fe4000f8e38ff */
[----:B------:R-:W-:Y:S02]  /*50d0*/  CS2R R44, SRZ ;  /* 0x00000000002c7805 */ /* 0x000fe4000001ff00 */
[----:B------:R-:W-:Y:S01]  /*50e0*/  @!P0 LOP3.LUT R35, R35, R10, RZ, 0x3c, !PT ;  /* 0x0000000a23238212 */ /* 0x000fe200078e3cff */
[----:B------:R-:W-:Y:S01]  /*50f0*/  IMAD.MOV.U32 R43, RZ, RZ, 0xffff ;  /* 0x0000ffffff2b7424 */ /* 0x000fe200078e00ff */
[----:B------:R-:W-:Y:S02]  /*5100*/  @!P0 IADD3 R29, R33, 0x28, RZ ;  /* 0x00000028211d8810 */ /* 0x000fe40007ffe0ff */
[----:B------:R-:W-:-:S02]  /*5110*/  @!P0 LEA R35, R35, R36, 0x2 ;  /* 0x0000002423238211 */ /* 0x000fc400078e10ff */
[----:B------:R-:W-:Y:S02]  /*5120*/  @!P0 LEA R28, R47, UR6, 0x7 ;  /* 0x000000062f1c8c11 */ /* 0x000fe4000f8e38ff */
[----:B------:R-:W-:Y:S01]  /*5130*/  @!P0 LOP3.LUT R29, R29, R10, RZ, 0x3c, !PT ;  /* 0x0000000a1d1d8212 */ /* 0x000fe200078e3cff */
[----:B------:R-:W4:Y:S01]  /*5140*/  @!P0 LDS R38, [R35+0x500] ;  /* 0x0005000023268984 */ /* 0x000f220000000800 */
[----:B------:R-:W-:Y:S02]  /*5150*/  @!P0 IADD3 R39, R33, 0x3c, RZ ;  /* 0x0000003c21278810 */ /* 0x000fe40007ffe0ff */
[----:B------:R-:W-:Y:S01]  /*5160*/  @!P0 LEA R29, R29, R28, 0x2 ;  /* 0x0000001c1d1d8211 */ /* 0x000fe200078e10ff */
[----:B------:R5:W1:Y:S01]  /*5170*/  @!P0 LDS R37, [R35] ;  /* 0x0000000023258984 */ /* 0x000a620000000800 */
[----:B------:R-:W-:Y:S02]  /*5180*/  @!P0 LOP3.LUT R39, R39, R10, RZ, 0x3c, !PT ;  /* 0x0000000a27278212 */ /* 0x000fe400078e3cff */
[----:B------:R-:W-:Y:S01]  /*5190*/  MOV R32, 0xffff ;  /* 0x0000ffff00207802 */ /* 0x000fe20000000f00 */
[----:B------:R-:W-:Y:S01]  /*51a0*/  @!P0 LDS R48, [R29+0x500] ;  /* 0x000500001d308984 */ /* 0x000fe20000000800 */
[----:B------:R-:W-:Y:S01]  /*51b0*/  @!P0 LEA R28, R39, R28, 0x2 ;  /* 0x0000001c271c8211 */ /* 0x000fe200078e10ff */
[----:B------:R-:W-:Y:S01]  /*51c0*/  HFMA2.MMA R39, -RZ, RZ, 0, 0 ;  /* 0x00000000ff277435 */ /* 0x000fe200000001ff */
[----:B0-----:R-:W-:Y:S01]  /*51d0*/  MOV R25, 0xffff ;  /* 0x0000ffff00197802 */ /* 0x001fe20000000f00 */
[----:B------:R-:W-:Y:S01]  /*51e0*/  @!P0 LDS R46, [R29] ;  /* 0x000000001d2e8984 */ /* 0x000fe20000000800 */
[----:B------:R-:W-:-:S02]  /*51f0*/  MOV R31, 0xffff ;  /* 0x0000ffff001f7802 */ /* 0x000fc40000000f00 */
[----:B------:R-:W-:Y:S01]  /*5200*/  MOV R30, 0xffff ;  /* 0x0000ffff001e7802 */ /* 0x000fe20000000f00 */
[----:B------:R-:W-:Y:S01]  /*5210*/  @!P0 LDS R52, [R28] ;  /* 0x000000001c348984 */ /* 0x000fe20000000800 */
[----:B------:R-:W-:Y:S02]  /*5220*/  MOV R34, 0xffff ;  /* 0x0000ffff00227802 */ /* 0x000fe40000000f00 */
[----:B-----5:R-:W-:Y:S01]  /*5230*/  MOV R35, 0xffff ;  /* 0x0000ffff00237802 */ /* 0x020fe20000000f00 */
[----:B---3--:R-:W0:Y:S01]  /*5240*/  SHFL.BFLY PT, R32, R27, 0x8, 0x101f ;  /* 0x0d101f001b207f89 */ /* 0x008e2200000e0000 */
[----:B------:R-:W-:Y:S02]  /*5250*/  MOV R36, 0xffff ;  /* 0x0000ffff00247802 */ /* 0x000fe40000000f00 */
[----:B------:R-:W-:Y:S01]  /*5260*/  MOV R50, RZ ;  /* 0x000000ff00327202 */ /* 0x000fe20000000f00 */
[----:B------:R0:W-:Y:S04]  /*5270*/  @!P0 LDS R54, [R28+0x500] ;  /* 0x000500001c368984 */ /* 0x0001e80000000800 */
[----:B--2---:R-:W2:Y:S01]  /*5280*/  SHFL.BFLY PT, R29, R26, 0x8, 0x101f ;  /* 0x0d101f001a1d7f89 */ /* 0x004ea200000e0000 */
[----:B----4-:R-:W-:-:S02]  /*5290*/  @!P0 MOV R40, R38 ;  /* 0x0000002600288202 */ /* 0x010fc40000000f00 */
[----:B------:R-:W-:Y:S02]  /*52a0*/  MOV R38, 0xffff ;  /* 0x0000ffff00267802 */ /* 0x000fe40000000f00 */
[----:B-1----:R-:W-:Y:S01]  /*52b0*/  @!P0 MOV R39, R37 ;  /* 0x0000002500278202 */ /* 0x002fe20000000f00 */
[----:B------:R-:W1:Y:S01]  /*52c0*/  SHFL.BFLY PT, R41, R40, 0x8, 0x101f ;  /* 0x0d101f0028297f89 */ /* 0x000e6200000e0000 */
[----:B0-----:R-:W-:Y:S01]  /*52d0*/  FADD.FTZ R28, R32, R27 ;  /* 0x0000001b201c7221 */ /* 0x001fe20000010000 */
[----:B------:R-:W-:Y:S02]  /*52e0*/  MOV R37, 0xffff ;  /* 0x0000ffff00257802 */ /* 0x000fe40000000f00 */
[----:B------:R-:W-:Y:S01]  /*52f0*/  @!P0 MOV R45, R48 ;  /* 0x00000030002d8202 */ /* 0x000fe20000000f00 */
[----:B------:R-:W0:Y:S01]  /*5300*/  SHFL.BFLY PT, R42, R39, 0x8, 0x101f ;  /* 0x0d101f00272a7f89 */ /* 0x000e2200000e0000 */
[----:B------:R-:W-:Y:S01]  /*5310*/  HFMA2.MMA R48, -RZ, RZ, 0, 0 ;  /* 0x00000000ff307435 */ /* 0x000fe200000001ff */
[----:B------:R-:W-:Y:S01]  /*5320*/  @!P0 MOV R44, R46 ;  /* 0x0000002e002c8202 */ /* 0x000fe20000000f00 */
[----:B--2---:R-:W-:Y:S01]  /*5330*/  FADD.FTZ R29, R29, R26 ;  /* 0x0000001a1d1d7221 */ /* 0x004fe20000010000 */
[----:B------:R-:W2:Y:S03]  /*5340*/  SHFL.BFLY PT, R46, R45, 0x8, 0x101f ;  /* 0x0d101f002d2e7f89 */ /* 0x000ea600000e0000 */
[----:B------:R-:W-:Y:S01]  /*5350*/  @!P0 MOV R48, R52 ;  /* 0x0000003400308202 */ /* 0x000fe20000000f00 */
[----:B------:R-:W3:Y:S04]  /*5360*/  SHFL.BFLY PT, R51, R44, 0x8, 0x101f ;  /* 0x0d101f002c337f89 */ /* 0x000ee800000e0000 */
[----:B------:R-:W4:Y:S01]  /*5370*/  SHFL.BFLY PT, R32, R28, 0x4, 0x101f ;  /* 0x0c901f001c207f89 */ /* 0x000f2200000e0000 */
[----:B------:R-:W-:-:S03]  /*5380*/  @!P0 MOV R50, R54 ;  /* 0x0000003600328202 */ /* 0x000fc60000000f00 */
[----:B------:R-:W5:Y:S01]  /*5390*/  SHFL.BFLY PT, R26, R29, 0x4, 0x101f ;  /* 0x0c901f001d1a7f89 */ /* 0x000f6200000e0000 */
[----:B------:R-:W-:Y:S01]  /*53a0*/  ISETP.NE.AND P0, PT, R47, RZ, PT ;  /* 0x000000ff2f00720c */ /* 0x000fe20003f05270 */
[----:B-1----:R-:W-:Y:S02]  /*53b0*/  FADD.FTZ R41, R41, R40 ;  /* 0x0000002829297221 */ /* 0x002fe40000010000 */
[----:B------:R-:W1:Y:S01]  /*53c0*/  SHFL.BFLY PT, R55, R48, 0x8, 0x101f ;  /* 0x0d101f0030377f89 */ /* 0x000e6200000e0000 */
[----:B0-----:R-:W-:-:S03]  /*53d0*/  FADD.FTZ R42, R42, R39 ;  /* 0x000000272a2a7221 */ /* 0x001fc60000010000 */
[----:B------:R-:W0:Y:S01]  /*53e0*/  SHFL.BFLY PT, R40, R41, 0x4, 0x101f ;  /* 0x0c901f0029287f89 */ /* 0x000e2200000e0000 */
        /* <DEDUP_REMOVED lines=9> */
[----:B------:R-:W-:Y:S02]  /*5480*/  MOV R29, 0xffff ;  /* 0x0000ffff001d7802 */ /* 0x000fe40000000f00 */
[----:B------:R-:W-:Y:S01]  /*5490*/  MOV R28, 0xffff ;  /* 0x0000ffff001c7802 */ /* 0x000fe20000000f00 */
[----:B------:R-:W5:Y:S01]  /*54a0*/  SHFL.BFLY PT, R32, R27, 0x2, 0x101f ;  /* 0x0c501f001b207f89 */ /* 0x000f6200000e0000 */
[----:B-1----:R-:W-:Y:S01]  /*54b0*/  FADD.FTZ R55, R55, R48 ;  /* 0x0000003037377221 */ /* 0x002fe20000010000 */
[----:B------:R-:W-:Y:S01]  /*54c0*/  MOV R48, 0xffff ;  /* 0x0000ffff00307802 */ /* 0x000fe20000000f00 */
[----:B0-----:R-:W-:Y:S01]  /*54d0*/  FADD.FTZ R40, R41, R40 ;  /* 0x0000002829287221 */ /* 0x001fe20000010000 */
[----:B------:R-:W0:Y:S01]  /*54e0*/  SHFL.BFLY PT, R29, R26, 0x2, 0x101f ;  /* 0x0c501f001a1d7f89 */ /* 0x000e2200000e0000 */
[----:B--2---:R-:W-:-:S03]  /*54f0*/  FADD.FTZ R39, R42, R39 ;  /* 0x000000272a277221 */ /* 0x004fc60000010000 */
[----:B------:R-:W1:Y:S01]  /*5500*/  SHFL.BFLY PT, R43, R40, 0x2, 0x101f ;  /* 0x0c501f00282b7f89 */ /* 0x000e6200000e0000 */
[----:B------:R-:W-:Y:S01]  /*5510*/  MOV R42, 0xffff ;  /* 0x0000ffff002a7802 */ /* 0x000fe20000000f00 */
[----:B---3--:R-:W-:Y:S01]  /*5520*/  FADD.FTZ R45, R46, R45 ;  /* 0x0000002d2e2d7221 */ /* 0x008fe20000010000 */
[----:B------:R-:W-:Y:S01]  /*5530*/  MOV R46, 0xffff ;  /* 0x0000ffff002e7802 */ /* 0x000fe20000000f00 */
[----:B------:R-:W2:Y:S01]  /*5540*/  SHFL.BFLY PT, R28, R39, 0x2, 0x101f ;  /* 0x0c501f00271c7f89 */ /* 0x000ea200000e0000 */
[----:B----4-:R-:W-:-:S03]  /*5550*/  FADD.FTZ R44, R51, R44 ;  /* 0x0000002c332c7221 */ /* 0x010fc60000010000 */
[----:B------:R-:W3:Y:S01]  /*5560*/  SHFL.BFLY PT, R48, R55, 0x4, 0x101f ;  /* 0x0c901f0037307f89 */ /* 0x000ee200000e0000 */
[----:B------:R-:W-:Y:S01]  /*5570*/  IADD3 R25, R33, R14, RZ ;  /* 0x0000000e21197210 */ /* 0x000fe20007ffe0ff */
[----:B-----5:R-:W-:Y:S01]  /*5580*/  FADD.FTZ R57, R57, R50 ;  /* 0x0000003239397221 */ /* 0x020fe20000010000 */
[----:B------:R-:W-:Y:S01]  /*5590*/  MOV R50, 0xffff ;  /* 0x0000ffff00327802 */ /* 0x000fe20000000f00 */
[----:B------:R-:W4:Y:S01]  /*55a0*/  SHFL.BFLY PT, R51, R44, 0x2, 0x101f ;  /* 0x0c501f002c337f89 */ /* 0x000f2200000e0000 */
[----:B------:R-:W-:-:S03]  /*55b0*/  FADD.FTZ R36, R27, R32 ;  /* 0x000000201b247221 */ /* 0x000fc60000010000 */
[----:B------:R-:W5:Y:S01]  /*55c0*/  SHFL.BFLY PT, R46, R45, 0x2, 0x101f ;  /* 0x0c501f002d2e7f89 */ /* 0x000f6200000e0000 */
[----:B0-----:R-:W-:-:S03]  /*55d0*/  FADD.FTZ R35, R26, R29 ;  /* 0x0000001d1a237221 */ /* 0x001fc60000010000 */
[----:B------:R-:W0:Y:S01]  /*55e0*/  SHFL.BFLY PT, R50, R57, 0x4, 0x101f ;  /* 0x0c901f0039327f89 */ /* 0x000e2200000e0000 */
[----:B------:R-:W0:Y:S01]  /*55f0*/  LDC.64 R26, c[0x0][0x218] ;  /* 0x00008600ff1a7b82 */ /* 0x000e220000000a00 */
[----:B-1----:R-:W-:Y:S02]  /*5600*/  FADD.FTZ R43, R40, R43 ;  /* 0x0000002b282b7221 */ /* 0x002fe40000010000 */
[----:B------:R-:W1:Y:S01]  /*5610*/  SHFL.BFLY PT, R37, R36, 0x1, 0x101f ;  /* 0x0c301f0024257f89 */ /* 0x000e6200000e0000 */
[----:B------:R-:W-:Y:S01]  /*5620*/  MOV R40, 0xffff ;  /* 0x0000ffff00287802 */ /* 0x000fe20000000f00 */
[----:B--2---:R-:W-:Y:S02]  /*5630*/  FADD.FTZ R41, R39, R28 ;  /* 0x0000001c27297221 */ /* 0x004fe40000010000 */
[----:B------:R-:W2:Y:S01]  /*5640*/  SHFL.BFLY PT, R38, R35, 0x1, 0x101f ;  /* 0x0c301f0023267f89 */ /* 0x000ea200000e0000 */
[----:B------:R-:W-:Y:S01]  /*5650*/  MOV R39, 0xffff ;  /* 0x0000ffff00277802 */ /* 0x000fe20000000f00 */
[----:B------:R-:W2:Y:S01]  /*5660*/  LDC.64 R28, c[0x0][0x220] ;  /* 0x00008800ff1c7b82 */ /* 0x000ea20000000a00 */
[----:B---3--:R-:W-:Y:S01]  /*5670*/  FADD.FTZ R48, R55, R48 ;  /* 0x0000003037307221 */ /* 0x008fe20000010000 */
[----:B------:R-:W3:Y:S01]  /*5680*/  SHFL.BFLY PT, R40, R41, 0x1, 0x101f ;  /* 0x0c301f0029287f89 */ /* 0x000ee200000e0000 */
[----:B------:R-:W-:Y:S01]  /*5690*/  MOV R55, 0xffff ;  /* 0x0000ffff00377802 */ /* 0x000fe20000000f00 */
[----:B----4-:R-:W-:Y:S01]  /*56a0*/  FADD.FTZ R51, R44, R51 ;  /* 0x000000332c337221 */ /* 0x010fe20000010000 */
[----:B------:R-:W-:Y:S01]  /*56b0*/  MOV R44, 0xffff ;  /* 0x0000ffff002c7802 */ /* 0x000fe20000000f00 */
[----:B------:R-:W4:Y:S01]  /*56c0*/  SHFL.BFLY PT, R42, R43, 0x1, 0x101f ;  /* 0x0c301f002b2a7f89 */ /* 0x000f2200000e0000 */
[----:B-----5:R-:W-:Y:S01]  /*56d0*/  FADD.FTZ R45, R45, R46 ;  /* 0x0000002e2d2d7221 */ /* 0x020fe20000010000 */
[----:B------:R-:W-:-:S02]  /*56e0*/  MOV R46, 0xffff ;  /* 0x0000ffff002e7802 */ /* 0x000fc40000000f00 */
[----:B------:R-:W5:Y:S01]  /*56f0*/  SHFL.BFLY PT, R39, R48, 0x2, 0x101f ;  /* 0x0c501f0030277f89 */ /* 0x000f6200000e0000 */
[----:B0-----:R-:W-:Y:S01]  /*5700*/  FADD.FTZ R50, R57, R50 ;  /* 0x0000003239327221 */ /* 0x001fe20000010000 */
[----:B------:R-:W-:Y:S02]  /*5710*/  IMAD.WIDE R26, R25, 0x2, R26 ;  /* 0x00000002191a7825 */ /* 0x000fe400078e021a */
[----:B------:R-:W0:Y:S02]  /*5720*/  SHFL.BFLY PT, R44, R51, 0x1, 0x101f ;  /* 0x0c301f00332c7f89 */ /* 0x000e2400000e0000 */
[----:B-1----:R-:W-:Y:S02]  /*5730*/  FADD.FTZ R36, R36, R37 ;  /* 0x0000002524247221 */ /* 0x002fe40000010000 */
[----:B------:R-:W1:Y:S01]  /*5740*/  SHFL.BFLY PT, R46, R45, 0x1, 0x101f ;  /* 0x0c301f002d2e7f89 */ /* 0x000e6200000e0000 */
[----:B--2---:R-:W-:-:S03]  /*5750*/  FADD.FTZ R35, R35, R38 ;  /* 0x0000002623237221 */ /* 0x004fc60000010000 */
[----:B------:R-:W2:Y:S01]  /*5760*/  SHFL.BFLY PT, R55, R50, 0x2, 0x101f ;  /* 0x0c501f0032377f89 */ /* 0x000ea200000e0000 */
[----:B------:R-:W-:Y:S01]  /*5770*/  @!P0 F2FP.F16.F32.PACK_AB R33, RZ, R36 ;  /* 0x00000024ff21823e */ /* 0x000fe200000000ff */
[----:B------:R-:W-:-:S04]  /*5780*/  IMAD.WIDE R28, R25, 0x2, R28 ;  /* 0x00000002191c7825 */ /* 0x000fc800078e021c */
[----:B---3--:R-:W-:Y:S01]  /*5790*/  FADD.FTZ R40, R41, R40 ;  /* 0x0000002829287221 */ /* 0x008fe20000010000 */
[----:B------:R-:W-:Y:S02]  /*57a0*/  @!P0 F2FP.F16.F32.PACK_AB R32, RZ, R35 ;  /* 0x00000023ff20823e */ /* 0x000fe400000000ff */
[----:B------:R-:W-:Y:S01]  /*57b0*/  PRMT R34, R33, 0x7610, R34 ;  /* 0x0000761021227816 */ /* 0x000fe20000000022 */
[----:B----4-:R-:W-:Y:S01]  /*57c0*/  FADD.FTZ R30, R43, R42 ;  /* 0x0000002a2b1e7221 */ /* 0x010fe20000010000 */
[----:B------:R-:W-:Y:S01]  /*57d0*/  @!P0 F2FP.F16.F32.PACK_AB R25, RZ, R40 ;  /* 0x00000028ff19823e */ /* 0x000fe200000000ff */
[----:B------:R-:W-:Y:S01]  /*57e0*/  @!P0 STG.E.U16 desc[UR8][R26.64], R32 ;  /* 0x000000201a008986 */ /* 0x000fe2000c101508 */
[----:B------:R-:W-:Y:S01]  /*57f0*/  MOV R36, 0xffff ;  /* 0x0000ffff00247802 */ /* 0x000fe20000000f00 */
[----:B-----5:R-:W-:Y:S01]  /*5800*/  FADD.FTZ R39, R48, R39 ;  /* 0x0000002730277221 */ /* 0x020fe20000010000 */
[----:B------:R-:W-:Y:S01]  /*5810*/  @!P0 F2FP.F16.F32.PACK_AB R30, RZ, R30 ;  /* 0x0000001eff1e823e */ /* 0x000fe200000000ff */
[----:B------:R3:W-:Y:S01]  /*5820*/  @!P0 STG.E.U16 desc[UR8][R28.64], R34 ;  /* 0x000000221c008986 */ /* 0x0007e2000c101508 */
[----:B0-----:R-:W-:-:S03]  /*5830*/  FADD.FTZ R31, R51, R44 ;  /* 0x0000002c331f7221 */ /* 0x001fc60000010000 */
[----:B------:R-:W0:Y:S01]  /*5840*/  SHFL.BFLY PT, R36, R39, 0x1, 0x101f ;  /* 0x0c301f0027247f89 */ /* 0x000e2200000e0000 */
[----:B-1----:R-:W-:Y:S01]  /*5850*/  FADD.FTZ R33, R45, R46 ;  /* 0x0000002e2d217221 */ /* 0x002fe20000010000 */
[----:B------:R-:W-:Y:S01]  /*5860*/  @!P0 F2FP.F16.F32.PACK_AB R31, RZ, R31 ;  /* 0x0000001fff1f823e */ /* 0x000fe200000000ff */
[----:B--2---:R-:W-:-:S03]  /*5870*/  FADD.FTZ R50, R50, R55 ;  /* 0x0000003732327221 */ /* 0x004fc60000010000 */
[----:B------:R-:W-:Y:S02]  /*5880*/  @!P0 F2FP.F16.F32.PACK_AB R33, RZ, R33 ;  /* 0x00000021ff21823e */ /* 0x000fe400000000ff */
[----:B---3--:R-:W-:Y:S02]  /*5890*/  PRMT R34, R25, 0x7610, R34 ;  /* 0x0000761019227816 */ /* 0x008fe40000000022 */
[----:B------:R-:W-:-:S03]  /*58a0*/  MOV R25, 0xffff ;  /* 0x0000ffff00197802 */ /* 0x000fc60000000f00 */
[----:B------:R1:W-:Y:S04]  /*58b0*/  @!P0 STG.E.U16 desc[UR8][R26.64+0x28], R34 ;  /* 0x000028221a008986 */ /* 0x0003e8000c101508 */
[----:B------:R1:W-:Y:S04]  /*58c0*/  @!P0 STG.E.U16 desc[UR8][R28.64+0x28], R30 ;  /* 0x0000281e1c008986 */ /* 0x0003e8000c101508 */
[----:B------:R1:W-:Y:S01]  /*58d0*/  @!P0 STG.E.U16 desc[UR8][R26.64+0x50], R31 ;  /* 0x0000501f1a008986 */ /* 0x0003e2000c101508 */
[----:B0-----:R-:W-:-:S03]  /*58e0*/  FADD.FTZ R36, R39, R36 ;  /* 0x0000002427247221 */ /* 0x001fc60000010000 */
[----:B------:R1:W0:Y:S04]  /*58f0*/  SHFL.BFLY PT, R32, R50, 0x1, 0x101f ;  /* 0x0c301f0032207f89 */ /* 0x00022800000e0000 */
[----:B------:R1:W-:Y:S02]  /*5900*/  @!P0 STG.E.U16 desc[UR8][R28.64+0x50], R33 ;  /* 0x000050211c008986 */ /* 0x0003e4000c101508 */
.L_x_2518:
[----:B01----:R-:W-:Y:S01]  /*5910*/  FADD.FTZ R30, R50, R32 ;  /* 0x00000020321e7221 */ /* 0x003fe20000010000 */
[----:B------:R-:W-:-:S04]  /*5920*/  @!P0 F2FP.F16.F32.PACK_AB R25, RZ, R36 ;  /* 0x00000024ff19823e */ /* 0x000fc800000000ff */
[----:B------:R-:W-:Y:S01]  /*5930*/  @!P0 F2FP.F16.F32.PACK_AB R30, RZ, R30 ;  /* 0x0000001eff1e823e */ /* 0x000fe200000000ff */
[----:B------:R0:W-:Y:S04]  /*5940*/  @!P0 STG.E.U16 desc[UR8][R26.64+0x78], R25 ;  /* 0x000078191a008986 */ /* 0x0001e8000c101508 */
[----:B------:R0:W-:Y:S02]  /*5950*/  @!P0 STG.E.U16 desc[UR8][R28.64+0x78], R30 ;  /* 0x0000781e1c008986 */ /* 0x0001e4000c101508 */
.L_x_2448:
[----:B------:R-:W-:Y:S05]  /*5960*/  WARPSYNC.ALL ;  /* 0x0000000000007948 */ /* 0x000fea0003800000 */
[----:B------:R-:W-:Y:S01]  /*5970*/  BAR.SYNC.DEFER_BLOCKING 0x0 ;  /* 0x0000000000007b1d */ /* 0x000fe20000010000 */
[C---:B------:R-:W-:Y:S01]  /*5980*/  ISETP.GE.AND P0, PT, R14.reuse, -0xec0, PT ;  /* 0xfffff1400e00780c */ /* 0x040fe20003f06270 */
[----:B------:R-:W-:-:S12]  /*5990*/  VIADD R14, R14, 0x1000 ;  /* 0x000010000e0e7836 */ /* 0x000fd80000000000 */
[----:B------:R-:W-:Y:S05]  /*59a0*/  @!P0 BRA `(.L_x_2455) ;  /* 0xffffffe400108947 */ /* 0x000fea000383ffff */
[----:B------:R-:W-:Y:S05]  /*59b0*/  EXIT ;  /* 0x000000000000794d */ /* 0x000fea0003800000 */
.L_x_2451:
[----:B------:R-:W-:Y:S01]  /*59c0*/  HFMA2.MMA R31, -RZ, RZ, 0, 4.76837158203125e-07 ;  /* 0x00000008ff1f7435 */ /* 0x000fe200000001ff */
[----:B--2---:R-:W-:Y:S02]  /*59d0*/  MOV R34, R26 ;  /* 0x0000001a00227202 */ /* 0x004fe40000000f00 */
[----:B------:R-:W-:Y:S02]  /*59e0*/  MOV R30, 0x101f ;  /* 0x0000101f001e7802 */ /* 0x000fe40000000f00 */
[----:B0-----:R-:W-:-:S07]  /*59f0*/  MOV R25, 0xffff ;  /* 0x0000ffff00197802 */ /* 0x001fce0000000f00 */
[----:B-1-3--:R-:W-:Y:S05]  /*5a00*/  WARPSYNC.COLLECTIVE R25, `(.L_x_2456) ;  /* 0x0000000019087348 */ /* 0x00afea0003c00000 */
[----:B------:R0:W2:Y:S02]  /*5a10*/  SHFL.BFLY P2, R32, R34, R31, R30 ;  /* 0x0c00001f22207389 */ /* 0x0000a4000004001e */
[----:B0123--:R-:W-:Y:S01]  /*5a20*/  ENDCOLLECTIVE ;  /* 0x000000000000791b */ /* 0x00ffe20003800000 */
.L_x_2456:
[----:B------:R-:W-:Y:S02]  /*5a30*/  MOV R34, R27 ;  /* 0x0000001b00227202 */ /* 0x000fe40000000f00 */
[----:B------:R-:W-:-:S07]  /*5a40*/  MOV R29, R32 ;  /* 0x00000020001d7202 */ /* 0x000fce0000000f00 */
[----:B------:R-:W-:Y:S05]  /*5a50*/  WARPSYNC.COLLECTIVE R25, `(.L_x_2457) ;  /* 0x0000000019087348 */ /* 0x000fea0003c00000 */
[----:B------:R0:W1:Y:S02]  /*5a60*/  SHFL.BFLY P2, R32, R34, R31, R30 ;  /* 0x0c00001f22207389 */ /* 0x000064000004001e */
[----:B01----:R-:W-:Y:S01]  /*5a70*/  ENDCOLLECTIVE ;  /* 0x000000000000791b */ /* 0x003fe20003800000 */
.L_x_2457:
[----:B------:R-:W-:Y:S01]  /*5a80*/  FADD.FTZ R29, R29, R26 ;  /* 0x0000001a1d1d7221 */ /* 0x000fe20000010000 */
[----:B------:R-:W-:-:S04]  /*5a90*/  HFMA2.MMA R31, -RZ, RZ, 0, 2.384185791015625e-07 ;  /* 0x00000004ff1f7435 */ /* 0x000fc800000001ff */
[----:B------:R-:W-:Y:S02]  /*5aa0*/  MOV R34, R29 ;  /* 0x0000001d00227202 */ /* 0x000fe40000000f00 */
[----:B------:R-:W-:-:S07]  /*5ab0*/  MOV R28, R32 ;  /* 0x00000020001c7202 */ /* 0x000fce0000000f00 */
[----:B------:R-:W-:Y:S05]  /*5ac0*/  WARPSYNC.COLLECTIVE R25, `(.L_x_2458) ;  /* 0x0000000019087348 */ /* 0x000fea0003c00000 */
[----:B------:R0:W1:Y:S02]  /*5ad0*/  SHFL.BFLY P2, R32, R34, R31, R30 ;  /* 0x0c00001f22207389 */ /* 0x000064000004001e */
[----:B01----:R-:W-:Y:S01]  /*5ae0*/  ENDCOLLECTIVE ;  /* 0x000000000000791b */ /* 0x003fe20003800000 */
.L_x_2458:
[----:B------:R-:W-:-:S05]  /*5af0*/  FADD.FTZ R28, R28, R27 ;  /* 0x0000001b1c1c7221 */ /* 0x000fca0000010000 */
[----:B------:R-:W-:Y:S02]  /*5b00*/  MOV R34, R28 ;  /* 0x0000001c00227202 */ /* 0x000fe40000000f00 */
[----:B------:R-:W-:-:S07]  /*5b10*/  MOV R36, R32 ;  /* 0x0000002000247202 */ /* 0x000fce0000000f00 */
[----:B------:R-:W-:Y:S05]  /*5b20*/  WARPSYNC.COLLECTIVE R25, `(.L_x_2459) ;  /* 0x0000000019087348 */ /* 0x000fea0003c00000 */
[----:B------:R0:W1:Y:S02]  /*5b30*/  SHFL.BFLY P2, R32, R34, R31, R30 ;  /* 0x0c00001f22207389 */ /* 0x000064000004001e */
[----:B01----:R-:W-:Y:S01]  /*5b40*/  ENDCOLLECTIVE ;  /* 0x000000000000791b */ /* 0x003fe20003800000 */
.L_x_2459:
[----:B------:R-:W-:Y:S01]  /*5b50*/  FADD.FTZ R36, R29, R36 ;  /* 0x000000241d247221 */ /* 0x000fe20000010000 */
[----:B------:R-:W-:-:S04]  /*5b60*/  HFMA2.MMA R31, -RZ, RZ, 0, 1.1920928955078125e-07 ;  /* 0x00000002ff1f7435 */ /* 0x000fc800000001ff */
[----:B------:R-:W-:Y:S02]  /*5b70*/  MOV R34, R36 ;  /* 0x0000002400227202 */ /* 0x000fe40000000f00 */
[----:B------:R-:W-:-:S07]  /*5b80*/  MOV R33, R32 ;  /* 0x0000002000217202 */ /* 0x000fce0000000f00 */
[----:B------:R-:W-:Y:S05]  /*5b90*/  WARPSYNC.COLLECTIVE R25, `(.L_x_2460) ;  /* 0x0000000019087348 */ /* 0x000fea0003c00000 */
[----:B------:R0:W1:Y:S02]  /*5ba0*/  SHFL.BFLY P2, R32, R34, R31, R30 ;  /* 0x0c00001f22207389 */ /* 0x000064000004001e */
[----:B01----:R-:W-:Y:S01]  /*5bb0*/  ENDCOLLECTIVE ;  /* 0x000000000000791b */ /* 0x003fe20003800000 */
.L_x_2460:
[----:B------:R-:W-:-:S05]  /*5bc0*/  FADD.FTZ R33, R28, R33 ;  /* 0x000000211c217221 */ /* 0x000fca0000010000 */
[----:B------:R-:W-:Y:S02]  /*5bd0*/  MOV R34, R33 ;  /* 0x0000002100227202 */ /* 0x000fe40000000f00 */
[----:B------:R-:W-:-:S07]  /*5be0*/  MOV R35, R32 ;  /* 0x0000002000237202 */ /* 0x000fce0000000f00 */
[----:B------:R-:W-:Y:S05]  /*5bf0*/  WARPSYNC.COLLECTIVE R25, `(.L_x_2461) ;  /* 0x0000000019087348 */ /* 0x000fea0003c00000 */
[----:B------:R0:W1:Y:S02]  /*5c00*/  SHFL.BFLY P2, R32, R34, R31, R30 ;  /* 0x0c00001f22207389 */ /* 0x000064000004001e */
[----:B01----:R-:W-:Y:S01]  /*5c10*/  ENDCOLLECTIVE ;  /* 0x000000000000791b */ /* 0x003fe20003800000 */
.L_x_2461:
[----:B------:R-:W-:Y:S01]  /*5c20*/  FADD.FTZ R35, R36, R35 ;  /* 0x0000002324237221 */ /* 0x000fe20000010000 */
[----:B------:R-:W-:-:S04]  /*5c30*/  HFMA2.MMA R31, -RZ, RZ, 0, 5.9604644775390625e-08 ;  /* 0x00000001ff1f7435 */ /* 0x000fc800000001ff */
[----:B------:R-:W-:Y:S01]  /*5c40*/  MOV R34, R35 ;  /* 0x0000002300227202 */ /* 0x000fe20000000f00 */
[----:B------:R-:W-:-:S07]  /*5c50*/  IMAD.MOV.U32 R26, RZ, RZ, R32 ;  /* 0x000000ffff1a7224 */ /* 0x000fce00078e0020 */
[----:B------:R-:W-:Y:S05]  /*5c60*/  WARPSYNC.COLLECTIVE R25, `(.L_x_2462) ;  /* 0x0000000019087348 */ /* 0x000fea0003c00000 */
[----:B------:R0:W1:Y:S02]  /*5c70*/  SHFL.BFLY P2, R32, R34, R31, R30 ;  /* 0x0c00001f22207389 */ /* 0x000064000004001e */
[----:B01----:R-:W-:Y:S01]  /*5c80*/  ENDCOLLECTIVE ;  /* 0x000000000000791b */ /* 0x003fe20003800000 */
.L_x_2462:
[----:B------:R-:W-:-:S05]  /*5c90*/  FADD.FTZ R37, R33, R26 ;  /* 0x0000001a21257221 */ /* 0x000fca0000010000 */
[----:B------:R-:W-:Y:S02]  /*5ca0*/  MOV R34, R37 ;  /* 0x0000002500227202 */ /* 0x000fe40000000f00 */
[----:B------:R-:W-:-:S07]  /*5cb0*/  MOV R38, R32 ;  /* 0x0000002000267202 */ /* 0x000fce0000000f00 */
[----:B------:R-:W-:Y:S05]  /*5cc0*/  WARPSYNC.COLLECTIVE R25, `(.L_x_2463) ;  /* 0x0000000019087348 */ /* 0x000fea0003c00000 */
[----:B------:R0:W1:Y:S02]  /*5cd0*/  SHFL.BFLY P2, R32, R34, R31, R30 ;  /* 0x0c00001f22207389 */ /* 0x000064000004001e */
[----:B01----:R-:W-:Y:S01]  /*5ce0*/  ENDCOLLECTIVE ;  /* 0x000000000000791b */ /* 0x003fe20003800000 */
.L_x_2463:
[----:B------:R-:W-:Y:S01]  /*5cf0*/  FADD.FTZ R38, R35, R38 ;  /* 0x0000002623267221 */ /* 0x000fe20000010000 */
[----:B------:R-:W-:Y:S06]  /*5d00*/  BRA `(.L_x_2464) ;  /* 0xffffffec006c7947 */ /* 0x000fec000383ffff */
.L_x_2452:
[----:B------:R-:W-:Y:S01]  /*5d10*/  BSSY B1, `(.L_x_2465) ;  /* 0x0000008000017945 */ /* 0x000fe20003800000 */
[----:B----4-:R-:W-:Y:S02]  /*5d20*/  MOV R34, R33 ;  /* 0x0000002100227202 */ /* 0x010fe40000000f00 */
[----:B---3--:R-:W-:Y:S02]  /*5d30*/  MOV R31, 0x8 ;  /* 0x00000008001f7802 */ /* 0x008fe40000000f00 */
[----:B------:R-:W-:Y:S02]  /*5d40*/  MOV R30, 0x101f ;  /* 0x0000101f001e7802 */ /* 0x000fe40000000f00 */
[----:B------:R-:W-:-:S07]  /*5d50*/  MOV R25, 0xffff ;  /* 0x0000ffff00197802 */ /* 0x000fce0000000f00 */
[----:B012---:R-:W-:Y:S05]  /*5d60*/  WARPSYNC.COLLECTIVE R25, `(.L_x_2466) ;  /* 0x0000000019087348 */ /* 0x007fea0003c00000 */
[----:B------:R3:W4:Y:S02]  /*5d70*/  SHFL.BFLY P2, R32, R34, R31, R30 ;  /* 0x0c00001f22207389 */ /* 0x000724000004001e */
[----:B01234-:R-:W-:Y:S01]  /*5d80*/  ENDCOLLECTIVE ;  /* 0x000000000000791b */ /* 0x01ffe20003800000 */
.L_x_2466:
[----:B------:R-:W-:Y:S05]  /*5d90*/  BSYNC B1 ;  /* 0x0000000000017941 */ /* 0x000fea0003800000 */
.L_x_2465:
        /* <DEDUP_REMOVED lines=8> */
.L_x_2467:
[----:B------:R-:W-:Y:S01]  /*5e20*/  FADD.FTZ R36, R36, R33 ;  /* 0x0000002124247221 */ /* 0x000fe20000010000 */
[----:B------:R-:W-:-:S04]  /*5e30*/  HFMA2.MMA R31, -RZ, RZ, 0, 2.384185791015625e-07 ;  /* 0x00000004ff1f7435 */ /* 0x000fc800000001ff */
[----:B------:R-:W-:Y:S02]  /*5e40*/  MOV R34, R36 ;  /* 0x0000002400227202 */ /* 0x000fe40000000f00 */
[----:B------:R-:W-:-:S07]  /*5e50*/  MOV R38, R32 ;  /* 0x0000002000267202 */ /* 0x000fce0000000f00 */
[----:B------:R-:W-:Y:S05]  /*5e60*/  WARPSYNC.COLLECTIVE R25, `(.L_x_2468) ;  /* 0x0000000019087348 */ /* 0x000fea0003c00000 */
[----:B------:R0:W1:Y:S02]  /*5e70*/  SHFL.BFLY P2, R32, R34, R31, R30 ;  /* 0x0c00001f22207389 */ /* 0x000064000004001e */
[----:B01----:R-:W-:Y:S01]  /*5e80*/  ENDCOLLECTIVE ;  /* 0x000000000000791b */ /* 0x003fe20003800000 */
.L_x_2468:
[----:B------:R-:W-:-:S05]  /*5e90*/  FADD.FTZ R38, R38, R35 ;  /* 0x0000002326267221 */ /* 0x000fca0000010000 */
[----:B------:R-:W-:Y:S01]  /*5ea0*/  MOV R34, R38 ;  /* 0x0000002600227202 */ /* 0x000fe20000000f00 */
[----:B------:R-:W-:-:S07]  /*5eb0*/  IMAD.MOV.U32 R37, RZ, RZ, R32 ;  /* 0x000000ffff257224 */ /* 0x000fce00078e0020 */
[----:B------:R-:W-:Y:S05]  /*5ec0*/  WARPSYNC.COLLECTIVE R25, `(.L_x_2469) ;  /* 0x0000000019087348 */ /* 0x000fea0003c00000 */
[----:B------:R0:W1:Y:S02]  /*5ed0*/  SHFL.BFLY P2, R32, R34, R31, R30 ;  /* 0x0c00001f22207389 */ /* 0x000064000004001e */
[----:B01----:R-:W-:Y:S01]  /*5ee0*/  ENDCOLLECTIVE ;  /* 0x000000000000791b */ /* 0x003fe20003800000 */
.L_x_2469:
[----:B------:R-:W-:Y:S01]  /*5ef0*/  FADD.FTZ R37, R36, R37 ;  /* 0x0000002524257221 */ /* 0x000fe20000010000 */
[----:B------:R-:W-:-:S04]  /*5f00*/  HFMA2.MMA R31, -RZ, RZ, 0, 1.1920928955078125e-07 ;  /* 0x00000002ff1f7435 */ /* 0x000fc800000001ff */
[----:B------:R-:W-:Y:S02]  /*5f10*/  MOV R34, R37 ;  /* 0x0000002500227202 */ /* 0x000fe40000000f00 */
[----:B------:R-:W-:-:S07]  /*5f20*/  MOV R39, R32 ;  /* 0x0000002000277202 */ /* 0x000fce0000000f00 */
[----:B------:R-:W-:Y:S05]  /*5f30*/  WARPSYNC.COLLECTIVE R25, `(.L_x_2470) ;  /* 0x0000000019087348 */ /* 0x000fea0003c00000 */
[----:B------:R0:W1:Y:S02]  /*5f40*/  SHFL.BFLY P2, R32, R34, R31, R30 ;  /* 0x0c00001f22207389 */ /* 0x000064000004001e */
[----:B01----:R-:W-:Y:S01]  /*5f50*/  ENDCOLLECTIVE ;  /* 0x000000000000791b */ /* 0x003fe20003800000 */
.L_x_2470:
[----:B------:R-:W-:-:S05]  /*5f60*/  FADD.FTZ R39, R38, R39 ;  /* 0x0000002726277221 */ /* 0x000fca0000010000 */
[----:B------:R-:W-:Y:S02]  /*5f70*/  MOV R34, R39 ;  /* 0x0000002700227202 */ /* 0x000fe40000000f00 */
[----:B------:R-:W-:-:S07]  /*5f80*/  MOV R40, R32 ;  /* 0x0000002000287202 */ /* 0x000fce0000000f00 */
[----:B------:R-:W-:Y:S05]  /*5f90*/  WARPSYNC.COLLECTIVE R25, `(.L_x_2471) ;  /* 0x0000000019087348 */ /* 0x000fea0003c00000 */
[----:B------:R0:W1:Y:S02]  /*5fa0*/  SHFL.BFLY P2, R32, R34, R31, R30 ;  /* 0x0c00001f22207389 */ /* 0x000064000004001e */
[----:B01----:R-:W-:Y:S01]  /*5fb0*/  ENDCOLLECTIVE ;  /* 0x000000000000791b */ /* 0x003fe20003800000 */
.L_x_2471:
[----:B------:R-:W-:Y:S01]  /*5fc0*/  FADD.FTZ R40, R37, R40 ;  /* 0x0000002825287221 */ /* 0x000fe20000010000 */
[----:B------:R-:W-:-:S04]  /*5fd0*/  HFMA2.MMA R31, -RZ, RZ, 0, 5.9604644775390625e-08 ;  /* 0x00000001ff1f7435 */ /* 0x000fc800000001ff */
[----:B------:R-:W-:Y:S02]  /*5fe0*/  MOV R34, R40 ;  /* 0x0000002800227202 */ /* 0x000fe40000000f00 */
[----:B------:R-:W-:-:S07]  /*5ff0*/  MOV R42, R32 ;  /* 0x00000020002a7202 */ /* 0x000fce0000000f00 */
[----:B------:R-:W-:Y:S05]  /*6000*/  WARPSYNC.COLLECTIVE R25, `(.L_x_2472) ;  /* 0x0000000019087348 */ /* 0x000fea0003c00000 */
[----:B------:R0:W1:Y:S02]  /*6010*/  SHFL.BFLY P2, R32, R34, R31, R30 ;  /* 0x0c00001f22207389 */ /* 0x000064000004001e */
[----:B01----:R-:W-:Y:S01]  /*6020*/  ENDCOLLECTIVE ;  /* 0x000000000000791b */ /* 0x003fe20003800000 */
.L_x_2472:
[----:B------:R-:W-:-:S05]  /*6030*/  FADD.FTZ R42, R39, R42 ;  /* 0x0000002a272a7221 */ /* 0x000fca0000010000 */
[----:B------:R-:W-:Y:S02]  /*6040*/  MOV R34, R42 ;  /* 0x0000002a00227202 */ /* 0x000fe40000000f00 */
[----:B------:R-:W-:-:S07]  /*6050*/  MOV R33, R32 ;  /* 0x0000002000217202 */ /* 0x000fce0000000f00 */
[----:B------:R-:W-:Y:S05]  /*6060*/  WARPSYNC.COLLECTIVE R25, `(.L_x_2473) ;  /* 0x0000000019087348 */ /* 0x000fea0003c00000 */
[----:B------:R0:W1:Y:S02]  /*6070*/  SHFL.BFLY P2, R32, R34, R31, R30 ;  /* 0x0c00001f22207389 */ /* 0x000064000004001e */
[----:B01----:R-:W-:Y:S01]  /*6080*/  ENDCOLLECTIVE ;  /* 0x000000000000791b */ /* 0x003fe20003800000 */
.L_x_2473:
[----:B------:R-:W-:Y:S01]  /*6090*/  FADD.FTZ R33, R40, R33 ;  /* 0x0000002128217221 */ /* 0x000fe20000010000 */
[----:B------:R-:W-:Y:S06]  /*60a0*/  BRA `(.L_x_2474) ;  /* 0xffffffec00287947 */ /* 0x000fec000383ffff */
.L_x_2453:
[----:B------:R-:W-:Y:S01]  /*60b0*/  BSSY B1, `(.L_x_2475) ;  /* 0x0000008000017945 */ /* 0x000fe20003800000 */
[----:B----4-:R-:W-:Y:S02]  /*60c0*/  MOV R34, R33 ;  /* 0x0000002100227202 */ /* 0x010fe40000000f00 */
[----:B------:R-:W-:Y:S02]  /*60d0*/  MOV R31, 0x8 ;  /* 0x00000008001f7802 */ /* 0x000fe40000000f00 */
[----:B--2---:R-:W-:Y:S02]  /*60e0*/  MOV R30, 0x101f ;  /* 0x0000101f001e7802 */ /* 0x004fe40000000f00 */
[----:B------:R-:W-:-:S07]  /*60f0*/  MOV R25, 0xffff ;  /* 0x0000ffff00197802 */ /* 0x000fce0000000f00 */
[----:B01-3--:R-:W-:Y:S05]  /*6100*/  WARPSYNC.COLLECTIVE R25, `(.L_x_2476) ;  /* 0x0000000019087348 */ /* 0x00bfea0003c00000 */
[----:B------:R2:W4:Y:S02]  /*6110*/  SHFL.BFLY P2, R32, R34, R31, R30 ;  /* 0x0c00001f22207389 */ /* 0x000524000004001e */
[----:B01234-:R-:W-:Y:S01]  /*6120*/  ENDCOLLECTIVE ;  /* 0x000000000000791b */ /* 0x01ffe20003800000 */
.L_x_2476:
[----:B------:R-:W-:Y:S05]  /*6130*/  BSYNC B1 ;  /* 0x0000000000017941 */ /* 0x000fea0003800000 */
.L_x_2475:
        /* <DEDUP_REMOVED lines=8> */
.L_x_2477:
[----:B------:R-:W-:Y:S01]  /*61c0*/  FADD.FTZ R36, R36, R33 ;  /* 0x0000002124247221 */ /* 0x000fe20000010000 */
[----:B------:R-:W-:-:S04]  /*61d0*/  HFMA2.MMA R31, -RZ, RZ, 0, 2.384185791015625e-07 ;  /* 0x00000004ff1f7435 */ /* 0x000fc800000001ff */
[----:B------:R-:W-:Y:S02]  /*61e0*/  MOV R34, R36 ;  /* 0x0000002400227202 */ /* 0x000fe40000000f00 */
[----:B------:R-:W-:-:S07]  /*61f0*/  MOV R38, R32 ;  /* 0x0000002000267202 */ /* 0x000fce0000000f00 */
[----:B------:R-:W-:Y:S05]  /*6200*/  WARPSYNC.COLLECTIVE R25, `(.L_x_2478) ;  /* 0x0000000019087348 */ /* 0x000fea0003c00000 */
[----:B------:R0:W1:Y:S02]  /*6210*/  SHFL.BFLY P2, R32, R34, R31, R30 ;  /* 0x0c00001f22207389 */ /* 0x000064000004001e */
[----:B01----:R-:W-:Y:S01]  /*6220*/  ENDCOLLECTIVE ;  /* 0x000000000000791b */ /* 0x003fe20003800000 */
.L_x_2478:
[----:B------:R-:W-:-:S05]  /*6230*/  FADD.FTZ R38, R38, R35 ;  /* 0x0000002326267221 */ /* 0x000fca0000010000 */
[----:B------:R-:W-:Y:S02]  /*6240*/  MOV R34, R38 ;  /* 0x0000002600227202 */ /* 0x000fe40000000f00 */
[----:B------:R-:W-:-:S07]  /*6250*/  MOV R37, R32 ;  /* 0x0000002000257202 */ /* 0x000fce0000000f00 */
[----:B------:R-:W-:Y:S05]  /*6260*/  WARPSYNC.COLLECTIVE R25, `(.L_x_2479) ;  /* 0x0000000019087348 */ /* 0x000fea0003c00000 */
[----:B------:R0:W1:Y:S02]  /*6270*/  SHFL.BFLY P2, R32, R34, R31, R30 ;  /* 0x0c00001f22207389 */ /* 0x000064000004001e */
[----:B01----:R-:W-:Y:S01]  /*6280*/  ENDCOLLECTIVE ;  /* 0x000000000000791b */ /* 0x003fe20003800000 */
.L_x_2479:
[----:B------:R-:W-:Y:S01]  /*6290*/  FADD.FTZ R37, R36, R37 ;  /* 0x0000002524257221 */ /* 0x000fe20000010000 */
[----:B------:R-:W-:-:S04]  /*62a0*/  HFMA2.MMA R31, -RZ, RZ, 0, 1.1920928955078125e-07 ;  /* 0x00000002ff1f7435 */ /* 0x000fc800000001ff */
[----:B------:R-:W-:Y:S02]  /*62b0*/  MOV R34, R37 ;  /* 0x0000002500227202 */ /* 0x000fe40000000f00 */
[----:B------:R-:W-:-:S07]  /*62c0*/  MOV R39, R32 ;  /* 0x0000002000277202 */ /* 0x000fce0000000f00 */
[----:B------:R-:W-:Y:S05]  /*62d0*/  WARPSYNC.COLLECTIVE R25, `(.L_x_2480) ;  /* 0x0000000019087348 */ /* 0x000fea0003c00000 */
[----:B------:R0:W1:Y:S02]  /*62e0*/  SHFL.BFLY P2, R32, R34, R31, R30 ;  /* 0x0c00001f22207389 */ /* 0x000064000004001e */
[----:B01----:R-:W-:Y:S01]  /*62f0*/  ENDCOLLECTIVE ;  /* 0x000000000000791b */ /* 0x003fe20003800000 */
.L_x_2480:
[----:B------:R-:W-:-:S05]  /*6300*/  FADD.FTZ R39, R38, R39 ;  /* 0x0000002726277221 */ /* 0x000fca0000010000 */
[----:B------:R-:W-:Y:S02]  /*6310*/  MOV R34, R39 ;  /* 0x0000002700227202 */ /* 0x000fe40000000f00 */
[----:B------:R-:W-:-:S07]  /*6320*/  MOV R40, R32 ;  /* 0x0000002000287202 */ /* 0x000fce0000000f00 */
[----:B------:R-:W-:Y:S05]  /*6330*/  WARPSYNC.COLLECTIVE R25, `(.L_x_2481) ;  /* 0x0000000019087348 */ /* 0x000fea0003c00000 */
[----:B------:R0:W1:Y:S02]  /*6340*/  SHFL.BFLY P2, R32, R34, R31, R30 ;  /* 0x0c00001f22207389 */ /* 0x000064000004001e */
[----:B01----:R-:W-:Y:S01]  /*6350*/  ENDCOLLECTIVE ;  /* 0x000000000000791b */ /* 0x003fe20003800000 */
.L_x_2481:
[----:B------:R-:W-:Y:S01]  /*6360*/  FADD.FTZ R40, R37, R40 ;  /* 0x0000002825287221 */ /* 0x000fe20000010000 */
[----:B------:R-:W-:-:S04]  /*6370*/  HFMA2.MMA R31, -RZ, RZ, 0, 5.9604644775390625e-08 ;  /* 0x00000001ff1f7435 */ /* 0x000fc800000001ff */
[----:B------:R-:W-:Y:S02]  /*6380*/  MOV R34, R40 ;  /* 0x0000002800227202 */ /* 0x000fe40000000f00 */
[----:B------:R-:W-:-:S07]  /*6390*/  MOV R42, R32 ;  /* 0x00000020002a7202 */ /* 0x000fce0000000f00 */
[----:B------:R-:W-:Y:S05]  /*63a0*/  WARPSYNC.COLLECTIVE R25, `(.L_x_2482) ;  /* 0x0000000019087348 */ /* 0x000fea0003c00000 */
[----:B------:R0:W1:Y:S02]  /*63b0*/  SHFL.BFLY P2, R32, R34, R31, R30 ;  /* 0x0c00001f22207389 */ /* 0x000064000004001e */
[----:B01----:R-:W-:Y:S01]  /*63c0*/  ENDCOLLECTIVE ;  /* 0x000000000000791b */ /* 0x003fe20003800000 */
.L_x_2482:
[----:B------:R-:W-:-:S05]  /*63d0*/  FADD.FTZ R42, R39, R42 ;  /* 0x0000002a272a7221 */ /* 0x000fca0000010000 */
[----:B------:R-:W-:Y:S01]  /*63e0*/  MOV R34, R42 ;  /* 0x0000002a00227202 */ /* 0x000fe20000000f00 */
[----:B------:R-:W-:-:S07]  /*63f0*/  IMAD.MOV.U32 R33, RZ, RZ, R32 ;  /* 0x000000ffff217224 */ /* 0x000fce00078e0020 */
[----:B------:R-:W-:Y:S05]  /*6400*/  WARPSYNC.COLLECTIVE R25, `(.L_x_2483) ;  /* 0x0000000019087348 */ /* 0x000fea0003c00000 */
[----:B------:R0:W1:Y:S02]  /*6410*/  SHFL.BFLY P2, R32, R34, R31, R30 ;  /* 0x0c00001f22207389 */ /* 0x000064000004001e */
[----:B01----:R-:W-:Y:S01]  /*6420*/  ENDCOLLECTIVE ;  /* 0x000000000000791b */ /* 0x003fe20003800000 */
.L_x_2483:
[----:B------:R-:W-:Y:S01]  /*6430*/  FADD.FTZ R33, R40, R33 ;  /* 0x0000002128217221 */ /* 0x000fe20000010000 */
[----:B------:R-:W-:Y:S06]  /*6440*/  BRA `(.L_x_2484) ;  /* 0xffffffe800cc7947 */ /* 0x000fec000383ffff */
.L_x_2454:
[----:B------:R-:W-:Y:S01]  /*6450*/  HFMA2.MMA R31, -RZ, RZ, 0, 4.76837158203125e-07 ;  /* 0x00000008ff1f7435 */ /* 0x000fe200000001ff */
[----:B------:R-:W-:Y:S01]  /*6460*/  BSSY B0, `(.L_x_2485) ;  /* 0x0000007000007945 */ /* 0x000fe20003800000 */
[----:B--2---:R-:W-:Y:S02]  /*6470*/  MOV R34, R26 ;  /* 0x0000001a00227202 */ /* 0x004fe40000000f00 */
[----:B------:R-:W-:Y:S02]  /*6480*/  MOV R30, 0x101f ;  /* 0x0000101f001e7802 */ /* 0x000fe40000000f00 */
[----:B0-----:R-:W-:-:S07]  /*6490*/  MOV R25, 0xffff ;  /* 0x0000ffff00197802 */ /* 0x001fce0000000f00 */
[----:B-1-3--:R-:W-:Y:S05]  /*64a0*/  WARPSYNC.COLLECTIVE R25, `(.L_x_2486) ;  /* 0x0000000019087348 */ /* 0x00afea0003c00000 */
[----:B------:R0:W2:Y:S02]  /*64b0*/  SHFL.BFLY P2, R32, R34, R31, R30 ;  /* 0x0c00001f22207389 */ /* 0x0000a4000004001e */
[----:B0123--:R-:W-:Y:S01]  /*64c0*/  ENDCOLLECTIVE ;  /* 0x000000000000791b */ /* 0x00ffe20003800000 */
.L_x_2486:
[----:B------:R-:W-:Y:S05]  /*64d0*/  BSYNC B0 ;  /* 0x0000000000007941 */ /* 0x000fea0003800000 */
.L_x_2485:
[----:B------:R-:W-:Y:S01]  /*64e0*/  HFMA2.MMA R31, -RZ, RZ, 0, 4.76837158203125e-07 ;  /* 0x00000008ff1f7435 */ /* 0x000fe200000001ff */
[----:B------:R-:W-:Y:S01]  /*64f0*/  MOV R34, R27 ;  /* 0x0000001b00227202 */ /* 0x000fe20000000f00 */
[----:B------:R-:W-:Y:S01]  /*6500*/  HFMA2.MMA R39, -RZ, RZ, 0, 0 ;  /* 0x00000000ff277435 */ /* 0x000fe200000001ff */
[----:B------:R-:W-:Y:S02]  /*6510*/  MOV R30, 0x101f ;  /* 0x0000101f001e7802 */ /* 0x000fe40000000f00 */
[----:B------:R-:W-:Y:S02]  /*6520*/  CS2R R44, SRZ ;  /* 0x00000000002c7805 */ /* 0x000fe4000001ff00 */
[----:B------:R-:W-:Y:S01]  /*6530*/  MOV R25, 0xffff ;  /* 0x0000ffff00197802 */ /* 0x000fe20000000f00 */
[----:B------:R-:W-:Y:S01]  /*6540*/  HFMA2.MMA R50, -RZ, RZ, 0, 0 ;  /* 0x00000000ff327435 */ /* 0x000fe200000001ff */
[----:B------:R-:W-:Y:S02]  /*6550*/  MOV R29, R32 ;  /* 0x00000020001d7202 */ /* 0x000fe40000000f00 */
[----:B------:R-:W-:-:S08]  /*6560*/  @!P0 IADD3 R35, R33, 0x14, RZ ;  /* 0x0000001421238810 */ /* 0x000fd00007ffe0ff */
[----:B------:R-:W-:Y:S05]  /*6570*/  WARPSYNC.COLLECTIVE R25, `(.L_x_2487) ;  /* 0x0000000019087348 */ /* 0x000fea0003c00000 */
[----:B------:R0:W1:Y:S02]  /*6580*/  SHFL.BFLY P2, R32, R34, R31, R30 ;  /* 0x0c00001f22207389 */ /* 0x000064000004001e */
[----:B01----:R-:W-:Y:S01]  /*6590*/  ENDCOLLECTIVE ;  /* 0x000000000000791b */ /* 0x003fe20003800000 */
.L_x_2487:
[----:B------:R-:W-:Y:S01]  /*65a0*/  @!P0 LEA R36, R47, UR6, 0x7 ;  /* 0x000000062f248c11 */ /* 0x000fe2000f8e38ff */
[----:B------:R-:W-:Y:S01]  /*65b0*/  FADD.FTZ R29, R29, R26 ;  /* 0x0000001a1d1d7221 */ /* 0x000fe20000010000 */
[----:B------:R-:W-:Y:S02]  /*65c0*/  @!P0 LOP3.LUT R35, R35, R10, RZ, 0x3c, !PT ;  /* 0x0000000a23238212 */ /* 0x000fe400078e3cff */
[----:B------:R-:W-:Y:S02]  /*65d0*/  MOV R40, RZ ;  /* 0x000000ff00287202 */ /* 0x000fe40000000f00 */
[----:B------:R-:W-:-:S05]  /*65e0*/  @!P0 LEA R35, R35, R36, 0x2 ;  /* 0x0000002423238211 */ /* 0x000fca00078e10ff */
        /* <DEDUP_REMOVED lines=8> */
.L_x_2488:
[----:B------:R-:W-:Y:S02]  /*6670*/  MOV R34, R28 ;  /* 0x0000001c00227202 */ /* 0x000fe40000000f00 */
[----:B------:R-:W-:-:S07]  /*6680*/  MOV R26, R32 ;  /* 0x00000020001a7202 */ /* 0x000fce0000000f00 */
[----:B------:R-:W-:Y:S05]  /*6690*/  WARPSYNC.COLLECTIVE R25, `(.L_x_2489) ;  /* 0x0000000019087348 */ /* 0x000fea0003c00000 */
[----:B------:R0:W1:Y:S02]  /*66a0*/  SHFL.BFLY P2, R32, R34, R31, R30 ;  /* 0x0c00001f22207389 */ /* 0x000064000004001e */
[----:B01----:R-:W-:Y:S01]  /*66b0*/  ENDCOLLECTIVE ;  /* 0x000000000000791b */ /* 0x003fe20003800000 */
.L_x_2489:
[----:B------:R-:W-:Y:S01]  /*66c0*/  @!P0 MOV R40, R38 ;  /* 0x0000002600288202 */ /* 0x000fe20000000f00 */
        /* <DEDUP_REMOVED lines=9> */
.L_x_2490:
[----:B------:R-:W-:Y:S02]  /*6760*/  MOV R34, R27 ;  /* 0x0000001b00227202 */ /* 0x000fe40000000f00 */
[----:B------:R-:W-:-:S07]  /*6770*/  MOV R29, R32 ;  /* 0x00000020001d7202 */ /* 0x000fce0000000f00 */
[----:B------:R-:W-:Y:S05]  /*6780*/  WARPSYNC.COLLECTIVE R25, `(.L_x_2491) ;  /* 0x0000000019087348 */ /* 0x000fea0003c00000 */
[----:B------:R0:W1:Y:S02]  /*6790*/  SHFL.BFLY P2, R32, R34, R31, R30 ;  /* 0x0c00001f22207389 */ /* 0x000064000004001e */
[----:B01----:R-:W-:Y:S01]  /*67a0*/  ENDCOLLECTIVE ;  /* 0x000000000000791b */ /* 0x003fe20003800000 */
.L_x_2491:
[----:B------:R-:W-:Y:S01]  /*67b0*/  FADD.FTZ R35, R26, R29 ;  /* 0x0000001d1a237221 */ /* 0x000fe20000010000 */
[----:B------:R-:W-:-:S04]  /*67c0*/  @!P0 IADD3 R29, R33, 0x28, RZ ;  /* 0x00000028211d8810 */ /* 0x000fc80007ffe0ff */
        /* <DEDUP_REMOVED lines=10> */
.L_x_2492:
[----:B------:R-:W0:Y:S01]  /*6870*/  LDC.64 R26, c[0x0][0x218] ;  /* 0x00008600ff1a7b82 */ /* 0x000e220000000a00 */
[----:B------:R-:W-:Y:S02]  /*6880*/  MOV R34, R36 ;  /* 0x0000002400227202 */ /* 0x000fe40000000f00 */
[----:B------:R-:W-:-:S07]  /*6890*/  MOV R38, R32 ;  /* 0x0000002000267202 */ /* 0x000fce0000000f00 */
[----:B0-----:R-:W-:Y:S05]  /*68a0*/  WARPSYNC.COLLECTIVE R25, `(.L_x_2493) ;  /* 0x0000000019087348 */ /* 0x001fea0003c00000 */
[----:B------:R1:W2:Y:S02]  /*68b0*/  SHFL.BFLY P2, R32, R34, R31, R30 ;  /* 0x0c00001f22207389 */ /* 0x0002a4000004001e */
[----:B012---:R-:W-:Y:S01]  /*68c0*/  ENDCOLLECTIVE ;  /* 0x000000000000791b */ /* 0x007fe20003800000 */
.L_x_2493:
[----:B------:R-:W-:Y:S01]  /*68d0*/  FADD.FTZ R35, R35, R38 ;  /* 0x0000002623237221 */ /* 0x000fe20000010000 */
[----:B------:R-:W-:Y:S02]  /*68e0*/  @!P0 MOV R44, R46 ;  /* 0x0000002e002c8202 */ /* 0x000fe40000000f00 */
[----:B------:R-:W-:Y:S01]  /*68f0*/  @!P0 MOV R45, R48 ;  /* 0x00000030002d8202 */ /* 0x000fe20000000f00 */
[----:B------:R-:W-:Y:S02]  /*6900*/  HFMA2.MMA R48, -RZ, RZ, 0, 0 ;  /* 0x00000000ff307435 */ /* 0x000fe400000001ff */
[----:B------:R-:W-:Y:S01]  /*6910*/  HFMA2.MMA R31, -RZ, RZ, 0, 4.76837158203125e-07 ;  /* 0x00000008ff1f7435 */ /* 0x000fe200000001ff */
[----:B------:R-:W-:Y:S02]  /*6920*/  MOV R34, R39 ;  /* 0x0000002700227202 */ /* 0x000fe40000000f00 */
[----:B------:R-:W-:-:S08]  /*6930*/  MOV R37, R32 ;  /* 0x0000002000257202 */ /* 0x000fd00000000f00 */
[----:B------:R-:W-:Y:S05]  /*6940*/  WARPSYNC.COLLECTIVE R25, `(.L_x_2494) ;  /* 0x0000000019087348 */ /* 0x000fea0003c00000 */
[----:B------:R0:W1:Y:S02]  /*6950*/  SHFL.BFLY P2, R32, R34, R31, R30 ;  /* 0x0c00001f22207389 */ /* 0x000064000004001e */
[----:B01----:R-:W-:Y:S01]  /*6960*/  ENDCOLLECTIVE ;  /* 0x000000000000791b */ /* 0x003fe20003800000 */
.L_x_2494:
[----:B------:R-:W-:Y:S01]  /*6970*/  FADD.FTZ R36, R36, R37 ;  /* 0x0000002524247221 */ /* 0x000fe20000010000 */
[----:B------:R-:W-:-:S05]  /*6980*/  IADD3 R37, R33, R14, RZ ;  /* 0x0000000e21257210 */ /* 0x000fca0007ffe0ff */
[----:B------:R-:W-:Y:S01]  /*6990*/  IMAD.WIDE R26, R37, 0x2, R26 ;  /* 0x00000002251a7825 */ /* 0x000fe200078e021a */
[----:B------:R-:W-:Y:S02]  /*69a0*/  MOV R34, R40 ;  /* 0x0000002800227202 */ /* 0x000fe40000000f00 */
[----:B------:R-:W-:-:S07]  /*69b0*/  MOV R42, R32 ;  /* 0x00000020002a7202 */ /* 0x000fce0000000f00 */
[----:B------:R-:W-:Y:S05]  /*69c0*/  WARPSYNC.COLLECTIVE R25, `(.L_x_2495) ;  /* 0x0000000019087348 */ /* 0x000fea0003c00000 */
[----:B------:R0:W1:Y:S02]  /*69d0*/  SHFL.BFLY P2, R32, R34, R31, R30 ;  /* 0x0c00001f22207389 */ /* 0x000064000004001e */
[----:B01----:R-:W-:Y:S01]  /*69e0*/  ENDCOLLECTIVE ;  /* 0x000000000000791b */ /* 0x003fe20003800000 */
.L_x_2495:
[----:B------:R-:W-:Y:S01]  /*69f0*/  FADD.FTZ R42, R42, R39 ;  /* 0x000000272a2a7221 */ /* 0x000fe20000010000 */
[----:B------:R-:W-:-:S04]  /*6a00*/  HFMA2.MMA R31, -RZ, RZ, 0, 2.384185791015625e-07 ;  /* 0x00000004ff1f7435 */ /* 0x000fc800000001ff */
[----:B------:R-:W-:Y:S01]  /*6a10*/  MOV R34, R42 ;  /* 0x0000002a00227202 */ /* 0x000fe20000000f00 */
[----:B------:R-:W-:-:S07]  /*6a20*/  IMAD.MOV.U32 R41, RZ, RZ, R32 ;  /* 0x000000ffff297224 */ /* 0x000fce00078e0020 */
[----:B------:R-:W-:Y:S05]  /*6a30*/  WARPSYNC.COLLECTIVE R25, `(.L_x_2496) ;  /* 0x0000000019087348 */ /* 0x000fea0003c00000 */
[----:B------:R0:W1:Y:S02]  /*6a40*/  SHFL.BFLY P2, R32, R34, R31, R30 ;  /* 0x0c00001f22207389 */ /* 0x000064000004001e */
[----:B01----:R-:W-:Y:S01]  /*6a50*/  ENDCOLLECTIVE ;  /* 0x000000000000791b */ /* 0x003fe20003800000 */
.L_x_2496:
[----:B------:R-:W-:-:S05]  /*6a60*/  FADD.FTZ R41, R41, R40 ;  /* 0x0000002829297221 */ /* 0x000fca0000010000 */
[----:B------:R-:W-:Y:S02]  /*6a70*/  MOV R34, R41 ;  /* 0x0000002900227202 */ /* 0x000fe40000000f00 */
[----:B------:R-:W-:-:S07]  /*6a80*/  MOV R39, R32 ;  /* 0x0000002000277202 */ /* 0x000fce0000000f00 */
[----:B------:R-:W-:Y:S05]  /*6a90*/  WARPSYNC.COLLECTIVE R25, `(.L_x_2497) ;  /* 0x0000000019087348 */ /* 0x000fea0003c00000 */
[----:B------:R0:W1:Y:S02]  /*6aa0*/  SHFL.BFLY P2, R32, R34, R31, R30 ;  /* 0x0c00001f22207389 */ /* 0x000064000004001e */
[----:B01----:R-:W-:Y:S01]  /*6ab0*/  ENDCOLLECTIVE ;  /* 0x000000000000791b */ /* 0x003fe20003800000 */
.L_x_2497:
[----:B------:R-:W-:Y:S01]  /*6ac0*/  FADD.FTZ R39, R42, R39 ;  /* 0x000000272a277221 */ /* 0x000fe20000010000 */
[----:B------:R-:W-:-:S04]  /*6ad0*/  HFMA2.MMA R31, -RZ, RZ, 0, 1.1920928955078125e-07 ;  /* 0x00000002ff1f7435 */ /* 0x000fc800000001ff */
[----:B------:R-:W-:Y:S02]  /*6ae0*/  MOV R34, R39 ;  /* 0x0000002700227202 */ /* 0x000fe40000000f00 */
[----:B------:R-:W-:-:S07]  /*6af0*/  MOV R40, R32 ;  /* 0x0000002000287202 */ /* 0x000fce0000000f00 */
[----:B------:R-:W-:Y:S05]  /*6b00*/  WARPSYNC.COLLECTIVE R25, `(.L_x_2498) ;  /* 0x0000000019087348 */ /* 0x000fea0003c00000 */
[----:B------:R0:W1:Y:S02]  /*6b10*/  SHFL.BFLY P2, R32, R34, R31, R30 ;  /* 0x0c00001f22207389 */ /* 0x000064000004001e */
[----:B01----:R-:W-:Y:S01]  /*6b20*/  ENDCOLLECTIVE ;  /* 0x000000000000791b */ /* 0x003fe20003800000 */
.L_x_2498:
[----:B------:R-:W-:-:S05]  /*6b30*/  FADD.FTZ R40, R41, R40 ;  /* 0x0000002829287221 */ /* 0x000fca0000010000 */
[----:B------:R-:W-:Y:S02]  /*6b40*/  MOV R34, R40 ;  /* 0x0000002800227202 */ /* 0x000fe40000000f00 */
[----:B------:R-:W-:-:S07]  /*6b50*/  MOV R28, R32 ;  /* 0x00000020001c7202 */ /* 0x000fce0000000f00 */
[----:B------:R-:W-:Y:S05]  /*6b60*/  WARPSYNC.COLLECTIVE R25, `(.L_x_2499) ;  /* 0x0000000019087348 */ /* 0x000fea0003c00000 */
[----:B------:R0:W1:Y:S02]  /*6b70*/  SHFL.BFLY P2, R32, R34, R31, R30 ;  /* 0x0c00001f22207389 */ /* 0x000064000004001e */
[----:B01----:R-:W-:Y:S01]  /*6b80*/  ENDCOLLECTIVE ;  /* 0x000000000000791b */ /* 0x003fe20003800000 */
.L_x_2499:
[----:B------:R-:W-:Y:S01]  /*6b90*/  FADD.FTZ R41, R39, R28 ;  /* 0x0000001c27297221 */ /* 0x000fe20000010000 */
[----:B------:R-:W-:Y:S02]  /*6ba0*/  @!P0 IADD3 R39, R33, 0x3c, RZ ;  /* 0x0000003c21278810 */ /* 0x000fe40007ffe0ff */
[----:B------:R-:W-:Y:S02]  /*6bb0*/  @!P0 LEA R28, R47, UR6, 0x7 ;  /* 0x000000062f1c8c11 */ /* 0x000fe4000f8e38ff */
[----:B------:R-:W-:-:S04]  /*6bc0*/  @!P0 LOP3.LUT R39, R39, R10, RZ, 0x3c, !PT ;  /* 0x0000000a27278212 */ /* 0x000fc800078e3cff */
[----:B------:R-:W-:Y:S01]  /*6bd0*/  @!P0 LEA R28, R39, R28, 0x2 ;  /* 0x0000001c271c8211 */ /* 0x000fe200078e10ff */
[----:B------:R-:W-:Y:S01]  /*6be0*/  HFMA2.MMA R31, -RZ, RZ, 0, 5.9604644775390625e-08 ;  /* 0x00000001ff1f7435 */ /* 0x000fe200000001ff */
[----:B------:R-:W-:-:S03]  /*6bf0*/  MOV R34, R41 ;  /* 0x0000002900227202 */ /* 0x000fc60000000f00 */
[----:B------:R0:W1:Y:S04]  /*6c00*/  @!P0 LDS R52, [R28] ;  /* 0x000000001c348984 */ /* 0x0000680000000800 */
[----:B------:R0:W2:Y:S01]  /*6c10*/  @!P0 LDS R54, [R28+0x500] ;  /* 0x000500001c368984 */ /* 0x0000a20000000800 */
[----:B------:R-:W-:-:S07]  /*6c20*/  MOV R43, R32 ;  /* 0x00000020002b7202 */ /* 0x000fce0000000f00 */
[----:B012---:R-:W-:Y:S05]  /*6c30*/  WARPSYNC.COLLECTIVE R25, `(.L_x_2500) ;  /* 0x0000000019087348 */ /* 0x007fea0003c00000 */
[----:B------:R3:W4:Y:S02]  /*6c40*/  SHFL.BFLY P2, R32, R34, R31, R30 ;  /* 0x0c00001f22207389 */ /* 0x000724000004001e */
[----:B01234-:R-:W-:Y:S01]  /*6c50*/  ENDCOLLECTIVE ;  /* 0x000000000000791b */ /* 0x01ffe20003800000 */
.L_x_2500:
[----:B------:R-:W-:Y:S01]  /*6c60*/  FADD.FTZ R43, R40, R43 ;  /* 0x0000002b282b7221 */ /* 0x000fe20000010000 */
[----:B------:R-:W0:Y:S04]  /*6c70*/  LDC.64 R28, c[0x0][0x220] ;  /* 0x00008800ff1c7b82 */ /* 0x000e280000000a00 */
[----:B------:R-:W-:Y:S01]  /*6c80*/  MOV R34, R43 ;  /* 0x0000002b00227202 */ /* 0x000fe20000000f00 */
[----:B------:R-:W-:-:S07]  /*6c90*/  IMAD.MOV.U32 R40, RZ, RZ, R32 ;  /* 0x000000ffff287224 */ /* 0x000fce00078e0020 */
[----:B0-----:R-:W-:Y:S05]  /*6ca0*/  WARPSYNC.COLLECTIVE R25, `(.L_x_2501) ;  /* 0x0000000019087348 */ /* 0x001fea0003c00000 */
[----:B------:R1:W2:Y:S02]  /*6cb0*/  SHFL.BFLY P2, R32, R34, R31, R30 ;  /* 0x0c00001f22207389 */ /* 0x0002a4000004001e */
[----:B012---:R-:W-:Y:S01]  /*6cc0*/  ENDCOLLECTIVE ;  /* 0x000000000000791b */ /* 0x007fe20003800000 */
.L_x_2501:
[----:B------:R-:W-:Y:S01]  /*6cd0*/  FADD.FTZ R40, R41, R40 ;  /* 0x0000002829287221 */ /* 0x000fe20000010000 */
[----:B------:R-:W-:Y:S01]  /*6ce0*/  IMAD.WIDE R28, R37, 0x2, R28 ;  /* 0x00000002251c7825 */ /* 0x000fe200078e021c */
[----:B------:R-:W-:Y:S02]  /*6cf0*/  @!P0 MOV R48, R52 ;  /* 0x0000003400308202 */ /* 0x000fe40000000f00 */
[----:B------:R-:W-:Y:S02]  /*6d00*/  @!P0 MOV R50, R54 ;  /* 0x0000003600328202 */ /* 0x000fe40000000f00 */
[----:B------:R-:W-:Y:S01]  /*6d10*/  ISETP.NE.AND P0, PT, R47, RZ, PT ;  /* 0x000000ff2f00720c */ /* 0x000fe20003f05270 */
[----:B------:R-:W-:Y:S01]  /*6d20*/  HFMA2.MMA R31, -RZ, RZ, 0, 4.76837158203125e-07 ;  /* 0x00000008ff1f7435 */ /* 0x000fe200000001ff */
[----:B------:R-:W-:Y:S02]  /*6d30*/  MOV R34, R44 ;  /* 0x0000002c00227202 */ /* 0x000fe40000000f00 */
[----:B------:R-:W-:-:S09]  /*6d40*/  MOV R42, R32 ;  /* 0x00000020002a7202 */ /* 0x000fd20000000f00 */
[----:B------:R-:W-:Y:S05]  /*6d50*/  WARPSYNC.COLLECTIVE R25, `(.L_x_2502) ;  /* 0x0000000019087348 */ /* 0x000fea0003c00000 */
[----:B------:R0:W1:Y:S02]  /*6d60*/  SHFL.BFLY P2, R32, R34, R31, R30 ;  /* 0x0c00001f22207389 */ /* 0x000064000004001e */
[----:B01----:R-:W-:Y:S01]  /*6d70*/  ENDCOLLECTIVE ;  /* 0x000000000000791b */ /* 0x003fe20003800000 */
.L_x_2502:
[----:B------:R-:W-:Y:S01]  /*6d80*/  @!P0 F2FP.F16.F32.PACK_AB R33, RZ, R36 ;  /* 0x00000024ff21823e */ /* 0x000fe200000000ff */
[----:B------:R-:W-:Y:S01]  /*6d90*/  FADD.FTZ R42, R43, R42 ;  /* 0x0000002a2b2a7221 */ /* 0x000fe20000010000 */
[----:B------:R-:W-:Y:S02]  /*6da0*/  MOV R34, R45 ;  /* 0x0000002d00227202 */ /* 0x000fe40000000f00 */
[----:B------:R-:W-:-:S07]  /*6db0*/  MOV R51, R32 ;  /* 0x0000002000337202 */ /* 0x000fce0000000f00 */
[----:B------:R-:W-:Y:S05]  /*6dc0*/  WARPSYNC.COLLECTIVE R25, `(.L_x_2503) ;  /* 0x0000000019087348 */ /* 0x000fea0003c00000 */
[----:B------:R0:W1:Y:S02]  /*6dd0*/  SHFL.BFLY P2, R32, R34, R31, R30 ;  /* 0x0c00001f22207389 */ /* 0x000064000004001e */
[----:B01----:R-:W-:Y:S01]  /*6de0*/  ENDCOLLECTIVE ;  /* 0x000000000000791b */ /* 0x003fe20003800000 */
.L_x_2503:
[----:B------:R-:W-:Y:S01]  /*6df0*/  FADD.FTZ R51, R51, R44 ;  /* 0x0000002c33337221 */ /* 0x000fe20000010000 */
[----:B------:R-:W-:-:S04]  /*6e00*/  HFMA2.MMA R31, -RZ, RZ, 0, 2.384185791015625e-07 ;  /* 0x00000004ff1f7435 */ /* 0x000fc800000001ff */
[----:B------:R-:W-:Y:S02]  /*6e10*/  MOV R34, R51 ;  /* 0x0000003300227202 */ /* 0x000fe40000000f00 */
[----:B------:R-:W-:-:S07]  /*6e20*/  MOV R46, R32 ;  /* 0x00000020002e7202 */ /* 0x000fce0000000f00 */
[----:B------:R-:W-:Y:S05]  /*6e30*/  WARPSYNC.COLLECTIVE R25, `(.L_x_2504) ;  /* 0x0000000019087348 */ /* 0x000fea0003c00000 */
[----:B------:R0:W1:Y:S02]  /*6e40*/  SHFL.BFLY P2, R32, R34, R31, R30 ;  /* 0x0c00001f22207389 */ /* 0x000064000004001e */
[----:B01----:R-:W-:Y:S01]  /*6e50*/  ENDCOLLECTIVE ;  /* 0x000000000000791b */ /* 0x003fe20003800000 */
.L_x_2504:
[----:B------:R-:W-:-:S05]  /*6e60*/  FADD.FTZ R46, R46, R45 ;  /* 0x0000002d2e2e7221 */ /* 0x000fca0000010000 */
[----:B------:R-:W-:Y:S02]  /*6e70*/  MOV R34, R46 ;  /* 0x0000002e00227202 */ /* 0x000fe40000000f00 */
[----:B------:R-:W-:-:S07]  /*6e80*/  MOV R44, R32 ;  /* 0x00000020002c7202 */ /* 0x000fce0000000f00 */
[----:B------:R-:W-:Y:S05]  /*6e90*/  WARPSYNC.COLLECTIVE R25, `(.L_x_2505) ;  /* 0x0000000019087348 */ /* 0x000fea0003c00000 */
[----:B------:R0:W1:Y:S02]  /*6ea0*/  SHFL.BFLY P2, R32, R34, R31, R30 ;  /* 0x0c00001f22207389 */ /* 0x000064000004001e */
[----:B01----:R-:W-:Y:S01]  /*6eb0*/  ENDCOLLECTIVE ;  /* 0x000000000000791b */ /* 0x003fe20003800000 */
.L_x_2505:
[----:B------:R-:W-:Y:S01]  /*6ec0*/  FADD.FTZ R44, R51, R44 ;  /* 0x0000002c332c7221 */ /* 0x000fe20000010000 */
[----:B------:R-:W-:-:S04]  /*6ed0*/  HFMA2.MMA R31, -RZ, RZ, 0, 1.1920928955078125e-07 ;  /* 0x00000002ff1f7435 */ /* 0x000fc800000001ff */
[----:B------:R-:W-:Y:S02]  /*6ee0*/  MOV R34, R44 ;  /* 0x0000002c00227202 */ /* 0x000fe40000000f00 */
[----:B------:R-:W-:-:S07]  /*6ef0*/  MOV R45, R32 ;  /* 0x00000020002d7202 */ /* 0x000fce0000000f00 */
[----:B------:R-:W-:Y:S05]  /*6f00*/  WARPSYNC.COLLECTIVE R25, `(.L_x_2506) ;  /* 0x0000000019087348 */ /* 0x000fea0003c00000 */
[----:B------:R0:W1:Y:S02]  /*6f10*/  SHFL.BFLY P2, R32, R34, R31, R30 ;  /* 0x0c00001f22207389 */ /* 0x000064000004001e */
[----:B01----:R-:W-:Y:S01]  /*6f20*/  ENDCOLLECTIVE ;  /* 0x000000000000791b */ /* 0x003fe20003800000 */
.L_x_2506:
[----:B------:R-:W-:-:S05]  /*6f30*/  FADD.FTZ R45, R46, R45 ;  /* 0x0000002d2e2d7221 */ /* 0x000fca0000010000 */
[----:B------:R-:W-:Y:S01]  /*6f40*/  MOV R34, R45 ;  /* 0x0000002d00227202 */ /* 0x000fe20000000f00 */
[----:B------:R-:W-:-:S07]  /*6f50*/  IMAD.MOV.U32 R51, RZ, RZ, R32 ;  /* 0x000000ffff337224 */ /* 0x000fce00078e0020 */
[----:B------:R-:W-:Y:S05]  /*6f60*/  WARPSYNC.COLLECTIVE R25, `(.L_x_2507) ;  /* 0x0000000019087348 */ /* 0x000fea0003c00000 */
[----:B------:R0:W1:Y:S02]  /*6f70*/  SHFL.BFLY P2, R32, R34, R31, R30 ;  /* 0x0c00001f22207389 */ /* 0x000064000004001e */
[----:B01----:R-:W-:Y:S01]  /*6f80*/  ENDCOLLECTIVE ;  /* 0x000000000000791b */ /* 0x003fe20003800000 */
.L_x_2507:
[----:B------:R-:W-:Y:S01]  /*6f90*/  FADD.FTZ R51, R44, R51 ;  /* 0x000000332c337221 */ /* 0x000fe20000010000 */
[----:B------:R-:W-:-:S04]  /*6fa0*/  HFMA2.MMA R31, -RZ, RZ, 0, 5.9604644775390625e-08 ;  /* 0x00000001ff1f7435 */ /* 0x000fc800000001ff */
[----:B------:R-:W-:Y:S02]  /*6fb0*/  MOV R34, R51 ;  /* 0x0000003300227202 */ /* 0x000fe40000000f00 */
[----:B------:R-:W-:-:S07]  /*6fc0*/  MOV R46, R32 ;  /* 0x00000020002e7202 */ /* 0x000fce0000000f00 */
[----:B------:R-:W-:Y:S05]  /*6fd0*/  WARPSYNC.COLLECTIVE R25, `(.L_x_2508) ;  /* 0x0000000019087348 */ /* 0x000fea0003c00000 */
[----:B------:R0:W1:Y:S02]  /*6fe0*/  SHFL.BFLY P2, R32, R34, R31, R30 ;  /* 0x0c00001f22207389 */ /* 0x000064000004001e */
[----:B01----:R-:W-:Y:S01]  /*6ff0*/  ENDCOLLECTIVE ;  /* 0x000000000000791b */ /* 0x003fe20003800000 */
.L_x_2508:
[----:B------:R-:W-:-:S05]  /*7000*/  FADD.FTZ R45, R45, R46 ;  /* 0x0000002e2d2d7221 */ /* 0x000fca0000010000 */
[----:B------:R-:W-:Y:S02]  /*7010*/  MOV R34, R45 ;  /* 0x0000002d00227202 */ /* 0x000fe40000000f00 */
[----:B------:R-:W-:-:S07]  /*7020*/  MOV R44, R32 ;  /* 0x00000020002c7202 */ /* 0x000fce0000000f00 */
[----:B------:R-:W-:Y:S05]  /*7030*/  WARPSYNC.COLLECTIVE R25, `(.L_x_2509) ;  /* 0x0000000019087348 */ /* 0x000fea0003c00000 */
[----:B------:R0:W1:Y:S02]  /*7040*/  SHFL.BFLY P2, R32, R34, R31, R30 ;  /* 0x0c00001f22207389 */ /* 0x000064000004001e */
[----:B01----:R-:W-:Y:S01]  /*7050*/  ENDCOLLECTIVE ;  /* 0x000000000000791b */ /* 0x003fe20003800000 */
.L_x_2509:
[----:B------:R-:W-:Y:S01]  /*7060*/  HFMA2.MMA R31, -RZ, RZ, 0, 4.76837158203125e-07 ;  /* 0x00000008ff1f7435 */ /* 0x000fe200000001ff */
[----:B------:R-:W-:Y:S02]  /*7070*/  MOV R34, R48 ;  /* 0x0000003000227202 */ /* 0x000fe40000000f00 */
[----:B------:R-:W-:-:S08]  /*7080*/  MOV R46, R32 ;  /* 0x00000020002e7202 */ /* 0x000fd00000000f00 */
[----:B------:R-:W-:Y:S05]  /*7090*/  WARPSYNC.COLLECTIVE R25, `(.L_x_2510) ;  /* 0x0000000019087348 */ /* 0x000fea0003c00000 */
[----:B------:R0:W1:Y:S02]  /*70a0*/  SHFL.BFLY P2, R32, R34, R31, R30 ;  /* 0x0c00001f22207389 */ /* 0x000064000004001e */
[----:B01----:R-:W-:Y:S01]  /*70b0*/  ENDCOLLECTIVE ;  /* 0x000000000000791b */ /* 0x003fe20003800000 */
.L_x_2510:
[----:B------:R-:W-:Y:S02]  /*70c0*/  MOV R34, R50 ;  /* 0x0000003200227202 */ /* 0x000fe40000000f00 */
[----:B------:R-:W-:-:S07]  /*70d0*/  MOV R55, R32 ;  /* 0x0000002000377202 */ /* 0x000fce0000000f00 */
[----:B------:R-:W-:Y:S05]  /*70e0*/  WARPSYNC.COLLECTIVE R25, `(.L_x_2511) ;  /* 0x0000000019087348 */ /* 0x000fea0003c00000 */
[----:B------:R0:W1:Y:S02]  /*70f0*/  SHFL.BFLY P2, R32, R34, R31, R30 ;  /* 0x0c00001f22207389 */ /* 0x000064000004001e */
[----:B01----:R-:W-:Y:S01]  /*7100*/  ENDCOLLECTIVE ;  /* 0x000000000000791b */ /* 0x003fe20003800000 */
.L_x_2511:
[----:B------:R-:W-:Y:S01]  /*7110*/  FADD.FTZ R55, R55, R48 ;  /* 0x0000003037377221 */ /* 0x000fe20000010000 */
[----:B------:R-:W-:-:S03]  /*7120*/  HFMA2.MMA R31, -RZ, RZ, 0, 2.384185791015625e-07 ;  /* 0x00000004ff1f7435 */ /* 0x000fc600000001ff */
[----:B------:R-:W-:Y:S01]  /*7130*/  IMAD.MOV.U32 R34, RZ, RZ, R55 ;  /* 0x000000ffff227224 */ /* 0x000fe200078e0037 */
[----:B------:R-:W-:-:S07]  /*7140*/  MOV R57, R32 ;  /* 0x0000002000397202 */ /* 0x000fce0000000f00 */
[----:B------:R-:W-:Y:S05]  /*7150*/  WARPSYNC.COLLECTIVE R25, `(.L_x_2512) ;  /* 0x0000000019087348 */ /* 0x000fea0003c00000 */
[----:B------:R0:W1:Y:S02]  /*7160*/  SHFL.BFLY P2, R32, R34, R31, R30 ;  /* 0x0c00001f22207389 */ /* 0x000064000004001e */
[----:B01----:R-:W-:Y:S01]  /*7170*/  ENDCOLLECTIVE ;  /* 0x000000000000791b */ /* 0x003fe20003800000 */
.L_x_2512:
[----:B------:R-:W-:-:S05]  /*7180*/  FADD.FTZ R57, R57, R50 ;  /* 0x0000003239397221 */ /* 0x000fca0000010000 */
[----:B------:R-:W-:Y:S02]  /*7190*/  MOV R34, R57 ;  /* 0x0000003900227202 */ /* 0x000fe40000000f00 */
[----:B------:R-:W-:-:S07]  /*71a0*/  MOV R48, R32 ;  /* 0x0000002000307202 */ /* 0x000fce0000000f00 */
[----:B------:R-:W-:Y:S05]  /*71b0*/  WARPSYNC.COLLECTIVE R25, `(.L_x_2513) ;  /* 0x0000000019087348 */ /* 0x000fea0003c00000 */
[----:B------:R0:W1:Y:S02]  /*71c0*/  SHFL.BFLY P2, R32, R34, R31, R30 ;  /* 0x0c00001f22207389 */ /* 0x000064000004001e */
[----:B01----:R-:W-:Y:S01]  /*71d0*/  ENDCOLLECTIVE ;  /* 0x000000000000791b */ /* 0x003fe20003800000 */
.L_x_2513:
[----:B------:R-:W-:Y:S01]  /*71e0*/  FADD.FTZ R48, R55, R48 ;  /* 0x0000003037307221 */ /* 0x000fe20000010000 */
[----:B------:R-:W-:-:S04]  /*71f0*/  HFMA2.MMA R31, -RZ, RZ, 0, 1.1920928955078125e-07 ;  /* 0x00000002ff1f7435 */ /* 0x000fc800000001ff */
[----:B------:R-:W-:Y:S02]  /*7200*/  MOV R34, R48 ;  /* 0x0000003000227202 */ /* 0x000fe40000000f00 */
[----:B------:R-:W-:-:S07]  /*7210*/  MOV R50, R32 ;  /* 0x0000002000327202 */ /* 0x000fce0000000f00 */
[----:B------:R-:W-:Y:S05]  /*7220*/  WARPSYNC.COLLECTIVE R25, `(.L_x_2514) ;  /* 0x0000000019087348 */ /* 0x000fea0003c00000 */
[----:B------:R0:W1:Y:S02]  /*7230*/  SHFL.BFLY P2, R32, R34, R31, R30 ;  /* 0x0c00001f22207389 */ /* 0x000064000004001e */
[----:B01----:R-:W-:Y:S01]  /*7240*/  ENDCOLLECTIVE ;  /* 0x000000000000791b */ /* 0x003fe20003800000 */
.L_x_2514:
[----:B------:R-:W-:-:S05]  /*7250*/  FADD.FTZ R50, R57, R50 ;  /* 0x0000003239327221 */ /* 0x000fca0000010000 */
[----:B------:R-:W-:Y:S02]  /*7260*/  MOV R34, R50 ;  /* 0x0000003200227202 */ /* 0x000fe40000000f00 */
[----:B------:R-:W-:-:S07]  /*7270*/  MOV R39, R32 ;  /* 0x0000002000277202 */ /* 0x000fce0000000f00 */
[----:B------:R-:W-:Y:S05]  /*7280*/  WARPSYNC.COLLECTIVE R25, `(.L_x_2515) ;  /* 0x0000000019087348 */ /* 0x000fea0003c00000 */
[----:B------:R0:W1:Y:S02]  /*7290*/  SHFL.BFLY P2, R32, R34, R31, R30 ;  /* 0x0c00001f22207389 */ /* 0x000064000004001e */
[----:B01----:R-:W-:Y:S01]  /*72a0*/  ENDCOLLECTIVE ;  /* 0x000000000000791b */ /* 0x003fe20003800000 */
.L_x_2515:
        /* <DEDUP_REMOVED lines=11> */
[----:B------:R-:W-:Y:S01]  /*7360*/  FADD.FTZ R50, R50, R55 ;  /* 0x0000003732327221 */ /* 0x000fe20000010000 */
[----:B------:R-:W-:Y:S01]  /*7370*/  MOV R34, R39 ;  /* 0x0000002700227202 */ /* 0x000fe20000000f00 */
[----:B------:R0:W-:Y:S01]  /*7380*/  @!P0 STG.E.U16 desc[UR8][R26.64], R32 ;  /* 0x000000201a008986 */ /* 0x0001e2000c101508 */
[----:B------:R-:W-:Y:S02]  /*7390*/  MOV R30, 0x101f ;  /* 0x0000101f001e7802 */ /* 0x000fe40000000f00 */
[----:B------:R-:W-:Y:S02]  /*73a0*/  MOV R25, 0xffff ;  /* 0x0000ffff00197802 */ /* 0x000fe40000000f00 */
[----:B------:R-:W-:Y:S01]  /*73b0*/  PRMT R35, R33, 0x7610, R35 ;  /* 0x0000761021237816 */ /* 0x000fe20000000023 */
[----:B------:R-:W-:-:S07]  /*73c0*/  FADD.FTZ R33, R45, R46 ;  /* 0x0000002e2d217221 */ /* 0x000fce0000010000 */
[----:B0-----:R-:W-:Y:S05]  /*73d0*/  WARPSYNC.COLLECTIVE R25, `(.L_x_2516) ;  /* 0x0000000019087348 */ /* 0x001fea0003c00000 */
[----:B0-----:R0:W1:Y:S02]  /*73e0*/  SHFL.BFLY P2, R32, R34, R31, R30 ;  /* 0x0c00001f22207389 */ /* 0x001064000004001e */
[----:B01----:R-:W-:Y:S01]  /*73f0*/  ENDCOLLECTIVE ;  /* 0x000000000000791b */ /* 0x003fe20003800000 */
.L_x_2516:
[----:B------:R-:W-:Y:S01]  /*7400*/  @!P0 F2FP.F16.F32.PACK_AB R33, RZ, R33 ;  /* 0x00000021ff21823e */ /* 0x000fe200000000ff */
        /* <DEDUP_REMOVED lines=10> */
.L_x_2517:
[----:B------:R-:W-:Y:S01]  /*74b0*/  FADD.FTZ R36, R39, R36 ;  /* 0x0000002427247221 */ /* 0x000fe20000010000 */
[----:B------:R-:W-:Y:S06]  /*74c0*/  BRA `(.L_x_2518) ;  /* 0xffffffe400107947 */ /* 0x000fec000383ffff */
.L_x_2519:
        /* <DEDUP_REMOVED lines=11> */
.L_x_3865:


//--------------------- .text._ZN13group_norm_v218gn_bwd_cuda_kernelI6__halfLi320ELi1ELi32ELi10ELi1024ELb0ELb1ELi64ELi320ELi320ELi4ELb1ELi9ELb0ELb0ELNS_15WgradSyncMethodE3ENS_16CompileConditionILi900EEEEEvPT_S6_S6_PKS5_S8_S8_S8_PKfflPfPj --------------------------
	.section	.text._ZN13group_norm_v218gn_bwd_cuda_kernelI6__halfLi320ELi1ELi32ELi10ELi1024ELb0ELb1ELi64ELi320ELi320ELi4ELb1ELi9ELb0ELb0ELNS_15WgradSyncMethodE3ENS_16CompileConditionILi900EEEEEvPT_S6_S6_PKS5_S8_S8_S8_PKfflPfPj,"ax",@progbits
	.align	128
        .global         _ZN13group_norm_v218gn_bwd_cuda_kernelI6__halfLi320ELi1ELi32ELi10ELi1024ELb0ELb1ELi64ELi320ELi320ELi4ELb1ELi9ELb0ELb0ELNS_15WgradSyncMethodE3ENS_16CompileConditionILi900EEEEEvPT_S6_S6_PKS5_S8_S8_S8_PKfflPfPj
        .type           _ZN13group_norm_v218gn_bwd_cuda_kernelI6__halfLi320ELi1ELi32ELi10ELi1024ELb0ELb1ELi64ELi320ELi320ELi4ELb1ELi9ELb0ELb0ELNS_15WgradSyncMethodE3ENS_16CompileConditionILi900EEEEEvPT_S6_S6_PKS5_S8_S8_S8_PKfflPfPj,@function
        .size           _ZN13group_norm_v218gn_bwd_cuda_kernelI6__halfLi320ELi1ELi32ELi10ELi1024ELb0ELb1ELi64ELi320ELi320ELi4ELb1ELi9ELb0ELb0ELNS_15WgradSyncMethodE3ENS_16CompileConditionILi900EEEEEvPT_S6_S6_PKS5_S8_S8_S8_PKfflPfPj,(.L_x_3866 - _ZN13group_norm_v218gn_bwd_cuda_kernelI6__halfLi320ELi1ELi32ELi10ELi1024ELb0ELb1ELi64ELi320ELi320ELi4ELb1ELi9ELb0ELb0ELNS_15WgradSyncMethodE3ENS_16CompileConditionILi900EEEEEvPT_S6_S6_PKS5_S8_S8_S8_PKfflPfPj)
        .other          _ZN13group_norm_v218gn_bwd_cuda_kernelI6__halfLi320ELi1ELi32ELi10ELi1024ELb0ELb1ELi64ELi320ELi320ELi4ELb1ELi9ELb0ELb0ELNS_15WgradSyncMethodE3ENS_16CompileConditionILi900EEEEEvPT_S6_S6_PKS5_S8_S8_S8_PKfflPfPj,@"STO_CUDA_ENTRY STV_DEFAULT"
_ZN13group_norm_v218gn_bwd_cuda_kernelI6__halfLi320ELi1ELi32ELi10ELi1024ELb0ELb1ELi64ELi320ELi320ELi4ELb1ELi9ELb0ELb0ELNS_15WgradSyncMethodE3ENS_16CompileConditionILi900EEEEEvPT_S6_S6_PKS5_S8_S8_S8_PKfflPfPj:
.text._ZN13group_norm_v218gn_bwd_cuda_kernelI6__halfLi320ELi1ELi32ELi10ELi1024ELb0ELb1ELi64ELi320ELi320ELi4ELb1ELi9ELb0ELb0ELNS_15WgradSyncMethodE3ENS_16CompileConditionILi900EEEEEvPT_S6_S6_PKS5_S8_S8_S8_PKfflPfPj:
        /* <DEDUP_REMOVED lines=28> */
.L_x_2522:
        /* <DEDUP_REMOVED lines=8> */
.L_x_2521:
[----:B------:R-:W-:Y:S05]  /*0240*/  WARPSYNC.ALL ;  /* 0x0000000000007948 */ /* 0x000fea0003800000 */
[----:B------:R-:W-:Y:S06]  /*0250*/  BAR.SYNC.DEFER_BLOCKING 0x0 ;  /* 0x0000000000007b1d */ /* 0x000fec0000010000 */
[----:B------:R-:W-:Y:S05]  /*0260*/  BRA `(.L_x_2523) ;  /* 0x0000005c00d47947 */ /* 0x000fea0003800000 */
.L_x_2520:
        /* <DEDUP_REMOVED lines=19> */
[----:B------:R-:W-:Y:S01]  /*03a0*/  USHF.L.U32 UR7, UR10, 0x4, URZ ;  /* 0x000000040a077899 */ /* 0x000fe2000800063f */
[----:B------:R-:W-:Y:S01]  /*03b0*/  IADD3 R0, R11, 0x50, RZ ;  /* 0x000000500b007810 */ /* 0x000fe20007ffe0ff */
[----:B------:R-:W-:Y:S01]  /*03c0*/  UIADD3 UR11, -UR10, URZ, URZ ;  /* 0x0000003f0a0b7290 */ /* 0x000fe2000fffe13f */
[----:B------:R-:W-:Y:S01]  /*03d0*/  LOP3.LUT R9, R12, 0xfffffff0, R9, 0xe2, !PT ;  /* 0xfffffff00c097812 */ /* 0x000fe200078ee209 */
[----:B------:R-:W-:Y:S01]  /*03e0*/  ULOP3.LUT UR4, UR7, 0xfffffff0, UR4, 0xe2, !UPT ;  /* 0xfffffff007047892 */ /* 0x000fe2000f8ee204 */
[----:B------:R-:W-:-:S02]  /*03f0*/  SHF.R.U32.HI R5, RZ, 0x1, R4 ;  /* 0x00000001ff057819 */ /* 0x000fc40000011604 */
[----:B------:R-:W-:Y:S02]  /*0400*/  CS2R R56, SRZ ;  /* 0x0000000000387805 */ /* 0x000fe4000001ff00 */
[----:B0-----:R-:W-:Y:S01]  /*0410*/  SHF.R.S32.HI R3, RZ, 0x1f, R0 ;  /* 0x0000001fff037819 */ /* 0x001fe20000011400 */
[----:B------:R0:W-:Y:S01]  /*0420*/  STL [R1+0x78], R9 ;  /* 0x0000780901007387 */ /* 0x0001e20000100800 */
[----:B------:R-:W-:Y:S02]  /*0430*/  IADD3 R2, R4, 0x2, RZ ;  /* 0x0000000204027810 */ /* 0x000fe40007ffe0ff */
[----:B------:R-:W-:Y:S02]  /*0440*/  CS2R R54, SRZ ;  /* 0x0000000000367805 */ /* 0x000fe4000001ff00 */
[----:B------:R-:W-:Y:S02]  /*0450*/  SHF.R.U32.HI R10, RZ, 0x2, R4 ;  /* 0x00000002ff0a7819 */ /* 0x000fe40000011604 */
[----:B------:R-:W-:-:S02]  /*0460*/  CS2R R52, SRZ ;  /* 0x0000000000347805 */ /* 0x000fc4000001ff00 */
[----:B------:R-:W-:Y:S02]  /*0470*/  LOP3.LUT R5, R5, 0x1, RZ, 0xc0, !PT ;  /* 0x0000000105057812 */ /* 0x000fe400078ec0ff */
[----:B------:R-:W-:Y:S02]  /*0480*/  CS2R R50, SRZ ;  /* 0x0000000000327805 */ /* 0x000fe4000001ff00 */
[----:B------:R-:W-:Y:S01]  /*0490*/  SHF.R.U32.HI R14, RZ, 0x2, R2 ;  /* 0x00000002ff0e7819 */ /* 0x000fe20000011602 */
[----:B-1----:R-:W-:Y:S01]  /*04a0*/  ULEA UR6, UR9, UR6, 0x18 ;  /* 0x0000000609067291 */ /* 0x002fe2000f8ec03f */
[----:B------:R-:W-:Y:S01]  /*04b0*/  LEA.HI R6, R6, R19, RZ, 0x4 ;  /* 0x0000001306067211 */ /* 0x000fe200078f20ff */
[----:B------:R-:W-:Y:S01]  /*04c0*/  IMAD R12, R5, 0x50, R10 ;  /* 0x00000050050c7824 */ /* 0x000fe200078e020a */
[----:B0-----:R-:W-:Y:S01]  /*04d0*/  LEA.HI R9, R3, R0, RZ, 0x2 ;  /* 0x0000000003097211 */ /* 0x001fe200078f10ff */
[----:B------:R-:W-:Y:S01]  /*04e0*/  ULEA UR9, UR9, UR8, 0x18 ;  /* 0x0000000809097291 */ /* 0x000fe2000f8ec03f */
[----:B------:R-:W-:-:S02]  /*04f0*/  SHF.R.U32.HI R3, RZ, 0x1, R2 ;  /* 0x00000001ff037819 */ /* 0x000fc40000011602 */
[----:B------:R-:W-:Y:S01]  /*0500*/  IADD3 R0, R11, 0xa0, RZ ;  /* 0x000000a00b007810 */ /* 0x000fe20007ffe0ff */
[----:B------:R-:W-:Y:S01]  /*0510*/  UMOV UR8, UR10 ;  /* 0x0000000a00087c82 */ /* 0x000fe20008000000 */
[----:B------:R-:W-:Y:S02]  /*0520*/  IADD3 R10, R4, 0x4, RZ ;  /* 0x00000004040a7810 */ /* 0x000fe40007ffe0ff */
        /* <DEDUP_REMOVED lines=24> */
[----:B------:R-:W-:Y:S01]  /*06b0*/  IMAD R4, R4, 0x50, R17 ;  /* 0x0000005004047824 */ /* 0x000fe200078e0211 */
[----:B------:R-:W-:Y:S01]  /*06c0*/  MOV R5, UR6 ;  /* 0x0000000600057c02 */ /* 0x000fe20008000f00 */
[----:B------:R-:W-:Y:S01]  /*06d0*/  ULEA UR6, UP0, UR10, UR12, 0x2 ;  /* 0x0000000c0a067291 */ /* 0x000fe2000f80103f */
[----:B------:R-:W-:Y:S01]  /*06e0*/  IADD3 R8, -R8, R19, RZ ;  /* 0x0000001308087210 */ /* 0x000fe20007ffe1ff */
[----:B------:R0:W-:Y:S01]  /*06f0*/  STL [R1+0x38], R3 ;  /* 0x0000380301007387 */ /* 0x0001e20000100800 */
[----:B------:R-:W-:Y:S01]  /*0700*/  SHF.R.U32.HI R9, RZ, 0x2, R9 ;  /* 0x00000002ff097819 */ /* 0x000fe20000011609 */
[--C-:B------:R-:W-:Y:S01]  /*0710*/  IMAD R12, R12, 0x28, R5.reuse ;  /* 0x000000280c0c7824 */ /* 0x100fe200078e0205 */
[----:B------:R-:W-:Y:S01]  /*0720*/  SHF.R.U32.HI R7, RZ, 0x2, R10 ;  /* 0x00000002ff077819 */ /* 0x000fe2000001160a */
[----:B------:R-:W-:Y:S01]  /*0730*/  IMAD R14, R13, 0x28, R5 ;  /* 0x000000280d0e7824 */ /* 0x000fe200078e0205 */
[----:B------:R-:W-:Y:S01]  /*0740*/  SHF.R.U32.HI R11, RZ, 0x2, R11 ;  /* 0x00000002ff0b7819 */ /* 0x000fe2000001160b */
[--C-:B------:R-:W-:Y:S01]  /*0750*/  IMAD R16, R15, 0x28, R5.reuse ;  /* 0x000000280f107824 */ /* 0x100fe200078e0205 */
[----:B------:R-:W-:Y:S01]  /*0760*/  ULEA.HI.X UR7, UR10, UR13, UR5, 0x2, UP0 ;  /* 0x0000000d0a077291 */ /* 0x000fe200080f1405 */
[--C-:B------:R-:W-:Y:S01]  /*0770*/  IMAD R18, R0, 0x28, R5.reuse ;  /* 0x0000002800127824 */ /* 0x100fe200078e0205 */
[----:B------:R-:W-:Y:S01]  /*0780*/  SHF.L.U32 R0, R19, 0x3, RZ ;  /* 0x0000000313007819 */ /* 0x000fe200000006ff */
[----:B0-----:R-:W-:Y:S01]  /*0790*/  IMAD.WIDE.U32 R2, R2, -0x33333333, RZ ;  /* 0xcccccccd02027825 */ /* 0x001fe200078e00ff */
[----:B------:R-:W-:Y:S01]  /*07a0*/  MOV R2, UR4 ;  /* 0x0000000400027c02 */ /* 0x000fe20008000f00 */
[----:B------:R-:W-:Y:S01]  /*07b0*/  UISETP.NE.AND UP0, UPT, UR20, UR11, UPT ;  /* 0x0000000b1400728c */ /* 0x000fe2000bf05270 */
[----:B------:R-:W-:Y:S01]  /*07c0*/  LOP3.LUT R13, R0, 0x18, RZ, 0xc0, !PT ;  /* 0x00000018000d7812 */ /* 0x000fe200078ec0ff */
[----:B------:R-:W-:Y:S01]  /*07d0*/  IMAD R20, R4, 0x28, R5 ;  /* 0x0000002804147824 */ /* 0x000fe200078e0205 */
[----:B------:R-:W-:Y:S01]  /*07e0*/  SHF.R.U32.HI R3, RZ, 0x3, R3 ;  /* 0x00000003ff037819 */ /* 0x000fe20000011603 */
[----:B------:R-:W0:Y:S01]  /*07f0*/  LDC.64 R4, c[0x0][0x260] ;  /* 0x00009800ff047b82 */ /* 0x000e220000000a00 */
[----:B------:R-:W-:Y:S01]  /*0800*/  IMAD R0, R2, 0x140, R19 ;  /* 0x0000014002007824 */ /* 0x000fe200078e0213 */
[----:B------:R-:W-:-:S02]  /*0810*/  UMOV UR4, 0x7fffff71 ;  /* 0x7fffff7100047882 */ /* 0x000fc40000000000 */
[----:B------:R1:W-:Y:S01]  /*0820*/  STL [R1+0x3c], R3 ;  /* 0x00003c0301007387 */ /* 0x0003e20000100800 */
[----:B------:R-:W-:-:S03]  /*0830*/  USEL UR12, UR4, 0x1, !UP0 ;  /* 0x00000001040c7887 */ /* 0x000fc6000c000000 */
        /* <DEDUP_REMOVED lines=10> */
[----:B------:R-:W-:Y:S02]  /*08e0*/  LEA R8, R19, UR9, 0x5 ;  /* 0x0000000913087c11 */ /* 0x000fe4000f8e28ff */
[----:B---3--:R-:W-:Y:S01]  /*08f0*/  IADD3 R6, R12, R13, RZ ;  /* 0x0000000d0c067210 */ /* 0x008fe20007ffe0ff */
        /* <DEDUP_REMOVED lines=15> */
[----:B------:R-:W-:-:S05]  /*09f0*/  IADD3 R9, R8, R7, RZ ;  /* 0x0000000708097210 */ /* 0x000fca0007ffe0ff */
[----:B------:R1:W-:Y:S01]  /*0a00*/  STL [R1+0x6c], R9 ;  /* 0x00006c0901007387 */ /* 0x0003e20000100800 */
[C---:B0-----:R-:W-:Y:S02]  /*0a10*/  LOP3.LUT R3, R6.reuse, 0x8, RZ, 0x3c, !PT ;  /* 0x0000000806037812 */ /* 0x041fe400078e3cff */
[----:B------:R-:W-:Y:S02]  /*0a20*/  LOP3.LUT R6, R6, 0x10, RZ, 0x3c, !PT ;  /* 0x0000001006067812 */ /* 0x000fe400078e3cff */
[C---:B------:R-:W-:Y:S02]  /*0a30*/  IADD3 R7, R8.reuse, R3, RZ ;  /* 0x0000000308077210 */ /* 0x040fe40007ffe0ff */
[----:B------:R-:W-:-:S03]  /*0a40*/  IADD3 R3, R8, R6, RZ ;  /* 0x0000000608037210 */ /* 0x000fc60007ffe0ff */
[----:B------:R1:W-:Y:S04]  /*0a50*/  STL [R1+0x74], R7 ;  /* 0x0000740701007387 */ /* 0x0003e80000100800 */
[----:B------:R1:W-:Y:S01]  /*0a60*/  STL [R1+0x70], R3 ;  /* 0x0000700301007387 */ /* 0x0003e20000100800 */
[--C-:B--2---:R-:W-:Y:S02]  /*0a70*/  HADD2.F32 R0, -RZ, R22.reuse.H0_H0 ;  /* 0x20000016ff007230 */ /* 0x104fe40000004100 */
[----:B------:R-:W-:Y:S02]  /*0a80*/  HADD2.F32 R4, -RZ, R22.H1_H1 ;  /* 0x30000016ff047230 */ /* 0x000fe40000004100 */
[--C-:B------:R-:W-:Y:S02]  /*0a90*/  HADD2.F32 R2, -RZ, R23.reuse.H0_H0 ;  /* 0x20000017ff027230 */ /* 0x100fe40000004100 */
[----:B-1----:R-:W-:-:S07]  /*0aa0*/  HADD2.F32 R5, -RZ, R23.H1_H1 ;  /* 0x30000017ff057230 */ /* 0x002fce0000004100 */
.L_x_2533:
[----:B-1----:R-:W2:Y:S01]  /*0ab0*/  LDL R3, [R1+0x38] ;  /* 0x0000380001037983 */ /* 0x002ea20000100800 */
[----:B------:R-:W0:Y:S01]  /*0ac0*/  S2R R6, SR_TID.X ;  /* 0x0000000000067919 */ /* 0x000e220000002100 */
[----:B------:R-:W-:Y:S01]  /*0ad0*/  USHF.L.U32 UR11, UR20, 0x6, URZ ;  /* 0x00000006140b7899 */ /* 0x000fe2000800063f */
[----:B------:R-:W-:Y:S01]  /*0ae0*/  HFMA2.MMA R7, -RZ, RZ, 0, 0 ;  /* 0x00000000ff077435 */ /* 0x000fe200000001ff */
[----:B------:R-:W-:Y:S02]  /*0af0*/  USHF.L.U32 UR13, UR10, 0x5, URZ ;  /* 0x000000050a0d7899 */ /* 0x000fe4000800063f */
[----:B------:R-:W-:Y:S02]  /*0b00*/  ULOP3.LUT UR11, UR11, 0x3c0, URZ, 0xc0, !UPT ;  /* 0x000003c00b0b7892 */ /* 0x000fe4000f8ec03f */
[----:B------:R-:W-:Y:S02]  /*0b10*/  USHF.L.U64.HI UR16, UR10, 0x5, UR5 ;  /* 0x000000050a107899 */ /* 0x000fe40008010205 */
[----:B------:R-:W-:Y:S01]  /*0b20*/  MOV R11, UR10 ;  /* 0x0000000a000b7c02 */ /* 0x000fe20008000f00 */
[----:B------:R-:W-:Y:S01]  /*0b30*/  ULDC.64 UR22, c[0x0][0x248] ;  /* 0x0000920000167ab9 */ /* 0x000fe20000000a00 */
[----:B------:R-:W-:Y:S01]  /*0b40*/  UIMAD UR17, UR5, 0x50000, URZ ;  /* 0x00050000051178a4 */ /* 0x000fe2000f8e023f */
[----:B------:R-:W-:Y:S01]  /*0b50*/  ULDC.64 UR26, c[0x0][0x228] ;  /* 0x00008a00001a7ab9 */ /* 0x000fe20000000a00 */
[----:B------:R-:W-:Y:S01]  /*0b60*/  ULDC.64 UR24, c[0x0][0x230] ;  /* 0x00008c0000187ab9 */ /* 0x000fe20000000a00 */
[----:B0-----:R-:W-:-:S05]  /*0b70*/  IMAD.WIDE.U32 R116, R6, -0x33333333, RZ ;  /* 0xcccccccd06747825 */ /* 0x001fca00078e00ff */
[----:B------:R-:W-:-:S05]  /*0b80*/  SHF.R.U32.HI R116, RZ, 0x6, R117 ;  /* 0x00000006ff747819 */ /* 0x000fca0000011675 */
[C---:B------:R-:W-:Y:S01]  /*0b90*/  IMAD R117, R116.reuse, -0x50, R6 ;  /* 0xffffffb074757824 */ /* 0x040fe200078e0206 */
[----:B------:R-:W-:Y:S01]  /*0ba0*/  IADD3 R9, R116, UR11, RZ ;  /* 0x0000000b74097c10 */ /* 0x000fe2000fffe0ff */
[----:B------:R-:W-:-:S03]  /*0bb0*/  ULDC UR11, c[0x0][0x250] ;  /* 0x00009400000b7ab9 */ /* 0x000fc60000000800 */
[----:B------:R-:W-:Y:S01]  /*0bc0*/  SHF.L.U32 R6, R117, 0x2, RZ ;  /* 0x0000000275067819 */ /* 0x000fe200000006ff */
[----:B------:R-:W-:-:S04]  /*0bd0*/  IMAD R9, R9, 0x140, RZ ;  /* 0x0000014009097824 */ /* 0x000fc800078e02ff */
[----:B------:R-:W-:Y:S01]  /*0be0*/  IMAD.WIDE.U32 R6, R11, 0x50000, R6 ;  /* 0x000500000b067825 */ /* 0x000fe200078e0006 */
[----:B--2---:R-:W-:-:S04]  /*0bf0*/  IADD3 R3, P0, R3, UR13, RZ ;  /* 0x0000000d03037c10 */ /* 0x004fc8000ff1e0ff */
[----:B------:R-:W-:Y:S02]  /*0c00*/  IADD3.X R8, RZ, UR16, RZ, P0, !PT ;  /* 0x00000010ff087c10 */ /* 0x000fe400087fe4ff */
[----:B------:R-:W-:-:S04]  /*0c10*/  LEA R58, P0, R3, UR22, 0x3 ;  /* 0x00000016033a7c11 */ /* 0x000fc8000f8018ff */
[----:B------:R-:W-:Y:S02]  /*0c20*/  LEA.HI.X R59, R3, UR23, R8, 0x3, P0 ;  /* 0x00000017033b7c11 */ /* 0x000fe400080f1c08 */
[----:B------:R-:W-:Y:S02]  /*0c30*/  IADD3 R3, R7, UR17, RZ ;  /* 0x0000001107037c10 */ /* 0x000fe4000fffe0ff */
[C---:B------:R-:W-:Y:S02]  /*0c40*/  IADD3 R8, P0, R9.reuse, R6, RZ ;  /* 0x0000000609087210 */ /* 0x040fe40007f1e0ff */
[----:B------:R-:W-:Y:S01]  /*0c50*/  IADD3 R7, R9, 0x500, RZ ;  /* 0x0000050009077810 */ /* 0x000fe20007ffe0ff */
[----:B------:R-:W2:Y:S01]  /*0c60*/  LDG.E.64.CONSTANT R58, desc[UR14][R58.64] ;  /* 0x0000000e3a3a7981 */ /* 0x000ea2000c1e9b00 */
[----:B------:R-:W-:Y:S02]  /*0c70*/  IADD3.X R11, RZ, R3, RZ, P0, !PT ;  /* 0x00000003ff0b7210 */ /* 0x000fe400007fe4ff */
[----:B------:R-:W-:-:S02]  /*0c80*/  SHF.L.U32 R150, R8, 0x1, RZ ;  /* 0x0000000108967819 */ /* 0x000fc400000006ff */
[----:B------:R-:W-:Y:S02]  /*0c90*/  SHF.L.U64.HI R12, R8, 0x1, R11 ;  /* 0x00000001080c7819 */ /* 0x000fe4000001020b */
[----:B------:R-:W-:Y:S02]  /*0ca0*/  IADD3 R10, P2, R7, R6, RZ ;  /* 0x00000006070a7210 */ /* 0x000fe40007f5e0ff */
[C---:B------:R-:W-:Y:S02]  /*0cb0*/  IADD3 R34, P1, R150.reuse, UR26, RZ ;  /* 0x0000001a96227c10 */ /* 0x040fe4000ff3e0ff */
[----:B------:R-:W-:Y:S02]  /*0cc0*/  IADD3 R32, P0, R150, UR24, RZ ;  /* 0x0000001896207c10 */ /* 0x000fe4000ff1e0ff */
[----:B------:R-:W-:Y:S01]  /*0cd0*/  IADD3 R7, R9, 0xa00, RZ ;  /* 0x00000a0009077810 */ /* 0x000fe20007ffe0ff */
[----:B------:R0:W-:Y:S01]  /*0ce0*/  STL [R1+0x34], R12 ;  /* 0x0000340c01007387 */ /* 0x0001e20000100800 */
[----:B------:R-:W-:-:S02]  /*0cf0*/  IADD3.X R35, R12, UR27, RZ, P1, !PT ;  /* 0x0000001b0c237c10 */ /* 0x000fc40008ffe4ff */
[-C--:B------:R-:W-:Y:S02]  /*0d00*/  IADD3.X R11, RZ, R3.reuse, RZ, P2, !PT ;  /* 0x00000003ff0b7210 */ /* 0x080fe400017fe4ff */
[----:B------:R-:W-:Y:S02]  /*0d10*/  IADD3.X R33, R12, UR25, RZ, P0, !PT ;  /* 0x000000190c217c10 */ /* 0x000fe400087fe4ff */
[----:B------:R-:W-:Y:S01]  /*0d20*/  IADD3 R8, P1, R7, R6, RZ ;  /* 0x0000000607087210 */ /* 0x000fe20007f3e0ff */
[----:B------:R-:W3:Y:S01]  /*0d30*/  LDG.E.64.CONSTANT R34, desc[UR14][R34.64] ;  /* 0x0000000e22227981 */ /* 0x000ee2000c1e9b00 */
[C---:B0-----:R-:W-:Y:S02]  /*0d40*/  SHF.L.U32 R12, R10.reuse, 0x1, RZ ;  /* 0x000000010a0c7819 */ /* 0x041fe400000006ff */
[----:B------:R-:W-:Y:S01]  /*0d50*/  SHF.L.U64.HI R13, R10, 0x1, R11 ;  /* 0x000000010a0d7819 */ /* 0x000fe2000001020b */
[----:B------:R-:W4:Y:S01]  /*0d60*/  LDG.E.64.CONSTANT R32, desc[UR14][R32.64] ;  /* 0x0000000e20207981 */ /* 0x000f22000c1e9b00 */
[----:B------:R-:W-:-:S02]  /*0d70*/  IADD3.X R11, RZ, R3, RZ, P1, !PT ;  /* 0x00000003ff0b7210 */ /* 0x000fc40000ffe4ff */
[C---:B------:R-:W-:Y:S02]  /*0d80*/  IADD3 R44, P1, R12.reuse, UR26, RZ ;  /* 0x0000001a0c2c7c10 */ /* 0x040fe4000ff3e0ff */
[----:B------:R-:W-:Y:S01]  /*0d90*/  IADD3 R7, R9, 0xf00, RZ ;  /* 0x00000f0009077810 */ /* 0x000fe20007ffe0ff */
[----:B------:R0:W-:Y:S01]  /*0da0*/  STL [R1+0x2c], R12 ;  /* 0x00002c0c01007387 */ /* 0x0001e20000100800 */
[----:B------:R-:W-:Y:S02]  /*0db0*/  IADD3 R40, P0, R12, UR24, RZ ;  /* 0x000000180c287c10 */ /* 0x000fe4000ff1e0ff */
[----:B------:R-:W-:Y:S02]  /*0dc0*/  IADD3.X R45, R13, UR27, RZ, P1, !PT ;  /* 0x0000001b0d2d7c10 */ /* 0x000fe40008ffe4ff */
[C---:B------:R-:W-:Y:S02]  /*0dd0*/  SHF.L.U32 R10, R8.reuse, 0x1, RZ ;  /* 0x00000001080a7819 */ /* 0x040fe400000006ff */
[----:B0-----:R-:W-:Y:S01]  /*0de0*/  SHF.L.U64.HI R12, R8, 0x1, R11 ;  /* 0x00000001080c7819 */ /* 0x001fe2000001020b */
[----:B------:R-:W-:Y:S01]  /*0df0*/  STL [R1+0x30], R13 ;  /* 0x0000300d01007387 */ /* 0x000fe20000100800 */
[----:B------:R-:W-:-:S02]  /*0e00*/  IADD3 R8, P1, R7, R6, RZ ;  /* 0x0000000607087210 */ /* 0x000fc40007f3e0ff */
[----:B------:R-:W-:Y:S01]  /*0e10*/  IADD3.X R41, R13, UR25, RZ, P0, !PT ;  /* 0x000000190d297c10 */ /* 0x000fe200087fe4ff */
[----:B------:R-:W5:Y:S01]  /*0e20*/  LDG.E.64.CONSTANT R44, desc[UR14][R44.64] ;  /* 0x0000000e2c2c7981 */ /* 0x000f62000c1e9b00 */
[----:B------:R-:W-:Y:S02]  /*0e30*/  IADD3.X R11, RZ, R3, RZ, P1, !PT ;  /* 0x00000003ff0b7210 */ /* 0x000fe40000ffe4ff */
[C---:B------:R-:W-:Y:S02]  /*0e40*/  IADD3 R48, P0, R10.reuse, UR24, RZ ;  /* 0x000000180a307c10 */ /* 0x040fe4000ff1e0ff */
[----:B------:R-:W-:Y:S01]  /*0e50*/  IADD3 R60, P1, R10, UR26, RZ ;  /* 0x0000001a0a3c7c10 */ /* 0x000fe2000ff3e0ff */
[----:B------:R0:W-:Y:S01]  /*0e60*/  STL [R1+0x28], R12 ;  /* 0x0000280c01007387 */ /* 0x0001e20000100800 */
[----:B------:R-:W-:Y:S02]  /*0e70*/  IADD3 R7, R9, 0x1400, RZ ;  /* 0x0000140009077810 */ /* 0x000fe40007ffe0ff */
[C---:B------:R-:W-:Y:S01]  /*0e80*/  IADD3.X R49, R12.reuse, UR25, RZ, P0, !PT ;  /* 0x000000190c317c10 */ /* 0x040fe200087fe4ff */
[----:B------:R1:W-:Y:S01]  /*0e90*/  STL [R1+0x24], R10 ;  /* 0x0000240a01007387 */ /* 0x0003e20000100800 */
[----:B------:R-:W-:-:S03]  /*0ea0*/  IADD3.X R61, R12, UR27, RZ, P1, !PT ;  /* 0x0000001b0c3d7c10 */ /* 0x000fc60008ffe4ff */
[----:B------:R-:W3:Y:S01]  /*0eb0*/  LDG.E.64.CONSTANT R40, desc[UR14][R40.64] ;  /* 0x0000000e28287981 */ /* 0x000ee2000c1e9b00 */
[----:B0-----:R-:W-:-:S03]  /*0ec0*/  SHF.L.U32 R12, R8, 0x1, RZ ;  /* 0x00000001080c7819 */ /* 0x001fc600000006ff */
[----:B------:R-:W4:Y:S01]  /*0ed0*/  LDG.E.64.CONSTANT R48, desc[UR14][R48.64] ;  /* 0x0000000e30307981 */ /* 0x000f22000c1e9b00 */
[----:B-1----:R-:W-:Y:S02]  /*0ee0*/  SHF.L.U64.HI R10, R8, 0x1, R11 ;  /* 0x00000001080a7819 */ /* 0x002fe4000001020b */
[----:B------:R-:W-:Y:S01]  /*0ef0*/  IADD3 R8, P1, R7, R6, RZ ;  /* 0x0000000607087210 */ /* 0x000fe20007f3e0ff */
[----:B------:R-:W5:Y:S01]  /*0f00*/  LDG.E.64.CONSTANT R60, desc[UR14][R60.64] ;  /* 0x0000000e3c3c7981 */ /* 0x000f62000c1e9b00 */
[C---:B------:R-:W-:Y:S02]  /*0f10*/  IADD3 R62, P0, R12.reuse, UR24, RZ ;  /* 0x000000180c3e7c10 */ /* 0x040fe4000ff1e0ff */
[----:B------:R-:W-:Y:S02]  /*0f20*/  IADD3.X R11, RZ, R3, RZ, P1, !PT ;  /* 0x00000003ff0b7210 */ /* 0x000fe40000ffe4ff */
[----:B------:R-:W-:Y:S01]  /*0f30*/  IADD3 R64, P1, R12, UR26, RZ ;  /* 0x0000001a0c407c10 */ /* 0x000fe2000ff3e0ff */
[----:B------:R0:W-:Y:S01]  /*0f40*/  STL [R1+0x20], R10 ;  /* 0x0000200a01007387 */ /* 0x0001e20000100800 */
[----:B------:R-:W-:-:S02]  /*0f50*/  IADD3 R7, R9, 0x1900, RZ ;  /* 0x0000190009077810 */ /* 0x000fc40007ffe0ff */
[C---:B------:R-:W-:Y:S01]  /*0f60*/  IADD3.X R63, R10.reuse, UR25, RZ, P0, !PT ;  /* 0x000000190a3f7c10 */ /* 0x040fe200087fe4ff */
[----:B------:R1:W-:Y:S01]  /*0f70*/  STL [R1+0x1c], R12 ;  /* 0x00001c0c01007387 */ /* 0x0003e20000100800 */
[----:B------:R-:W-:-:S04]  /*0f80*/  IADD3.X R65, R10, UR27, RZ, P1, !PT ;  /* 0x0000001b0a417c10 */ /* 0x000fc80008ffe4ff */
[----:B------:R-:W5:Y:S01]  /*0f90*/  LDG.E.64.CONSTANT R62, desc[UR14][R62.64] ;  /* 0x0000000e3e3e7981 */ /* 0x000f62000c1e9b00 */
[----:B0-----:R-:W-:-:S03]  /*0fa0*/  SHF.L.U32 R10, R8, 0x1, RZ ;  /* 0x00000001080a7819 */ /* 0x001fc600000006ff */
[----:B------:R-:W5:Y:S01]  /*0fb0*/  LDG.E.64.CONSTANT R64, desc[UR14][R64.64] ;  /* 0x0000000e40407981 */ /* 0x000f62000c1e9b00 */
[----:B-1----:R-:W-:Y:S02]  /*0fc0*/  SHF.L.U64.HI R12, R8, 0x1, R11 ;  /* 0x00000001080c7819 */ /* 0x002fe4000001020b */
[----:B------:R-:W-:Y:S02]  /*0fd0*/  IADD3 R8, P1, R7, R6, RZ ;  /* 0x0000000607087210 */ /* 0x000fe40007f3e0ff */
        /* <DEDUP_REMOVED lines=17> */
[----:B------:R-:W-:-:S02]  /*10f0*/  IADD3.X R71, R10, UR25, RZ, P0, !PT ;  /* 0x000000190a477c10 */ /* 0x000fc400087fe4ff */
[----:B------:R-:W-:Y:S01]  /*1100*/  IADD3.X R73, R10, UR27, RZ, P1, !PT ;  /* 0x0000001b0a497c10 */ /* 0x000fe20008ffe4ff */
[----:B------:R1:W-:Y:S01]  /*1110*/  STL [R1+0xc], R12 ;  /* 0x00000c0c01007387 */ /* 0x0003e20000100800 */
[----:B------:R-:W-:Y:S02]  /*1120*/  IADD3 R7, R9, 0x2300, RZ ;  /* 0x0000230009077810 */ /* 0x000fe40007ffe0ff */
[----:B------:R-:W-:Y:S01]  /*1130*/  SHF.L.U64.HI R11, R8, 0x1, R11 ;  /* 0x00000001080b7819 */ /* 0x000fe2000001020b */
[----:B------:R-:W5:Y:S04]  /*1140*/  LDG.E.64.CONSTANT R70, desc[UR14][R70.64] ;  /* 0x0000000e46467981 */ /* 0x000f68000c1e9b00 */
[----:B0-----:R-:W2:Y:S01]  /*1150*/  LDL R10, [R1+0x3c] ;  /* 0x00003c00010a7983 */ /* 0x001ea20000100800 */
[----:B------:R-:W-:-:S02]  /*1160*/  IADD3 R165, P1, R7, R6, RZ ;  /* 0x0000000607a57210 */ /* 0x000fc40007f3e0ff */
[----:B-1----:R-:W-:Y:S01]  /*1170*/  SHF.L.U32 R12, R8, 0x1, RZ ;  /* 0x00000001080c7819 */ /* 0x002fe200000006ff */
[----:B------:R-:W5:Y:S01]  /*1180*/  LDG.E.64.CONSTANT R72, desc[UR14][R72.64] ;  /* 0x0000000e48487981 */ /* 0x000f62000c1e9b00 */
[----:B------:R-:W-:Y:S02]  /*1190*/  IADD3.X R8, RZ, R3, RZ, P1, !PT ;  /* 0x00000003ff087210 */ /* 0x000fe40000ffe4ff */
[C---:B------:R-:W-:Y:S02]  /*11a0*/  IADD3 R76, P1, R12.reuse, UR26, RZ ;  /* 0x0000001a0c4c7c10 */ /* 0x040fe4000ff3e0ff */
[----:B------:R-:W-:Y:S02]  /*11b0*/  IADD3 R7, R9, 0x2800, RZ ;  /* 0x0000280009077810 */ /* 0x000fe40007ffe0ff */
[----:B------:R-:W-:Y:S02]  /*11c0*/  IADD3.X R77, R11, UR27, RZ, P1, !PT ;  /* 0x0000001b0b4d7c10 */ /* 0x000fe40008ffe4ff */
[----:B------:R-:W-:-:S02]  /*11d0*/  IADD3 R74, P0, R12, UR24, RZ ;  /* 0x000000180c4a7c10 */ /* 0x000fc4000ff1e0ff */
[----:B------:R-:W-:Y:S02]  /*11e0*/  IADD3 R7, P1, R7, R6, RZ ;  /* 0x0000000607077210 */ /* 0x000fe40007f3e0ff */
[----:B------:R-:W-:Y:S01]  /*11f0*/  IADD3.X R75, R11, UR25, RZ, P0, !PT ;  /* 0x000000190b4b7c10 */ /* 0x000fe200087fe4ff */
[----:B------:R-:W5:Y:S01]  /*1200*/  LDG.E.64.CONSTANT R76, desc[UR14][R76.64] ;  /* 0x0000000e4c4c7981 */ /* 0x000f62000c1e9b00 */
[----:B------:R-:W-:Y:S02]  /*1210*/  IADD3.X R164, RZ, R3, RZ, P1, !PT ;  /* 0x00000003ffa47210 */ /* 0x000fe40000ffe4ff */
[C---:B------:R-:W-:Y:S02]  /*1220*/  SHF.L.U64.HI R8, R165.reuse, 0x1, R8 ;  /* 0x00000001a5087819 */ /* 0x040fe40000010208 */
[----:B------:R-:W-:Y:S01]  /*1230*/  SHF.L.U32 R165, R165, 0x1, RZ ;  /* 0x00000001a5a57819 */ /* 0x000fe200000006ff */
[----:B------:R-:W5:Y:S01]  /*1240*/  LDG.E.64.CONSTANT R74, desc[UR14][R74.64] ;  /* 0x0000000e4a4a7981 */ /* 0x000f62000c1e9b00 */
[----:B------:R-:W-:-:S02]  /*1250*/  SHF.L.U64.HI R164, R7, 0x1, R164 ;  /* 0x0000000107a47819 */ /* 0x000fc400000102a4 */
[----:B------:R-:W-:Y:S02]  /*1260*/  SHF.L.U32 R163, R7, 0x1, RZ ;  /* 0x0000000107a37819 */ /* 0x000fe400000006ff */
[----:B------:R-:W-:Y:S02]  /*1270*/  IADD3 R7, R9, 0x2d00, RZ ;  /* 0x00002d0009077810 */ /* 0x000fe40007ffe0ff */
[C---:B------:R-:W-:Y:S02]  /*1280*/  IADD3 R78, P0, R165.reuse, UR24, RZ ;  /* 0x00000018a54e7c10 */ /* 0x040fe4000ff1e0ff */
[----:B------:R-:W-:Y:S02]  /*1290*/  IADD3 R80, P1, R165, UR26, RZ ;  /* 0x0000001aa5507c10 */ /* 0x000fe4000ff3e0ff */
[----:B------:R-:W-:Y:S02]  /*12a0*/  IADD3 R7, P2, R7, R6, RZ ;  /* 0x0000000607077210 */ /* 0x000fe40007f5e0ff */
[----:B------:R-:W-:-:S02]  /*12b0*/  IADD3.X R79, R8, UR25, RZ, P0, !PT ;  /* 0x00000019084f7c10 */ /* 0x000fc400087fe4ff */
[----:B------:R-:W-:Y:S02]  /*12c0*/  IADD3.X R81, R8, UR27, RZ, P1, !PT ;  /* 0x0000001b08517c10 */ /* 0x000fe40008ffe4ff */
[C---:B------:R-:W-:Y:S02]  /*12d0*/  IADD3 R84, P1, R163.reuse, UR26, RZ ;  /* 0x0000001aa3547c10 */ /* 0x040fe4000ff3e0ff */
[----:B------:R-:W-:Y:S01]  /*12e0*/  IADD3.X R162, RZ, R3, RZ, P2, !PT ;  /* 0x00000003ffa27210 */ /* 0x000fe200017fe4ff */
[----:B------:R-:W5:Y:S01]  /*12f0*/  LDG.E.64.CONSTANT R78, desc[UR14][R78.64] ;  /* 0x0000000e4e4e7981 */ /* 0x000f62000c1e9b00 */
[----:B------:R-:W-:Y:S02]  /*1300*/  IADD3 R82, P0, R163, UR24, RZ ;  /* 0x00000018a3527c10 */ /* 0x000fe4000ff1e0ff */
[----:B------:R-:W-:Y:S01]  /*1310*/  IADD3.X R85, R164, UR27, RZ, P1, !PT ;  /* 0x0000001ba4557c10 */ /* 0x000fe20008ffe4ff */
[----:B------:R-:W-:Y:S01]  /*1320*/  STL [R1+0x8], R11 ;  /* 0x0000080b01007387 */ /* 0x000fe20000100800 */
[----:B------:R-:W-:-:S02]  /*1330*/  SHF.L.U32 R161, R7, 0x1, RZ ;  /* 0x0000000107a17819 */ /* 0x000fc400000006ff */
[----:B------:R-:W-:Y:S01]  /*1340*/  SHF.L.U64.HI R162, R7, 0x1, R162 ;  /* 0x0000000107a27819 */ /* 0x000fe200000102a2 */
[----:B------:R-:W-:Y:S01]  /*1350*/  STL [R1+0x4], R12 ;  /* 0x0000040c01007387 */ /* 0x000fe20000100800 */
[----:B------:R-:W-:-:S03]  /*1360*/  IADD3.X R83, R164, UR25, RZ, P0, !PT ;  /* 0x00000019a4537c10 */ /* 0x000fc600087fe4ff */
[----:B------:R-:W5:Y:S04]  /*1370*/  LDG.E.64.CONSTANT R80, desc[UR14][R80.64] ;  /* 0x0000000e50507981 */ /* 0x000f68000c1e9b00 */
[----:B------:R0:W-:Y:S01]  /*1380*/  STL [R1], R8 ;  /* 0x0000000801007387 */ /* 0x0001e20000100800 */
[C---:B------:R-:W-:Y:S02]  /*1390*/  IADD3 R86, P2, R161.reuse, UR24, RZ ;  /* 0x00000018a1567c10 */ /* 0x040fe4000ff5e0ff */
[----:B------:R-:W-:Y:S01]  /*13a0*/  IADD3 R88, P0, R161, UR26, RZ ;  /* 0x0000001aa1587c10 */ /* 0x000fe2000ff1e0ff */
[----:B------:R-:W5:Y:S01]  /*13b0*/  LDG.E.64.CONSTANT R82, desc[UR14][R82.64] ;  /* 0x0000000e52527981 */ /* 0x000f62000c1e9b00 */
[C---:B------:R-:W-:Y:S02]  /*13c0*/  IADD3.X R87, R162.reuse, UR25, RZ, P2, !PT ;  /* 0x00000019a2577c10 */ /* 0x040fe400097fe4ff */
[----:B------:R-:W-:Y:S01]  /*13d0*/  IADD3.X R89, R162, UR27, RZ, P0, !PT ;  /* 0x0000001ba2597c10 */ /* 0x000fe200087fe4ff */
[----:B------:R-:W5:Y:S04]  /*13e0*/  LDG.E.64.CONSTANT R84, desc[UR14][R84.64] ;  /* 0x0000000e54547981 */ /* 0x000f68000c1e9b00 */
[----:B------:R-:W5:Y:S04]  /*13f0*/  LDG.E.64.CONSTANT R86, desc[UR14][R86.64] ;  /* 0x0000000e56567981 */ /* 0x000f68000c1e9b00 */
[----:B------:R-:W5:Y:S01]  /*1400*/  LDG.E.64.CONSTANT R88, desc[UR14][R88.64] ;  /* 0x0000000e58587981 */ /* 0x000f62000c1e9b00 */
[----:B--2---:R-:W-:-:S04]  /*1410*/  IADD3 R7, P1, R10, UR13, RZ ;  /* 0x0000000d0a077c10 */ /* 0x004fc8000ff3e0ff */
[----:B0-----:R-:W-:Y:S01]  /*1420*/  IADD3.X R8, RZ, UR16, RZ, P1, !PT ;  /* 0x00000010ff087c10 */ /* 0x001fe20008ffe4ff */
[----:B------:R-:W-:Y:S01]  /*1430*/  FADD.FTZ R59, R59, UR11 ;  /* 0x0000000b3b3b7e21 */ /* 0x000fe20008010000 */
[C---:B------:R-:W-:Y:S01]  /*1440*/  LEA R90, P1, R7.reuse, UR22, 0x3 ;  /* 0x00000016075a7c11 */ /* 0x040fe2000f8218ff */
[--C-:B---3--:R-:W-:Y:S01]  /*1450*/  HADD2.F32 R11, -RZ, R40.reuse.H0_H0 ;  /* 0x20000028ff0b7230 */ /* 0x108fe20000004100 */
[----:B------:R-:W0:Y:S01]  /*1460*/  S2R R119, SR_CgaCtaId ;  /* 0x0000000000777919 */ /* 0x000e220000008800 */
[----:B------:R-:W-:Y:S01]  /*1470*/  HADD2.F32 R13, -RZ, R40.H1_H1 ;  /* 0x30000028ff0d7230 */ /* 0x000fe20000004100 */
[----:B------:R-:W-:Y:S01]  /*1480*/  LEA.HI.X R91, R7, UR23, R8, 0x3, P1 ;  /* 0x00000017075b7c11 */ /* 0x000fe200088f1c08 */
[--C-:B----4-:R-:W-:Y:S01]  /*1490*/  HADD2.F32 R15, -RZ, R48.reuse.H0_H0 ;  /* 0x20000030ff0f7230 */ /* 0x110fe20000004100 */
[----:B------:R-:W-:Y:S01]  /*14a0*/  IADD3 R7, R9, 0x3200, RZ ;  /* 0x0000320009077810 */ /* 0x000fe20007ffe0ff */
[----:B------:R-:W-:Y:S01]  /*14b0*/  HADD2.F32 R17, -RZ, R48.H1_H1 ;  /* 0x30000030ff117230 */ /* 0x000fe20000004100 */
[----:B------:R-:W-:-:S02]  /*14c0*/  UIADD3 UR10, UP0, UR10, 0x9, URZ ;  /* 0x000000090a0a7890 */ /* 0x000fc4000ff1e03f */
[----:B------:R-:W-:Y:S01]  /*14d0*/  IADD3 R7, P0, R7, R6, RZ ;  /* 0x0000000607077210 */ /* 0x000fe20007f1e0ff */
[----:B------:R-:W2:Y:S01]  /*14e0*/  LDG.E.64.CONSTANT R90, desc[UR14][R90.64] ;  /* 0x0000000e5a5a7981 */ /* 0x000ea2000c1e9b00 */
[----:B-----5:R-:W-:Y:S01]  /*14f0*/  HADD2.F32 R19, -RZ, R66.H0_H0 ;  /* 0x20000042ff137230 */ /* 0x020fe20000004100 */
[----:B------:R-:W-:Y:S01]  /*1500*/  ULDC.64 UR16, c[0x0][0x258] ;  /* 0x0000960000107ab9 */ /* 0x000fe20000000a00 */
[----:B------:R-:W-:Y:S02]  /*1510*/  IADD3.X R160, RZ, R3, RZ, P0, !PT ;  /* 0x00000003ffa07210 */ /* 0x000fe400007fe4ff */
[C---:B------:R-:W-:Y:S02]  /*1520*/  SHF.L.U32 R159, R7.reuse, 0x1, RZ ;  /* 0x00000001079f7819 */ /* 0x040fe400000006ff */
[----:B------:R-:W-:Y:S02]  /*1530*/  SHF.L.U64.HI R160, R7, 0x1, R160 ;  /* 0x0000000107a07819 */ /* 0x000fe400000102a0 */
[----:B------:R-:W-:-:S02]  /*1540*/  IADD3 R92, P0, R159, UR24, RZ ;  /* 0x000000189f5c7c10 */ /* 0x000fc4000ff1e0ff */
[----:B------:R-:W-:Y:S02]  /*1550*/  IADD3 R7, R9, 0x3700, RZ ;  /* 0x0000370009077810 */ /* 0x000fe40007ffe0ff */
[----:B------:R-:W-:Y:S02]  /*1560*/  IADD3.X R93, R160, UR25, RZ, P0, !PT ;  /* 0x00000019a05d7c10 */ /* 0x000fe400087fe4ff */
[----:B------:R-:W-:Y:S02]  /*1570*/  IADD3 R7, P0, R7, R6, RZ ;  /* 0x0000000607077210 */ /* 0x000fe40007f1e0ff */
[----:B------:R-:W-:Y:S02]  /*1580*/  IADD3 R94, P1, R159, UR26, RZ ;  /* 0x0000001a9f5e7c10 */ /* 0x000fe4000ff3e0ff */
[----:B------:R-:W3:Y:S01]  /*1590*/  LDG.E.64.CONSTANT R92, desc[UR14][R92.64] ;  /* 0x0000000e5c5c7981 */ /* 0x000ee2000c1e9b00 */
[----:B------:R-:W-:Y:S02]  /*15a0*/  IADD3.X R158, RZ, R3, RZ, P0, !PT ;  /* 0x00000003ff9e7210 */ /* 0x000fe400007fe4ff */
[----:B------:R-:W-:-:S02]  /*15b0*/  SHF.L.U32 R157, R7, 0x1, RZ ;  /* 0x00000001079d7819 */ /* 0x000fc400000006ff */
[----:B------:R-:W-:Y:S02]  /*15c0*/  IADD3.X R95, R160, UR27, RZ, P1, !PT ;  /* 0x0000001ba05f7c10 */ /* 0x000fe40008ffe4ff */
[----:B------:R-:W-:Y:S02]  /*15d0*/  SHF.L.U64.HI R158, R7, 0x1, R158 ;  /* 0x00000001079e7819 */ /* 0x000fe4000001029e */
[C---:B------:R-:W-:Y:S02]  /*15e0*/  IADD3 R96, P0, R157.reuse, UR24, RZ ;  /* 0x000000189d607c10 */ /* 0x040fe4000ff1e0ff */
[----:B------:R-:W-:Y:S01]  /*15f0*/  IADD3 R98, P1, R157, UR26, RZ ;  /* 0x0000001a9d627c10 */ /* 0x000fe2000ff3e0ff */
[----:B------:R-:W4:Y:S01]  /*1600*/  LDG.E.64.CONSTANT R94, desc[UR14][R94.64] ;  /* 0x0000000e5e5e7981 */ /* 0x000f22000c1e9b00 */
[C---:B------:R-:W-:Y:S02]  /*1610*/  IADD3.X R97, R158.reuse, UR25, RZ, P0, !PT ;  /* 0x000000199e617c10 */ /* 0x040fe400087fe4ff */
        /* <DEDUP_REMOVED lines=8> */
[C---:B------:R-:W-:Y:S02]  /*16a0*/  IADD3 R100, P0, R155.reuse, UR24, RZ ;  /* 0x000000189b647c10 */ /* 0x040fe4000ff1e0ff */
        /* <DEDUP_REMOVED lines=33> */
[----:B------:R-:W-:Y:S02]  /*18c0*/  IADD3.X R113, R148, UR25, RZ, P0, !PT ;  /* 0x0000001994717c10 */ /* 0x000fe400087fe4ff */
[----:B------:R-:W-:-:S04]  /*18d0*/  IADD3 R114, P0, R147, UR26, RZ ;  /* 0x0000001a93727c10 */ /* 0x000fc8000ff1e0ff */
[----:B------:R-:W-:Y:S01]  /*18e0*/  IADD3.X R115, R148, UR27, RZ, P0, !PT ;  /* 0x0000001b94737c10 */ /* 0x000fe200087fe4ff */
[----:B------:R-:W5:Y:S05]  /*18f0*/  LDG.E.64.CONSTANT R112, desc[UR14][R112.64] ;  /* 0x0000000e70707981 */ /* 0x000f6a000c1e9b00 */
[----:B------:R-:W5:Y:S01]  /*1900*/  LDG.E.64.CONSTANT R114, desc[UR14][R114.64] ;  /* 0x0000000e72727981 */ /* 0x000f62000c1e9b00 */
[----:B------:R-:W1:Y:S01]  /*1910*/  MUFU.RSQ R6, R59 ;  /* 0x0000003b00067308 */ /* 0x000e620000001400 */
[--C-:B------:R-:W-:Y:S02]  /*1920*/  HADD2.F32 R3, -RZ, R32.reuse.H0_H0 ;  /* 0x20000020ff037230 */ /* 0x100fe40000004100 */
[----:B------:R-:W-:-:S02]  /*1930*/  HADD2.F32 R9, -RZ, R32.H1_H1 ;  /* 0x30000020ff097230 */ /* 0x000fc40000004100 */
[--C-:B------:R-:W-:Y:S02]  /*1940*/  HADD2.F32 R7, -RZ, R34.reuse.H0_H0 ;  /* 0x20000022ff077230 */ /* 0x100fe40000004100 */
[C---:B------:R-:W-:Y:S01]  /*1950*/  FADD.FTZ R3, -R58.reuse, R3 ;  /* 0x000000033a037221 */ /* 0x040fe20000010100 */
[----:B------:R-:W-:Y:S02]  /*1960*/  HADD2.F32 R8, -RZ, R34.H1_H1 ;  /* 0x30000022ff087230 */ /* 0x000fe40000004100 */
[----:B------:R-:W-:Y:S01]  /*1970*/  FADD.FTZ R145, -R58, R9 ;  /* 0x000000093a917221 */ /* 0x000fe20000010100 */
[----:B------:R-:W-:Y:S01]  /*1980*/  FMUL.FTZ R9, R0, R7 ;  /* 0x0000000700097220 */ /* 0x000fe20000410000 */
[----:B------:R-:W-:Y:S01]  /*1990*/  FADD.FTZ R11, -R58, R11 ;  /* 0x0000000b3a0b7221 */ /* 0x000fe20000010100 */
[----:B-1----:R-:W-:Y:S01]  /*19a0*/  FMUL.FTZ R146, R6, R3 ;  /* 0x0000000306927220 */ /* 0x002fe20000410000 */
[----:B------:R-:W-:Y:S01]  /*19b0*/  FMUL.FTZ R3, R4, R8 ;  /* 0x0000000804037220 */ /* 0x000fe20000410000 */
[----:B------:R-:W-:-:S02]  /*19c0*/  FMUL.FTZ R145, R6, R145 ;  /* 0x0000009106917220 */ /* 0x000fc40000410000 */
[----:B------:R-:W-:Y:S01]  /*19d0*/  FFMA.FTZ R10, R146, R9, RZ ;  /* 0x00000009920a7223 */ /* 0x000fe200000100ff */
[--C-:B------:R-:W-:Y:S02]  /*19e0*/  HADD2.F32 R9, -RZ, R44.reuse.H0_H0 ;  /* 0x2000002cff097230 */ /* 0x100fe40000004100 */
[----:B------:R-:W-:Y:S01]  /*19f0*/  FMUL.FTZ R144, R6, R11 ;  /* 0x0000000b06907220 */ /* 0x000fe20000410000 */
[----:B------:R-:W-:Y:S01]  /*1a00*/  FFMA.FTZ R3, R145, R3, R10 ;  /* 0x0000000391037223 */ /* 0x000fe2000001000a */
[----:B------:R-:W-:Y:S02]  /*1a10*/  HADD2.F32 R10, -RZ, R44.H1_H1 ;  /* 0x3000002cff0a7230 */ /* 0x000fe40000004100 */
[----:B------:R-:W-:Y:S01]  /*1a20*/  FMUL.FTZ R12, R0, R9 ;  /* 0x00000009000c7220 */ /* 0x000fe20000410000 */
[----:B------:R-:W-:Y:S01]  /*1a30*/  FADD.FTZ R13, -R58, R13 ;  /* 0x0000000d3a0d7221 */ /* 0x000fe20000010100 */
[----:B------:R-:W-:Y:S02]  /*1a40*/  HADD2.F32 R11, -RZ, R60.H0_H0 ;  /* 0x2000003cff0b7230 */ /* 0x000fe40000004100 */
[----:B------:R-:W-:Y:S01]  /*1a50*/  FFMA.FTZ R12, R144, R12, R3 ;  /* 0x0000000c900c7223 */ /* 0x000fe20000010003 */
[----:B------:R-:W-:Y:S01]  /*1a60*/  FMUL.FTZ R3, R4, R10 ;  /* 0x0000000a04037220 */ /* 0x000fe20000410000 */
[----:B------:R-:W-:Y:S01]  /*1a70*/  FMUL.FTZ R143, R6, R13 ;  /* 0x0000000d068f7220 */ /* 0x000fe20000410000 */
[----:B------:R-:W-:Y:S01]  /*1a80*/  FADD.FTZ R15, -R58, R15 ;  /* 0x0000000f3a0f7221 */ /* 0x000fe20000010100 */
[----:B------:R-:W-:-:S02]  /*1a90*/  FMUL.FTZ R13, R0, R11 ;  /* 0x0000000b000d7220 */ /* 0x000fc40000410000 */
[----:B------:R-:W-:Y:S01]  /*1aa0*/  FFMA.FTZ R3, R143, R3, R12 ;  /* 0x000000038f037223 */ /* 0x000fe2000001000c */
[----:B------:R-:W-:Y:S01]  /*1ab0*/  FMUL.FTZ R142, R6, R15 ;  /* 0x0000000f068e7220 */ /* 0x000fe20000410000 */
[----:B------:R-:W-:Y:S02]  /*1ac0*/  HADD2.F32 R12, -RZ, R60.H1_H1 ;  /* 0x3000003cff0c7230 */ /* 0x000fe40000004100 */
[----:B------:R-:W-:Y:S01]  /*1ad0*/  FADD.FTZ R17, -R58, R17 ;  /* 0x000000113a117221 */ /* 0x000fe20000010100 */
[----:B------:R-:W-:Y:S02]  /*1ae0*/  HADD2.F32 R15, -RZ, R62.H0_H0 ;  /* 0x2000003eff0f7230 */ /* 0x000fe40000004100 */
[----:B------:R-:W-:Y:S01]  /*1af0*/  FFMA.FTZ R14, R142, R13, R3 ;  /* 0x0000000d8e0e7223 */ /* 0x000fe20000010003 */
[----:B------:R-:W-:Y:S02]  /*1b00*/  HADD2.F32 R13, -RZ, R64.H0_H0 ;  /* 0x20000040ff0d7230 */ /* 0x000fe40000004100 */
[----:B------:R-:W-:Y:S01]  /*1b10*/  FMUL.FTZ R3, R4, R12 ;  /* 0x0000000c04037220 */ /* 0x000fe20000410000 */
[----:B------:R-:W-:Y:S01]  /*1b20*/  FMUL.FTZ R141, R6, R17 ;  /* 0x00000011068d7220 */ /* 0x000fe20000410000 */
[----:B------:R-:W-:Y:S01]  /*1b30*/  FADD.FTZ R15, -R58, R15 ;  /* 0x0000000f3a0f7221 */ /* 0x000fe20000010100 */
[----:B------:R-:W-:-:S02]  /*1b40*/  HADD2.F32 R17, -RZ, R62.H1_H1 ;  /* 0x3000003eff117230 */ /* 0x000fc40000004100 */
[----:B------:R-:W-:Y:S01]  /*1b50*/  FMUL.FTZ R16, R0, R13 ;  /* 0x0000000d00107220 */ /* 0x000fe20000410000 */
[----:B------:R-:W-:Y:S01]  /*1b60*/  FFMA.FTZ R3, R141, R3, R14 ;  /* 0x000000038d037223 */ /* 0x000fe2000001000e */
[----:B------:R-:W-:Y:S01]  /*1b70*/  FMUL.FTZ R140, R6, R15 ;  /* 0x0000000f068c7220 */ /* 0x000fe20000410000 */
[----:B------:R-:W-:Y:S02]  /*1b80*/  HADD2.F32 R14, -RZ, R64.H1_H1 ;  /* 0x30000040ff0e7230 */ /* 0x000fe40000004100 */
[----:B------:R-:W-:Y:S01]  /*1b90*/  FADD.FTZ R17, -R58, R17 ;  /* 0x000000113a117221 */ /* 0x000fe20000010100 */
[----:B------:R-:W-:Y:S02]  /*1ba0*/  HADD2.F32 R15, -RZ, R68.H0_H0 ;  /* 0x20000044ff0f7230 */ /* 0x000fe40000004100 */
[----:B------:R-:W-:Y:S01]  /*1bb0*/  FFMA.FTZ R16, R140, R16, R3 ;  /* 0x000000108c107223 */ /* 0x000fe20000010003 */
[----:B------:R-:W-:Y:S01]  /*1bc0*/  FADD.FTZ R19, -R58, R19 ;  /* 0x000000133a137221 */ /* 0x000fe20000010100 */
[----:B------:R-:W-:Y:S01]  /*1bd0*/  FMUL.FTZ R3, R4, R14 ;  /* 0x0000000e04037220 */ /* 0x000fe20000410000 */
[----:B------:R-:W-:Y:S01]  /*1be0*/  FMUL.FTZ R139, R6, R17 ;  /* 0x00000011068b7220 */ /* 0x000fe20000410000 */
[----:B------:R-:W-:-:S02]  /*1bf0*/  HADD2.F32 R21, -RZ, R66.H1_H1 ;  /* 0x30000042ff157230 */ /* 0x000fc40000004100 */
[----:B------:R-:W-:Y:S01]  /*1c00*/  FMUL.FTZ R17, R0, R15 ;  /* 0x0000000f00117220 */ /* 0x000fe20000410000 */
[----:B------:R-:W-:Y:S01]  /*1c10*/  FMUL.FTZ R138, R6, R19 ;  /* 0x00000013068a7220 */ /* 0x000fe20000410000 */
[----:B------:R-:W-:Y:S01]  /*1c20*/  FFMA.FTZ R3, R139, R3, R16 ;  /* 0x000000038b037223 */ /* 0x000fe20000010010 */
        /* <DEDUP_REMOVED lines=33> */
[----:B------:R-:W-:Y:S01]  /*1e40*/  FFMA.FTZ R26, R21, R3, R24 ;  /* 0x00000003151a7223 */ /* 0x000fe20000010018 */
[----:B------:R-:W-:Y:S01]  /*1e50*/  FMUL.FTZ R3, R0, R22 ;  /* 0x0000001600037220 */ /* 0x000fe20000410000 */
        /* <DEDUP_REMOVED lines=20> */
[----:B------:R-:W-:-:S03]  /*1fa0*/  FADD.FTZ R31, -R58, R37 ;  /* 0x000000253a1f7221 */ /* 0x000fc60000010100 */
[----:B------:R-:W-:Y:S01]  /*1fb0*/  FFMA.FTZ R32, R30, R32, R3 ;  /* 0x000000201e207223 */ /* 0x000fe20000010003 */
[----:B------:R-:W-:Y:S01]  /*1fc0*/  FMUL.FTZ R3, R0, R28 ;  /* 0x0000001c00037220 */ /* 0x000fe20000410000 */
[----:B------:R-:W-:Y:S01]  /*1fd0*/  FMUL.FTZ R31, R6, R31 ;  /* 0x0000001f061f7220 */ /* 0x000fe20000410000 */
[----:B------:R-:W-:-:S03]  /*1fe0*/  HADD2.F32 R37, -RZ, R86.H1_H1 ;  /* 0x30000056ff257230 */ /* 0x000fc60000004100 */
[----:B------:R-:W-:Y:S01]  /*1ff0*/  FFMA.FTZ R32, R31, R3, R32 ;  /* 0x000000031f207223 */ /* 0x000fe20000010020 */
[----:B------:R-:W-:Y:S02]  /*2000*/  HADD2.F32 R3, -RZ, R33.H0_H0 ;  /* 0x20000021ff037230 */ /* 0x000fe40000004100 */
[----:B------:R-:W-:Y:S01]  /*2010*/  FADD.FTZ R37, -R58, R37 ;  /* 0x000000253a257221 */ /* 0x000fe20000010100 */
[----:B------:R-:W-:Y:S02]  /*2020*/  HADD2.F32 R39, -RZ, R88.H1_H1 ;  /* 0x30000058ff277230 */ /* 0x000fe40000004100 */
[----:B--2---:R-:W-:-:S06]  /*2030*/  FADD.FTZ R38, R91, UR11 ;  /* 0x0000000b5b267e21 */ /* 0x004fcc0008010000 */
[----:B------:R-:W1:Y:S01]  /*2040*/  MUFU.RSQ R38, R38 ;  /* 0x0000002600267308 */ /* 0x000e620000001400 */
[----:B------:R-:W-:Y:S02]  /*2050*/  HADD2.F32 R33, -RZ, R33.H1_H1 ;  /* 0x30000021ff217230 */ /* 0x000fe40000004100 */
[----:B------:R-:W-:Y:S01]  /*2060*/  FADD.FTZ R3, -R90, R3 ;  /* 0x000000035a037221 */ /* 0x000fe20000010100 */
[----:B------:R-:W-:Y:S02]  /*2070*/  HADD2.F32 R36, -RZ, R35.H0_H0 ;  /* 0x20000023ff247230 */ /* 0x000fe40000004100 */
[----:B------:R-:W-:Y:S01]  /*2080*/  FMUL.FTZ R70, R4, R39 ;  /* 0x0000002704467220 */ /* 0x000fe20000410000 */
[----:B------:R-:W-:Y:S01]  /*2090*/  FMUL.FTZ R37, R6, R37 ;  /* 0x0000002506257220 */ /* 0x000fe20000410000 */
[----:B------:R-:W-:Y:S02]  /*20a0*/  HADD2.F32 R46, -RZ, R41.H0_H0 ;  /* 0x20000029ff2e7230 */ /* 0x000fe40000004100 */
[----:B---3--:R-:W-:-:S02]  /*20b0*/  HADD2.F32 R47, -RZ, R92.H0_H0 ;  /* 0x2000005cff2f7230 */ /* 0x008fc40000004100 */
[----:B------:R-:W-:Y:S01]  /*20c0*/  FADD.FTZ R59, -R90, R33 ;  /* 0x000000215a3b7221 */ /* 0x000fe20000010100 */
[----:B------:R-:W-:Y:S02]  /*20d0*/  HADD2.F32 R35, -RZ, R35.H1_H1 ;  /* 0x30000023ff237230 */ /* 0x000fe40000004100 */
[----:B------:R-:W-:Y:S01]  /*20e0*/  FADD.FTZ R47, -R58, R47 ;  /* 0x0000002f3a2f7221 */ /* 0x000fe20000010100 */
[----:B------:R-:W-:Y:S02]  /*20f0*/  HADD2.F32 R41, -RZ, R41.H1_H1 ;  /* 0x30000029ff297230 */ /* 0x000fe40000004100 */
[----:B------:R-:W-:Y:S01]  /*2100*/  FMUL.FTZ R40, R2, R36 ;  /* 0x0000002402287220 */ /* 0x000fe20000410000 */
[----:B-1----:R-:W-:Y:S01]  /*2110*/  FMUL.FTZ R3, R38, R3 ;  /* 0x0000000326037220 */ /* 0x002fe20000410000 */
[----:B------:R-:W-:Y:S01]  /*2120*/  FMUL.FTZ R33, R6, R47 ;  /* 0x0000002f06217220 */ /* 0x000fe20000410000 */
[----:B------:R-:W-:Y:S02]  /*2130*/  HADD2.F32 R47, -RZ, R92.H1_H1 ;  /* 0x3000005cff2f7230 */ /* 0x000fe40000004100 */
[----:B----4-:R-:W-:-:S02]  /*2140*/  HADD2.F32 R34, -RZ, R94.H0_H0 ;  /* 0x2000005eff227230 */ /* 0x010fc40000004100 */
[----:B------:R-:W-:Y:S01]  /*2150*/  FFMA.FTZ R70, R37, R70, R32 ;  /* 0x0000004625467223 */ /* 0x000fe20000010020 */
[----:B------:R-:W-:Y:S01]  /*2160*/  FMUL.FTZ R32, R38, R59 ;  /* 0x0000003b26207220 */ /* 0x000fe20000410000 */
[----:B------:R-:W-:Y:S01]  /*2170*/  FMUL.FTZ R43, R5, R35 ;  /* 0x00000023052b7220 */ /* 0x000fe20000410000 */
[----:B------:R-:W-:Y:S01]  /*2180*/  FFMA.FTZ R59, R3, R40, RZ ;  /* 0x00000028033b7223 */ /* 0x000fe200000100ff */
[----:B------:R-:W-:Y:S01]  /*2190*/  FADD.FTZ R44, -R90, R41 ;  /* 0x000000295a2c7221 */ /* 0x000fe20000010100 */
[----:B------:R-:W-:Y:S01]  /*21a0*/  FMUL.FTZ R42, R0, R34 ;  /* 0x00000022002a7220 */ /* 0x000fe20000410000 */
[----:B------:R-:W-:Y:S02]  /*21b0*/  HADD2.F32 R94, -RZ, R94.H1_H1 ;  /* 0x3000005eff5e7230 */ /* 0x000fe40000004100 */
[----:B------:R-:W-:Y:S01]  /*21c0*/  FADD.FTZ R47, -R58, R47 ;  /* 0x0000002f3a2f7221 */ /* 0x000fe20000010100 */
[----:B------:R-:W-:Y:S02]  /*21d0*/  HADD2.F32 R48, -RZ, R45.H0_H0 ;  /* 0x2000002dff307230 */ /* 0x000fe40000004100 */
[----:B------:R-:W-:Y:S01]  /*21e0*/  FADD.FTZ R46, -R90, R46 ;  /* 0x0000002e5a2e7221 */ /* 0x000fe20000010100 */
[----:B-----5:R-:W-:-:S02]  /*21f0*/  HADD2.F32 R41, -RZ, R96.H0_H0 ;  /* 0x20000060ff297230 */ /* 0x020fc40000004100 */
[----:B------:R-:W-:Y:S01]  /*2200*/  FFMA.FTZ R118, R32, R43, R59 ;  /* 0x0000002b20767223 */ /* 0x000fe2000001003b */
[----:B------:R-:W-:Y:S01]  /*2210*/  FFMA.FTZ R70, R33, R42, R70 ;  /* 0x0000002a21467223 */ /* 0x000fe20000010046 */
[----:B------:R-:W-:Y:S02]  /*2220*/  HADD2.F32 R43, -RZ, R98.H0_H0 ;  /* 0x20000062ff2b7230 */ /* 0x000fe40000004100 */
[----:B------:R-:W-:Y:S01]  /*2230*/  FMUL.FTZ R42, R4, R94 ;  /* 0x0000005e042a7220 */ /* 0x000fe20000410000 */
[----:B------:R-:W-:Y:S01]  /*2240*/  FMUL.FTZ R47, R6, R47 ;  /* 0x0000002f062f7220 */ /* 0x000fe20000410000 */
[----:B------:R-:W-:Y:S01]  /*2250*/  FMUL.FTZ R40, R2, R48 ;  /* 0x0000003002287220 */ /* 0x000fe20000410000 */
[----:B------:R-:W-:Y:S01]  /*2260*/  FMUL.FTZ R46, R38, R46 ;  /* 0x0000002e262e7220 */ /* 0x000fe20000410000 */
[----:B------:R-:W-:Y:S01]  /*2270*/  FADD.FTZ R41, -R58, R41 ;  /* 0x000000293a297221 */ /* 0x000fe20000010100 */
[----:B------:R-:W-:Y:S01]  /*2280*/  FFMA.FTZ R70, R47, R42, R70 ;  /* 0x0000002a2f467223 */ /* 0x000fe20000010046 */
[----:B------:R-:W-:-:S02]  /*2290*/  HADD2.F32 R45, -RZ, R45.H1_H1 ;  /* 0x3000002dff2d7230 */ /* 0x000fc40000004100 */
[----:B------:R-:W-:Y:S01]  /*22a0*/  FFMA.FTZ R118, R46, R40, R118 ;  /* 0x000000282e767223 */ /* 0x000fe20000010076 */
[----:B------:R-:W-:Y:S01]  /*22b0*/  FMUL.FTZ R60, R0, R43 ;  /* 0x0000002b003c7220 */ /* 0x000fe20000410000 */
[----:B------:R-:W-:Y:S01]  /*22c0*/  FMUL.FTZ R41, R6, R41 ;  /* 0x0000002906297220 */ /* 0x000fe20000410000 */
[----:B------:R-:W-:Y:S02]  /*22d0*/  HADD2.F32 R40, -RZ, R49.H0_H0 ;  /* 0x20000031ff287230 */ /* 0x000fe40000004100 */
[----:B------:R-:W-:Y:S01]  /*22e0*/  FMUL.FTZ R59, R5, R45 ;  /* 0x0000002d053b7220 */ /* 0x000fe20000410000 */
[----:B------:R-:W-:Y:S01]  /*22f0*/  FMUL.FTZ R44, R38, R44 ;  /* 0x0000002c262c7220 */ /* 0x000fe20000410000 */
[----:B------:R-:W-:Y:S01]  /*2300*/  FFMA.FTZ R70, R41, R60, R70 ;  /* 0x0000003c29467223 */ /* 0x000fe20000010046 */
[----:B------:R-:W-:Y:S02]  /*2310*/  HADD2.F32 R42, -RZ, R61.H0_H0 ;  /* 0x2000003dff2a7230 */ /* 0x000fe40000004100 */
[----:B------:R-:W-:Y:S01]  /*2320*/  FADD.FTZ R40, -R90, R40 ;  /* 0x000000285a287221 */ /* 0x000fe20000010100 */
[----:B------:R-:W-:-:S02]  /*2330*/  HADD2.F32 R60, -RZ, R49.H1_H1 ;  /* 0x30000031ff3c7230 */ /* 0x000fc40000004100 */
[----:B------:R-:W-:Y:S01]  /*2340*/  FFMA.FTZ R118, R44, R59, R118 ;  /* 0x0000003b2c767223 */ /* 0x000fe20000010076 */
[----:B------:R-:W-:Y:S02]  /*2350*/  HADD2.F32 R96, -RZ, R96.H1_H1 ;  /* 0x30000060ff607230 */ /* 0x000fe40000004100 */
[----:B------:R-:W-:Y:S01]  /*2360*/  FMUL.FTZ R59, R2, R42 ;  /* 0x0000002a023b7220 */ /* 0x000fe20000410000 */
[----:B------:R-:W-:Y:S02]  /*2370*/  HADD2.F32 R62, -RZ, R61.H1_H1 ;  /* 0x3000003dff3e7230 */ /* 0x000fe40000004100 */
[----:B------:R-:W-:Y:S01]  /*2380*/  FMUL.FTZ R40, R38, R40 ;  /* 0x0000002826287220 */ /* 0x000fe20000410000 */
[----:B------:R-:W-:Y:S01]  /*2390*/  FADD.FTZ R60, -R90, R60 ;  /* 0x0000003c5a3c7221 */ /* 0x000fe20000010100 */
[----:B------:R-:W-:Y:S02]  /*23a0*/  HADD2.F32 R98, -RZ, R98.H1_H1 ;  /* 0x30000062ff627230 */ /* 0x000fe40000004100 */
[----:B------:R-:W-:Y:S01]  /*23b0*/  FADD.FTZ R61, -R58, R96 ;  /* 0x000000603a3d7221 */ /* 0x000fe20000010100 */
[----:B------:R-:W-:Y:S01]  /*23c0*/  FFMA.FTZ R118, R40, R59, R118 ;  /* 0x0000003b28767223 */ /* 0x000fe20000010076 */
[----:B------:R-:W-:-:S02]  /*23d0*/  HADD2.F32 R49, -RZ, R63.H0_H0 ;  /* 0x2000003fff317230 */ /* 0x000fc40000004100 */
[----:B------:R-:W-:Y:S01]  /*23e0*/  FMUL.FTZ R64, R5, R62 ;  /* 0x0000003e05407220 */ /* 0x000fe20000410000 */
[----:B------:R-:W-:Y:S01]  /*23f0*/  FMUL.FTZ R60, R38, R60 ;  /* 0x0000003c263c7220 */ /* 0x000fe20000410000 */
[----:B------:R-:W-:Y:S01]  /*2400*/  FMUL.FTZ R66, R4, R98 ;  /* 0x0000006204427220 */ /* 0x000fe20000410000 */
[----:B------:R-:W-:Y:S01]  /*2410*/  FMUL.FTZ R61, R6, R61 ;  /* 0x0000003d063d7220 */ /* 0x000fe20000410000 */
[----:B------:R-:W-:Y:S02]  /*2420*/  HADD2.F32 R59, -RZ, R65.H0_H0 ;  /* 0x20000041ff3b7230 */ /* 0x000fe40000004100 */
[----:B------:R-:W-:Y:S01]  /*2430*/  FFMA.FTZ R118, R60, R64, R118 ;  /* 0x000000403c767223 */ /* 0x000fe20000010076 */
[----:B------:R-:W-:Y:S01]  /*2440*/  FADD.FTZ R49, -R90, R49 ;  /* 0x000000315a317221 */ /* 0x000fe20000010100 */
[----:B------:R-:W-:Y:S02]  /*2450*/  HADD2.F32 R64, -RZ, R100.H0_H0 ;  /* 0x20000064ff407230 */ /* 0x000fe40000004100 */
[----:B------:R-:W-:Y:S01]  /*2460*/  FFMA.FTZ R70, R61, R66, R70 ;  /* 0x000000423d467223 */ /* 0x000fe20000010046 */
[----:B------:R-:W-:Y:S01]  /*2470*/  FMUL.FTZ R72, R2, R59 ;  /* 0x0000003b02487220 */ /* 0x000fe20000410000 */
[----:B------:R-:W-:Y:S01]  /*2480*/  FMUL.FTZ R49, R38, R49 ;  /* 0x0000003126317220 */ /* 0x000fe20000410000 */
[----:B------:R-:W-:-:S02]  /*2490*/  HADD2.F32 R63, -RZ, R63.H1_H1 ;  /* 0x3000003fff3f7230 */ /* 0x000fc40000004100 */
[----:B------:R-:W-:Y:S01]  /*24a0*/  FADD.FTZ R64, -R58, R64 ;  /* 0x000000403a407221 */ /* 0x000fe20000010100 */
[----:B------:R-:W-:Y:S02]  /*24b0*/  HADD2.F32 R66, -RZ, R102.H0_H0 ;  /* 0x20000066ff427230 */ /* 0x000fe40000004100 */
[----:B------:R-:W-:Y:S01]  /*24c0*/  FFMA.FTZ R118, R49, R72, R118 ;  /* 0x0000004831767223 */ /* 0x000fe20000010076 */
[----:B------:R-:W-:Y:S02]  /*24d0*/  HADD2.F32 R68, -RZ, R65.H1_H1 ;  /* 0x30000041ff447230 */ /* 0x000fe40000004100 */
[----:B------:R-:W-:Y:S01]  /*24e0*/  FADD.FTZ R74, -R90, R63 ;  /* 0x0000003f5a4a7221 */ /* 0x000fe20000010100 */
[----:B------:R-:W-:Y:S01]  /*24f0*/  FMUL.FTZ R65, R6, R64 ;  /* 0x0000004006417220 */ /* 0x000fe20000410000 */
[C---:B------:R-:W-:Y:S01]  /*2500*/  FMUL.FTZ R72, R0.reuse, R66 ;  /* 0x0000004200487220 */ /* 0x040fe20000410000 */
[----:B------:R-:W-:Y:S01]  /*2510*/  FFMA.FTZ R82, R0, R7, RZ ;  /* 0x0000000700527223 */ /* 0x000fe200000100ff */
[----:B------:R-:W-:Y:S01]  /*2520*/  FMUL.FTZ R63, R5, R68 ;  /* 0x00000044053f7220 */ /* 0x000fe20000410000 */
[----:B------:R-:W-:Y:S01]  /*2530*/  FMUL.FTZ R64, R38, R74 ;  /* 0x0000004a26407220 */ /* 0x000fe20000410000 */
[----:B------:R-:W-:Y:S01]  /*2540*/  FFMA.FTZ R70, R65, R72, R70 ;  /* 0x0000004841467223 */ /* 0x000fe20000010046 */
[----:B------:R-:W-:Y:S01]  /*2550*/  FFMA.FTZ R82, R4, R8, R82 ;  /* 0x0000000804527223 */ /* 0x000fe20000010052 */
[----:B------:R-:W-:-:S02]  /*2560*/  HADD2.F32 R72, -RZ, R67.H0_H0 ;  /* 0x20000043ff487230 */ /* 0x000fc40000004100 */
[----:B------:R-:W-:Y:S01]  /*2570*/  FFMA.FTZ R118, R64, R63, R118 ;  /* 0x0000003f40767223 */ /* 0x000fe20000010076 */
[----:B------:R-:W-:Y:S02]  /*2580*/  HADD2.F32 R63, -RZ, R69.H0_H0 ;  /* 0x20000045ff3f7230 */ /* 0x000fe40000004100 */
[----:B------:R-:W-:Y:S01]  /*2590*/  FFMA.FTZ R82, R0, R9, R82 ;  /* 0x0000000900527223 */ /* 0x000fe20000010052 */
[----:B------:R-:W-:Y:S01]  /*25a0*/  FADD.FTZ R72, -R90, R72 ;  /* 0x000000485a487221 */ /* 0x000fe20000010100 */
[----:B------:R-:W-:Y:S02]  /*25b0*/  HADD2.F32 R74, -RZ, R100.H1_H1 ;  /* 0x30000064ff4a7230 */ /* 0x000fe40000004100 */
[----:B------:R-:W-:Y:S01]  /*25c0*/  FFMA.FTZ R82, R4, R10, R82 ;  /* 0x0000000a04527223 */ /* 0x000fe20000010052 */
[----:B------:R-:W-:Y:S01]  /*25d0*/  FMUL.FTZ R76, R2, R63 ;  /* 0x0000003f024c7220 */ /* 0x000fe20000410000 */
[----:B------:R-:W-:Y:S01]  /*25e0*/  FMUL.FTZ R72, R38, R72 ;  /* 0x0000004826487220 */ /* 0x000fe20000410000 */
[----:B------:R-:W-:-:S02]  /*25f0*/  HADD2.F32 R102, -RZ, R102.H1_H1 ;  /* 0x30000066ff667230 */ /* 0x000fc40000004100 */
[----:B------:R-:W-:Y:S01]  /*2600*/  FFMA.FTZ R82, R0, R11, R82 ;  /* 0x0000000b00527223 */ /* 0x000fe20000010052 */
[----:B------:R-:W-:Y:S01]  /*2610*/  FADD.FTZ R74, -R58, R74 ;  /* 0x0000004a3a4a7221 */ /* 0x000fe20000010100 */
[----:B------:R-:W-:Y:S01]  /*2620*/  FFMA.FTZ R118, R72, R76, R118 ;  /* 0x0000004c48767223 */ /* 0x000fe20000010076 */
[----:B------:R-:W-:Y:S02]  /*2630*/  HADD2.F32 R76, -RZ, R67.H1_H1 ;  /* 0x30000043ff4c7230 */ /* 0x000fe40000004100 */
[C---:B------:R-:W-:Y:S01]  /*2640*/  FFMA.FTZ R67, R4.reuse, R12, R82 ;  /* 0x0000000c04437223 */ /* 0x040fe20000010052 */
[----:B------:R-:W-:Y:S01]  /*2650*/  FMUL.FTZ R78, R4, R102 ;  /* 0x00000066044e7220 */ /* 0x000fe20000410000 */
[----:B------:R-:W-:Y:S02]  /*2660*/  FMUL.FTZ R74, R6, R74 ;  /* 0x0000004a064a7220 */ /* 0x000fe40000410000 */
[----:B------:R-:W-:Y:S02]  /*2670*/  FFMA.FTZ R67, R0, R13, R67 ;  /* 0x0000000d00437223 */ /* 0x000fe40000010043 */
[----:B------:R-:W-:Y:S01]  /*2680*/  FFMA.FTZ R70, R74, R78, R70 ;  /* 0x0000004e4a467223 */ /* 0x000fe20000010046 */
[----:B------:R-:W-:-:S02]  /*2690*/  HADD2.F32 R78, -RZ, R104.H0_H0 ;  /* 0x20000068ff4e7230 */ /* 0x000fc40000004100 */
[----:B------:R-:W-:Y:S01]  /*26a0*/  FFMA.FTZ R67, R4, R14, R67 ;  /* 0x0000000e04437223 */ /* 0x000fe20000010043 */
[----:B------:R-:W-:Y:S02]  /*26b0*/  HADD2.F32 R80, -RZ, R106.H0_H0 ;  /* 0x2000006aff507230 */ /* 0x000fe40000004100 */
[----:B------:R-:W-:Y:S01]  /*26c0*/  FADD.FTZ R78, -R58, R78 ;  /* 0x0000004e3a4e7221 */ /* 0x000fe20000010100 */
[C---:B------:R-:W-:Y:S02]  /*26d0*/  FFMA.FTZ R86, R0.reuse, R15, R67 ;  /* 0x0000000f00567223 */ /* 0x040fe40000010043 */
[----:B------:R-:W-:Y:S01]  /*26e0*/  FMUL.FTZ R84, R0, R80 ;  /* 0x0000005000547220 */ /* 0x000fe20000410000 */
[----:B------:R-:W-:Y:S01]  /*26f0*/  FMUL.FTZ R78, R6, R78 ;  /* 0x0000004e064e7220 */ /* 0x000fe20000410000 */
[----:B------:R-:W-:Y:S01]  /*2700*/  FFMA.FTZ R86, R4, R16, R86 ;  /* 0x0000001004567223 */ /* 0x000fe20000010056 */
[----:B------:R-:W-:Y:S02]  /*2710*/  HADD2.F32 R69, -RZ, R69.H1_H1 ;  /* 0x30000045ff457230 */ /* 0x000fe40000004100 */
[----:B------:R-:W-:Y:S01]  /*2720*/  FADD.FTZ R76, -R90, R76 ;  /* 0x0000004c5a4c7221 */ /* 0x000fe20000010100 */
[----:B------:R-:W-:Y:S01]  /*2730*/  FFMA.FTZ R70, R78, R84, R70 ;  /* 0x000000544e467223 */ /* 0x000fe20000010046 */
[----:B------:R-:W-:-:S02]  /*2740*/  HADD2.F32 R84, -RZ, R104.H1_H1 ;  /* 0x30000068ff547230 */ /* 0x000fc40000004100 */
[----:B------:R-:W-:Y:S01]  /*2750*/  FFMA.FTZ R86, R0, R17, R86 ;  /* 0x0000001100567223 */ /* 0x000fe20000010056 */
[----:B------:R-:W-:Y:S01]  /*2760*/  FMUL.FTZ R82, R5, R69 ;  /* 0x0000004505527220 */ /* 0x000fe20000410000 */
[----:B------:R-:W-:Y:S01]  /*2770*/  FMUL.FTZ R76, R38, R76 ;  /* 0x0000004c264c7220 */ /* 0x000fe20000410000 */
[----:B------:R-:W-:Y:S02]  /*2780*/  HADD2.F32 R106, -RZ, R106.H1_H1 ;  /* 0x3000006aff6a7230 */ /* 0x000fe40000004100 */
[----:B------:R-:W-:Y:S01]  /*2790*/  FFMA.FTZ R86, R4, R18, R86 ;  /* 0x0000001204567223 */ /* 0x000fe20000010056 */
[----:B------:R-:W-:Y:S01]  /*27a0*/  FADD.FTZ R84, -R58, R84 ;  /* 0x000000543a547221 */ /* 0x000fe20000010100 */
[----:B------:R-:W-:Y:S01]  /*27b0*/  FFMA.FTZ R118, R76, R82, R118 ;  /* 0x000000524c767223 */ /* 0x000fe20000010076 */
[----:B------:R-:W-:Y:S02]  /*27c0*/  HADD2.F32 R82, -RZ, R71.H0_H0 ;  /* 0x20000047ff527230 */ /* 0x000fe40000004100 */
[----:B------:R-:W-:Y:S01]  /*27d0*/  FFMA.FTZ R86, R0, R19, R86 ;  /* 0x0000001300567223 */ /* 0x000fe20000010056 */
[----:B------:R-:W-:Y:S01]  /*27e0*/  FMUL.FTZ R91, R4, R106 ;  /* 0x0000006a045b7220 */ /* 0x000fe20000410000 */
[----:B------:R-:W-:Y:S01]  /*27f0*/  FMUL.FTZ R84, R6, R84 ;  /* 0x0000005406547220 */ /* 0x000fe20000410000 */
[----:B------:R-:W-:-:S02]  /*2800*/  HADD2.F32 R67, -RZ, R73.H0_H0 ;  /* 0x20000049ff437230 */ /* 0x000fc40000004100 */
[----:B------:R-:W-:Y:S01]  /*2810*/  FFMA.FTZ R86, R4, R20, R86 ;  /* 0x0000001404567223 */ /* 0x000fe20000010056 */
[----:B------:R-:W-:Y:S01]  /*2820*/  FADD.FTZ R82, -R90, R82 ;  /* 0x000000525a527221 */ /* 0x000fe20000010100 */
[----:B------:R-:W-:Y:S01]  /*2830*/  FFMA.FTZ R70, R84, R91, R70 ;  /* 0x0000005b54467223 */ /* 0x000fe20000010046 */
[----:B------:R-:W-:Y:S02]  /*2840*/  HADD2.F32 R91, -RZ, R108.H0_H0 ;  /* 0x2000006cff5b7230 */ /* 0x000fe40000004100 */
[----:B------:R-:W-:Y:S01]  /*2850*/  FFMA.FTZ R86, R0, R22, R86 ;  /* 0x0000001600567223 */ /* 0x000fe20000010056 */
[----:B------:R-:W-:Y:S01]  /*2860*/  FMUL.FTZ R88, R2, R67 ;  /* 0x0000004302587220 */ /* 0x000fe20000410000 */
[----:B------:R-:W-:Y:S01]  /*2870*/  FMUL.FTZ R82, R38, R82 ;  /* 0x0000005226527220 */ /* 0x000fe20000410000 */
[----:B------:R-:W-:Y:S02]  /*2880*/  HADD2.F32 R92, -RZ, R110.H0_H0 ;  /* 0x2000006eff5c7230 */ /* 0x000fe40000004100 */
[----:B------:R-:W-:Y:S01]  /*2890*/  FADD.FTZ R91, -R58, R91 ;  /* 0x0000005b3a5b7221 */ /* 0x000fe20000010100 */
[----:B------:R-:W-:Y:S01]  /*28a0*/  FFMA.FTZ R86, R4, R24, R86 ;  /* 0x0000001804567223 */ /* 0x000fe20000010056 */
[----:B------:R-:W-:Y:S01]  /*28b0*/  FFMA.FTZ R118, R82, R88, R118 ;  /* 0x0000005852767223 */ /* 0x000fe20000010076 */
[----:B------:R-:W-:-:S02]  /*28c0*/  HADD2.F32 R88, -RZ, R71.H1_H1 ;  /* 0x30000047ff587230 */ /* 0x000fc40000004100 */
[----:B------:R-:W-:Y:S01]  /*28d0*/  FMUL.FTZ R71, R0, R92 ;  /* 0x0000005c00477220 */ /* 0x000fe20000410000 */
[----:B------:R-:W-:Y:S01]  /*28e0*/  FMUL.FTZ R91, R6, R91 ;  /* 0x0000005b065b7220 */ /* 0x000fe20000410000 */
[----:B------:R-:W-:Y:S01]  /*28f0*/  FFMA.FTZ R86, R0, R26, R86 ;  /* 0x0000001a00567223 */ /* 0x000fe20000010056 */
[----:B------:R-:W-:Y:S02]  /*2900*/  MOV R96, 0x400 ;  /* 0x0000040000607802 */ /* 0x000fe40000000f00 */
[----:B------:R-:W-:Y:S01]  /*2910*/  FFMA.FTZ R71, R91, R71, R70 ;  /* 0x000000475b477223 */ /* 0x000fe20000010046 */
[----:B------:R-:W-:Y:S01]  /*2920*/  FFMA.FTZ R70, R4, R29, R86 ;  /* 0x0000001d04467223 */ /* 0x000fe20000010056 */
[----:B------:R-:W-:Y:S01]  /*2930*/  HADD2.F32 R104, -RZ, R108.H1_H1 ;  /* 0x3000006cff687230 */ /* 0x000fe20000004100 */
[----:B------:R-:W-:Y:S02]  /*2940*/  IADD3 R96, R96, 0x2800, RZ ;  /* 0x0000280060607810 */ /* 0x000fe40007ffe0ff */
[----:B------:R-:W-:-:S02]  /*2950*/  FFMA.FTZ R108, R0, R28, R70 ;  /* 0x0000001c006c7223 */ /* 0x000fc40000010046 */
[----:B0-----:R-:W-:Y:S02]  /*2960*/  LEA R96, R119, R96, 0x18 ;  /* 0x0000006077607211 */ /* 0x001fe400078ec0ff */
[----:B------:R-:W-:Y:S01]  /*2970*/  FFMA.FTZ R108, R4, R39, R108 ;  /* 0x00000027046c7223 */ /* 0x000fe2000001006c */
[----:B------:R-:W-:-:S03]  /*2980*/  HADD2.F32 R73, -RZ, R73.H1_H1 ;  /* 0x30000049ff497230 */ /* 0x000fc60000004100 */
[----:B------:R-:W-:Y:S01]  /*2990*/  FFMA.FTZ R108, R0, R34, R108 ;  /* 0x00000022006c7223 */ /* 0x000fe2000001006c */
[----:B------:R-:W-:Y:S02]  /*29a0*/  IMAD R96, R117, 0x28, R96 ;  /* 0x0000002875607824 */ /* 0x000fe400078e0260 */
[----:B------:R-:W-:Y:S01]  /*29b0*/  FADD.FTZ R88, -R90, R88 ;  /* 0x000000585a587221 */ /* 0x000fe20000010100 */
[----:B------:R-:W-:Y:S01]  /*29c0*/  FFMA.FTZ R108, R4, R94, R108 ;  /* 0x0000005e046c7223 */ /* 0x000fe2000001006c */
[----:B------:R-:W-:Y:S01]  /*29d0*/  FMUL.FTZ R100, R5, R73 ;  /* 0x0000004905647220 */ /* 0x000fe20000410000 */
[----:B------:R-:W-:Y:S01]  /*29e0*/  LEA R96, R116, R96, 0x3 ;  /* 0x0000006074607211 */ /* 0x000fe200078e18ff */
[----:B------:R-:W-:Y:S01]  /*29f0*/  FMUL.FTZ R88, R38, R88 ;  /* 0x0000005826587220 */ /* 0x000fe20000410000 */
[----:B------:R-:W-:-:S03]  /*2a00*/  FFMA.FTZ R116, R0, R43, R108 ;  /* 0x0000002b00747223 */ /* 0x000fc6000001006c */
[----:B------:R-:W-:Y:S01]  /*2a10*/  FFMA.FTZ R118, R88, R100, R118 ;  /* 0x0000006458767223 */ /* 0x000fe20000010076 */
[----:B------:R-:W-:Y:S01]  /*2a20*/  FFMA.FTZ R116, R4, R98, R116 ;  /* 0x0000006204747223 */ /* 0x000fe20000010074 */
[----:B------:R-:W-:Y:S02]  /*2a30*/  HADD2.F32 R100, -RZ, R75.H0_H0 ;  /* 0x2000004bff647230 */ /* 0x000fe40000004100 */
[----:B------:R-:W-:Y:S02]  /*2a40*/  HADD2.F32 R86, -RZ, R77.H0_H0 ;  /* 0x2000004dff567230 */ /* 0x000fe40000004100 */
[----:B------:R-:W-:Y:S01]  /*2a50*/  FFMA.FTZ R116, R0, R66, R116 ;  /* 0x0000004200747223 */ /* 0x000fe20000010074 */
[----:B------:R-:W-:-:S03]  /*2a60*/  FADD.FTZ R100, -R90, R100 ;  /* 0x000000645a647221 */ /* 0x000fc60000010100 */
[----:B------:R-:W-:Y:S01]  /*2a70*/  FFMA.FTZ R116, R4, R102, R116 ;  /* 0x0000006604747223 */ /* 0x000fe20000010074 */
[----:B------:R-:W-:Y:S01]  /*2a80*/  FMUL.FTZ R70, R2, R86 ;  /* 0x0000005602467220 */ /* 0x000fe20000410000 */
[----:B------:R-:W-:Y:S01]  /*2a90*/  FMUL.FTZ R100, R38, R100 ;  /* 0x0000006426647220 */ /* 0x000fe20000410000 */
[----:B------:R-:W-:Y:S02]  /*2aa0*/  HADD2.F32 R110, -RZ, R110.H1_H1 ;  /* 0x3000006eff6e7230 */ /* 0x000fe40000004100 */
[----:B------:R-:W-:Y:S01]  /*2ab0*/  FADD.FTZ R104, -R58, R104 ;  /* 0x000000683a687221 */ /* 0x000fe20000010100 */
[----:B------:R-:W-:Y:S02]  /*2ac0*/  HADD2.F32 R75, -RZ, R75.H1_H1 ;  /* 0x3000004bff4b7230 */ /* 0x000fe40000004100 */
[----:B------:R-:W-:Y:S01]  /*2ad0*/  FFMA.FTZ R120, R0, R80, R116 ;  /* 0x0000005000787223 */ /* 0x000fe20000010074 */
[--C-:B------:R-:W-:Y:S02]  /*2ae0*/  HADD2.F32 R108, -RZ, R112.reuse.H0_H0 ;  /* 0x20000070ff6c7230 */ /* 0x100fe40000004100 */
[----:B------:R-:W-:Y:S01]  /*2af0*/  FFMA.FTZ R118, R100, R70, R118 ;  /* 0x0000004664767223 */ /* 0x000fe20000010076 */
[----:B------:R-:W-:-:S02]  /*2b00*/  HADD2.F32 R70, -RZ, R112.H1_H1 ;  /* 0x30000070ff467230 */ /* 0x000fc40000004100 */
[----:B------:R-:W-:Y:S01]  /*2b10*/  FMUL.FTZ R117, R4, R110 ;  /* 0x0000006e04757220 */ /* 0x000fe20000410000 */
[----:B------:R-:W-:Y:S01]  /*2b20*/  FMUL.FTZ R104, R6, R104 ;  /* 0x0000006806687220 */ /* 0x000fe20000410000 */
[----:B------:R-:W-:Y:S02]  /*2b30*/  HADD2.F32 R77, -RZ, R77.H1_H1 ;  /* 0x3000004dff4d7230 */ /* 0x000fe40000004100 */
[----:B------:R-:W-:Y:S01]  /*2b40*/  FFMA.FTZ R120, R4, R106, R120 ;  /* 0x0000006a04787223 */ /* 0x000fe20000010078 */
[----:B------:R-:W-:Y:S02]  /*2b50*/  HADD2.F32 R112, -RZ, R114.H0_H0 ;  /* 0x20000072ff707230 */ /* 0x000fe40000004100 */
[----:B------:R-:W-:Y:S01]  /*2b60*/  FADD.FTZ R108, -R58, R108 ;  /* 0x0000006c3a6c7221 */ /* 0x000fe20000010100 */
[----:B------:R-:W-:Y:S01]  /*2b70*/  FADD.FTZ R75, -R90, R75 ;  /* 0x0000004b5a4b7221 */ /* 0x000fe20000010100 */
[----:B------:R-:W-:Y:S02]  /*2b80*/  HADD2.F32 R116, -RZ, R79.H0_H0 ;  /* 0x2000004fff747230 */ /* 0x000fe40000004100 */
[----:B------:R-:W-:Y:S01]  /*2b90*/  FFMA.FTZ R71, R104, R117, R71 ;  /* 0x0000007568477223 */ /* 0x000fe20000010047 */
[----:B------:R-:W-:Y:S01]  /*2ba0*/  FADD.FTZ R70, -R58, R70 ;  /* 0x000000463a467221 */ /* 0x000fe20000010100 */
[C---:B------:R-:W-:Y:S01]  /*2bb0*/  FFMA.FTZ R120, R0.reuse, R92, R120 ;  /* 0x0000005c00787223 */ /* 0x040fe20000010078 */
        /* <DEDUP_REMOVED lines=8> */
[----:B------:R-:W-:Y:S01]  /*2c40*/  FFMA.FTZ R71, R108, R119, R71 ;  /* 0x000000776c477223 */ /* 0x000fe20000010047 */
[----:B------:R-:W-:Y:S01]  /*2c50*/  FFMA.FTZ R118, R75, R117, R118 ;  /* 0x000000754b767223 */ /* 0x000fe20000010076 */
[----:B------:R-:W-:Y:S02]  /*2c60*/  HADD2.F32 R121, -RZ, R79.H1_H1 ;  /* 0x3000004fff797230 */ /* 0x000fe40000004100 */
[----:B------:R-:W-:Y:S01]  /*2c70*/  FMUL.FTZ R119, R2, R58 ;  /* 0x0000003a02777220 */ /* 0x000fe20000410000 */
[----:B------:R-:W-:Y:S02]  /*2c80*/  HADD2.F32 R117, -RZ, R81.H1_H1 ;  /* 0x30000051ff757230 */ /* 0x000fe40000004100 */
[----:B------:R-:W-:Y:S01]  /*2c90*/  FMUL.FTZ R116, R38, R116 ;  /* 0x0000007426747220 */ /* 0x000fe20000410000 */
[----:B------:R-:W-:Y:S01]  /*2ca0*/  FMUL.FTZ R81, R6, R70 ;  /* 0x0000004606517220 */ /* 0x000fe20000410000 */
[----:B------:R-:W-:Y:S01]  /*2cb0*/  FMUL.FTZ R79, R4, R114 ;  /* 0x00000072044f7220 */ /* 0x000fe20000410000 */
[----:B------:R-:W-:Y:S01]  /*2cc0*/  FFMA.FTZ R70, R0, R112, R120 ;  /* 0x0000007000467223 */ /* 0x000fe20000010078 */
[----:B------:R-:W-:Y:S01]  /*2cd0*/  FFMA.FTZ R118, R116, R119, R118 ;  /* 0x0000007774767223 */ /* 0x000fe20000010076 */
[----:B------:R-:W-:Y:S01]  /*2ce0*/  FADD.FTZ R119, -R90, R121 ;  /* 0x000000795a777221 */ /* 0x000fe20000010100 */
[----:B------:R-:W-:Y:S01]  /*2cf0*/  FFMA.FTZ R71, R81, R79, R71 ;  /* 0x0000004f51477223 */ /* 0x000fe20000010047 */
[----:B------:R-:W-:Y:S01]  /*2d00*/  FFMA.FTZ R70, R4, R114, R70 ;  /* 0x0000007204467223 */ /* 0x000fe20000010046 */
[----:B------:R-:W-:-:S02]  /*2d10*/  HADD2.F32 R127, -RZ, R97.H0_H0 ;  /* 0x20000061ff7f7230 */ /* 0x000fc40000004100 */
[----:B------:R-:W-:Y:S01]  /*2d20*/  FMUL.FTZ R79, R38, R119 ;  /* 0x00000077264f7220 */ /* 0x000fe20000410000 */
[----:B------:R-:W-:Y:S02]  /*2d30*/  HADD2.F32 R126, -RZ, R97.H1_H1 ;  /* 0x30000061ff7e7230 */ /* 0x000fe40000004100 */
[----:B------:R-:W-:Y:S01]  /*2d40*/  FMUL.FTZ R120, R5, R117 ;  /* 0x0000007505787220 */ /* 0x000fe20000410000 */
[----:B------:R-:W-:Y:S02]  /*2d50*/  HADD2.F32 R119, -RZ, R83.H0_H0 ;  /* 0x20000053ff777230 */ /* 0x000fe40000004100 */
[----:B------:R-:W-:Y:S01]  /*2d60*/  FFMA.FTZ R97, R2, R36, RZ ;  /* 0x0000002402617223 */ /* 0x000fe200000100ff */
[----:B------:R0:W-:Y:S01]  /*2d70*/  STS.64 [R96], R70 ;  /* 0x0000004660007388 */ /* 0x0001e20000000a00 */
[--C-:B------:R-:W-:Y:S02]  /*2d80*/  HADD2.F32 R122, -RZ, R109.reuse.H0_H0 ;  /* 0x2000006dff7a7230 */ /* 0x100fe40000004100 */
[----:B------:R-:W-:Y:S01]  /*2d90*/  FFMA.FTZ R118, R79, R120, R118 ;  /* 0x000000784f767223 */ /* 0x000fe20000010076 */
[----:B------:R-:W-:-:S02]  /*2da0*/  HADD2.F32 R109, -RZ, R109.H1_H1 ;  /* 0x3000006dff6d7230 */ /* 0x000fc40000004100 */
[----:B------:R-:W-:Y:S01]  /*2db0*/  FFMA.FTZ R97, R5, R35, R97 ;  /* 0x0000002305617223 */ /* 0x000fe20000010061 */
[--C-:B------:R-:W-:Y:S02]  /*2dc0*/  HADD2.F32 R121, -RZ, R93.reuse.H0_H0 ;  /* 0x2000005dff797230 */ /* 0x100fe40000004100 */
[----:B------:R-:W-:Y:S01]  /*2dd0*/  FADD.FTZ R119, -R90, R119 ;  /* 0x000000775a777221 */ /* 0x000fe20000010100 */
[----:B------:R-:W-:Y:S02]  /*2de0*/  HADD2.F32 R120, -RZ, R93.H1_H1 ;  /* 0x3000005dff787230 */ /* 0x000fe40000004100 */
[----:B0-----:R-:W-:Y:S02]  /*2df0*/  HADD2.F32 R71, -RZ, R87.H0_H0 ;  /* 0x20000057ff477230 */ /* 0x001fe40000004100 */
[----:B------:R-:W-:Y:S02]  /*2e00*/  HADD2.F32 R70, -RZ, R83.H1_H1 ;  /* 0x30000053ff467230 */ /* 0x000fe40000004100 */
[----:B------:R-:W-:-:S02]  /*2e10*/  HADD2.F32 R87, -RZ, R87.H1_H1 ;  /* 0x30000057ff577230 */ /* 0x000fc40000004100 */
[----:B------:R-:W-:Y:S02]  /*2e20*/  HADD2.F32 R83, -RZ, R85.H0_H0 ;  /* 0x20000055ff537230 */ /* 0x000fe40000004100 */
[----:B------:R-:W-:Y:S01]  /*2e30*/  FADD.FTZ R133, -R90, R109 ;  /* 0x0000006d5a857221 */ /* 0x000fe20000010100 */
[--C-:B------:R-:W-:Y:S02]  /*2e40*/  HADD2.F32 R129, -RZ, R101.reuse.H0_H0 ;  /* 0x20000065ff817230 */ /* 0x100fe40000004100 */
[----:B------:R-:W-:Y:S01]  /*2e50*/  FFMA.FTZ R97, R2, R48, R97 ;  /* 0x0000003002617223 */ /* 0x000fe20000010061 */
[----:B------:R-:W-:Y:S02]  /*2e60*/  HADD2.F32 R125, -RZ, R101.H1_H1 ;  /* 0x30000065ff7d7230 */ /* 0x000fe40000004100 */
[--C-:B------:R-:W-:Y:S02]  /*2e70*/  HADD2.F32 R124, -RZ, R105.reuse.H0_H0 ;  /* 0x20000069ff7c7230 */ /* 0x100fe40000004100 */
[----:B------:R-:W-:-:S02]  /*2e80*/  HADD2.F32 R123, -RZ, R105.H1_H1 ;  /* 0x30000069ff7b7230 */ /* 0x000fc40000004100 */
[C---:B------:R-:W-:Y:S01]  /*2e90*/  FADD.FTZ R105, -R90.reuse, R87 ;  /* 0x000000575a697221 */ /* 0x040fe20000010100 */
[--C-:B------:R-:W-:Y:S02]  /*2ea0*/  HADD2.F32 R128, -RZ, R113.reuse.H0_H0 ;  /* 0x20000071ff807230 */ /* 0x100fe40000004100 */
[----:B------:R-:W-:Y:S02]  /*2eb0*/  HADD2.F32 R93, -RZ, R113.H1_H1 ;  /* 0x30000071ff5d7230 */ /* 0x000fe40000004100 */
[----:B------:R-:W-:Y:S01]  /*2ec0*/  FADD.FTZ R101, -R90, R70 ;  /* 0x000000465a657221 */ /* 0x000fe20000010100 */
[----:B------:R-:W-:Y:S02]  /*2ed0*/  HADD2.F32 R85, -RZ, R85.H1_H1 ;  /* 0x30000055ff557230 */ /* 0x000fe40000004100 */
[----:B------:R-:W-:Y:S01]  /*2ee0*/  FMUL.FTZ R87, R38, R119 ;  /* 0x0000007726577220 */ /* 0x000fe20000410000 */
[----:B------:R-:W-:Y:S01]  /*2ef0*/  FMUL.FTZ R109, R2, R83 ;  /* 0x00000053026d7220 */ /* 0x000fe20000410000 */
        /* <DEDUP_REMOVED lines=12> */
[----:B------:R-:W-:Y:S01]  /*2fc0*/  FFMA.FTZ R97, R5, R45, R97 ;  /* 0x0000002d05617223 */ /* 0x000fe20000010061 */
[----:B------:R-:W-:Y:S01]  /*2fd0*/  FFMA.FTZ R109, R87, R109, R118 ;  /* 0x0000006d576d7223 */ /* 0x000fe20000010076 */
[----:B------:R-:W-:Y:S01]  /*2fe0*/  FMUL.FTZ R90, R5, R85 ;  /* 0x00000055055a7220 */ /* 0x000fe20000410000 */
[----:B------:R-:W-:Y:S01]  /*2ff0*/  FMUL.FTZ R101, R38, R101 ;  /* 0x0000006526657220 */ /* 0x000fe20000410000 */
[----:B------:R-:W-:-:S02]  /*3000*/  HADD2.F32 R93, -RZ, R89.H0_H0 ;  /* 0x20000059ff5d7230 */ /* 0x000fc40000004100 */
[----:B------:R-:W-:Y:S01]  /*3010*/  FFMA.FTZ R97, R2, R42, R97 ;  /* 0x0000002a02617223 */ /* 0x000fe20000010061 */
[----:B------:R-:W-:Y:S01]  /*3020*/  FFMA.FTZ R118, R101, R90, R109 ;  /* 0x0000005a65767223 */ /* 0x000fe2000001006d */
[----:B------:R-:W-:Y:S01]  /*3030*/  FMUL.FTZ R90, R38, R71 ;  /* 0x00000047265a7220 */ /* 0x000fe20000410000 */
[----:B------:R-:W-:Y:S02]  /*3040*/  HADD2.F32 R109, -RZ, R89.H1_H1 ;  /* 0x30000059ff6d7230 */ /* 0x000fe40000004100 */
[----:B------:R-:W-:Y:S01]  /*3050*/  FMUL.FTZ R71, R2, R93 ;  /* 0x0000005d02477220 */ /* 0x000fe20000410000 */
[C---:B------:R-:W-:Y:S01]  /*3060*/  FFMA.FTZ R89, R5.reuse, R62, R97 ;  /* 0x0000003e05597223 */ /* 0x040fe20000010061 */
[----:B------:R-:W-:Y:S02]  /*3070*/  FMUL.FTZ R105, R38, R105 ;  /* 0x0000006926697220 */ /* 0x000fe40000410000 */
[----:B------:R-:W-:Y:S01]  /*3080*/  FFMA.FTZ R71, R90, R71, R118 ;  /* 0x000000475a477223 */ /* 0x000fe20000010076 */
[----:B------:R-:W-:Y:S01]  /*3090*/  FMUL.FTZ R97, R5, R109 ;  /* 0x0000006d05617220 */ /* 0x000fe20000410000 */
[----:B------:R-:W-:-:S03]  /*30a0*/  FFMA.FTZ R89, R2, R59, R89 ;  /* 0x0000003b02597223 */ /* 0x000fc60000010059 */
[----:B------:R-:W-:Y:S01]  /*30b0*/  FFMA.FTZ R71, R105, R97, R71 ;  /* 0x0000006169477223 */ /* 0x000fe20000010047 */
[C---:B------:R-:W-:Y:S01]  /*30c0*/  FFMA.FTZ R97, R5.reuse, R68, R89 ;  /* 0x0000004405617223 */ /* 0x040fe20000010059 */
[--C-:B------:R-:W-:Y:S02]  /*30d0*/  HADD2.F32 R89, -RZ, R95.reuse.H0_H0 ;  /* 0x2000005fff597230 */ /* 0x100fe40000004100 */
[----:B------:R-:W-:Y:S02]  /*30e0*/  HADD2.F32 R119, -RZ, R95.H1_H1 ;  /* 0x3000005fff777230 */ /* 0x000fe40000004100 */
[----:B------:R-:W-:Y:S01]  /*30f0*/  FFMA.FTZ R95, R2, R63, R97 ;  /* 0x0000003f025f7223 */ /* 0x000fe20000010061 */
[----:B------:R-:W-:Y:S01]  /*3100*/  FMUL.FTZ R118, R38, R70 ;  /* 0x0000004626767220 */ /* 0x000fe20000410000 */
[----:B------:R-:W-:Y:S02]  /*3110*/  FMUL.FTZ R70, R2, R89 ;  /* 0x0000005902467220 */ /* 0x000fe40000410000 */
[----:B------:R-:W-:-:S02]  /*3120*/  FFMA.FTZ R95, R5, R69, R95 ;  /* 0x00000045055f7223 */ /* 0x000fc4000001005f */
[----:B------:R-:W-:Y:S01]  /*3130*/  FFMA.FTZ R70, R118, R70, R71 ;  /* 0x0000004676467223 */ /* 0x000fe20000010047 */
[----:B------:R-:W-:Y:S01]  /*3140*/  FMUL.FTZ R113, R38, R113 ;  /* 0x0000007126717220 */ /* 0x000fe20000410000 */
[----:B------:R-:W-:Y:S01]  /*3150*/  FFMA.FTZ R71, R2, R67, R95 ;  /* 0x0000004302477223 */ /* 0x000fe2000001005f */
[----:B------:R-:W-:-:S03]  /*3160*/  FMUL.FTZ R95, R5, R119 ;  /* 0x00000077055f7220 */ /* 0x000fc60000410000 */
[----:B------:R-:W-:Y:S01]  /*3170*/  FFMA.FTZ R71, R5, R73, R71 ;  /* 0x0000004905477223 */ /* 0x000fe20000010047 */
[----:B------:R-:W-:Y:S01]  /*3180*/  FFMA.FTZ R70, R113, R95, R70 ;  /* 0x0000005f71467223 */ /* 0x000fe20000010046 */
[----:B------:R-:W-:Y:S02]  /*3190*/  HADD2.F32 R95, -RZ, R99.H0_H0 ;  /* 0x20000063ff5f7230 */ /* 0x000fe40000004100 */
[----:B------:R-:W-:Y:S01]  /*31a0*/  FFMA.FTZ R71, R2, R86, R71 ;  /* 0x0000005602477223 */ /* 0x000fe20000010047 */
[----:B------:R-:W-:Y:S02]  /*31b0*/  FMUL.FTZ R121, R38, R121 ;  /* 0x0000007926797220 */ /* 0x000fe40000410000 */
[----:B------:R-:W-:Y:S01]  /*31c0*/  FMUL.FTZ R97, R2, R95 ;  /* 0x0000005f02617220 */ /* 0x000fe20000410000 */
[----:B------:R-:W-:-:S03]  /*31d0*/  FFMA.FTZ R71, R5, R77, R71 ;  /* 0x0000004d05477223 */ /* 0x000fc60000010047 */
[----:B------:R-:W-:Y:S01]  /*31e0*/  FFMA.FTZ R70, R121, R97, R70 ;  /* 0x0000006179467223 */ /* 0x000fe20000010046 */
[----:B------:R-:W-:-:S04]  /*31f0*/  FFMA.FTZ R97, R2, R58, R71 ;  /* 0x0000003a02617223 */ /* 0x000fc80000010047 */
[----:B------:R-:W-:-:S04]  /*3200*/  FFMA.FTZ R97, R5, R117, R97 ;  /* 0x0000007505617223 */ /* 0x000fc80000010061 */
[----:B------:R-:W-:-:S04]  /*3210*/  FFMA.FTZ R97, R2, R83, R97 ;  /* 0x0000005302617223 */ /* 0x000fc80000010061 */
[----:B------:R-:W-:Y:S01]  /*3220*/  FFMA.FTZ R97, R5, R85, R97 ;  /* 0x0000005505617223 */ /* 0x000fe20000010061 */
[----:B------:R-:W-:-:S03]  /*3230*/  HADD2.F32 R122, -RZ, R99.H1_H1 ;  /* 0x30000063ff7a7230 */ /* 0x000fc60000004100 */
[----:B------:R-:W-:Y:S01]  /*3240*/  FFMA.FTZ R97, R2, R93, R97 ;  /* 0x0000005d02617223 */ /* 0x000fe20000010061 */
[----:B------:R-:W-:-:S03]  /*3250*/  FMUL.FTZ R120, R38, R120 ;  /* 0x0000007826787220 */ /* 0x000fc60000410000 */
[C---:B------:R-:W-:Y:S01]  /*3260*/  FFMA.FTZ R97, R5.reuse, R109, R97 ;  /* 0x0000006d05617223 */ /* 0x040fe20000010061 */
[C---:B------:R-:W-:Y:S01]  /*3270*/  FMUL.FTZ R71, R5.reuse, R122 ;  /* 0x0000007a05477220 */ /* 0x040fe20000410000 */
[--C-:B------:R-:W-:Y:S02]  /*3280*/  HADD2.F32 R99, -RZ, R103.reuse.H0_H0 ;  /* 0x20000067ff637230 */ /* 0x100fe40000004100 */
[----:B------:R-:W-:Y:S01]  /*3290*/  FFMA.FTZ R97, R2, R89, R97 ;  /* 0x0000005902617223 */ /* 0x000fe20000010061 */
[----:B------:R-:W-:Y:S01]  /*32a0*/  FFMA.FTZ R71, R120, R71, R70 ;  /* 0x0000004778477223 */ /* 0x000fe20000010046 */
[----:B------:R-:W-:Y:S02]  /*32b0*/  HADD2.F32 R125, -RZ, R103.H1_H1 ;  /* 0x30000067ff7d7230 */ /* 0x000fe40000004100 */
[----:B------:R-:W-:Y:S01]  /*32c0*/  FMUL.FTZ R124, R38, R129 ;  /* 0x00000081267c7220 */ /* 0x000fe20000410000 */
[----:B------:R-:W-:Y:S01]  /*32d0*/  FMUL.FTZ R70, R2, R99 ;  /* 0x0000006302467220 */ /* 0x000fe20000410000 */
[----:B------:R-:W-:Y:S01]  /*32e0*/  FFMA.FTZ R97, R5, R119, R97 ;  /* 0x0000007705617223 */ /* 0x000fe20000010061 */
[----:B------:R-:W-:Y:S01]  /*32f0*/  FMUL.FTZ R123, R38, R126 ;  /* 0x0000007e267b7220 */ /* 0x000fe20000410000 */
[----:B------:R-:W-:-:S02]  /*3300*/  HADD2.F32 R103, -RZ, R107.H0_H0 ;  /* 0x2000006bff677230 */ /* 0x000fc40000004100 */
[----:B------:R-:W-:Y:S01]  /*3310*/  FFMA.FTZ R71, R124, R70, R71 ;  /* 0x000000467c477223 */ /* 0x000fe20000010047 */
[----:B------:R-:W-:Y:S01]  /*3320*/  FFMA.FTZ R97, R2, R95, R97 ;  /* 0x0000005f02617223 */ /* 0x000fe20000010061 */
[C---:B------:R-:W-:Y:S01]  /*3330*/  FMUL.FTZ R70, R5.reuse, R125 ;  /* 0x0000007d05467220 */ /* 0x040fe20000410000 */
[----:B------:R-:W-:Y:S02]  /*3340*/  HADD2.F32 R128, -RZ, R107.H1_H1 ;  /* 0x3000006bff807230 */ /* 0x000fe40000004100 */
[----:B------:R-:W-:Y:S01]  /*3350*/  FFMA.FTZ R97, R5, R122, R97 ;  /* 0x0000007a05617223 */ /* 0x000fe20000010061 */
[----:B------:R-:W-:Y:S01]  /*3360*/  FFMA.FTZ R71, R123, R70, R71 ;  /* 0x000000467b477223 */ /* 0x000fe20000010047 */
[----:B------:R-:W-:Y:S01]  /*3370*/  FMUL.FTZ R127, R38, R127 ;  /* 0x0000007f267f7220 */ /* 0x000fe20000410000 */
[C---:B------:R-:W-:Y:S01]  /*3380*/  FMUL.FTZ R70, R2.reuse, R103 ;  /* 0x0000006702467220 */ /* 0x040fe20000410000 */
[----:B------:R-:W-:Y:S01]  /*3390*/  FFMA.FTZ R97, R2, R99, R97 ;  /* 0x0000006302617223 */ /* 0x000fe20000010061 */
[----:B------:R-:W-:Y:S01]  /*33a0*/  FMUL.FTZ R126, R38, R130 ;  /* 0x00000082267e7220 */ /* 0x000fe20000410000 */
[----:B------:R-:W-:-:S02]  /*33b0*/  HADD2.F32 R107, -RZ, R111.H0_H0 ;  /* 0x2000006fff6b7230 */ /* 0x000fc40000004100 */
[----:B------:R-:W-:Y:S01]  /*33c0*/  FFMA.FTZ R71, R127, R70, R71 ;  /* 0x000000467f477223 */ /* 0x000fe20000010047 */
[C---:B------:R-:W-:Y:S01]  /*33d0*/  FMUL.FTZ R70, R5.reuse, R128 ;  /* 0x0000008005467220 */ /* 0x040fe20000410000 */
[----:B------:R-:W-:Y:S01]  /*33e0*/  MOV R129, R131 ;  /* 0x0000008300817202 */ /* 0x000fe20000000f00 */
[C---:B------:R-:W-:Y:S01]  /*33f0*/  FFMA.FTZ R97, R5.reuse, R125, R97 ;  /* 0x0000007d05617223 */ /* 0x040fe20000010061 */
[----:B------:R-:W-:Y:S02]  /*3400*/  HADD2.F32 R131, -RZ, R111.H1_H1 ;  /* 0x3000006fff837230 */ /* 0x000fe40000004100 */
[----:B------:R-:W-:Y:S01]  /*3410*/  FFMA.FTZ R71, R126, R70, R71 ;  /* 0x000000467e477223 */ /* 0x000fe20000010047 */
[----:B------:R-:W-:Y:S01]  /*3420*/  MOV R111, R129 ;  /* 0x00000081006f7202 */ /* 0x000fe20000000f00 */
[----:B------:R-:W-:Y:S01]  /*3430*/  FMUL.FTZ R130, R38, R132 ;  /* 0x0000008426827220 */ /* 0x000fe20000410000 */
[C---:B------:R-:W-:Y:S01]  /*3440*/  FMUL.FTZ R70, R2.reuse, R107 ;  /* 0x0000006b02467220 */ /* 0x040fe20000410000 */
[----:B------:R-:W-:Y:S01]  /*3450*/  FFMA.FTZ R97, R2, R103, R97 ;  /* 0x0000006702617223 */ /* 0x000fe20000010061 */
[----:B------:R-:W-:Y:S01]  /*3460*/  FMUL.FTZ R129, R38, R133 ;  /* 0x0000008526817220 */ /* 0x000fe20000410000 */
[----:B------:R-:W-:Y:S01]  /*3470*/  MOV R133, R111 ;  /* 0x0000006f00857202 */ /* 0x000fe20000000f00 */
[----:B------:R-:W-:Y:S01]  /*3480*/  FFMA.FTZ R71, R130, R70, R71 ;  /* 0x0000004682477223 */ /* 0x000fe20000010047 */
[C---:B------:R-:W-:Y:S01]  /*3490*/  FFMA.FTZ R97, R5.reuse, R128, R97 ;  /* 0x0000008005617223 */ /* 0x040fe20000010061 */
[----:B------:R-:W-:Y:S01]  /*34a0*/  FMUL.FTZ R70, R5, R131 ;  /* 0x0000008305467220 */ /* 0x000fe20000410000 */
[----:B------:R-:W-:-:S02]  /*34b0*/  HADD2.F32 R111, -RZ, R115.H0_H0 ;  /* 0x20000073ff6f7230 */ /* 0x000fc40000004100 */
[----:B------:R-:W-:Y:S01]  /*34c0*/  FFMA.FTZ R97, R2, R107, R97 ;  /* 0x0000006b02617223 */ /* 0x000fe20000010061 */
[----:B------:R-:W-:Y:S01]  /*34d0*/  FFMA.FTZ R71, R129, R70, R71 ;  /* 0x0000004681477223 */ /* 0x000fe20000010047 */
[----:B------:R-:W-:Y:S02]  /*34e0*/  HADD2.F32 R115, -RZ, R115.H1_H1 ;  /* 0x30000073ff737230 */ /* 0x000fe40000004100 */
[----:B------:R-:W-:Y:S01]  /*34f0*/  FMUL.FTZ R132, R38, R151 ;  /* 0x0000009726847220 */ /* 0x000fe20000410000 */
[----:B------:R-:W-:Y:S01]  /*3500*/  FMUL.FTZ R70, R2, R111 ;  /* 0x0000006f02467220 */ /* 0x000fe20000410000 */
[C---:B------:R-:W-:Y:S01]  /*3510*/  FFMA.FTZ R97, R5.reuse, R131, R97 ;  /* 0x0000008305617223 */ /* 0x040fe20000010061 */
[----:B------:R-:W-:Y:S02]  /*3520*/  FMUL.FTZ R133, R38, R133 ;  /* 0x0000008526857220 */ /* 0x000fe40000410000 */
[----:B------:R-:W-:Y:S01]  /*3530*/  FFMA.FTZ R71, R132, R70, R71 ;  /* 0x0000004684477223 */ /* 0x000fe20000010047 */
[----:B------:R-:W-:Y:S01]  /*3540*/  FMUL.FTZ R70, R5, R115 ;  /* 0x0000007305467220 */ /* 0x000fe20000410000 */
[----:B------:R-:W-:-:S03]  /*3550*/  FFMA.FTZ R97, R2, R111, R97 ;  /* 0x0000006f02617223 */ /* 0x000fc60000010061 */
[----:B------:R-:W-:Y:S01]  /*3560*/  FFMA.FTZ R71, R133, R70, R71 ;  /* 0x0000004685477223 */ /* 0x000fe20000010047 */
[----:B------:R-:W-:Y:S01]  /*3570*/  FFMA.FTZ R70, R5, R115, R97 ;  /* 0x0000007305467223 */ /* 0x000fe20000010061 */
[----:B------:R-:W-:Y:S01]  /*3580*/  FFMA.FTZ R56, R146, R7, R56 ;  /* 0x0000000792387223 */ /* 0x000fe20000010038 */
[----:B------:R-:W-:Y:S01]  /*3590*/  FADD.FTZ R57, R7, R57 ;  /* 0x0000003907397221 */ /* 0x000fe20000010000 */
[----:B------:R-:W-:Y:S02]  /*35a0*/  FADD.FTZ R55, R8, R55 ;  /* 0x0000003708377221 */ /* 0x000fe40000010000 */
[----:B------:R0:W-:Y:S01]  /*35b0*/  STS.64 [R96+0xc80], R70 ;  /* 0x000c804660007388 */ /* 0x0001e20000000a00 */
[----:B------:R-:W-:Y:S01]  /*35c0*/  FADD.FTZ R53, R36, R53 ;  /* 0x0000003524357221 */ /* 0x000fe20000010000 */
[----:B------:R-:W-:Y:S01]  /*35d0*/  FFMA.FTZ R52, R3, R36, R52 ;  /* 0x0000002403347223 */ /* 0x000fe20000010034 */
[----:B------:R-:W-:Y:S01]  /*35e0*/  FADD.FTZ R51, R35, R51 ;  /* 0x0000003323337221 */ /* 0x000fe20000010000 */
[----:B------:R-:W-:Y:S01]  /*35f0*/  FFMA.FTZ R56, R144, R9, R56 ;  /* 0x0000000990387223 */ /* 0x000fe20000010038 */
[----:B------:R-:W-:Y:S01]  /*3600*/  FADD.FTZ R57, R57, R9 ;  /* 0x0000000939397221 */ /* 0x000fe20000010000 */
[----:B------:R-:W-:Y:S01]  /*3610*/  FADD.FTZ R55, R55, R10 ;  /* 0x0000000a37377221 */ /* 0x000fe20000010000 */
[----:B------:R-:W-:Y:S01]  /*3620*/  FADD.FTZ R53, R53, R48 ;  /* 0x0000003035357221 */ /* 0x000fe20000010000 */
[----:B0-----:R-:W-:Y:S01]  /*3630*/  FFMA.FTZ R70, R145, R8, R54 ;  /* 0x0000000891467223 */ /* 0x001fe20000010036 */
        /* <DEDUP_REMOVED lines=47> */
[----:B------:R-:W0:Y:S01]  /*3930*/  S2R R151, SR_TID.X ;  /* 0x0000000000977919 */ /* 0x000e220000002100 */
        /* <DEDUP_REMOVED lines=14> */
[----:B------:R-:W-:Y:S01]  /*3a20*/  UIADD3.X UR11, URZ, UR5, URZ, UP0, !UPT ;  /* 0x000000053f0b7290 */ /* 0x000fe200087fe43f */
[----:B------:R-:W-:Y:S01]  /*3a30*/  FFMA.FTZ R56, R31, R28, R56 ;  /* 0x0000001c1f387223 */ /* 0x000fe20000010038 */
[----:B------:R-:W-:Y:S01]  /*3a40*/  UISETP.GE.U32.AND UP0, UPT, UR10, UR16, UPT ;  /* 0x000000100a00728c */ /* 0x000fe2000bf06070 */
[----:B------:R-:W-:Y:S01]  /*3a50*/  FFMA.FTZ R52, R37, R39, R52 ;  /* 0x0000002725347223 */ /* 0x000fe20000010034 */
[----:B------:R-:W-:Y:S01]  /*3a60*/  FADD.FTZ R57, R57, R28 ;  /* 0x0000001c39397221 */ /* 0x000fe20000010000 */
[----:B------:R-:W-:Y:S01]  /*3a70*/  FADD.FTZ R55, R55, R39 ;  /* 0x0000002737377221 */ /* 0x000fe20000010000 */
[----:B------:R-:W-:Y:S01]  /*3a80*/  FADD.FTZ R53, R53, R93 ;  /* 0x0000005d35357221 */ /* 0x000fe20000010000 */
[----:B------:R-:W-:Y:S01]  /*3a90*/  FADD.FTZ R51, R51, R109 ;  /* 0x0000006d33337221 */ /* 0x000fe20000010000 */
[----:B------:R-:W-:Y:S01]  /*3aa0*/  FFMA.FTZ R50, R90, R93, R50 ;  /* 0x0000005d5a327223 */ /* 0x000fe20000010032 */
[----:B------:R-:W-:Y:S01]  /*3ab0*/  FFMA.FTZ R54, R105, R109, R54 ;  /* 0x0000006d69367223 */ /* 0x000fe20000010036 */
[----:B------:R-:W-:Y:S01]  /*3ac0*/  UISETP.GE.AND.EX UP0, UPT, UR11, UR17, UPT, UP0 ;  /* 0x000000110b00728c */ /* 0x000fe2000bf06300 */
        /* <DEDUP_REMOVED lines=16> */
[----:B------:R-:W-:Y:S01]  /*3bd0*/  PLOP3.LUT P0, PT, PT, PT, UP0, 0x80, 0x0 ;  /* 0x000000000000781c */ /* 0x000fe20003f0f008 */
        /* <DEDUP_REMOVED lines=26> */
[----:B------:R-:W-:Y:S01]  /*3d80*/  BAR.SYNC.DEFER_BLOCKING 0x0 ;  /* 0x0000000000007b1d */ /* 0x000fe20000010000 */
[----:B0-----:R-:W-:Y:S01]  /*3d90*/  ISETP.GT.U32.AND P1, PT, R151, 0x7f, PT ;  /* 0x0000007f9700780c */ /* 0x001fe20003f24070 */
[----:B------:R-:W-:Y:S01]  /*3da0*/  FADD.FTZ R57, R57, R112 ;  /* 0x0000007039397221 */ /* 0x000fe20000010000 */
[----:B------:R-:W-:Y:S01]  /*3db0*/  FADD.FTZ R55, R55, R114 ;  /* 0x0000007237377221 */ /* 0x000fe20000010000 */
[----:B------:R-:W-:Y:S01]  /*3dc0*/  FADD.FTZ R53, R53, R111 ;  /* 0x0000006f35357221 */ /* 0x000fe20000010000 */
[----:B------:R-:W-:Y:S01]  /*3dd0*/  FADD.FTZ R51, R51, R115 ;  /* 0x0000007333337221 */ /* 0x000fe20000010000 */
[----:B------:R-:W-:Y:S01]  /*3de0*/  FFMA.FTZ R52, R132, R111, R70 ;  /* 0x0000006f84347223 */ /* 0x000fe20000010046 */
[----:B------:R-:W-:Y:S01]  /*3df0*/  FFMA.FTZ R50, R133, R115, R71 ;  /* 0x0000007385327223 */ /* 0x000fe20000010047 */
[----:B------:R-:W-:Y:S06]  /*3e00*/  @!P0 BRA `(.L_x_2524) ;  /* 0x0000000000b48947 */ /* 0x000fec0003800000 */
[----:B------:R0:W-:Y:S01]  /*3e10*/  STL [R1+0x88], R3 ;  /* 0x0000880301007387 */ /* 0x0001e20000100800 */
[----:B------:R-:W-:-:S03]  /*3e20*/  SHF.L.U32 R151, R151, 0x1, RZ ;  /* 0x0000000197977819 */ /* 0x000fc600000006ff */
[----:B------:R1:W-:Y:S04]  /*3e30*/  STL [R1+0x80], R2 ;  /* 0x0000800201007387 */ /* 0x0003e80000100800 */
[----:B------:R2:W-:Y:S01]  /*3e40*/  STL [R1+0x7c], R0 ;  /* 0x00007c0001007387 */ /* 0x0005e20000100800 */
[----:B0-----:R-:W0:Y:S01]  /*3e50*/  S2R R3, SR_TID.X ;  /* 0x0000000000037919 */ /* 0x001e220000002100 */
[----:B-1----:R-:W-:Y:S02]  /*3e60*/  LOP3.LUT R2, R151, 0x18, RZ, 0xc0, !PT ;  /* 0x0000001897027812 */ /* 0x002fe400078ec0ff */
[----:B------:R-:W3:Y:S04]  /*3e70*/  LDL R71, [R1+0x68] ;  /* 0x0000680001477983 */ /* 0x000ee80000100800 */
[----:B--2---:R-:W2:Y:S04]  /*3e80*/  LDL R0, [R1+0x74] ;  /* 0x0000740001007983 */ /* 0x004ea80000100800 */
[----:B------:R-:W4:Y:S04]  /*3e90*/  LDL R97, [R1+0x6c] ;  /* 0x00006c0001617983 */ /* 0x000f280000100800 */
[----:B------:R-:W3:Y:S01]  /*3ea0*/  LDL R96, [R1+0x64] ;  /* 0x0000640001607983 */ /* 0x000ee20000100800 */
[----:B0-----:R-:W-:-:S02]  /*3eb0*/  LEA R70, R3, UR9, 0x5 ;  /* 0x0000000903467c11 */ /* 0x001fc4000f8e28ff */
        /* <DEDUP_REMOVED lines=9> */
[----:B--2---:R1:W-:Y:S03]  /*3f50*/  STS.64 [R0], R54 ;  /* 0x0000003600007388 */ /* 0x0043e60000000a00 */
[-C--:B---3--:R-:W-:Y:S01]  /*3f60*/  LEA R96, R96, R151.reuse, 0x3 ;  /* 0x0000009760607211 */ /* 0x088fe200078e18ff */
[----:B-1----:R0:W5:Y:S04]  /*3f70*/  LDL.LU R0, [R1+0x7c] ;  /* 0x00007c0001007983 */ /* 0x0021680000300800 */
[----:B----4-:R1:W-:Y:S04]  /*3f80*/  STS.64 [R70], R52 ;  /* 0x0000003446007388 */ /* 0x0103e80000000a00 */
[----:B------:R-:W-:Y:S01]  /*3f90*/  STS.64 [R97], R50 ;  /* 0x0000003261007388 */ /* 0x000fe20000000a00 */
[----:B------:R-:W-:Y:S01]  /*3fa0*/  BAR.SYNC.DEFER_BLOCKING 0x0 ;  /* 0x0000000000007b1d */ /* 0x000fe20000010000 */
[----:B-1----:R-:W-:-:S06]  /*3fb0*/  LEA R70, R71, R151, 0x3 ;  /* 0x0000009747467211 */ /* 0x002fcc00078e18ff */
        /* <DEDUP_REMOVED lines=18> */
.L_x_2524:
[----:B------:R-:W-:Y:S01]  /*40e0*/  BSSY B0, `(.L_x_2525) ;  /* 0x0000017000007945 */ /* 0x000fe20003800000 */
[----:B0-----:R-:W-:-:S03]  /*40f0*/  CS2R R70, SRZ ;  /* 0x0000000000467805 */ /* 0x001fc6000001ff00 */
[----:B------:R-:W-:Y:S05]  /*4100*/  @P1 BRA `(.L_x_2526) ;  /* 0x0000000000501947 */ /* 0x000fea0003800000 */
[----:B------:R-:W2:Y:S04]  /*4110*/  LDL R97, [R1+0x58] ;  /* 0x0000580001617983 */ /* 0x000ea80000100800 */
[----:B------:R-:W3:Y:S04]  /*4120*/  LDL R96, [R1+0x54] ;  /* 0x0000540001607983 */ /* 0x000ee80000100800 */
        /* <DEDUP_REMOVED lines=9> */
[----:B------:R-:W2:Y:S04]  /*41c0*/  LDL R70, [R1+0x4c] ;  /* 0x00004c0001467983 */ /* 0x000ea80000100800 */
[----:B------:R-:W3:Y:S01]  /*41d0*/  LDL R151, [R1+0x48] ;  /* 0x0000480001977983 */ /* 0x000ee20000100800 */
[----:B------:R-:W-:-:S03]  /*41e0*/  FADD.FTZ R96, R96, R71 ;  /* 0x0000004760607221 */ /* 0x000fc60000010000 */
[----:B--2---:R-:W0:Y:S02]  /*41f0*/  LDS.64 R70, [R70] ;  /* 0x0000000046467984 */ /* 0x004e240000000a00 */
[----:B0-----:R-:W-:Y:S01]  /*4200*/  FADD.FTZ R97, R97, R70 ;  /* 0x0000004661617221 */ /* 0x001fe20000010000 */
[----:B------:R-:W-:Y:S02]  /*4210*/  FADD.FTZ R96, R96, R71 ;  /* 0x0000004760607221 */ /* 0x000fe40000010000 */
[----:B---3--:R-:W0:Y:S02]  /*4220*/  LDS.64 R70, [R151] ;  /* 0x0000000097467984 */ /* 0x008e240000000a00 */
[----:B0-----:R-:W-:Y:S01]  /*4230*/  FADD.FTZ R70, R97, R70 ;  /* 0x0000004661467221 */ /* 0x001fe20000010000 */
[----:B------:R-:W-:-:S07]  /*4240*/  FADD.FTZ R71, R96, R71 ;  /* 0x0000004760477221 */ /* 0x000fce0000010000 */
.L_x_2526:
[----:B------:R-:W-:Y:S05]  /*4250*/  BSYNC B0 ;  /* 0x0000000000007941 */ /* 0x000fea0003800000 */
.L_x_2525:
[----:B------:R-:W0:Y:S01]  /*4260*/  S2R R97, SR_TID.X ;  /* 0x0000000000617919 */ /* 0x000e220000002100 */
[----:B------:R-:W-:Y:S04]  /*4270*/  STL.64 [R1+0x88], R4 ;  /* 0x0000880401007387 */ /* 0x000fe80000100a00 */
[----:B-----5:R-:W-:Y:S04]  /*4280*/  STL [R1+0x80], R2 ;  /* 0x0000800201007387 */ /* 0x020fe80000100800 */
[----:B------:R-:W-:Y:S04]  /*4290*/  STL [R1+0x7c], R0 ;  /* 0x00007c0001007387 */ /* 0x000fe80000100800 */
[----:B------:R-:W1:Y:S01]  /*42a0*/  SHFL.BFLY PT, R96, R70, 0x2, 0x1f ;  /* 0x0c401f0046607f89 */ /* 0x000e6200000e0000 */
[----:B0-----:R-:W-:-:S03]  /*42b0*/  LOP3.LUT P1, RZ, R97, 0xffffff83, RZ, 0xc0, !PT ;  /* 0xffffff8361ff7812 */ /* 0x001fc6000782c0ff */
[----:B------:R-:W0:Y:S01]  /*42c0*/  SHFL.BFLY PT, R97, R71, 0x2, 0x1f ;  /* 0x0c401f0047617f89 */ /* 0x000e2200000e0000 */
[----:B-1----:R-:W-:-:S09]  /*42d0*/  FADD.FTZ R70, R96, R70 ;  /* 0x0000004660467221 */ /* 0x002fd20000010000 */
[----:B------:R-:W1:Y:S08]  /*42e0*/  @!P1 LDC R151, c[0x0][0x10] ;  /* 0x00000400ff979b82 */ /* 0x000e700000000800 */
[----:B------:R-:W2:Y:S01]  /*42f0*/  @!P1 LDC.64 R4, c[0x0][0x260] ;  /* 0x00009800ff049b82 */ /* 0x000ea20000000a00 */
[----:B0-----:R-:W-:Y:S02]  /*4300*/  FADD.FTZ R71, R97, R71 ;  /* 0x0000004761477221 */ /* 0x001fe40000010000 */
[----:B------:R-:W3:Y:S01]  /*4310*/  LDL R97, [R1+0x78] ;  /* 0x0000780001617983 */ /* 0x000ee20000100800 */
[----:B------:R-:W-:-:S03]  /*4320*/  MOV R96, UR4 ;  /* 0x0000000400607c02 */ /* 0x000fc60008000f00 */
[----:B------:R-:W0:Y:S04]  /*4330*/  SHFL.BFLY PT, R2, R70, 0x1, 0x1f ;  /* 0x0c201f0046027f89 */ /* 0x000e2800000e0000 */
[----:B------:R-:W4:Y:S01]  /*4340*/  SHFL.BFLY PT, R0, R71, 0x1, 0x1f ;  /* 0x0c201f0047007f89 */ /* 0x000f2200000e0000 */
[----:B-1----:R-:W-:Y:S02]  /*4350*/  @!P1 IMAD R96, R151, R96, UR8 ;  /* 0x0000000897609e24 */ /* 0x002fe4000f8e0260 */
[----:B0-----:R-:W-:Y:S01]  /*4360*/  FADD.FTZ R70, R70, R2 ;  /* 0x0000000246467221 */ /* 0x001fe20000010000 */
[----:B----4-:R-:W-:Y:S02]  /*4370*/  FADD.FTZ R71, R71, R0 ;  /* 0x0000000047477221 */ /* 0x010fe40000010000 */
[----:B---3--:R-:W-:-:S04]  /*4380*/  @!P1 LEA R96, R96, R97, 0x9 ;  /* 0x0000006160609211 */ /* 0x008fc800078e48ff */
[----:B------:R-:W-:-:S05]  /*4390*/  @!P1 SHF.L.U32 R96, R96, 0x1, RZ ;  /* 0x0000000160609819 */ /* 0x000fca00000006ff */
[----:B--2---:R-:W-:Y:S02]  /*43a0*/  @!P1 IMAD.WIDE.U32 R96, R96, 0x4, R4 ;  /* 0x0000000460609825 */ /* 0x004fe400078e0004 */
[----:B------:R0:W5:Y:S04]  /*43b0*/  LDL.LU.64 R4, [R1+0x88] ;  /* 0x0000880001047983 */ /* 0x0001680000300a00 */
[----:B------:R0:W5:Y:S04]  /*43c0*/  LDL.LU R2, [R1+0x80] ;  /* 0x0000800001027983 */ /* 0x0001680000300800 */
[----:B------:R0:W5:Y:S01]  /*43d0*/  LDL.LU R0, [R1+0x7c] ;  /* 0x00007c0001007983 */ /* 0x0001620000300800 */
[----:B------:R-:W-:-:S03]  /*43e0*/  UISETP.GE.U32.AND UP0, UPT, UR10, UR16, UPT ;  /* 0x000000100a00728c */ /* 0x000fc6000bf06070 */
[----:B------:R0:W-:Y:S01]  /*43f0*/  @!P1 STG.E.64 desc[UR14][R96.64], R70 ;  /* 0x0000004660009986 */ /* 0x0001e2000c101b0e */
[----:B------:R-:W-:-:S06]  /*4400*/  UISETP.GE.AND.EX UP0, UPT, UR11, UR17, UPT, UP0 ;  /* 0x000000110b00728c */ /* 0x000fcc000bf06300 */
[----:B------:R-:W-:-:S13]  /*4410*/  PLOP3.LUT P1, PT, PT, PT, UP0, 0x80, 0x0 ;  /* 0x000000000000781c */ /* 0x000fda0003f2f008 */
[----:B0-----:R-:W-:Y:S05]  /*4420*/  @P1 BRA `(.L_x_2527) ;  /* 0x0000000000601947 */ /* 0x001fea0003800000 */
        /* <DEDUP_REMOVED lines=13> */
.L_x_2529:
        /* <DEDUP_REMOVED lines=8> */
.L_x_2528:
[----:B------:R-:W-:Y:S05]  /*4580*/  WARPSYNC.ALL ;  /* 0x0000000000007948 */ /* 0x000fea0003800000 */
[----:B------:R-:W-:Y:S06]  /*4590*/  BAR.SYNC.DEFER_BLOCKING 0x0 ;  /* 0x0000000000007b1d */ /* 0x000fec0000010000 */
[----:B------:R-:W-:Y:S05]  /*45a0*/  BRA `(.L_x_2530) ;  /* 0x0000000000547947 */ /* 0x000fea0003800000 */
.L_x_2527:
        /* <DEDUP_REMOVED lines=11> */
.L_x_2532:
        /* <DEDUP_REMOVED lines=8> */
.L_x_2531:
[----:B------:R-:W-:Y:S05]  /*46e0*/  WARPSYNC.ALL ;  /* 0x0000000000007948 */ /* 0x000fea0003800000 */
[----:B------:R-:W-:Y:S06]  /*46f0*/  BAR.SYNC.DEFER_BLOCKING 0x0 ;  /* 0x0000000000007b1d */ /* 0x000fec0000010000 */
.L_x_2530:
[----:B------:R-:W-:Y:S01]  /*4700*/  STL.64 [R1+0x88], R52 ;  /* 0x0000883401007387 */ /* 0x000fe20000100a00 */
[----:B------:R-:W0:Y:S01]  /*4710*/  S2R R70, SR_TID.X ;  /* 0x0000000000467919 */ /* 0x000e220000002100 */
[----:B------:R-:W1:Y:S01]  /*4720*/  S2UR UR13, SR_CgaCtaId ;  /* 0x00000000000d79c3 */ /* 0x000e620000008800 */
[----:B------:R-:W-:Y:S01]  /*4730*/  ULDC.64 UR22, c[0x0][0x210] ;  /* 0x0000840000167ab9 */ /* 0x000fe20000000a00 */
[----:B------:R2:W-:Y:S02]  /*4740*/  STL [R1+0x7c], R50 ;  /* 0x00007c3201007387 */ /* 0x0005e40000100800 */
[----:B--2---:R-:W2:Y:S01]  /*4750*/  S2R R50, SR_TID.X ;  /* 0x0000000000327919 */ /* 0x004ea20000002100 */
[----:B0-----:R-:W-:Y:S02]  /*4760*/  SHF.L.U32 R70, R70, 0x1, RZ ;  /* 0x0000000146467819 */ /* 0x001fe400000006ff */
[----:B--2---:R-:W-:-:S13]  /*4770*/  ISETP.GT.U32.AND P1, PT, R50, 0xff, PT ;  /* 0x000000ff3200780c */ /* 0x004fda0003f24070 */
[----:B------:R-:W-:Y:S01]  /*4780*/  VOTEU.ALL UP0, P1 ;  /* 0x00000000003f7886 */ /* 0x000fe20000800000 */
[----:B------:R-:W0:Y:S01]  /*4790*/  @!P1 LDC.64 R52, c[0x0][0x260] ;  /* 0x00009800ff349b82 */ /* 0x000e220000000a00 */
[----:B------:R-:W-:-:S03]  /*47a0*/  @!P1 LOP3.LUT R71, R70, 0x7ffffff0, RZ, 0xc0, !PT ;  /* 0x7ffffff046479812 */ /* 0x000fc600078ec0ff */
[----:B------:R-:W-:Y:S02]  /*47b0*/  @!UP0 ULDC UR5, c[0x0][0x10] ;  /* 0x0000040000058ab9 */ /* 0x000fe40000000800 */
[----:B------:R-:W-:-:S06]  /*47c0*/  @!UP0 UIMAD UR5, UR5, UR4, UR8 ;  /* 0x00000004050582a4 */ /* 0x000fcc000f8e0208 */
[----:B------:R-:W-:-:S04]  /*47d0*/  MOV R70, UR5 ;  /* 0x0000000500467c02 */ /* 0x000fc80008000f00 */
[----:B------:R-:W-:Y:S02]  /*47e0*/  @!P1 LEA R70, R70, R71, 0x9 ;  /* 0x0000004746469211 */ /* 0x000fe400078e48ff */
[----:B------:R-:W-:-:S04]  /*47f0*/  @!P1 LOP3.LUT R71, R50, 0x7, RZ, 0xc0, !PT ;  /* 0x0000000732479812 */ /* 0x000fc800078ec0ff */
[----:B------:R-:W-:-:S04]  /*4800*/  @!P1 IADD3 R70, R70, R71, RZ ;  /* 0x0000004746469210 */ /* 0x000fc80007ffe0ff */
[----:B------:R-:W-:-:S04]  /*4810*/  @!P1 SHF.L.U32 R70, R70, 0x1, RZ ;  /* 0x0000000146469819 */ /* 0x000fc800000006ff */
[C---:B------:R-:W-:Y:S01]  /*4820*/  @!P1 IADD3 R96, R70.reuse, 0x10, RZ ;  /* 0x0000001046609810 */ /* 0x040fe20007ffe0ff */
[----:B0-----:R-:W-:-:S04]  /*4830*/  @!P1 IMAD.WIDE.U32 R70, R70, 0x4, R52 ;  /* 0x0000000446469825 */ /* 0x001fc800078e0034 */
[----:B------:R-:W-:Y:S02]  /*4840*/  @!P1 IMAD.WIDE.U32 R96, R96, 0x4, R52 ;  /* 0x0000000460609825 */ /* 0x000fe400078e0034 */
[----:B------:R-:W2:Y:S04]  /*4850*/  @!P1 LDG.E.64 R70, desc[UR14][R70.64] ;  /* 0x0000000e46469981 */ /* 0x000ea8000c1e1b00 */
[----:B------:R-:W3:Y:S04]  /*4860*/  @!P1 LDG.E.64 R96, desc[UR14][R96.64] ;  /* 0x0000000e60609981 */ /* 0x000ee8000c1e1b00 */
[----:B------:R0:W5:Y:S01]  /*4870*/  LDL.LU.64 R52, [R1+0x88] ;  /* 0x0000880001347983 */ /* 0x0001620000300a00 */
[----:B------:R-:W-:-:S02]  /*4880*/  UMOV UR5, 0x400 ;  /* 0x0000040000057882 */ /* 0x000fc40000000000 */
[----:B------:R-:W-:-:S04]  /*4890*/  UIADD3 UR5, UR5, 0x4100, URZ ;  /* 0x0000410005057890 */ /* 0x000fc8000fffe03f */
[----:B-1----:R-:W-:Y:S01]  /*48a0*/  ULEA UR5, UR13, UR5, 0x18 ;  /* 0x000000050d057291 */ /* 0x002fe2000f8ec03f */
[----:B--2---:R-:W-:Y:S01]  /*48b0*/  @!P1 FADD.FTZ R151, RZ, R70 ;  /* 0x00000046ff979221 */ /* 0x004fe20000010000 */
[----:B------:R-:W-:-:S06]  /*48c0*/  HFMA2.MMA R70, -RZ, RZ, 0, 0 ;  /* 0x00000000ff467435 */ /* 0x000fcc00000001ff */
[----:B---3--:R-:W-:Y:S01]  /*48d0*/  @!P1 FADD.FTZ R70, R96, R151 ;  /* 0x0000009760469221 */ /* 0x008fe20000010000 */
[----:B------:R-:W-:Y:S01]  /*48e0*/  @!P1 FADD.FTZ R96, RZ, R71 ;  /* 0x00000047ff609221 */ /* 0x000fe20000010000 */
[----:B------:R-:W-:Y:S01]  /*48f0*/  MOV R71, RZ ;  /* 0x000000ff00477202 */ /* 0x000fe20000000f00 */
[----:B------:R-:W2:Y:S02]  /*4900*/  LDL R151, [R1+0x38] ;  /* 0x0000380001977983 */ /* 0x000ea40000100800 */
[----:B------:R-:W-:-:S05]  /*4910*/  @!P1 FADD.FTZ R71, R97, R96 ;  /* 0x0000006061479221 */ /* 0x000fca0000010000 */
[----:B------:R-:W1:Y:S04]  /*4920*/  SHFL.BFLY PT, R96, R71, 0x4, 0x1f ;  /* 0x0c801f0047607f89 */ /* 0x000e6800000e0000 */
[----:B------:R-:W3:Y:S01]  /*4930*/  SHFL.BFLY PT, R97, R70, 0x4, 0x1f ;  /* 0x0c801f0046617f89 */ /* 0x000ee200000e0000 */
[----:B-1----:R-:W-:-:S05]  /*4940*/  FADD.FTZ R71, R96, R71 ;  /* 0x0000004760477221 */ /* 0x002fca0000010000 */
[----:B------:R-:W1:Y:S01]  /*4950*/  SHFL.BFLY PT, R96, R71, 0x2, 0x1f ;  /* 0x0c401f0047607f89 */ /* 0x000e6200000e0000 */
[----:B---3--:R-:W-:-:S05]  /*4960*/  FADD.FTZ R70, R97, R70 ;  /* 0x0000004661467221 */ /* 0x008fca0000010000 */
[----:B------:R-:W3:Y:S01]  /*4970*/  SHFL.BFLY PT, R97, R70, 0x2, 0x1f ;  /* 0x0c401f0046617f89 */ /* 0x000ee200000e0000 */
[----:B-1----:R-:W-:-:S05]  /*4980*/  FADD.FTZ R71, R71, R96 ;  /* 0x0000006047477221 */ /* 0x002fca0000010000 */
[----:B------:R-:W1:Y:S01]  /*4990*/  SHFL.BFLY PT, R96, R71, 0x1, 0x1f ;  /* 0x0c201f0047607f89 */ /* 0x000e6200000e0000 */
[----:B---3--:R-:W-:-:S05]  /*49a0*/  FADD.FTZ R70, R70, R97 ;  /* 0x0000006146467221 */ /* 0x008fca0000010000 */
[----:B------:R-:W3:Y:S01]  /*49b0*/  SHFL.BFLY PT, R97, R70, 0x1, 0x1f ;  /* 0x0c201f0046617f89 */ /* 0x000ee200000e0000 */
[----:B-1----:R-:W-:Y:S02]  /*49c0*/  FADD.FTZ R71, R71, R96 ;  /* 0x0000006047477221 */ /* 0x002fe40000010000 */
[----:B------:R-:W1:Y:S01]  /*49d0*/  S2R R96, SR_TID.X ;  /* 0x0000000000607919 */ /* 0x000e620000002100 */
[----:B------:R-:W-:Y:S01]  /*49e0*/  LOP3.LUT P1, RZ, R50, 0xffffff07, RZ, 0xc0, !PT ;  /* 0xffffff0732ff7812 */ /* 0x000fe2000782c0ff */
[----:B---3--:R-:W-:Y:S01]  /*49f0*/  FADD.FTZ R70, R70, R97 ;  /* 0x0000006146467221 */ /* 0x008fe20000010000 */
[----:B------:R0:W5:Y:S11]  /*4a00*/  LDL.LU R50, [R1+0x7c] ;  /* 0x00007c0001327983 */ /* 0x0001760000300800 */
[----:B------:R-:W-:Y:S01]  /*4a10*/  @!P1 FMUL.FTZ R71, R71, 9.7656251455191522837e-05 ;  /* 0x38cccccd47479820 */ /* 0x000fe20000410000 */
[----:B------:R-:W-:Y:S01]  /*4a20*/  @!P1 FMUL.FTZ R70, R70, 9.7656251455191522837e-05 ;  /* 0x38cccccd46469820 */ /* 0x000fe20000410000 */
[----:B-1----:R-:W-:-:S05]  /*4a30*/  @!P1 LOP3.LUT R96, R96, 0xfffffff8, RZ, 0xc0, !PT ;  /* 0xfffffff860609812 */ /* 0x002fca00078ec0ff */
[----:B------:R1:W-:Y:S04]  /*4a40*/  @!P1 STS.64 [R96+UR5], R70 ;  /* 0x0000004660009988 */ /* 0x0003e80008000a05 */
[----:B-1----:R-:W3:Y:S04]  /*4a50*/  LDL R71, [R1+0x3c] ;  /* 0x00003c0001477983 */ /* 0x002ee80000100800 */
[----:B------:R-:W4:Y:S01]  /*4a60*/  LDL.LU R70, [R1+0x34] ;  /* 0x0000340001467983 */ /* 0x000f220000300800 */
[----:B--2---:R-:W-:Y:S01]  /*4a70*/  LEA R96, R151, UR5, 0x3 ;  /* 0x0000000597607c11 */ /* 0x004fe2000f8e18ff */
[----:B------:R-:W-:Y:S06]  /*4a80*/  BAR.SYNC.DEFER_BLOCKING 0x0 ;  /* 0x0000000000007b1d */ /* 0x000fec0000010000 */
[----:B------:R-:W1:Y:S02]  /*4a90*/  LDS.64 R96, [R96] ;  /* 0x0000000060607984 */ /* 0x000e640000000a00 */
[--C-:B-1---5:R-:W-:Y:S01]  /*4aa0*/  FFMA.FTZ R9, R0, R9, -R96.reuse ;  /* 0x0000000900097223 */ /* 0x122fe20000010860 */
[C-C-:B------:R-:W-:Y:S01]  /*4ab0*/  FFMA.FTZ R8, R4.reuse, R8, -R96.reuse ;  /* 0x0000000804087223 */ /* 0x140fe20000010860 */
[----:B------:R-:W-:-:S02]  /*4ac0*/  FFMA.FTZ R20, R4, R20, -R96 ;  /* 0x0000001404147223 */ /* 0x000fc40000010860 */
[-C--:B------:R-:W-:Y:S01]  /*4ad0*/  FFMA.FTZ R144, -R144, R97.reuse, R9 ;  /* 0x0000006190907223 */ /* 0x080fe20000010109 */
[-C--:B------:R-:W-:Y:S01]  /*4ae0*/  FFMA.FTZ R8, -R145, R97.reuse, R8 ;  /* 0x0000006191087223 */ /* 0x080fe20000010108 */
[----:B------:R-:W-:-:S03]  /*4af0*/  FFMA.FTZ R20, -R21, R97, R20 ;  /* 0x0000006115147223 */ /* 0x000fc60000010114 */
[----:B------:R-:W-:Y:S01]  /*4b00*/  FMUL.FTZ R21, R6, R8 ;  /* 0x0000000806157220 */ /* 0x000fe20000410000 */
[--C-:B------:R-:W-:Y:S01]  /*4b10*/  FFMA.FTZ R94, R4, R94, -R96.reuse ;  /* 0x0000005e045e7223 */ /* 0x100fe20000010860 */
[C-C-:B------:R-:W-:Y:S01]  /*4b20*/  FFMA.FTZ R66, R0.reuse, R66, -R96.reuse ;  /* 0x0000004200427223 */ /* 0x140fe20000010860 */
[C---:B------:R-:W-:Y:S02]  /*4b30*/  FFMA.FTZ R43, R0.reuse, R43, -R96 ;  /* 0x0000002b002b7223 */ /* 0x040fe40000010860 */
[-C--:B------:R-:W-:Y:S01]  /*4b40*/  FFMA.FTZ R94, -R47, R97.reuse, R94 ;  /* 0x000000612f5e7223 */ /* 0x080fe2000001015e */
[-C--:B------:R-:W-:Y:S01]  /*4b50*/  FFMA.FTZ R66, -R65, R97.reuse, R66 ;  /* 0x0000006141427223 */ /* 0x080fe20000010142 */
        /* <DEDUP_REMOVED lines=24> */
[----:B---3--:R-:W-:-:S02]  /*4ce0*/  LEA R9, R71, UR5, 0x3 ;  /* 0x0000000547097c11 */ /* 0x008fc4000f8e18ff */
[----:B------:R-:W2:Y:S04]  /*4cf0*/  LDL.LU R71, [R1+0x2c] ;  /* 0x00002c0001477983 */ /* 0x000ea80000300800 */
[----:B------:R-:W1:Y:S04]  /*4d00*/  LDS.64 R8, [R9] ;  /* 0x0000000009087984 */ /* 0x000e680000000a00 */
[----:B------:R-:W3:Y:S04]  /*4d10*/  LDL.LU R47, [R1+0x30] ;  /* 0x00003000012f7983 */ /* 0x000ee80000300800 */
[----:B------:R-:W3:Y:S01]  /*4d20*/  LDL.LU R65, [R1+0x24] ;  /* 0x0000240001417983 */ /* 0x000ee20000300800 */
[--C-:B------:R-:W-:Y:S01]  /*4d30*/  FFMA.FTZ R110, R4, R110, -R96.reuse ;  /* 0x0000006e046e7223 */ /* 0x100fe20000010860 */
[----:B------:R-:W-:-:S02]  /*4d40*/  FFMA.FTZ R112, R0, R112, -R96 ;  /* 0x0000007000707223 */ /* 0x000fc40000010860 */
[----:B------:R-:W3:Y:S01]  /*4d50*/  LDL.LU R41, [R1+0x28] ;  /* 0x0000280001297983 */ /* 0x000ee20000300800 */
[----:B------:R-:W-:Y:S01]  /*4d60*/  FFMA.FTZ R96, R4, R114, -R96 ;  /* 0x0000007204607223 */ /* 0x000fe20000010860 */
        /* <DEDUP_REMOVED lines=58> */
[----:B-1----:R-:W-:-:S02]  /*5110*/  FFMA.FTZ R6, R2, R59, -R8 ;  /* 0x0000003b02067223 */ /* 0x002fc40000010808 */
[----:B------:R-:W3:Y:S01]  /*5120*/  LDL.LU R59, [R1+0x20] ;  /* 0x00002000013b7983 */ /* 0x000ee20000300800 */
[----:B------:R-:W-:Y:S02]  /*5130*/  IADD3 R150, P1, R150, UR22, RZ ;  /* 0x0000001696967c10 */ /* 0x000fe4000ff3e0ff */
[----:B------:R-:W-:Y:S01]  /*5140*/  F2FP.F16.F32.PACK_AB R7, R21, R7 ;  /* 0x000000071507723e */ /* 0x000fe200000000ff */
[--C-:B------:R-:W-:Y:S01]  /*5150*/  FFMA.FTZ R36, R2, R36, -R8.reuse ;  /* 0x0000002402247223 */ /* 0x100fe20000010808 */
[----:B----4-:R-:W-:Y:S01]  /*5160*/  IADD3.X R151, R70, UR23, RZ, P1, !PT ;  /* 0x0000001746977c10 */ /* 0x010fe20008ffe4ff */
[----:B------:R-:W-:Y:S01]  /*5170*/  FFMA.FTZ R35, R5, R35, -R8 ;  /* 0x0000002305237223 */ /* 0x000fe20000010808 */
[----:B------:R-:W-:Y:S01]  /*5180*/  PRMT R21, R7, 0x7632, R21 ;  /* 0x0000763207157816 */ /* 0x000fe20000000015 */
[-C--:B------:R-:W-:Y:S01]  /*5190*/  FFMA.FTZ R3, -R3, R9.reuse, R36 ;  /* 0x0000000903037223 */ /* 0x080fe20000010124 */
[--C-:B------:R-:W-:Y:S01]  /*51a0*/  FFMA.FTZ R23, R2, R48, -R8.reuse ;  /* 0x0000003002177223 */ /* 0x100fe20000010808 */
[----:B------:R-:W-:Y:S01]  /*51b0*/  FFMA.FTZ R35, -R32, R9, R35 ;  /* 0x0000000920237223 */ /* 0x000fe20000010123 */
[C-C-:B------:R-:W-:Y:S01]  /*51c0*/  FFMA.FTZ R45, R5.reuse, R45, -R8.reuse ;  /* 0x0000002d052d7223 */ /* 0x140fe20000010808 */
[----:B------:R1:W-:Y:S01]  /*51d0*/  STG.E.U16 desc[UR14][R150.64+0x2], R21 ;  /* 0x0000021596007986 */ /* 0x0003e2000c10150e */
[C-C-:B------:R-:W-:Y:S01]  /*51e0*/  FFMA.FTZ R25, R2.reuse, R42, -R8.reuse ;  /* 0x0000002a02197223 */ /* 0x140fe20000010808 */
[C-C-:B------:R-:W-:Y:S01]  /*51f0*/  FFMA.FTZ R27, R5.reuse, R62, -R8.reuse ;  /* 0x0000003e051b7223 */ /* 0x140fe20000010808 */
[C-C-:B------:R-:W-:Y:S01]  /*5200*/  FFMA.FTZ R31, R5.reuse, R68, -R8.reuse ;  /* 0x00000044051f7223 */ /* 0x140fe20000010808 */
[----:B------:R4:W-:Y:S01]  /*5210*/  STG.E.U16 desc[UR14][R150.64], R7 ;  /* 0x0000000796007986 */ /* 0x0009e2000c10150e */
[C-C-:B------:R-:W-:Y:S01]  /*5220*/  FFMA.FTZ R63, R2.reuse, R63, -R8.reuse ;  /* 0x0000003f023f7223 */ /* 0x140fe20000010808 */
[C-C-:B------:R-:W-:Y:S01]  /*5230*/  FFMA.FTZ R69, R5.reuse, R69, -R8.reuse ;  /* 0x0000004505457223 */ /* 0x140fe20000010808 */
[C-C-:B------:R-:W-:Y:S01]  /*5240*/  FFMA.FTZ R67, R2.reuse, R67, -R8.reuse ;  /* 0x0000004302437223 */ /* 0x140fe20000010808 */
[C-C-:B------:R-:W-:Y:S01]  /*5250*/  FFMA.FTZ R73, R5.reuse, R73, -R8.reuse ;  /* 0x0000004905497223 */ /* 0x140fe20000010808 */
[C-C-:B------:R-:W-:Y:S01]  /*5260*/  FFMA.FTZ R30, R5.reuse, R77, -R8.reuse ;  /* 0x0000004d051e7223 */ /* 0x140fe20000010808 */
[C-C-:B------:R-:W-:Y:S01]  /*5270*/  FFMA.FTZ R42, R5.reuse, R117, -R8.reuse ;  /* 0x00000075052a7223 */ /* 0x140fe20000010808 */
[C-C-:B------:R-:W-:Y:S01]  /*5280*/  FFMA.FTZ R48, R2.reuse, R83, -R8.reuse ;  /* 0x0000005302307223 */ /* 0x140fe20000010808 */
[C-C-:B-1----:R-:W-:Y:S01]  /*5290*/  FFMA.FTZ R21, R2.reuse, R58, -R8.reuse ;  /* 0x0000003a02157223 */ /* 0x142fe20000010808 */
[C-C-:B------:R-:W-:Y:S01]  /*52a0*/  FFMA.FTZ R58, R5.reuse, R85, -R8.reuse ;  /* 0x00000055053a7223 */ /* 0x140fe20000010808 */
[C-C-:B------:R-:W-:Y:S01]  /*52b0*/  FFMA.FTZ R93, R2.reuse, R93, -R8.reuse ;  /* 0x0000005d025d7223 */ /* 0x140fe20000010808 */
[C-C-:B------:R-:W-:Y:S01]  /*52c0*/  FFMA.FTZ R62, R5.reuse, R109, -R8.reuse ;  /* 0x0000006d053e7223 */ /* 0x140fe20000010808 */
[C-C-:B----4-:R-:W-:Y:S01]  /*52d0*/  FFMA.FTZ R7, R2.reuse, R86, -R8.reuse ;  /* 0x0000005602077223 */ /* 0x150fe20000010808 */
        /* <DEDUP_REMOVED lines=11> */
[----:B------:R-:W-:Y:S01]  /*5390*/  FFMA.FTZ R49, -R49, R9, R6 ;  /* 0x0000000931317223 */ /* 0x000fe20000010106 */
        /* <DEDUP_REMOVED lines=35> */
[C---:B------:R-:W-:Y:S01]  /*55d0*/  FMUL.FTZ R64, R38.reuse, R31 ;  /* 0x0000001f26407220 */ /* 0x040fe20000410000 */
[C---:B------:R-:W-:Y:S01]  /*55e0*/  FMUL.FTZ R9, R38.reuse, R25 ;  /* 0x0000001926097220 */ /* 0x040fe20000410000 */
[C---:B------:R-:W-:Y:S01]  /*55f0*/  FMUL.FTZ R68, R38.reuse, R27 ;  /* 0x0000001b26447220 */ /* 0x040fe20000410000 */
[C---:B------:R-:W-:Y:S01]  /*5600*/  FMUL.FTZ R31, R38.reuse, R7 ;  /* 0x00000007261f7220 */ /* 0x040fe20000410000 */
[----:B------:R-:W-:Y:S01]  /*5610*/  FMUL.FTZ R58, R38, R75 ;  /* 0x0000004b263a7220 */ /* 0x000fe20000410000 */
[----:B------:R1:W-:Y:S01]  /*5620*/  STG.E.U16 desc[UR14][R150.64+0x4], R8 ;  /* 0x0000040896007986 */ /* 0x0003e2000c10150e */
[----:B------:R-:W-:-:S02]  /*5630*/  F2FP.F16.F32.PACK_AB R10, R10, R144 ;  /* 0x000000900a0a723e */ /* 0x000fc400000000ff */
[----:B------:R-:W-:Y:S02]  /*5640*/  F2FP.F16.F32.PACK_AB R35, R70, R35 ;  /* 0x000000234623723e */ /* 0x000fe400000000ff */
[----:B------:R-:W-:Y:S02]  /*5650*/  PRMT R75, R8, 0x7632, R75 ;  /* 0x00007632084b7816 */ /* 0x000fe4000000004b */
[----:B------:R-:W-:Y:S01]  /*5660*/  F2FP.F16.F32.PACK_AB R11, R12, R11 ;  /* 0x0000000b0c0b723e */ /* 0x000fe200000000ff */
[C---:B------:R-:W-:Y:S01]  /*5670*/  FMUL.FTZ R42, R38.reuse, R33 ;  /* 0x00000021262a7220 */ /* 0x040fe20000410000 */
[----:B------:R-:W-:Y:S01]  /*5680*/  FMUL.FTZ R32, R38, R37 ;  /* 0x0000002526207220 */ /* 0x000fe20000410000 */
[----:B------:R-:W-:Y:S02]  /*5690*/  PRMT R33, R10, 0x7632, R33 ;  /* 0x000076320a217816 */ /* 0x000fe40000000021 */
[----:B------:R-:W-:Y:S02]  /*56a0*/  F2FP.F16.F32.PACK_AB R68, R68, R9 ;  /* 0x000000094444723e */ /* 0x000fe400000000ff */
[----:B------:R-:W-:-:S02]  /*56b0*/  PRMT R12, R35, 0x7632, R12 ;  /* 0x00007632230c7816 */ /* 0x000fc4000000000c */
[----:B------:R-:W-:Y:S01]  /*56c0*/  PRMT R37, R11, 0x7632, R37 ;  /* 0x000076320b257816 */ /* 0x000fe20000000025 */
[----:B------:R-:W-:Y:S01]  /*56d0*/  STG.E.U16 desc[UR14][R150.64+0x6], R75 ;  /* 0x0000064b96007986 */ /* 0x000fe2000c10150e */
[----:B------:R-:W-:-:S04]  /*56e0*/  F2FP.F16.F32.PACK_AB R13, R14, R13 ;  /* 0x0000000d0e0d723e */ /* 0x000fc800000000ff */
[----:B------:R-:W-:Y:S02]  /*56f0*/  PRMT R14, R13, 0x7632, R14 ;  /* 0x000076320d0e7816 */ /* 0x000fe4000000000e */
[----:B--2---:R-:W-:-:S04]  /*5700*/  IADD3 R6, P1, R71, UR22, RZ ;  /* 0x0000001647067c10 */ /* 0x004fc8000ff3e0ff */
[----:B---3--:R-:W-:Y:S02]  /*5710*/  IADD3.X R7, R47, UR23, RZ, P1, !PT ;  /* 0x000000172f077c10 */ /* 0x008fe40008ffe4ff */
[----:B------:R-:W2:Y:S01]  /*5720*/  LDL.LU R47, [R1+0x14] ;  /* 0x00001400012f7983 */ /* 0x000ea20000300800 */
[----:B-1----:R-:W-:-:S03]  /*5730*/  IADD3 R8, P1, R65, UR22, RZ ;  /* 0x0000001641087c10 */ /* 0x002fc6000ff3e0ff */
[----:B------:R-:W3:Y:S01]  /*5740*/  LDL.LU R45, [R1+0x18] ;  /* 0x00001800012d7983 */ /* 0x000ee20000300800 */
[----:B------:R-:W-:-:S03]  /*5750*/  IADD3.X R9, R41, UR23, RZ, P1, !PT ;  /* 0x0000001729097c10 */ /* 0x000fc60008ffe4ff */
[----:B------:R-:W4:Y:S04]  /*5760*/  LDL.LU R41, [R1+0xc] ;  /* 0x00000c0001297983 */ /* 0x000f280000300800 */
[----:B------:R1:W-:Y:S04]  /*5770*/  STG.E.U16 desc[UR14][R6.64], R10 ;  /* 0x0000000a06007986 */ /* 0x0003e8000c10150e */
[----:B------:R-:W-:Y:S04]  /*5780*/  STG.E.U16 desc[UR14][R6.64+0x2], R33 ;  /* 0x0000022106007986 */ /* 0x000fe8000c10150e */
[----:B------:R-:W-:Y:S04]  /*5790*/  STG.E.U16 desc[UR14][R6.64+0x4], R35 ;  /* 0x0000042306007986 */ /* 0x000fe8000c10150e */
[----:B------:R-:W-:Y:S04]  /*57a0*/  STG.E.U16 desc[UR14][R6.64+0x6], R12 ;  /* 0x0000060c06007986 */ /* 0x000fe8000c10150e */
[----:B------:R0:W-:Y:S01]  /*57b0*/  STG.E.U16 desc[UR14][R8.64+0x2], R37 ;  /* 0x0000022508007986 */ /* 0x0001e2000c10150e */
[----:B-1----:R-:W-:-:S03]  /*57c0*/  IADD3 R10, P1, R61, UR22, RZ ;  /* 0x000000163d0a7c10 */ /* 0x002fc6000ff3e0ff */
[----:B------:R1:W-:Y:S04]  /*57d0*/  STG.E.U16 desc[UR14][R8.64], R11 ;  /* 0x0000000b08007986 */ /* 0x0003e8000c10150e */
[----:B0-----:R-:W4:Y:S01]  /*57e0*/  LDL.LU R37, [R1+0x10] ;  /* 0x0000100001257983 */ /* 0x001f220000300800 */
[----:B------:R-:W-:-:S03]  /*57f0*/  PRMT R7, R68, 0x7632, R7 ;  /* 0x0000763244077816 */ /* 0x000fc60000000007 */
[----:B------:R-:W4:Y:S04]  /*5800*/  LDL.LU R35, [R1+0x4] ;  /* 0x0000040001237983 */ /* 0x000f280000300800 */
[----:B------:R-:W4:Y:S04]  /*5810*/  LDL.LU R33, [R1+0x8] ;  /* 0x0000080001217983 */ /* 0x000f280000300800 */
[----:B------:R-:W-:Y:S04]  /*5820*/  STG.E.U16 desc[UR14][R8.64+0x4], R68 ;  /* 0x0000044408007986 */ /* 0x000fe8000c10150e */
[----:B------:R-:W-:Y:S01]  /*5830*/  STG.E.U16 desc[UR14][R8.64+0x6], R7 ;  /* 0x0000060708007986 */ /* 0x000fe2000c10150e */
[----:B-1----:R-:W-:-:S05]  /*5840*/  IADD3.X R11, R59, UR23, RZ, P1, !PT ;  /* 0x000000173b0b7c10 */ /* 0x002fca0008ffe4ff */
[----:B------:R0:W-:Y:S04]  /*5850*/  STG.E.U16 desc[UR14][R10.64+0x2], R14 ;  /* 0x0000020e0a007986 */ /* 0x0001e8000c10150e */
[----:B0-----:R-:W4:Y:S01]  /*5860*/  LDL.LU R14, [R1] ;  /* 0x00000000010e7983 */ /* 0x001f220000300800 */
[C---:B------:R-:W-:Y:S01]  /*5870*/  FMUL.FTZ R49, R38.reuse, R49 ;  /* 0x0000003126317220 */ /* 0x040fe20000410000 */
[C---:B------:R-:W-:Y:S01]  /*5880*/  FMUL.FTZ R63, R38.reuse, R63 ;  /* 0x0000003f263f7220 */ /* 0x040fe20000410000 */
[----:B------:R-:W-:-:S03]  /*5890*/  FMUL.FTZ R62, R38, R69 ;  /* 0x00000045263e7220 */ /* 0x000fc60000410000 */
[----:B------:R-:W-:Y:S01]  /*58a0*/  F2FP.F16.F32.PACK_AB R49, R64, R49 ;  /* 0x000000314031723e */ /* 0x000fe200000000ff */
[----:B------:R-:W-:Y:S01]  /*58b0*/  FMUL.FTZ R67, R38, R67 ;  /* 0x0000004326437220 */ /* 0x000fe20000410000 */
[----:B------:R-:W-:Y:S02]  /*58c0*/  F2FP.F16.F32.PACK_AB R15, R16, R15 ;  /* 0x0000000f100f723e */ /* 0x000fe400000000ff */
[----:B------:R-:W-:Y:S01]  /*58d0*/  PRMT R9, R49, 0x7632, R9 ;  /* 0x0000763231097816 */ /* 0x000fe20000000009 */
[----:B------:R-:W-:Y:S01]  /*58e0*/  FMUL.FTZ R60, R38, R73 ;  /* 0x00000049263c7220 */ /* 0x000fe20000410000 */
[----:B------:R-:W-:Y:S01]  /*58f0*/  F2FP.F16.F32.PACK_AB R62, R62, R63 ;  /* 0x0000003f3e3e723e */ /* 0x000fe200000000ff */
[----:B------:R0:W-:Y:S01]  /*5900*/  STG.E.U16 desc[UR14][R10.64], R13 ;  /* 0x0000000d0a007986 */ /* 0x0001e2000c10150e */
[----:B------:R-:W-:-:S03]  /*5910*/  PRMT R12, R15, 0x7632, R12 ;  /* 0x000076320f0c7816 */ /* 0x000fc6000000000c */
[----:B------:R-:W-:Y:S01]  /*5920*/  STG.E.U16 desc[UR14][R10.64+0x4], R49 ;  /* 0x000004310a007986 */ /* 0x000fe2000c10150e */
[----:B------:R-:W-:-:S03]  /*5930*/  F2FP.F16.F32.PACK_AB R17, R18, R17 ;  /* 0x000000111211723e */ /* 0x000fc600000000ff */
[----:B------:R1:W-:Y:S01]  /*5940*/  STG.E.U16 desc[UR14][R10.64+0x6], R9 ;  /* 0x000006090a007986 */ /* 0x0003e2000c10150e */
[----:B------:R-:W-:Y:S02]  /*5950*/  F2FP.F16.F32.PACK_AB R60, R60, R67 ;  /* 0x000000433c3c723e */ /* 0x000fe400000000ff */
[----:B0-----:R-:W-:Y:S02]  /*5960*/  PRMT R13, R17, 0x7632, R13 ;  /* 0x00007632110d7816 */ /* 0x001fe4000000000d */
[----:B-1----:R-:W-:Y:S01]  /*5970*/  PRMT R11, R62, 0x7632, R11 ;  /* 0x000076323e0b7816 */ /* 0x002fe2000000000b */
[----:B------:R-:W-:Y:S01]  /*5980*/  FMUL.FTZ R27, R38, R21 ;  /* 0x00000015261b7220 */ /* 0x000fe20000410000 */
[----:B------:R-:W-:Y:S01]  /*5990*/  F2FP.F16.F32.PACK_AB R19, R20, R19 ;  /* 0x000000131413723e */ /* 0x000fe200000000ff */
[----:B------:R-:W-:Y:S01]  /*59a0*/  FMUL.FTZ R48, R38, R79 ;  /* 0x0000004f26307220 */ /* 0x000fe20000410000 */
[----:B------:R-:W-:Y:S01]  /*59b0*/  F2FP.F16.F32.PACK_AB R31, R58, R31 ;  /* 0x0000001f3a1f723e */ /* 0x000fe200000000ff */
[----:B------:R-:W-:Y:S01]  /*59c0*/  FMUL.FTZ R87, R38, R87 ;  /* 0x0000005726577220 */ /* 0x000fe20000410000 */
[----:B------:R-:W-:Y:S01]  /*59d0*/  F2FP.F16.F32.PACK_AB R22, R24, R22 ;  /* 0x000000161816723e */ /* 0x000fe200000000ff */
[----:B------:R-:W-:Y:S01]  /*59e0*/  FMUL.FTZ R46, R38, R101 ;  /* 0x00000065262e7220 */ /* 0x000fe20000410000 */
[----:B------:R-:W-:Y:S01]  /*59f0*/  F2FP.F16.F32.PACK_AB R27, R48, R27 ;  /* 0x0000001b301b723e */ /* 0x000fe200000000ff */
[C---:B------:R-:W-:Y:S01]  /*5a00*/  FMUL.FTZ R93, R38.reuse, R93 ;  /* 0x0000005d265d7220 */ /* 0x040fe20000410000 */
[----:B------:R-:W-:Y:S01]  /*5a10*/  F2FP.F16.F32.PACK_AB R26, R29, R26 ;  /* 0x0000001a1d1a723e */ /* 0x000fe200000000ff */
[----:B------:R-:W-:Y:S01]  /*5a20*/  FMUL.FTZ R44, R38, R105 ;  /* 0x00000069262c7220 */ /* 0x000fe20000410000 */
[----:B------:R-:W-:Y:S01]  /*5a30*/  F2FP.F16.F32.PACK_AB R46, R46, R87 ;  /* 0x000000572e2e723e */ /* 0x000fe200000000ff */
[C---:B------:R-:W-:Y:S01]  /*5a40*/  FMUL.FTZ R89, R38.reuse, R89 ;  /* 0x0000005926597220 */ /* 0x040fe20000410000 */
[----:B------:R-:W-:Y:S01]  /*5a50*/  F2FP.F16.F32.PACK_AB R28, R39, R28 ;  /* 0x0000001c271c723e */ /* 0x000fe200000000ff */
[----:B------:R-:W-:Y:S01]  /*5a60*/  FMUL.FTZ R40, R38, R113 ;  /* 0x0000007126287220 */ /* 0x000fe20000410000 */
[----:B------:R-:W-:Y:S01]  /*5a70*/  F2FP.F16.F32.PACK_AB R44, R44, R93 ;  /* 0x0000005d2c2c723e */ /* 0x000fe200000000ff */
[----:B------:R-:W-:Y:S01]  /*5a80*/  FMUL.FTZ R121, R38, R121 ;  /* 0x0000007926797220 */ /* 0x000fe20000410000 */
[----:B------:R-:W-:-:S02]  /*5a90*/  F2FP.F16.F32.PACK_AB R34, R94, R34 ;  /* 0x000000225e22723e */ /* 0x000fc400000000ff */
[----:B------:R-:W-:Y:S01]  /*5aa0*/  F2FP.F16.F32.PACK_AB R40, R40, R89 ;  /* 0x000000592828723e */ /* 0x000fe200000000ff */
[----:B------:R-:W-:Y:S01]  /*5ab0*/  FMUL.FTZ R25, R38, R99 ;  /* 0x0000006326197220 */ /* 0x000fe20000410000 */
[----:B------:R-:W-:Y:S01]  /*5ac0*/  F2FP.F16.F32.PACK_AB R43, R98, R43 ;  /* 0x0000002b622b723e */ /* 0x000fe200000000ff */
[----:B------:R-:W-:Y:S01]  /*5ad0*/  FMUL.FTZ R36, R38, R123 ;  /* 0x0000007b26247220 */ /* 0x000fe20000410000 */
[----:B------:R-:W-:Y:S01]  /*5ae0*/  F2FP.F16.F32.PACK_AB R42, R42, R121 ;  /* 0x000000792a2a723e */ /* 0x000fe200000000ff */
[----:B------:R-:W-:Y:S01]  /*5af0*/  FMUL.FTZ R23, R38, R127 ;  /* 0x0000007f26177220 */ /* 0x000fe20000410000 */
[----:B------:R-:W-:Y:S02]  /*5b00*/  F2FP.F16.F32.PACK_AB R66, R102, R66 ;  /* 0x000000426642723e */ /* 0x000fe400000000ff */
[----:B------:R-:W-:Y:S01]  /*5b10*/  F2FP.F16.F32.PACK_AB R25, R36, R25 ;  /* 0x000000192419723e */ /* 0x000fe200000000ff */
[----:B------:R-:W-:Y:S01]  /*5b20*/  FMUL.FTZ R30, R38, R107 ;  /* 0x0000006b261e7220 */ /* 0x000fe20000410000 */
[----:B------:R-:W-:Y:S01]  /*5b30*/  F2FP.F16.F32.PACK_AB R80, R106, R80 ;  /* 0x000000506a50723e */ /* 0x000fe200000000ff */
[----:B------:R-:W-:Y:S01]  /*5b40*/  FMUL.FTZ R21, R38, R129 ;  /* 0x0000008126157220 */ /* 0x000fe20000410000 */
[----:B------:R-:W-:Y:S01]  /*5b50*/  F2FP.F16.F32.PACK_AB R23, R32, R23 ;  /* 0x000000172017723e */ /* 0x000fe200000000ff */
[----:B------:R-:W-:Y:S01]  /*5b60*/  FMUL.FTZ R3, R38, R111 ;  /* 0x0000006f26037220 */ /* 0x000fe20000410000 */
[----:B------:R-:W-:Y:S01]  /*5b70*/  F2FP.F16.F32.PACK_AB R92, R110, R92 ;  /* 0x0000005c6e5c723e */ /* 0x000fe200000000ff */
[----:B------:R-:W-:Y:S01]  /*5b80*/  FMUL.FTZ R38, R38, R133 ;  /* 0x0000008526267220 */ /* 0x000fe20000410000 */
[----:B------:R-:W-:-:S02]  /*5b90*/  F2FP.F16.F32.PACK_AB R21, R21, R30 ;  /* 0x0000001e1515723e */ /* 0x000fc400000000ff */
[----:B------:R-:W-:Y:S02]  /*5ba0*/  F2FP.F16.F32.PACK_AB R96, R96, R112 ;  /* 0x000000706060723e */ /* 0x000fe400000000ff */
[----:B------:R-:W-:Y:S01]  /*5bb0*/  F2FP.F16.F32.PACK_AB R3, R38, R3 ;  /* 0x000000032603723e */ /* 0x000fe200000000ff */
[----:B------:R-:W-:Y:S01]  /*5bc0*/  ULOP3.LUT UR4, UR4, 0x1, URZ, 0x3c, !UPT ;  /* 0x0000000104047892 */ /* 0x000fe2000f8e3c3f */
[----:B------:R-:W-:Y:S01]  /*5bd0*/  UMOV UR5, UR11 ;  /* 0x0000000b00057c82 */ /* 0x000fe20008000000 */
[----:B--2---:R-:W-:-:S04]  /*5be0*/  IADD3 R6, P1, R47, UR22, RZ ;  /* 0x000000162f067c10 */ /* 0x004fc8000ff3e0ff */
[----:B---3--:R-:W-:Y:S02]  /*5bf0*/  IADD3.X R7, R45, UR23, RZ, P1, !PT ;  /* 0x000000172d077c10 */ /* 0x008fe40008ffe4ff */
[----:B----4-:R-:W-:-:S03]  /*5c00*/  IADD3 R8, P1, R41, UR22, RZ ;  /* 0x0000001629087c10 */ /* 0x010fc6000ff3e0ff */
[----:B------:R-:W-:Y:S04]  /*5c10*/  STG.E.U16 desc[UR14][R6.64], R15 ;  /* 0x0000000f06007986 */ /* 0x000fe8000c10150e */
[----:B------:R0:W-:Y:S04]  /*5c20*/  STG.E.U16 desc[UR14][R6.64+0x2], R12 ;  /* 0x0000020c06007986 */ /* 0x0001e8000c10150e */
[----:B------:R-:W-:Y:S04]  /*5c30*/  STG.E.U16 desc[UR14][R6.64+0x4], R62 ;  /* 0x0000043e06007986 */ /* 0x000fe8000c10150e */
[----:B------:R1:W-:Y:S01]  /*5c40*/  STG.E.U16 desc[UR14][R6.64+0x6], R11 ;  /* 0x0000060b06007986 */ /* 0x0003e2000c10150e */
[----:B0-----:R-:W-:-:S02]  /*5c50*/  PRMT R12, R19, 0x7632, R12 ;  /* 0x00007632130c7816 */ /* 0x001fc4000000000c */
[----:B-1----:R-:W-:Y:S02]  /*5c60*/  PRMT R7, R60, 0x7632, R7 ;  /* 0x000076323c077816 */ /* 0x002fe40000000007 */
[----:B------:R-:W-:Y:S02]  /*5c70*/  IADD3.X R9, R37, UR23, RZ, P1, !PT ;  /* 0x0000001725097c10 */ /* 0x000fe40008ffe4ff */
[----:B------:R-:W-:-:S03]  /*5c80*/  IADD3 R10, P1, R35, UR22, RZ ;  /* 0x00000016230a7c10 */ /* 0x000fc6000ff3e0ff */
[----:B------:R-:W-:Y:S01]  /*5c90*/  STG.E.U16 desc[UR14][R8.64], R17 ;  /* 0x0000001108007986 */ /* 0x000fe2000c10150e */
[----:B------:R-:W-:-:S03]  /*5ca0*/  IADD3.X R11, R33, UR23, RZ, P1, !PT ;  /* 0x00000017210b7c10 */ /* 0x000fc60008ffe4ff */
[----:B------:R0:W-:Y:S01]  /*5cb0*/  STG.E.U16 desc[UR14][R8.64+0x2], R13 ;  /* 0x0000020d08007986 */ /* 0x0001e2000c10150e */
[----:B------:R-:W-:-:S03]  /*5cc0*/  IADD3 R6, P1, R165, UR22, RZ ;  /* 0x00000016a5067c10 */ /* 0x000fc6000ff3e0ff */
[----:B------:R-:W-:Y:S04]  /*5cd0*/  STG.E.U16 desc[UR14][R8.64+0x4], R60 ;  /* 0x0000043c08007986 */ /* 0x000fe8000c10150e */
[----:B------:R1:W-:Y:S04]  /*5ce0*/  STG.E.U16 desc[UR14][R8.64+0x6], R7 ;  /* 0x0000060708007986 */ /* 0x0003e8000c10150e */
[----:B------:R-:W-:Y:S01]  /*5cf0*/  STG.E.U16 desc[UR14][R10.64], R19 ;  /* 0x000000130a007986 */ /* 0x000fe2000c10150e */
[----:B0-----:R-:W-:Y:S02]  /*5d00*/  PRMT R13, R22, 0x7632, R13 ;  /* 0x00007632160d7816 */ /* 0x001fe4000000000d */
[----:B-1----:R-:W-:Y:S01]  /*5d10*/  PRMT R9, R31, 0x7632, R9 ;  /* 0x000076321f097816 */ /* 0x002fe20000000009 */
[----:B------:R-:W-:Y:S04]  /*5d20*/  STG.E.U16 desc[UR14][R10.64+0x2], R12 ;  /* 0x0000020c0a007986 */ /* 0x000fe8000c10150e */
[----:B------:R-:W-:Y:S04]  /*5d30*/  STG.E.U16 desc[UR14][R10.64+0x4], R31 ;  /* 0x0000041f0a007986 */ /* 0x000fe8000c10150e */
[----:B------:R0:W-:Y:S01]  /*5d40*/  STG.E.U16 desc[UR14][R10.64+0x6], R9 ;  /* 0x000006090a007986 */ /* 0x0001e2000c10150e */
[----:B------:R-:W-:-:S02]  /*5d50*/  IADD3.X R7, R14, UR23, RZ, P1, !PT ;  /* 0x000000170e077c10 */ /* 0x000fc40008ffe4ff */
[----:B------:R-:W-:Y:S02]  /*5d60*/  IADD3 R8, P1, R163, UR22, RZ ;  /* 0x00000016a3087c10 */ /* 0x000fe4000ff3e0ff */
[----:B0-----:R-:W-:Y:S01]  /*5d70*/  PRMT R11, R27, 0x7632, R11 ;  /* 0x000076321b0b7816 */ /* 0x001fe2000000000b */
[----:B------:R-:W-:Y:S01]  /*5d80*/  STG.E.U16 desc[UR14][R6.64], R22 ;  /* 0x0000001606007986 */ /* 0x000fe2000c10150e */
[----:B------:R-:W-:Y:S02]  /*5d90*/  IADD3.X R9, R164, UR23, RZ, P1, !PT ;  /* 0x00000017a4097c10 */ /* 0x000fe40008ffe4ff */
[----:B------:R-:W-:Y:S01]  /*5da0*/  PRMT R12, R26, 0x7632, R12 ;  /* 0x000076321a0c7816 */ /* 0x000fe2000000000c */
[----:B------:R0:W-:Y:S01]  /*5db0*/  STG.E.U16 desc[UR14][R6.64+0x2], R13 ;  /* 0x0000020d06007986 */ /* 0x0001e2000c10150e */
[----:B------:R-:W-:-:S03]  /*5dc0*/  IADD3 R10, P1, R161, UR22, RZ ;  /* 0x00000016a10a7c10 */ /* 0x000fc6000ff3e0ff */
[----:B------:R-:W-:Y:S04]  /*5dd0*/  STG.E.U16 desc[UR14][R6.64+0x4], R27 ;  /* 0x0000041b06007986 */ /* 0x000fe8000c10150e */
[----:B------:R1:W-:Y:S04]  /*5de0*/  STG.E.U16 desc[UR14][R6.64+0x6], R11 ;  /* 0x0000060b06007986 */ /* 0x0003e8000c10150e */
[----:B------:R-:W-:Y:S01]  /*5df0*/  STG.E.U16 desc[UR14][R8.64], R26 ;  /* 0x0000001a08007986 */ /* 0x000fe2000c10150e */
[----:B0-----:R-:W-:Y:S02]  /*5e00*/  PRMT R13, R28, 0x7632, R13 ;  /* 0x000076321c0d7816 */ /* 0x001fe4000000000d */
[----:B-1----:R-:W-:Y:S01]  /*5e10*/  PRMT R7, R46, 0x7632, R7 ;  /* 0x000076322e077816 */ /* 0x002fe20000000007 */
[----:B------:R0:W-:Y:S01]  /*5e20*/  STG.E.U16 desc[UR14][R8.64+0x2], R12 ;  /* 0x0000020c08007986 */ /* 0x0001e2000c10150e */
[----:B------:R-:W-:-:S03]  /*5e30*/  IADD3.X R11, R162, UR23, RZ, P1, !PT ;  /* 0x00000017a20b7c10 */ /* 0x000fc60008ffe4ff */
[----:B------:R-:W-:Y:S01]  /*5e40*/  STG.E.U16 desc[UR14][R8.64+0x4], R46 ;  /* 0x0000042e08007986 */ /* 0x000fe2000c10150e */
[----:B------:R-:W-:-:S03]  /*5e50*/  IADD3 R6, P1, R159, UR22, RZ ;  /* 0x000000169f067c10 */ /* 0x000fc6000ff3e0ff */
        /* <DEDUP_REMOVED lines=36> */
[----:B------:R-:W-:Y:S01]  /*60a0*/  STG.E.U16 desc[UR14][R6.64+0x2], R13 ;  /* 0x0000020d06007986 */ /* 0x000fe2000c10150e */
[----:B------:R-:W-:-:S03]  /*60b0*/  IADD3.X R9, R152, UR23, RZ, P1, !PT ;  /* 0x0000001798097c10 */ /* 0x000fc60008ffe4ff */
[----:B------:R-:W-:Y:S01]  /*60c0*/  STG.E.U16 desc[UR14][R6.64+0x4], R23 ;  /* 0x0000041706007986 */ /* 0x000fe2000c10150e */
[----:B------:R-:W-:-:S03]  /*60d0*/  IADD3 R10, P1, R147, UR22, RZ ;  /* 0x00000016930a7c10 */ /* 0x000fc6000ff3e0ff */
[----:B------:R0:W-:Y:S04]  /*60e0*/  STG.E.U16 desc[UR14][R6.64+0x6], R11 ;  /* 0x0000060b06007986 */ /* 0x0001e8000c10150e */
[----:B------:R-:W-:Y:S01]  /*60f0*/  STG.E.U16 desc[UR14][R8.64], R92 ;  /* 0x0000005c08007986 */ /* 0x000fe2000c10150e */
[----:B0-----:R-:W-:-:S03]  /*6100*/  PRMT R7, R92, 0x7632, R7 ;  /* 0x000076325c077816 */ /* 0x001fc60000000007 */
        /* <DEDUP_REMOVED lines=11> */
.L_x_2523:
[----:B------:R-:W0:Y:S02]  /*61c0*/  S2R R0, SR_CTAID.Y ;  /* 0x0000000000007919 */ /* 0x000e240000002600 */
[----:B0-----:R-:W-:-:S04]  /*61d0*/  LEA R0, R0, UR20, 0x4 ;  /* 0x0000001400007c11 */ /* 0x001fc8000f8e20ff */
[----:B------:R-:W-:-:S04]  /*61e0*/  SHF.L.U32 R20, R0, 0x5, RZ ;  /* 0x0000000500147819 */ /* 0x000fc800000006ff */
[----:B------:R-:W-:-:S13]  /*61f0*/  ISETP.GT.AND P0, PT, R20, 0x13f, PT ;  /* 0x0000013f1400780c */ /* 0x000fda0003f04270 */
[----:B------:R-:W-:Y:S05]  /*6200*/  @P0 EXIT ;  /* 0x000000000000094d */ /* 0x000fea0003800000 */
[----:B-1----:R-:W0:Y:S01]  /*6210*/  S2R R6, SR_TID.X ;  /* 0x0000000000067919 */ /* 0x002e220000002100 */
        /* <DEDUP_REMOVED lines=67> */
.L_x_2550:
        /* <DEDUP_REMOVED lines=43> */
.L_x_2537:
[----:B------:R-:W-:Y:S05]  /*6900*/  BSYNC B1 ;  /* 0x0000000000017941 */ /* 0x000fea0003800000 */
.L_x_2536:
        /* <DEDUP_REMOVED lines=20> */
.L_x_2540:
        /* <DEDUP_REMOVED lines=55> */
.L_x_2539:
[----:B------:R-:W-:Y:S05]  /*6dc0*/  BSYNC B1 ;  /* 0x0000000000017941 */ /* 0x000fea0003800000 */
.L_x_2538:
        /* <DEDUP_REMOVED lines=35> */
.L_x_2542:
[----:B------:R-:W-:Y:S05]  /*7000*/  BSYNC B1 ;  /* 0x0000000000017941 */ /* 0x000fea0003800000 */
.L_x_2541:
        /* <DEDUP_REMOVED lines=15> */
.L_x_2535:
[----:B------:R-:W-:Y:S05]  /*7100*/  BSYNC B0 ;  /* 0x0000000000007941 */ /* 0x000fea0003800000 */
.L_x_2534:
        /* <DEDUP_REMOVED lines=39> */
.L_x_2559:
[----:B------:R-:W1:Y:S01]  /*7380*/  LDC.64 R24, c[0x0][0x218] ;  /* 0x00008600ff187b82 */ /* 0x000e620000000a00 */
[----:B------:R-:W-:Y:S01]  /*7390*/  ISETP.NE.AND P1, PT, R38, RZ, PT ;  /* 0x000000ff2600720c */ /* 0x000fe20003f25270 */
[----:B---3--:R-:W-:Y:S01]  /*73a0*/  FADD.FTZ R32, R23, R32 ;  /* 0x0000002017207221 */ /* 0x008fe20000010000 */
[----:B------:R-:W-:Y:S02]  /*73b0*/  IADD3 R23, R2, R20, RZ ;  /* 0x0000001402177210 */ /* 0x000fe40007ffe0ff */
[----:B------:R-:W-:-:S03]  /*73c0*/  ISETP.NE.AND P2, PT, R22, 0x1, PT ;  /* 0x000000011600780c */ /* 0x000fc60003f45270 */
[----:B------:R-:W2:Y:S06]  /*73d0*/  LDC.64 R26, c[0x0][0x220] ;  /* 0x00008800ff1a7b82 */ /* 0x000eac0000000a00 */
[----:B------:R-:W-:Y:S02]  /*73e0*/  @!P1 F2FP.F16.F32.PACK_AB R28, RZ, R29 ;  /* 0x0000001dff1c923e */ /* 0x000fe400000000ff */
[----:B------:R-:W-:Y:S01]  /*73f0*/  @!P1 F2FP.F16.F32.PACK_AB R29, RZ, R32 ;  /* 0x00000020ff1d923e */ /* 0x000fe200000000ff */
        /* <DEDUP_REMOVED lines=35> */
.L_x_2569:
[----:B----4-:R-:W-:Y:S01]  /*7630*/  FADD.FTZ R28, R23, R28 ;  /* 0x0000001c171c7221 */ /* 0x010fe20000010000 */
[----:B------:R-:W-:Y:S02]  /*7640*/  @!P1 F2FP.F16.F32.PACK_AB R23, RZ, R33 ;  /* 0x00000021ff17923e */ /* 0x000fe400000000ff */
[----:B------:R-:W-:Y:S02]  /*7650*/  ISETP.NE.AND P2, PT, R22, 0x2, PT ;  /* 0x000000021600780c */ /* 0x000fe40003f45270 */
[----:B------:R-:W-:Y:S02]  /*7660*/  PRMT R29, R23, 0x7610, R29 ;  /* 0x00007610171d7816 */ /* 0x000fe4000000001d */
[----:B------:R-:W-:Y:S02]  /*7670*/  @!P1 F2FP.F16.F32.PACK_AB R28, RZ, R28 ;  /* 0x0000001cff1c923e */ /* 0x000fe400000000ff */
        /* <DEDUP_REMOVED lines=33> */
.L_x_2579:
[----:B0-----:R-:W-:Y:S01]  /*7890*/  FADD.FTZ R28, R23, R28 ;  /* 0x0000001c171c7221 */ /* 0x001fe20000010000 */
[----:B------:R-:W-:-:S04]  /*78a0*/  @!P1 F2FP.F16.F32.PACK_AB R23, RZ, R33 ;  /* 0x00000021ff17923e */ /* 0x000fc800000000ff */
[----:B------:R-:W-:Y:S02]  /*78b0*/  PRMT R29, R23, 0x7610, R29 ;  /* 0x00007610171d7816 */ /* 0x000fe4000000001d */
[----:B------:R-:W-:Y:S02]  /*78c0*/  @!P1 F2FP.F16.F32.PACK_AB R28, RZ, R28 ;  /* 0x0000001cff1c923e */ /* 0x000fe400000000ff */
[----:B------:R-:W-:Y:S01]  /*78d0*/  MOV R23, R16 ;  /* 0x0000001000177202 */ /* 0x000fe20000000f00 */
[----:B------:R3:W-:Y:S04]  /*78e0*/  @!P1 STG.E.U16 desc[UR14][R24.64+0x50], R29 ;  /* 0x0000501d18009986 */ /* 0x0007e8000c10150e */
[----:B------:R3:W-:Y:S02]  /*78f0*/  @!P1 STG.E.U16 desc[UR14][R26.64+0x50], R28 ;  /* 0x0000501c1a009986 */ /* 0x0007e4000c10150e */
.L_x_2545:
[----:B------:R-:W-:Y:S05]  /*7900*/  BSYNC B0 ;  /* 0x0000000000007941 */ /* 0x000fea0003800000 */
.L_x_2544:
        /* <DEDUP_REMOVED lines=117> */
[----:B------:R-:W-:Y:S01]  /*8060*/  @!P0 F2FP.F16.F32.PACK_AB R29, RZ, R29 ;  /* 0x0000001dff1d823e */ /* 0x000fe200000000ff */
[----:B------:R-:W4:Y:S03]  /*8070*/  SHFL.BFLY PT, R45, R44, 0x2, 0x101f ;  /* 0x0c501f002c2d7f89 */ /* 0x000f2600000e0000 */
[----:B------:R-:W-:Y:S01]  /*8080*/  @!P0 F2FP.F16.F32.PACK_AB R28, RZ, R28 ;  /* 0x0000001cff1c823e */ /* 0x000fe200000000ff */
[----:B-----5:R-:W-:-:S04]  /*8090*/  IMAD.WIDE R26, R23, 0x2, R26 ;  /* 0x00000002171a7825 */ /* 0x020fc800078e021a */
[----:B------:R-:W-:Y:S01]  /*80a0*/  FADD.FTZ R23, R35, R32 ;  /* 0x0000002023177221 */ /* 0x000fe20000010000 */
[----:B------:R-:W-:Y:S02]  /*80b0*/  PRMT R47, R29, 0x7610, R47 ;  /* 0x000076101d2f7816 */ /* 0x000fe4000000002f */
[----:B------:R-:W-:Y:S01]  /*80c0*/  PRMT R31, R28, 0x7610, R31 ;  /* 0x000076101c1f7816 */ /* 0x000fe2000000001f */
[----:B-1----:R-:W-:Y:S01]  /*80d0*/  FADD.FTZ R28, R34, R33 ;  /* 0x00000021221c7221 */ /* 0x002fe20000010000 */
[----:B------:R-:W-:Y:S02]  /*80e0*/  @!P0 F2FP.F16.F32.PACK_AB R23, RZ, R23 ;  /* 0x00000017ff17823e */ /* 0x000fe400000000ff */
[----:B------:R-:W-:Y:S01]  /*80f0*/  MOV R32, 0xffff ;  /* 0x0000ffff00207802 */ /* 0x000fe20000000f00 */
[----:B--2---:R-:W-:Y:S01]  /*8100*/  FADD.FTZ R29, R42, R39 ;  /* 0x000000272a1d7221 */ /* 0x004fe20000010000 */
[----:B------:R1:W-:Y:S01]  /*8110*/  @!P0 STG.E.U16 desc[UR14][R24.64], R31 ;  /* 0x0000001f18008986 */ /* 0x0003e2000c10150e */
[----:B------:R-:W-:Y:S01]  /*8120*/  @!P0 F2FP.F16.F32.PACK_AB R28, RZ, R28 ;  /* 0x0000001cff1c823e */ /* 0x000fe200000000ff */
[----:B0-----:R-:W-:-:S02]  /*8130*/  FADD.FTZ R30, R40, R41 ;  /* 0x00000029281e7221 */ /* 0x001fc40000010000 */
[----:B------:R-:W-:Y:S01]  /*8140*/  @!P0 F2FP.F16.F32.PACK_AB R29, RZ, R29 ;  /* 0x0000001dff1d823e */ /* 0x000fe200000000ff */
[----:B------:R-:W-:Y:S01]  /*8150*/  @!P0 STG.E.U16 desc[UR14][R26.64], R47 ;  /* 0x0000002f1a008986 */ /* 0x000fe2000c10150e */
[----:B---3--:R-:W-:Y:S01]  /*8160*/  FADD.FTZ R43, R43, R46 ;  /* 0x0000002e2b2b7221 */ /* 0x008fe20000010000 */
[----:B------:R-:W-:Y:S01]  /*8170*/  @!P0 F2FP.F16.F32.PACK_AB R30, RZ, R30 ;  /* 0x0000001eff1e823e */ /* 0x000fe200000000ff */
        /* <DEDUP_REMOVED lines=10> */
.L_x_2613:
[----:B-12---:R-:W-:Y:S01]  /*8220*/  FADD.FTZ R28, R44, R23 ;  /* 0x000000172c1c7221 */ /* 0x006fe20000010000 */
[----:B------:R-:W-:-:S04]  /*8230*/  @!P0 F2FP.F16.F32.PACK_AB R23, RZ, R32 ;  /* 0x00000020ff17823e */ /* 0x000fc800000000ff */
[----:B------:R-:W-:Y:S01]  /*8240*/  @!P0 F2FP.F16.F32.PACK_AB R28, RZ, R28 ;  /* 0x0000001cff1c823e */ /* 0x000fe200000000ff */
[----:B------:R4:W-:Y:S04]  /*8250*/  @!P0 STG.E.U16 desc[UR14][R24.64+0x78], R23 ;  /* 0x0000781718008986 */ /* 0x0009e8000c10150e */
[----:B------:R4:W-:Y:S02]  /*8260*/  @!P0 STG.E.U16 desc[UR14][R26.64+0x78], R28 ;  /* 0x0000781c1a008986 */ /* 0x0009e4000c10150e */
.L_x_2543:
[----:B------:R-:W-:Y:S05]  /*8270*/  WARPSYNC.ALL ;  /* 0x0000000000007948 */ /* 0x000fea0003800000 */
[----:B------:R-:W-:Y:S01]  /*8280*/  BAR.SYNC.DEFER_BLOCKING 0x0 ;  /* 0x0000000000007b1d */ /* 0x000fe20000010000 */
[C---:B------:R-:W-:Y:S02]  /*8290*/  ISETP.GE.AND P0, PT, R20.reuse, -0x10c0, PT ;  /* 0xffffef401400780c */ /* 0x040fe40003f06270 */
[----:B------:R-:W-:-:S11]  /*82a0*/  IADD3 R20, R20, 0x1200, RZ ;  /* 0x0000120014147810 */ /* 0x000fd60007ffe0ff */
[----:B------:R-:W-:Y:S05]  /*82b0*/  @!P0 BRA `(.L_x_2550) ;  /* 0xffffffe000e48947 */ /* 0x000fea000383ffff */
[----:B------:R-:W-:Y:S05]  /*82c0*/  EXIT ;  /* 0x000000000000794d */ /* 0x000fea0003800000 */
.L_x_2546:
[----:B-1----:R-:W-:Y:S02]  /*82d0*/  MOV R50, R23 ;  /* 0x0000001700327202 */ /* 0x002fe40000000f00 */
[----:B------:R-:W-:Y:S02]  /*82e0*/  MOV R51, 0x8 ;  /* 0x0000000800337802 */ /* 0x000fe40000000f00 */
[----:B------:R-:W-:Y:S02]  /*82f0*/  MOV R52, 0x101f ;  /* 0x0000101f00347802 */ /* 0x000fe40000000f00 */
[----:B------:R-:W-:-:S07]  /*8300*/  MOV R49, 0xffff ;  /* 0x0000ffff00317802 */ /* 0x000fce0000000f00 */
[----:B0-2---:R-:W-:Y:S05]  /*8310*/  WARPSYNC.COLLECTIVE R49, `(.L_x_2551) ;  /* 0x0000000031087348 */ /* 0x005fea0003c00000 */
[----:B------:R1:W3:Y:S02]  /*8320*/  SHFL.BFLY P2, R47, R50, R51, R52 ;  /* 0x0c000033322f7389 */ /* 0x0002e40000040034 */
[----:B0123--:R-:W-:Y:S01]  /*8330*/  ENDCOLLECTIVE ;  /* 0x000000000000791b */ /* 0x00ffe20003800000 */
.L_x_2551:
[----:B------:R-:W-:Y:S02]  /*8340*/  MOV R50, R24 ;  /* 0x0000001800327202 */ /* 0x000fe40000000f00 */
[----:B------:R-:W-:-:S07]  /*8350*/  MOV R26, R47 ;  /* 0x0000002f001a7202 */ /* 0x000fce0000000f00 */
[----:B------:R-:W-:Y:S05]  /*8360*/  WARPSYNC.COLLECTIVE R49, `(.L_x_2552) ;  /* 0x0000000031087348 */ /* 0x000fea0003c00000 */
[----:B------:R0:W1:Y:S02]  /*8370*/  SHFL.BFLY P2, R47, R50, R51, R52 ;  /* 0x0c000033322f7389 */ /* 0x0000640000040034 */
[----:B01----:R-:W-:Y:S01]  /*8380*/  ENDCOLLECTIVE ;  /* 0x000000000000791b */ /* 0x003fe20003800000 */
.L_x_2552:
[----:B------:R-:W-:-:S05]  /*8390*/  FADD.FTZ R26, R26, R23 ;  /* 0x000000171a1a7221 */ /* 0x000fca0000010000 */
[----:B------:R-:W-:Y:S02]  /*83a0*/  MOV R50, R26 ;  /* 0x0000001a00327202 */ /* 0x000fe40000000f00 */
[----:B------:R-:W-:Y:S02]  /*83b0*/  MOV R51, 0x4 ;  /* 0x0000000400337802 */ /* 0x000fe40000000f00 */
[----:B------:R-:W-:-:S07]  /*83c0*/  MOV R25, R47 ;  /* 0x0000002f00197202 */ /* 0x000fce0000000f00 */
[----:B------:R-:W-:Y:S05]  /*83d0*/  WARPSYNC.COLLECTIVE R49, `(.L_x_2553) ;  /* 0x0000000031087348 */ /* 0x000fea0003c00000 */
[----:B------:R0:W1:Y:S02]  /*83e0*/  SHFL.BFLY P2, R47, R50, R51, R52 ;  /* 0x0c000033322f7389 */ /* 0x0000640000040034 */
[----:B01----:R-:W-:Y:S01]  /*83f0*/  ENDCOLLECTIVE ;  /* 0x000000000000791b */ /* 0x003fe20003800000 */
.L_x_2553:
[----:B------:R-:W-:-:S05]  /*8400*/  FADD.FTZ R25, R25, R24 ;  /* 0x0000001819197221 */ /* 0x000fca0000010000 */
[----:B------:R-:W-:Y:S02]  /*8410*/  MOV R50, R25 ;  /* 0x0000001900327202 */ /* 0x000fe40000000f00 */
[----:B------:R-:W-:-:S07]  /*8420*/  MOV R27, R47 ;  /* 0x0000002f001b7202 */ /* 0x000fce0000000f00 */
[----:B------:R-:W-:Y:S05]  /*8430*/  WARPSYNC.COLLECTIVE R49, `(.L_x_2554) ;  /* 0x0000000031087348 */ /* 0x000fea0003c00000 */
[----:B------:R0:W1:Y:S02]  /*8440*/  SHFL.BFLY P2, R47, R50, R51, R52 ;  /* 0x0c000033322f7389 */ /* 0x0000640000040034 */
[----:B01----:R-:W-:Y:S01]  /*8450*/  ENDCOLLECTIVE ;  /* 0x000000000000791b */ /* 0x003fe20003800000 */
.L_x_2554:
[----:B------:R-:W-:-:S05]  /*8460*/  FADD.FTZ R27, R26, R27 ;  /* 0x0000001b1a1b7221 */ /* 0x000fca0000010000 */
[----:B------:R-:W-:Y:S02]  /*8470*/  MOV R50, R27 ;  /* 0x0000001b00327202 */ /* 0x000fe40000000f00 */
[----:B------:R-:W-:Y:S02]  /*8480*/  MOV R51, 0x2 ;  /* 0x0000000200337802 */ /* 0x000fe40000000f00 */
[----:B------:R-:W-:-:S07]  /*8490*/  MOV R28, R47 ;  /* 0x0000002f001c7202 */ /* 0x000fce0000000f00 */
[----:B------:R-:W-:Y:S05]  /*84a0*/  WARPSYNC.COLLECTIVE R49, `(.L_x_2555) ;  /* 0x0000000031087348 */ /* 0x000fea0003c00000 */
[----:B------:R0:W1:Y:S02]  /*84b0*/  SHFL.BFLY P2, R47, R50, R51, R52 ;  /* 0x0c000033322f7389 */ /* 0x0000640000040034 */
[----:B01----:R-:W-:Y:S01]  /*84c0*/  ENDCOLLECTIVE ;  /* 0x000000000000791b */ /* 0x003fe20003800000 */
.L_x_2555:
[----:B------:R-:W-:-:S05]  /*84d0*/  FADD.FTZ R28, R25, R28 ;  /* 0x0000001c191c7221 */ /* 0x000fca0000010000 */
[----:B------:R-:W-:Y:S02]  /*84e0*/  MOV R50, R28 ;  /* 0x0000001c00327202 */ /* 0x000fe40000000f00 */
[----:B------:R-:W-:-:S07]  /*84f0*/  MOV R30, R47 ;  /* 0x0000002f001e7202 */ /* 0x000fce0000000f00 */
[----:B------:R-:W-:Y:S05]  /*8500*/  WARPSYNC.COLLECTIVE R49, `(.L_x_2556) ;  /* 0x0000000031087348 */ /* 0x000fea0003c00000 */
[----:B------:R0:W1:Y:S02]  /*8510*/  SHFL.BFLY P2, R47, R50, R51, R52 ;  /* 0x0c000033322f7389 */ /* 0x0000640000040034 */
[----:B01----:R-:W-:Y:S01]  /*8520*/  ENDCOLLECTIVE ;  /* 0x000000000000791b */ /* 0x003fe20003800000 */
.L_x_2556:
[----:B------:R-:W-:-:S05]  /*8530*/  FADD.FTZ R30, R27, R30 ;  /* 0x0000001e1b1e7221 */ /* 0x000fca0000010000 */
[----:B------:R-:W-:Y:S02]  /*8540*/  MOV R50, R30 ;  /* 0x0000001e00327202 */ /* 0x000fe40000000f00 */
[----:B------:R-:W-:Y:S02]  /*8550*/  MOV R51, 0x1 ;  /* 0x0000000100337802 */ /* 0x000fe40000000f00 */
[----:B------:R-:W-:-:S07]  /*8560*/  MOV R23, R47 ;  /* 0x0000002f00177202 */ /* 0x000fce0000000f00 */
[----:B------:R-:W-:Y:S05]  /*8570*/  WARPSYNC.COLLECTIVE R49, `(.L_x_2557) ;  /* 0x0000000031087348 */ /* 0x000fea0003c00000 */
[----:B------:R0:W1:Y:S02]  /*8580*/  SHFL.BFLY P2, R47, R50, R51, R52 ;  /* 0x0c000033322f7389 */ /* 0x0000640000040034 */
[----:B01----:R-:W-:Y:S01]  /*8590*/  ENDCOLLECTIVE ;  /* 0x000000000000791b */ /* 0x003fe20003800000 */
.L_x_2557:
[----:B------:R-:W-:-:S05]  /*85a0*/  FADD.FTZ R23, R28, R23 ;  /* 0x000000171c177221 */ /* 0x000fca0000010000 */
[----:B------:R-:W-:Y:S02]  /*85b0*/  MOV R50, R23 ;  /* 0x0000001700327202 */ /* 0x000fe40000000f00 */
[----:B------:R-:W-:-:S07]  /*85c0*/  MOV R29, R47 ;  /* 0x0000002f001d7202 */ /* 0x000fce0000000f00 */
[----:B------:R-:W-:Y:S05]  /*85d0*/  WARPSYNC.COLLECTIVE R49, `(.L_x_2558) ;  /* 0x0000000031087348 */ /* 0x000fea0003c00000 */
[----:B------:R0:W1:Y:S02]  /*85e0*/  SHFL.BFLY P2, R47, R50, R51, R52 ;  /* 0x0c000033322f7389 */ /* 0x0000640000040034 */
[----:B01----:R-:W-:Y:S01]  /*85f0*/  ENDCOLLECTIVE ;  /* 0x000000000000791b */ /* 0x003fe20003800000 */
.L_x_2558:
[----:B------:R-:W-:Y:S01]  /*8600*/  FADD.FTZ R29, R30, R29 ;  /* 0x0000001d1e1d7221 */ /* 0x000fe20000010000 */
[----:B------:R-:W-:Y:S01]  /*8610*/  MOV R32, R47 ;  /* 0x0000002f00207202 */ /* 0x000fe20000000f00 */
[----:B------:R-:W-:Y:S06]  /*8620*/  BRA `(.L_x_2559) ;  /* 0xffffffec00547947 */ /* 0x000fec000383ffff */
.L_x_2547:
        /* <DEDUP_REMOVED lines=8> */
.L_x_2561:
[----:B------:R-:W-:Y:S05]  /*86b0*/  BSYNC B1 ;  /* 0x0000000000017941 */ /* 0x000fea0003800000 */
.L_x_2560:
        /* <DEDUP_REMOVED lines=8> */
.L_x_2562:
[----:B------:R-:W-:Y:S01]  /*8740*/  FADD.FTZ R30, R30, R23 ;  /* 0x000000171e1e7221 */ /* 0x000fe20000010000 */
[----:B------:R-:W-:-:S04]  /*8750*/  HFMA2.MMA R51, -RZ, RZ, 0, 2.384185791015625e-07 ;  /* 0x00000004ff337435 */ /* 0x000fc800000001ff */
[----:B------:R-:W-:Y:S02]  /*8760*/  MOV R50, R30 ;  /* 0x0000001e00327202 */ /* 0x000fe40000000f00 */
[----:B------:R-:W-:-:S07]  /*8770*/  MOV R29, R47 ;  /* 0x0000002f001d7202 */ /* 0x000fce0000000f00 */
[----:B------:R-:W-:Y:S05]  /*8780*/  WARPSYNC.COLLECTIVE R49, `(.L_x_2563) ;  /* 0x0000000031087348 */ /* 0x000fea0003c00000 */
[----:B------:R0:W1:Y:S02]  /*8790*/  SHFL.BFLY P2, R47, R50, R51, R52 ;  /* 0x0c000033322f7389 */ /* 0x0000640000040034 */
[----:B01----:R-:W-:Y:S01]  /*87a0*/  ENDCOLLECTIVE ;  /* 0x000000000000791b */ /* 0x003fe20003800000 */
.L_x_2563:
[----:B------:R-:W-:-:S05]  /*87b0*/  FADD.FTZ R29, R29, R28 ;  /* 0x0000001c1d1d7221 */ /* 0x000fca0000010000 */
[----:B------:R-:W-:Y:S02]  /*87c0*/  MOV R50, R29 ;  /* 0x0000001d00327202 */ /* 0x000fe40000000f00 */
[----:B------:R-:W-:-:S07]  /*87d0*/  MOV R31, R47 ;  /* 0x0000002f001f7202 */ /* 0x000fce0000000f00 */
[----:B------:R-:W-:Y:S05]  /*87e0*/  WARPSYNC.COLLECTIVE R49, `(.L_x_2564) ;  /* 0x0000000031087348 */ /* 0x000fea0003c00000 */
[----:B------:R0:W1:Y:S02]  /*87f0*/  SHFL.BFLY P2, R47, R50, R51, R52 ;  /* 0x0c000033322f7389 */ /* 0x0000640000040034 */
[----:B01----:R-:W-:Y:S01]  /*8800*/  ENDCOLLECTIVE ;  /* 0x000000000000791b */ /* 0x003fe20003800000 */
.L_x_2564:
[----:B------:R-:W-:Y:S01]  /*8810*/  FADD.FTZ R31, R30, R31 ;  /* 0x0000001f1e1f7221 */ /* 0x000fe20000010000 */
[----:B------:R-:W-:-:S04]  /*8820*/  HFMA2.MMA R51, -RZ, RZ, 0, 1.1920928955078125e-07 ;  /* 0x00000002ff337435 */ /* 0x000fc800000001ff */
[----:B------:R-:W-:Y:S02]  /*8830*/  MOV R50, R31 ;  /* 0x0000001f00327202 */ /* 0x000fe40000000f00 */
[----:B------:R-:W-:-:S07]  /*8840*/  MOV R32, R47 ;  /* 0x0000002f00207202 */ /* 0x000fce0000000f00 */
[----:B------:R-:W-:Y:S05]  /*8850*/  WARPSYNC.COLLECTIVE R49, `(.L_x_2565) ;  /* 0x0000000031087348 */ /* 0x000fea0003c00000 */
[----:B------:R0:W1:Y:S02]  /*8860*/  SHFL.BFLY P2, R47, R50, R51, R52 ;  /* 0x0c000033322f7389 */ /* 0x0000640000040034 */
[----:B01----:R-:W-:Y:S01]  /*8870*/  ENDCOLLECTIVE ;  /* 0x000000000000791b */ /* 0x003fe20003800000 */
.L_x_2565:
[----:B------:R-:W-:-:S05]  /*8880*/  FADD.FTZ R32, R29, R32 ;  /* 0x000000201d207221 */ /* 0x000fca0000010000 */
[----:B------:R-:W-:Y:S02]  /*8890*/  MOV R50, R32 ;  /* 0x0000002000327202 */ /* 0x000fe40000000f00 */
[----:B------:R-:W-:-:S07]  /*88a0*/  MOV R34, R47 ;  /* 0x0000002f00227202 */ /* 0x000fce0000000f00 */
[----:B------:R-:W-:Y:S05]  /*88b0*/  WARPSYNC.COLLECTIVE R49, `(.L_x_2566) ;  /* 0x0000000031087348 */ /* 0x000fea0003c00000 */
[----:B------:R0:W1:Y:S02]  /*88c0*/  SHFL.BFLY P2, R47, R50, R51, R52 ;  /* 0x0c000033322f7389 */ /* 0x0000640000040034 */
[----:B01----:R-:W-:Y:S01]  /*88d0*/  ENDCOLLECTIVE ;  /* 0x000000000000791b */ /* 0x003fe20003800000 */
.L_x_2566:
[----:B------:R-:W-:Y:S01]  /*88e0*/  FADD.FTZ R34, R31, R34 ;  /* 0x000000221f227221 */ /* 0x000fe20000010000 */
[----:B------:R-:W-:-:S04]  /*88f0*/  HFMA2.MMA R51, -RZ, RZ, 0, 5.9604644775390625e-08 ;  /* 0x00000001ff337435 */ /* 0x000fc800000001ff */
[----:B------:R-:W-:Y:S02]  /*8900*/  MOV R50, R34 ;  /* 0x0000002200327202 */ /* 0x000fe40000000f00 */
[----:B------:R-:W-:-:S07]  /*8910*/  MOV R23, R47 ;  /* 0x0000002f00177202 */ /* 0x000fce0000000f00 */
[----:B------:R-:W-:Y:S05]  /*8920*/  WARPSYNC.COLLECTIVE R49, `(.L_x_2567) ;  /* 0x0000000031087348 */ /* 0x000fea0003c00000 */
[----:B------:R0:W1:Y:S02]  /*8930*/  SHFL.BFLY P2, R47, R50, R51, R52 ;  /* 0x0c000033322f7389 */ /* 0x0000640000040034 */
[----:B01----:R-:W-:Y:S01]  /*8940*/  ENDCOLLECTIVE ;  /* 0x000000000000791b */ /* 0x003fe20003800000 */
.L_x_2567:
[----:B------:R-:W-:-:S05]  /*8950*/  FADD.FTZ R23, R32, R23 ;  /* 0x0000001720177221 */ /* 0x000fca0000010000 */
[----:B------:R-:W-:Y:S02]  /*8960*/  MOV R50, R23 ;  /* 0x0000001700327202 */ /* 0x000fe40000000f00 */
[----:B------:R-:W-:-:S07]  /*8970*/  MOV R33, R47 ;  /* 0x0000002f00217202 */ /* 0x000fce0000000f00 */
[----:B------:R-:W-:Y:S05]  /*8980*/  WARPSYNC.COLLECTIVE R49, `(.L_x_2568) ;  /* 0x0000000031087348 */ /* 0x000fea0003c00000 */
[----:B------:R0:W1:Y:S02]  /*8990*/  SHFL.BFLY P2, R47, R50, R51, R52 ;  /* 0x0c000033322f7389 */ /* 0x0000640000040034 */
[----:B01----:R-:W-:Y:S01]  /*89a0*/  ENDCOLLECTIVE ;  /* 0x000000000000791b */ /* 0x003fe20003800000 */
.L_x_2568:
[----:B------:R-:W-:Y:S01]  /*89b0*/  FADD.FTZ R33, R34, R33 ;  /* 0x0000002122217221 */ /* 0x000fe20000010000 */
[----:B------:R-:W-:Y:S01]  /*89c0*/  MOV R28, R47 ;  /* 0x0000002f001c7202 */ /* 0x000fe20000000f00 */
[----:B------:R-:W-:Y:S06]  /*89d0*/  BRA `(.L_x_2569) ;  /* 0xffffffec00147947 */ /* 0x000fec000383ffff */
.L_x_2548:
        /* <DEDUP_REMOVED lines=8> */
.L_x_2571:
[----:B------:R-:W-:Y:S05]  /*8a60*/  BSYNC B1 ;  /* 0x0000000000017941 */ /* 0x000fea0003800000 */
.L_x_2570:
        /* <DEDUP_REMOVED lines=8> */
.L_x_2572:
[----:B------:R-:W-:Y:S01]  /*8af0*/  FADD.FTZ R30, R30, R23 ;  /* 0x000000171e1e7221 */ /* 0x000fe20000010000 */
[----:B------:R-:W-:-:S04]  /*8b00*/  HFMA2.MMA R51, -RZ, RZ, 0, 2.384185791015625e-07 ;  /* 0x00000004ff337435 */ /* 0x000fc800000001ff */
[----:B------:R-:W-:Y:S02]  /*8b10*/  MOV R50, R30 ;  /* 0x0000001e00327202 */ /* 0x000fe40000000f00 */
[----:B------:R-:W-:-:S07]  /*8b20*/  MOV R29, R47 ;  /* 0x0000002f001d7202 */ /* 0x000fce0000000f00 */
[----:B------:R-:W-:Y:S05]  /*8b30*/  WARPSYNC.COLLECTIVE R49, `(.L_x_2573) ;  /* 0x0000000031087348 */ /* 0x000fea0003c00000 */
[----:B------:R0:W1:Y:S02]  /*8b40*/  SHFL.BFLY P2, R47, R50, R51, R52 ;  /* 0x0c000033322f7389 */ /* 0x0000640000040034 */
[----:B01----:R-:W-:Y:S01]  /*8b50*/  ENDCOLLECTIVE ;  /* 0x000000000000791b */ /* 0x003fe20003800000 */
.L_x_2573:
[----:B------:R-:W-:-:S05]  /*8b60*/  FADD.FTZ R29, R29, R28 ;  /* 0x0000001c1d1d7221 */ /* 0x000fca0000010000 */
[----:B------:R-:W-:Y:S02]  /*8b70*/  MOV R50, R29 ;  /* 0x0000001d00327202 */ /* 0x000fe40000000f00 */
[----:B------:R-:W-:-:S07]  /*8b80*/  MOV R31, R47 ;  /* 0x0000002f001f7202 */ /* 0x000fce0000000f00 */
[----:B------:R-:W-:Y:S05]  /*8b90*/  WARPSYNC.COLLECTIVE R49, `(.L_x_2574) ;  /* 0x0000000031087348 */ /* 0x000fea0003c00000 */
[----:B------:R0:W1:Y:S02]  /*8ba0*/  SHFL.BFLY P2, R47, R50, R51, R52 ;  /* 0x0c000033322f7389 */ /* 0x0000640000040034 */
[----:B01----:R-:W-:Y:S01]  /*8bb0*/  ENDCOLLECTIVE ;  /* 0x000000000000791b */ /* 0x003fe20003800000 */
.L_x_2574:
[----:B------:R-:W-:Y:S01]  /*8bc0*/  FADD.FTZ R31, R30, R31 ;  /* 0x0000001f1e1f7221 */ /* 0x000fe20000010000 */
[----:B------:R-:W-:-:S04]  /*8bd0*/  HFMA2.MMA R51, -RZ, RZ, 0, 1.1920928955078125e-07 ;  /* 0x00000002ff337435 */ /* 0x000fc800000001ff */
[----:B------:R-:W-:Y:S02]  /*8be0*/  MOV R50, R31 ;  /* 0x0000001f00327202 */ /* 0x000fe40000000f00 */
[----:B------:R-:W-:-:S07]  /*8bf0*/  MOV R32, R47 ;  /* 0x0000002f00207202 */ /* 0x000fce0000000f00 */
[----:B------:R-:W-:Y:S05]  /*8c00*/  WARPSYNC.COLLECTIVE R49, `(.L_x_2575) ;  /* 0x0000000031087348 */ /* 0x000fea0003c00000 */
[----:B------:R0:W1:Y:S02]  /*8c10*/  SHFL.BFLY P2, R47, R50, R51, R52 ;  /* 0x0c000033322f7389 */ /* 0x0000640000040034 */
[----:B01----:R-:W-:Y:S01]  /*8c20*/  ENDCOLLECTIVE ;  /* 0x000000000000791b */ /* 0x003fe20003800000 */
.L_x_2575:
[----:B------:R-:W-:-:S05]  /*8c30*/  FADD.FTZ R32, R29, R32 ;  /* 0x000000201d207221 */ /* 0x000fca0000010000 */
[----:B------:R-:W-:Y:S02]  /*8c40*/  MOV R50, R32 ;  /* 0x0000002000327202 */ /* 0x000fe40000000f00 */
[----:B------:R-:W-:-:S07]  /*8c50*/  MOV R34, R47 ;  /* 0x0000002f00227202 */ /* 0x000fce0000000f00 */
[----:B------:R-:W-:Y:S05]  /*8c60*/  WARPSYNC.COLLECTIVE R49, `(.L_x_2576) ;  /* 0x0000000031087348 */ /* 0x000fea0003c00000 */
[----:B------:R0:W1:Y:S02]  /*8c70*/  SHFL.BFLY P2, R47, R50, R51, R52 ;  /* 0x0c000033322f7389 */ /* 0x0000640000040034 */
[----:B01----:R-:W-:Y:S01]  /*8c80*/  ENDCOLLECTIVE ;  /* 0x000000000000791b */ /* 0x003fe20003800000 */
.L_x_2576:
[----:B------:R-:W-:Y:S01]  /*8c90*/  FADD.FTZ R34, R31, R34 ;  /* 0x000000221f227221 */ /* 0x000fe20000010000 */
[----:B------:R-:W-:-:S04]  /*8ca0*/  HFMA2.MMA R51, -RZ, RZ, 0, 5.9604644775390625e-08 ;  /* 0x00000001ff337435 */ /* 0x000fc800000001ff */
[----:B------:R-:W-:Y:S02]  /*8cb0*/  MOV R50, R34 ;  /* 0x0000002200327202 */ /* 0x000fe40000000f00 */
[----:B------:R-:W-:-:S07]  /*8cc0*/  MOV R23, R47 ;  /* 0x0000002f00177202 */ /* 0x000fce0000000f00 */
[----:B------:R-:W-:Y:S05]  /*8cd0*/  WARPSYNC.COLLECTIVE R49, `(.L_x_2577) ;  /* 0x0000000031087348 */ /* 0x000fea0003c00000 */
[----:B------:R0:W1:Y:S02]  /*8ce0*/  SHFL.BFLY P2, R47, R50, R51, R52 ;  /* 0x0c000033322f7389 */ /* 0x0000640000040034 */
[----:B01----:R-:W-:Y:S01]  /*8cf0*/  ENDCOLLECTIVE ;  /* 0x000000000000791b */ /* 0x003fe20003800000 */
.L_x_2577:
[----:B------:R-:W-:-:S05]  /*8d00*/  FADD.FTZ R23, R32, R23 ;  /* 0x0000001720177221 */ /* 0x000fca0000010000 */
[----:B------:R-:W-:Y:S02]  /*8d10*/  MOV R50, R23 ;  /* 0x0000001700327202 */ /* 0x000fe40000000f00 */
[----:B------:R-:W-:-:S07]  /*8d20*/  MOV R33, R47 ;  /* 0x0000002f00217202 */ /* 0x000fce0000000f00 */
[----:B------:R-:W-:Y:S05]  /*8d30*/  WARPSYNC.COLLECTIVE R49, `(.L_x_2578) ;  /* 0x0000000031087348 */ /* 0x000fea0003c00000 */
[----:B------:R0:W1:Y:S02]  /*8d40*/  SHFL.BFLY P2, R47, R50, R51, R52 ;  /* 0x0c000033322f7389 */ /* 0x0000640000040034 */
[----:B01----:R-:W-:Y:S01]  /*8d50*/  ENDCOLLECTIVE ;  /* 0x000000000000791b */ /* 0x003fe20003800000 */
.L_x_2578:
[----:B------:R-:W-:Y:S01]  /*8d60*/  FADD.FTZ R33, R34, R33 ;  /* 0x0000002122217221 */ /* 0x000fe20000010000 */
[----:B------:R-:W-:Y:S01]  /*8d70*/  MOV R28, R47 ;  /* 0x0000002f001c7202 */ /* 0x000fe20000000f00 */
[----:B------:R-:W-:Y:S06]  /*8d80*/  BRA `(.L_x_2579) ;  /* 0xffffffe800c07947 */ /* 0x000fec000383ffff */
.L_x_2549:
        /* <DEDUP_REMOVED lines=8> */
.L_x_2581:
[----:B------:R-:W-:Y:S05]  /*8e10*/  BSYNC B0 ;  /* 0x0000000000007941 */ /* 0x000fea0003800000 */
.L_x_2580:
        /* <DEDUP_REMOVED lines=11> */
.L_x_2582:
        /* <DEDUP_REMOVED lines=19> */
.L_x_2583:
        /* <DEDUP_REMOVED lines=8> */
.L_x_2584:
        /* <DEDUP_REMOVED lines=11> */
.L_x_2585:
[----:B------:R-:W-:-:S05]  /*9130*/  FADD.FTZ R25, R26, R25 ;  /* 0x000000191a197221 */ /* 0x000fca0000010000 */
[----:B------:R-:W-:Y:S02]  /*9140*/  MOV R50, R25 ;  /* 0x0000001900327202 */ /* 0x000fe40000000f00 */
[----:B------:R-:W-:-:S07]  /*9150*/  MOV R27, R47 ;  /* 0x0000002f001b7202 */ /* 0x000fce0000000f00 */
[----:B------:R-:W-:Y:S05]  /*9160*/  WARPSYNC.COLLECTIVE R49, `(.L_x_2586) ;  /* 0x0000000031087348 */ /* 0x000fea0003c00000 */
[----:B------:R0:W1:Y:S02]  /*9170*/  SHFL.BFLY P2, R47, R50, R51, R52 ;  /* 0x0c000033322f7389 */ /* 0x0000640000040034 */
[----:B01----:R-:W-:Y:S01]  /*9180*/  ENDCOLLECTIVE ;  /* 0x000000000000791b */ /* 0x003fe20003800000 */
.L_x_2586:
        /* <DEDUP_REMOVED lines=8> */
.L_x_2587:
        /* <DEDUP_REMOVED lines=13> */
.L_x_2588:
        /* <DEDUP_REMOVED lines=8> */
.L_x_2589:
        /* <DEDUP_REMOVED lines=10> */
.L_x_2590:
[----:B------:R-:W-:Y:S01]  /*9400*/  @!P0 F2FP.F16.F32.PACK_AB R28, RZ, R28 ;  /* 0x0000001cff1c823e */ /* 0x000fe200000000ff */
[----:B------:R-:W-:Y:S01]  /*9410*/  FADD.FTZ R35, R35, R32 ;  /* 0x0000002023237221 */ /* 0x000fe20000010000 */
[----:B------:R-:W-:Y:S01]  /*9420*/  @!P0 F2FP.F16.F32.PACK_AB R29, RZ, R29 ;  /* 0x0000001dff1d823e */ /* 0x000fe200000000ff */
        /* <DEDUP_REMOVED lines=9> */
.L_x_2591:
[----:B------:R-:W-:-:S05]  /*94c0*/  FADD.FTZ R34, R34, R33 ;  /* 0x0000002122227221 */ /* 0x000fca0000010000 */
[----:B------:R-:W-:Y:S02]  /*94d0*/  MOV R50, R34 ;  /* 0x0000002200327202 */ /* 0x000fe40000000f00 */
[----:B------:R-:W-:-:S07]  /*94e0*/  MOV R32, R47 ;  /* 0x0000002f00207202 */ /* 0x000fce0000000f00 */
[----:B------:R-:W-:Y:S05]  /*94f0*/  WARPSYNC.COLLECTIVE R49, `(.L_x_2592) ;  /* 0x0000000031087348 */ /* 0x000fea0003c00000 */
[----:B------:R0:W1:Y:S02]  /*9500*/  SHFL.BFLY P2, R47, R50, R51, R52 ;  /* 0x0c000033322f7389 */ /* 0x0000640000040034 */
[----:B01----:R-:W-:Y:S01]  /*9510*/  ENDCOLLECTIVE ;  /* 0x000000000000791b */ /* 0x003fe20003800000 */
.L_x_2592:
[----:B------:R-:W-:Y:S01]  /*9520*/  FADD.FTZ R32, R35, R32 ;  /* 0x0000002023207221 */ /* 0x000fe20000010000 */
[----:B------:R-:W-:-:S04]  /*9530*/  HFMA2.MMA R51, -RZ, RZ, 0, 1.1920928955078125e-07 ;  /* 0x00000002ff337435 */ /* 0x000fc800000001ff */
[----:B------:R-:W-:Y:S02]  /*9540*/  MOV R50, R32 ;  /* 0x0000002000327202 */ /* 0x000fe40000000f00 */
[----:B------:R-:W-:-:S07]  /*9550*/  MOV R33, R47 ;  /* 0x0000002f00217202 */ /* 0x000fce0000000f00 */
[----:B------:R-:W-:Y:S05]  /*9560*/  WARPSYNC.COLLECTIVE R49, `(.L_x_2593) ;  /* 0x0000000031087348 */ /* 0x000fea0003c00000 */
[----:B------:R0:W1:Y:S02]  /*9570*/  SHFL.BFLY P2, R47, R50, R51, R52 ;  /* 0x0c000033322f7389 */ /* 0x0000640000040034 */
[----:B01----:R-:W-:Y:S01]  /*9580*/  ENDCOLLECTIVE ;  /* 0x000000000000791b */ /* 0x003fe20003800000 */
.L_x_2593:
[----:B------:R-:W-:-:S05]  /*9590*/  FADD.FTZ R33, R34, R33 ;  /* 0x0000002122217221 */ /* 0x000fca0000010000 */
[----:B------:R-:W-:Y:S02]  /*95a0*/  MOV R50, R33 ;  /* 0x0000002100327202 */ /* 0x000fe40000000f00 */
[----:B------:R-:W-:-:S07]  /*95b0*/  MOV R35, R47 ;  /* 0x0000002f00237202 */ /* 0x000fce0000000f00 */
[----:B------:R-:W-:Y:S05]  /*95c0*/  WARPSYNC.COLLECTIVE R49, `(.L_x_2594) ;  /* 0x0000000031087348 */ /* 0x000fea0003c00000 */
[----:B------:R0:W1:Y:S02]  /*95d0*/  SHFL.BFLY P2, R47, R50, R51, R52 ;  /* 0x0c000033322f7389 */ /* 0x0000640000040034 */
[----:B01----:R-:W-:Y:S01]  /*95e0*/  ENDCOLLECTIVE ;  /* 0x000000000000791b */ /* 0x003fe20003800000 */
.L_x_2594:
[----:B------:R-:W-:Y:S01]  /*95f0*/  FADD.FTZ R35, R32, R35 ;  /* 0x0000002320237221 */ /* 0x000fe20000010000 */
[----:B------:R-:W-:-:S04]  /*9600*/  HFMA2.MMA R51, -RZ, RZ, 0, 5.9604644775390625e-08 ;  /* 0x00000001ff337435 */ /* 0x000fc800000001ff */
[----:B------:R-:W-:Y:S02]  /*9610*/  MOV R50, R35 ;  /* 0x0000002300327202 */ /* 0x000fe40000000f00 */
[----:B------:R-:W-:-:S07]  /*9620*/  MOV R34, R47 ;  /* 0x0000002f00227202 */ /* 0x000fce0000000f00 */
[----:B------:R-:W-:Y:S05]  /*9630*/  WARPSYNC.COLLECTIVE R49, `(.L_x_2595) ;  /* 0x0000000031087348 */ /* 0x000fea0003c00000 */
[----:B------:R0:W1:Y:S02]  /*9640*/  SHFL.BFLY P2, R47, R50, R51, R52 ;  /* 0x0c000033322f7389 */ /* 0x0000640000040034 */
[----:B01----:R-:W-:Y:S01]  /*9650*/  ENDCOLLECTIVE ;  /* 0x000000000000791b */ /* 0x003fe20003800000 */
.L_x_2595:
[----:B------:R-:W-:-:S05]  /*9660*/  FADD.FTZ R34, R33, R34 ;  /* 0x0000002221227221 */ /* 0x000fca0000010000 */
[----:B------:R-:W-:Y:S02]  /*9670*/  MOV R50, R34 ;  /* 0x0000002200327202 */ /* 0x000fe40000000f00 */
[----:B------:R-:W-:-:S07]  /*9680*/  MOV R32, R47 ;  /* 0x0000002f00207202 */ /* 0x000fce0000000f00 */
[----:B------:R-:W-:Y:S05]  /*9690*/  WARPSYNC.COLLECTIVE R49, `(.L_x_2596) ;  /* 0x0000000031087348 */ /* 0x000fea0003c00000 */
[----:B------:R0:W1:Y:S02]  /*96a0*/  SHFL.BFLY P2, R47, R50, R51, R52 ;  /* 0x0c000033322f7389 */ /* 0x0000640000040034 */
[----:B01----:R-:W-:Y:S01]  /*96b0*/  ENDCOLLECTIVE ;  /* 0x000000000000791b */ /* 0x003fe20003800000 */
.L_x_2596:
[----:B------:R-:W-:-:S05]  /*96c0*/  FADD.FTZ R23, R35, R32 ;  /* 0x0000002023177221 */ /* 0x000fca0000010000 */
[----:B------:R-:W-:Y:S01]  /*96d0*/  @!P0 F2FP.F16.F32.PACK_AB R23, RZ, R23 ;  /* 0x00000017ff17823e */ /* 0x000fe200000000ff */
[----:B------:R-:W-:Y:S01]  /*96e0*/  HFMA2.MMA R51, -RZ, RZ, 0, 4.76837158203125e-07 ;  /* 0x00000008ff337435 */ /* 0x000fe200000001ff */
[----:B------:R-:W-:Y:S02]  /*96f0*/  MOV R50, R39 ;  /* 0x0000002700327202 */ /* 0x000fe40000000f00 */
[----:B------:R-:W-:-:S08]  /*9700*/  MOV R33, R47 ;  /* 0x0000002f00217202 */ /* 0x000fd00000000f00 */
[----:B------:R-:W-:Y:S05]  /*9710*/  WARPSYNC.COLLECTIVE R49, `(.L_x_2597) ;  /* 0x0000000031087348 */ /* 0x000fea0003c00000 */
[----:B------:R0:W1:Y:S02]  /*9720*/  SHFL.BFLY P2, R47, R50, R51, R52 ;  /* 0x0c000033322f7389 */ /* 0x0000640000040034 */
[----:B01----:R-:W-:Y:S01]  /*9730*/  ENDCOLLECTIVE ;  /* 0x000000000000791b */ /* 0x003fe20003800000 */
.L_x_2597:
[--C-:B------:R-:W-:Y:S01]  /*9740*/  FADD.FTZ R28, R34, R33.reuse ;  /* 0x00000021221c7221 */ /* 0x100fe20000010000 */
[----:B------:R-:W-:-:S04]  /*9750*/  PRMT R33, R23, 0x7610, R33 ;  /* 0x0000761017217816 */ /* 0x000fc80000000021 */
[----:B------:R-:W-:Y:S02]  /*9760*/  @!P0 F2FP.F16.F32.PACK_AB R28, RZ, R28 ;  /* 0x0000001cff1c823e */ /* 0x000fe400000000ff */
[----:B------:R-:W-:Y:S02]  /*9770*/  MOV R50, R40 ;  /* 0x0000002800327202 */ /* 0x000fe40000000f00 */
[----:B------:R-:W-:-:S07]  /*9780*/  MOV R42, R47 ;  /* 0x0000002f002a7202 */ /* 0x000fce0000000f00 */
[----:B------:R-:W-:Y:S05]  /*9790*/  WARPSYNC.COLLECTIVE R49, `(.L_x_2598) ;  /* 0x0000000031087348 */ /* 0x000fea0003c00000 */
[----:B------:R0:W1:Y:S02]  /*97a0*/  SHFL.BFLY P2, R47, R50, R51, R52 ;  /* 0x0c000033322f7389 */ /* 0x0000640000040034 */
[----:B01----:R-:W-:Y:S01]  /*97b0*/  ENDCOLLECTIVE ;  /* 0x000000000000791b */ /* 0x003fe20003800000 */
.L_x_2598:
[----:B------:R-:W-:Y:S01]  /*97c0*/  FADD.FTZ R42, R42, R39 ;  /* 0x000000272a2a7221 */ /* 0x000fe20000010000 */
[----:B------:R-:W-:-:S04]  /*97d0*/  HFMA2.MMA R51, -RZ, RZ, 0, 2.384185791015625e-07 ;  /* 0x00000004ff337435 */ /* 0x000fc800000001ff */
[----:B------:R-:W-:Y:S02]  /*97e0*/  MOV R50, R42 ;  /* 0x0000002a00327202 */ /* 0x000fe40000000f00 */
[----:B------:R-:W-:-:S07]  /*97f0*/  MOV R41, R47 ;  /* 0x0000002f00297202 */ /* 0x000fce0000000f00 */
[----:B------:R-:W-:Y:S05]  /*9800*/  WARPSYNC.COLLECTIVE R49, `(.L_x_2599) ;  /* 0x0000000031087348 */ /* 0x000fea0003c00000 */
[----:B------:R0:W1:Y:S02]  /*9810*/  SHFL.BFLY P2, R47, R50, R51, R52 ;  /* 0x0c000033322f7389 */ /* 0x0000640000040034 */
[----:B01----:R-:W-:Y:S01]  /*9820*/  ENDCOLLECTIVE ;  /* 0x000000000000791b */ /* 0x003fe20003800000 */
.L_x_2599:
[----:B------:R-:W-:-:S05]  /*9830*/  FADD.FTZ R41, R41, R40 ;  /* 0x0000002829297221 */ /* 0x000fca0000010000 */
[----:B------:R-:W-:Y:S02]  /*9840*/  MOV R50, R41 ;  /* 0x0000002900327202 */ /* 0x000fe40000000f00 */
[----:B------:R-:W-:-:S07]  /*9850*/  MOV R39, R47 ;  /* 0x0000002f00277202 */ /* 0x000fce0000000f00 */
[----:B------:R-:W-:Y:S05]  /*9860*/  WARPSYNC.COLLECTIVE R49, `(.L_x_2600) ;  /* 0x0000000031087348 */ /* 0x000fea0003c00000 */
[----:B------:R0:W1:Y:S02]  /*9870*/  SHFL.BFLY P2, R47, R50, R51, R52 ;  /* 0x0c000033322f7389 */ /* 0x0000640000040034 */
[----:B01----:R-:W-:Y:S01]  /*9880*/  ENDCOLLECTIVE ;  /* 0x000000000000791b */ /* 0x003fe20003800000 */
.L_x_2600:
[----:B------:R-:W-:Y:S01]  /*9890*/  FADD.FTZ R39, R42, R39 ;  /* 0x000000272a277221 */ /* 0x000fe20000010000 */
[----:B------:R-:W-:-:S04]  /*98a0*/  HFMA2.MMA R51, -RZ, RZ, 0, 1.1920928955078125e-07 ;  /* 0x00000002ff337435 */ /* 0x000fc800000001ff */
[----:B------:R-:W-:Y:S02]  /*98b0*/  MOV R50, R39 ;  /* 0x0000002700327202 */ /* 0x000fe40000000f00 */
[----:B------:R-:W-:-:S07]  /*98c0*/  MOV R40, R47 ;  /* 0x0000002f00287202 */ /* 0x000fce0000000f00 */
[----:B------:R-:W-:Y:S05]  /*98d0*/  WARPSYNC.COLLECTIVE R49, `(.L_x_2601) ;  /* 0x0000000031087348 */ /* 0x000fea0003c00000 */
[----:B------:R0:W1:Y:S02]  /*98e0*/  SHFL.BFLY P2, R47, R50, R51, R52 ;  /* 0x0c000033322f7389 */ /* 0x0000640000040034 */
[----:B01----:R-:W-:Y:S01]  /*98f0*/  ENDCOLLECTIVE ;  /* 0x000000000000791b */ /* 0x003fe20003800000 */
.L_x_2601:
[----:B------:R-:W-:-:S05]  /*9900*/  FADD.FTZ R40, R41, R40 ;  /* 0x0000002829287221 */ /* 0x000fca0000010000 */
[----:B------:R-:W-:Y:S02]  /*9910*/  MOV R50, R40 ;  /* 0x0000002800327202 */ /* 0x000fe40000000f00 */
[----:B------:R-:W-:-:S07]  /*9920*/  MOV R42, R47 ;  /* 0x0000002f002a7202 */ /* 0x000fce0000000f00 */
[----:B------:R-:W-:Y:S05]  /*9930*/  WARPSYNC.COLLECTIVE R49, `(.L_x_2602) ;  /* 0x0000000031087348 */ /* 0x000fea0003c00000 */
[----:B------:R0:W1:Y:S02]  /*9940*/  SHFL.BFLY P2, R47, R50, R51, R52 ;  /* 0x0c000033322f7389 */ /* 0x0000640000040034 */
[----:B01----:R-:W-:Y:S01]  /*9950*/  ENDCOLLECTIVE ;  /* 0x000000000000791b */ /* 0x003fe20003800000 */
.L_x_2602:
[----:B------:R-:W-:Y:S01]  /*9960*/  FADD.FTZ R42, R39, R42 ;  /* 0x0000002a272a7221 */ /* 0x000fe20000010000 */
[----:B------:R-:W-:-:S04]  /*9970*/  HFMA2.MMA R51, -RZ, RZ, 0, 5.9604644775390625e-08 ;  /* 0x00000001ff337435 */ /* 0x000fc800000001ff */
[----:B------:R-:W-:Y:S02]  /*9980*/  MOV R50, R42 ;  /* 0x0000002a00327202 */ /* 0x000fe40000000f00 */
[----:B------:R-:W-:-:S07]  /*9990*/  MOV R41, R47 ;  /* 0x0000002f00297202 */ /* 0x000fce0000000f00 */
[----:B------:R-:W-:Y:S05]  /*99a0*/  WARPSYNC.COLLECTIVE R49, `(.L_x_2603) ;  /* 0x0000000031087348 */ /* 0x000fea0003c00000 */
[----:B------:R0:W1:Y:S02]  /*99b0*/  SHFL.BFLY P2, R47, R50, R51, R52 ;  /* 0x0c000033322f7389 */ /* 0x0000640000040034 */
[----:B01----:R-:W-:Y:S01]  /*99c0*/  ENDCOLLECTIVE ;  /* 0x000000000000791b */ /* 0x003fe20003800000 */
.L_x_2603:
[----:B------:R-:W-:-:S05]  /*99d0*/  FADD.FTZ R40, R40, R41 ;  /* 0x0000002928287221 */ /* 0x000fca0000010000 */
[----:B------:R-:W-:Y:S02]  /*99e0*/  MOV R50, R40 ;  /* 0x0000002800327202 */ /* 0x000fe40000000f00 */
[----:B------:R-:W-:-:S07]  /*99f0*/  MOV R39, R47 ;  /* 0x0000002f00277202 */ /* 0x000fce0000000f00 */
[----:B------:R-:W-:Y:S05]  /*9a00*/  WARPSYNC.COLLECTIVE R49, `(.L_x_2604) ;  /* 0x0000000031087348 */ /* 0x000fea0003c00000 */
[----:B------:R0:W1:Y:S02]  /*9a10*/  SHFL.BFLY P2, R47, R50, R51, R52 ;  /* 0x0c000033322f7389 */ /* 0x0000640000040034 */
[----:B01----:R-:W-:Y:S01]  /*9a20*/  ENDCOLLECTIVE ;  /* 0x000000000000791b */ /* 0x003fe20003800000 */
.L_x_2604:
[----:B------:R-:W-:Y:S01]  /*9a30*/  HFMA2.MMA R51, -RZ, RZ, 0, 4.76837158203125e-07 ;  /* 0x00000008ff337435 */ /* 0x000fe200000001ff */
[----:B------:R-:W-:Y:S02]  /*9a40*/  MOV R50, R43 ;  /* 0x0000002b00327202 */ /* 0x000fe40000000f00 */
[----:B------:R-:W-:-:S08]  /*9a50*/  MOV R41, R47 ;  /* 0x0000002f00297202 */ /* 0x000fd00000000f00 */
[----:B------:R-:W-:Y:S05]  /*9a60*/  WARPSYNC.COLLECTIVE R49, `(.L_x_2605) ;  /* 0x0000000031087348 */ /* 0x000fea0003c00000 */
[----:B------:R0:W1:Y:S02]  /*9a70*/  SHFL.BFLY P2, R47, R50, R51, R52 ;  /* 0x0c000033322f7389 */ /* 0x0000640000040034 */
[----:B01----:R-:W-:Y:S01]  /*9a80*/  ENDCOLLECTIVE ;  /* 0x000000000000791b */ /* 0x003fe20003800000 */
.L_x_2605:
[----:B------:R-:W-:-:S05]  /*9a90*/  FADD.FTZ R30, R40, R41 ;  /* 0x00000029281e7221 */ /* 0x000fca0000010000 */
[----:B------:R-:W-:Y:S02]  /*9aa0*/  @!P0 F2FP.F16.F32.PACK_AB R30, RZ, R30 ;  /* 0x0000001eff1e823e */ /* 0x000fe400000000ff */
[----:B------:R-:W-:Y:S02]  /*9ab0*/  MOV R50, R44 ;  /* 0x0000002c00327202 */ /* 0x000fe40000000f00 */
[----:B------:R-:W-:-:S07]  /*9ac0*/  MOV R48, R47 ;  /* 0x0000002f00307202 */ /* 0x000fce0000000f00 */
[----:B------:R-:W-:Y:S05]  /*9ad0*/  WARPSYNC.COLLECTIVE R49, `(.L_x_2606) ;  /* 0x0000000031087348 */ /* 0x000fea0003c00000 */
[----:B------:R0:W1:Y:S02]  /*9ae0*/  SHFL.BFLY P2, R47, R50, R51, R52 ;  /* 0x0c000033322f7389 */ /* 0x0000640000040034 */
[----:B01----:R-:W-:Y:S01]  /*9af0*/  ENDCOLLECTIVE ;  /* 0x000000000000791b */ /* 0x003fe20003800000 */
.L_x_2606:
[----:B------:R-:W-:Y:S01]  /*9b00*/  FADD.FTZ R48, R48, R43 ;  /* 0x0000002b30307221 */ /* 0x000fe20000010000 */
[----:B------:R-:W-:-:S04]  /*9b10*/  HFMA2.MMA R51, -RZ, RZ, 0, 2.384185791015625e-07 ;  /* 0x00000004ff337435 */ /* 0x000fc800000001ff */
[----:B------:R-:W-:Y:S02]  /*9b20*/  MOV R50, R48 ;  /* 0x0000003000327202 */ /* 0x000fe40000000f00 */
[----:B------:R-:W-:-:S07]  /*9b30*/  MOV R45, R47 ;  /* 0x0000002f002d7202 */ /* 0x000fce0000000f00 */
[----:B------:R-:W-:Y:S05]  /*9b40*/  WARPSYNC.COLLECTIVE R49, `(.L_x_2607) ;  /* 0x0000000031087348 */ /* 0x000fea0003c00000 */
[----:B------:R0:W1:Y:S02]  /*9b50*/  SHFL.BFLY P2, R47, R50, R51, R52 ;  /* 0x0c000033322f7389 */ /* 0x0000640000040034 */
[----:B01----:R-:W-:Y:S01]  /*9b60*/  ENDCOLLECTIVE ;  /* 0x000000000000791b */ /* 0x003fe20003800000 */
.L_x_2607:
[----:B------:R-:W-:-:S05]  /*9b70*/  FADD.FTZ R45, R45, R44 ;  /* 0x0000002c2d2d7221 */ /* 0x000fca0000010000 */
[----:B------:R-:W-:Y:S02]  /*9b80*/  MOV R50, R45 ;  /* 0x0000002d00327202 */ /* 0x000fe40000000f00 */
[----:B------:R-:W-:-:S07]  /*9b90*/  MOV R43, R47 ;  /* 0x0000002f002b7202 */ /* 0x000fce0000000f00 */
[----:B------:R-:W-:Y:S05]  /*9ba0*/  WARPSYNC.COLLECTIVE R49, `(.L_x_2608) ;  /* 0x0000000031087348 */ /* 0x000fea0003c00000 */
[----:B------:R0:W1:Y:S02]  /*9bb0*/  SHFL.BFLY P2, R47, R50, R51, R52 ;  /* 0x0c000033322f7389 */ /* 0x0000640000040034 */
[----:B01----:R-:W-:Y:S01]  /*9bc0*/  ENDCOLLECTIVE ;  /* 0x000000000000791b */ /* 0x003fe20003800000 */
.L_x_2608:
[----:B------:R-:W-:Y:S01]  /*9bd0*/  FADD.FTZ R43, R48, R43 ;  /* 0x0000002b302b7221 */ /* 0x000fe20000010000 */
[----:B------:R-:W-:-:S04]  /*9be0*/  HFMA2.MMA R51, -RZ, RZ, 0, 1.1920928955078125e-07 ;  /* 0x00000002ff337435 */ /* 0x000fc800000001ff */
[----:B------:R-:W-:Y:S02]  /*9bf0*/  MOV R50, R43 ;  /* 0x0000002b00327202 */ /* 0x000fe40000000f00 */
[----:B------:R-:W-:-:S07]  /*9c00*/  MOV R44, R47 ;  /* 0x0000002f002c7202 */ /* 0x000fce0000000f00 */
[----:B------:R-:W-:Y:S05]  /*9c10*/  WARPSYNC.COLLECTIVE R49, `(.L_x_2609) ;  /* 0x0000000031087348 */ /* 0x000fea0003c00000 */
[----:B------:R0:W1:Y:S02]  /*9c20*/  SHFL.BFLY P2, R47, R50, R51, R52 ;  /* 0x0c000033322f7389 */ /* 0x0000640000040034 */
[----:B01----:R-:W-:Y:S01]  /*9c30*/  ENDCOLLECTIVE ;  /* 0x000000000000791b */ /* 0x003fe20003800000 */
.L_x_2609:
[----:B------:R-:W-:-:S05]  /*9c40*/  FADD.FTZ R44, R45, R44 ;  /* 0x0000002c2d2c7221 */ /* 0x000fca0000010000 */
[----:B------:R-:W-:Y:S02]  /*9c50*/  MOV R50, R44 ;  /* 0x0000002c00327202 */ /* 0x000fe40000000f00 */
[----:B------:R-:W-:-:S07]  /*9c60*/  MOV R46, R47 ;  /* 0x0000002f002e7202 */ /* 0x000fce0000000f00 */
[----:B------:R-:W-:Y:S05]  /*9c70*/  WARPSYNC.COLLECTIVE R49, `(.L_x_2610) ;  /* 0x0000000031087348 */ /* 0x000fea0003c00000 */
[----:B------:R0:W1:Y:S02]  /*9c80*/  SHFL.BFLY P2, R47, R50, R51, R52 ;  /* 0x0c000033322f7389 */ /* 0x0000640000040034 */
[----:B01----:R-:W-:Y:S01]  /*9c90*/  ENDCOLLECTIVE ;  /* 0x000000000000791b */ /* 0x003fe20003800000 */
.L_x_2610:
        /* <DEDUP_REMOVED lines=8> */
[----:B------:R-:W-:-:S07]  /*9d20*/  @!P0 F2FP.F16.F32.PACK_AB R29, RZ, R29 ;  /* 0x0000001dff1d823e */ /* 0x000fce00000000ff */
[----:B0-----:R-:W-:Y:S05]  /*9d30*/  WARPSYNC.COLLECTIVE R49, `(.L_x_2611) ;  /* 0x0000000031087348 */ /* 0x001fea0003c00000 */
[----:B0-----:R0:W1:Y:S02]  /*9d40*/  SHFL.BFLY P2, R47, R50, R51, R52 ;  /* 0x0c000033322f7389 */ /* 0x0010640000040034 */
[----:B01----:R-:W-:Y:S01]  /*9d50*/  ENDCOLLECTIVE ;  /* 0x000000000000791b */ /* 0x003fe20003800000 */
.L_x_2611:
        /* <DEDUP_REMOVED lines=9> */
.L_x_2612:
[----:B------:R-:W-:Y:S01]  /*9df0*/  FADD.FTZ R32, R43, R32 ;  /* 0x000000202b207221 */ /* 0x000fe20000010000 */
[----:B------:R-:W-:Y:S01]  /*9e00*/  MOV R23, R47 ;  /* 0x0000002f00177202 */ /* 0x000fe20000000f00 */
[----:B------:R-:W-:Y:S06]  /*9e10*/  BRA `(.L_x_2613) ;  /* 0xffffffe400007947 */ /* 0x000fec000383ffff */
.L_x_2614:
        /* <DEDUP_REMOVED lines=14> */
.L_x_3866:


//--------------------- .text._ZN13group_norm_v218gn_bwd_cuda_kernelI6__halfLi320ELi3ELi32ELi10ELi1024ELb0ELb1ELi32ELi320ELi320ELi4ELb1ELi10ELb0ELb0ELNS_15WgradSyncMethodE3ENS_16CompileConditionILi900EEEEEvPT_S6_S6_PKS5_S8_S8_S8_PKfflPfPj --------------------------
	.section	.text._ZN13group_norm_v218gn_bwd_cuda_kernelI6__halfLi320ELi3ELi32ELi10ELi1024ELb0ELb1ELi32ELi320ELi320ELi4ELb1ELi10ELb0ELb0ELNS_15WgradSyncMethodE3ENS_16CompileConditionILi900EEEEEvPT_S6_S6_PKS5_S8_S8_S8_PKfflPfPj,"ax",@progbits
	.align	128
        .global         _ZN13group_norm_v218gn_bwd_cuda_kernelI6__halfLi320ELi3ELi32ELi10ELi1024ELb0ELb1ELi32ELi320ELi320ELi4ELb1ELi10ELb0ELb0ELNS_15WgradSyncMethodE3ENS_16CompileConditionILi900EEEEEvPT_S6_S6_PKS5_S8_S8_S8_PKfflPfPj
        .type           _ZN13group_norm_v218gn_bwd_cuda_kernelI6__halfLi320ELi3ELi32ELi10ELi1024ELb0ELb1ELi32ELi320ELi320ELi4ELb1ELi10ELb0ELb0ELNS_15WgradSyncMethodE3ENS_16CompileConditionILi900EEEEEvPT_S6_S6_PKS5_S8_S8_S8_PKfflPfPj,@function
        .size           _ZN13group_norm_v218gn_bwd_cuda_kernelI6__halfLi320ELi3ELi32ELi10ELi1024ELb0ELb1ELi32ELi320ELi320ELi4ELb1ELi10ELb0ELb0ELNS_15WgradSyncMethodE3ENS_16CompileConditionILi900EEEEEvPT_S6_S6_PKS5_S8_S8_S8_PKfflPfPj,(.L_x_3867 - _ZN13group_norm_v218gn_bwd_cuda_kernelI6__halfLi320ELi3ELi32ELi10ELi1024ELb0ELb1ELi32ELi320ELi320ELi4ELb1ELi10ELb0ELb0ELNS_15WgradSyncMethodE3ENS_16CompileConditionILi900EEEEEvPT_S6_S6_PKS5_S8_S8_S8_PKfflPfPj)
        .other          _ZN13group_norm_v218gn_bwd_cuda_kernelI6__halfLi320ELi3ELi32ELi10ELi1024ELb0ELb1ELi32ELi320ELi320ELi4ELb1ELi10ELb0ELb0ELNS_15WgradSyncMethodE3ENS_16CompileConditionILi900EEEEEvPT_S6_S6_PKS5_S8_S8_S8_PKfflPfPj,@"STO_CUDA_ENTRY STV_DEFAULT"
_ZN13group_norm_v218gn_bwd_cuda_kernelI6__halfLi320ELi3ELi32ELi10ELi1024ELb0ELb1ELi32ELi320ELi320ELi4ELb1ELi10ELb0ELb0ELNS_15WgradSyncMethodE3ENS_16CompileConditionILi900EEEEEvPT_S6_S6_PKS5_S8_S8_S8_PKfflPfPj:
.text._ZN13group_norm_v218gn_bwd_cuda_kernelI6__halfLi320ELi3ELi32ELi10ELi1024ELb0ELb1ELi32ELi320ELi320ELi4ELb1ELi10ELb0ELb0ELNS_15WgradSyncMethodE3ENS_16CompileConditionILi900EEEEEvPT_S6_S6_PKS5_S8_S8_S8_PKfflPfPj:
        /* <DEDUP_REMOVED lines=29> */
.L_x_2617:
[----:B------:R-:W2:Y:S04]  /*01d0*/  LD.E.STRONG.GPU R0, desc[UR10][R2.64] ;  /* 0x0000000a02007980 */ /* 0x000ea8000c10f900 */
[----:B--2---:R-:W-:Y:S01]  /*01e0*/  CCTL.IVALL ;  /* 0x00000000ff00798f */ /* 0x004fe20002000000 */
[----:B------:R-:W-:Y:S05]  /*01f0*/  YIELD ;  /* 0x0000000000007946 */ /* 0x000fea0003800000 */
[----:B-----5:R-:W-:-:S04]  /*0200*/  LOP3.LUT R0, R0, R5, RZ, 0x3c, !PT ;  /* 0x0000000500007212 */ /* 0x020fc800078e3cff */
[----:B------:R-:W-:-:S13]  /*0210*/  ISETP.GT.AND P0, PT, R0, -0x1, PT ;  /* 0xffffffff0000780c */ /* 0x000fda0003f04270 */
[----:B------:R-:W-:Y:S05]  /*0220*/  @P0 BRA `(.L_x_2617) ;  /* 0xfffffffc00e80947 */ /* 0x000fea000383ffff */
.L_x_2616:
[----:B------:R-:W-:Y:S05]  /*0230*/  WARPSYNC.ALL ;  /* 0x0000000000007948 */ /* 0x000fea0003800000 */
[----:B------:R-:W-:Y:S06]  /*0240*/  BAR.SYNC.DEFER_BLOCKING 0x0 ;  /* 0x0000000000007b1d */ /* 0x000fec0000010000 */
[----:B------:R-:W-:Y:S05]  /*0250*/  BRA `(.L_x_2618) ;  /* 0x0000004000a87947 */ /* 0x000fea0003800000 */
.L_x_2615:
        /* <DEDUP_REMOVED lines=20> */
[C---:B------:R-:W-:Y:S02]  /*03a0*/  IADD3 R2, R6.reuse, 0x50, RZ ;  /* 0x0000005006027810 */ /* 0x040fe40007ffe0ff */
[----:B------:R-:W-:-:S02]  /*03b0*/  IADD3 R10, R6, 0xa0, RZ ;  /* 0x000000a0060a7810 */ /* 0x000fc40007ffe0ff */
[----:B------:R-:W-:Y:S02]  /*03c0*/  SHF.R.S32.HI R7, RZ, 0x1f, R2 ;  /* 0x0000001fff077819 */ /* 0x000fe40000011402 */
[----:B------:R-:W-:Y:S02]  /*03d0*/  IADD3 R12, R6, 0xf0, RZ ;  /* 0x000000f0060c7810 */ /* 0x000fe40007ffe0ff */
[----:B------:R-:W-:Y:S02]  /*03e0*/  IADD3 R6, R3, 0x2, RZ ;  /* 0x0000000203067810 */ /* 0x000fe40007ffe0ff */
[----:B------:R-:W-:Y:S01]  /*03f0*/  LEA.HI R9, R7, R2, RZ, 0x2 ;  /* 0x0000000207097211 */ /* 0x000fe200078f10ff */
[----:B------:R-:W-:Y:S01]  /*0400*/  IMAD.WIDE.U32 R2, R3, -0x33333333, RZ ;  /* 0xcccccccd03027825 */ /* 0x000fe200078e00ff */
[----:B------:R-:W-:Y:S01]  /*0410*/  SHF.R.S32.HI R11, RZ, 0x1f, R10 ;  /* 0x0000001fff0b7819 */ /* 0x000fe2000001140a */
[----:B0-----:R-:W-:Y:S01]  /*0420*/  ULEA UR6, UR6, UR4, 0x18 ;  /* 0x0000000406067291 */ /* 0x001fe2000f8ec03f */
[----:B------:R-:W-:Y:S01]  /*0430*/  SHF.R.S32.HI R13, RZ, 0x1f, R12 ;  /* 0x0000001fff0d7819 */ /* 0x000fe2000001140c */
[----:B------:R-:W-:Y:S01]  /*0440*/  IMAD.WIDE.U32 R6, R6, -0x33333333, RZ ;  /* 0xcccccccd06067825 */ /* 0x000fe200078e00ff */
[----:B------:R-:W-:Y:S01]  /*0450*/  LEA.HI R11, R11, R10, RZ, 0x2 ;  /* 0x0000000a0b0b7211 */ /* 0x000fe200078f10ff */
[----:B------:R-:W-:Y:S01]  /*0460*/  UMOV UR4, URZ ;  /* 0x0000003f00047c82 */ /* 0x000fe20008000000 */
[----:B------:R-:W-:-:S02]  /*0470*/  SHF.R.U32.HI R10, RZ, 0x3, R3 ;  /* 0x00000003ff0a7819 */ /* 0x000fc40000011603 */
[----:B------:R-:W-:Y:S02]  /*0480*/  SHF.R.U32.HI R2, RZ, 0x3, R7 ;  /* 0x00000003ff027819 */ /* 0x000fe40000011607 */
        /* <DEDUP_REMOVED lines=20> */
.L_x_2634:
[----:B-1----:R-:W2:Y:S01]  /*05d0*/  LDL R8, [R1+0xa4] ;  /* 0x0000a40001087983 */ /* 0x002ea20000100800 */
[----:B------:R-:W0:Y:S01]  /*05e0*/  S2R R5, SR_TID.X ;  /* 0x0000000000057919 */ /* 0x000e220000002100 */
[----:B------:R-:W-:Y:S01]  /*05f0*/  HFMA2.MMA R37, -RZ, RZ, 0, 0 ;  /* 0x00000000ff257435 */ /* 0x000fe200000001ff */
[----:B------:R-:W-:Y:S01]  /*0600*/  USHF.L.U32 UR7, UR16, 0x5, URZ ;  /* 0x0000000510077899 */ /* 0x000fe2000800063f */
[----:B-----5:R-:W-:Y:S01]  /*0610*/  STL [R1+0xd4], R20 ;  /* 0x0000d41401007387 */ /* 0x020fe20000100800 */
[----:B------:R-:W-:Y:S02]  /*0620*/  USHF.L.U32 UR12, UR9, 0x5, URZ ;  /* 0x00000005090c7899 */ /* 0x000fe4000800063f */
[----:B------:R-:W-:Y:S01]  /*0630*/  USHF.L.U64.HI UR13, UR9, 0x5, UR5 ;  /* 0x00000005090d7899 */ /* 0x000fe20008010205 */
[----:B------:R-:W3:Y:S01]  /*0640*/  LDL R18, [R1+0xa8] ;  /* 0x0000a80001127983 */ /* 0x000ee20000100800 */
[----:B------:R-:W-:Y:S01]  /*0650*/  ULOP3.LUT UR7, UR7, 0x3e0, URZ, 0xc0, !UPT ;  /* 0x000003e007077892 */ /* 0x000fe2000f8ec03f */
[----:B------:R-:W-:Y:S01]  /*0660*/  ULDC.64 UR14, c[0x0][0x248] ;  /* 0x00009200000e7ab9 */ /* 0x000fe20000000a00 */
[----:B------:R-:W-:Y:S01]  /*0670*/  ULDC.64 UR18, c[0x0][0x230] ;  /* 0x00008c0000127ab9 */ /* 0x000fe20000000a00 */
[----:B------:R-:W-:Y:S01]  /*0680*/  ULDC.64 UR20, c[0x0][0x228] ;  /* 0x00008a0000147ab9 */ /* 0x000fe20000000a00 */
[----:B0-----:R-:W-:-:S05]  /*0690*/  IMAD.WIDE.U32 R6, R5, -0x33333333, RZ ;  /* 0xcccccccd05067825 */ /* 0x001fca00078e00ff */
[----:B------:R-:W-:-:S05]  /*06a0*/  SHF.R.U32.HI R59, RZ, 0x6, R7 ;  /* 0x00000006ff3b7819 */ /* 0x000fca0000011607 */
[----:B------:R-:W-:Y:S01]  /*06b0*/  IMAD R60, R59, -0x50, R5 ;  /* 0xffffffb03b3c7824 */ /* 0x000fe200078e0205 */
[----:B------:R-:W-:-:S04]  /*06c0*/  MOV R5, UR9 ;  /* 0x0000000900057c02 */ /* 0x000fc80008000f00 */
[----:B------:R-:W-:Y:S02]  /*06d0*/  SHF.L.U32 R36, R60, 0x2, RZ ;  /* 0x000000023c247819 */ /* 0x000fe400000006ff */
[----:B------:R-:W-:-:S03]  /*06e0*/  IADD3 R38, R59, UR7, RZ ;  /* 0x000000073b267c10 */ /* 0x000fc6000fffe0ff */
[----:B------:R-:W-:Y:S01]  /*06f0*/  IMAD.WIDE.U32 R36, R5, 0x50000, R36 ;  /* 0x0005000005247825 */ /* 0x000fe200078e0024 */
[----:B------:R-:W-:-:S03]  /*0700*/  UIMAD UR7, UR5, 0x50000, URZ ;  /* 0x00050000050778a4 */ /* 0x000fc6000f8e023f */
[----:B------:R-:W-:-:S05]  /*0710*/  IMAD R38, R38, 0x140, RZ ;  /* 0x0000014026267824 */ /* 0x000fca00078e02ff */
[C---:B------:R-:W-:Y:S02]  /*0720*/  IADD3 R7, R38.reuse, 0x500, RZ ;  /* 0x0000050026077810 */ /* 0x040fe40007ffe0ff */
[----:B------:R-:W-:-:S04]  /*0730*/  IADD3 R9, R38, 0xa00, RZ ;  /* 0x00000a0026097810 */ /* 0x000fc80007ffe0ff */
[----:B------:R-:W-:Y:S02]  /*0740*/  IADD3 R10, P2, R9, R36, RZ ;  /* 0x00000024090a7210 */ /* 0x000fe40007f5e0ff */
[C---:B------:R-:W-:Y:S02]  /*0750*/  IADD3 R29, R38.reuse, 0x1400, RZ ;  /* 0x00001400261d7810 */ /* 0x040fe40007ffe0ff */
[----:B------:R-:W-:Y:S02]  /*0760*/  IADD3 R32, R38, 0x1e00, RZ ;  /* 0x00001e0026207810 */ /* 0x000fe40007ffe0ff */
[----:B--2---:R-:W-:-:S04]  /*0770*/  IADD3 R5, P0, R8, UR12, RZ ;  /* 0x0000000c08057c10 */ /* 0x004fc8000ff1e0ff */
[----:B------:R-:W-:Y:S02]  /*0780*/  IADD3.X R6, RZ, UR13, RZ, P0, !PT ;  /* 0x0000000dff067c10 */ /* 0x000fe400087fe4ff */
[----:B------:R-:W-:-:S04]  /*0790*/  LEA R16, P0, R5, UR14, 0x3 ;  /* 0x0000000e05107c11 */ /* 0x000fc8000f8018ff */
[----:B------:R-:W-:Y:S02]  /*07a0*/  LEA.HI.X R17, R5, UR15, R6, 0x3, P0 ;  /* 0x0000000f05117c11 */ /* 0x000fe400080f1c06 */
[----:B------:R-:W-:Y:S01]  /*07b0*/  IADD3 R5, R37, UR7, RZ ;  /* 0x0000000725057c10 */ /* 0x000fe2000fffe0ff */
[----:B------:R-:W-:Y:S01]  /*07c0*/  ULDC UR7, c[0x0][0x250] ;  /* 0x0000940000077ab9 */ /* 0x000fe20000000800 */
[----:B------:R-:W-:Y:S02]  /*07d0*/  IADD3 R6, P0, R38, R36, RZ ;  /* 0x0000002426067210 */ /* 0x000fe40007f1e0ff */
[----:B------:R-:W2:Y:S03]  /*07e0*/  LDG.E.64.CONSTANT R16, desc[UR10][R16.64] ;  /* 0x0000000a10107981 */ /* 0x000ea6000c1e9b00 */
[----:B------:R-:W-:Y:S01]  /*07f0*/  IMAD.X R11, RZ, RZ, R5, P0 ;  /* 0x000000ffff0b7224 */ /* 0x000fe200000e0605 */
[----:B------:R-:W-:-:S02]  /*0800*/  SHF.L.U32 R12, R6, 0x1, RZ ;  /* 0x00000001060c7819 */ /* 0x000fc400000006ff */
[----:B------:R-:W-:Y:S02]  /*0810*/  IADD3 R8, P1, R7, R36, RZ ;  /* 0x0000002407087210 */ /* 0x000fe40007f3e0ff */
[----:B------:R-:W-:Y:S02]  /*0820*/  SHF.L.U64.HI R15, R6, 0x1, R11 ;  /* 0x00000001060f7819 */ /* 0x000fe4000001020b */
[C---:B------:R-:W-:Y:S02]  /*0830*/  IADD3 R6, P0, R12.reuse, UR18, RZ ;  /* 0x000000120c067c10 */ /* 0x040fe4000ff1e0ff */
[----:B------:R-:W-:Y:S02]  /*0840*/  IADD3.X R9, RZ, R5, RZ, P1, !PT ;  /* 0x00000005ff097210 */ /* 0x000fe40000ffe4ff */
[----:B------:R-:W-:Y:S02]  /*0850*/  IADD3 R50, P1, R12, UR20, RZ ;  /* 0x000000140c327c10 */ /* 0x000fe4000ff3e0ff */
[----:B------:R-:W-:-:S02]  /*0860*/  IADD3.X R7, R15, UR19, RZ, P0, !PT ;  /* 0x000000130f077c10 */ /* 0x000fc400087fe4ff */
[----:B------:R-:W-:Y:S01]  /*0870*/  IADD3.X R51, R15, UR21, RZ, P1, !PT ;  /* 0x000000150f337c10 */ /* 0x000fe20008ffe4ff */
[----:B------:R-:W-:Y:S01]  /*0880*/  STL [R1+0x68], R15 ;  /* 0x0000680f01007387 */ /* 0x000fe20000100800 */
[----:B------:R-:W-:-:S03]  /*0890*/  SHF.L.U32 R14, R8, 0x1, RZ ;  /* 0x00000001080e7819 */ /* 0x000fc600000006ff */
[----:B------:R-:W4:Y:S01]  /*08a0*/  LDG.E.64.CONSTANT R6, desc[UR10][R6.64] ;  /* 0x0000000a06067981 */ /* 0x000f22000c1e9b00 */
[----:B------:R-:W-:-:S03]  /*08b0*/  IADD3 R46, P1, R14, UR20, RZ ;  /* 0x000000140e2e7c10 */ /* 0x000fc6000ff3e0ff */
[----:B------:R0:W-:Y:S01]  /*08c0*/  STL [R1+0x64], R12 ;  /* 0x0000640c01007387 */ /* 0x0001e20000100800 */
[----:B------:R-:W-:-:S03]  /*08d0*/  IADD3.X R13, RZ, R5, RZ, P2, !PT ;  /* 0x00000005ff0d7210 */ /* 0x000fc600017fe4ff */
[----:B------:R-:W4:Y:S01]  /*08e0*/  LDG.E.64.CONSTANT R50, desc[UR10][R50.64] ;  /* 0x0000000a32327981 */ /* 0x000f22000c1e9b00 */
[----:B0-----:R-:W-:Y:S02]  /*08f0*/  SHF.L.U64.HI R12, R8, 0x1, R9 ;  /* 0x00000001080c7819 */ /* 0x001fe40000010209 */
[----:B------:R-:W-:Y:S01]  /*0900*/  IADD3 R8, P0, R14, UR18, RZ ;  /* 0x000000120e087c10 */ /* 0x000fe2000ff1e0ff */
[----:B------:R0:W-:Y:S01]  /*0910*/  STL [R1+0x84], R14 ;  /* 0x0000840e01007387 */ /* 0x0001e20000100800 */
[----:B------:R-:W-:Y:S02]  /*0920*/  IADD3 R11, R38, 0xf00, RZ ;  /* 0x00000f00260b7810 */ /* 0x000fe40007ffe0ff */
[C---:B------:R-:W-:Y:S01]  /*0930*/  IADD3.X R9, R12.reuse, UR19, RZ, P0, !PT ;  /* 0x000000130c097c10 */ /* 0x040fe200087fe4ff */
[----:B------:R1:W-:Y:S01]  /*0940*/  STL [R1+0x8c], R12 ;  /* 0x00008c0c01007387 */ /* 0x0003e20000100800 */
[----:B------:R-:W-:Y:S02]  /*0950*/  IADD3.X R47, R12, UR21, RZ, P1, !PT ;  /* 0x000000150c2f7c10 */ /* 0x000fe40008ffe4ff */
[----:B------:R-:W-:-:S02]  /*0960*/  SHF.L.U64.HI R15, R10, 0x1, R13 ;  /* 0x000000010a0f7819 */ /* 0x000fc4000001020d */
[----:B------:R-:W4:Y:S01]  /*0970*/  LDG.E.64.CONSTANT R8, desc[UR10][R8.64] ;  /* 0x0000000a08087981 */ /* 0x000f22000c1e9b00 */
[----:B0-----:R-:W-:Y:S02]  /*0980*/  IADD3 R14, P1, R11, R36, RZ ;  /* 0x000000240b0e7210 */ /* 0x001fe40007f3e0ff */
[----:B-1----:R-:W-:Y:S01]  /*0990*/  SHF.L.U32 R12, R10, 0x1, RZ ;  /* 0x000000010a0c7819 */ /* 0x002fe200000006ff */
[----:B------:R-:W-:Y:S03]  /*09a0*/  STL [R1+0x94], R15 ;  /* 0x0000940f01007387 */ /* 0x000fe60000100800 */
[----:B------:R-:W-:Y:S01]  /*09b0*/  IADD3 R10, P0, R12, UR18, RZ ;  /* 0x000000120c0a7c10 */ /* 0x000fe2000ff1e0ff */
[----:B------:R0:W-:Y:S01]  /*09c0*/  STL [R1+0x88], R12 ;  /* 0x0000880c01007387 */ /* 0x0001e20000100800 */
[----:B------:R-:W-:Y:S02]  /*09d0*/  IADD3.X R13, RZ, R5, RZ, P1, !PT ;  /* 0x00000005ff0d7210 */ /* 0x000fe40000ffe4ff */
[----:B------:R-:W-:Y:S01]  /*09e0*/  IADD3.X R11, R15, UR19, RZ, P0, !PT ;  /* 0x000000130f0b7c10 */ /* 0x000fe200087fe4ff */
[----:B------:R-:W4:Y:S01]  /*09f0*/  LDG.E.64.CONSTANT R46, desc[UR10][R46.64] ;  /* 0x0000000a2e2e7981 */ /* 0x000f22000c1e9b00 */
[----:B------:R-:W-:-:S02]  /*0a00*/  SHF.L.U32 R19, R14, 0x1, RZ ;  /* 0x000000010e137819 */ /* 0x000fc400000006ff */
[----:B------:R-:W-:Y:S02]  /*0a10*/  SHF.L.U64.HI R20, R14, 0x1, R13 ;  /* 0x000000010e147819 */ /* 0x000fe4000001020d */
[----:B------:R-:W4:Y:S01]  /*0a20*/  LDG.E.64.CONSTANT R10, desc[UR10][R10.64] ;  /* 0x0000000a0a0a7981 */ /* 0x000f22000c1e9b00 */
[----:B0-----:R-:W-:Y:S02]  /*0a30*/  IADD3 R12, P1, R12, UR20, RZ ;  /* 0x000000140c0c7c10 */ /* 0x001fe4000ff3e0ff */
[----:B------:R-:W-:Y:S02]  /*0a40*/  IADD3 R14, P3, R19, UR18, RZ ;  /* 0x00000012130e7c10 */ /* 0x000fe4000ff7e0ff */
[----:B------:R-:W-:Y:S02]  /*0a50*/  IADD3.X R13, R15, UR21, RZ, P1, !PT ;  /* 0x000000150f0d7c10 */ /* 0x000fe40008ffe4ff */
[----:B------:R-:W-:Y:S02]  /*0a60*/  IADD3.X R15, R20, UR19, RZ, P3, !PT ;  /* 0x00000013140f7c10 */ /* 0x000fe40009ffe4ff */
[----:B------:R-:W-:-:S02]  /*0a70*/  IADD3 R44, P1, R19, UR20, RZ ;  /* 0x00000014132c7c10 */ /* 0x000fc4000ff3e0ff */
[----:B------:R-:W4:Y:S01]  /*0a80*/  LDG.E.64.CONSTANT R12, desc[UR10][R12.64] ;  /* 0x0000000a0c0c7981 */ /* 0x000f22000c1e9b00 */
[----:B------:R-:W-:Y:S02]  /*0a90*/  IADD3 R29, P0, R29, R36, RZ ;  /* 0x000000241d1d7210 */ /* 0x000fe40007f1e0ff */
[----:B------:R-:W-:Y:S01]  /*0aa0*/  IADD3.X R45, R20, UR21, RZ, P1, !PT ;  /* 0x00000015142d7c10 */ /* 0x000fe20008ffe4ff */
[----:B------:R-:W4:Y:S01]  /*0ab0*/  LDG.E.64.CONSTANT R14, desc[UR10][R14.64] ;  /* 0x0000000a0e0e7981 */ /* 0x000f22000c1e9b00 */
[----:B------:R-:W-:Y:S02]  /*0ac0*/  IADD3.X R30, RZ, R5, RZ, P0, !PT ;  /* 0x00000005ff1e7210 */ /* 0x000fe400007fe4ff */
[----:B------:R-:W-:Y:S02]  /*0ad0*/  SHF.L.U32 R31, R29, 0x1, RZ ;  /* 0x000000011d1f7819 */ /* 0x000fe400000006ff */
[----:B---3--:R-:W-:Y:S01]  /*0ae0*/  IADD3 R18, P2, R18, UR12, RZ ;  /* 0x0000000c12127c10 */ /* 0x008fe2000ff5e0ff */
[----:B------:R0:W-:Y:S01]  /*0af0*/  STL [R1+0xa0], R20 ;  /* 0x0000a01401007387 */ /* 0x0001e20000100800 */
[----:B------:R-:W-:-:S03]  /*0b00*/  IADD3 R42, P0, R31, UR18, RZ ;  /* 0x000000121f2a7c10 */ /* 0x000fc6000ff1e0ff */
[----:B------:R1:W-:Y:S04]  /*0b10*/  STL [R1+0x80], R19 ;  /* 0x0000801301007387 */ /* 0x0003e80000100800 */
[----:B------:R-:W3:Y:S01]  /*0b20*/  LDG.E.64.CONSTANT R44, desc[UR10][R44.64] ;  /* 0x0000000a2c2c7981 */ /* 0x000ee2000c1e9b00 */
[----:B0-----:R-:W-:Y:S02]  /*0b30*/  SHF.L.U64.HI R20, R29, 0x1, R30 ;  /* 0x000000011d147819 */ /* 0x001fe4000001021e */
[----:B-1----:R-:W-:Y:S02]  /*0b40*/  IADD3.X R19, RZ, UR13, RZ, P2, !PT ;  /* 0x0000000dff137c10 */ /* 0x002fe400097fe4ff */
[----:B------:R-:W-:Y:S01]  /*0b50*/  IADD3 R40, P1, R31, UR20, RZ ;  /* 0x000000141f287c10 */ /* 0x000fe2000ff3e0ff */
[----:B------:R-:W-:Y:S01]  /*0b60*/  STL [R1+0x98], R31 ;  /* 0x0000981f01007387 */ /* 0x000fe20000100800 */
[----:B------:R-:W-:Y:S01]  /*0b70*/  LEA R28, P2, R18, UR14, 0x3 ;  /* 0x0000000e121c7c11 */ /* 0x000fe2000f8418ff */
[----:B------:R-:W-:Y:S01]  /*0b80*/  ULDC.64 UR12, c[0x0][0x258] ;  /* 0x00009600000c7ab9 */ /* 0x000fe20000000a00 */
[----:B------:R-:W-:-:S02]  /*0b90*/  IADD3.X R43, R20, UR19, RZ, P0, !PT ;  /* 0x00000013142b7c10 */ /* 0x000fc400087fe4ff */
[----:B------:R-:W-:Y:S02]  /*0ba0*/  LEA.HI.X R29, R18, UR15, R19, 0x3, P2 ;  /* 0x0000000f121d7c11 */ /* 0x000fe400090f1c13 */
[----:B------:R-:W-:Y:S02]  /*0bb0*/  IADD3.X R41, R20, UR21, RZ, P1, !PT ;  /* 0x0000001514297c10 */ /* 0x000fe40008ffe4ff */
[----:B------:R-:W3:Y:S01]  /*0bc0*/  LDG.E.64.CONSTANT R42, desc[UR10][R42.64] ;  /* 0x0000000a2a2a7981 */ /* 0x000ee2000c1e9b00 */
[----:B------:R-:W-:-:S03]  /*0bd0*/  IADD3 R19, R38, 0x1900, RZ ;  /* 0x0000190026137810 */ /* 0x000fc60007ffe0ff */
[----:B------:R-:W3:Y:S04]  /*0be0*/  LDG.E.64.CONSTANT R28, desc[UR10][R28.64] ;  /* 0x0000000a1c1c7981 */ /* 0x000ee8000c1e9b00 */
[----:B------:R-:W3:Y:S01]  /*0bf0*/  LDG.E.64.CONSTANT R40, desc[UR10][R40.64] ;  /* 0x0000000a28287981 */ /* 0x000ee2000c1e9b00 */
[----:B------:R-:W-:-:S04]  /*0c00*/  IADD3 R18, P0, R19, R36, RZ ;  /* 0x0000002413127210 */ /* 0x000fc80007f1e0ff */
[----:B------:R-:W-:Y:S01]  /*0c10*/  IADD3.X R19, RZ, R5, RZ, P0, !PT ;  /* 0x00000005ff137210 */ /* 0x000fe200007fe4ff */
[C---:B------:R-:W-:Y:S01]  /*0c20*/  IMAD.SHL.U32 R30, R18.reuse, 0x2, RZ ;  /* 0x00000002121e7824 */ /* 0x040fe200078e00ff */
[----:B------:R0:W-:Y:S02]  /*0c30*/  STL [R1+0x9c], R20 ;  /* 0x00009c1401007387 */ /* 0x0001e40000100800 */
[----:B0-----:R-:W-:Y:S02]  /*0c40*/  SHF.L.U64.HI R20, R18, 0x1, R19 ;  /* 0x0000000112147819 */ /* 0x001fe40000010213 */
[----:B------:R-:W-:-:S04]  /*0c50*/  IADD3 R18, P0, R30, UR18, RZ ;  /* 0x000000121e127c10 */ /* 0x000fc8000ff1e0ff */
[----:B------:R-:W-:Y:S01]  /*0c60*/  IADD3.X R19, R20, UR19, RZ, P0, !PT ;  /* 0x0000001314137c10 */ /* 0x000fe200087fe4ff */
[----:B------:R0:W-:Y:S05]  /*0c70*/  STL [R1+0x7c], R30 ;  /* 0x00007c1e01007387 */ /* 0x0001ea0000100800 */
[----:B------:R-:W3:Y:S01]  /*0c80*/  LDG.E.64.CONSTANT R18, desc[UR10][R18.64] ;  /* 0x0000000a12127981 */ /* 0x000ee2000c1e9b00 */
[----:B0-----:R-:W-:-:S04]  /*0c90*/  IADD3 R30, P1, R30, UR20, RZ ;  /* 0x000000141e1e7c10 */ /* 0x001fc8000ff3e0ff */
[----:B------:R-:W-:Y:S02]  /*0ca0*/  IADD3.X R31, R20, UR21, RZ, P1, !PT ;  /* 0x00000015141f7c10 */ /* 0x000fe40008ffe4ff */
[----:B------:R-:W-:-:S04]  /*0cb0*/  IADD3 R32, P0, R32, R36, RZ ;  /* 0x0000002420207210 */ /* 0x000fc80007f1e0ff */
[----:B------:R-:W3:Y:S01]  /*0cc0*/  LDG.E.64.CONSTANT R30, desc[UR10][R30.64] ;  /* 0x0000000a1e1e7981 */ /* 0x000ee2000c1e9b00 */
[----:B------:R-:W-:Y:S02]  /*0cd0*/  IADD3.X R33, RZ, R5, RZ, P0, !PT ;  /* 0x00000005ff217210 */ /* 0x000fe400007fe4ff */
[C---:B------:R-:W-:Y:S01]  /*0ce0*/  SHF.L.U32 R34, R32.reuse, 0x1, RZ ;  /* 0x0000000120227819 */ /* 0x040fe200000006ff */
[----:B------:R0:W-:Y:S04]  /*0cf0*/  STL [R1+0x90], R20 ;  /* 0x0000901401007387 */ /* 0x0001e80000100800 */
[----:B------:R1:W-:Y:S01]  /*0d00*/  STL [R1+0x74], R34 ;  /* 0x0000742201007387 */ /* 0x0003e20000100800 */
[----:B0-----:R-:W-:Y:S02]  /*0d10*/  SHF.L.U64.HI R20, R32, 0x1, R33 ;  /* 0x0000000120147819 */ /* 0x001fe40000010221 */
[----:B------:R-:W-:-:S02]  /*0d20*/  IADD3 R32, P0, R34, UR18, RZ ;  /* 0x0000001222207c10 */ /* 0x000fc4000ff1e0ff */
[----:B-1----:R-:W-:Y:S02]  /*0d30*/  IADD3 R34, P1, R34, UR20, RZ ;  /* 0x0000001422227c10 */ /* 0x002fe4000ff3e0ff */
[C---:B------:R-:W-:Y:S02]  /*0d40*/  IADD3.X R33, R20.reuse, UR19, RZ, P0, !PT ;  /* 0x0000001314217c10 */ /* 0x040fe400087fe4ff */
[----:B------:R-:W-:-:S04]  /*0d50*/  IADD3.X R35, R20, UR21, RZ, P1, !PT ;  /* 0x0000001514237c10 */ /* 0x000fc80008ffe4ff */
[----:B------:R-:W3:Y:S04]  /*0d60*/  LDG.E.64.CONSTANT R32, desc[UR10][R32.64] ;  /* 0x0000000a20207981 */ /* 0x000ee8000c1e9b00 */
[----:B------:R-:W3:Y:S01]  /*0d70*/  LDG.E.64.CONSTANT R34, desc[UR10][R34.64] ;  /* 0x0000000a22227981 */ /* 0x000ee2000c1e9b00 */
[----:B------:R-:W-:-:S04]  /*0d80*/  IADD3 R38, R38, 0x2300, RZ ;  /* 0x0000230026267810 */ /* 0x000fc80007ffe0ff */
[----:B------:R-:W-:Y:S01]  /*0d90*/  IADD3 R38, P0, R38, R36, RZ ;  /* 0x0000002426267210 */ /* 0x000fe20007f1e0ff */
[----:B------:R0:W-:Y:S03]  /*0da0*/  STL [R1+0x78], R20 ;  /* 0x0000781401007387 */ /* 0x0001e60000100800 */
[----:B------:R-:W-:Y:S02]  /*0db0*/  IADD3.X R5, RZ, R5, RZ, P0, !PT ;  /* 0x00000005ff057210 */ /* 0x000fe400007fe4ff */
[----:B------:R-:W-:-:S04]  /*0dc0*/  SHF.L.U32 R39, R38, 0x1, RZ ;  /* 0x0000000126277819 */ /* 0x000fc800000006ff */
[C---:B------:R-:W-:Y:S02]  /*0dd0*/  IADD3 R36, P0, R39.reuse, UR18, RZ ;  /* 0x0000001227247c10 */ /* 0x040fe4000ff1e0ff */
[----:B0-----:R-:W-:Y:S02]  /*0de0*/  SHF.L.U64.HI R20, R38, 0x1, R5 ;  /* 0x0000000126147819 */ /* 0x001fe40000010205 */
[----:B------:R-:W-:Y:S02]  /*0df0*/  IADD3 R38, P1, R39, UR20, RZ ;  /* 0x0000001427267c10 */ /* 0x000fe4000ff3e0ff */
[C---:B------:R-:W-:Y:S01]  /*0e00*/  IADD3.X R37, R20.reuse, UR19, RZ, P0, !PT ;  /* 0x0000001314257c10 */ /* 0x040fe200087fe4ff */
[----:B------:R0:W-:Y:S05]  /*0e10*/  STL [R1+0x6c], R39 ;  /* 0x00006c2701007387 */ /* 0x0001ea0000100800 */
[----:B------:R-:W3:Y:S01]  /*0e20*/  LDG.E.64.CONSTANT R36, desc[UR10][R36.64] ;  /* 0x0000000a24247981 */ /* 0x000ee2000c1e9b00 */
[----:B0-----:R-:W-:-:S06]  /*0e30*/  IADD3.X R39, R20, UR21, RZ, P1, !PT ;  /* 0x0000001514277c10 */ /* 0x001fcc0008ffe4ff */
[----:B------:R-:W3:Y:S04]  /*0e40*/  LDG.E.64.CONSTANT R38, desc[UR10][R38.64] ;  /* 0x0000000a26267981 */ /* 0x000ee8000c1e9b00 */
[----:B------:R0:W-:Y:S01]  /*0e50*/  STL [R1+0x70], R20 ;  /* 0x0000701401007387 */ /* 0x0001e20000100800 */
[----:B--2---:R-:W-:-:S06]  /*0e60*/  FADD.FTZ R5, R17, UR7 ;  /* 0x0000000711057e21 */ /* 0x004fcc0008010000 */
[----:B------:R-:W0:Y:S01]  /*0e70*/  MUFU.RSQ R5, R5 ;  /* 0x0000000500057308 */ /* 0x000e220000001400 */
[--C-:B----4-:R-:W-:Y:S02]  /*0e80*/  HADD2.F32 R17, -RZ, R6.reuse.H0_H0 ;  /* 0x20000006ff117230 */ /* 0x110fe40000004100 */
[----:B------:R-:W-:-:S03]  /*0e90*/  HADD2.F32 R49, -RZ, R6.H1_H1 ;  /* 0x30000006ff317230 */ /* 0x000fc60000004100 */
[C---:B------:R-:W-:Y:S01]  /*0ea0*/  FADD.FTZ R6, -R16.reuse, R17 ;  /* 0x0000001110067221 */ /* 0x040fe20000010100 */
[--C-:B------:R-:W-:Y:S02]  /*0eb0*/  HADD2.F32 R56, -RZ, R50.reuse.H0_H0 ;  /* 0x20000032ff387230 */ /* 0x100fe40000004100 */
[----:B------:R-:W-:Y:S01]  /*0ec0*/  FADD.FTZ R49, -R16, R49 ;  /* 0x0000003110317221 */ /* 0x000fe20000010100 */
[----:B------:R-:W-:Y:S02]  /*0ed0*/  HADD2.F32 R57, -RZ, R50.H1_H1 ;  /* 0x30000032ff397230 */ /* 0x000fe40000004100 */
[C---:B0-----:R-:W-:Y:S01]  /*0ee0*/  FMUL.FTZ R20, R5.reuse, R6 ;  /* 0x0000000605147220 */ /* 0x041fe20000410000 */
[----:B------:R-:W-:Y:S01]  /*0ef0*/  FMUL.FTZ R17, R0, R56 ;  /* 0x0000003800117220 */ /* 0x000fe20000410000 */
[----:B------:R-:W-:Y:S01]  /*0f00*/  FMUL.FTZ R52, R5, R49 ;  /* 0x0000003105347220 */ /* 0x000fe20000410000 */
[----:B------:R-:W-:Y:S02]  /*0f10*/  FMUL.FTZ R6, R3, R57 ;  /* 0x0000003903067220 */ /* 0x000fe40000410000 */
[----:B------:R-:W-:-:S04]  /*0f20*/  FFMA.FTZ R17, R20, R17, RZ ;  /* 0x0000001114117223 */ /* 0x000fc800000100ff */
[----:B------:R-:W-:Y:S01]  /*0f30*/  FFMA.FTZ R6, R52, R6, R17 ;  /* 0x0000000634067223 */ /* 0x000fe20000010011 */
[--C-:B------:R-:W-:Y:S02]  /*0f40*/  HADD2.F32 R48, -RZ, R8.reuse.H0_H0 ;  /* 0x20000008ff307230 */ /* 0x100fe40000004100 */
[----:B------:R-:W-:-:S03]  /*0f50*/  HADD2.F32 R17, -RZ, R8.H1_H1 ;  /* 0x30000008ff117230 */ /* 0x000fc60000004100 */
[----:B------:R-:W-:-:S04]  /*0f60*/  FADD.FTZ R48, -R16, R48 ;  /* 0x0000003010307221 */ /* 0x000fc80000010100 */
[C---:B------:R-:W-:Y:S01]  /*0f70*/  FMUL.FTZ R48, R5.reuse, R48 ;  /* 0x0000003005307220 */ /* 0x040fe20000410000 */
[--C-:B------:R-:W-:Y:S02]  /*0f80*/  HADD2.F32 R58, -RZ, R46.reuse.H0_H0 ;  /* 0x2000002eff3a7230 */ /* 0x100fe40000004100 */
[----:B------:R-:W-:Y:S02]  /*0f90*/  HADD2.F32 R55, -RZ, R46.H1_H1 ;  /* 0x3000002eff377230 */ /* 0x000fe40000004100 */
[----:B------:R-:W-:Y:S01]  /*0fa0*/  FADD.FTZ R46, -R16, R17 ;  /* 0x00000011102e7221 */ /* 0x000fe20000010100 */
[----:B------:R-:W-:Y:S01]  /*0fb0*/  FMUL.FTZ R8, R0, R58 ;  /* 0x0000003a00087220 */ /* 0x000fe20000410000 */
[--C-:B------:R-:W-:Y:S02]  /*0fc0*/  HADD2.F32 R17, -RZ, R10.reuse.H0_H0 ;  /* 0x2000000aff117230 */ /* 0x100fe40000004100 */
[----:B------:R-:W-:Y:S01]  /*0fd0*/  FMUL.FTZ R46, R5, R46 ;  /* 0x0000002e052e7220 */ /* 0x000fe20000410000 */
[----:B------:R-:W-:-:S02]  /*0fe0*/  HADD2.F32 R10, -RZ, R10.H1_H1 ;  /* 0x3000000aff0a7230 */ /* 0x000fc40000004100 */
[----:B------:R-:W-:Y:S01]  /*0ff0*/  FFMA.FTZ R6, R48, R8, R6 ;  /* 0x0000000830067223 */ /* 0x000fe20000010006 */
[----:B------:R-:W-:Y:S01]  /*1000*/  FMUL.FTZ R8, R3, R55 ;  /* 0x0000003703087220 */ /* 0x000fe20000410000 */
[----:B------:R-:W-:Y:S01]  /*1010*/  FADD.FTZ R17, -R16, R17 ;  /* 0x0000001110117221 */ /* 0x000fe20000010100 */
[--C-:B------:R-:W-:Y:S02]  /*1020*/  HADD2.F32 R54, -RZ, R12.reuse.H0_H0 ;  /* 0x2000000cff367230 */ /* 0x100fe40000004100 */
[----:B------:R-:W-:Y:S01]  /*1030*/  FFMA.FTZ R6, R46, R8, R6 ;  /* 0x000000082e067223 */ /* 0x000fe20000010006 */
[----:B------:R-:W-:Y:S02]  /*1040*/  HADD2.F32 R53, -RZ, R12.H1_H1 ;  /* 0x3000000cff357230 */ /* 0x000fe40000004100 */
[C---:B------:R-:W-:Y:S01]  /*1050*/  FMUL.FTZ R17, R5.reuse, R17 ;  /* 0x0000001105117220 */ /* 0x040fe20000410000 */
[----:B------:R-:W-:Y:S01]  /*1060*/  FADD.FTZ R12, -R16, R10 ;  /* 0x0000000a100c7221 */ /* 0x000fe20000010100 */
[----:B------:R-:W-:Y:S01]  /*1070*/  FMUL.FTZ R8, R0, R54 ;  /* 0x0000003600087220 */ /* 0x000fe20000410000 */
[----:B------:R-:W-:Y:S01]  /*1080*/  HADD2.F32 R10, -RZ, R14.H0_H0 ;  /* 0x2000000eff0a7230 */ /* 0x000fe20000004100 */
[----:B------:R-:W-:Y:S01]  /*1090*/  STL [R1+0x18], R20 ;  /* 0x0000181401007387 */ /* 0x000fe20000100800 */
[----:B------:R-:W-:Y:S01]  /*10a0*/  FMUL.FTZ R12, R5, R12 ;  /* 0x0000000c050c7220 */ /* 0x000fe20000410000 */
[----:B------:R-:W-:Y:S01]  /*10b0*/  FFMA.FTZ R6, R17, R8, R6 ;  /* 0x0000000811067223 */ /* 0x000fe20000010006 */
[----:B------:R-:W-:Y:S01]  /*10c0*/  FMUL.FTZ R8, R3, R53 ;  /* 0x0000003503087220 */ /* 0x000fe20000410000 */
[----:B------:R3:W-:Y:S01]  /*10d0*/  STL [R1+0x1c], R52 ;  /* 0x00001c3401007387 */ /* 0x0007e20000100800 */
[----:B------:R-:W-:-:S03]  /*10e0*/  FADD.FTZ R10, -R16, R10 ;  /* 0x0000000a100a7221 */ /* 0x000fc60000010100 */
[----:B------:R-:W-:Y:S01]  /*10f0*/  STL [R1+0x5c], R48 ;  /* 0x00005c3001007387 */ /* 0x000fe20000100800 */
[----:B------:R-:W-:-:S03]  /*1100*/  FFMA.FTZ R6, R12, R8, R6 ;  /* 0x000000080c067223 */ /* 0x000fc60000010006 */
[----:B------:R-:W-:Y:S01]  /*1110*/  STL [R1+0x58], R46 ;  /* 0x0000582e01007387 */ /* 0x000fe20000100800 */
[----:B---3--:R-:W-:-:S03]  /*1120*/  HADD2.F32 R52, -RZ, R44.H0_H0 ;  /* 0x2000002cff347230 */ /* 0x008fc60000004100 */
[----:B------:R-:W-:Y:S01]  /*1130*/  STL [R1+0x54], R17 ;  /* 0x0000541101007387 */ /* 0x000fe20000100800 */
[----:B------:R-:W-:-:S03]  /*1140*/  FMUL.FTZ R10, R5, R10 ;  /* 0x0000000a050a7220 */ /* 0x000fc60000410000 */
[----:B------:R0:W-:Y:S01]  /*1150*/  STL [R1+0x50], R12 ;  /* 0x0000500c01007387 */ /* 0x0001e20000100800 */
[----:B------:R-:W-:Y:S01]  /*1160*/  FMUL.FTZ R8, R0, R52 ;  /* 0x0000003400087220 */ /* 0x000fe20000410000 */
[----:B------:R-:W-:Y:S02]  /*1170*/  HADD2.F32 R50, -RZ, R44.H1_H1 ;  /* 0x3000002cff327230 */ /* 0x000fe40000004100 */
[----:B------:R1:W-:Y:S01]  /*1180*/  STL [R1+0x4c], R10 ;  /* 0x00004c0a01007387 */ /* 0x0003e20000100800 */
[----:B------:R-:W-:Y:S01]  /*1190*/  FFMA.FTZ R6, R10, R8, R6 ;  /* 0x000000080a067223 */ /* 0x000fe20000010006 */
[----:B0-----:R-:W-:Y:S02]  /*11a0*/  HADD2.F32 R12, -RZ, R14.H1_H1 ;  /* 0x3000000eff0c7230 */ /* 0x001fe40000004100 */
[----:B-1----:R-:W-:-:S03]  /*11b0*/  HADD2.F32 R10, -RZ, R42.H0_H0 ;  /* 0x2000002aff0a7230 */ /* 0x002fc60000004100 */
[C---:B------:R-:W-:Y:S01]  /*11c0*/  FADD.FTZ R12, -R16.reuse, R12 ;  /* 0x0000000c100c7221 */ /* 0x040fe20000010100 */
[----:B------:R-:W-:Y:S01]  /*11d0*/  FADD.FTZ R8, R29, UR7 ;  /* 0x000000071d087e21 */ /* 0x000fe20008010000 */
[----:B------:R-:W-:Y:S02]  /*11e0*/  FMUL.FTZ R29, R3, R50 ;  /* 0x00000032031d7220 */ /* 0x000fe40000410000 */
[C---:B------:R-:W-:Y:S01]  /*11f0*/  FMUL.FTZ R14, R5.reuse, R12 ;  /* 0x0000000c050e7220 */ /* 0x040fe20000410000 */
[----:B------:R-:W-:Y:S02]  /*1200*/  HADD2.F32 R49, -RZ, R40.H0_H0 ;  /* 0x20000028ff317230 */ /* 0x000fe40000004100 */
[----:B------:R-:W-:Y:S01]  /*1210*/  FADD.FTZ R10, -R16, R10 ;  /* 0x0000000a100a7221 */ /* 0x000fe20000010100 */
[----:B------:R-:W-:Y:S02]  /*1220*/  FFMA.FTZ R29, R14, R29, R6 ;  /* 0x0000001d0e1d7223 */ /* 0x000fe40000010006 */
[----:B------:R0:W1:Y:S01]  /*1230*/  MUFU.RSQ R6, R8 ;  /* 0x0000000800067308 */ /* 0x0000620000001400 */
[----:B------:R-:W-:Y:S01]  /*1240*/  FMUL.FTZ R10, R5, R10 ;  /* 0x0000000a050a7220 */ /* 0x000fe20000410000 */
[----:B------:R-:W-:Y:S01]  /*1250*/  STL [R1+0x3c], R14 ;  /* 0x00003c0e01007387 */ /* 0x000fe20000100800 */
[----:B------:R-:W-:-:S02]  /*1260*/  HADD2.F32 R42, -RZ, R42.H1_H1 ;  /* 0x3000002aff2a7230 */ /* 0x000fc40000004100 */
[----:B0-----:R-:W-:Y:S01]  /*1270*/  FMUL.FTZ R8, R0, R49 ;  /* 0x0000003100087220 */ /* 0x001fe20000410000 */
[----:B------:R0:W-:Y:S03]  /*1280*/  STL [R1+0x40], R10 ;  /* 0x0000400a01007387 */ /* 0x0001e60000100800 */
[----:B------:R-:W-:Y:S01]  /*1290*/  FFMA.FTZ R29, R10, R8, R29 ;  /* 0x000000080a1d7223 */ /* 0x000fe2000001001d */
[--C-:B------:R-:W-:Y:S02]  /*12a0*/  HADD2.F32 R8, -RZ, R7.reuse.H1_H1 ;  /* 0x30000007ff087230 */ /* 0x100fe40000004100 */
[----:B0-----:R-:W-:Y:S02]  /*12b0*/  HADD2.F32 R10, -RZ, R7.H0_H0 ;  /* 0x20000007ff0a7230 */ /* 0x001fe40000004100 */
[----:B------:R-:W-:Y:S02]  /*12c0*/  HADD2.F32 R46, -RZ, R51.H0_H0 ;  /* 0x20000033ff2e7230 */ /* 0x000fe40000004100 */
[----:B------:R-:W-:-:S02]  /*12d0*/  HADD2.F32 R44, -RZ, R40.H1_H1 ;  /* 0x30000028ff2c7230 */ /* 0x000fc40000004100 */
[----:B------:R-:W-:Y:S01]  /*12e0*/  FADD.FTZ R14, -R28, R10 ;  /* 0x0000000a1c0e7221 */ /* 0x000fe20000010100 */
[----:B------:R-:W-:Y:S01]  /*12f0*/  FADD.FTZ R10, -R16, R42 ;  /* 0x0000002a100a7221 */ /* 0x000fe20000010100 */
[----:B------:R-:W-:Y:S02]  /*1300*/  HADD2.F32 R48, -RZ, R51.H1_H1 ;  /* 0x30000033ff307230 */ /* 0x000fe40000004100 */
[----:B------:R-:W-:Y:S01]  /*1310*/  FADD.FTZ R12, -R28, R8 ;  /* 0x000000081c0c7221 */ /* 0x000fe20000010100 */
[----:B------:R-:W-:Y:S01]  /*1320*/  FMUL.FTZ R7, R2, R46 ;  /* 0x0000002e02077220 */ /* 0x000fe20000410000 */
[----:B-1----:R-:W-:Y:S01]  /*1330*/  FMUL.FTZ R40, R6, R14 ;  /* 0x0000000e06287220 */ /* 0x002fe20000410000 */
[----:B------:R-:W-:Y:S01]  /*1340*/  FMUL.FTZ R8, R3, R44 ;  /* 0x0000002c03087220 */ /* 0x000fe20000410000 */
[----:B------:R-:W-:Y:S01]  /*1350*/  FMUL.FTZ R51, R5, R10 ;  /* 0x0000000a05337220 */ /* 0x000fe20000410000 */
[----:B------:R-:W-:Y:S01]  /*1360*/  FMUL.FTZ R17, R4, R48 ;  /* 0x0000003004117220 */ /* 0x000fe20000410000 */
[----:B------:R-:W-:Y:S01]  /*1370*/  FMUL.FTZ R61, R6, R12 ;  /* 0x0000000c063d7220 */ /* 0x000fe20000410000 */
[----:B------:R-:W-:Y:S01]  /*1380*/  FFMA.FTZ R7, R40, R7, RZ ;  /* 0x0000000728077223 */ /* 0x000fe200000100ff */
[----:B------:R-:W-:Y:S01]  /*1390*/  FFMA.FTZ R29, R51, R8, R29 ;  /* 0x00000008331d7223 */ /* 0x000fe2000001001d */
[----:B------:R-:W-:-:S02]  /*13a0*/  HADD2.F32 R10, -RZ, R18.H0_H0 ;  /* 0x20000012ff0a7230 */ /* 0x000fc40000004100 */
[----:B------:R-:W-:Y:S02]  /*13b0*/  HADD2.F32 R8, -RZ, R9.H0_H0 ;  /* 0x20000009ff087230 */ /* 0x000fe40000004100 */
[----:B------:R-:W-:Y:S01]  /*13c0*/  FFMA.FTZ R17, R61, R17, R7 ;  /* 0x000000113d117223 */ /* 0x000fe20000010007 */
[----:B------:R-:W-:Y:S02]  /*13d0*/  HADD2.F32 R7, -RZ, R47.H0_H0 ;  /* 0x2000002fff077230 */ /* 0x000fe40000004100 */
[----:B------:R-:W-:Y:S01]  /*13e0*/  FADD.FTZ R10, -R16, R10 ;  /* 0x0000000a100a7221 */ /* 0x000fe20000010100 */
[----:B------:R-:W-:Y:S01]  /*13f0*/  FADD.FTZ R8, -R28, R8 ;  /* 0x000000081c087221 */ /* 0x000fe20000010100 */
[----:B------:R0:W-:Y:S01]  /*1400*/  STL [R1+0xc], R40 ;  /* 0x00000c2801007387 */ /* 0x0001e20000100800 */
[----:B------:R-:W-:Y:S02]  /*1410*/  HADD2.F32 R42, -RZ, R30.H0_H0 ;  /* 0x2000001eff2a7230 */ /* 0x000fe40000004100 */
[----:B------:R-:W-:-:S02]  /*1420*/  HADD2.F32 R9, -RZ, R9.H1_H1 ;  /* 0x30000009ff097230 */ /* 0x000fc40000004100 */
[----:B------:R-:W-:Y:S01]  /*1430*/  FMUL.FTZ R14, R6, R8 ;  /* 0x00000008060e7220 */ /* 0x000fe20000410000 */
[----:B------:R-:W-:Y:S02]  /*1440*/  HADD2.F32 R18, -RZ, R18.H1_H1 ;  /* 0x30000012ff127230 */ /* 0x000fe40000004100 */
[----:B0-----:R-:W-:Y:S01]  /*1450*/  FMUL.FTZ R40, R5, R10 ;  /* 0x0000000a05287220 */ /* 0x001fe20000410000 */
[----:B------:R-:W-:Y:S01]  /*1460*/  FMUL.FTZ R10, R2, R7 ;  /* 0x00000007020a7220 */ /* 0x000fe20000410000 */
[----:B------:R-:W-:Y:S01]  /*1470*/  STL [R1+0x38], R51 ;  /* 0x0000383301007387 */ /* 0x000fe20000100800 */
[----:B------:R-:W-:Y:S01]  /*1480*/  FMUL.FTZ R12, R0, R42 ;  /* 0x0000002a000c7220 */ /* 0x000fe20000410000 */
[----:B------:R-:W-:Y:S01]  /*1490*/  FADD.FTZ R9, -R28, R9 ;  /* 0x000000091c097221 */ /* 0x000fe20000010100 */
[----:B------:R-:W-:Y:S01]  /*14a0*/  FFMA.FTZ R17, R14, R10, R17 ;  /* 0x0000000a0e117223 */ /* 0x000fe20000010011 */
[----:B------:R-:W-:Y:S01]  /*14b0*/  STL [R1+0x10], R61 ;  /* 0x0000103d01007387 */ /* 0x000fe20000100800 */
[----:B------:R-:W-:-:S02]  /*14c0*/  HADD2.F32 R10, -RZ, R30.H1_H1 ;  /* 0x3000001eff0a7230 */ /* 0x000fc40000004100 */
[----:B------:R-:W-:Y:S01]  /*14d0*/  FADD.FTZ R30, -R16, R18 ;  /* 0x00000012101e7221 */ /* 0x000fe20000010100 */
[----:B------:R-:W-:Y:S01]  /*14e0*/  HADD2.F32 R8, -RZ, R47.H1_H1 ;  /* 0x3000002fff087230 */ /* 0x000fe20000004100 */
[----:B------:R0:W-:Y:S01]  /*14f0*/  STL [R1+0x34], R40 ;  /* 0x0000342801007387 */ /* 0x0001e20000100800 */
[----:B------:R-:W-:-:S03]  /*1500*/  FFMA.FTZ R29, R40, R12, R29 ;  /* 0x0000000c281d7223 */ /* 0x000fc6000001001d */
[----:B------:R1:W-:Y:S01]  /*1510*/  STL [R1+0x60], R14 ;  /* 0x0000600e01007387 */ /* 0x0003e20000100800 */
[----:B------:R-:W-:Y:S01]  /*1520*/  FMUL.FTZ R47, R5, R30 ;  /* 0x0000001e052f7220 */ /* 0x000fe20000410000 */
[----:B------:R-:W-:Y:S01]  /*1530*/  FMUL.FTZ R18, R3, R10 ;  /* 0x0000000a03127220 */ /* 0x000fe20000410000 */
[----:B------:R-:W-:Y:S01]  /*1540*/  FMUL.FTZ R12, R4, R8 ;  /* 0x00000008040c7220 */ /* 0x000fe20000410000 */
[----:B0-----:R-:W-:Y:S01]  /*1550*/  FMUL.FTZ R40, R6, R9 ;  /* 0x0000000906287220 */ /* 0x001fe20000410000 */
[----:B-1----:R-:W-:-:S04]  /*1560*/  HADD2.F32 R14, -RZ, R11.H0_H0 ;  /* 0x2000000bff0e7230 */ /* 0x002fc80000004100 */
[----:B------:R0:W-:Y:S01]  /*1570*/  STL [R1+0x48], R40 ;  /* 0x0000482801007387 */ /* 0x0001e20000100800 */
[----:B------:R-:W-:Y:S02]  /*1580*/  HADD2.F32 R9, -RZ, R13.H0_H0 ;  /* 0x2000000dff097230 */ /* 0x000fe40000004100 */
[----:B------:R-:W-:Y:S01]  /*1590*/  FFMA.FTZ R29, R47, R18, R29 ;  /* 0x000000122f1d7223 */ /* 0x000fe2000001001d */
[----:B------:R-:W-:Y:S01]  /*15a0*/  FADD.FTZ R14, -R28, R14 ;  /* 0x0000000e1c0e7221 */ /* 0x000fe20000010100 */
[----:B------:R1:W-:Y:S01]  /*15b0*/  STL [R1+0x2c], R47 ;  /* 0x00002c2f01007387 */ /* 0x0003e20000100800 */
[----:B------:R-:W-:Y:S01]  /*15c0*/  FFMA.FTZ R17, R40, R12, R17 ;  /* 0x0000000c28117223 */ /* 0x000fe20000010011 */
[----:B------:R-:W-:Y:S02]  /*15d0*/  HADD2.F32 R30, -RZ, R32.H0_H0 ;  /* 0x20000020ff1e7230 */ /* 0x000fe40000004100 */
[----:B------:R-:W-:Y:S01]  /*15e0*/  FMUL.FTZ R12, R2, R9 ;  /* 0x00000009020c7220 */ /* 0x000fe20000410000 */
[----:B------:R-:W-:-:S02]  /*15f0*/  HADD2.F32 R18, -RZ, R11.H1_H1 ;  /* 0x3000000bff127230 */ /* 0x000fc40000004100 */
[----:B0-----:R-:W-:Y:S01]  /*1600*/  FMUL.FTZ R40, R6, R14 ;  /* 0x0000000e06287220 */ /* 0x001fe20000410000 */
[----:B------:R-:W-:Y:S02]  /*1610*/  HADD2.F32 R11, -RZ, R34.H0_H0 ;  /* 0x20000022ff0b7230 */ /* 0x000fe40000004100 */
[----:B-1----:R-:W-:Y:S01]  /*1620*/  FFMA.FTZ R47, R0, R56, RZ ;  /* 0x00000038002f7223 */ /* 0x002fe200000100ff */
[----:B------:R-:W-:Y:S01]  /*1630*/  FADD.FTZ R30, -R16, R30 ;  /* 0x0000001e101e7221 */ /* 0x000fe20000010100 */
[----:B------:R0:W-:Y:S02]  /*1640*/  STL [R1+0x44], R40 ;  /* 0x0000442801007387 */ /* 0x0001e40000100800 */
[----:B------:R-:W-:Y:S01]  /*1650*/  FFMA.FTZ R47, R3, R57, R47 ;  /* 0x00000039032f7223 */ /* 0x000fe2000001002f */
[----:B------:R-:W-:Y:S01]  /*1660*/  FFMA.FTZ R17, R40, R12, R17 ;  /* 0x0000000c28117223 */ /* 0x000fe20000010011 */
[----:B------:R-:W-:Y:S02]  /*1670*/  HADD2.F32 R32, -RZ, R32.H1_H1 ;  /* 0x30000020ff207230 */ /* 0x000fe40000004100 */
[----:B------:R-:W-:Y:S01]  /*1680*/  FADD.FTZ R18, -R28, R18 ;  /* 0x000000121c127221 */ /* 0x000fe20000010100 */
[C---:B------:R-:W-:Y:S01]  /*1690*/  FFMA.FTZ R47, R0.reuse, R58, R47 ;  /* 0x0000003a002f7223 */ /* 0x040fe2000001002f */
[----:B------:R-:W-:Y:S01]  /*16a0*/  FMUL.FTZ R14, R0, R11 ;  /* 0x0000000b000e7220 */ /* 0x000fe20000410000 */
[----:B------:R-:W-:Y:S01]  /*16b0*/  FMUL.FTZ R61, R5, R30 ;  /* 0x0000001e053d7220 */ /* 0x000fe20000410000 */
[----:B0-----:R-:W-:Y:S01]  /*16c0*/  MOV R40, 0x28 ;  /* 0x0000002800287802 */ /* 0x001fe20000000f00 */
[----:B------:R-:W-:Y:S01]  /*16d0*/  FMUL.FTZ R51, R6, R18 ;  /* 0x0000001206337220 */ /* 0x000fe20000410000 */
[----:B------:R-:W-:Y:S01]  /*16e0*/  FADD.FTZ R32, -R16, R32 ;  /* 0x0000002010207221 */ /* 0x000fe20000010100 */
[----:B------:R-:W-:Y:S01]  /*16f0*/  FFMA.FTZ R47, R3, R55, R47 ;  /* 0x00000037032f7223 */ /* 0x000fe2000001002f */
[----:B------:R-:W-:Y:S01]  /*1700*/  FFMA.FTZ R29, R61, R14, R29 ;  /* 0x0000000e3d1d7223 */ /* 0x000fe2000001001d */
[----:B------:R-:W-:-:S02]  /*1710*/  IMAD R18, R60, R40, UR6 ;  /* 0x000000063c127e24 */ /* 0x000fc4000f8e0228 */
[----:B------:R-:W-:Y:S02]  /*1720*/  HADD2.F32 R40, -RZ, R15.H0_H0 ;  /* 0x2000000fff287230 */ /* 0x000fe40000004100 */
[----:B------:R-:W-:Y:S01]  /*1730*/  FMUL.FTZ R60, R5, R32 ;  /* 0x00000020053c7220 */ /* 0x000fe20000410000 */
[----:B------:R-:W-:Y:S02]  /*1740*/  HADD2.F32 R13, -RZ, R13.H1_H1 ;  /* 0x3000000dff0d7230 */ /* 0x000fe40000004100 */
[----:B------:R-:W-:Y:S02]  /*1750*/  HADD2.F32 R14, -RZ, R34.H1_H1 ;  /* 0x30000022ff0e7230 */ /* 0x000fe40000004100 */
[----:B------:R-:W-:Y:S01]  /*1760*/  FFMA.FTZ R32, R0, R54, R47 ;  /* 0x0000003600207223 */ /* 0x000fe2000001002f */
[----:B------:R-:W-:Y:S01]  /*1770*/  FADD.FTZ R34, -R28, R40 ;  /* 0x000000281c227221 */ /* 0x000fe20000010100 */
[----:B------:R-:W-:Y:S01]  /*1780*/  FMUL.FTZ R12, R4, R13 ;  /* 0x0000000d040c7220 */ /* 0x000fe20000410000 */
[C---:B------:R-:W-:Y:S01]  /*1790*/  FMUL.FTZ R40, R3.reuse, R14 ;  /* 0x0000000e03287220 */ /* 0x040fe20000410000 */
[----:B------:R-:W-:Y:S01]  /*17a0*/  FFMA.FTZ R32, R3, R53, R32 ;  /* 0x0000003503207223 */ /* 0x000fe20000010020 */
[----:B------:R-:W-:Y:S01]  /*17b0*/  STL [R1+0x28], R61 ;  /* 0x0000283d01007387 */ /* 0x000fe20000100800 */
[----:B------:R-:W-:Y:S01]  /*17c0*/  FFMA.FTZ R17, R51, R12, R17 ;  /* 0x0000000c33117223 */ /* 0x000fe20000010011 */
[----:B------:R-:W-:Y:S01]  /*17d0*/  FFMA.FTZ R29, R60, R40, R29 ;  /* 0x000000283c1d7223 */ /* 0x000fe2000001001d */
[----:B------:R-:W-:Y:S01]  /*17e0*/  FFMA.FTZ R40, R0, R52, R32 ;  /* 0x0000003400287223 */ /* 0x000fe20000010020 */
[----:B------:R0:W-:Y:S01]  /*17f0*/  STL [R1+0x30], R51 ;  /* 0x0000303301007387 */ /* 0x0001e20000100800 */
[----:B------:R-:W-:-:S02]  /*1800*/  HADD2.F32 R12, -RZ, R45.H0_H0 ;  /* 0x2000002dff0c7230 */ /* 0x000fc40000004100 */
[----:B------:R-:W-:Y:S01]  /*1810*/  FFMA.FTZ R40, R3, R50, R40 ;  /* 0x0000003203287223 */ /* 0x000fe20000010028 */
[----:B0-----:R-:W-:Y:S01]  /*1820*/  FMUL.FTZ R51, R6, R34 ;  /* 0x0000002206337220 */ /* 0x001fe20000410000 */
[----:B------:R-:W-:Y:S01]  /*1830*/  LEA R34, R59, R18, 0x3 ;  /* 0x000000123b227211 */ /* 0x000fe200078e18ff */
[----:B------:R-:W-:Y:S02]  /*1840*/  HADD2.F32 R18, -RZ, R15.H1_H1 ;  /* 0x3000000fff127230 */ /* 0x000fe40000004100 */
[----:B------:R-:W-:Y:S02]  /*1850*/  HADD2.F32 R15, -RZ, R45.H1_H1 ;  /* 0x3000002dff0f7230 */ /* 0x000fe40000004100 */
[----:B------:R-:W-:Y:S01]  /*1860*/  FMUL.FTZ R30, R2, R12 ;  /* 0x0000000c021e7220 */ /* 0x000fe20000410000 */
[----:B------:R-:W-:Y:S01]  /*1870*/  FADD.FTZ R45, -R28, R18 ;  /* 0x000000121c2d7221 */ /* 0x000fe20000010100 */
[----:B------:R-:W-:Y:S01]  /*1880*/  FFMA.FTZ R18, R0, R49, R40 ;  /* 0x0000003100127223 */ /* 0x000fe20000010028 */
[--C-:B------:R-:W-:Y:S01]  /*1890*/  HADD2.F32 R47, -RZ, R36.reuse.H0_H0 ;  /* 0x20000024ff2f7230 */ /* 0x100fe20000004100 */
[----:B------:R-:W-:Y:S01]  /*18a0*/  STL [R1+0x24], R60 ;  /* 0x0000243c01007387 */ /* 0x000fe20000100800 */
[----:B------:R-:W-:Y:S01]  /*18b0*/  FFMA.FTZ R30, R51, R30, R17 ;  /* 0x0000001e331e7223 */ /* 0x000fe20000010011 */
[----:B------:R-:W-:-:S02]  /*18c0*/  HADD2.F32 R32, -RZ, R36.H1_H1 ;  /* 0x30000024ff207230 */ /* 0x000fc40000004100 */
[----:B------:R-:W-:Y:S01]  /*18d0*/  FFMA.FTZ R18, R3, R44, R18 ;  /* 0x0000002c03127223 */ /* 0x000fe20000010012 */
[----:B------:R0:W-:Y:S01]  /*18e0*/  STL [R1+0x20], R51 ;  /* 0x0000203301007387 */ /* 0x0001e20000100800 */
[--C-:B------:R-:W-:Y:S02]  /*18f0*/  HADD2.F32 R17, -RZ, R38.reuse.H0_H0 ;  /* 0x20000026ff117230 */ /* 0x100fe40000004100 */
[----:B------:R-:W-:Y:S01]  /*1900*/  FADD.FTZ R47, -R16, R47 ;  /* 0x0000002f102f7221 */ /* 0x000fe20000010100 */
[----:B------:R-:W-:Y:S01]  /*1910*/  FMUL.FTZ R36, R4, R15 ;  /* 0x0000000f04247220 */ /* 0x000fe20000410000 */
[----:B------:R-:W-:Y:S01]  /*1920*/  FFMA.FTZ R18, R0, R42, R18 ;  /* 0x0000002a00127223 */ /* 0x000fe20000010012 */
[----:B------:R-:W-:Y:S01]  /*1930*/  FADD.FTZ R32, -R16, R32 ;  /* 0x0000002010207221 */ /* 0x000fe20000010100 */
[----:B------:R-:W-:Y:S02]  /*1940*/  HADD2.F32 R38, -RZ, R38.H1_H1 ;  /* 0x30000026ff267230 */ /* 0x000fe40000004100 */
[----:B0-----:R-:W-:Y:S01]  /*1950*/  FMUL.FTZ R51, R6, R45 ;  /* 0x0000002d06337220 */ /* 0x001fe20000410000 */
[----:B------:R-:W-:-:S02]  /*1960*/  HADD2.F32 R45, -RZ, R43.H0_H0 ;  /* 0x2000002bff2d7230 */ /* 0x000fc40000004100 */
[----:B------:R-:W-:Y:S01]  /*1970*/  FMUL.FTZ R40, R0, R17 ;  /* 0x0000001100287220 */ /* 0x000fe20000410000 */
[----:B------:R-:W-:Y:S01]  /*1980*/  FMUL.FTZ R59, R5, R47 ;  /* 0x0000002f053b7220 */ /* 0x000fe20000410000 */
[----:B------:R-:W-:Y:S02]  /*1990*/  HADD2.F32 R43, -RZ, R43.H1_H1 ;  /* 0x3000002bff2b7230 */ /* 0x000fe40000004100 */
[----:B------:R-:W-:Y:S01]  /*19a0*/  FFMA.FTZ R30, R51, R36, R30 ;  /* 0x00000024331e7223 */ /* 0x000fe2000001001e */
[--C-:B------:R-:W-:Y:S02]  /*19b0*/  HADD2.F32 R16, -RZ, R41.reuse.H0_H0 ;  /* 0x20000029ff107230 */ /* 0x100fe40000004100 */
[----:B------:R-:W-:Y:S01]  /*19c0*/  FADD.FTZ R45, -R28, R45 ;  /* 0x0000002d1c2d7221 */ /* 0x000fe20000010100 */
[----:B------:R-:W-:Y:S01]  /*19d0*/  FFMA.FTZ R36, R3, R10, R18 ;  /* 0x0000000a03247223 */ /* 0x000fe20000010012 */
[----:B------:R-:W-:Y:S02]  /*19e0*/  HADD2.F32 R18, -RZ, R41.H1_H1 ;  /* 0x30000029ff127230 */ /* 0x000fe40000004100 */
[----:B------:R-:W-:Y:S01]  /*19f0*/  FFMA.FTZ R29, R59, R40, R29 ;  /* 0x000000283b1d7223 */ /* 0x000fe2000001001d */
[----:B------:R-:W-:Y:S01]  /*1a00*/  FMUL.FTZ R41, R3, R38 ;  /* 0x0000002603297220 */ /* 0x000fe20000410000 */
[----:B------:R-:W-:Y:S01]  /*1a10*/  FMUL.FTZ R32, R5, R32 ;  /* 0x0000002005207220 */ /* 0x000fe20000410000 */
[----:B------:R-:W-:Y:S01]  /*1a20*/  FMUL.FTZ R40, R2, R16 ;  /* 0x0000001002287220 */ /* 0x000fe20000410000 */
[----:B------:R-:W-:Y:S01]  /*1a30*/  FMUL.FTZ R47, R6, R45 ;  /* 0x0000002d062f7220 */ /* 0x000fe20000410000 */
[----:B------:R-:W-:Y:S01]  /*1a40*/  FADD.FTZ R43, -R28, R43 ;  /* 0x0000002b1c2b7221 */ /* 0x000fe20000010100 */
[----:B------:R-:W-:Y:S01]  /*1a50*/  FFMA.FTZ R41, R32, R41, R29 ;  /* 0x0000002920297223 */ /* 0x000fe2000001001d */
[----:B------:R-:W-:Y:S01]  /*1a60*/  FMUL.FTZ R29, R4, R18 ;  /* 0x00000012041d7220 */ /* 0x000fe20000410000 */
[----:B------:R-:W-:Y:S01]  /*1a70*/  FFMA.FTZ R30, R47, R40, R30 ;  /* 0x000000282f1e7223 */ /* 0x000fe2000001001e */
[----:B------:R-:W-:Y:S01]  /*1a80*/  FMUL.FTZ R61, R6, R43 ;  /* 0x0000002b063d7220 */ /* 0x000fe20000410000 */
[----:B------:R-:W-:Y:S03]  /*1a90*/  STL [R1+0x14], R59 ;  /* 0x0000143b01007387 */ /* 0x000fe60000100800 */
[----:B------:R-:W-:Y:S01]  /*1aa0*/  FFMA.FTZ R29, R61, R29, R30 ;  /* 0x0000001d3d1d7223 */ /* 0x000fe2000001001e */
[----:B------:R-:W-:Y:S01]  /*1ab0*/  FFMA.FTZ R30, R2, R46, RZ ;  /* 0x0000002e021e7223 */ /* 0x000fe200000100ff */
[----:B------:R0:W-:Y:S03]  /*1ac0*/  STL [R1+0x8], R51 ;  /* 0x0000083301007387 */ /* 0x0001e60000100800 */
[----:B------:R-:W-:Y:S01]  /*1ad0*/  FFMA.FTZ R30, R4, R48, R30 ;  /* 0x00000030041e7223 */ /* 0x000fe2000001001e */
[----:B------:R-:W-:Y:S04]  /*1ae0*/  STL [R1+0xc8], R42 ;  /* 0x0000c82a01007387 */ /* 0x000fe80000100800 */
[----:B------:R-:W-:Y:S01]  /*1af0*/  STL [R1+0xcc], R10 ;  /* 0x0000cc0a01007387 */ /* 0x000fe20000100800 */
[----:B------:R-:W-:-:S03]  /*1b00*/  FFMA.FTZ R30, R2, R7, R30 ;  /* 0x00000007021e7223 */ /* 0x000fc6000001001e */
[----:B------:R-:W-:Y:S04]  /*1b10*/  STL [R1+0xbc], R11 ;  /* 0x0000bc0b01007387 */ /* 0x000fe80000100800 */
[----:B------:R-:W-:Y:S04]  /*1b20*/  STL [R1+0xc0], R14 ;  /* 0x0000c00e01007387 */ /* 0x000fe80000100800 */
[----:B------:R1:W-:Y:S01]  /*1b30*/  STL [R1], R47 ;  /* 0x0000002f01007387 */ /* 0x0003e20000100800 */
[----:B0-----:R-:W-:-:S03]  /*1b40*/  HADD2.F32 R51, -RZ, R33.H0_H0 ;  /* 0x20000021ff337230 */ /* 0x001fc60000004100 */
[----:B------:R-:W-:Y:S04]  /*1b50*/  STL [R1+0xc4], R5 ;  /* 0x0000c40501007387 */ /* 0x000fe80000100800 */
[----:B------:R0:W-:Y:S01]  /*1b60*/  STL [R1+0x4], R32 ;  /* 0x0000042001007387 */ /* 0x0001e20000100800 */
[----:B-1----:R-:W-:Y:S02]  /*1b70*/  HADD2.F32 R47, -RZ, R33.H1_H1 ;  /* 0x30000021ff2f7230 */ /* 0x002fe40000004100 */
[----:B------:R-:W-:Y:S01]  /*1b80*/  FFMA.FTZ R33, R4, R8, R30 ;  /* 0x0000000804217223 */ /* 0x000fe2000001001e */
[--C-:B------:R-:W-:Y:S02]  /*1b90*/  HADD2.F32 R59, -RZ, R19.reuse.H1_H1 ;  /* 0x30000013ff3b7230 */ /* 0x100fe40000004100 */
[----:B0-----:R-:W-:-:S02]  /*1ba0*/  HADD2.F32 R32, -RZ, R19.H0_H0 ;  /* 0x20000013ff207230 */ /* 0x001fc40000004100 */
[--C-:B------:R-:W-:Y:S02]  /*1bb0*/  HADD2.F32 R19, -RZ, R31.reuse.H0_H0 ;  /* 0x2000001fff137230 */ /* 0x100fe40000004100 */
[----:B------:R-:W-:Y:S01]  /*1bc0*/  FFMA.FTZ R33, R2, R9, R33 ;  /* 0x0000000902217223 */ /* 0x000fe20000010021 */
[----:B------:R-:W-:Y:S02]  /*1bd0*/  FADD.FTZ R32, -R28, R32 ;  /* 0x000000201c207221 */ /* 0x000fe40000010100 */
[----:B------:R-:W-:Y:S01]  /*1be0*/  FMUL.FTZ R30, R2, R19 ;  /* 0x00000013021e7220 */ /* 0x000fe20000410000 */
[----:B------:R-:W-:Y:S01]  /*1bf0*/  FFMA.FTZ R33, R4, R13, R33 ;  /* 0x0000000d04217223 */ /* 0x000fe20000010021 */
[----:B------:R-:W-:Y:S01]  /*1c00*/  FMUL.FTZ R60, R6, R32 ;  /* 0x00000020063c7220 */ /* 0x000fe20000410000 */
[----:B------:R-:W-:Y:S02]  /*1c10*/  HADD2.F32 R31, -RZ, R31.H1_H1 ;  /* 0x3000001fff1f7230 */ /* 0x000fe40000004100 */
[----:B------:R-:W-:Y:S01]  /*1c20*/  FADD.FTZ R59, -R28, R59 ;  /* 0x0000003b1c3b7221 */ /* 0x000fe20000010100 */
[----:B------:R-:W-:-:S02]  /*1c30*/  HADD2.F32 R45, -RZ, R37.H0_H0 ;  /* 0x20000025ff2d7230 */ /* 0x000fc40000004100 */
[----:B------:R-:W-:Y:S01]  /*1c40*/  FFMA.FTZ R29, R60, R30, R29 ;  /* 0x0000001e3c1d7223 */ /* 0x000fe2000001001d */
[----:B------:R-:W-:Y:S01]  /*1c50*/  FFMA.FTZ R30, R2, R12, R33 ;  /* 0x0000000c021e7223 */ /* 0x000fe20000010021 */
[----:B------:R-:W-:Y:S02]  /*1c60*/  HADD2.F32 R37, -RZ, R37.H1_H1 ;  /* 0x30000025ff257230 */ /* 0x000fe40000004100 */
[----:B------:R-:W-:Y:S01]  /*1c70*/  FMUL.FTZ R33, R4, R31 ;  /* 0x0000001f04217220 */ /* 0x000fe20000410000 */
[----:B------:R-:W-:Y:S01]  /*1c80*/  FMUL.FTZ R59, R6, R59 ;  /* 0x0000003b063b7220 */ /* 0x000fe20000410000 */
[----:B------:R-:W-:Y:S01]  /*1c90*/  FFMA.FTZ R30, R4, R15, R30 ;  /* 0x0000000f041e7223 */ /* 0x000fe2000001001e */
[C---:B------:R-:W-:Y:S01]  /*1ca0*/  FADD.FTZ R51, -R28.reuse, R51 ;  /* 0x000000331c337221 */ /* 0x040fe20000010100 */
[C---:B------:R-:W-:Y:S01]  /*1cb0*/  FADD.FTZ R47, -R28.reuse, R47 ;  /* 0x0000002f1c2f7221 */ /* 0x040fe20000010100 */
[C---:B------:R-:W-:Y:S01]  /*1cc0*/  FADD.FTZ R45, -R28.reuse, R45 ;  /* 0x0000002d1c2d7221 */ /* 0x040fe20000010100 */
[----:B------:R-:W-:Y:S01]  /*1cd0*/  FADD.FTZ R37, -R28, R37 ;  /* 0x000000251c257221 */ /* 0x000fe20000010100 */
[----:B------:R-:W-:Y:S01]  /*1ce0*/  FFMA.FTZ R33, R59, R33, R29 ;  /* 0x000000213b217223 */ /* 0x000fe2000001001d */
[----:B------:R-:W-:-:S02]  /*1cf0*/  HADD2.F32 R28, -RZ, R35.H0_H0 ;  /* 0x20000023ff1c7230 */ /* 0x000fc40000004100 */
[----:B------:R-:W-:Y:S02]  /*1d00*/  HADD2.F32 R29, -RZ, R35.H1_H1 ;  /* 0x30000023ff1d7230 */ /* 0x000fe40000004100 */
[----:B------:R-:W-:Y:S01]  /*1d10*/  FFMA.FTZ R35, R2, R16, R30 ;  /* 0x0000001002237223 */ /* 0x000fe2000001001e */
[----:B------:R-:W-:Y:S01]  /*1d20*/  FMUL.FTZ R51, R6, R51 ;  /* 0x0000003306337220 */ /* 0x000fe20000410000 */
[----:B------:R-:W-:Y:S02]  /*1d30*/  FMUL.FTZ R30, R2, R28 ;  /* 0x0000001c021e7220 */ /* 0x000fe40000410000 */
[C---:B------:R-:W-:Y:S01]  /*1d40*/  FFMA.FTZ R35, R4.reuse, R18, R35 ;  /* 0x0000001204237223 */ /* 0x040fe20000010023 */
[----:B------:R-:W-:Y:S01]  /*1d50*/  FMUL.FTZ R32, R4, R29 ;  /* 0x0000001d04207220 */ /* 0x000fe20000410000 */
[----:B------:R-:W-:Y:S02]  /*1d60*/  FFMA.FTZ R33, R51, R30, R33 ;  /* 0x0000001e33217223 */ /* 0x000fe40000010021 */
[----:B------:R-:W-:Y:S01]  /*1d70*/  FFMA.FTZ R35, R2, R19, R35 ;  /* 0x0000001302237223 */ /* 0x000fe20000010023 */
[----:B------:R-:W-:Y:S01]  /*1d80*/  FMUL.FTZ R47, R6, R47 ;  /* 0x0000002f062f7220 */ /* 0x000fe20000410000 */
[----:B------:R-:W-:-:S02]  /*1d90*/  HADD2.F32 R30, -RZ, R39.H0_H0 ;  /* 0x20000027ff1e7230 */ /* 0x000fc40000004100 */
[----:B------:R-:W-:Y:S01]  /*1da0*/  FFMA.FTZ R35, R4, R31, R35 ;  /* 0x0000001f04237223 */ /* 0x000fe20000010023 */
[----:B------:R-:W-:Y:S01]  /*1db0*/  FFMA.FTZ R32, R47, R32, R33 ;  /* 0x000000202f207223 */ /* 0x000fe20000010021 */
[----:B------:R-:W-:Y:S01]  /*1dc0*/  FMUL.FTZ R45, R6, R45 ;  /* 0x0000002d062d7220 */ /* 0x000fe20000410000 */
[C---:B------:R-:W-:Y:S01]  /*1dd0*/  FMUL.FTZ R33, R2.reuse, R30 ;  /* 0x0000001e02217220 */ /* 0x040fe20000410000 */
[----:B------:R-:W-:Y:S01]  /*1de0*/  FFMA.FTZ R35, R2, R28, R35 ;  /* 0x0000001c02237223 */ /* 0x000fe20000010023 */
[----:B------:R-:W-:Y:S02]  /*1df0*/  HADD2.F32 R39, -RZ, R39.H1_H1 ;  /* 0x30000027ff277230 */ /* 0x000fe40000004100 */
[----:B------:R-:W-:Y:S01]  /*1e00*/  FFMA.FTZ R36, R0, R11, R36 ;  /* 0x0000000b00247223 */ /* 0x000fe20000010024 */
[----:B------:R-:W-:Y:S01]  /*1e10*/  FFMA.FTZ R33, R45, R33, R32 ;  /* 0x000000212d217223 */ /* 0x000fe20000010020 */
[----:B------:R-:W-:Y:S01]  /*1e20*/  FFMA.FTZ R32, R4, R29, R35 ;  /* 0x0000001d04207223 */ /* 0x000fe20000010023 */
[----:B------:R-:W-:Y:S01]  /*1e30*/  FMUL.FTZ R43, R6, R37 ;  /* 0x00000025062b7220 */ /* 0x000fe20000410000 */
[----:B------:R-:W-:Y:S01]  /*1e40*/  FFMA.FTZ R36, R3, R14, R36 ;  /* 0x0000000e03247223 */ /* 0x000fe20000010024 */
[----:B------:R-:W-:Y:S01]  /*1e50*/  FMUL.FTZ R35, R4, R39 ;  /* 0x0000002704237220 */ /* 0x000fe20000410000 */
[----:B------:R-:W-:Y:S01]  /*1e60*/  FFMA.FTZ R32, R2, R30, R32 ;  /* 0x0000001e02207223 */ /* 0x000fe20000010020 */
[----:B------:R-:W-:Y:S01]  /*1e70*/  STL [R1+0xd0], R17 ;  /* 0x0000d01101007387 */ /* 0x000fe20000100800 */
[----:B------:R-:W-:Y:S01]  /*1e80*/  FFMA.FTZ R36, R0, R17, R36 ;  /* 0x0000001100247223 */ /* 0x000fe20000010024 */
[----:B------:R-:W-:Y:S01]  /*1e90*/  FFMA.FTZ R33, R43, R35, R33 ;  /* 0x000000232b217223 */ /* 0x000fe20000010021 */
[----:B------:R-:W-:Y:S01]  /*1ea0*/  FFMA.FTZ R32, R4, R39, R32 ;  /* 0x0000002704207223 */ /* 0x000fe20000010020 */
[----:B------:R-:W2:Y:S01]  /*1eb0*/  LDL R14, [R1+0x1c] ;  /* 0x00001c00010e7983 */ /* 0x000ea20000100800 */
[----:B------:R-:W-:Y:S01]  /*1ec0*/  FFMA.FTZ R40, R3, R38, R36 ;  /* 0x0000002603287223 */ /* 0x000fe20000010024 */
[----:B------:R-:W-:-:S02]  /*1ed0*/  FFMA.FTZ R26, R20, R56, R26 ;  /* 0x00000038141a7223 */ /* 0x000fc4000001001a */
[----:B------:R-:W3:Y:S04]  /*1ee0*/  LDL R10, [R1+0xc] ;  /* 0x00000c00010a7983 */ /* 0x000ee80000100800 */
[----:B------:R-:W4:Y:S04]  /*1ef0*/  LDL R42, [R1+0x10] ;  /* 0x00001000012a7983 */ /* 0x000f280000100800 */
[----:B------:R-:W4:Y:S04]  /*1f00*/  LDL R11, [R1+0x5c] ;  /* 0x00005c00010b7983 */ /* 0x000f280000100800 */
[----:B------:R0:W-:Y:S04]  /*1f10*/  STS.64 [R34+0xc80], R32 ;  /* 0x000c802022007388 */ /* 0x0001e80000000a00 */
[----:B------:R-:W4:Y:S04]  /*1f20*/  LDL.LU R20, [R1+0xd4] ;  /* 0x0000d40001147983 */ /* 0x000f280000300800 */
[----:B------:R1:W-:Y:S04]  /*1f30*/  STS.64 [R34], R40 ;  /* 0x0000002822007388 */ /* 0x0003e80000000a00 */
[----:B0-----:R-:W4:Y:S04]  /*1f40*/  LDL R33, [R1+0x58] ;  /* 0x0000580001217983 */ /* 0x001f280000100800 */
[----:B------:R-:W4:Y:S04]  /*1f50*/  LDL R35, [R1+0x48] ;  /* 0x0000480001237983 */ /* 0x000f280000100800 */
[----:B-1----:R-:W4:Y:S04]  /*1f60*/  LDL R34, [R1+0x60] ;  /* 0x0000600001227983 */ /* 0x002f280000100800 */
[----:B------:R-:W4:Y:S04]  /*1f70*/  LDL R40, [R1+0x50] ;  /* 0x0000500001287983 */ /* 0x000f280000100800 */
[----:B------:R-:W4:Y:S04]  /*1f80*/  LDL R37, [R1+0x54] ;  /* 0x0000540001257983 */ /* 0x000f280000100800 */
[----:B------:R-:W4:Y:S04]  /*1f90*/  LDL R36, [R1+0x44] ;  /* 0x0000440001247983 */ /* 0x000f280000100800 */
[----:B------:R-:W4:Y:S04]  /*1fa0*/  LDL R17, [R1+0x30] ;  /* 0x0000300001117983 */ /* 0x000f280000100800 */
[----:B------:R-:W4:Y:S01]  /*1fb0*/  LDL R5, [R1+0x20] ;  /* 0x0000200001057983 */ /* 0x000f220000100800 */
[----:B--2---:R-:W-:-:S03]  /*1fc0*/  FFMA.FTZ R32, R14, R57, R24 ;  /* 0x000000390e207223 */ /* 0x004fc60000010018 */
[----:B------:R-:W2:Y:S01]  /*1fd0*/  LDL R14, [R1+0x8] ;  /* 0x00000800010e7983 */ /* 0x000ea20000100800 */
[----:B---3--:R-:W-:-:S03]  /*1fe0*/  FFMA.FTZ R22, R10, R46, R22 ;  /* 0x0000002e0a167223 */ /* 0x008fc60000010016 */
[----:B------:R-:W3:Y:S01]  /*1ff0*/  LDL R10, [R1+0x4c] ;  /* 0x00004c00010a7983 */ /* 0x000ee20000100800 */
[----:B----4-:R-:W-:-:S03]  /*2000*/  FFMA.FTZ R26, R11, R58, R26 ;  /* 0x0000003a0b1a7223 */ /* 0x010fc6000001001a */
[----:B------:R-:W4:Y:S01]  /*2010*/  LDL R11, [R1+0x40] ;  /* 0x00004000010b7983 */ /* 0x000f220000100800 */
[----:B------:R-:W-:-:S03]  /*2020*/  FFMA.FTZ R24, R42, R48, R20 ;  /* 0x000000302a187223 */ /* 0x000fc60000010014 */
[----:B------:R-:W4:Y:S01]  /*2030*/  LDL R42, [R1+0x3c] ;  /* 0x00003c00012a7983 */ /* 0x000f220000100800 */
[----:B------:R-:W-:-:S03]  /*2040*/  FFMA.FTZ R32, R33, R55, R32 ;  /* 0x0000003721207223 */ /* 0x000fc60000010020 */
[----:B------:R-:W4:Y:S01]  /*2050*/  LDL R33, [R1] ;  /* 0x0000000001217983 */ /* 0x000f220000100800 */
[----:B------:R-:W-:Y:S01]  /*2060*/  FFMA.FTZ R20, R34, R7, R22 ;  /* 0x0000000722147223 */ /* 0x000fe20000010016 */
[----:B------:R-:W-:Y:S02]  /*2070*/  FFMA.FTZ R24, R35, R8, R24 ;  /* 0x0000000823187223 */ /* 0x000fe40000010018 */
[----:B------:R-:W4:Y:S01]  /*2080*/  LDL R34, [R1+0x2c] ;  /* 0x00002c0001227983 */ /* 0x000f220000100800 */
[----:B------:R-:W-:-:S03]  /*2090*/  FFMA.FTZ R22, R40, R53, R32 ;  /* 0x0000003528167223 */ /* 0x000fc60000010020 */
        /* <DEDUP_REMOVED lines=8> */
[----:B------:R-:W4:Y:S04]  /*2120*/  LDL R36, [R1+0x4] ;  /* 0x0000040001247983 */ /* 0x000f280000100800 */
[----:B------:R-:W4:Y:S01]  /*2130*/  LDL.LU R17, [R1+0xd0] ;  /* 0x0000d00001117983 */ /* 0x000f220000300800 */
[----:B------:R-:W-:Y:S01]  /*2140*/  UIADD3 UR7, UP0, UR9, 0xa, URZ ;  /* 0x0000000a09077890 */ /* 0x000fe2000ff1e03f */
[----:B------:R-:W0:Y:S01]  /*2150*/  S2R R41, SR_TID.X ;  /* 0x0000000000297919 */ /* 0x000e220000002100 */
[----:B------:R-:W-:Y:S01]  /*2160*/  FADD.FTZ R27, R56, R27 ;  /* 0x0000001b381b7221 */ /* 0x000fe20000010000 */
[----:B------:R-:W-:Y:S01]  /*2170*/  FADD.FTZ R25, R57, R25 ;  /* 0x0000001939197221 */ /* 0x000fe20000010000 */
[----:B------:R-:W-:Y:S01]  /*2180*/  FADD.FTZ R23, R46, R23 ;  /* 0x000000172e177221 */ /* 0x000fe20000010000 */
[----:B------:R-:W-:Y:S01]  /*2190*/  FADD.FTZ R21, R48, R21 ;  /* 0x0000001530157221 */ /* 0x000fe20000010000 */
[----:B------:R-:W-:Y:S01]  /*21a0*/  BAR.SYNC.DEFER_BLOCKING 0x0 ;  /* 0x0000000000007b1d */ /* 0x000fe20000010000 */
[----:B--2---:R-:W-:Y:S01]  /*21b0*/  FFMA.FTZ R24, R14, R15, R24 ;  /* 0x0000000f0e187223 */ /* 0x004fe20000010018 */
[----:B---3--:R-:W-:-:S04]  /*21c0*/  FFMA.FTZ R26, R10, R52, R26 ;  /* 0x000000340a1a7223 */ /* 0x008fc8000001001a */
[----:B------:R-:W2:Y:S01]  /*21d0*/  LDL.LU R10, [R1+0xcc] ;  /* 0x0000cc00010a7983 */ /* 0x000ea20000300800 */
[----:B----4-:R-:W-:Y:S01]  /*21e0*/  FFMA.FTZ R26, R11, R49, R26 ;  /* 0x000000310b1a7223 */ /* 0x010fe2000001001a */
[----:B------:R-:W-:Y:S02]  /*21f0*/  FFMA.FTZ R22, R42, R50, R22 ;  /* 0x000000322a167223 */ /* 0x000fe40000010016 */
[----:B------:R-:W3:Y:S04]  /*2200*/  LDL.LU R42, [R1+0xc8] ;  /* 0x0000c800012a7983 */ /* 0x000ee80000300800 */
[----:B------:R1:W5:Y:S04]  /*2210*/  LDL.LU R5, [R1+0xc4] ;  /* 0x0000c40001057983 */ /* 0x0003680000300800 */
[----:B------:R-:W4:Y:S04]  /*2220*/  LDL.LU R14, [R1+0xc0] ;  /* 0x0000c000010e7983 */ /* 0x000f280000300800 */
[----:B------:R-:W4:Y:S01]  /*2230*/  LDL.LU R11, [R1+0xbc] ;  /* 0x0000bc00010b7983 */ /* 0x000f220000300800 */
[----:B------:R-:W-:Y:S01]  /*2240*/  FFMA.FTZ R22, R32, R44, R22 ;  /* 0x0000002c20167223 */ /* 0x000fe20000010016 */
[----:B------:R-:W-:-:S02]  /*2250*/  FFMA.FTZ R32, R33, R16, R20 ;  /* 0x0000001021207223 */ /* 0x000fc40000010014 */
[----:B------:R-:W4:Y:S01]  /*2260*/  LDL R20, [R1+0x34] ;  /* 0x0000340001147983 */ /* 0x000f220000100800 */
[----:B------:R-:W-:Y:S01]  /*2270*/  UIADD3.X UR9, URZ, UR5, URZ, UP0, !UPT ;  /* 0x000000053f097290 */ /* 0x000fe200087fe43f */
[----:B------:R-:W-:Y:S01]  /*2280*/  FADD.FTZ R27, R27, R58 ;  /* 0x0000003a1b1b7221 */ /* 0x000fe20000010000 */
[----:B------:R-:W-:Y:S01]  /*2290*/  UISETP.GE.U32.AND UP0, UPT, UR7, UR12, UPT ;  /* 0x0000000c0700728c */ /* 0x000fe2000bf06070 */
[----:B------:R-:W-:Y:S01]  /*22a0*/  FADD.FTZ R25, R25, R55 ;  /* 0x0000003719197221 */ /* 0x000fe20000010000 */
[----:B------:R-:W-:Y:S01]  /*22b0*/  FADD.FTZ R23, R23, R7 ;  /* 0x0000000717177221 */ /* 0x000fe20000010000 */
[----:B------:R-:W-:Y:S01]  /*22c0*/  FADD.FTZ R21, R21, R8 ;  /* 0x0000000815157221 */ /* 0x000fe20000010000 */
[----:B------:R-:W-:Y:S01]  /*22d0*/  UISETP.GE.AND.EX UP0, UPT, UR9, UR13, UPT, UP0 ;  /* 0x0000000d0900728c */ /* 0x000fe2000bf06300 */
[----:B------:R-:W-:Y:S01]  /*22e0*/  FADD.FTZ R27, R27, R54 ;  /* 0x000000361b1b7221 */ /* 0x000fe20000010000 */
[----:B------:R-:W-:Y:S01]  /*22f0*/  FADD.FTZ R25, R25, R53 ;  /* 0x0000003519197221 */ /* 0x000fe20000010000 */
[----:B------:R-:W-:Y:S01]  /*2300*/  FADD.FTZ R23, R23, R9 ;  /* 0x0000000917177221 */ /* 0x000fe20000010000 */
[----:B------:R-:W-:Y:S01]  /*2310*/  FADD.FTZ R21, R21, R13 ;  /* 0x0000000d15157221 */ /* 0x000fe20000010000 */
[----:B------:R-:W-:Y:S01]  /*2320*/  FADD.FTZ R27, R27, R52 ;  /* 0x000000341b1b7221 */ /* 0x000fe20000010000 */
[----:B------:R-:W-:Y:S01]  /*2330*/  FADD.FTZ R25, R25, R50 ;  /* 0x0000003219197221 */ /* 0x000fe20000010000 */
[----:B------:R-:W-:Y:S01]  /*2340*/  FADD.FTZ R23, R23, R12 ;  /* 0x0000000c17177221 */ /* 0x000fe20000010000 */
[----:B------:R-:W-:Y:S01]  /*2350*/  FADD.FTZ R21, R21, R15 ;  /* 0x0000000f15157221 */ /* 0x000fe20000010000 */
[----:B------:R-:W-:Y:S01]  /*2360*/  PLOP3.LUT P0, PT, PT, PT, UP0, 0x80, 0x0 ;  /* 0x000000000000781c */ /* 0x000fe20003f0f008 */
[----:B------:R-:W-:Y:S01]  /*2370*/  FADD.FTZ R27, R27, R49 ;  /* 0x000000311b1b7221 */ /* 0x000fe20000010000 */
[----:B------:R-:W-:Y:S01]  /*2380*/  FADD.FTZ R25, R25, R44 ;  /* 0x0000002c19197221 */ /* 0x000fe20000010000 */
[----:B------:R-:W-:Y:S01]  /*2390*/  FADD.FTZ R23, R23, R16 ;  /* 0x0000001017177221 */ /* 0x000fe20000010000 */
[----:B------:R-:W-:Y:S01]  /*23a0*/  FADD.FTZ R21, R21, R18 ;  /* 0x0000001215157221 */ /* 0x000fe20000010000 */
[----:B------:R-:W-:Y:S01]  /*23b0*/  FFMA.FTZ R33, R61, R18, R24 ;  /* 0x000000123d217223 */ /* 0x000fe20000010018 */
[----:B------:R-:W-:Y:S01]  /*23c0*/  FFMA.FTZ R24, R60, R19, R32 ;  /* 0x000000133c187223 */ /* 0x000fe20000010020 */
[----:B------:R-:W-:Y:S01]  /*23d0*/  FADD.FTZ R23, R23, R19 ;  /* 0x0000001317177221 */ /* 0x000fe20000010000 */
[----:B------:R-:W-:-:S02]  /*23e0*/  FADD.FTZ R21, R21, R31 ;  /* 0x0000001f15157221 */ /* 0x000fc40000010000 */
[----:B------:R-:W-:Y:S01]  /*23f0*/  FFMA.FTZ R32, R51, R28, R24 ;  /* 0x0000001c33207223 */ /* 0x000fe20000010018 */
[----:B------:R-:W-:Y:S01]  /*2400*/  FADD.FTZ R23, R23, R28 ;  /* 0x0000001c17177221 */ /* 0x000fe20000010000 */
[----:B------:R-:W-:Y:S01]  /*2410*/  FADD.FTZ R21, R21, R29 ;  /* 0x0000001d15157221 */ /* 0x000fe20000010000 */
[----:B0-----:R-:W-:Y:S02]  /*2420*/  ISETP.GT.U32.AND P1, PT, R41, 0x7f, PT ;  /* 0x0000007f2900780c */ /* 0x001fe40003f24070 */
[----:B------:R-:W-:Y:S01]  /*2430*/  FADD.FTZ R23, R23, R30 ;  /* 0x0000001e17177221 */ /* 0x000fe20000010000 */
[----:B------:R-:W-:Y:S01]  /*2440*/  FADD.FTZ R21, R21, R39 ;  /* 0x0000002715157221 */ /* 0x000fe20000010000 */
[----:B--2---:R-:W-:Y:S01]  /*2450*/  FFMA.FTZ R22, R34, R10, R22 ;  /* 0x0000000a22167223 */ /* 0x004fe20000010016 */
[----:B------:R-:W-:Y:S01]  /*2460*/  FADD.FTZ R25, R25, R10 ;  /* 0x0000000a19197221 */ /* 0x000fe20000010000 */
[----:B---3--:R-:W-:Y:S02]  /*2470*/  FADD.FTZ R27, R27, R42 ;  /* 0x0000002a1b1b7221 */ /* 0x008fe40000010000 */
[----:B----4-:R-:W-:Y:S01]  /*2480*/  FFMA.FTZ R22, R37, R14, R22 ;  /* 0x0000000e25167223 */ /* 0x010fe20000010016 */
[----:B------:R-:W-:Y:S01]  /*2490*/  FADD.FTZ R25, R25, R14 ;  /* 0x0000000e19197221 */ /* 0x000fe20000010000 */
[----:B------:R-:W-:-:S02]  /*24a0*/  FADD.FTZ R27, R27, R11 ;  /* 0x0000000b1b1b7221 */ /* 0x000fc40000010000 */
[----:B------:R-:W-:Y:S01]  /*24b0*/  FFMA.FTZ R24, R36, R38, R22 ;  /* 0x0000002624187223 */ /* 0x000fe20000010016 */
[----:B------:R-:W-:Y:S01]  /*24c0*/  FFMA.FTZ R20, R20, R42, R26 ;  /* 0x0000002a14147223 */ /* 0x000fe2000001001a */
[----:B------:R-:W-:-:S03]  /*24d0*/  FFMA.FTZ R26, R59, R31, R33 ;  /* 0x0000001f3b1a7223 */ /* 0x000fc60000010021 */
[----:B------:R-:W-:Y:S01]  /*24e0*/  FFMA.FTZ R20, R35, R11, R20 ;  /* 0x0000000b23147223 */ /* 0x000fe20000010014 */
[----:B------:R-:W-:Y:S01]  /*24f0*/  FFMA.FTZ R33, R47, R29, R26 ;  /* 0x0000001d2f217223 */ /* 0x000fe2000001001a */
[----:B------:R-:W-:Y:S01]  /*2500*/  FADD.FTZ R27, R27, R17 ;  /* 0x000000111b1b7221 */ /* 0x000fe20000010000 */
[----:B------:R-:W-:Y:S01]  /*2510*/  FADD.FTZ R25, R25, R38 ;  /* 0x0000002619197221 */ /* 0x000fe20000010000 */
[----:B------:R-:W-:Y:S01]  /*2520*/  FFMA.FTZ R26, R40, R17, R20 ;  /* 0x00000011281a7223 */ /* 0x000fe20000010014 */
[----:B------:R-:W-:Y:S01]  /*2530*/  FFMA.FTZ R22, R45, R30, R32 ;  /* 0x0000001e2d167223 */ /* 0x000fe20000010020 */
[----:B------:R-:W-:Y:S01]  /*2540*/  FFMA.FTZ R20, R43, R39, R33 ;  /* 0x000000272b147223 */ /* 0x000fe20000010021 */
[----:B-1----:R-:W-:Y:S06]  /*2550*/  @!P0 BRA `(.L_x_2619) ;  /* 0x0000000000d48947 */ /* 0x002fec0003800000 */
        /* <DEDUP_REMOVED lines=53> */
.L_x_2619:
[----:B------:R-:W-:Y:S01]  /*28b0*/  BSSY B0, `(.L_x_2620) ;  /* 0x000003d000007945 */ /* 0x000fe20003800000 */
[----:B0-----:R-:W-:-:S03]  /*28c0*/  CS2R R32, SRZ ;  /* 0x0000000000207805 */ /* 0x001fc6000001ff00 */
[----:B------:R-:W-:Y:S05]  /*28d0*/  @P1 BRA `(.L_x_2621) ;  /* 0x0000000000e81947 */ /* 0x000fea0003800000 */
[----:B------:R-:W-:Y:S02]  /*28e0*/  SHF.R.U32.HI R36, RZ, 0x2, R41 ;  /* 0x00000002ff247819 */ /* 0x000fe40000011629 */
[----:B------:R-:W-:-:S03]  /*28f0*/  SHF.L.U32 R37, R41, 0x3, RZ ;  /* 0x0000000329257819 */ /* 0x000fc600000006ff */
        /* <DEDUP_REMOVED lines=55> */
[----:B------:R-:W-:-:S07]  /*2c70*/  FADD.FTZ R33, R35, R33 ;  /* 0x0000002123217221 */ /* 0x000fce0000010000 */
.L_x_2621:
[----:B------:R-:W-:Y:S05]  /*2c80*/  BSYNC B0 ;  /* 0x0000000000007941 */ /* 0x000fea0003800000 */
.L_x_2620:
        /* <DEDUP_REMOVED lines=23> */
.L_x_2623:
[----:B------:R-:W-:Y:S05]  /*2e00*/  BSYNC B0 ;  /* 0x0000000000007941 */ /* 0x000fea0003800000 */
.L_x_2622:
        /* <DEDUP_REMOVED lines=17> */
.L_x_2626:
[----:B------:R-:W2:Y:S04]  /*2f20*/  LD.E.STRONG.GPU R35, desc[UR10][R32.64] ;  /* 0x0000000a20237980 */ /* 0x000ea8000c10f900 */
[----:B--2---:R-:W-:Y:S01]  /*2f30*/  CCTL.IVALL ;  /* 0x00000000ff00798f */ /* 0x004fe20002000000 */
[----:B------:R-:W-:Y:S05]  /*2f40*/  YIELD ;  /* 0x0000000000007946 */ /* 0x000fea0003800000 */
[----:B-----5:R-:W-:-:S04]  /*2f50*/  LOP3.LUT R35, R35, R34, RZ, 0x3c, !PT ;  /* 0x0000002223237212 */ /* 0x020fc800078e3cff */
[----:B------:R-:W-:-:S13]  /*2f60*/  ISETP.GT.AND P1, PT, R35, -0x1, PT ;  /* 0xffffffff2300780c */ /* 0x000fda0003f24270 */
[----:B------:R-:W-:Y:S05]  /*2f70*/  @P1 BRA `(.L_x_2626) ;  /* 0xfffffffc00e81947 */ /* 0x000fea000383ffff */
.L_x_2625:
[----:B------:R-:W-:Y:S05]  /*2f80*/  WARPSYNC.ALL ;  /* 0x0000000000007948 */ /* 0x000fea0003800000 */
[----:B------:R-:W-:Y:S06]  /*2f90*/  BAR.SYNC.DEFER_BLOCKING 0x0 ;  /* 0x0000000000007b1d */ /* 0x000fec0000010000 */
[----:B------:R-:W-:Y:S05]  /*2fa0*/  BRA `(.L_x_2627) ;  /* 0x0000000000647947 */ /* 0x000fea0003800000 */
.L_x_2624:
        /* <DEDUP_REMOVED lines=17> */
.L_x_2629:
[----:B------:R-:W2:Y:S04]  /*30c0*/  LD.E.STRONG.GPU R35, desc[UR10][R32.64] ;  /* 0x0000000a20237980 */ /* 0x000ea8000c10f900 */
[----:B--2---:R-:W-:Y:S01]  /*30d0*/  CCTL.IVALL ;  /* 0x00000000ff00798f */ /* 0x004fe20002000000 */
[----:B------:R-:W-:Y:S05]  /*30e0*/  YIELD ;  /* 0x0000000000007946 */ /* 0x000fea0003800000 */
[----:B-----5:R-:W-:-:S04]  /*30f0*/  LOP3.LUT R35, R35, R34, RZ, 0x3c, !PT ;  /* 0x0000002223237212 */ /* 0x020fc800078e3cff */
[----:B------:R-:W-:-:S13]  /*3100*/  ISETP.GT.AND P1, PT, R35, -0x1, PT ;  /* 0xffffffff2300780c */ /* 0x000fda0003f24270 */
[----:B------:R-:W-:Y:S05]  /*3110*/  @P1 BRA `(.L_x_2629) ;  /* 0xfffffffc00e81947 */ /* 0x000fea000383ffff */
.L_x_2628:
[----:B------:R-:W-:Y:S05]  /*3120*/  WARPSYNC.ALL ;  /* 0x0000000000007948 */ /* 0x000fea0003800000 */
[----:B------:R-:W-:Y:S06]  /*3130*/  BAR.SYNC.DEFER_BLOCKING 0x0 ;  /* 0x0000000000007b1d */ /* 0x000fec0000010000 */
.L_x_2627:
[----:B0-----:R-:W0:Y:S01]  /*3140*/  S2R R34, SR_TID.X ;  /* 0x0000000000227919 */ /* 0x001e220000002100 */
[----:B------:R-:W-:Y:S01]  /*3150*/  BSSY B0, `(.L_x_2630) ;  /* 0x0000024000007945 */ /* 0x000fe20003800000 */
[----:B------:R-:W-:Y:S01]  /*3160*/  HFMA2.MMA R36, -RZ, RZ, 0, 0 ;  /* 0x00000000ff247435 */ /* 0x000fe200000001ff */
[----:B------:R-:W-:Y:S02]  /*3170*/  MOV R35, RZ ;  /* 0x000000ff00237202 */ /* 0x000fe40000000f00 */
[----:B0-----:R-:W-:-:S13]  /*3180*/  ISETP.GT.U32.AND P1, PT, R34, 0xff, PT ;  /* 0x000000ff2200780c */ /* 0x001fda0003f24070 */
        /* <DEDUP_REMOVED lines=32> */
.L_x_2631:
[----:B------:R-:W-:Y:S05]  /*3390*/  BSYNC B0 ;  /* 0x0000000000007941 */ /* 0x000fea0003800000 */
.L_x_2630:
        /* <DEDUP_REMOVED lines=24> */
.L_x_2633:
[----:B------:R-:W-:Y:S05]  /*3520*/  BSYNC B0 ;  /* 0x0000000000007941 */ /* 0x000fea0003800000 */
.L_x_2632:
[----:B0-----:R-:W2:Y:S04]  /*3530*/  LDL R32, [R1+0xa4] ;  /* 0x0000a40001207983 */ /* 0x001ea80000100800 */
[----:B------:R-:W3:Y:S04]  /*3540*/  LDL.LU R36, [R1+0x18] ;  /* 0x0000180001247983 */ /* 0x000ee80000300800 */
[----:B------:R-:W4:Y:S04]  /*3550*/  LDL.LU R35, [R1+0x1c] ;  /* 0x00001c0001237983 */ /* 0x000f280000300800 */
[----:B------:R-:W3:Y:S04]  /*3560*/  LDL R34, [R1+0xa8] ;  /* 0x0000a80001227983 */ /* 0x000ee80000100800 */
[----:B------:R-:W4:Y:S04]  /*3570*/  LDL.LU R40, [R1+0xc] ;  /* 0x00000c0001287983 */ /* 0x000f280000300800 */
[----:B------:R-:W4:Y:S01]  /*3580*/  LDL.LU R41, [R1+0x10] ;  /* 0x0000100001297983 */ /* 0x000f220000300800 */
[----:B------:R-:W0:Y:S01]  /*3590*/  S2UR UR14, SR_CgaCtaId ;  /* 0x00000000000e79c3 */ /* 0x000e220000008800 */
[----:B------:R-:W-:-:S02]  /*35a0*/  UMOV UR5, 0x400 ;  /* 0x0000040000057882 */ /* 0x000fc40000000000 */
[----:B------:R-:W-:Y:S01]  /*35b0*/  UIADD3 UR5, UR5, 0x4100, URZ ;  /* 0x0000410005057890 */ /* 0x000fe2000fffe03f */
[----:B------:R1:W-:Y:S04]  /*35c0*/  STL [R1+0xe0], R45 ;  /* 0x0000e02d01007387 */ /* 0x0003e80000100800 */
[----:B------:R1:W-:Y:S04]  /*35d0*/  STL [R1+0xdc], R43 ;  /* 0x0000dc2b01007387 */ /* 0x0003e80000100800 */
[----:B------:R1:W-:Y:S04]  /*35e0*/  STL [R1+0xd8], R27 ;  /* 0x0000d81b01007387 */ /* 0x0003e80000100800 */
[----:B------:R1:W-:Y:S04]  /*35f0*/  STL [R1+0xd4], R26 ;  /* 0x0000d41a01007387 */ /* 0x0003e80000100800 */
[----:B------:R1:W-:Y:S01]  /*3600*/  STL [R1+0xd0], R25 ;  /* 0x0000d01901007387 */ /* 0x0003e20000100800 */
[----:B0-----:R-:W-:-:S03]  /*3610*/  ULEA UR5, UR14, UR5, 0x18 ;  /* 0x000000050e057291 */ /* 0x001fc6000f8ec03f */
[----:B------:R0:W-:Y:S01]  /*3620*/  STL [R1+0xcc], R24 ;  /* 0x0000cc1801007387 */ /* 0x0001e20000100800 */
[----:B------:R-:W-:-:S03]  /*3630*/  ULDC.64 UR14, c[0x0][0x210] ;  /* 0x00008400000e7ab9 */ /* 0x000fc60000000a00 */
[----:B------:R0:W-:Y:S04]  /*3640*/  STL [R1+0xc8], R23 ;  /* 0x0000c81701007387 */ /* 0x0001e80000100800 */
[----:B------:R0:W-:Y:S04]  /*3650*/  STL [R1+0xc4], R22 ;  /* 0x0000c41601007387 */ /* 0x0001e80000100800 */
[----:B------:R0:W-:Y:S04]  /*3660*/  STL [R1+0xc0], R21 ;  /* 0x0000c01501007387 */ /* 0x0001e80000100800 */
[----:B------:R-:W-:Y:S04]  /*3670*/  STL [R1+0xbc], R20 ;  /* 0x0000bc1401007387 */ /* 0x000fe80000100800 */
[----:B-1----:R-:W4:Y:S04]  /*3680*/  LDL.LU R45, [R1+0x5c] ;  /* 0x00005c00012d7983 */ /* 0x002f280000300800 */
[----:B------:R-:W4:Y:S04]  /*3690*/  LDL.LU R43, [R1+0x58] ;  /* 0x00005800012b7983 */ /* 0x000f280000300800 */
[----:B------:R-:W4:Y:S04]  /*36a0*/  LDL.LU R27, [R1+0x54] ;  /* 0x00005400011b7983 */ /* 0x000f280000300800 */
[----:B------:R-:W4:Y:S04]  /*36b0*/  LDL.LU R26, [R1+0x50] ;  /* 0x00005000011a7983 */ /* 0x000f280000300800 */
[----:B------:R-:W4:Y:S04]  /*36c0*/  LDL.LU R25, [R1+0x4c] ;  /* 0x00004c0001197983 */ /* 0x000f280000300800 */
[----:B0-----:R-:W4:Y:S04]  /*36d0*/  LDL.LU R24, [R1+0x3c] ;  /* 0x00003c0001187983 */ /* 0x001f280000300800 */
[----:B------:R-:W4:Y:S04]  /*36e0*/  LDL.LU R23, [R1+0x40] ;  /* 0x0000400001177983 */ /* 0x000f280000300800 */
[----:B------:R-:W4:Y:S04]  /*36f0*/  LDL.LU R22, [R1+0x38] ;  /* 0x0000380001167983 */ /* 0x000f280000300800 */
[----:B------:R-:W4:Y:S01]  /*3700*/  LDL.LU R21, [R1+0x34] ;  /* 0x0000340001157983 */ /* 0x000f220000300800 */
[----:B--2---:R-:W-:Y:S01]  /*3710*/  LEA R32, R32, UR5, 0x3 ;  /* 0x0000000520207c11 */ /* 0x004fe2000f8e18ff */
[----:B------:R-:W-:Y:S01]  /*3720*/  BAR.SYNC.DEFER_BLOCKING 0x0 ;  /* 0x0000000000007b1d */ /* 0x000fe20000010000 */
[----:B---3--:R-:W-:-:S05]  /*3730*/  LEA R34, R34, UR5, 0x3 ;  /* 0x0000000522227c11 */ /* 0x008fca000f8e18ff */
[----:B------:R-:W0:Y:S02]  /*3740*/  LDS.64 R32, [R32] ;  /* 0x0000000020207984 */ /* 0x000e240000000a00 */
[--C-:B0----5:R-:W-:Y:S01]  /*3750*/  FFMA.FTZ R57, R3, R57, -R32.reuse ;  /* 0x0000003903397223 */ /* 0x121fe20000010820 */
[----:B------:R-:W-:-:S03]  /*3760*/  FFMA.FTZ R56, R0, R56, -R32 ;  /* 0x0000003800387223 */ /* 0x000fc60000010820 */
[-C--:B----4-:R-:W-:Y:S01]  /*3770*/  FFMA.FTZ R57, -R35, R33.reuse, R57 ;  /* 0x0000002123397223 */ /* 0x090fe20000010139 */
[----:B------:R-:W-:Y:S01]  /*3780*/  FFMA.FTZ R56, -R36, R33, R56 ;  /* 0x0000002124387223 */ /* 0x000fe20000010138 */
[----:B------:R-:W0:Y:S02]  /*3790*/  LDS.64 R34, [R34] ;  /* 0x0000000022227984 */ /* 0x000e240000000a00 */
[C---:B------:R-:W-:Y:S01]  /*37a0*/  FMUL.FTZ R57, R5.reuse, R57 ;  /* 0x0000003905397220 */ /* 0x040fe20000410000 */
[----:B------:R-:W-:Y:S01]  /*37b0*/  FMUL.FTZ R36, R5, R56 ;  /* 0x0000003805247220 */ /* 0x000fe20000410000 */
[----:B------:R-:W-:-:S04]  /*37c0*/  FFMA.FTZ R58, R0, R58, -R32 ;  /* 0x0000003a003a7223 */ /* 0x000fc80000010820 */
[----:B------:R-:W-:Y:S01]  /*37d0*/  F2FP.F16.F32.PACK_AB R36, R57, R36 ;  /* 0x000000243924723e */ /* 0x000fe200000000ff */
        /* <DEDUP_REMOVED lines=13> */
[----:B0-----:R-:W-:-:S04]  /*38b0*/  FFMA.FTZ R37, R2, R46, -R34 ;  /* 0x0000002e02257223 */ /* 0x001fc80000010822 */
[----:B------:R-:W-:Y:S01]  /*38c0*/  FFMA.FTZ R37, -R40, R35, R37 ;  /* 0x0000002328257223 */ /* 0x000fe20000010125 */
[----:B------:R-:W-:-:S04]  /*38d0*/  FFMA.FTZ R40, R4, R48, -R34 ;  /* 0x0000003004287223 */ /* 0x000fc80000010822 */
[----:B------:R-:W-:Y:S02]  /*38e0*/  FFMA.FTZ R40, -R41, R35, R40 ;  /* 0x0000002329287223 */ /* 0x000fe40000010128 */
[----:B------:R-:W2:Y:S04]  /*38f0*/  LDL.LU R41, [R1+0x28] ;  /* 0x0000280001297983 */ /* 0x000ea80000300800 */
[----:B------:R-:W3:Y:S04]  /*3900*/  LDL.LU R57, [R1+0x64] ;  /* 0x0000640001397983 */ /* 0x000ee80000300800 */
[----:B------:R-:W4:Y:S04]  /*3910*/  LDL.LU R56, [R1+0x24] ;  /* 0x0000240001387983 */ /* 0x000f280000300800 */
[----:B------:R-:W3:Y:S04]  /*3920*/  LDL.LU R48, [R1+0x14] ;  /* 0x0000140001307983 */ /* 0x000ee80000300800 */
[----:B------:R-:W3:Y:S04]  /*3930*/  LDL.LU R46, [R1+0x4] ;  /* 0x00000400012e7983 */ /* 0x000ee80000300800 */
[----:B------:R-:W3:Y:S04]  /*3940*/  LDL.LU R20, [R1+0x68] ;  /* 0x0000680001147983 */ /* 0x000ee80000300800 */
[----:B------:R-:W3:Y:S01]  /*3950*/  LDL.LU R38, [R1+0x2c] ;  /* 0x00002c0001267983 */ /* 0x000ee20000300800 */
[-C--:B------:R-:W-:Y:S01]  /*3960*/  FFMA.FTZ R58, -R45, R33.reuse, R58 ;  /* 0x000000212d3a7223 */ /* 0x080fe2000001013a */
[-C--:B------:R-:W-:Y:S01]  /*3970*/  FFMA.FTZ R55, -R43, R33.reuse, R55 ;  /* 0x000000212b377223 */ /* 0x080fe20000010137 */
[-C--:B------:R-:W-:Y:S01]  /*3980*/  FFMA.FTZ R54, -R27, R33.reuse, R54 ;  /* 0x000000211b367223 */ /* 0x080fe20000010136 */
[----:B------:R-:W3:Y:S01]  /*3990*/  LDL.LU R45, [R1+0xe0] ;  /* 0x0000e000012d7983 */ /* 0x000ee20000300800 */
[-C--:B------:R-:W-:Y:S01]  /*39a0*/  FFMA.FTZ R53, -R26, R33.reuse, R53 ;  /* 0x000000211a357223 */ /* 0x080fe20000010135 */
[----:B------:R-:W-:-:S02]  /*39b0*/  FFMA.FTZ R52, -R25, R33, R52 ;  /* 0x0000002119347223 */ /* 0x000fc40000010134 */
[----:B------:R-:W3:Y:S01]  /*39c0*/  LDL.LU R43, [R1+0xdc] ;  /* 0x0000dc00012b7983 */ /* 0x000ee20000300800 */
[----:B------:R-:W-:-:S03]  /*39d0*/  FFMA.FTZ R50, -R24, R33, R50 ;  /* 0x0000002118327223 */ /* 0x000fc60000010132 */
[----:B------:R1:W5:Y:S01]  /*39e0*/  LDL.LU R27, [R1+0xd8] ;  /* 0x0000d800011b7983 */ /* 0x0003620000300800 */
[----:B------:R-:W-:-:S03]  /*39f0*/  FFMA.FTZ R49, -R23, R33, R49 ;  /* 0x0000002117317223 */ /* 0x000fc60000010131 */
[----:B------:R1:W5:Y:S01]  /*3a00*/  LDL.LU R26, [R1+0xd4] ;  /* 0x0000d400011a7983 */ /* 0x0003620000300800 */
[----:B------:R-:W-:-:S03]  /*3a10*/  FFMA.FTZ R44, -R22, R33, R44 ;  /* 0x00000021162c7223 */ /* 0x000fc6000001012c */
[----:B------:R1:W5:Y:S01]  /*3a20*/  LDL.LU R25, [R1+0xd0] ;  /* 0x0000d00001197983 */ /* 0x0003620000300800 */
[----:B------:R-:W-:-:S03]  /*3a30*/  FFMA.FTZ R42, -R21, R33, R42 ;  /* 0x00000021152a7223 */ /* 0x000fc6000001012a */
[----:B------:R1:W5:Y:S04]  /*3a40*/  LDL.LU R24, [R1+0xcc] ;  /* 0x0000cc0001187983 */ /* 0x0003680000300800 */
[----:B------:R1:W5:Y:S04]  /*3a50*/  LDL.LU R23, [R1+0xc8] ;  /* 0x0000c80001177983 */ /* 0x0003680000300800 */
[----:B------:R1:W5:Y:S04]  /*3a60*/  LDL.LU R22, [R1+0xc4] ;  /* 0x0000c40001167983 */ /* 0x0003680000300800 */
[----:B------:R1:W5:Y:S01]  /*3a70*/  LDL.LU R21, [R1+0xc0] ;  /* 0x0000c00001157983 */ /* 0x0003620000300800 */
        /* <DEDUP_REMOVED lines=14> */
[-C--:B--2---:R-:W-:Y:S01]  /*3b60*/  FFMA.FTZ R41, -R41, R33.reuse, R11 ;  /* 0x0000002129297223 */ /* 0x084fe2000001010b */
[-C--:B----4-:R-:W-:Y:S01]  /*3b70*/  FFMA.FTZ R14, -R56, R33.reuse, R14 ;  /* 0x00000021380e7223 */ /* 0x090fe2000001010e */
[-C--:B---3--:R-:W-:Y:S01]  /*3b80*/  FFMA.FTZ R17, -R48, R33.reuse, R17 ;  /* 0x0000002130117223 */ /* 0x088fe20000010111 */
[----:B------:R-:W-:Y:S01]  /*3b90*/  FFMA.FTZ R38, -R38, R33, R10 ;  /* 0x0000002126267223 */ /* 0x000fe2000001010a */
[----:B------:R-:W-:-:S04]  /*3ba0*/  IADD3 R10, P1, R57, UR14, RZ ;  /* 0x0000000e390a7c10 */ /* 0x000fc8000ff3e0ff */
[----:B------:R-:W-:Y:S02]  /*3bb0*/  IADD3.X R11, R20, UR15, RZ, P1, !PT ;  /* 0x0000000f140b7c10 */ /* 0x000fe40008ffe4ff */
[----:B------:R-:W2:Y:S01]  /*3bc0*/  LDL.LU R20, [R1+0x60] ;  /* 0x0000600001147983 */ /* 0x000ea20000300800 */
[----:B------:R-:W-:-:S03]  /*3bd0*/  FFMA.FTZ R32, -R46, R33, R32 ;  /* 0x000000212e207223 */ /* 0x000fc60000010120 */
[----:B------:R-:W3:Y:S01]  /*3be0*/  LDL.LU R57, [R1+0x30] ;  /* 0x0000300001397983 */ /* 0x000ee20000300800 */
[----:B------:R-:W-:-:S03]  /*3bf0*/  PRMT R33, R36, 0x7632, R33 ;  /* 0x0000763224217816 */ /* 0x000fc60000000021 */
[----:B------:R-:W4:Y:S04]  /*3c00*/  LDL.LU R56, [R1+0x20] ;  /* 0x0000200001387983 */ /* 0x000f280000300800 */
[----:B------:R-:W3:Y:S04]  /*3c10*/  LDL.LU R48, [R1+0x8] ;  /* 0x0000080001307983 */ /* 0x000ee80000300800 */
[----:B------:R-:W3:Y:S04]  /*3c20*/  LDL.LU R46, [R1] ;  /* 0x00000000012e7983 */ /* 0x000ee80000300800 */
[----:B------:R0:W-:Y:S04]  /*3c30*/  STG.E.U16 desc[UR10][R10.64], R36 ;  /* 0x000000240a007986 */ /* 0x0001e8000c10150a */
[----:B0-----:R-:W3:Y:S04]  /*3c40*/  LDL.LU R36, [R1+0x44] ;  /* 0x0000440001247983 */ /* 0x001ee80000300800 */
[----:B------:R-:W3:Y:S01]  /*3c50*/  LDL.LU R39, [R1+0x48] ;  /* 0x0000480001277983 */ /* 0x000ee20000300800 */
[----:B--2---:R-:W-:-:S03]  /*3c60*/  FFMA.FTZ R7, -R20, R35, R7 ;  /* 0x0000002314077223 */ /* 0x004fc60000010107 */
[----:B------:R1:W5:Y:S01]  /*3c70*/  LDL.LU R20, [R1+0xbc] ;  /* 0x0000bc0001147983 */ /* 0x0003620000300800 */
[----:B----4-:R-:W-:-:S03]  /*3c80*/  FFMA.FTZ R12, -R56, R35, R12 ;  /* 0x00000023380c7223 */ /* 0x010fc6000001010c */
[----:B------:R-:W2:Y:S01]  /*3c90*/  LDL.LU R56, [R1+0x84] ;  /* 0x0000840001387983 */ /* 0x000ea20000300800 */
[----:B---3--:R-:W-:-:S03]  /*3ca0*/  FFMA.FTZ R15, -R48, R35, R15 ;  /* 0x00000023300f7223 */ /* 0x008fc6000001010f */
[----:B------:R-:W3:Y:S01]  /*3cb0*/  LDL.LU R48, [R1+0x8c] ;  /* 0x00008c0001307983 */ /* 0x000ee20000300800 */
[-C--:B------:R-:W-:Y:S01]  /*3cc0*/  FFMA.FTZ R16, -R46, R35.reuse, R16 ;  /* 0x000000232e107223 */ /* 0x080fe20000010110 */
[-C--:B------:R-:W-:Y:S02]  /*3cd0*/  FFMA.FTZ R8, -R39, R35.reuse, R8 ;  /* 0x0000002327087223 */ /* 0x080fe40000010108 */
[----:B------:R-:W4:Y:S01]  /*3ce0*/  LDL.LU R39, [R1+0x88] ;  /* 0x0000880001277983 */ /* 0x000f220000300800 */
[----:B------:R-:W-:-:S03]  /*3cf0*/  FFMA.FTZ R9, -R36, R35, R9 ;  /* 0x0000002324097223 */ /* 0x000fc60000010109 */
[----:B------:R-:W4:Y:S04]  /*3d00*/  LDL.LU R46, [R1+0x94] ;  /* 0x00009400012e7983 */ /* 0x000f280000300800 */
[----:B------:R-:W4:Y:S01]  /*3d10*/  LDL.LU R36, [R1+0x80] ;  /* 0x0000800001247983 */ /* 0x000f220000300800 */
[C---:B------:R-:W-:Y:S01]  /*3d20*/  FMUL.FTZ R37, R6.reuse, R37 ;  /* 0x0000002506257220 */ /* 0x040fe20000410000 */
[C---:B------:R-:W-:Y:S01]  /*3d30*/  FMUL.FTZ R40, R6.reuse, R40 ;  /* 0x0000002806287220 */ /* 0x040fe20000410000 */
        /* <DEDUP_REMOVED lines=39> */
[----:B------:R-:W4:Y:S01]  /*3fb0*/  LDL.LU R43, [R1+0xa0] ;  /* 0x0000a000012b7983 */ /* 0x000f220000300800 */
[----:B------:R-:W-:-:S02]  /*3fc0*/  F2FP.F16.F32.PACK_AB R55, R55, R58 ;  /* 0x0000003a3737723e */ /* 0x000fc400000000ff */
[----:B------:R-:W-:Y:S01]  /*3fd0*/  F2FP.F16.F32.PACK_AB R53, R53, R54 ;  /* 0x000000363535723e */ /* 0x000fe200000000ff */
[----:B------:R-:W4:Y:S04]  /*3fe0*/  LDL.LU R40, [R1+0x98] ;  /* 0x0000980001287983 */ /* 0x000f280000300800 */
[----:B------:R-:W-:Y:S01]  /*3ff0*/  STG.E.U16 desc[UR10][R10.64+0x6], R8 ;  /* 0x000006080a007986 */ /* 0x000fe2000c10150a */
[----:B------:R-:W-:-:S03]  /*4000*/  F2FP.F16.F32.PACK_AB R13, R13, R9 ;  /* 0x000000090d0d723e */ /* 0x000fc600000000ff */
[----:B------:R0:W-:Y:S04]  /*4010*/  STG.E.U16 desc[UR10][R10.64+0x2], R33 ;  /* 0x000002210a007986 */ /* 0x0001e8000c10150a */
[----:B------:R1:W-:Y:S01]  /*4020*/  STG.E.U16 desc[UR10][R10.64+0x4], R37 ;  /* 0x000004250a007986 */ /* 0x0003e2000c10150a */
[----:B------:R-:W-:Y:S02]  /*4030*/  PRMT R35, R53, 0x7632, R35 ;  /* 0x0000763235237816 */ /* 0x000fe40000000023 */
[----:B0-----:R-:W-:Y:S02]  /*4040*/  PRMT R33, R55, 0x7632, R33 ;  /* 0x0000763237217816 */ /* 0x001fe40000000021 */
[----:B-1----:R-:W-:Y:S02]  /*4050*/  PRMT R11, R5, 0x7632, R11 ;  /* 0x00007632050b7816 */ /* 0x002fe4000000000b */
[----:B------:R-:W-:-:S02]  /*4060*/  F2FP.F16.F32.PACK_AB R12, R15, R12 ;  /* 0x0000000c0f0c723e */ /* 0x000fc400000000ff */
[----:B--2---:R-:W-:-:S04]  /*4070*/  IADD3 R6, P1, R56, UR14, RZ ;  /* 0x0000000e38067c10 */ /* 0x004fc8000ff3e0ff */
[----:B---3--:R-:W-:-:S05]  /*4080*/  IADD3.X R7, R48, UR15, RZ, P1, !PT ;  /* 0x0000000f30077c10 */ /* 0x008fca0008ffe4ff */
[----:B------:R-:W-:Y:S04]  /*4090*/  STG.E.U16 desc[UR10][R6.64], R55 ;  /* 0x0000003706007986 */ /* 0x000fe8000c10150a */
[----:B------:R-:W-:Y:S04]  /*40a0*/  STG.E.U16 desc[UR10][R6.64+0x2], R33 ;  /* 0x0000022106007986 */ /* 0x000fe8000c10150a */
[----:B------:R-:W-:Y:S04]  /*40b0*/  STG.E.U16 desc[UR10][R6.64+0x4], R5 ;  /* 0x0000040506007986 */ /* 0x000fe8000c10150a */
[----:B------:R0:W-:Y:S01]  /*40c0*/  STG.E.U16 desc[UR10][R6.64+0x6], R11 ;  /* 0x0000060b06007986 */ /* 0x0001e2000c10150a */
[----:B----4-:R-:W-:-:S03]  /*40d0*/  IADD3 R8, P1, R39, UR14, RZ ;  /* 0x0000000e27087c10 */ /* 0x010fc6000ff3e0ff */
[----:B------:R-:W2:Y:S01]  /*40e0*/  LDL.LU R39, [R1+0x9c] ;  /* 0x00009c0001277983 */ /* 0x000ea20000300800 */
[----:B------:R-:W-:-:S03]  /*40f0*/  IADD3.X R9, R46, UR15, RZ, P1, !PT ;  /* 0x0000000f2e097c10 */ /* 0x000fc60008ffe4ff */
[----:B------:R-:W3:Y:S01]  /*4100*/  LDL.LU R37, [R1+0x7c] ;  /* 0x00007c0001257983 */ /* 0x000ee20000300800 */
[----:B0-----:R-:W-:-:S03]  /*4110*/  IADD3 R6, P1, R36, UR14, RZ ;  /* 0x0000000e24067c10 */ /* 0x001fc6000ff3e0ff */
[----:B------:R-:W4:Y:S04]  /*4120*/  LDL.LU R36, [R1+0x90] ;  /* 0x0000900001247983 */ /* 0x000f280000300800 */
[----:B------:R0:W-:Y:S01]  /*4130*/  STG.E.U16 desc[UR10][R8.64+0x2], R35 ;  /* 0x0000022308007986 */ /* 0x0001e2000c10150a */
[----:B------:R-:W-:-:S03]  /*4140*/  PRMT R5, R13, 0x7632, R5 ;  /* 0x000076320d057816 */ /* 0x000fc60000000005 */
[----:B0-----:R-:W4:Y:S04]  /*4150*/  LDL.LU R35, [R1+0x74] ;  /* 0x0000740001237983 */ /* 0x001f280000300800 */
[----:B------:R-:W4:Y:S04]  /*4160*/  LDL.LU R33, [R1+0x78] ;  /* 0x0000780001217983 */ /* 0x000f280000300800 */
[----:B------:R-:W4:Y:S04]  /*4170*/  LDL.LU R15, [R1+0x6c] ;  /* 0x00006c00010f7983 */ /* 0x000f280000300800 */
[----:B------:R0:W-:Y:S04]  /*4180*/  STG.E.U16 desc[UR10][R8.64+0x4], R13 ;  /* 0x0000040d08007986 */ /* 0x0001e8000c10150a */
[----:B0-----:R-:W4:Y:S01]  /*4190*/  LDL.LU R13, [R1+0x70] ;  /* 0x00007000010d7983 */ /* 0x001f220000300800 */
[----:B------:R-:W-:-:S02]  /*41a0*/  F2FP.F16.F32.PACK_AB R50, R50, R52 ;  /* 0x000000343232723e */ /* 0x000fc400000000ff */
[----:B------:R-:W-:Y:S01]  /*41b0*/  IADD3.X R7, R43, UR15, RZ, P1, !PT ;  /* 0x0000000f2b077c10 */ /* 0x000fe20008ffe4ff */
[----:B------:R-:W-:Y:S01]  /*41c0*/  STG.E.U16 desc[UR10][R8.64], R53 ;  /* 0x0000003508007986 */ /* 0x000fe2000c10150a */
[----:B------:R-:W-:Y:S02]  /*41d0*/  PRMT R10, R50, 0x7632, R10 ;  /* 0x00007632320a7816 */ /* 0x000fe4000000000a */
[----:B------:R-:W-:Y:S01]  /*41e0*/  PRMT R11, R12, 0x7632, R11 ;  /* 0x000076320c0b7816 */ /* 0x000fe2000000000b */
[----:B------:R0:W-:Y:S01]  /*41f0*/  STG.E.U16 desc[UR10][R8.64+0x6], R5 ;  /* 0x0000060508007986 */ /* 0x0001e2000c10150a */
[----:B------:R-:W-:Y:S02]  /*4200*/  F2FP.F16.F32.PACK_AB R44, R44, R49 ;  /* 0x000000312c2c723e */ /* 0x000fe400000000ff */
[----:B------:R-:W-:Y:S01]  /*4210*/  F2FP.F16.F32.PACK_AB R16, R18, R16 ;  /* 0x000000101210723e */ /* 0x000fe200000000ff */
[----:B------:R-:W-:Y:S01]  /*4220*/  STG.E.U16 desc[UR10][R6.64], R50 ;  /* 0x0000003206007986 */ /* 0x000fe2000c10150a */
[----:B------:R-:W-:-:S03]  /*4230*/  F2FP.F16.F32.PACK_AB R38, R38, R42 ;  /* 0x0000002a2626723e */ /* 0x000fc600000000ff */
[----:B------:R-:W-:Y:S01]  /*4240*/  STG.E.U16 desc[UR10][R6.64+0x2], R10 ;  /* 0x0000020a06007986 */ /* 0x000fe2000c10150a */
[----:B0-----:R-:W-:-:S03]  /*4250*/  IADD3 R8, P1, R40, UR14, RZ ;  /* 0x0000000e28087c10 */ /* 0x001fc6000ff3e0ff */
[----:B------:R0:W-:Y:S04]  /*4260*/  STG.E.U16 desc[UR10][R6.64+0x4], R12 ;  /* 0x0000040c06007986 */ /* 0x0001e8000c10150a */
[----:B------:R1:W-:Y:S01]  /*4270*/  STG.E.U16 desc[UR10][R6.64+0x6], R11 ;  /* 0x0000060b06007986 */ /* 0x0003e2000c10150a */
[----:B------:R-:W-:Y:S02]  /*4280*/  PRMT R5, R44, 0x7632, R5 ;  /* 0x000076322c057816 */ /* 0x000fe40000000005 */
[----:B------:R-:W-:Y:S02]  /*4290*/  F2FP.F16.F32.PACK_AB R19, R31, R19 ;  /* 0x000000131f13723e */ /* 0x000fe400000000ff */
[----:B------:R-:W-:Y:S02]  /*42a0*/  F2FP.F16.F32.PACK_AB R28, R29, R28 ;  /* 0x0000001c1d1c723e */ /* 0x000fe400000000ff */
[----:B0-----:R-:W-:-:S02]  /*42b0*/  PRMT R12, R16, 0x7632, R12 ;  /* 0x00007632100c7816 */ /* 0x001fc4000000000c */
[----:B-1----:R-:W-:Y:S02]  /*42c0*/  PRMT R11, R38, 0x7632, R11 ;  /* 0x00007632260b7816 */ /* 0x002fe4000000000b */
[----:B------:R-:W-:Y:S02]  /*42d0*/  F2FP.F16.F32.PACK_AB R14, R14, R41 ;  /* 0x000000290e0e723e */ /* 0x000fe400000000ff */
[----:B------:R-:W-:Y:S02]  /*42e0*/  F2FP.F16.F32.PACK_AB R17, R32, R17 ;  /* 0x000000112011723e */ /* 0x000fe400000000ff */
[----:B------:R-:W-:Y:S01]  /*42f0*/  F2FP.F16.F32.PACK_AB R30, R34, R30 ;  /* 0x0000001e221e723e */ /* 0x000fe200000000ff */
[----:B------:R-:W-:Y:S01]  /*4300*/  UMOV UR5, UR9 ;  /* 0x0000000900057c82 */ /* 0x000fe20008000000 */
[----:B------:R-:W-:Y:S01]  /*4310*/  ULOP3.LUT UR4, UR4, 0x1, URZ, 0x3c, !UPT ;  /* 0x0000000104047892 */ /* 0x000fe2000f8e3c3f */
[----:B------:R-:W-:Y:S01]  /*4320*/  UMOV UR9, UR7 ;  /* 0x0000000700097c82 */ /* 0x000fe20008000000 */
[----:B--2---:R-:W-:-:S02]  /*4330*/  IADD3.X R9, R39, UR15, RZ, P1, !PT ;  /* 0x0000000f27097c10 */ /* 0x004fc40008ffe4ff */
[----:B---3--:R-:W-:-:S04]  /*4340*/  IADD3 R6, P1, R37, UR14, RZ ;  /* 0x0000000e25067c10 */ /* 0x008fc8000ff3e0ff */
[----:B----4-:R-:W-:Y:S01]  /*4350*/  IADD3.X R7, R36, UR15, RZ, P1, !PT ;  /* 0x0000000f24077c10 */ /* 0x010fe20008ffe4ff */
[----:B------:R-:W-:Y:S04]  /*4360*/  STG.E.U16 desc[UR10][R8.64], R44 ;  /* 0x0000002c08007986 */ /* 0x000fe8000c10150a */
[----:B------:R0:W-:Y:S04]  /*4370*/  STG.E.U16 desc[UR10][R8.64+0x2], R5 ;  /* 0x0000020508007986 */ /* 0x0001e8000c10150a */
[----:B------:R-:W-:Y:S04]  /*4380*/  STG.E.U16 desc[UR10][R8.64+0x4], R16 ;  /* 0x0000041008007986 */ /* 0x000fe8000c10150a */
[----:B------:R1:W-:Y:S01]  /*4390*/  STG.E.U16 desc[UR10][R8.64+0x6], R12 ;  /* 0x0000060c08007986 */ /* 0x0003e2000c10150a */
[----:B------:R-:W-:-:S03]  /*43a0*/  IADD3 R10, P1, R35, UR14, RZ ;  /* 0x0000000e230a7c10 */ /* 0x000fc6000ff3e0ff */
[----:B------:R2:W-:Y:S01]  /*43b0*/  STG.E.U16 desc[UR10][R6.64+0x2], R11 ;  /* 0x0000020b06007986 */ /* 0x0005e2000c10150a */
[----:B0-----:R-:W-:-:S03]  /*43c0*/  PRMT R5, R19, 0x7632, R5 ;  /* 0x0000763213057816 */ /* 0x001fc60000000005 */
[----:B------:R-:W-:Y:S01]  /*43d0*/  STG.E.U16 desc[UR10][R6.64], R38 ;  /* 0x0000002606007986 */ /* 0x000fe2000c10150a */
[----:B-1----:R-:W-:Y:S02]  /*43e0*/  PRMT R9, R28, 0x7632, R9 ;  /* 0x000076321c097816 */ /* 0x002fe40000000009 */
[----:B--2---:R-:W-:Y:S02]  /*43f0*/  IADD3.X R11, R33, UR15, RZ, P1, !PT ;  /* 0x0000000f210b7c10 */ /* 0x004fe40008ffe4ff */
        /* <DEDUP_REMOVED lines=16> */
.L_x_2618:
        /* <DEDUP_REMOVED lines=27> */
[----:B------:R-:W-:Y:S02]  /*46b0*/  IADD3 R51, R50, 0x14, RZ ;  /* 0x0000001432337810 */ /* 0x000fe40007ffe0ff */
[----:B------:R-:W-:-:S02]  /*46c0*/  IADD3.X R2, ~R2, -0x1, R3, P0, P1 ;  /* 0xffffffff02027810 */ /* 0x000fc400007e2503 */
[C---:B------:R-:W-:Y:S02]  /*46d0*/  SHF.L.U32 R3, R49.reuse, 0x1, RZ ;  /* 0x0000000131037819 */ /* 0x040fe400000006ff */
        /* <DEDUP_REMOVED lines=22> */
[----:B------:R-:W-:Y:S01]  /*4840*/  LOP3.LUT R13, R54, R48, RZ, 0x3c, !PT ;  /* 0x00000030360d7212 */ /* 0x000fe200078e3cff */
[----:B------:R-:W-:Y:S01]  /*4850*/  IMAD R5, R5, 0x4, R12 ;  /* 0x0000000405057824 */ /* 0x000fe200078e020c */
[----:B------:R-:W-:Y:S02]  /*4860*/  SHF.R.U64 R17, R10, 0x3, R11 ;  /* 0x000000030a117819 */ /* 0x000fe4000000120b */
[-C--:B------:R-:W-:Y:S02]  /*4870*/  LEA R6, R7, R12.reuse, 0x2 ;  /* 0x0000000c07067211 */ /* 0x080fe400078e10ff */
[----:B------:R-:W-:Y:S02]  /*4880*/  LEA R7, R13, R12, 0x2 ;  /* 0x0000000c0d077211 */ /* 0x000fe400078e10ff */
[----:B------:R-:W-:Y:S02]  /*4890*/  LEA.HI R16, R9, 0x1, RZ, 0x1c ;  /* 0x0000000109107811 */ /* 0x000fe400078fe0ff */
[----:B------:R-:W-:-:S02]  /*48a0*/  IADD3 R10, P0, R49, 0xa, RZ ;  /* 0x0000000a310a7810 */ /* 0x000fc40007f1e0ff */
[C---:B------:R-:W-:Y:S02]  /*48b0*/  IADD3 R11, P1, R49.reuse, 0x14, RZ ;  /* 0x00000014310b7810 */ /* 0x040fe40007f3e0ff */
[----:B------:R-:W-:Y:S02]  /*48c0*/  IADD3 R12, P2, R49, 0x1e, RZ ;  /* 0x0000001e310c7810 */ /* 0x000fe40007f5e0ff */
[----:B------:R-:W-:Y:S02]  /*48d0*/  IADD3 R17, R17, 0x1, RZ ;  /* 0x0000000111117810 */ /* 0x000fe40007ffe0ff */
[----:B------:R-:W-:Y:S01]  /*48e0*/  MOV R8, UR7 ;  /* 0x0000000700087c02 */ /* 0x000fe20008000f00 */
[----:B------:R-:W-:Y:S01]  /*48f0*/  USEL UR7, UR13, URZ, UP0 ;  /* 0x0000003f0d077287 */ /* 0x000fe20008000000 */
[C---:B------:R-:W-:Y:S02]  /*4900*/  LOP3.LUT R57, R56.reuse, 0x1f, RZ, 0xc0, !PT ;  /* 0x0000001f38397812 */ /* 0x040fe400078ec0ff */
[----:B------:R-:W-:Y:S01]  /*4910*/  LOP3.LUT R9, R56, 0xf, RZ, 0xc0, !PT ;  /* 0x0000000f38097812 */ /* 0x000fe200078ec0ff */
[----:B------:R-:W-:Y:S01]  /*4920*/  USHF.L.U64.HI UR7, UR6, 0x5, UR7 ;  /* 0x0000000506077899 */ /* 0x000fe20008010207 */
[----:B------:R-:W-:Y:S01]  /*4930*/  IADD3 R55, R50, 0x3c, RZ ;  /* 0x0000003c32377810 */ /* 0x000fe20007ffe0ff */
[----:B------:R-:W-:Y:S01]  /*4940*/  USHF.L.U32 UR6, UR6, 0x5, URZ ;  /* 0x0000000506067899 */ /* 0x000fe2000800063f */
[----:B------:R-:W-:-:S02]  /*4950*/  IADD3.X R13, RZ, RZ, RZ, P0, !PT ;  /* 0x000000ffff0d7210 */ /* 0x000fc400007fe4ff */
[----:B------:R-:W-:Y:S02]  /*4960*/  IADD3.X R14, RZ, RZ, RZ, P1, !PT ;  /* 0x000000ffff0e7210 */ /* 0x000fe40000ffe4ff */
[----:B------:R-:W-:Y:S02]  /*4970*/  IADD3.X R15, RZ, RZ, RZ, P2, !PT ;  /* 0x000000ffff0f7210 */ /* 0x000fe400017fe4ff */
[----:B------:R-:W-:Y:S02]  /*4980*/  LOP3.LUT R16, R16, 0x3, RZ, 0xc0, !PT ;  /* 0x0000000310107812 */ /* 0x000fe400078ec0ff */
[----:B------:R-:W-:-:S07]  /*4990*/  LOP3.LUT R17, R17, 0x3, RZ, 0xc0, !PT ;  /* 0x0000000311117812 */ /* 0x000fce00078ec0ff */
.L_x_2651:
        /* <DEDUP_REMOVED lines=13> */
[----:B-----5:R-:W-:-:S02]  /*4a70*/  SHF.R.S32.HI R25, RZ, 0x1f, R8 ;  /* 0x0000001fff197819 */ /* 0x020fc40000011408 */
        /* <DEDUP_REMOVED lines=28> */
.L_x_2638:
[----:B------:R-:W-:Y:S05]  /*4c40*/  BSYNC B1 ;  /* 0x0000000000017941 */ /* 0x000fea0003800000 */
.L_x_2637:
        /* <DEDUP_REMOVED lines=20> */
.L_x_2641:
        /* <DEDUP_REMOVED lines=55> */
.L_x_2640:
[----:B------:R-:W-:Y:S05]  /*5100*/  BSYNC B1 ;  /* 0x0000000000017941 */ /* 0x000fea0003800000 */
.L_x_2639:
        /* <DEDUP_REMOVED lines=35> */
.L_x_2643:
[----:B------:R-:W-:Y:S05]  /*5340*/  BSYNC B1 ;  /* 0x0000000000017941 */ /* 0x000fea0003800000 */
.L_x_2642:
        /* <DEDUP_REMOVED lines=15> */
.L_x_2636:
[----:B------:R-:W-:Y:S05]  /*5440*/  BSYNC B0 ;  /* 0x0000000000007941 */ /* 0x000fea0003800000 */
.L_x_2635:
        /* <DEDUP_REMOVED lines=15> */
[----:B-----5:R-:W-:Y:S02]  /*5540*/  MOV R25, 0xffff ;  /* 0x0000ffff00197802 */ /* 0x020fe40000000f00 */
        /* <DEDUP_REMOVED lines=22> */
.L_x_2660:
[----:B------:R-:W2:Y:S01]  /*56b0*/  LDC.64 R18, c[0x0][0x218] ;  /* 0x00008600ff127b82 */ /* 0x000ea20000000a00 */
[----:B------:R-:W-:Y:S01]  /*56c0*/  ISETP.NE.AND P1, PT, R9, RZ, PT ;  /* 0x000000ff0900720c */ /* 0x000fe20003f25270 */
[----:B----4-:R-:W-:Y:S01]  /*56d0*/  FADD.FTZ R24, R24, R38 ;  /* 0x0000002618187221 */ /* 0x010fe20000010000 */
[----:B------:R-:W-:Y:S01]  /*56e0*/  IMAD.IADD R23, R50, 0x1, R8 ;  /* 0x0000000132177824 */ /* 0x000fe200078e0208 */
[----:B------:R-:W-:Y:S02]  /*56f0*/  ISETP.NE.AND P2, PT, R16, 0x1, PT ;  /* 0x000000011000780c */ /* 0x000fe40003f45270 */
[----:B------:R-:W-:Y:S02]  /*5700*/  MOV R29, R51 ;  /* 0x00000033001d7202 */ /* 0x000fe40000000f00 */
        /* <DEDUP_REMOVED lines=36> */
.L_x_2670:
[----:B0-----:R-:W-:Y:S01]  /*5950*/  FADD.FTZ R23, R22, R38 ;  /* 0x0000002616177221 */ /* 0x001fe20000010000 */
[----:B------:R-:W-:Y:S02]  /*5960*/  @!P1 F2FP.F16.F32.PACK_AB R22, RZ, R28 ;  /* 0x0000001cff16923e */ /* 0x000fe400000000ff */
[----:B------:R-:W-:Y:S02]  /*5970*/  ISETP.NE.AND P2, PT, R16, 0x2, PT ;  /* 0x000000021000780c */ /* 0x000fe40003f45270 */
[----:B------:R-:W-:Y:S01]  /*5980*/  @!P1 F2FP.F16.F32.PACK_AB R23, RZ, R23 ;  /* 0x00000017ff17923e */ /* 0x000fe200000000ff */
        /* <DEDUP_REMOVED lines=32> */
.L_x_2680:
[----:B0-----:R-:W-:Y:S01]  /*5b90*/  FADD.FTZ R23, R22, R38 ;  /* 0x0000002616177221 */ /* 0x001fe20000010000 */
[----:B------:R-:W-:Y:S02]  /*5ba0*/  @!P1 F2FP.F16.F32.PACK_AB R22, RZ, R28 ;  /* 0x0000001cff16923e */ /* 0x000fe400000000ff */
[----:B------:R-:W-:Y:S02]  /*5bb0*/  MOV R29, R55 ;  /* 0x00000037001d7202 */ /* 0x000fe40000000f00 */
[----:B------:R-:W-:Y:S01]  /*5bc0*/  @!P1 F2FP.F16.F32.PACK_AB R23, RZ, R23 ;  /* 0x00000017ff17923e */ /* 0x000fe200000000ff */
[----:B------:R4:W-:Y:S04]  /*5bd0*/  @!P1 STG.E.U16 desc[UR10][R18.64+0x50], R22 ;  /* 0x0000501612009986 */ /* 0x0009e8000c10150a */
[----:B------:R4:W-:Y:S02]  /*5be0*/  @!P1 STG.E.U16 desc[UR10][R20.64+0x50], R23 ;  /* 0x0000501714009986 */ /* 0x0009e4000c10150a */
.L_x_2646:
[----:B------:R-:W-:Y:S05]  /*5bf0*/  BSYNC B0 ;  /* 0x0000000000007941 */ /* 0x000fea0003800000 */
.L_x_2645:
[----:B------:R-:W-:-:S13]  /*5c00*/  ISETP.GE.U32.AND P0, PT, R4, 0x3c, PT ;  /* 0x0000003c0400780c */ /* 0x000fda0003f06070 */
[----:B------:R-:W-:Y:S05]  /*5c10*/  @!P0 BRA `(.L_x_2644) ;  /* 0x0000000800688947 */ /* 0x000fea0003800000 */
[----:B------:R-:W-:Y:S01]  /*5c20*/  ISETP.GT.U32.AND P0, PT, R9, 0x9, PT ;  /* 0x000000090900780c */ /* 0x000fe20003f04070 */
[----:B--234-:R-:W-:Y:S01]  /*5c30*/  HFMA2.MMA R19, -RZ, RZ, 0, 0 ;  /* 0x00000000ff137435 */ /* 0x01cfe200000001ff */
[----:B-----5:R-:W-:Y:S01]  /*5c40*/  MOV R25, RZ ;  /* 0x000000ff00197202 */ /* 0x020fe20000000f00 */
        /* <DEDUP_REMOVED lines=8> */
[----:B------:R-:W-:Y:S01]  /*5cd0*/  IMAD.MOV.U32 R38, RZ, RZ, 0xffff ;  /* 0x0000ffffff267424 */ /* 0x000fe200078e00ff */
[----:B--2---:R-:W-:Y:S02]  /*5ce0*/  @!P0 LEA R18, R9, UR8, 0x7 ;  /* 0x0000000809128c11 */ /* 0x004fe4000f8e38ff */
[----:B------:R-:W-:Y:S02]  /*5cf0*/  @!P0 LOP3.LUT R21, R21, R48, RZ, 0x3c, !PT ;  /* 0x0000003015158212 */ /* 0x000fe400078e3cff */
[----:B------:R-:W-:Y:S01]  /*5d00*/  @!P0 IADD3 R23, R29, 0x28, RZ ;  /* 0x000000281d178810 */ /* 0x000fe20007ffe0ff */
[----:B----4-:R-:W2:Y:S01]  /*5d10*/  SHFL.BFLY PT, R38, R25, 0x8, 0x101f ;  /* 0x0d101f0019267f89 */ /* 0x010ea200000e0000 */
[----:B------:R-:W-:Y:S02]  /*5d20*/  @!P0 LEA R21, R21, R18, 0x2 ;  /* 0x0000001215158211 */ /* 0x000fe400078e10ff */
[----:B------:R-:W-:-:S02]  /*5d30*/  @!P0 LEA R28, R9, UR8, 0x7 ;  /* 0x00000008091c8c11 */ /* 0x000fc4000f8e38ff */
[----:B------:R-:W-:Y:S01]  /*5d40*/  @!P0 LOP3.LUT R23, R23, R48, RZ, 0x3c, !PT ;  /* 0x0000003017178212 */ /* 0x000fe200078e3cff */
[----:B------:R-:W4:Y:S01]  /*5d50*/  @!P0 LDS R20, [R21+0x500] ;  /* 0x0005000015148984 */ /* 0x000f220000000800 */
        /* <DEDUP_REMOVED lines=13> */
[----:B------:R-:W-:Y:S01]  /*5e30*/  MOV R31, RZ ;  /* 0x000000ff001f7202 */ /* 0x000fe20000000f00 */
[----:B--2---:R-:W-:Y:S01]  /*5e40*/  FADD.FTZ R34, R38, R25 ;  /* 0x0000001926227221 */ /* 0x004fe20000010000 */
[----:B------:R-:W-:Y:S01]  /*5e50*/  MOV R32, 0xffff ;  /* 0x0000ffff00207802 */ /* 0x000fe20000000f00 */
[----:B------:R-:W2:Y:S01]  /*5e60*/  @!P0 LDS R21, [R44] ;  /* 0x000000002c158984 */ /* 0x000ea20000000800 */
[----:B------:R-:W-:-:S02]  /*5e70*/  MOV R36, 0xffff ;  /* 0x0000ffff00247802 */ /* 0x000fc40000000f00 */
[----:B------:R-:W-:Y:S02]  /*5e80*/  MOV R35, 0xffff ;  /* 0x0000ffff00237802 */ /* 0x000fe40000000f00 */
[----:B------:R-:W-:Y:S02]  /*5e90*/  MOV R38, 0xffff ;  /* 0x0000ffff00267802 */ /* 0x000fe40000000f00 */
[----:B------:R-:W-:Y:S02]  /*5ea0*/  MOV R37, 0xffff ;  /* 0x0000ffff00257802 */ /* 0x000fe40000000f00 */
[----:B------:R-:W-:Y:S02]  /*5eb0*/  MOV R39, 0xffff ;  /* 0x0000ffff00277802 */ /* 0x000fe40000000f00 */
[----:B------:R-:W-:Y:S02]  /*5ec0*/  IADD3 R29, R29, R8, RZ ;  /* 0x000000081d1d7210 */ /* 0x000fe40007ffe0ff */
[----:B------:R-:W-:Y:S01]  /*5ed0*/  SHFL.BFLY PT, R37, R34, 0x4, 0x101f ;  /* 0x0c901f0022257f89 */ /* 0x000fe200000e0000 */
[----:B----4-:R-:W-:Y:S01]  /*5ee0*/  @!P0 MOV R40, R20 ;  /* 0x0000001400288202 */ /* 0x010fe20000000f00 */
[----:B0-----:R-:W-:-:S02]  /*5ef0*/  FADD.FTZ R24, R24, R19 ;  /* 0x0000001318187221 */ /* 0x001fc40000010000 */
[----:B------:R-:W-:Y:S01]  /*5f00*/  @!P0 LDS R20, [R44+0x500] ;  /* 0x000500002c148984 */ /* 0x000fe20000000800 */
[----:B------:R-:W-:Y:S02]  /*5f10*/  @!P0 MOV R31, R18 ;  /* 0x00000012001f8202 */ /* 0x000fe40000000f00 */
[----:B------:R-:W-:Y:S01]  /*5f20*/  CS2R R18, SRZ ;  /* 0x0000000000127805 */ /* 0x000fe2000001ff00 */
[----:B------:R-:W0:Y:S01]  /*5f30*/  SHFL.BFLY PT, R27, R40, 0x8, 0x101f ;  /* 0x0d101f00281b7f89 */ /* 0x000e2200000e0000 */
[----:B------:R-:W-:Y:S02]  /*5f40*/  @!P0 MOV R23, R41 ;  /* 0x0000002900178202 */ /* 0x000fe40000000f00 */
[----:B------:R-:W-:Y:S01]  /*5f50*/  MOV R41, 0xffff ;  /* 0x0000ffff00297802 */ /* 0x000fe20000000f00 */
[----:B------:R-:W3:Y:S01]  /*5f60*/  SHFL.BFLY PT, R26, R31, 0x8, 0x101f ;  /* 0x0d101f001f1a7f89 */ /* 0x000ee200000e0000 */
[----:B------:R-:W-:-:S03]  /*5f70*/  @!P0 MOV R22, R42 ;  /* 0x0000002a00168202 */ /* 0x000fc60000000f00 */
[----:B------:R-:W4:Y:S04]  /*5f80*/  SHFL.BFLY PT, R28, R23, 0x8, 0x101f ;  /* 0x0d101f00171c7f89 */ /* 0x000f2800000e0000 */
[----:B------:R-:W5:Y:S01]  /*5f90*/  SHFL.BFLY PT, R41, R22, 0x8, 0x101f ;  /* 0x0d101f0016297f89 */ /* 0x000f6200000e0000 */
[----:B--2---:R-:W-:-:S05]  /*5fa0*/  @!P0 MOV R18, R21 ;  /* 0x0000001500128202 */ /* 0x004fca0000000f00 */
[----:B------:R-:W2:Y:S01]  /*5fb0*/  SHFL.BFLY PT, R21, R18, 0x8, 0x101f ;  /* 0x0d101f0012157f89 */ /* 0x000ea200000e0000 */
[----:B0-----:R-:W-:Y:S01]  /*5fc0*/  FADD.FTZ R27, R27, R40 ;  /* 0x000000281b1b7221 */ /* 0x001fe20000010000 */
[----:B------:R-:W-:Y:S01]  /*5fd0*/  MOV R40, 0xffff ;  /* 0x0000ffff00287802 */ /* 0x000fe20000000f00 */
[----:B---3--:R-:W-:-:S05]  /*5fe0*/  FADD.FTZ R26, R26, R31 ;  /* 0x0000001f1a1a7221 */ /* 0x008fca0000010000 */
[----:B------:R-:W-:Y:S01]  /*5ff0*/  SHFL.BFLY PT, R40, R27, 0x4, 0x101f ;  /* 0x0c901f001b287f89 */ /* 0x000fe200000e0000 */
[----:B----4-:R-:W-:-:S03]  /*6000*/  FADD.FTZ R28, R28, R23 ;  /* 0x000000171c1c7221 */ /* 0x010fc60000010000 */
[----:B------:R-:W0:Y:S01]  /*6010*/  SHFL.BFLY PT, R23, R24, 0x4, 0x101f ;  /* 0x0c901f0018177f89 */ /* 0x000e2200000e0000 */
[----:B------:R-:W-:Y:S01]  /*6020*/  @!P0 MOV R19, R20 ;  /* 0x0000001400138202 */ /* 0x000fe20000000f00 */
[----:B-----5:R-:W-:Y:S01]  /*6030*/  FADD.FTZ R31, R41, R22 ;  /* 0x00000016291f7221 */ /* 0x020fe20000010000 */
[----:B------:R-:W-:Y:S01]  /*6040*/  MOV R20, 0xffff ;  /* 0x0000ffff00147802 */ /* 0x000fe20000000f00 */
[----:B------:R-:W3:Y:S01]  /*6050*/  SHFL.BFLY PT, R25, R26, 0x4, 0x101f ;  /* 0x0c901f001a197f89 */ /* 0x000ee200000e0000 */
[----:B------:R-:W-:Y:S02]  /*6060*/  MOV R41, 0xffff ;  /* 0x0000ffff00297802 */ /* 0x000fe40000000f00 */
[----:B------:R-:W-:Y:S01]  /*6070*/  ISETP.NE.AND P0, PT, R9, RZ, PT ;  /* 0x000000ff0900720c */ /* 0x000fe20003f05270 */
[----:B------:R-:W4:Y:S01]  /*6080*/  SHFL.BFLY PT, R38, R31, 0x4, 0x101f ;  /* 0x0c901f001f267f89 */ /* 0x000f2200000e0000 */
[----:B--2---:R-:W-:Y:S01]  /*6090*/  FADD.FTZ R21, R21, R18 ;  /* 0x0000001215157221 */ /* 0x004fe20000010000 */
[----:B------:R-:W-:-:S02]  /*60a0*/  MOV R18, 0xffff ;  /* 0x0000ffff00127802 */ /* 0x000fc40000000f00 */
[----:B------:R-:W2:Y:S04]  /*60b0*/  SHFL.BFLY PT, R20, R19, 0x8, 0x101f ;  /* 0x0d101f0013147f89 */ /* 0x000ea800000e0000 */
[----:B------:R-:W5:Y:S04]  /*60c0*/  SHFL.BFLY PT, R41, R28, 0x4, 0x101f ;  /* 0x0c901f001c297f89 */ /* 0x000f6800000e0000 */
[----:B------:R-:W-:Y:S01]  /*60d0*/  SHFL.BFLY PT, R18, R21, 0x4, 0x101f ;  /* 0x0c901f0015127f89 */ /* 0x000fe200000e0000 */
[----:B0-----:R-:W-:Y:S01]  /*60e0*/  FADD.FTZ R22, R24, R23 ;  /* 0x0000001718167221 */ /* 0x001fe20000010000 */
[----:B------:R-:W-:Y:S01]  /*60f0*/  FADD.FTZ R24, R27, R40 ;  /* 0x000000281b187221 */ /* 0x000fe20000010000 */
[----:B------:R-:W-:Y:S01]  /*6100*/  FADD.FTZ R23, R34, R37 ;  /* 0x0000002522177221 */ /* 0x000fe20000010000 */
[----:B------:R-:W-:Y:S01]  /*6110*/  MOV R34, 0xffff ;  /* 0x0000ffff00227802 */ /* 0x000fe20000000f00 */
[----:B---3--:R-:W-:-:S02]  /*6120*/  FADD.FTZ R25, R26, R25 ;  /* 0x000000191a197221 */ /* 0x008fc40000010000 */
[----:B------:R-:W0:Y:S01]  /*6130*/  SHFL.BFLY PT, R27, R24, 0x2, 0x101f ;  /* 0x0c501f00181b7f89 */ /* 0x000e2200000e0000 */
[----:B----4-:R-:W-:Y:S01]  /*6140*/  FADD.FTZ R43, R31, R38 ;  /* 0x000000261f2b7221 */ /* 0x010fe20000010000 */
[----:B------:R-:W-:Y:S02]  /*6150*/  MOV R31, 0xffff ;  /* 0x0000ffff001f7802 */ /* 0x000fe40000000f00 */
[----:B------:R-:W-:Y:S01]  /*6160*/  MOV R38, 0xffff ;  /* 0x0000ffff00267802 */ /* 0x000fe20000000f00 */
[----:B--2---:R-:W-:Y:S01]  /*6170*/  FADD.FTZ R40, R20, R19 ;  /* 0x0000001314287221 */ /* 0x004fe20000010000 */
[----:B------:R-:W-:Y:S01]  /*6180*/  MOV R20, 0xffff ;  /* 0x0000ffff00147802 */ /* 0x000fe20000000f00 */
[----:B------:R-:W2:Y:S01]  /*6190*/  SHFL.BFLY PT, R39, R22, 0x2, 0x101f ;  /* 0x0c501f0016277f89 */ /* 0x000ea200000e0000 */
[----:B------:R-:W-:Y:S01]  /*61a0*/  MOV R19, 0xffff ;  /* 0x0000ffff00137802 */ /* 0x000fe20000000f00 */
[----:B-----5:R-:W-:Y:S01]  /*61b0*/  FADD.FTZ R42, R28, R41 ;  /* 0x000000291c2a7221 */ /* 0x020fe20000010000 */
[----:B------:R-:W-:Y:S01]  /*61c0*/  IMAD.MOV.U32 R28, RZ, RZ, 0xffff ;  /* 0x0000ffffff1c7424 */ /* 0x000fe200078e00ff */
        /* <DEDUP_REMOVED lines=34> */
[----:B------:R-:W-:Y:S01]  /*63f0*/  @!P0 F2FP.F16.F32.PACK_AB R34, RZ, R36 ;  /* 0x00000024ff22823e */ /* 0x000fe200000000ff */
[----:B-1----:R-:W-:-:S04]  /*6400*/  IMAD.WIDE R18, R29, 0x2, R18 ;  /* 0x000000021d127825 */ /* 0x002fc800078e0212 */
[----:B------:R-:W-:Y:S01]  /*6410*/  FADD.FTZ R31, R22, R31 ;  /* 0x0000001f161f7221 */ /* 0x000fe20000010000 */
[----:B------:R-:W-:Y:S02]  /*6420*/  @!P0 F2FP.F16.F32.PACK_AB R22, RZ, R25 ;  /* 0x00000019ff16823e */ /* 0x000fe400000000ff */
[----:B------:R-:W-:Y:S01]  /*6430*/  @!P0 F2FP.F16.F32.PACK_AB R36, RZ, R37 ;  /* 0x00000025ff24823e */ /* 0x000fe200000000ff */
[----:B0-----:R-:W-:Y:S01]  /*6440*/  FADD.FTZ R28, R23, R28 ;  /* 0x0000001c171c7221 */ /* 0x001fe20000010000 */
[----:B------:R-:W-:Y:S01]  /*6450*/  @!P0 F2FP.F16.F32.PACK_AB R23, RZ, R24 ;  /* 0x00000018ff17823e */ /* 0x000fe200000000ff */
[----:B------:R-:W-:Y:S01]  /*6460*/  @!P0 STG.E.U16 desc[UR10][R18.64], R34 ;  /* 0x0000002212008986 */ /* 0x000fe2000c10150a */
[----:B--2---:R-:W-:-:S04]  /*6470*/  IMAD.WIDE R20, R29, 0x2, R20 ;  /* 0x000000021d147825 */ /* 0x004fc800078e0214 */
[----:B------:R-:W-:Y:S01]  /*6480*/  FADD.FTZ R42, R43, R42 ;  /* 0x0000002a2b2a7221 */ /* 0x000fe20000010000 */
[----:B------:R-:W-:Y:S02]  /*6490*/  @!P0 F2FP.F16.F32.PACK_AB R24, RZ, R28 ;  /* 0x0000001cff18823e */ /* 0x000fe400000000ff */
[----:B------:R-:W-:Y:S01]  /*64a0*/  PRMT R26, R22, 0x7610, R26 ;  /* 0x00007610161a7816 */ /* 0x000fe2000000001a */
[----:B---3--:R-:W-:Y:S01]  /*64b0*/  FADD.FTZ R40, R41, R40 ;  /* 0x0000002829287221 */ /* 0x008fe20000010000 */
[----:B------:R-:W-:Y:S01]  /*64c0*/  PRMT R28, R23, 0x7610, R28 ;  /* 0x00007610171c7816 */ /* 0x000fe2000000001c */
[----:B------:R-:W-:Y:S01]  /*64d0*/  @!P0 STG.E.U16 desc[UR10][R20.64], R36 ;  /* 0x0000002414008986 */ /* 0x000fe2000c10150a */
[----:B------:R-:W-:Y:S02]  /*64e0*/  @!P0 F2FP.F16.F32.PACK_AB R25, RZ, R31 ;  /* 0x0000001fff19823e */ /* 0x000fe400000000ff */
        /* <DEDUP_REMOVED lines=8> */
.L_x_2714:
[----:B--2---:R-:W-:Y:S01]  /*6570*/  FADD.FTZ R23, R40, R38 ;  /* 0x0000002628177221 */ /* 0x004fe20000010000 */
[----:B------:R-:W-:-:S04]  /*6580*/  @!P0 F2FP.F16.F32.PACK_AB R22, RZ, R22 ;  /* 0x00000016ff16823e */ /* 0x000fc800000000ff */
[----:B------:R-:W-:Y:S01]  /*6590*/  @!P0 F2FP.F16.F32.PACK_AB R23, RZ, R23 ;  /* 0x00000017ff17823e */ /* 0x000fe200000000ff */
[----:B------:R0:W-:Y:S04]  /*65a0*/  @!P0 STG.E.U16 desc[UR10][R18.64+0x78], R22 ;  /* 0x0000781612008986 */ /* 0x0001e8000c10150a */
[----:B------:R0:W-:Y:S02]  /*65b0*/  @!P0 STG.E.U16 desc[UR10][R20.64+0x78], R23 ;  /* 0x0000781714008986 */ /* 0x0001e4000c10150a */
.L_x_2644:
[----:B------:R-:W-:Y:S05]  /*65c0*/  WARPSYNC.ALL ;  /* 0x0000000000007948 */ /* 0x000fea0003800000 */
[----:B------:R-:W-:Y:S01]  /*65d0*/  BAR.SYNC.DEFER_BLOCKING 0x0 ;  /* 0x0000000000007b1d */ /* 0x000fe20000010000 */
[C---:B------:R-:W-:Y:S02]  /*65e0*/  ISETP.GE.AND P0, PT, R8.reuse, -0x26c0, PT ;  /* 0xffffd9400800780c */ /* 0x040fe40003f06270 */
[----:B------:R-:W-:-:S11]  /*65f0*/  IADD3 R8, R8, 0x2800, RZ ;  /* 0x0000280008087810 */ /* 0x000fd60007ffe0ff */
[----:B------:R-:W-:Y:S05]  /*6600*/  @!P0 BRA `(.L_x_2651) ;  /* 0xffffffe000e48947 */ /* 0x000fea000383ffff */
[----:B------:R-:W-:Y:S05]  /*6610*/  EXIT ;  /* 0x000000000000794d */ /* 0x000fea0003800000 */
.L_x_2647:
[----:B------:R-:W-:Y:S01]  /*6620*/  HFMA2.MMA R32, -RZ, RZ, 0, 4.76837158203125e-07 ;  /* 0x00000008ff207435 */ /* 0x000fe200000001ff */
[----:B--2---:R-:W-:Y:S02]  /*6630*/  MOV R35, R18 ;  /* 0x0000001200237202 */ /* 0x004fe40000000f00 */
[----:B------:R-:W-:Y:S02]  /*6640*/  MOV R33, 0x101f ;  /* 0x0000101f00217802 */ /* 0x000fe40000000f00 */
[----:B------:R-:W-:-:S07]  /*6650*/  MOV R30, 0xffff ;  /* 0x0000ffff001e7802 */ /* 0x000fce0000000f00 */
[----:B01-3-5:R-:W-:Y:S05]  /*6660*/  WARPSYNC.COLLECTIVE R30, `(.L_x_2652) ;  /* 0x000000001e087348 */ /* 0x02bfea0003c00000 */
[----:B------:R2:W4:Y:S02]  /*6670*/  SHFL.BFLY P2, R38, R35, R32, R33 ;  /* 0x0c00002023267389 */ /* 0x0005240000040021 */
[----:B012345:R-:W-:Y:S01]  /*6680*/  ENDCOLLECTIVE ;  /* 0x000000000000791b */ /* 0x03ffe20003800000 */
.L_x_2652:
[----:B------:R-:W-:Y:S01]  /*6690*/  IMAD.MOV.U32 R35, RZ, RZ, R19 ;  /* 0x000000ffff237224 */ /* 0x000fe200078e0013 */
[----:B------:R-:W-:-:S07]  /*66a0*/  MOV R21, R38 ;  /* 0x0000002600157202 */ /* 0x000fce0000000f00 */
[----:B------:R-:W-:Y:S05]  /*66b0*/  WARPSYNC.COLLECTIVE R30, `(.L_x_2653) ;  /* 0x000000001e087348 */ /* 0x000fea0003c00000 */
[----:B------:R0:W1:Y:S02]  /*66c0*/  SHFL.BFLY P2, R38, R35, R32, R33 ;  /* 0x0c00002023267389 */ /* 0x0000640000040021 */
[----:B01----:R-:W-:Y:S01]  /*66d0*/  ENDCOLLECTIVE ;  /* 0x000000000000791b */ /* 0x003fe20003800000 */
.L_x_2653:
[----:B------:R-:W-:Y:S01]  /*66e0*/  FADD.FTZ R21, R21, R18 ;  /* 0x0000001215157221 */ /* 0x000fe20000010000 */
[----:B------:R-:W-:-:S04]  /*66f0*/  HFMA2.MMA R32, -RZ, RZ, 0, 2.384185791015625e-07 ;  /* 0x00000004ff207435 */ /* 0x000fc800000001ff */
[----:B------:R-:W-:Y:S02]  /*6700*/  MOV R35, R21 ;  /* 0x0000001500237202 */ /* 0x000fe40000000f00 */
[----:B------:R-:W-:-:S07]  /*6710*/  MOV R20, R38 ;  /* 0x0000002600147202 */ /* 0x000fce0000000f00 */
[----:B------:R-:W-:Y:S05]  /*6720*/  WARPSYNC.COLLECTIVE R30, `(.L_x_2654) ;  /* 0x000000001e087348 */ /* 0x000fea0003c00000 */
[----:B------:R0:W1:Y:S02]  /*6730*/  SHFL.BFLY P2, R38, R35, R32, R33 ;  /* 0x0c00002023267389 */ /* 0x0000640000040021 */
[----:B01----:R-:W-:Y:S01]  /*6740*/  ENDCOLLECTIVE ;  /* 0x000000000000791b */ /* 0x003fe20003800000 */
.L_x_2654:
[----:B------:R-:W-:-:S05]  /*6750*/  FADD.FTZ R20, R20, R19 ;  /* 0x0000001314147221 */ /* 0x000fca0000010000 */
[----:B------:R-:W-:Y:S02]  /*6760*/  MOV R35, R20 ;  /* 0x0000001400237202 */ /* 0x000fe40000000f00 */
[----:B------:R-:W-:-:S07]  /*6770*/  MOV R22, R38 ;  /* 0x0000002600167202 */ /* 0x000fce0000000f00 */
[----:B------:R-:W-:Y:S05]  /*6780*/  WARPSYNC.COLLECTIVE R30, `(.L_x_2655) ;  /* 0x000000001e087348 */ /* 0x000fea0003c00000 */
[----:B------:R0:W1:Y:S02]  /*6790*/  SHFL.BFLY P2, R38, R35, R32, R33 ;  /* 0x0c00002023267389 */ /* 0x0000640000040021 */
[----:B01----:R-:W-:Y:S01]  /*67a0*/  ENDCOLLECTIVE ;  /* 0x000000000000791b */ /* 0x003fe20003800000 */
.L_x_2655:
[----:B------:R-:W-:Y:S01]  /*67b0*/  FADD.FTZ R22, R21, R22 ;  /* 0x0000001615167221 */ /* 0x000fe20000010000 */
[----:B------:R-:W-:-:S04]  /*67c0*/  HFMA2.MMA R32, -RZ, RZ, 0, 1.1920928955078125e-07 ;  /* 0x00000002ff207435 */ /* 0x000fc800000001ff */
[----:B------:R-:W-:Y:S02]  /*67d0*/  MOV R35, R22 ;  /* 0x0000001600237202 */ /* 0x000fe40000000f00 */
[----:B------:R-:W-:-:S07]  /*67e0*/  MOV R23, R38 ;  /* 0x0000002600177202 */ /* 0x000fce0000000f00 */
[----:B------:R-:W-:Y:S05]  /*67f0*/  WARPSYNC.COLLECTIVE R30, `(.L_x_2656) ;  /* 0x000000001e087348 */ /* 0x000fea0003c00000 */
[----:B------:R0:W1:Y:S02]  /*6800*/  SHFL.BFLY P2, R38, R35, R32, R33 ;  /* 0x0c00002023267389 */ /* 0x0000640000040021 */
[----:B01----:R-:W-:Y:S01]  /*6810*/  ENDCOLLECTIVE ;  /* 0x000000000000791b */ /* 0x003fe20003800000 */
.L_x_2656:
[----:B------:R-:W-:-:S05]  /*6820*/  FADD.FTZ R23, R20, R23 ;  /* 0x0000001714177221 */ /* 0x000fca0000010000 */
[----:B------:R-:W-:Y:S02]  /*6830*/  MOV R35, R23 ;  /* 0x0000001700237202 */ /* 0x000fe40000000f00 */
[----:B------:R-:W-:-:S07]  /*6840*/  MOV R25, R38 ;  /* 0x0000002600197202 */ /* 0x000fce0000000f00 */
[----:B------:R-:W-:Y:S05]  /*6850*/  WARPSYNC.COLLECTIVE R30, `(.L_x_2657) ;  /* 0x000000001e087348 */ /* 0x000fea0003c00000 */
[----:B------:R0:W1:Y:S02]  /*6860*/  SHFL.BFLY P2, R38, R35, R32, R33 ;  /* 0x0c00002023267389 */ /* 0x0000640000040021 */
[----:B01----:R-:W-:Y:S01]  /*6870*/  ENDCOLLECTIVE ;  /* 0x000000000000791b */ /* 0x003fe20003800000 */
.L_x_2657:
[----:B------:R-:W-:Y:S01]  /*6880*/  FADD.FTZ R25, R22, R25 ;  /* 0x0000001916197221 */ /* 0x000fe20000010000 */
[----:B------:R-:W-:-:S04]  /*6890*/  HFMA2.MMA R32, -RZ, RZ, 0, 5.9604644775390625e-08 ;  /* 0x00000001ff207435 */ /* 0x000fc800000001ff */
[----:B------:R-:W-:Y:S02]  /*68a0*/  MOV R35, R25 ;  /* 0x0000001900237202 */ /* 0x000fe40000000f00 */
[----:B------:R-:W-:-:S07]  /*68b0*/  MOV R18, R38 ;  /* 0x0000002600127202 */ /* 0x000fce0000000f00 */
[----:B------:R-:W-:Y:S05]  /*68c0*/  WARPSYNC.COLLECTIVE R30, `(.L_x_2658) ;  /* 0x000000001e087348 */ /* 0x000fea0003c00000 */
[----:B------:R0:W1:Y:S02]  /*68d0*/  SHFL.BFLY P2, R38, R35, R32, R33 ;  /* 0x0c00002023267389 */ /* 0x0000640000040021 */
[----:B01----:R-:W-:Y:S01]  /*68e0*/  ENDCOLLECTIVE ;  /* 0x000000000000791b */ /* 0x003fe20003800000 */
.L_x_2658:
[----:B------:R-:W-:-:S05]  /*68f0*/  FADD.FTZ R24, R23, R18 ;  /* 0x0000001217187221 */ /* 0x000fca0000010000 */
[----:B------:R-:W-:Y:S02]  /*6900*/  MOV R35, R24 ;  /* 0x0000001800237202 */ /* 0x000fe40000000f00 */
[----:B------:R-:W-:-:S07]  /*6910*/  MOV R26, R38 ;  /* 0x00000026001a7202 */ /* 0x000fce0000000f00 */
[----:B------:R-:W-:Y:S05]  /*6920*/  WARPSYNC.COLLECTIVE R30, `(.L_x_2659) ;  /* 0x000000001e087348 */ /* 0x000fea0003c00000 */
[----:B------:R0:W1:Y:S02]  /*6930*/  SHFL.BFLY P2, R38, R35, R32, R33 ;  /* 0x0c00002023267389 */ /* 0x0000640000040021 */
[----:B01----:R-:W-:Y:S01]  /*6940*/  ENDCOLLECTIVE ;  /* 0x000000000000791b */ /* 0x003fe20003800000 */
.L_x_2659:
[----:B------:R-:W-:Y:S01]  /*6950*/  FADD.FTZ R26, R25, R26 ;  /* 0x0000001a191a7221 */ /* 0x000fe20000010000 */
[----:B------:R-:W-:Y:S06]  /*6960*/  BRA `(.L_x_2660) ;  /* 0xffffffec00507947 */ /* 0x000fec000383ffff */
.L_x_2648:
        /* <DEDUP_REMOVED lines=8> */
.L_x_2662:
[----:B------:R-:W-:Y:S05]  /*69f0*/  BSYNC B1 ;  /* 0x0000000000017941 */ /* 0x000fea0003800000 */
.L_x_2661:
        /* <DEDUP_REMOVED lines=8> */
.L_x_2663:
[----:B------:R-:W-:Y:S01]  /*6a80*/  FADD.FTZ R25, R25, R22 ;  /* 0x0000001619197221 */ /* 0x000fe20000010000 */
[----:B------:R-:W-:-:S04]  /*6a90*/  HFMA2.MMA R32, -RZ, RZ, 0, 2.384185791015625e-07 ;  /* 0x00000004ff207435 */ /* 0x000fc800000001ff */
[----:B------:R-:W-:Y:S02]  /*6aa0*/  MOV R35, R25 ;  /* 0x0000001900237202 */ /* 0x000fe40000000f00 */
[----:B------:R-:W-:-:S07]  /*6ab0*/  MOV R24, R38 ;  /* 0x0000002600187202 */ /* 0x000fce0000000f00 */
[----:B------:R-:W-:Y:S05]  /*6ac0*/  WARPSYNC.COLLECTIVE R30, `(.L_x_2664) ;  /* 0x000000001e087348 */ /* 0x000fea0003c00000 */
[----:B------:R0:W1:Y:S02]  /*6ad0*/  SHFL.BFLY P2, R38, R35, R32, R33 ;  /* 0x0c00002023267389 */ /* 0x0000640000040021 */
[----:B01----:R-:W-:Y:S01]  /*6ae0*/  ENDCOLLECTIVE ;  /* 0x000000000000791b */ /* 0x003fe20003800000 */
.L_x_2664:
[----:B------:R-:W-:-:S05]  /*6af0*/  FADD.FTZ R24, R24, R23 ;  /* 0x0000001718187221 */ /* 0x000fca0000010000 */
[----:B------:R-:W-:Y:S02]  /*6b00*/  MOV R35, R24 ;  /* 0x0000001800237202 */ /* 0x000fe40000000f00 */
[----:B------:R-:W-:-:S07]  /*6b10*/  MOV R26, R38 ;  /* 0x00000026001a7202 */ /* 0x000fce0000000f00 */
[----:B------:R-:W-:Y:S05]  /*6b20*/  WARPSYNC.COLLECTIVE R30, `(.L_x_2665) ;  /* 0x000000001e087348 */ /* 0x000fea0003c00000 */
[----:B------:R0:W1:Y:S02]  /*6b30*/  SHFL.BFLY P2, R38, R35, R32, R33 ;  /* 0x0c00002023267389 */ /* 0x0000640000040021 */
[----:B01----:R-:W-:Y:S01]  /*6b40*/  ENDCOLLECTIVE ;  /* 0x000000000000791b */ /* 0x003fe20003800000 */
.L_x_2665:
[----:B------:R-:W-:Y:S01]  /*6b50*/  FADD.FTZ R26, R25, R26 ;  /* 0x0000001a191a7221 */ /* 0x000fe20000010000 */
[----:B------:R-:W-:-:S04]  /*6b60*/  HFMA2.MMA R32, -RZ, RZ, 0, 1.1920928955078125e-07 ;  /* 0x00000002ff207435 */ /* 0x000fc800000001ff */
[----:B------:R-:W-:Y:S02]  /*6b70*/  MOV R35, R26 ;  /* 0x0000001a00237202 */ /* 0x000fe40000000f00 */
[----:B------:R-:W-:-:S07]  /*6b80*/  MOV R27, R38 ;  /* 0x00000026001b7202 */ /* 0x000fce0000000f00 */
[----:B------:R-:W-:Y:S05]  /*6b90*/  WARPSYNC.COLLECTIVE R30, `(.L_x_2666) ;  /* 0x000000001e087348 */ /* 0x000fea0003c00000 */
[----:B------:R0:W1:Y:S02]  /*6ba0*/  SHFL.BFLY P2, R38, R35, R32, R33 ;  /* 0x0c00002023267389 */ /* 0x0000640000040021 */
[----:B01----:R-:W-:Y:S01]  /*6bb0*/  ENDCOLLECTIVE ;  /* 0x000000000000791b */ /* 0x003fe20003800000 */
.L_x_2666:
[----:B------:R-:W-:-:S05]  /*6bc0*/  FADD.FTZ R27, R24, R27 ;  /* 0x0000001b181b7221 */ /* 0x000fca0000010000 */
[----:B------:R-:W-:Y:S02]  /*6bd0*/  MOV R35, R27 ;  /* 0x0000001b00237202 */ /* 0x000fe40000000f00 */
[----:B------:R-:W-:-:S07]  /*6be0*/  MOV R29, R38 ;  /* 0x00000026001d7202 */ /* 0x000fce0000000f00 */
[----:B------:R-:W-:Y:S05]  /*6bf0*/  WARPSYNC.COLLECTIVE R30, `(.L_x_2667) ;  /* 0x000000001e087348 */ /* 0x000fea0003c00000 */
[----:B------:R0:W1:Y:S02]  /*6c00*/  SHFL.BFLY P2, R38, R35, R32, R33 ;  /* 0x0c00002023267389 */ /* 0x0000640000040021 */
[----:B01----:R-:W-:Y:S01]  /*6c10*/  ENDCOLLECTIVE ;  /* 0x000000000000791b */ /* 0x003fe20003800000 */
.L_x_2667:
[----:B------:R-:W-:Y:S01]  /*6c20*/  FADD.FTZ R29, R26, R29 ;  /* 0x0000001d1a1d7221 */ /* 0x000fe20000010000 */
[----:B------:R-:W-:-:S03]  /*6c30*/  HFMA2.MMA R32, -RZ, RZ, 0, 5.9604644775390625e-08 ;  /* 0x00000001ff207435 */ /* 0x000fc600000001ff */
[----:B------:R-:W-:Y:S01]  /*6c40*/  IMAD.MOV.U32 R35, RZ, RZ, R29 ;  /* 0x000000ffff237224 */ /* 0x000fe200078e001d */
[----:B------:R-:W-:-:S07]  /*6c50*/  MOV R22, R38 ;  /* 0x0000002600167202 */ /* 0x000fce0000000f00 */
[----:B------:R-:W-:Y:S05]  /*6c60*/  WARPSYNC.COLLECTIVE R30, `(.L_x_2668) ;  /* 0x000000001e087348 */ /* 0x000fea0003c00000 */
[----:B------:R0:W1:Y:S02]  /*6c70*/  SHFL.BFLY P2, R38, R35, R32, R33 ;  /* 0x0c00002023267389 */ /* 0x0000640000040021 */
[----:B01----:R-:W-:Y:S01]  /*6c80*/  ENDCOLLECTIVE ;  /* 0x000000000000791b */ /* 0x003fe20003800000 */
.L_x_2668:
[----:B------:R-:W-:-:S05]  /*6c90*/  FADD.FTZ R22, R27, R22 ;  /* 0x000000161b167221 */ /* 0x000fca0000010000 */
[----:B------:R-:W-:Y:S02]  /*6ca0*/  MOV R35, R22 ;  /* 0x0000001600237202 */ /* 0x000fe40000000f00 */
[----:B------:R-:W-:-:S07]  /*6cb0*/  MOV R28, R38 ;  /* 0x00000026001c7202 */ /* 0x000fce0000000f00 */
[----:B------:R-:W-:Y:S05]  /*6cc0*/  WARPSYNC.COLLECTIVE R30, `(.L_x_2669) ;  /* 0x000000001e087348 */ /* 0x000fea0003c00000 */
[----:B------:R0:W1:Y:S02]  /*6cd0*/  SHFL.BFLY P2, R38, R35, R32, R33 ;  /* 0x0c00002023267389 */ /* 0x0000640000040021 */
[----:B01----:R-:W-:Y:S01]  /*6ce0*/  ENDCOLLECTIVE ;  /* 0x000000000000791b */ /* 0x003fe20003800000 */
.L_x_2669:
[----:B------:R-:W-:Y:S01]  /*6cf0*/  FADD.FTZ R28, R29, R28 ;  /* 0x0000001c1d1c7221 */ /* 0x000fe20000010000 */
[----:B------:R-:W-:Y:S06]  /*6d00*/  BRA `(.L_x_2670) ;  /* 0xffffffec00107947 */ /* 0x000fec000383ffff */
.L_x_2649:
        /* <DEDUP_REMOVED lines=8> */
.L_x_2672:
[----:B------:R-:W-:Y:S05]  /*6d90*/  BSYNC B1 ;  /* 0x0000000000017941 */ /* 0x000fea0003800000 */
.L_x_2671:
        /* <DEDUP_REMOVED lines=8> */
.L_x_2673:
[----:B------:R-:W-:Y:S01]  /*6e20*/  FADD.FTZ R25, R25, R22 ;  /* 0x0000001619197221 */ /* 0x000fe20000010000 */
[----:B------:R-:W-:-:S04]  /*6e30*/  HFMA2.MMA R32, -RZ, RZ, 0, 2.384185791015625e-07 ;  /* 0x00000004ff207435 */ /* 0x000fc800000001ff */
[----:B------:R-:W-:Y:S02]  /*6e40*/  MOV R35, R25 ;  /* 0x0000001900237202 */ /* 0x000fe40000000f00 */
[----:B------:R-:W-:-:S07]  /*6e50*/  MOV R24, R38 ;  /* 0x0000002600187202 */ /* 0x000fce0000000f00 */
[----:B------:R-:W-:Y:S05]  /*6e60*/  WARPSYNC.COLLECTIVE R30, `(.L_x_2674) ;  /* 0x000000001e087348 */ /* 0x000fea0003c00000 */
[----:B------:R0:W1:Y:S02]  /*6e70*/  SHFL.BFLY P2, R38, R35, R32, R33 ;  /* 0x0c00002023267389 */ /* 0x0000640000040021 */
[----:B01----:R-:W-:Y:S01]  /*6e80*/  ENDCOLLECTIVE ;  /* 0x000000000000791b */ /* 0x003fe20003800000 */
.L_x_2674:
[----:B------:R-:W-:-:S05]  /*6e90*/  FADD.FTZ R24, R24, R23 ;  /* 0x0000001718187221 */ /* 0x000fca0000010000 */
[----:B------:R-:W-:Y:S02]  /*6ea0*/  MOV R35, R24 ;  /* 0x0000001800237202 */ /* 0x000fe40000000f00 */
[----:B------:R-:W-:-:S07]  /*6eb0*/  MOV R26, R38 ;  /* 0x00000026001a7202 */ /* 0x000fce0000000f00 */
[----:B------:R-:W-:Y:S05]  /*6ec0*/  WARPSYNC.COLLECTIVE R30, `(.L_x_2675) ;  /* 0x000000001e087348 */ /* 0x000fea0003c00000 */
[----:B------:R0:W1:Y:S02]  /*6ed0*/  SHFL.BFLY P2, R38, R35, R32, R33 ;  /* 0x0c00002023267389 */ /* 0x0000640000040021 */
[----:B01----:R-:W-:Y:S01]  /*6ee0*/  ENDCOLLECTIVE ;  /* 0x000000000000791b */ /* 0x003fe20003800000 */
.L_x_2675:
[----:B------:R-:W-:Y:S01]  /*6ef0*/  FADD.FTZ R26, R25, R26 ;  /* 0x0000001a191a7221 */ /* 0x000fe20000010000 */
[----:B------:R-:W-:-:S04]  /*6f00*/  HFMA2.MMA R32, -RZ, RZ, 0, 1.1920928955078125e-07 ;  /* 0x00000002ff207435 */ /* 0x000fc800000001ff */
[----:B------:R-:W-:Y:S01]  /*6f10*/  MOV R35, R26 ;  /* 0x0000001a00237202 */ /* 0x000fe20000000f00 */
[----:B------:R-:W-:-:S07]  /*6f20*/  IMAD.MOV.U32 R27, RZ, RZ, R38 ;  /* 0x000000ffff1b7224 */ /* 0x000fce00078e0026 */
[----:B------:R-:W-:Y:S05]  /*6f30*/  WARPSYNC.COLLECTIVE R30, `(.L_x_2676) ;  /* 0x000000001e087348 */ /* 0x000fea0003c00000 */
[----:B------:R0:W1:Y:S02]  /*6f40*/  SHFL.BFLY P2, R38, R35, R32, R33 ;  /* 0x0c00002023267389 */ /* 0x0000640000040021 */
[----:B01----:R-:W-:Y:S01]  /*6f50*/  ENDCOLLECTIVE ;  /* 0x000000000000791b */ /* 0x003fe20003800000 */
.L_x_2676:
[----:B------:R-:W-:-:S05]  /*6f60*/  FADD.FTZ R27, R24, R27 ;  /* 0x0000001b181b7221 */ /* 0x000fca0000010000 */
[----:B------:R-:W-:Y:S02]  /*6f70*/  MOV R35, R27 ;  /* 0x0000001b00237202 */ /* 0x000fe40000000f00 */
[----:B------:R-:W-:-:S07]  /*6f80*/  MOV R29, R38 ;  /* 0x00000026001d7202 */ /* 0x000fce0000000f00 */
[----:B------:R-:W-:Y:S05]  /*6f90*/  WARPSYNC.COLLECTIVE R30, `(.L_x_2677) ;  /* 0x000000001e087348 */ /* 0x000fea0003c00000 */
[----:B------:R0:W1:Y:S02]  /*6fa0*/  SHFL.BFLY P2, R38, R35, R32, R33 ;  /* 0x0c00002023267389 */ /* 0x0000640000040021 */
[----:B01----:R-:W-:Y:S01]  /*6fb0*/  ENDCOLLECTIVE ;  /* 0x000000000000791b */ /* 0x003fe20003800000 */
.L_x_2677:
[----:B------:R-:W-:Y:S01]  /*6fc0*/  FADD.FTZ R29, R26, R29 ;  /* 0x0000001d1a1d7221 */ /* 0x000fe20000010000 */
[----:B------:R-:W-:-:S04]  /*6fd0*/  HFMA2.MMA R32, -RZ, RZ, 0, 5.9604644775390625e-08 ;  /* 0x00000001ff207435 */ /* 0x000fc800000001ff */
[----:B------:R-:W-:Y:S02]  /*6fe0*/  MOV R35, R29 ;  /* 0x0000001d00237202 */ /* 0x000fe40000000f00 */
[----:B------:R-:W-:-:S07]  /*6ff0*/  MOV R22, R38 ;  /* 0x0000002600167202 */ /* 0x000fce0000000f00 */
[----:B------:R-:W-:Y:S05]  /*7000*/  WARPSYNC.COLLECTIVE R30, `(.L_x_2678) ;  /* 0x000000001e087348 */ /* 0x000fea0003c00000 */
[----:B------:R0:W1:Y:S02]  /*7010*/  SHFL.BFLY P2, R38, R35, R32, R33 ;  /* 0x0c00002023267389 */ /* 0x0000640000040021 */
[----:B01----:R-:W-:Y:S01]  /*7020*/  ENDCOLLECTIVE ;  /* 0x000000000000791b */ /* 0x003fe20003800000 */
.L_x_2678:
[----:B------:R-:W-:-:S05]  /*7030*/  FADD.FTZ R22, R27, R22 ;  /* 0x000000161b167221 */ /* 0x000fca0000010000 */
[----:B------:R-:W-:Y:S02]  /*7040*/  MOV R35, R22 ;  /* 0x0000001600237202 */ /* 0x000fe40000000f00 */
[----:B------:R-:W-:-:S07]  /*7050*/  MOV R28, R38 ;  /* 0x00000026001c7202 */ /* 0x000fce0000000f00 */
[----:B------:R-:W-:Y:S05]  /*7060*/  WARPSYNC.COLLECTIVE R30, `(.L_x_2679) ;  /* 0x000000001e087348 */ /* 0x000fea0003c00000 */
[----:B------:R0:W1:Y:S02]  /*7070*/  SHFL.BFLY P2, R38, R35, R32, R33 ;  /* 0x0c00002023267389 */ /* 0x0000640000040021 */
[----:B01----:R-:W-:Y:S01]  /*7080*/  ENDCOLLECTIVE ;  /* 0x000000000000791b */ /* 0x003fe20003800000 */
.L_x_2679:
[----:B------:R-:W-:Y:S01]  /*7090*/  FADD.FTZ R28, R29, R28 ;  /* 0x0000001c1d1c7221 */ /* 0x000fe20000010000 */
[----:B------:R-:W-:Y:S06]  /*70a0*/  BRA `(.L_x_2680) ;  /* 0xffffffe800b87947 */ /* 0x000fec000383ffff */
.L_x_2650:
        /* <DEDUP_REMOVED lines=8> */
.L_x_2682:
[----:B------:R-:W-:Y:S05]  /*7130*/  BSYNC B0 ;  /* 0x0000000000007941 */ /* 0x000fea0003800000 */
.L_x_2681:
[----:B------:R-:W-:Y:S01]  /*7140*/  HFMA2.MMA R32, -RZ, RZ, 0, 4.76837158203125e-07 ;  /* 0x00000008ff207435 */ /* 0x000fe200000001ff */
[----:B------:R-:W-:Y:S01]  /*7150*/  MOV R35, R25 ;  /* 0x0000001900237202 */ /* 0x000fe20000000f00 */
[----:B------:R-:W-:Y:S01]  /*7160*/  IMAD.MOV.U32 R30, RZ, RZ, 0xffff ;  /* 0x0000ffffff1e7424 */ /* 0x000fe200078e00ff */
[----:B------:R-:W-:Y:S01]  /*7170*/  MOV R33, 0x101f ;  /* 0x0000101f00217802 */ /* 0x000fe20000000f00 */
[----:B------:R-:W-:Y:S01]  /*7180*/  HFMA2.MMA R31, -RZ, RZ, 0, 0 ;  /* 0x00000000ff1f7435 */ /* 0x000fe200000001ff */
[----:B------:R-:W-:Y:S02]  /*7190*/  MOV R24, R38 ;  /* 0x0000002600187202 */ /* 0x000fe40000000f00 */
[----:B------:R-:W-:-:S08]  /*71a0*/  @!P0 IADD3 R21, R29, 0x14, RZ ;  /* 0x000000141d158810 */ /* 0x000fd00007ffe0ff */
[----:B------:R-:W-:Y:S05]  /*71b0*/  WARPSYNC.COLLECTIVE R30, `(.L_x_2683) ;  /* 0x000000001e087348 */ /* 0x000fea0003c00000 */
[----:B------:R0:W1:Y:S02]  /*71c0*/  SHFL.BFLY P2, R38, R35, R32, R33 ;  /* 0x0c00002023267389 */ /* 0x0000640000040021 */
[----:B01----:R-:W-:Y:S01]  /*71d0*/  ENDCOLLECTIVE ;  /* 0x000000000000791b */ /* 0x003fe20003800000 */
.L_x_2683:
        /* <DEDUP_REMOVED lines=15> */
.L_x_2684:
[----:B------:R-:W-:Y:S02]  /*72d0*/  MOV R35, R34 ;  /* 0x0000002200237202 */ /* 0x000fe40000000f00 */
[----:B------:R-:W-:-:S07]  /*72e0*/  MOV R23, R38 ;  /* 0x0000002600177202 */ /* 0x000fce0000000f00 */
[----:B------:R-:W-:Y:S05]  /*72f0*/  WARPSYNC.COLLECTIVE R30, `(.L_x_2685) ;  /* 0x000000001e087348 */ /* 0x000fea0003c00000 */
[----:B------:R0:W1:Y:S02]  /*7300*/  SHFL.BFLY P2, R38, R35, R32, R33 ;  /* 0x0c00002023267389 */ /* 0x0000640000040021 */
[----:B01----:R-:W-:Y:S01]  /*7310*/  ENDCOLLECTIVE ;  /* 0x000000000000791b */ /* 0x003fe20003800000 */
.L_x_2685:
        /* <DEDUP_REMOVED lines=10> */
.L_x_2686:
[----:B------:R-:W-:-:S05]  /*73c0*/  FADD.FTZ R23, R34, R37 ;  /* 0x0000002522177221 */ /* 0x000fca0000010000 */
[----:B------:R-:W-:Y:S02]  /*73d0*/  MOV R35, R23 ;  /* 0x0000001700237202 */ /* 0x000fe40000000f00 */
[----:B------:R-:W-:-:S07]  /*73e0*/  MOV R39, R38 ;  /* 0x0000002600277202 */ /* 0x000fce0000000f00 */
[----:B------:R-:W-:Y:S05]  /*73f0*/  WARPSYNC.COLLECTIVE R30, `(.L_x_2687) ;  /* 0x000000001e087348 */ /* 0x000fea0003c00000 */
[----:B------:R0:W1:Y:S02]  /*7400*/  SHFL.BFLY P2, R38, R35, R32, R33 ;  /* 0x0c00002023267389 */ /* 0x0000640000040021 */
[----:B01----:R-:W-:Y:S01]  /*7410*/  ENDCOLLECTIVE ;  /* 0x000000000000791b */ /* 0x003fe20003800000 */
.L_x_2687:
        /* <DEDUP_REMOVED lines=8> */
.L_x_2688:
        /* <DEDUP_REMOVED lines=10> */
.L_x_2689:
[----:B------:R-:W-:Y:S01]  /*7540*/  FADD.FTZ R36, R39, R36 ;  /* 0x0000002427247221 */ /* 0x000fe20000010000 */
[----:B------:R-:W-:Y:S01]  /*7550*/  HFMA2.MMA R32, -RZ, RZ, 0, 4.76837158203125e-07 ;  /* 0x00000008ff207435 */ /* 0x000fe200000001ff */
[----:B------:R-:W-:Y:S02]  /*7560*/  MOV R35, R31 ;  /* 0x0000001f00237202 */ /* 0x000fe40000000f00 */
[----:B------:R-:W-:-:S08]  /*7570*/  MOV R34, R38 ;  /* 0x0000002600227202 */ /* 0x000fd00000000f00 */
[----:B------:R-:W-:Y:S05]  /*7580*/  WARPSYNC.COLLECTIVE R30, `(.L_x_2690) ;  /* 0x000000001e087348 */ /* 0x000fea0003c00000 */
[----:B------:R0:W1:Y:S02]  /*7590*/  SHFL.BFLY P2, R38, R35, R32, R33 ;  /* 0x0c00002023267389 */ /* 0x0000640000040021 */
[----:B01----:R-:W-:Y:S01]  /*75a0*/  ENDCOLLECTIVE ;  /* 0x000000000000791b */ /* 0x003fe20003800000 */
.L_x_2690:
        /* <DEDUP_REMOVED lines=8> */
.L_x_2691:
[----:B------:R-:W-:Y:S01]  /*7630*/  FADD.FTZ R26, R26, R31 ;  /* 0x0000001f1a1a7221 */ /* 0x000fe20000010000 */
[----:B------:R-:W-:-:S04]  /*7640*/  HFMA2.MMA R32, -RZ, RZ, 0, 2.384185791015625e-07 ;  /* 0x00000004ff207435 */ /* 0x000fc800000001ff */
[----:B------:R-:W-:Y:S02]  /*7650*/  MOV R35, R26 ;  /* 0x0000001a00237202 */ /* 0x000fe40000000f00 */
[----:B------:R-:W-:-:S07]  /*7660*/  MOV R27, R38 ;  /* 0x00000026001b7202 */ /* 0x000fce0000000f00 */
[----:B------:R-:W-:Y:S05]  /*7670*/  WARPSYNC.COLLECTIVE R30, `(.L_x_2692) ;  /* 0x000000001e087348 */ /* 0x000fea0003c00000 */
[----:B------:R0:W1:Y:S02]  /*7680*/  SHFL.BFLY P2, R38, R35, R32, R33 ;  /* 0x0c00002023267389 */ /* 0x0000640000040021 */
[----:B01----:R-:W-:Y:S01]  /*7690*/  ENDCOLLECTIVE ;  /* 0x000000000000791b */ /* 0x003fe20003800000 */
.L_x_2692:
[----:B------:R-:W-:-:S05]  /*76a0*/  FADD.FTZ R27, R27, R40 ;  /* 0x000000281b1b7221 */ /* 0x000fca0000010000 */
[----:B------:R-:W-:Y:S02]  /*76b0*/  MOV R35, R27 ;  /* 0x0000001b00237202 */ /* 0x000fe40000000f00 */
[----:B------:R-:W-:-:S07]  /*76c0*/  MOV R25, R38 ;  /* 0x0000002600197202 */ /* 0x000fce0000000f00 */
[----:B------:R-:W-:Y:S05]  /*76d0*/  WARPSYNC.COLLECTIVE R30, `(.L_x_2693) ;  /* 0x000000001e087348 */ /* 0x000fea0003c00000 */
[----:B------:R0:W1:Y:S02]  /*76e0*/  SHFL.BFLY P2, R38, R35, R32, R33 ;  /* 0x0c00002023267389 */ /* 0x0000640000040021 */
[----:B01----:R-:W-:Y:S01]  /*76f0*/  ENDCOLLECTIVE ;  /* 0x000000000000791b */ /* 0x003fe20003800000 */
.L_x_2693:
[----:B------:R-:W-:Y:S01]  /*7700*/  FADD.FTZ R25, R26, R25 ;  /* 0x000000191a197221 */ /* 0x000fe20000010000 */
[----:B------:R-:W-:-:S04]  /*7710*/  HFMA2.MMA R32, -RZ, RZ, 0, 1.1920928955078125e-07 ;  /* 0x00000002ff207435 */ /* 0x000fc800000001ff */
[----:B------:R-:W-:Y:S02]  /*7720*/  MOV R35, R25 ;  /* 0x0000001900237202 */ /* 0x000fe40000000f00 */
[----:B------:R-:W-:-:S07]  /*7730*/  MOV R40, R38 ;  /* 0x0000002600287202 */ /* 0x000fce0000000f00 */
[----:B------:R-:W-:Y:S05]  /*7740*/  WARPSYNC.COLLECTIVE R30, `(.L_x_2694) ;  /* 0x000000001e087348 */ /* 0x000fea0003c00000 */
[----:B------:R0:W1:Y:S02]  /*7750*/  SHFL.BFLY P2, R38, R35, R32, R33 ;  /* 0x0c00002023267389 */ /* 0x0000640000040021 */
[----:B01----:R-:W-:Y:S01]  /*7760*/  ENDCOLLECTIVE ;  /* 0x000000000000791b */ /* 0x003fe20003800000 */
.L_x_2694:
[----:B------:R-:W-:-:S04]  /*7770*/  FADD.FTZ R24, R27, R40 ;  /* 0x000000281b187221 */ /* 0x000fc80000010000 */
[----:B------:R-:W-:Y:S01]  /*7780*/  IMAD.MOV.U32 R35, RZ, RZ, R24 ;  /* 0x000000ffff237224 */ /* 0x000fe200078e0018 */
[----:B------:R-:W-:-:S07]  /*7790*/  MOV R26, R38 ;  /* 0x00000026001a7202 */ /* 0x000fce0000000f00 */
[----:B------:R-:W-:Y:S05]  /*77a0*/  WARPSYNC.COLLECTIVE R30, `(.L_x_2695) ;  /* 0x000000001e087348 */ /* 0x000fea0003c00000 */
[----:B------:R0:W1:Y:S02]  /*77b0*/  SHFL.BFLY P2, R38, R35, R32, R33 ;  /* 0x0c00002023267389 */ /* 0x0000640000040021 */
[----:B01----:R-:W-:Y:S01]  /*77c0*/  ENDCOLLECTIVE ;  /* 0x000000000000791b */ /* 0x003fe20003800000 */
.L_x_2695:
[----:B------:R-:W-:Y:S01]  /*77d0*/  FADD.FTZ R26, R25, R26 ;  /* 0x0000001a191a7221 */ /* 0x000fe20000010000 */
[----:B------:R-:W-:-:S04]  /*77e0*/  HFMA2.MMA R32, -RZ, RZ, 0, 5.9604644775390625e-08 ;  /* 0x00000001ff207435 */ /* 0x000fc800000001ff */
[----:B------:R-:W-:Y:S02]  /*77f0*/  MOV R35, R26 ;  /* 0x0000001a00237202 */ /* 0x000fe40000000f00 */
[----:B------:R-:W-:-:S07]  /*7800*/  MOV R27, R38 ;  /* 0x00000026001b7202 */ /* 0x000fce0000000f00 */
[----:B------:R-:W-:Y:S05]  /*7810*/  WARPSYNC.COLLECTIVE R30, `(.L_x_2696) ;  /* 0x000000001e087348 */ /* 0x000fea0003c00000 */
[----:B------:R0:W1:Y:S02]  /*7820*/  SHFL.BFLY P2, R38, R35, R32, R33 ;  /* 0x0c00002023267389 */ /* 0x0000640000040021 */
[----:B01----:R-:W-:Y:S01]  /*7830*/  ENDCOLLECTIVE ;  /* 0x000000000000791b */ /* 0x003fe20003800000 */
.L_x_2696:
[----:B------:R-:W-:-:S05]  /*7840*/  FADD.FTZ R27, R24, R27 ;  /* 0x0000001b181b7221 */ /* 0x000fca0000010000 */
[----:B------:R-:W-:Y:S02]  /*7850*/  MOV R35, R27 ;  /* 0x0000001b00237202 */ /* 0x000fe40000000f00 */
[----:B------:R-:W-:-:S07]  /*7860*/  MOV R25, R38 ;  /* 0x0000002600197202 */ /* 0x000fce0000000f00 */
[----:B------:R-:W-:Y:S05]  /*7870*/  WARPSYNC.COLLECTIVE R30, `(.L_x_2697) ;  /* 0x000000001e087348 */ /* 0x000fea0003c00000 */
[----:B------:R0:W1:Y:S02]  /*7880*/  SHFL.BFLY P2, R38, R35, R32, R33 ;  /* 0x0c00002023267389 */ /* 0x0000640000040021 */
[----:B01----:R-:W-:Y:S01]  /*7890*/  ENDCOLLECTIVE ;  /* 0x000000000000791b */ /* 0x003fe20003800000 */
.L_x_2697:
[----:B------:R-:W-:Y:S01]  /*78a0*/  FADD.FTZ R25, R26, R25 ;  /* 0x000000191a197221 */ /* 0x000fe20000010000 */
[----:B------:R-:W-:Y:S01]  /*78b0*/  HFMA2.MMA R32, -RZ, RZ, 0, 4.76837158203125e-07 ;  /* 0x00000008ff207435 */ /* 0x000fe200000001ff */
[----:B------:R-:W-:Y:S02]  /*78c0*/  MOV R35, R23 ;  /* 0x0000001700237202 */ /* 0x000fe40000000f00 */
[----:B------:R-:W-:-:S08]  /*78d0*/  MOV R24, R38 ;  /* 0x0000002600187202 */ /* 0x000fd00000000f00 */
[----:B------:R-:W-:Y:S05]  /*78e0*/  WARPSYNC.COLLECTIVE R30, `(.L_x_2698) ;  /* 0x000000001e087348 */ /* 0x000fea0003c00000 */
[----:B------:R0:W1:Y:S02]  /*78f0*/  SHFL.BFLY P2, R38, R35, R32, R33 ;  /* 0x0c00002023267389 */ /* 0x0000640000040021 */
[----:B01----:R-:W-:Y:S01]  /*7900*/  ENDCOLLECTIVE ;  /* 0x000000000000791b */ /* 0x003fe20003800000 */
.L_x_2698:
[----:B------:R-:W-:Y:S01]  /*7910*/  FADD.FTZ R24, R27, R24 ;  /* 0x000000181b187221 */ /* 0x000fe20000010000 */
[----:B------:R-:W-:Y:S02]  /*7920*/  MOV R35, R22 ;  /* 0x0000001600237202 */ /* 0x000fe40000000f00 */
[----:B------:R-:W-:-:S07]  /*7930*/  MOV R28, R38 ;  /* 0x00000026001c7202 */ /* 0x000fce0000000f00 */
[----:B------:R-:W-:Y:S05]  /*7940*/  WARPSYNC.COLLECTIVE R30, `(.L_x_2699) ;  /* 0x000000001e087348 */ /* 0x000fea0003c00000 */
[----:B------:R0:W1:Y:S02]  /*7950*/  SHFL.BFLY P2, R38, R35, R32, R33 ;  /* 0x0c00002023267389 */ /* 0x0000640000040021 */
[----:B01----:R-:W-:Y:S01]  /*7960*/  ENDCOLLECTIVE ;  /* 0x000000000000791b */ /* 0x003fe20003800000 */
.L_x_2699:
[----:B------:R-:W-:Y:S01]  /*7970*/  FADD.FTZ R28, R28, R23 ;  /* 0x000000171c1c7221 */ /* 0x000fe20000010000 */
[C---:B------:R-:W-:Y:S01]  /*7980*/  @!P0 VIADD R23, R29.reuse, 0x3c ;  /* 0x0000003c1d178836 */ /* 0x040fe20000000000 */
[----:B------:R-:W-:-:S04]  /*7990*/  IADD3 R29, R29, R8, RZ ;  /* 0x000000081d1d7210 */ /* 0x000fc80007ffe0ff */
        /* <DEDUP_REMOVED lines=10> */
.L_x_2700:
[----:B------:R-:W-:-:S05]  /*7a40*/  FADD.FTZ R31, R41, R22 ;  /* 0x00000016291f7221 */ /* 0x000fca0000010000 */
[----:B------:R-:W-:Y:S02]  /*7a50*/  MOV R35, R31 ;  /* 0x0000001f00237202 */ /* 0x000fe40000000f00 */
[----:B------:R-:W-:-:S07]  /*7a60*/  MOV R41, R38 ;  /* 0x0000002600297202 */ /* 0x000fce0000000f00 */
[----:B------:R-:W-:Y:S05]  /*7a70*/  WARPSYNC.COLLECTIVE R30, `(.L_x_2701) ;  /* 0x000000001e087348 */ /* 0x000fea0003c00000 */
[----:B------:R0:W1:Y:S02]  /*7a80*/  SHFL.BFLY P2, R38, R35, R32, R33 ;  /* 0x0c00002023267389 */ /* 0x0000640000040021 */
[----:B01----:R-:W-:Y:S01]  /*7a90*/  ENDCOLLECTIVE ;  /* 0x000000000000791b */ /* 0x003fe20003800000 */
.L_x_2701:
        /* <DEDUP_REMOVED lines=8> */
.L_x_2702:
[----:B------:R-:W-:Y:S02]  /*7b20*/  MOV R35, R43 ;  /* 0x0000002b00237202 */ /* 0x000fe40000000f00 */
[----:B------:R-:W-:-:S07]  /*7b30*/  MOV R19, R38 ;  /* 0x0000002600137202 */ /* 0x000fce0000000f00 */
[----:B------:R-:W-:Y:S05]  /*7b40*/  WARPSYNC.COLLECTIVE R30, `(.L_x_2703) ;  /* 0x000000001e087348 */ /* 0x000fea0003c00000 */
[----:B------:R0:W1:Y:S02]  /*7b50*/  SHFL.BFLY P2, R38, R35, R32, R33 ;  /* 0x0c00002023267389 */ /* 0x0000640000040021 */
[----:B01----:R-:W-:Y:S01]  /*7b60*/  ENDCOLLECTIVE ;  /* 0x000000000000791b */ /* 0x003fe20003800000 */
.L_x_2703:
[----:B------:R-:W-:Y:S01]  /*7b70*/  FADD.FTZ R23, R42, R19 ;  /* 0x000000132a177221 */ /* 0x000fe20000010000 */
[----:B------:R-:W-:-:S06]  /*7b80*/  HFMA2.MMA R19, -RZ, RZ, 0, 0 ;  /* 0x00000000ff137435 */ /* 0x000fcc00000001ff */
[----:B------:R-:W-:Y:S01]  /*7b90*/  @!P0 IMAD.MOV.U32 R19, RZ, RZ, R20 ;  /* 0x000000ffff138224 */ /* 0x000fe200078e0014 */
[----:B------:R-:W-:Y:S01]  /*7ba0*/  ISETP.NE.AND P0, PT, R9, RZ, PT ;  /* 0x000000ff0900720c */ /* 0x000fe20003f05270 */
[----:B------:R-:W-:Y:S01]  /*7bb0*/  HFMA2.MMA R32, -RZ, RZ, 0, 5.9604644775390625e-08 ;  /* 0x00000001ff207435 */ /* 0x000fe200000001ff */
[----:B------:R-:W-:Y:S02]  /*7bc0*/  MOV R35, R23 ;  /* 0x0000001700237202 */ /* 0x000fe40000000f00 */
[----:B------:R-:W-:-:S09]  /*7bd0*/  MOV R28, R38 ;  /* 0x00000026001c7202 */ /* 0x000fd20000000f00 */
[----:B------:R-:W-:Y:S05]  /*7be0*/  WARPSYNC.COLLECTIVE R30, `(.L_x_2704) ;  /* 0x000000001e087348 */ /* 0x000fea0003c00000 */
[----:B------:R0:W1:Y:S02]  /*7bf0*/  SHFL.BFLY P2, R38, R35, R32, R33 ;  /* 0x0c00002023267389 */ /* 0x0000640000040021 */
[----:B01----:R-:W-:Y:S01]  /*7c00*/  ENDCOLLECTIVE ;  /* 0x000000000000791b */ /* 0x003fe20003800000 */
.L_x_2704:
[----:B------:R-:W-:Y:S01]  /*7c10*/  @!P0 F2FP.F16.F32.PACK_AB R34, RZ, R36 ;  /* 0x00000024ff22823e */ /* 0x000fe200000000ff */
[----:B------:R-:W-:Y:S01]  /*7c20*/  FADD.FTZ R22, R43, R28 ;  /* 0x0000001c2b167221 */ /* 0x000fe20000010000 */
[----:B------:R-:W-:-:S04]  /*7c30*/  @!P0 F2FP.F16.F32.PACK_AB R36, RZ, R37 ;  /* 0x00000025ff24823e */ /* 0x000fc800000000ff */
[----:B------:R-:W-:Y:S02]  /*7c40*/  MOV R35, R22 ;  /* 0x0000001600237202 */ /* 0x000fe40000000f00 */
[----:B------:R-:W-:-:S07]  /*7c50*/  MOV R28, R38 ;  /* 0x00000026001c7202 */ /* 0x000fce0000000f00 */
[----:B------:R-:W-:Y:S05]  /*7c60*/  WARPSYNC.COLLECTIVE R30, `(.L_x_2705) ;  /* 0x000000001e087348 */ /* 0x000fea0003c00000 */
[----:B------:R0:W1:Y:S02]  /*7c70*/  SHFL.BFLY P2, R38, R35, R32, R33 ;  /* 0x0c00002023267389 */ /* 0x0000640000040021 */
[----:B01----:R-:W-:Y:S01]  /*7c80*/  ENDCOLLECTIVE ;  /* 0x000000000000791b */ /* 0x003fe20003800000 */
.L_x_2705:
[----:B------:R-:W-:Y:S01]  /*7c90*/  FADD.FTZ R28, R23, R28 ;  /* 0x0000001c171c7221 */ /* 0x000fe20000010000 */
[----:B------:R-:W-:-:S04]  /*7ca0*/  @!P0 F2FP.F16.F32.PACK_AB R23, RZ, R24 ;  /* 0x00000018ff17823e */ /* 0x000fc800000000ff */
[----:B------:R-:W-:Y:S01]  /*7cb0*/  @!P0 F2FP.F16.F32.PACK_AB R24, RZ, R28 ;  /* 0x0000001cff18823e */ /* 0x000fe200000000ff */
[----:B------:R-:W-:Y:S01]  /*7cc0*/  HFMA2.MMA R32, -RZ, RZ, 0, 4.76837158203125e-07 ;  /* 0x00000008ff207435 */ /* 0x000fe200000001ff */
[----:B------:R-:W-:Y:S02]  /*7cd0*/  MOV R35, R18 ;  /* 0x0000001200237202 */ /* 0x000fe40000000f00 */
[----:B------:R-:W-:-:S08]  /*7ce0*/  MOV R31, R38 ;  /* 0x00000026001f7202 */ /* 0x000fd00000000f00 */
[----:B------:R-:W-:Y:S05]  /*7cf0*/  WARPSYNC.COLLECTIVE R30, `(.L_x_2706) ;  /* 0x000000001e087348 */ /* 0x000fea0003c00000 */
[----:B------:R0:W1:Y:S02]  /*7d00*/  SHFL.BFLY P2, R38, R35, R32, R33 ;  /* 0x0c00002023267389 */ /* 0x0000640000040021 */
[----:B01----:R-:W-:Y:S01]  /*7d10*/  ENDCOLLECTIVE ;  /* 0x000000000000791b */ /* 0x003fe20003800000 */
.L_x_2706:
[----:B------:R-:W-:Y:S01]  /*7d20*/  FADD.FTZ R31, R22, R31 ;  /* 0x0000001f161f7221 */ /* 0x000fe20000010000 */
[----:B------:R-:W-:-:S04]  /*7d30*/  @!P0 F2FP.F16.F32.PACK_AB R22, RZ, R25 ;  /* 0x00000019ff16823e */ /* 0x000fc800000000ff */
[----:B------:R-:W-:Y:S02]  /*7d40*/  PRMT R26, R22, 0x7610, R26 ;  /* 0x00007610161a7816 */ /* 0x000fe4000000001a */
[----:B------:R-:W-:Y:S02]  /*7d50*/  @!P0 F2FP.F16.F32.PACK_AB R25, RZ, R31 ;  /* 0x0000001fff19823e */ /* 0x000fe400000000ff */
[----:B------:R-:W-:Y:S02]  /*7d60*/  MOV R35, R19 ;  /* 0x0000001300237202 */ /* 0x000fe40000000f00 */
[----:B------:R-:W-:-:S07]  /*7d70*/  MOV R21, R38 ;  /* 0x0000002600157202 */ /* 0x000fce0000000f00 */
[----:B------:R-:W-:Y:S05]  /*7d80*/  WARPSYNC.COLLECTIVE R30, `(.L_x_2707) ;  /* 0x000000001e087348 */ /* 0x000fea0003c00000 */
[----:B------:R0:W1:Y:S02]  /*7d90*/  SHFL.BFLY P2, R38, R35, R32, R33 ;  /* 0x0c00002023267389 */ /* 0x0000640000040021 */
[----:B01----:R-:W-:Y:S01]  /*7da0*/  ENDCOLLECTIVE ;  /* 0x000000000000791b */ /* 0x003fe20003800000 */
.L_x_2707:
[----:B------:R-:W-:Y:S01]  /*7db0*/  FADD.FTZ R21, R21, R18 ;  /* 0x0000001215157221 */ /* 0x000fe20000010000 */
[----:B------:R-:W-:-:S04]  /*7dc0*/  HFMA2.MMA R32, -RZ, RZ, 0, 2.384185791015625e-07 ;  /* 0x00000004ff207435 */ /* 0x000fc800000001ff */
[----:B------:R-:W-:Y:S02]  /*7dd0*/  MOV R35, R21 ;  /* 0x0000001500237202 */ /* 0x000fe40000000f00 */
[----:B------:R-:W-:-:S07]  /*7de0*/  MOV R20, R38 ;  /* 0x0000002600147202 */ /* 0x000fce0000000f00 */
[----:B------:R-:W-:Y:S05]  /*7df0*/  WARPSYNC.COLLECTIVE R30, `(.L_x_2708) ;  /* 0x000000001e087348 */ /* 0x000fea0003c00000 */
[----:B------:R0:W1:Y:S02]  /*7e00*/  SHFL.BFLY P2, R38, R35, R32, R33 ;  /* 0x0c00002023267389 */ /* 0x0000640000040021 */
[----:B01----:R-:W-:Y:S01]  /*7e10*/  ENDCOLLECTIVE ;  /* 0x000000000000791b */ /* 0x003fe20003800000 */
.L_x_2708:
[----:B------:R-:W-:-:S05]  /*7e20*/  FADD.FTZ R40, R20, R19 ;  /* 0x0000001314287221 */ /* 0x000fca0000010000 */
[----:B------:R-:W-:Y:S02]  /*7e30*/  MOV R35, R40 ;  /* 0x0000002800237202 */ /* 0x000fe40000000f00 */
[----:B------:R-:W-:-:S07]  /*7e40*/  MOV R18, R38 ;  /* 0x0000002600127202 */ /* 0x000fce0000000f00 */
[----:B------:R-:W-:Y:S05]  /*7e50*/  WARPSYNC.COLLECTIVE R30, `(.L_x_2709) ;  /* 0x000000001e087348 */ /* 0x000fea0003c00000 */
[----:B------:R0:W1:Y:S02]  /*7e60*/  SHFL.BFLY P2, R38, R35, R32, R33 ;  /* 0x0c00002023267389 */ /* 0x0000640000040021 */
[----:B01----:R-:W-:Y:S01]  /*7e70*/  ENDCOLLECTIVE ;  /* 0x000000000000791b */ /* 0x003fe20003800000 */
.L_x_2709:
        /* <DEDUP_REMOVED lines=9> */
.L_x_2710:
        /* <DEDUP_REMOVED lines=12> */
.L_x_2711:
        /* <DEDUP_REMOVED lines=9> */
.L_x_2712:
[----:B------:R-:W-:-:S05]  /*8060*/  FADD.FTZ R40, R41, R40 ;  /* 0x0000002829287221 */ /* 0x000fca0000010000 */
[----:B------:R-:W-:Y:S02]  /*8070*/  MOV R35, R40 ;  /* 0x0000002800237202 */ /* 0x000fe40000000f00 */
[----:B------:R-:W-:-:S07]  /*8080*/  MOV R27, R38 ;  /* 0x00000026001b7202 */ /* 0x000fce0000000f00 */
[----:B------:R-:W-:Y:S05]  /*8090*/  WARPSYNC.COLLECTIVE R30, `(.L_x_2713) ;  /* 0x000000001e087348 */ /* 0x000fea0003c00000 */
[----:B------:R0:W1:Y:S02]  /*80a0*/  SHFL.BFLY P2, R38, R35, R32, R33 ;  /* 0x0c00002023267389 */ /* 0x0000640000040021 */
[----:B01----:R-:W-:Y:S01]  /*80b0*/  ENDCOLLECTIVE ;  /* 0x000000000000791b */ /* 0x003fe20003800000 */
.L_x_2713:
[----:B------:R-:W-:Y:S01]  /*80c0*/  FADD.FTZ R22, R42, R27 ;  /* 0x0000001b2a167221 */ /* 0x000fe20000010000 */
[----:B------:R-:W-:Y:S06]  /*80d0*/  BRA `(.L_x_2714) ;  /* 0xffffffe400247947 */ /* 0x000fec000383ffff */
.L_x_2715:
        /* <DEDUP_REMOVED lines=10> */
.L_x_3867:


//--------------------- .text._ZN13group_norm_v218gn_bwd_cuda_kernelI6__halfLi320ELi2ELi32ELi10ELi1024ELb0ELb1ELi32ELi320ELi320ELi4ELb1ELi9ELb0ELb0ELNS_15WgradSyncMethodE3ENS_16CompileConditionILi900EEEEEvPT_S6_S6_PKS5_S8_S8_S8_PKfflPfPj --------------------------
	.section	.text._ZN13group_norm_v218gn_bwd_cuda_kernelI6__halfLi320ELi2ELi32ELi10ELi1024ELb0ELb1ELi32ELi320ELi320ELi4ELb1ELi9ELb0ELb0ELNS_15WgradSyncMethodE3ENS_16CompileConditionILi900EEEEEvPT_S6_S6_PKS5_S8_S8_S8_PKfflPfPj,"ax",@progbits
	.align	128
        .global         _ZN13group_norm_v218gn_bwd_cuda_kernelI6__halfLi320ELi2ELi32ELi10ELi1024ELb0ELb1ELi32ELi320ELi320ELi4ELb1ELi9ELb0ELb0ELNS_15WgradSyncMethodE3ENS_16CompileConditionILi900EEEEEvPT_S6_S6_PKS5_S8_S8_S8_PKfflPfPj
        .type           _ZN13group_norm_v218gn_bwd_cuda_kernelI6__halfLi320ELi2ELi32ELi10ELi1024ELb0ELb1ELi32ELi320ELi320ELi4ELb1ELi9ELb0ELb0ELNS_15WgradSyncMethodE3ENS_16CompileConditionILi900EEEEEvPT_S6_S6_PKS5_S8_S8_S8_PKfflPfPj,@function
        .size           _ZN13group_norm_v218gn_bwd_cuda_kernelI6__halfLi320ELi2ELi32ELi10ELi1024ELb0ELb1ELi32ELi320ELi320ELi4ELb1ELi9ELb0ELb0ELNS_15WgradSyncMethodE3ENS_16CompileConditionILi900EEEEEvPT_S6_S6_PKS5_S8_S8_S8_PKfflPfPj,(.L_x_3868 - _ZN13group_norm_v218gn_bwd_cuda_kernelI6__halfLi320ELi2ELi32ELi10ELi1024ELb0ELb1ELi32ELi320ELi320ELi4ELb1ELi9ELb0ELb0ELNS_15WgradSyncMethodE3ENS_16CompileConditionILi900EEEEEvPT_S6_S6_PKS5_S8_S8_S8_PKfflPfPj)
        .other          _ZN13group_norm_v218gn_bwd_cuda_kernelI6__halfLi320ELi2ELi32ELi10ELi1024ELb0ELb1ELi32ELi320ELi320ELi4ELb1ELi9ELb0ELb0ELNS_15WgradSyncMethodE3ENS_16CompileConditionILi900EEEEEvPT_S6_S6_PKS5_S8_S8_S8_PKfflPfPj,@"STO_CUDA_ENTRY STV_DEFAULT"
_ZN13group_norm_v218gn_bwd_cuda_kernelI6__halfLi320ELi2ELi32ELi10ELi1024ELb0ELb1ELi32ELi320ELi320ELi4ELb1ELi9ELb0ELb0ELNS_15WgradSyncMethodE3ENS_16CompileConditionILi900EEEEEvPT_S6_S6_PKS5_S8_S8_S8_PKfflPfPj:
.text._ZN13group_norm_v218gn_bwd_cuda_kernelI6__halfLi320ELi2ELi32ELi10ELi1024ELb0ELb1ELi32ELi320ELi320ELi4ELb1ELi9ELb0ELb0ELNS_15WgradSyncMethodE3ENS_16CompileConditionILi900EEEEEvPT_S6_S6_PKS5_S8_S8_S8_PKfflPfPj:
        /* <DEDUP_REMOVED lines=29> */
.L_x_2718:
[----:B------:R-:W2:Y:S04]  /*01d0*/  LD.E.STRONG.GPU R0, desc[UR10][R2.64] ;  /* 0x0000000a02007980 */ /* 0x000ea8000c10f900 */
[----:B--2---:R-:W-:Y:S01]  /*01e0*/  CCTL.IVALL ;  /* 0x00000000ff00798f */ /* 0x004fe20002000000 */
[----:B------:R-:W-:Y:S05]  /*01f0*/  YIELD ;  /* 0x0000000000007946 */ /* 0x000fea0003800000 */
[----:B-----5:R-:W-:-:S04]  /*0200*/  LOP3.LUT R0, R0, R5, RZ, 0x3c, !PT ;  /* 0x0000000500007212 */ /* 0x020fc800078e3cff */
[----:B------:R-:W-:-:S13]  /*0210*/  ISETP.GT.AND P0, PT, R0, -0x1, PT ;  /* 0xffffffff0000780c */ /* 0x000fda0003f04270 */
[----:B------:R-:W-:Y:S05]  /*0220*/  @P0 BRA `(.L_x_2718) ;  /* 0xfffffffc00e80947 */ /* 0x000fea000383ffff */
.L_x_2717:
[----:B------:R-:W-:Y:S05]  /*0230*/  WARPSYNC.ALL ;  /* 0x0000000000007948 */ /* 0x000fea0003800000 */
[----:B------:R-:W-:Y:S06]  /*0240*/  BAR.SYNC.DEFER_BLOCKING 0x0 ;  /* 0x0000000000007b1d */ /* 0x000fec0000010000 */
[----:B------:R-:W-:Y:S05]  /*0250*/  BRA `(.L_x_2719) ;  /* 0x0000003800b47947 */ /* 0x000fea0003800000 */
.L_x_2716:
        /* <DEDUP_REMOVED lines=8> */
[----:B------:R-:W-:Y:S01]  /*02e0*/  SHF.R.S32.HI R0, RZ, 0x1f, R13 ;  /* 0x0000001fff007819 */ /* 0x000fe2000001140d */
[----:B------:R-:W1:Y:S01]  /*02f0*/  S2UR UR6, SR_CgaCtaId ;  /* 0x00000000000679c3 */ /* 0x000e620000008800 */
[----:B------:R-:W-:Y:S01]  /*0300*/  UMOV UR4, 0x400 ;  /* 0x0000040000047882 */ /* 0x000fe20000000000 */
[----:B------:R-:W-:Y:S02]  /*0310*/  CS2R R40, SRZ ;  /* 0x0000000000287805 */ /* 0x000fe4000001ff00 */
[CC--:B------:R-:W-:Y:S01]  /*0320*/  LEA.HI R6, R0.reuse, R13.reuse, RZ, 0x2 ;  /* 0x0000000d00067211 */ /* 0x0c0fe200078f10ff */
[----:B------:R-:W-:Y:S01]  /*0330*/  UIADD3 UR4, UR4, 0x2800, URZ ;  /* 0x0000280004047890 */ /* 0x000fe2000fffe03f */
[----:B------:R-:W-:Y:S02]  /*0340*/  LEA.HI R0, R0, R13, RZ, 0x4 ;  /* 0x0000000d00007211 */ /* 0x000fe400078f20ff */
[----:B------:R-:W-:-:S02]  /*0350*/  CS2R R42, SRZ ;  /* 0x00000000002a7805 */ /* 0x000fc4000001ff00 */
[----:B------:R-:W-:Y:S01]  /*0360*/  SHF.R.S32.HI R8, RZ, 0x2, R6 ;  /* 0x00000002ff087819 */ /* 0x000fe20000011406 */
[----:B0-----:R-:W-:Y:S01]  /*0370*/  IMAD.WIDE.U32 R2, R7, -0x33333333, RZ ;  /* 0xcccccccd07027825 */ /* 0x001fe200078e00ff */
[----:B------:R-:W-:Y:S02]  /*0380*/  LOP3.LUT R6, R6, 0xfffffffc, RZ, 0xc0, !PT ;  /* 0xfffffffc06067812 */ /* 0x000fe400078ec0ff */
[----:B------:R-:W-:Y:S02]  /*0390*/  CS2R R44, SRZ ;  /* 0x00000000002c7805 */ /* 0x000fe4000001ff00 */
[C---:B------:R-:W-:Y:S02]  /*03a0*/  IADD3 R4, R8.reuse, 0x50, RZ ;  /* 0x0000005008047810 */ /* 0x040fe40007ffe0ff */
[----:B------:R-:W-:Y:S02]  /*03b0*/  CS2R R46, SRZ ;  /* 0x00000000002e7805 */ /* 0x000fe4000001ff00 */
[----:B------:R-:W-:-:S02]  /*03c0*/  IADD3 R9, R8, 0xa0, RZ ;  /* 0x000000a008097810 */ /* 0x000fc40007ffe0ff */
[----:B------:R-:W-:Y:S02]  /*03d0*/  SHF.R.S32.HI R5, RZ, 0x1f, R4 ;  /* 0x0000001fff057819 */ /* 0x000fe40000011404 */
[----:B------:R-:W-:Y:S02]  /*03e0*/  IADD3 R11, R8, 0xf0, RZ ;  /* 0x000000f0080b7810 */ /* 0x000fe40007ffe0ff */
[----:B------:R-:W-:Y:S02]  /*03f0*/  LEA.HI R8, R5, R4, RZ, 0x2 ;  /* 0x0000000405087211 */ /* 0x000fe400078f10ff */
[----:B------:R-:W-:Y:S02]  /*0400*/  IADD3 R4, R7, 0x2, RZ ;  /* 0x0000000207047810 */ /* 0x000fe40007ffe0ff */
[----:B------:R-:W-:Y:S01]  /*0410*/  SHF.R.S32.HI R10, RZ, 0x1f, R9 ;  /* 0x0000001fff0a7819 */ /* 0x000fe20000011409 */
[----:B-1----:R-:W-:Y:S01]  /*0420*/  ULEA UR6, UR6, UR4, 0x18 ;  /* 0x0000000406067291 */ /* 0x002fe2000f8ec03f */
[----:B------:R-:W-:Y:S01]  /*0430*/  SHF.R.U32.HI R7, RZ, 0x3, R3 ;  /* 0x00000003ff077819 */ /* 0x000fe20000011603 */
[----:B------:R-:W-:Y:S01]  /*0440*/  IMAD.WIDE.U32 R4, R4, -0x33333333, RZ ;  /* 0xcccccccd04047825 */ /* 0x000fe200078e00ff */
[----:B------:R-:W-:Y:S01]  /*0450*/  SHF.R.S32.HI R12, RZ, 0x1f, R11 ;  /* 0x0000001fff0c7819 */ /* 0x000fe2000001140b */
[----:B------:R-:W-:Y:S01]  /*0460*/  UMOV UR4, URZ ;  /* 0x0000003f00047c82 */ /* 0x000fe20008000000 */
[----:B------:R-:W-:Y:S01]  /*0470*/  SHF.R.U32.HI R3, RZ, 0x4, R0 ;  /* 0x00000004ff037819 */ /* 0x000fe20000011600 */
[----:B------:R0:W-:Y:S01]  /*0480*/  STL [R1+0x24], R7 ;  /* 0x0000240701007387 */ /* 0x0001e20000100800 */
[----:B------:R-:W-:-:S02]  /*0490*/  SHF.R.U32.HI R2, RZ, 0x3, R5 ;  /* 0x00000003ff027819 */ /* 0x000fc40000011605 */
[----:B------:R-:W-:Y:S02]  /*04a0*/  IADD3 R6, -R6, R13, RZ ;  /* 0x0000000d06067210 */ /* 0x000fe40007ffe1ff */
[----:B------:R-:W-:Y:S01]  /*04b0*/  LEA.HI R10, R10, R9, RZ, 0x2 ;  /* 0x000000090a0a7211 */ /* 0x000fe200078f10ff */
[----:B------:R1:W-:Y:S01]  /*04c0*/  STL [R1+0x28], R2 ;  /* 0x0000280201007387 */ /* 0x0003e20000100800 */
[----:B------:R-:W-:Y:S02]  /*04d0*/  LEA.HI R12, R12, R11, RZ, 0x2 ;  /* 0x0000000b0c0c7211 */ /* 0x000fe400078f10ff */
[----:B------:R-:W-:Y:S02]  /*04e0*/  SHF.R.U32.HI R5, RZ, 0x2, R8 ;  /* 0x00000002ff057819 */ /* 0x000fe40000011608 */
[----:B0-----:R-:W-:Y:S02]  /*04f0*/  SHF.R.U32.HI R7, RZ, 0x2, R10 ;  /* 0x00000002ff077819 */ /* 0x001fe4000001160a */
[----:B------:R-:W-:-:S02]  /*0500*/  SHF.R.U32.HI R9, RZ, 0x2, R12 ;  /* 0x00000002ff097819 */ /* 0x000fc4000001160c */
[C---:B------:R-:W-:Y:S02]  /*0510*/  LOP3.LUT R0, R6.reuse, 0x3, R7, 0x78, !PT ;  /* 0x0000000306007812 */ /* 0x040fe400078e7807 */
[C---:B-1----:R-:W-:Y:S02]  /*0520*/  LOP3.LUT R2, R6.reuse, 0x3, R3, 0x78, !PT ;  /* 0x0000000306027812 */ /* 0x042fe400078e7803 */
[----:B------:R-:W-:-:S03]  /*0530*/  LOP3.LUT R3, R6, 0x3, R5, 0x78, !PT ;  /* 0x0000000306037812 */ /* 0x000fc600078e7805 */
[----:B------:R0:W-:Y:S04]  /*0540*/  STL [R1+0x38], R2 ;  /* 0x0000380201007387 */ /* 0x0001e80000100800 */
[----:B------:R-:W-:Y:S04]  /*0550*/  STL [R1+0x34], R3 ;  /* 0x0000340301007387 */ /* 0x000fe80000100800 */
[----:B------:R2:W-:Y:S01]  /*0560*/  STL [R1+0x30], R0 ;  /* 0x0000300001007387 */ /* 0x0005e20000100800 */
[----:B0-----:R-:W-:-:S05]  /*0570*/  LOP3.LUT R2, R6, 0x3, R9, 0x78, !PT ;  /* 0x0000000306027812 */ /* 0x001fca00078e7809 */
[----:B------:R0:W-:Y:S01]  /*0580*/  STL [R1+0x2c], R2 ;  /* 0x00002c0201007387 */ /* 0x0001e20000100800 */
[--C-:B--2---:R-:W-:Y:S02]  /*0590*/  HADD2.F32 R0, -RZ, R38.reuse.H0_H0 ;  /* 0x20000026ff007230 */ /* 0x104fe40000004100 */
[--C-:B0-----:R-:W-:Y:S02]  /*05a0*/  HADD2.F32 R2, -RZ, R39.reuse.H0_H0 ;  /* 0x20000027ff027230 */ /* 0x101fe40000004100 */
[----:B------:R-:W-:Y:S02]  /*05b0*/  HADD2.F32 R38, -RZ, R38.H1_H1 ;  /* 0x30000026ff267230 */ /* 0x000fe40000004100 */
[----:B------:R-:W-:-:S07]  /*05c0*/  HADD2.F32 R39, -RZ, R39.H1_H1 ;  /* 0x30000027ff277230 */ /* 0x000fce0000004100 */
.L_x_2735:
[----:B-1----:R-:W2:Y:S01]  /*05d0*/  LDL R6, [R1+0x24] ;  /* 0x0000240001067983 */ /* 0x002ea20000100800 */
[----:B------:R-:W0:Y:S01]  /*05e0*/  S2R R7, SR_TID.X ;  /* 0x0000000000077919 */ /* 0x000e220000002100 */
[----:B------:R-:W-:Y:S01]  /*05f0*/  USHF.L.U32 UR7, UR16, 0x5, URZ ;  /* 0x0000000510077899 */ /* 0x000fe2000800063f */
[----:B------:R-:W-:Y:S01]  /*0600*/  HFMA2.MMA R29, -RZ, RZ, 0, 0 ;  /* 0x00000000ff1d7435 */ /* 0x000fe200000001ff */
[----:B------:R-:W-:Y:S01]  /*0610*/  USHF.L.U32 UR12, UR9, 0x5, URZ ;  /* 0x00000005090c7899 */ /* 0x000fe2000800063f */
[----:B------:R-:W3:Y:S01]  /*0620*/  LDL R8, [R1+0x28] ;  /* 0x0000280001087983 */ /* 0x000ee20000100800 */
[----:B------:R-:W-:Y:S02]  /*0630*/  ULOP3.LUT UR7, UR7, 0x3e0, URZ, 0xc0, !UPT ;  /* 0x000003e007077892 */ /* 0x000fe4000f8ec03f */
[----:B------:R-:W-:Y:S01]  /*0640*/  USHF.L.U64.HI UR13, UR9, 0x5, UR5 ;  /* 0x00000005090d7899 */ /* 0x000fe20008010205 */
[----:B------:R-:W-:Y:S01]  /*0650*/  ULDC.64 UR14, c[0x0][0x248] ;  /* 0x00009200000e7ab9 */ /* 0x000fe20000000a00 */
[----:B------:R-:W-:Y:S01]  /*0660*/  ULDC.64 UR18, c[0x0][0x230] ;  /* 0x00008c0000127ab9 */ /* 0x000fe20000000a00 */
        /* <DEDUP_REMOVED lines=9> */
[----:B------:R-:W-:-:S04]  /*0700*/  IMAD.WIDE.U32 R28, R5, 0x50000, R28 ;  /* 0x00050000051c7825 */ /* 0x000fc800078e001c */
[----:B------:R-:W-:Y:S01]  /*0710*/  VIADD R29, R29, UR7 ;  /* 0x000000071d1d7c36 */ /* 0x000fe20008000000 */
[----:B------:R-:W-:Y:S01]  /*0720*/  IADD3 R7, R31, 0xa00, RZ ;  /* 0x00000a001f077810 */ /* 0x000fe20007ffe0ff */
[----:B------:R-:W-:-:S03]  /*0730*/  ULDC UR7, c[0x0][0x250] ;  /* 0x0000940000077ab9 */ /* 0x000fc60000000800 */
[----:B------:R-:W-:Y:S02]  /*0740*/  IADD3 R7, P2, R7, R28, RZ ;  /* 0x0000001c07077210 */ /* 0x000fe40007f5e0ff */
[----:B--2---:R-:W-:-:S04]  /*0750*/  IADD3 R4, P0, R6, UR12, RZ ;  /* 0x0000000c06047c10 */ /* 0x004fc8000ff1e0ff */
[----:B------:R-:W-:Y:S02]  /*0760*/  IADD3.X R5, RZ, UR13, RZ, P0, !PT ;  /* 0x0000000dff057c10 */ /* 0x000fe400087fe4ff */
[----:B------:R-:W-:-:S04]  /*0770*/  LEA R12, P0, R4, UR14, 0x3 ;  /* 0x0000000e040c7c11 */ /* 0x000fc8000f8018ff */
[----:B------:R-:W-:Y:S02]  /*0780*/  LEA.HI.X R13, R4, UR15, R5, 0x3, P0 ;  /* 0x0000000f040d7c11 */ /* 0x000fe400080f1c05 */
[----:B------:R-:W-:-:S04]  /*0790*/  IADD3 R89, P0, R31, R28, RZ ;  /* 0x0000001c1f597210 */ /* 0x000fc80007f1e0ff */
[----:B------:R-:W-:Y:S01]  /*07a0*/  IADD3.X R4, RZ, R29, RZ, P0, !PT ;  /* 0x0000001dff047210 */ /* 0x000fe200007fe4ff */
[----:B------:R-:W2:Y:S01]  /*07b0*/  LDG.E.64.CONSTANT R12, desc[UR10][R12.64] ;  /* 0x0000000a0c0c7981 */ /* 0x000ea2000c1e9b00 */
[----:B------:R-:W-:Y:S02]  /*07c0*/  IADD3 R5, R31, 0x500, RZ ;  /* 0x000005001f057810 */ /* 0x000fe40007ffe0ff */
[C---:B------:R-:W-:Y:S02]  /*07d0*/  SHF.L.U64.HI R10, R89.reuse, 0x1, R4 ;  /* 0x00000001590a7819 */ /* 0x040fe40000010204 */
[----:B------:R-:W-:Y:S02]  /*07e0*/  SHF.L.U32 R89, R89, 0x1, RZ ;  /* 0x0000000159597819 */ /* 0x000fe400000006ff */
[----:B------:R-:W-:Y:S02]  /*07f0*/  IADD3 R5, P1, R5, R28, RZ ;  /* 0x0000001c05057210 */ /* 0x000fe40007f3e0ff */
[----:B------:R-:W-:-:S02]  /*0800*/  IADD3 R24, P0, R89, UR18, RZ ;  /* 0x0000001259187c10 */ /* 0x000fc4000ff1e0ff */
[----:B------:R-:W-:Y:S02]  /*0810*/  IADD3.X R4, RZ, R29, RZ, P1, !PT ;  /* 0x0000001dff047210 */ /* 0x000fe40000ffe4ff */
[----:B------:R-:W-:Y:S02]  /*0820*/  SHF.L.U32 R9, R5, 0x1, RZ ;  /* 0x0000000105097819 */ /* 0x000fe400000006ff */
[----:B------:R-:W-:Y:S02]  /*0830*/  IADD3 R26, P1, R89, UR20, RZ ;  /* 0x00000014591a7c10 */ /* 0x000fe4000ff3e0ff */
[----:B------:R-:W-:Y:S02]  /*0840*/  IADD3.X R25, R10, UR19, RZ, P0, !PT ;  /* 0x000000130a197c10 */ /* 0x000fe400087fe4ff */
[----:B------:R-:W-:Y:S02]  /*0850*/  SHF.L.U64.HI R6, R5, 0x1, R4 ;  /* 0x0000000105067819 */ /* 0x000fe40000010204 */
[----:B------:R-:W-:-:S02]  /*0860*/  IADD3 R20, P0, R9, UR18, RZ ;  /* 0x0000001209147c10 */ /* 0x000fc4000ff1e0ff */
[----:B------:R-:W-:Y:S01]  /*0870*/  IADD3.X R27, R10, UR21, RZ, P1, !PT ;  /* 0x000000150a1b7c10 */ /* 0x000fe20008ffe4ff */
[----:B------:R-:W4:Y:S01]  /*0880*/  LDG.E.64.CONSTANT R24, desc[UR10][R24.64] ;  /* 0x0000000a18187981 */ /* 0x000f22000c1e9b00 */
[----:B------:R-:W-:Y:S02]  /*0890*/  IADD3 R22, P1, R9, UR20, RZ ;  /* 0x0000001409167c10 */ /* 0x000fe4000ff3e0ff */
[C---:B------:R-:W-:Y:S01]  /*08a0*/  IADD3.X R21, R6.reuse, UR19, RZ, P0, !PT ;  /* 0x0000001306157c10 */ /* 0x040fe200087fe4ff */
[----:B------:R-:W-:Y:S01]  /*08b0*/  STL [R1+0x20], R10 ;  /* 0x0000200a01007387 */ /* 0x000fe20000100800 */
[----:B------:R-:W-:Y:S02]  /*08c0*/  IADD3 R5, R31, 0xf00, RZ ;  /* 0x00000f001f057810 */ /* 0x000fe40007ffe0ff */
[----:B------:R-:W-:Y:S01]  /*08d0*/  IADD3.X R23, R6, UR21, RZ, P1, !PT ;  /* 0x0000001506177c10 */ /* 0x000fe20008ffe4ff */
[----:B------:R0:W-:Y:S01]  /*08e0*/  STL [R1+0x18], R9 ;  /* 0x0000180901007387 */ /* 0x0001e20000100800 */
[----:B------:R-:W-:-:S03]  /*08f0*/  IADD3.X R4, RZ, R29, RZ, P2, !PT ;  /* 0x0000001dff047210 */ /* 0x000fc600017fe4ff */
[----:B------:R1:W-:Y:S01]  /*0900*/  STL [R1+0x1c], R6 ;  /* 0x00001c0601007387 */ /* 0x0003e20000100800 */
[----:B------:R-:W-:-:S03]  /*0910*/  IADD3 R5, P1, R5, R28, RZ ;  /* 0x0000001c05057210 */ /* 0x000fc60007f3e0ff */
[----:B------:R-:W5:Y:S01]  /*0920*/  LDG.E.64.CONSTANT R20, desc[UR10][R20.64] ;  /* 0x0000000a14147981 */ /* 0x000f62000c1e9b00 */
[----:B0-----:R-:W-:-:S03]  /*0930*/  SHF.L.U64.HI R9, R7, 0x1, R4 ;  /* 0x0000000107097819 */ /* 0x001fc60000010204 */
[----:B------:R-:W5:Y:S01]  /*0940*/  LDG.E.64.CONSTANT R26, desc[UR10][R26.64] ;  /* 0x0000000a1a1a7981 */ /* 0x000f62000c1e9b00 */
[----:B-1----:R-:W-:-:S03]  /*0950*/  SHF.L.U32 R6, R7, 0x1, RZ ;  /* 0x0000000107067819 */ /* 0x002fc600000006ff */
[----:B------:R-:W5:Y:S01]  /*0960*/  LDG.E.64.CONSTANT R22, desc[UR10][R22.64] ;  /* 0x0000000a16167981 */ /* 0x000f62000c1e9b00 */
[C---:B------:R-:W-:Y:S02]  /*0970*/  IADD3 R16, P0, R6.reuse, UR18, RZ ;  /* 0x0000001206107c10 */ /* 0x040fe4000ff1e0ff */
[----:B------:R-:W-:Y:S01]  /*0980*/  IADD3.X R4, RZ, R29, RZ, P1, !PT ;  /* 0x0000001dff047210 */ /* 0x000fe20000ffe4ff */
[----:B------:R-:W-:Y:S01]  /*0990*/  STL [R1+0x14], R9 ;  /* 0x0000140901007387 */ /* 0x000fe20000100800 */
[C---:B------:R-:W-:Y:S02]  /*09a0*/  IADD3.X R17, R9.reuse, UR19, RZ, P0, !PT ;  /* 0x0000001309117c10 */ /* 0x040fe400087fe4ff */
[----:B------:R-:W-:Y:S01]  /*09b0*/  IADD3 R18, P1, R6, UR20, RZ ;  /* 0x0000001406127c10 */ /* 0x000fe2000ff3e0ff */
[----:B------:R0:W-:Y:S04]  /*09c0*/  STL [R1+0x10], R6 ;  /* 0x0000100601007387 */ /* 0x0001e80000100800 */
[----:B------:R-:W5:Y:S01]  /*09d0*/  LDG.E.64.CONSTANT R16, desc[UR10][R16.64] ;  /* 0x0000000a10107981 */ /* 0x000f62000c1e9b00 */
[----:B------:R-:W-:-:S02]  /*09e0*/  IADD3.X R19, R9, UR21, RZ, P1, !PT ;  /* 0x0000001509137c10 */ /* 0x000fc40008ffe4ff */
[----:B0-----:R-:W-:-:S04]  /*09f0*/  SHF.L.U64.HI R6, R5, 0x1, R4 ;  /* 0x0000000105067819 */ /* 0x001fc80000010204 */
[----:B------:R-:W5:Y:S01]  /*0a00*/  LDG.E.64.CONSTANT R18, desc[UR10][R18.64] ;  /* 0x0000000a12127981 */ /* 0x000f62000c1e9b00 */
[----:B------:R-:W-:-:S04]  /*0a10*/  SHF.L.U32 R4, R5, 0x1, RZ ;  /* 0x0000000105047819 */ /* 0x000fc800000006ff */
[----:B------:R-:W-:Y:S02]  /*0a20*/  IADD3 R14, P3, R4, UR18, RZ ;  /* 0x00000012040e7c10 */ /* 0x000fe4000ff7e0ff */
[----:B------:R-:W-:Y:S02]  /*0a30*/  IADD3 R5, R31, 0x1400, RZ ;  /* 0x000014001f057810 */ /* 0x000fe40007ffe0ff */
[----:B------:R-:W-:Y:S02]  /*0a40*/  IADD3.X R15, R6, UR19, RZ, P3, !PT ;  /* 0x00000013060f7c10 */ /* 0x000fe40009ffe4ff */
[----:B------:R-:W-:Y:S02]  /*0a50*/  IADD3 R60, P1, R4, UR20, RZ ;  /* 0x00000014043c7c10 */ /* 0x000fe4000ff3e0ff */
[----:B---3--:R-:W-:Y:S02]  /*0a60*/  IADD3 R7, P2, R8, UR12, RZ ;  /* 0x0000000c08077c10 */ /* 0x008fe4000ff5e0ff */
[----:B------:R-:W-:Y:S01]  /*0a70*/  IADD3 R5, P0, R5, R28, RZ ;  /* 0x0000001c05057210 */ /* 0x000fe20007f1e0ff */
[----:B------:R0:W-:Y:S01]  /*0a80*/  STL [R1+0xc], R6 ;  /* 0x00000c0601007387 */ /* 0x0001e20000100800 */
[----:B------:R-:W-:-:S02]  /*0a90*/  IADD3.X R61, R6, UR21, RZ, P1, !PT ;  /* 0x00000015063d7c10 */ /* 0x000fc40008ffe4ff */
[----:B------:R-:W-:Y:S01]  /*0aa0*/  IADD3.X R8, RZ, UR13, RZ, P2, !PT ;  /* 0x0000000dff087c10 */ /* 0x000fe200097fe4ff */
[----:B------:R-:W3:Y:S01]  /*0ab0*/  LDG.E.64.CONSTANT R14, desc[UR10][R14.64] ;  /* 0x0000000a0e0e7981 */ /* 0x000ee2000c1e9b00 */
[----:B------:R-:W-:Y:S01]  /*0ac0*/  SHF.L.U32 R10, R5, 0x1, RZ ;  /* 0x00000001050a7819 */ /* 0x000fe200000006ff */
[----:B------:R-:W-:Y:S02]  /*0ad0*/  ULDC.64 UR12, c[0x0][0x258] ;  /* 0x00009600000c7ab9 */ /* 0x000fe40000000a00 */
[----:B------:R1:W-:Y:S01]  /*0ae0*/  STL [R1+0x8], R4 ;  /* 0x0000080401007387 */ /* 0x0003e20000100800 */
[----:B0-----:R-:W-:-:S03]  /*0af0*/  IADD3.X R6, RZ, R29, RZ, P0, !PT ;  /* 0x0000001dff067210 */ /* 0x001fc600007fe4ff */
[----:B------:R-:W3:Y:S01]  /*0b00*/  LDG.E.64.CONSTANT R60, desc[UR10][R60.64] ;  /* 0x0000000a3c3c7981 */ /* 0x000ee2000c1e9b00 */
[----:B------:R-:W-:Y:S02]  /*0b10*/  IADD3 R56, P0, R10, UR18, RZ ;  /* 0x000000120a387c10 */ /* 0x000fe4000ff1e0ff */
[----:B------:R-:W-:Y:S02]  /*0b20*/  SHF.L.U64.HI R9, R5, 0x1, R6 ;  /* 0x0000000105097819 */ /* 0x000fe40000010206 */
[----:B-1----:R-:W-:-:S04]  /*0b30*/  LEA R4, P2, R7, UR14, 0x3 ;  /* 0x0000000e07047c11 */ /* 0x002fc8000f8418ff */
[----:B------:R-:W-:Y:S02]  /*0b40*/  LEA.HI.X R5, R7, UR15, R8, 0x3, P2 ;  /* 0x0000000f07057c11 */ /* 0x000fe400090f1c08 */
[----:B------:R-:W-:Y:S02]  /*0b50*/  IADD3 R54, P1, R10, UR20, RZ ;  /* 0x000000140a367c10 */ /* 0x000fe4000ff3e0ff */
[C---:B------:R-:W-:Y:S02]  /*0b60*/  IADD3.X R57, R9.reuse, UR19, RZ, P0, !PT ;  /* 0x0000001309397c10 */ /* 0x040fe400087fe4ff */
[----:B------:R-:W3:Y:S01]  /*0b70*/  LDG.E.64.CONSTANT R4, desc[UR10][R4.64] ;  /* 0x0000000a04047981 */ /* 0x000ee2000c1e9b00 */
[----:B------:R-:W-:Y:S02]  /*0b80*/  IADD3.X R55, R9, UR21, RZ, P1, !PT ;  /* 0x0000001509377c10 */ /* 0x000fe40008ffe4ff */
[----:B------:R-:W-:Y:S01]  /*0b90*/  IADD3 R7, R31, 0x1900, RZ ;  /* 0x000019001f077810 */ /* 0x000fe20007ffe0ff */
[----:B------:R-:W3:Y:S03]  /*0ba0*/  LDG.E.64.CONSTANT R56, desc[UR10][R56.64] ;  /* 0x0000000a38387981 */ /* 0x000ee6000c1e9b00 */
[----:B------:R-:W-:Y:S01]  /*0bb0*/  IADD3 R7, P0, R7, R28, RZ ;  /* 0x0000001c07077210 */ /* 0x000fe20007f1e0ff */
[----:B------:R-:W3:Y:S03]  /*0bc0*/  LDG.E.64.CONSTANT R54, desc[UR10][R54.64] ;  /* 0x0000000a36367981 */ /* 0x000ee6000c1e9b00 */
[C---:B------:R-:W-:Y:S01]  /*0bd0*/  SHF.L.U32 R92, R7.reuse, 0x1, RZ ;  /* 0x00000001075c7819 */ /* 0x040fe200000006ff */
[----:B------:R-:W-:Y:S01]  /*0be0*/  IMAD.X R6, RZ, RZ, R29, P0 ;  /* 0x000000ffff067224 */ /* 0x000fe200000e061d */
[----:B------:R0:W-:Y:S04]  /*0bf0*/  STL [R1], R10 ;  /* 0x0000000a01007387 */ /* 0x0001e80000100800 */
[----:B------:R-:W-:-:S02]  /*0c00*/  SHF.L.U64.HI R93, R7, 0x1, R6 ;  /* 0x00000001075d7819 */ /* 0x000fc40000010206 */
[C---:B------:R-:W-:Y:S02]  /*0c10*/  IADD3 R52, P1, R92.reuse, UR20, RZ ;  /* 0x000000145c347c10 */ /* 0x040fe4000ff3e0ff */
[----:B0-----:R-:W-:-:S04]  /*0c20*/  IADD3 R10, P0, R92, UR18, RZ ;  /* 0x000000125c0a7c10 */ /* 0x001fc8000ff1e0ff */
[C---:B------:R-:W-:Y:S02]  /*0c30*/  IADD3.X R11, R93.reuse, UR19, RZ, P0, !PT ;  /* 0x000000135d0b7c10 */ /* 0x040fe400087fe4ff */
[----:B------:R-:W-:-:S04]  /*0c40*/  IADD3.X R53, R93, UR21, RZ, P1, !PT ;  /* 0x000000155d357c10 */ /* 0x000fc80008ffe4ff */
[----:B------:R-:W3:Y:S01]  /*0c50*/  LDG.E.64.CONSTANT R10, desc[UR10][R10.64] ;  /* 0x0000000a0a0a7981 */ /* 0x000ee2000c1e9b00 */
[----:B------:R-:W-:-:S03]  /*0c60*/  IADD3 R7, R31, 0x1e00, RZ ;  /* 0x00001e001f077810 */ /* 0x000fc60007ffe0ff */
[----:B------:R-:W3:Y:S01]  /*0c70*/  LDG.E.64.CONSTANT R52, desc[UR10][R52.64] ;  /* 0x0000000a34347981 */ /* 0x000ee2000c1e9b00 */
[----:B------:R-:W-:-:S04]  /*0c80*/  IADD3 R7, P0, R7, R28, RZ ;  /* 0x0000001c07077210 */ /* 0x000fc80007f1e0ff */
[----:B------:R-:W-:Y:S02]  /*0c90*/  IADD3.X R6, RZ, R29, RZ, P0, !PT ;  /* 0x0000001dff067210 */ /* 0x000fe400007fe4ff */
[C---:B------:R-:W-:Y:S02]  /*0ca0*/  SHF.L.U32 R90, R7.reuse, 0x1, RZ ;  /* 0x00000001075a7819 */ /* 0x040fe400000006ff */
[----:B------:R-:W-:Y:S02]  /*0cb0*/  SHF.L.U64.HI R91, R7, 0x1, R6 ;  /* 0x00000001075b7819 */ /* 0x000fe40000010206 */
[C---:B------:R-:W-:Y:S01]  /*0cc0*/  IADD3 R8, P0, R90.reuse, UR18, RZ ;  /* 0x000000125a087c10 */ /* 0x040fe2000ff1e0ff */
[----:B------:R0:W-:Y:S01]  /*0cd0*/  STL [R1+0x4], R9 ;  /* 0x0000040901007387 */ /* 0x0001e20000100800 */
[----:B------:R-:W-:Y:S02]  /*0ce0*/  IADD3 R6, P1, R90, UR20, RZ ;  /* 0x000000145a067c10 */ /* 0x000fe4000ff3e0ff */
[----:B0-----:R-:W-:-:S06]  /*0cf0*/  IADD3.X R9, R91, UR19, RZ, P0, !PT ;  /* 0x000000135b097c10 */ /* 0x001fcc00087fe4ff */
[----:B------:R-:W3:Y:S01]  /*0d00*/  LDG.E.64.CONSTANT R8, desc[UR10][R8.64] ;  /* 0x0000000a08087981 */ /* 0x000ee2000c1e9b00 */
[----:B------:R-:W-:Y:S02]  /*0d10*/  IADD3.X R7, R91, UR21, RZ, P1, !PT ;  /* 0x000000155b077c10 */ /* 0x000fe40008ffe4ff */
[----:B------:R-:W-:-:S04]  /*0d20*/  IADD3 R31, R31, 0x2300, RZ ;  /* 0x000023001f1f7810 */ /* 0x000fc80007ffe0ff */
[----:B------:R-:W3:Y:S01]  /*0d30*/  LDG.E.64.CONSTANT R6, desc[UR10][R6.64] ;  /* 0x0000000a06067981 */ /* 0x000ee2000c1e9b00 */
        /* <DEDUP_REMOVED lines=8> */
[----:B------:R-:W3:Y:S04]  /*0dc0*/  LDG.E.64.CONSTANT R50, desc[UR10][R50.64] ;  /* 0x0000000a32327981 */ /* 0x000ee8000c1e9b00 */
[----:B------:R-:W3:Y:S01]  /*0dd0*/  LDG.E.64.CONSTANT R48, desc[UR10][R48.64] ;  /* 0x0000000a30307981 */ /* 0x000ee2000c1e9b00 */
[----:B--2---:R-:W-:-:S04]  /*0de0*/  FADD.FTZ R13, R13, UR7 ;  /* 0x000000070d0d7e21 */ /* 0x004fc80008010000 */
[----:B------:R-:W0:Y:S01]  /*0df0*/  MUFU.RSQ R37, R13 ;  /* 0x0000000d00257308 */ /* 0x000e220000001400 */
[--C-:B----4-:R-:W-:Y:S02]  /*0e00*/  HADD2.F32 R29, -RZ, R24.reuse.H0_H0 ;  /* 0x20000018ff1d7230 */ /* 0x110fe40000004100 */
[----:B------:R-:W-:-:S03]  /*0e10*/  HADD2.F32 R31, -RZ, R24.H1_H1 ;  /* 0x30000018ff1f7230 */ /* 0x000fc60000004100 */
[C---:B------:R-:W-:Y:S02]  /*0e20*/  FADD.FTZ R24, -R12.reuse, R29 ;  /* 0x0000001d0c187221 */ /* 0x040fe40000010100 */
[----:B------:R-:W-:Y:S01]  /*0e30*/  FADD.FTZ R84, -R12, R31 ;  /* 0x0000001f0c547221 */ /* 0x000fe20000010100 */
[----:B-----5:R-:W-:Y:S02]  /*0e40*/  HADD2.F32 R29, -RZ, R20.H0_H0 ;  /* 0x20000014ff1d7230 */ /* 0x020fe40000004100 */
[----:B------:R-:W-:-:S03]  /*0e50*/  HADD2.F32 R59, -RZ, R26.H0_H0 ;  /* 0x2000001aff3b7230 */ /* 0x000fc60000004100 */
[----:B------:R-:W-:Y:S01]  /*0e60*/  FADD.FTZ R86, -R12, R29 ;  /* 0x0000001d0c567221 */ /* 0x000fe20000010100 */
[----:B------:R-:W-:Y:S02]  /*0e70*/  HADD2.F32 R29, -RZ, R20.H1_H1 ;  /* 0x30000014ff1d7230 */ /* 0x000fe40000004100 */
[C---:B0-----:R-:W-:Y:S01]  /*0e80*/  FMUL.FTZ R85, R37.reuse, R24 ;  /* 0x0000001825557220 */ /* 0x041fe20000410000 */
[----:B------:R-:W-:Y:S02]  /*0e90*/  HADD2.F32 R58, -RZ, R26.H1_H1 ;  /* 0x3000001aff3a7230 */ /* 0x000fe40000004100 */
[----:B------:R-:W-:Y:S01]  /*0ea0*/  FMUL.FTZ R26, R0, R59 ;  /* 0x0000003b001a7220 */ /* 0x000fe20000410000 */
[--C-:B------:R-:W-:Y:S02]  /*0eb0*/  HADD2.F32 R36, -RZ, R22.reuse.H0_H0 ;  /* 0x20000016ff247230 */ /* 0x100fe40000004100 */
[----:B------:R-:W-:Y:S02]  /*0ec0*/  HADD2.F32 R35, -RZ, R22.H1_H1 ;  /* 0x30000016ff237230 */ /* 0x000fe40000004100 */
[----:B------:R-:W-:Y:S01]  /*0ed0*/  FADD.FTZ R22, -R12, R29 ;  /* 0x0000001d0c167221 */ /* 0x000fe20000010100 */
[----:B------:R-:W-:Y:S01]  /*0ee0*/  FMUL.FTZ R24, R38, R58 ;  /* 0x0000003a26187220 */ /* 0x000fe20000410000 */
[----:B------:R-:W-:Y:S01]  /*0ef0*/  FMUL.FTZ R84, R37, R84 ;  /* 0x0000005425547220 */ /* 0x000fe20000410000 */
[----:B------:R-:W-:Y:S01]  /*0f00*/  FFMA.FTZ R13, R85, R26, RZ ;  /* 0x0000001a550d7223 */ /* 0x000fe200000100ff */
[----:B------:R-:W-:Y:S01]  /*0f10*/  FMUL.FTZ R20, R0, R36 ;  /* 0x0000002400147220 */ /* 0x000fe20000410000 */
[----:B------:R-:W-:-:S02]  /*0f20*/  HADD2.F32 R29, -RZ, R16.H0_H0 ;  /* 0x20000010ff1d7230 */ /* 0x000fc40000004100 */
[----:B------:R-:W-:Y:S01]  /*0f30*/  FFMA.FTZ R13, R84, R24, R13 ;  /* 0x00000018540d7223 */ /* 0x000fe2000001000d */
[C---:B------:R-:W-:Y:S02]  /*0f40*/  FMUL.FTZ R86, R37.reuse, R86 ;  /* 0x0000005625567220 */ /* 0x040fe40000410000 */
[----:B------:R-:W-:Y:S01]  /*0f50*/  FADD.FTZ R82, -R12, R29 ;  /* 0x0000001d0c527221 */ /* 0x000fe20000010100 */
[----:B------:R-:W-:Y:S02]  /*0f60*/  HADD2.F32 R29, -RZ, R16.H1_H1 ;  /* 0x30000010ff1d7230 */ /* 0x000fe40000004100 */
[----:B------:R-:W-:Y:S01]  /*0f70*/  FFMA.FTZ R20, R86, R20, R13 ;  /* 0x0000001456147223 */ /* 0x000fe2000001000d */
[--C-:B------:R-:W-:Y:S02]  /*0f80*/  HADD2.F32 R34, -RZ, R18.reuse.H0_H0 ;  /* 0x20000012ff227230 */ /* 0x100fe40000004100 */
[----:B------:R-:W-:Y:S01]  /*0f90*/  FMUL.FTZ R13, R38, R35 ;  /* 0x00000023260d7220 */ /* 0x000fe20000410000 */
[----:B------:R-:W-:Y:S01]  /*0fa0*/  FMUL.FTZ R83, R37, R22 ;  /* 0x0000001625537220 */ /* 0x000fe20000410000 */
[----:B------:R-:W-:-:S02]  /*0fb0*/  HADD2.F32 R33, -RZ, R18.H1_H1 ;  /* 0x30000012ff217230 */ /* 0x000fc40000004100 */
[----:B------:R-:W-:Y:S01]  /*0fc0*/  FADD.FTZ R18, -R12, R29 ;  /* 0x0000001d0c127221 */ /* 0x000fe20000010100 */
[----:B------:R-:W-:Y:S01]  /*0fd0*/  FMUL.FTZ R16, R0, R34 ;  /* 0x0000002200107220 */ /* 0x000fe20000410000 */
[----:B------:R-:W-:Y:S01]  /*0fe0*/  FFMA.FTZ R13, R83, R13, R20 ;  /* 0x0000000d530d7223 */ /* 0x000fe20000010014 */
[C---:B------:R-:W-:Y:S01]  /*0ff0*/  FMUL.FTZ R82, R37.reuse, R82 ;  /* 0x0000005225527220 */ /* 0x040fe20000410000 */
[----:B------:R-:W-:-:S03]  /*1000*/  FMUL.FTZ R81, R37, R18 ;  /* 0x0000001225517220 */ /* 0x000fc60000410000 */
[----:B------:R-:W-:Y:S01]  /*1010*/  FFMA.FTZ R16, R82, R16, R13 ;  /* 0x0000001052107223 */ /* 0x000fe2000001000d */
[----:B------:R-:W-:Y:S01]  /*1020*/  FMUL.FTZ R13, R38, R33 ;  /* 0x00000021260d7220 */ /* 0x000fe20000410000 */
[----:B---3--:R-:W-:-:S05]  /*1030*/  HADD2.F32 R29, -RZ, R14.H0_H0 ;  /* 0x2000000eff1d7230 */ /* 0x008fca0000004100 */
[C---:B------:R-:W-:Y:S01]  /*1040*/  FADD.FTZ R80, -R12.reuse, R29 ;  /* 0x0000001d0c507221 */ /* 0x040fe20000010100 */
[----:B------:R-:W-:Y:S02]  /*1050*/  HADD2.F32 R29, -RZ, R14.H1_H1 ;  /* 0x3000000eff1d7230 */ /* 0x000fe40000004100 */
[--C-:B------:R-:W-:Y:S02]  /*1060*/  HADD2.F32 R32, -RZ, R60.reuse.H0_H0 ;  /* 0x2000003cff207230 */ /* 0x100fe40000004100 */
[----:B------:R-:W-:Y:S01]  /*1070*/  FFMA.FTZ R13, R81, R13, R16 ;  /* 0x0000000d510d7223 */ /* 0x000fe20000010010 */
[----:B------:R-:W-:Y:S01]  /*1080*/  FMUL.FTZ R80, R37, R80 ;  /* 0x0000005025507220 */ /* 0x000fe20000410000 */
[----:B------:R-:W-:Y:S01]  /*1090*/  FADD.FTZ R16, -R12, R29 ;  /* 0x0000001d0c107221 */ /* 0x000fe20000010100 */
[----:B------:R-:W-:Y:S01]  /*10a0*/  FMUL.FTZ R14, R0, R32 ;  /* 0x00000020000e7220 */ /* 0x000fe20000410000 */
[----:B------:R-:W-:-:S03]  /*10b0*/  HADD2.F32 R31, -RZ, R60.H1_H1 ;  /* 0x3000003cff1f7230 */ /* 0x000fc60000004100 */
[----:B------:R-:W-:Y:S01]  /*10c0*/  FFMA.FTZ R14, R80, R14, R13 ;  /* 0x0000000e500e7223 */ /* 0x000fe2000001000d */
[----:B------:R-:W-:Y:S01]  /*10d0*/  FADD.FTZ R29, R5, UR7 ;  /* 0x00000007051d7e21 */ /* 0x000fe20008010000 */
[----:B------:R-:W-:-:S05]  /*10e0*/  HADD2.F32 R13, -RZ, R56.H0_H0 ;  /* 0x20000038ff0d7230 */ /* 0x000fca0000004100 */
[----:B------:R-:W0:Y:S01]  /*10f0*/  MUFU.RSQ R29, R29 ;  /* 0x0000001d001d7308 */ /* 0x000e220000001400 */
[----:B------:R-:W-:Y:S01]  /*1100*/  FMUL.FTZ R5, R38, R31 ;  /* 0x0000001f26057220 */ /* 0x000fe20000410000 */
[----:B------:R-:W-:Y:S01]  /*1110*/  FMUL.FTZ R79, R37, R16 ;  /* 0x00000010254f7220 */ /* 0x000fe20000410000 */
[----:B------:R-:W-:Y:S02]  /*1120*/  HADD2.F32 R30, -RZ, R54.H0_H0 ;  /* 0x20000036ff1e7230 */ /* 0x000fe40000004100 */
[----:B------:R-:W-:Y:S01]  /*1130*/  FADD.FTZ R78, -R12, R13 ;  /* 0x0000000d0c4e7221 */ /* 0x000fe20000010100 */
[----:B------:R-:W-:Y:S01]  /*1140*/  FFMA.FTZ R5, R79, R5, R14 ;  /* 0x000000054f057223 */ /* 0x000fe2000001000e */
[----:B------:R-:W-:Y:S02]  /*1150*/  HADD2.F32 R13, -RZ, R25.H0_H0 ;  /* 0x20000019ff0d7230 */ /* 0x000fe40000004100 */
[----:B------:R-:W-:Y:S01]  /*1160*/  FMUL.FTZ R14, R0, R30 ;  /* 0x0000001e000e7220 */ /* 0x000fe20000410000 */
[----:B------:R-:W-:Y:S01]  /*1170*/  FMUL.FTZ R78, R37, R78 ;  /* 0x0000004e254e7220 */ /* 0x000fe20000410000 */
[----:B------:R-:W-:-:S02]  /*1180*/  HADD2.F32 R28, -RZ, R27.H0_H0 ;  /* 0x2000001bff1c7230 */ /* 0x000fc40000004100 */
[----:B------:R-:W-:Y:S02]  /*1190*/  HADD2.F32 R25, -RZ, R25.H1_H1 ;  /* 0x30000019ff197230 */ /* 0x000fe40000004100 */
[----:B------:R-:W-:Y:S01]  /*11a0*/  FFMA.FTZ R14, R78, R14, R5 ;  /* 0x0000000e4e0e7223 */ /* 0x000fe20000010005 */
[----:B------:R-:W-:Y:S02]  /*11b0*/  HADD2.F32 R5, -RZ, R56.H1_H1 ;  /* 0x30000038ff057230 */ /* 0x000fe40000004100 */
[----:B------:R-:W-:Y:S01]  /*11c0*/  FADD.FTZ R20, -R4, R13 ;  /* 0x0000000d04147221 */ /* 0x000fe20000010100 */
[----:B------:R-:W-:Y:S02]  /*11d0*/  HADD2.F32 R27, -RZ, R27.H1_H1 ;  /* 0x3000001bff1b7230 */ /* 0x000fe40000004100 */
[----:B------:R-:W-:Y:S01]  /*11e0*/  FMUL.FTZ R16, R2, R28 ;  /* 0x0000001c02107220 */ /* 0x000fe20000410000 */
[----:B------:R-:W-:Y:S02]  /*11f0*/  HADD2.F32 R26, -RZ, R54.H1_H1 ;  /* 0x30000036ff1a7230 */ /* 0x000fe40000004100 */
[----:B------:R-:W-:Y:S01]  /*1200*/  FADD.FTZ R18, -R12, R5 ;  /* 0x000000050c127221 */ /* 0x000fe20000010100 */
[----:B------:R-:W-:Y:S01]  /*1210*/  FADD.FTZ R74, -R4, R25 ;  /* 0x00000019044a7221 */ /* 0x000fe20000010100 */
[----:B0-----:R-:W-:Y:S01]  /*1220*/  FMUL.FTZ R75, R29, R20 ;  /* 0x000000141d4b7220 */ /* 0x001fe20000410000 */
[----:B------:R-:W-:-:S02]  /*1230*/  HADD2.F32 R73, -RZ, R21.H0_H0 ;  /* 0x20000015ff497230 */ /* 0x000fc40000004100 */
[----:B------:R-:W-:Y:S01]  /*1240*/  FMUL.FTZ R13, R39, R27 ;  /* 0x0000001b270d7220 */ /* 0x000fe20000410000 */
[----:B------:R-:W-:Y:S01]  /*1250*/  FMUL.FTZ R5, R38, R26 ;  /* 0x0000001a26057220 */ /* 0x000fe20000410000 */
[----:B------:R-:W-:Y:S01]  /*1260*/  FMUL.FTZ R77, R37, R18 ;  /* 0x00000012254d7220 */ /* 0x000fe20000410000 */
[----:B------:R-:W-:Y:S01]  /*1270*/  FMUL.FTZ R74, R29, R74 ;  /* 0x0000004a1d4a7220 */ /* 0x000fe20000410000 */
[----:B------:R-:W-:Y:S01]  /*1280*/  FFMA.FTZ R25, R75, R16, RZ ;  /* 0x000000104b197223 */ /* 0x000fe200000100ff */
[----:B------:R-:W-:Y:S02]  /*1290*/  HADD2.F32 R24, -RZ, R23.H0_H0 ;  /* 0x20000017ff187230 */ /* 0x000fe40000004100 */
[----:B------:R-:W-:Y:S01]  /*12a0*/  FADD.FTZ R73, -R4, R73 ;  /* 0x0000004904497221 */ /* 0x000fe20000010100 */
[----:B------:R-:W-:Y:S02]  /*12b0*/  HADD2.F32 R72, -RZ, R21.H1_H1 ;  /* 0x30000015ff487230 */ /* 0x000fe40000004100 */
[----:B------:R-:W-:-:S02]  /*12c0*/  HADD2.F32 R63, -RZ, R10.H0_H0 ;  /* 0x2000000aff3f7230 */ /* 0x000fc40000004100 */
[----:B------:R-:W-:Y:S01]  /*12d0*/  FFMA.FTZ R5, R77, R5, R14 ;  /* 0x000000054d057223 */ /* 0x000fe2000001000e */
[----:B------:R-:W-:Y:S01]  /*12e0*/  FFMA.FTZ R13, R74, R13, R25 ;  /* 0x0000000d4a0d7223 */ /* 0x000fe20000010019 */
[----:B------:R-:W-:Y:S02]  /*12f0*/  HADD2.F32 R23, -RZ, R23.H1_H1 ;  /* 0x30000017ff177230 */ /* 0x000fe40000004100 */
[----:B------:R-:W-:Y:S01]  /*1300*/  FMUL.FTZ R14, R2, R24 ;  /* 0x00000018020e7220 */ /* 0x000fe20000410000 */
[----:B------:R-:W-:Y:S02]  /*1310*/  HADD2.F32 R25, -RZ, R52.H0_H0 ;  /* 0x20000034ff197230 */ /* 0x000fe40000004100 */
[----:B------:R-:W-:Y:S01]  /*1320*/  FMUL.FTZ R73, R29, R73 ;  /* 0x000000491d497220 */ /* 0x000fe20000410000 */
[----:B------:R-:W-:Y:S01]  /*1330*/  FADD.FTZ R72, -R4, R72 ;  /* 0x0000004804487221 */ /* 0x000fe20000010100 */
[----:B------:R-:W-:Y:S02]  /*1340*/  HADD2.F32 R71, -RZ, R10.H1_H1 ;  /* 0x3000000aff477230 */ /* 0x000fe40000004100 */
[----:B------:R-:W-:Y:S01]  /*1350*/  FADD.FTZ R76, -R12, R63 ;  /* 0x0000003f0c4c7221 */ /* 0x000fe20000010100 */
[----:B------:R-:W-:-:S02]  /*1360*/  HADD2.F32 R69, -RZ, R17.H0_H0 ;  /* 0x20000011ff457230 */ /* 0x000fc40000004100 */
[----:B------:R-:W-:Y:S01]  /*1370*/  FFMA.FTZ R13, R73, R14, R13 ;  /* 0x0000000e490d7223 */ /* 0x000fe2000001000d */
[----:B------:R-:W-:Y:S01]  /*1380*/  FMUL.FTZ R10, R39, R23 ;  /* 0x00000017270a7220 */ /* 0x000fe20000410000 */
[----:B------:R-:W-:Y:S01]  /*1390*/  FMUL.FTZ R72, R29, R72 ;  /* 0x000000481d487220 */ /* 0x000fe20000410000 */
[----:B------:R-:W-:Y:S02]  /*13a0*/  HADD2.F32 R21, -RZ, R52.H1_H1 ;  /* 0x30000034ff157230 */ /* 0x000fe40000004100 */
[----:B------:R-:W-:Y:S01]  /*13b0*/  FMUL.FTZ R16, R0, R25 ;  /* 0x0000001900107220 */ /* 0x000fe20000410000 */
[C---:B------:R-:W-:Y:S01]  /*13c0*/  FMUL.FTZ R76, R37.reuse, R76 ;  /* 0x0000004c254c7220 */ /* 0x040fe20000410000 */
[----:B------:R-:W-:Y:S02]  /*13d0*/  HADD2.F32 R22, -RZ, R19.H0_H0 ;  /* 0x20000013ff167230 */ /* 0x000fe40000004100 */
[----:B------:R-:W-:Y:S01]  /*13e0*/  FADD.FTZ R71, -R12, R71 ;  /* 0x000000470c477221 */ /* 0x000fe20000010100 */
[----:B------:R-:W-:Y:S01]  /*13f0*/  FADD.FTZ R69, -R4, R69 ;  /* 0x0000004504457221 */ /* 0x000fe20000010100 */
[----:B------:R-:W-:Y:S01]  /*1400*/  FFMA.FTZ R13, R72, R10, R13 ;  /* 0x0000000a480d7223 */ /* 0x000fe2000001000d */
[----:B------:R-:W-:Y:S01]  /*1410*/  FFMA.FTZ R5, R76, R16, R5 ;  /* 0x000000104c057223 */ /* 0x000fe20000010005 */
[----:B------:R-:W-:Y:S01]  /*1420*/  FMUL.FTZ R10, R38, R21 ;  /* 0x00000015260a7220 */ /* 0x000fe20000410000 */
[----:B------:R-:W-:Y:S01]  /*1430*/  FMUL.FTZ R71, R37, R71 ;  /* 0x0000004725477220 */ /* 0x000fe20000410000 */
[----:B------:R-:W-:Y:S01]  /*1440*/  FMUL.FTZ R14, R2, R22 ;  /* 0x00000016020e7220 */ /* 0x000fe20000410000 */
[----:B------:R-:W-:-:S02]  /*1450*/  FMUL.FTZ R69, R29, R69 ;  /* 0x000000451d457220 */ /* 0x000fc40000410000 */
[----:B------:R-:W-:Y:S02]  /*1460*/  FFMA.FTZ R10, R71, R10, R5 ;  /* 0x0000000a470a7223 */ /* 0x000fe40000010005 */
[----:B------:R-:W-:Y:S01]  /*1470*/  FFMA.FTZ R5, R69, R14, R13 ;  /* 0x0000000e45057223 */ /* 0x000fe2000001000d */
[----:B------:R-:W-:Y:S01]  /*1480*/  FFMA.FTZ R13, R0, R59, RZ ;  /* 0x0000003b000d7223 */ /* 0x000fe200000100ff */
[----:B------:R-:W-:-:S03]  /*1490*/  HADD2.F32 R68, -RZ, R17.H1_H1 ;  /* 0x30000011ff447230 */ /* 0x000fc60000004100 */
[----:B------:R-:W-:Y:S01]  /*14a0*/  FFMA.FTZ R13, R38, R58, R13 ;  /* 0x0000003a260d7223 */ /* 0x000fe2000001000d */
[--C-:B------:R-:W-:Y:S02]  /*14b0*/  HADD2.F32 R70, -RZ, R8.reuse.H0_H0 ;  /* 0x20000008ff467230 */ /* 0x100fe40000004100 */
[----:B------:R-:W-:Y:S02]  /*14c0*/  HADD2.F32 R67, -RZ, R8.H1_H1 ;  /* 0x30000008ff437230 */ /* 0x000fe40000004100 */
[----:B------:R-:W-:Y:S01]  /*14d0*/  FFMA.FTZ R8, R0, R36, R13 ;  /* 0x0000002400087223 */ /* 0x000fe2000001000d */
[----:B------:R-:W-:Y:S02]  /*14e0*/  HADD2.F32 R20, -RZ, R19.H1_H1 ;  /* 0x30000013ff147230 */ /* 0x000fe40000004100 */
[----:B------:R-:W-:Y:S01]  /*14f0*/  FADD.FTZ R68, -R4, R68 ;  /* 0x0000004404447221 */ /* 0x000fe20000010100 */
[----:B------:R-:W-:Y:S02]  /*1500*/  HADD2.F32 R66, -RZ, R15.H0_H0 ;  /* 0x2000000fff427230 */ /* 0x000fe40000004100 */
[----:B------:R-:W-:Y:S01]  /*1510*/  FFMA.FTZ R8, R38, R35, R8 ;  /* 0x0000002326087223 */ /* 0x000fe20000010008 */
[----:B------:R-:W-:-:S02]  /*1520*/  HADD2.F32 R18, -RZ, R61.H0_H0 ;  /* 0x2000003dff127230 */ /* 0x000fc40000004100 */
[----:B------:R-:W-:Y:S01]  /*1530*/  FMUL.FTZ R14, R39, R20 ;  /* 0x00000014270e7220 */ /* 0x000fe20000410000 */
[C---:B------:R-:W-:Y:S01]  /*1540*/  FMUL.FTZ R68, R29.reuse, R68 ;  /* 0x000000441d447220 */ /* 0x040fe20000410000 */
[----:B------:R-:W-:Y:S01]  /*1550*/  FADD.FTZ R66, -R4, R66 ;  /* 0x0000004204427221 */ /* 0x000fe20000010100 */
[----:B------:R-:W-:Y:S01]  /*1560*/  FFMA.FTZ R8, R0, R34, R8 ;  /* 0x0000002200087223 */ /* 0x000fe20000010008 */
[--C-:B------:R-:W-:Y:S02]  /*1570*/  HADD2.F32 R19, -RZ, R6.reuse.H0_H0 ;  /* 0x20000006ff137230 */ /* 0x100fe40000004100 */
[----:B------:R-:W-:Y:S01]  /*1580*/  FFMA.FTZ R5, R68, R14, R5 ;  /* 0x0000000e44057223 */ /* 0x000fe20000010005 */
[----:B------:R-:W-:Y:S02]  /*1590*/  HADD2.F32 R17, -RZ, R6.H1_H1 ;  /* 0x30000006ff117230 */ /* 0x000fe40000004100 */
[----:B------:R-:W-:Y:S01]  /*15a0*/  FMUL.FTZ R6, R2, R18 ;  /* 0x0000001202067220 */ /* 0x000fe20000410000 */
[----:B------:R-:W-:Y:S01]  /*15b0*/  FMUL.FTZ R66, R29, R66 ;  /* 0x000000421d427220 */ /* 0x000fe20000410000 */
[----:B------:R-:W-:Y:S01]  /*15c0*/  FFMA.FTZ R8, R38, R33, R8 ;  /* 0x0000002126087223 */ /* 0x000fe20000010008 */
[----:B------:R-:W-:-:S02]  /*15d0*/  FADD.FTZ R70, -R12, R70 ;  /* 0x000000460c467221 */ /* 0x000fc40000010100 */
[----:B------:R-:W-:Y:S01]  /*15e0*/  FFMA.FTZ R5, R66, R6, R5 ;  /* 0x0000000642057223 */ /* 0x000fe20000010005 */
[C---:B------:R-:W-:Y:S01]  /*15f0*/  FFMA.FTZ R6, R0.reuse, R32, R8 ;  /* 0x0000002000067223 */ /* 0x040fe20000010008 */
[----:B------:R-:W-:Y:S01]  /*1600*/  MOV R52, 0x28 ;  /* 0x0000002800347802 */ /* 0x000fe20000000f00 */
[----:B------:R-:W-:Y:S01]  /*1610*/  FMUL.FTZ R16, R0, R19 ;  /* 0x0000001300107220 */ /* 0x000fe20000410000 */
[----:B------:R-:W-:Y:S01]  /*1620*/  FMUL.FTZ R70, R37, R70 ;  /* 0x0000004625467220 */ /* 0x000fe20000410000 */
[----:B------:R-:W-:Y:S01]  /*1630*/  FFMA.FTZ R6, R38, R31, R6 ;  /* 0x0000001f26067223 */ /* 0x000fe20000010006 */
[----:B------:R-:W-:Y:S02]  /*1640*/  HADD2.F32 R64, -RZ, R15.H1_H1 ;  /* 0x3000000fff407230 */ /* 0x000fe40000004100 */
[----:B------:R-:W-:Y:S01]  /*1650*/  FFMA.FTZ R10, R70, R16, R10 ;  /* 0x00000010460a7223 */ /* 0x000fe2000001000a */
[----:B------:R-:W-:Y:S01]  /*1660*/  FFMA.FTZ R6, R0, R30, R6 ;  /* 0x0000001e00067223 */ /* 0x000fe20000010006 */
[----:B------:R-:W-:-:S02]  /*1670*/  IMAD R52, R62, R52, UR6 ;  /* 0x000000063e347e24 */ /* 0x000fc4000f8e0234 */
[----:B------:R-:W-:Y:S01]  /*1680*/  FADD.FTZ R64, -R4, R64 ;  /* 0x0000004004407221 */ /* 0x000fe20000010100 */
[----:B------:R-:W-:Y:S02]  /*1690*/  HADD2.F32 R16, -RZ, R61.H1_H1 ;  /* 0x3000003dff107230 */ /* 0x000fe40000004100 */
[----:B------:R-:W-:Y:S02]  /*16a0*/  HADD2.F32 R62, -RZ, R57.H0_H0 ;  /* 0x20000039ff3e7230 */ /* 0x000fe40000004100 */
[----:B------:R-:W-:Y:S01]  /*16b0*/  FFMA.FTZ R6, R38, R26, R6 ;  /* 0x0000001a26067223 */ /* 0x000fe20000010006 */
[----:B------:R-:W-:Y:S01]  /*16c0*/  FADD.FTZ R67, -R12, R67 ;  /* 0x000000430c437221 */ /* 0x000fe20000010100 */
[----:B------:R-:W-:Y:S01]  /*16d0*/  FMUL.FTZ R8, R39, R16 ;  /* 0x0000001027087220 */ /* 0x000fe20000410000 */
[----:B------:R-:W-:Y:S01]  /*16e0*/  FMUL.FTZ R64, R29, R64 ;  /* 0x000000401d407220 */ /* 0x000fe20000410000 */
[----:B------:R-:W-:Y:S02]  /*16f0*/  HADD2.F32 R14, -RZ, R55.H0_H0 ;  /* 0x20000037ff0e7230 */ /* 0x000fe40000004100 */
[----:B------:R-:W-:Y:S01]  /*1700*/  FADD.FTZ R62, -R4, R62 ;  /* 0x0000003e043e7221 */ /* 0x000fe20000010100 */
[----:B------:R-:W-:-:S02]  /*1710*/  HADD2.F32 R65, -RZ, R50.H0_H0 ;  /* 0x20000032ff417230 */ /* 0x000fc40000004100 */
[----:B------:R-:W-:Y:S01]  /*1720*/  FFMA.FTZ R6, R0, R25, R6 ;  /* 0x0000001900067223 */ /* 0x000fe20000010006 */
[----:B------:R-:W-:Y:S01]  /*1730*/  FMUL.FTZ R13, R38, R17 ;  /* 0x00000011260d7220 */ /* 0x000fe20000410000 */
[----:B------:R-:W-:Y:S01]  /*1740*/  FMUL.FTZ R67, R37, R67 ;  /* 0x0000004325437220 */ /* 0x000fe20000410000 */
[----:B------:R-:W-:Y:S01]  /*1750*/  FFMA.FTZ R5, R64, R8, R5 ;  /* 0x0000000840057223 */ /* 0x000fe20000010005 */
[----:B------:R-:W-:Y:S02]  /*1760*/  HADD2.F32 R63, -RZ, R50.H1_H1 ;  /* 0x30000032ff3f7230 */ /* 0x000fe40000004100 */
[----:B------:R-:W-:Y:S01]  /*1770*/  FMUL.FTZ R8, R2, R14 ;  /* 0x0000000e02087220 */ /* 0x000fe20000410000 */
[--C-:B------:R-:W-:Y:S02]  /*1780*/  HADD2.F32 R15, -RZ, R48.reuse.H0_H0 ;  /* 0x20000030ff0f7230 */ /* 0x100fe40000004100 */
[----:B------:R-:W-:Y:S01]  /*1790*/  FMUL.FTZ R62, R29, R62 ;  /* 0x0000003e1d3e7220 */ /* 0x000fe20000410000 */
[----:B------:R-:W-:Y:S01]  /*17a0*/  FADD.FTZ R65, -R12, R65 ;  /* 0x000000410c417221 */ /* 0x000fe20000010100 */
[----:B------:R-:W-:Y:S01]  /*17b0*/  FFMA.FTZ R6, R38, R21, R6 ;  /* 0x0000001526067223 */ /* 0x000fe20000010006 */
[----:B------:R-:W-:Y:S01]  /*17c0*/  LEA R52, R3, R52, 0x3 ;  /* 0x0000003403347211 */ /* 0x000fe200078e18ff */
[----:B------:R-:W-:Y:S01]  /*17d0*/  FFMA.FTZ R3, R67, R13, R10 ;  /* 0x0000000d43037223 */ /* 0x000fe2000001000a */
[----:B------:R-:W-:-:S02]  /*17e0*/  HADD2.F32 R13, -RZ, R48.H1_H1 ;  /* 0x30000030ff0d7230 */ /* 0x000fc40000004100 */
[----:B------:R-:W-:Y:S01]  /*17f0*/  FFMA.FTZ R5, R62, R8, R5 ;  /* 0x000000083e057223 */ /* 0x000fe20000010005 */
[----:B------:R-:W-:Y:S01]  /*1800*/  FMUL.FTZ R10, R0, R15 ;  /* 0x0000000f000a7220 */ /* 0x000fe20000410000 */
[----:B------:R-:W-:Y:S01]  /*1810*/  FMUL.FTZ R65, R37, R65 ;  /* 0x0000004125417220 */ /* 0x000fe20000410000 */
[----:B------:R-:W-:Y:S01]  /*1820*/  FADD.FTZ R63, -R12, R63 ;  /* 0x0000003f0c3f7221 */ /* 0x000fe20000010100 */
[----:B------:R-:W-:Y:S02]  /*1830*/  HADD2.F32 R57, -RZ, R57.H1_H1 ;  /* 0x30000039ff397230 */ /* 0x000fe40000004100 */
[----:B------:R-:W-:Y:S01]  /*1840*/  FFMA.FTZ R6, R0, R19, R6 ;  /* 0x0000001300067223 */ /* 0x000fe20000010006 */
[----:B------:R-:W-:Y:S01]  /*1850*/  FFMA.FTZ R8, R2, R28, RZ ;  /* 0x0000001c02087223 */ /* 0x000fe200000100ff */
[----:B------:R-:W-:Y:S02]  /*1860*/  HADD2.F32 R12, -RZ, R55.H1_H1 ;  /* 0x30000037ff0c7230 */ /* 0x000fe40000004100 */
[----:B------:R-:W-:Y:S01]  /*1870*/  FFMA.FTZ R3, R65, R10, R3 ;  /* 0x0000000a41037223 */ /* 0x000fe20000010003 */
[C---:B------:R-:W-:Y:S01]  /*1880*/  FMUL.FTZ R55, R38.reuse, R13 ;  /* 0x0000000d26377220 */ /* 0x040fe20000410000 */
[----:B------:R-:W-:Y:S01]  /*1890*/  FFMA.FTZ R6, R38, R17, R6 ;  /* 0x0000001126067223 */ /* 0x000fe20000010006 */
[----:B------:R-:W-:Y:S01]  /*18a0*/  FMUL.FTZ R63, R37, R63 ;  /* 0x0000003f253f7220 */ /* 0x000fe20000410000 */
[----:B------:R-:W-:Y:S01]  /*18b0*/  FFMA.FTZ R8, R39, R27, R8 ;  /* 0x0000001b27087223 */ /* 0x000fe20000010008 */
[----:B------:R-:W-:Y:S01]  /*18c0*/  FADD.FTZ R57, -R4, R57 ;  /* 0x0000003904397221 */ /* 0x000fe20000010100 */
[----:B------:R-:W-:Y:S01]  /*18d0*/  FFMA.FTZ R6, R0, R15, R6 ;  /* 0x0000000f00067223 */ /* 0x000fe20000010006 */
[----:B------:R-:W-:Y:S01]  /*18e0*/  FFMA.FTZ R55, R63, R55, R3 ;  /* 0x000000373f377223 */ /* 0x000fe20000010003 */
[----:B------:R-:W-:Y:S01]  /*18f0*/  FFMA.FTZ R50, R2, R24, R8 ;  /* 0x0000001802327223 */ /* 0x000fe20000010008 */
[----:B------:R-:W-:Y:S01]  /*1900*/  FMUL.FTZ R3, R39, R12 ;  /* 0x0000000c27037220 */ /* 0x000fe20000410000 */
[----:B------:R-:W-:Y:S01]  /*1910*/  FMUL.FTZ R61, R29, R57 ;  /* 0x000000391d3d7220 */ /* 0x000fe20000410000 */
[----:B------:R-:W-:Y:S01]  /*1920*/  FFMA.FTZ R54, R38, R13, R6 ;  /* 0x0000000d26367223 */ /* 0x000fe20000010006 */
[----:B------:R-:W-:-:S02]  /*1930*/  FFMA.FTZ R50, R39, R23, R50 ;  /* 0x0000001727327223 */ /* 0x000fc40000010032 */
[----:B------:R-:W-:Y:S01]  /*1940*/  FFMA.FTZ R3, R61, R3, R5 ;  /* 0x000000033d037223 */ /* 0x000fe20000010005 */
[--C-:B------:R-:W-:Y:S02]  /*1950*/  HADD2.F32 R5, -RZ, R11.reuse.H0_H0 ;  /* 0x2000000bff057230 */ /* 0x100fe40000004100 */
[----:B------:R-:W-:Y:S01]  /*1960*/  FFMA.FTZ R50, R2, R22, R50 ;  /* 0x0000001602327223 */ /* 0x000fe20000010032 */
[----:B------:R-:W-:Y:S01]  /*1970*/  HADD2.F32 R6, -RZ, R11.H1_H1 ;  /* 0x3000000bff067230 */ /* 0x000fe20000004100 */
[----:B------:R0:W-:Y:S01]  /*1980*/  STS.64 [R52], R54 ;  /* 0x0000003634007388 */ /* 0x0001e20000000a00 */
[--C-:B------:R-:W-:Y:S02]  /*1990*/  HADD2.F32 R11, -RZ, R53.reuse.H0_H0 ;  /* 0x20000035ff0b7230 */ /* 0x100fe40000004100 */
[----:B------:R-:W-:Y:S02]  /*19a0*/  HADD2.F32 R10, -RZ, R53.H1_H1 ;  /* 0x30000035ff0a7230 */ /* 0x000fe40000004100 */
[----:B------:R-:W-:Y:S01]  /*19b0*/  FADD.FTZ R60, -R4, R5 ;  /* 0x00000005043c7221 */ /* 0x000fe20000010100 */
[----:B------:R-:W-:-:S02]  /*19c0*/  HADD2.F32 R53, -RZ, R9.H0_H0 ;  /* 0x20000009ff357230 */ /* 0x000fc40000004100 */
[----:B------:R-:W-:Y:S02]  /*19d0*/  HADD2.F32 R48, -RZ, R9.H1_H1 ;  /* 0x30000009ff307230 */ /* 0x000fe40000004100 */
[----:B------:R-:W-:Y:S01]  /*19e0*/  FFMA.FTZ R50, R39, R20, R50 ;  /* 0x0000001427327223 */ /* 0x000fe20000010032 */
[--C-:B0-----:R-:W-:Y:S02]  /*19f0*/  HADD2.F32 R55, -RZ, R51.reuse.H0_H0 ;  /* 0x20000033ff377230 */ /* 0x101fe40000004100 */
[----:B------:R-:W-:Y:S02]  /*1a00*/  HADD2.F32 R54, -RZ, R51.H1_H1 ;  /* 0x30000033ff367230 */ /* 0x000fe40000004100 */
[----:B------:R-:W-:Y:S01]  /*1a10*/  FADD.FTZ R9, -R4, R6 ;  /* 0x0000000604097221 */ /* 0x000fe20000010100 */
[----:B------:R-:W-:Y:S01]  /*1a20*/  FMUL.FTZ R8, R2, R11 ;  /* 0x0000000b02087220 */ /* 0x000fe20000410000 */
[C---:B------:R-:W-:Y:S01]  /*1a30*/  FADD.FTZ R6, -R4.reuse, R53 ;  /* 0x0000003504067221 */ /* 0x040fe20000010100 */
[C---:B------:R-:W-:Y:S01]  /*1a40*/  FADD.FTZ R5, -R4.reuse, R48 ;  /* 0x0000003004057221 */ /* 0x040fe20000010100 */
[----:B------:R-:W-:Y:S01]  /*1a50*/  FMUL.FTZ R60, R29, R60 ;  /* 0x0000003c1d3c7220 */ /* 0x000fe20000410000 */
[C---:B------:R-:W-:Y:S01]  /*1a60*/  FADD.FTZ R51, -R4.reuse, R55 ;  /* 0x0000003704337221 */ /* 0x040fe20000010100 */
[----:B------:R-:W-:Y:S01]  /*1a70*/  FADD.FTZ R54, -R4, R54 ;  /* 0x0000003604367221 */ /* 0x000fe20000010100 */
[----:B------:R-:W-:Y:S01]  /*1a80*/  FFMA.FTZ R4, R2, R18, R50 ;  /* 0x0000001202047223 */ /* 0x000fe20000010032 */
[----:B------:R-:W-:Y:S01]  /*1a90*/  FFMA.FTZ R3, R60, R8, R3 ;  /* 0x000000083c037223 */ /* 0x000fe20000010003 */
[----:B------:R-:W-:Y:S01]  /*1aa0*/  FMUL.FTZ R48, R39, R10 ;  /* 0x0000000a27307220 */ /* 0x000fe20000410000 */
[----:B------:R-:W-:Y:S01]  /*1ab0*/  FMUL.FTZ R9, R29, R9 ;  /* 0x000000091d097220 */ /* 0x000fe20000410000 */
[----:B------:R-:W-:-:S03]  /*1ac0*/  FFMA.FTZ R4, R39, R16, R4 ;  /* 0x0000001027047223 */ /* 0x000fc60000010004 */
[----:B------:R-:W-:Y:S01]  /*1ad0*/  FFMA.FTZ R3, R9, R48, R3 ;  /* 0x0000003009037223 */ /* 0x000fe20000010003 */
[----:B------:R-:W-:Y:S01]  /*1ae0*/  FFMA.FTZ R48, R2, R14, R4 ;  /* 0x0000000e02307223 */ /* 0x000fe20000010004 */
[----:B------:R-:W-:-:S03]  /*1af0*/  HADD2.F32 R8, -RZ, R7.H0_H0 ;  /* 0x20000007ff087230 */ /* 0x000fc60000004100 */
[----:B------:R-:W-:Y:S01]  /*1b00*/  FFMA.FTZ R48, R39, R12, R48 ;  /* 0x0000000c27307223 */ /* 0x000fe20000010030 */
[----:B------:R-:W-:Y:S02]  /*1b10*/  HADD2.F32 R7, -RZ, R7.H1_H1 ;  /* 0x30000007ff077230 */ /* 0x000fe40000004100 */
[C---:B------:R-:W-:Y:S01]  /*1b20*/  FMUL.FTZ R4, R2.reuse, R8 ;  /* 0x0000000802047220 */ /* 0x040fe20000410000 */
[C---:B------:R-:W-:Y:S01]  /*1b30*/  FMUL.FTZ R6, R29.reuse, R6 ;  /* 0x000000061d067220 */ /* 0x040fe20000410000 */
[----:B------:R-:W-:Y:S01]  /*1b40*/  FFMA.FTZ R48, R2, R11, R48 ;  /* 0x0000000b02307223 */ /* 0x000fe20000010030 */
[----:B------:R-:W-:Y:S01]  /*1b50*/  FMUL.FTZ R5, R29, R5 ;  /* 0x000000051d057220 */ /* 0x000fe20000410000 */
[C---:B------:R-:W-:Y:S01]  /*1b60*/  FMUL.FTZ R50, R39.reuse, R7 ;  /* 0x0000000727327220 */ /* 0x040fe20000410000 */
[----:B------:R-:W-:Y:S01]  /*1b70*/  FFMA.FTZ R3, R6, R4, R3 ;  /* 0x0000000406037223 */ /* 0x000fe20000010003 */
[----:B------:R-:W-:Y:S01]  /*1b80*/  FFMA.FTZ R48, R39, R10, R48 ;  /* 0x0000000a27307223 */ /* 0x000fe20000010030 */
[----:B------:R-:W-:-:S02]  /*1b90*/  HADD2.F32 R4, -RZ, R49.H0_H0 ;  /* 0x20000031ff047230 */ /* 0x000fc40000004100 */
[----:B------:R-:W-:Y:S01]  /*1ba0*/  FFMA.FTZ R50, R5, R50, R3 ;  /* 0x0000003205327223 */ /* 0x000fe20000010003 */
[C---:B------:R-:W-:Y:S01]  /*1bb0*/  FFMA.FTZ R48, R2.reuse, R8, R48 ;  /* 0x0000000802307223 */ /* 0x040fe20000010030 */
[----:B------:R-:W-:Y:S01]  /*1bc0*/  FMUL.FTZ R3, R29, R51 ;  /* 0x000000331d037220 */ /* 0x000fe20000410000 */
[C---:B------:R-:W-:Y:S01]  /*1bd0*/  FMUL.FTZ R51, R2.reuse, R4 ;  /* 0x0000000402337220 */ /* 0x040fe20000410000 */
[----:B------:R-:W-:Y:S02]  /*1be0*/  HADD2.F32 R56, -RZ, R49.H1_H1 ;  /* 0x30000031ff387230 */ /* 0x000fe40000004100 */
[----:B------:R-:W-:Y:S01]  /*1bf0*/  FFMA.FTZ R48, R39, R7, R48 ;  /* 0x0000000727307223 */ /* 0x000fe20000010030 */
[----:B------:R-:W-:Y:S01]  /*1c00*/  FMUL.FTZ R57, R29, R54 ;  /* 0x000000361d397220 */ /* 0x000fe20000410000 */
[----:B------:R-:W-:Y:S01]  /*1c10*/  FFMA.FTZ R49, R3, R51, R50 ;  /* 0x0000003303317223 */ /* 0x000fe20000010032 */
[----:B------:R-:W-:Y:S01]  /*1c20*/  FMUL.FTZ R50, R39, R56 ;  /* 0x0000003827327220 */ /* 0x000fe20000410000 */
[----:B------:R-:W-:-:S03]  /*1c30*/  FFMA.FTZ R48, R2, R4, R48 ;  /* 0x0000000402307223 */ /* 0x000fc60000010030 */
[----:B------:R-:W-:Y:S01]  /*1c40*/  FFMA.FTZ R49, R57, R50, R49 ;  /* 0x0000003239317223 */ /* 0x000fe20000010031 */
[----:B------:R-:W-:Y:S01]  /*1c50*/  FFMA.FTZ R48, R39, R56, R48 ;  /* 0x0000003827307223 */ /* 0x000fe20000010030 */
[----:B------:R-:W0:Y:S01]  /*1c60*/  S2R R55, SR_TID.X ;  /* 0x0000000000377919 */ /* 0x000e220000002100 */
[----:B------:R-:W-:-:S03]  /*1c70*/  UIADD3 UR7, UP0, UR9, 0x9, URZ ;  /* 0x0000000909077890 */ /* 0x000fc6000ff1e03f */
[----:B------:R1:W-:Y:S01]  /*1c80*/  STS.64 [R52+0xc80], R48 ;  /* 0x000c803034007388 */ /* 0x0003e20000000a00 */
[----:B------:R-:W-:Y:S01]  /*1c90*/  FADD.FTZ R41, R59, R41 ;  /* 0x000000293b297221 */ /* 0x000fe20000010000 */
[----:B------:R-:W-:Y:S01]  /*1ca0*/  FADD.FTZ R43, R58, R43 ;  /* 0x0000002b3a2b7221 */ /* 0x000fe20000010000 */
[----:B------:R-:W-:Y:S01]  /*1cb0*/  FFMA.FTZ R42, R84, R58, R42 ;  /* 0x0000003a542a7223 */ /* 0x000fe2000001002a */
[----:B------:R-:W-:Y:S01]  /*1cc0*/  FADD.FTZ R45, R28, R45 ;  /* 0x0000002d1c2d7221 */ /* 0x000fe20000010000 */
[----:B------:R-:W-:Y:S01]  /*1cd0*/  FADD.FTZ R47, R27, R47 ;  /* 0x0000002f1b2f7221 */ /* 0x000fe20000010000 */
[----:B------:R-:W-:Y:S01]  /*1ce0*/  UIADD3.X UR9, URZ, UR5, URZ, UP0, !UPT ;  /* 0x000000053f097290 */ /* 0x000fe200087fe43f */
[----:B-1----:R-:W-:Y:S01]  /*1cf0*/  FFMA.FTZ R48, R85, R59, R40 ;  /* 0x0000003b55307223 */ /* 0x002fe20000010028 */
[----:B------:R-:W-:Y:S01]  /*1d00*/  FFMA.FTZ R40, R75, R28, R44 ;  /* 0x0000001c4b287223 */ /* 0x000fe2000001002c */
        /* <DEDUP_REMOVED lines=10> */
[----:B------:R-:W-:Y:S01]  /*1db0*/  UISETP.GE.AND.EX UP0, UPT, UR9, UR13, UPT, UP0 ;  /* 0x0000000d0900728c */ /* 0x000fe2000bf06300 */
        /* <DEDUP_REMOVED lines=16> */
[----:B------:R-:W-:Y:S01]  /*1ec0*/  PLOP3.LUT P0, PT, PT, PT, UP0, 0x80, 0x0 ;  /* 0x000000000000781c */ /* 0x000fe20003f0f008 */
        /* <DEDUP_REMOVED lines=37> */
[----:B------:R-:W-:Y:S01]  /*2120*/  SHF.L.U32 R50, R55, 0x1, RZ ;  /* 0x0000000137327819 */ /* 0x000fe200000006ff */
[----:B------:R-:W2:Y:S03]  /*2130*/  LDL R51, [R1+0x34] ;  /* 0x0000340001337983 */ /* 0x000ea60000100800 */
[----:B------:R-:W-:Y:S01]  /*2140*/  LOP3.LUT R50, R50, 0x18, RZ, 0xc0, !PT ;  /* 0x0000001832327812 */ /* 0x000fe200078ec0ff */
[----:B------:R-:W3:Y:S04]  /*2150*/  LDL R54, [R1+0x30] ;  /* 0x0000300001367983 */ /* 0x000ee80000100800 */
[----:B------:R-:W4:Y:S01]  /*2160*/  LDL R53, [R1+0x2c] ;  /* 0x00002c0001357983 */ /* 0x000f220000100800 */
        /* <DEDUP_REMOVED lines=9> */
[----:B------:R0:W-:Y:S02]  /*2200*/  STS.64 [R49], R44 ;  /* 0x0000002c31007388 */ /* 0x0001e40000000a00 */
[----:B0-----:R-:W-:Y:S02]  /*2210*/  LOP3.LUT R49, R50, 0x18, RZ, 0x3c, !PT ;  /* 0x0000001832317812 */ /* 0x001fe400078e3cff */
[----:B------:R-:W0:Y:S02]  /*2220*/  S2R R50, SR_TID.X ;  /* 0x0000000000327919 */ /* 0x000e240000002100 */
[----:B0-----:R-:W-:-:S04]  /*2230*/  SHF.R.S32.HI R52, RZ, 0x1f, R50 ;  /* 0x0000001fff347819 */ /* 0x001fc80000011432 */
[----:B------:R-:W-:Y:S02]  /*2240*/  LEA.HI R52, R52, R50, RZ, 0x2 ;  /* 0x0000003234347211 */ /* 0x000fe400078f10ff */
[----:B------:R-:W5:Y:S01]  /*2250*/  LDL R50, [R1+0x38] ;  /* 0x0000380001327983 */ /* 0x000f620000100800 */
[----:B------:R-:W-:Y:S02]  /*2260*/  IADD3 R49, R48, R49, RZ ;  /* 0x0000003130317210 */ /* 0x000fe40007ffe0ff */
[----:B------:R-:W-:-:S03]  /*2270*/  SHF.R.S32.HI R52, RZ, 0x2, R52 ;  /* 0x00000002ff347819 */ /* 0x000fc60000011434 */
[----:B------:R-:W-:Y:S01]  /*2280*/  STS.64 [R49], R46 ;  /* 0x0000002e31007388 */ /* 0x000fe20000000a00 */
[----:B------:R-:W-:Y:S01]  /*2290*/  LEA R52, R52, UR5, 0x5 ;  /* 0x0000000534347c11 */ /* 0x000fe2000f8e28ff */
[----:B------:R-:W-:-:S04]  /*22a0*/  USHF.L.U32 UR5, UR8, 0x5, URZ ;  /* 0x0000000508057899 */ /* 0x000fc8000800063f */
[----:B------:R-:W-:Y:S01]  /*22b0*/  ULOP3.LUT UR5, UR5, 0xffffffe0, UR16, 0xe2, !UPT ;  /* 0xffffffe005057892 */ /* 0x000fe2000f8ee210 */
[----:B------:R-:W-:Y:S01]  /*22c0*/  BAR.SYNC.DEFER_BLOCKING 0x0 ;  /* 0x0000000000007b1d */ /* 0x000fe20000010000 */
[-C--:B-----5:R-:W-:Y:S02]  /*22d0*/  LEA R48, R50, R52.reuse, 0x3 ;  /* 0x0000003432307211 */ /* 0x0a0fe400078e18ff */
[----:B--2---:R-:W-:-:S04]  /*22e0*/  LEA R50, R51, R52, 0x3 ;  /* 0x0000003433327211 */ /* 0x004fc800078e18ff */
[----:B------:R-:W0:Y:S04]  /*22f0*/  LDS.64 R48, [R48] ;  /* 0x0000000030307984 */ /* 0x000e280000000a00 */
[----:B------:R-:W1:Y:S01]  /*2300*/  LDS.64 R50, [R50+0xa00] ;  /* 0x000a000032327984 */ /* 0x000e620000000a00 */
[----:B0-----:R-:W-:Y:S01]  /*2310*/  FADD.FTZ R48, RZ, R48 ;  /* 0x00000030ff307221 */ /* 0x001fe20000010000 */
[----:B------:R-:W-:-:S03]  /*2320*/  FADD.FTZ R49, RZ, R49 ;  /* 0x00000031ff317221 */ /* 0x000fc60000010000 */
[----:B-1----:R-:W-:Y:S01]  /*2330*/  FADD.FTZ R50, R48, R50 ;  /* 0x0000003230327221 */ /* 0x002fe20000010000 */
[----:B---3--:R-:W-:Y:S02]  /*2340*/  IMAD R48, R54, 0x8, R52 ;  /* 0x0000000836307824 */ /* 0x008fe400078e0234 */
[----:B------:R-:W-:-:S04]  /*2350*/  FADD.FTZ R51, R49, R51 ;  /* 0x0000003331337221 */ /* 0x000fc80000010000 */
[----:B------:R-:W0:Y:S02]  /*2360*/  LDS.64 R48, [R48+0x1400] ;  /* 0x0014000030307984 */ /* 0x000e240000000a00 */
[----:B0-----:R-:W-:Y:S01]  /*2370*/  FADD.FTZ R50, R50, R48 ;  /* 0x0000003032327221 */ /* 0x001fe20000010000 */
[----:B----4-:R-:W-:Y:S01]  /*2380*/  LEA R48, R53, R52, 0x3 ;  /* 0x0000003435307211 */ /* 0x010fe200078e18ff */
[----:B------:R-:W-:Y:S01]  /*2390*/  FADD.FTZ R51, R51, R49 ;  /* 0x0000003133337221 */ /* 0x000fe20000010000 */
[----:B------:R-:W0:Y:S04]  /*23a0*/  LDC.64 R52, c[0x0][0x260] ;  /* 0x00009800ff347b82 */ /* 0x000e280000000a00 */
[----:B------:R-:W1:Y:S02]  /*23b0*/  LDS.64 R48, [R48+0x1e00] ;  /* 0x001e000030307984 */ /* 0x000e640000000a00 */
[----:B-1----:R-:W-:Y:S01]  /*23c0*/  FADD.FTZ R48, R50, R48 ;  /* 0x0000003032307221 */ /* 0x002fe20000010000 */
[----:B------:R-:W-:-:S05]  /*23d0*/  MOV R50, UR5 ;  /* 0x0000000500327c02 */ /* 0x000fca0008000f00 */
[----:B------:R-:W-:Y:S02]  /*23e0*/  IMAD R50, R50, 0x140, R55 ;  /* 0x0000014032327824 */ /* 0x000fe400078e0237 */
[----:B------:R-:W-:-:S03]  /*23f0*/  FADD.FTZ R49, R51, R49 ;  /* 0x0000003133317221 */ /* 0x000fc60000010000 */
[----:B------:R-:W-:-:S05]  /*2400*/  SHF.L.U32 R50, R50, 0x1, RZ ;  /* 0x0000000132327819 */ /* 0x000fca00000006ff */
[----:B0-----:R-:W-:-:S05]  /*2410*/  IMAD.WIDE.U32 R50, R50, 0x4, R52 ;  /* 0x0000000432327825 */ /* 0x001fca00078e0034 */
[----:B------:R0:W-:Y:S02]  /*2420*/  STG.E.64 desc[UR10][R50.64+0x24000], R48 ;  /* 0x0240003032007986 */ /* 0x0001e4000c101b0a */
.L_x_2720:
        /* <DEDUP_REMOVED lines=61> */
.L_x_2722:
[----:B------:R-:W-:Y:S05]  /*2800*/  BSYNC B0 ;  /* 0x0000000000007941 */ /* 0x000fea0003800000 */
.L_x_2721:
        /* <DEDUP_REMOVED lines=23> */
.L_x_2724:
[----:B------:R-:W-:Y:S05]  /*2980*/  BSYNC B0 ;  /* 0x0000000000007941 */ /* 0x000fea0003800000 */
.L_x_2723:
        /* <DEDUP_REMOVED lines=17> */
.L_x_2727:
[----:B------:R-:W2:Y:S04]  /*2aa0*/  LD.E.STRONG.GPU R51, desc[UR10][R48.64] ;  /* 0x0000000a30337980 */ /* 0x000ea8000c10f900 */
[----:B--2---:R-:W-:Y:S01]  /*2ab0*/  CCTL.IVALL ;  /* 0x00000000ff00798f */ /* 0x004fe20002000000 */
[----:B------:R-:W-:Y:S05]  /*2ac0*/  YIELD ;  /* 0x0000000000007946 */ /* 0x000fea0003800000 */
[----:B-----5:R-:W-:-:S04]  /*2ad0*/  LOP3.LUT R51, R51, R50, RZ, 0x3c, !PT ;  /* 0x0000003233337212 */ /* 0x020fc800078e3cff */
[----:B------:R-:W-:-:S13]  /*2ae0*/  ISETP.GT.AND P1, PT, R51, -0x1, PT ;  /* 0xffffffff3300780c */ /* 0x000fda0003f24270 */
[----:B------:R-:W-:Y:S05]  /*2af0*/  @P1 BRA `(.L_x_2727) ;  /* 0xfffffffc00e81947 */ /* 0x000fea000383ffff */
.L_x_2726:
[----:B------:R-:W-:Y:S05]  /*2b00*/  WARPSYNC.ALL ;  /* 0x0000000000007948 */ /* 0x000fea0003800000 */
[----:B------:R-:W-:Y:S06]  /*2b10*/  BAR.SYNC.DEFER_BLOCKING 0x0 ;  /* 0x0000000000007b1d */ /* 0x000fec0000010000 */
[----:B------:R-:W-:Y:S05]  /*2b20*/  BRA `(.L_x_2728) ;  /* 0x0000000000647947 */ /* 0x000fea0003800000 */
.L_x_2725:
        /* <DEDUP_REMOVED lines=17> */
.L_x_2730:
[----:B------:R-:W2:Y:S04]  /*2c40*/  LD.E.STRONG.GPU R51, desc[UR10][R48.64] ;  /* 0x0000000a30337980 */ /* 0x000ea8000c10f900 */
[----:B--2---:R-:W-:Y:S01]  /*2c50*/  CCTL.IVALL ;  /* 0x00000000ff00798f */ /* 0x004fe20002000000 */
[----:B------:R-:W-:Y:S05]  /*2c60*/  YIELD ;  /* 0x0000000000007946 */ /* 0x000fea0003800000 */
[----:B-----5:R-:W-:-:S04]  /*2c70*/  LOP3.LUT R51, R51, R50, RZ, 0x3c, !PT ;  /* 0x0000003233337212 */ /* 0x020fc800078e3cff */
[----:B------:R-:W-:-:S13]  /*2c80*/  ISETP.GT.AND P1, PT, R51, -0x1, PT ;  /* 0xffffffff3300780c */ /* 0x000fda0003f24270 */
[----:B------:R-:W-:Y:S05]  /*2c90*/  @P1 BRA `(.L_x_2730) ;  /* 0xfffffffc00e81947 */ /* 0x000fea000383ffff */
.L_x_2729:
[----:B------:R-:W-:Y:S05]  /*2ca0*/  WARPSYNC.ALL ;  /* 0x0000000000007948 */ /* 0x000fea0003800000 */
[----:B------:R-:W-:Y:S06]  /*2cb0*/  BAR.SYNC.DEFER_BLOCKING 0x0 ;  /* 0x0000000000007b1d */ /* 0x000fec0000010000 */
.L_x_2728:
[----:B0-----:R-:W0:Y:S01]  /*2cc0*/  S2R R50, SR_TID.X ;  /* 0x0000000000327919 */ /* 0x001e220000002100 */
[----:B------:R-:W-:Y:S01]  /*2cd0*/  BSSY B0, `(.L_x_2731) ;  /* 0x0000023000007945 */ /* 0x000fe20003800000 */
[----:B------:R-:W-:Y:S02]  /*2ce0*/  CS2R R52, SRZ ;  /* 0x0000000000347805 */ /* 0x000fe4000001ff00 */
        /* <DEDUP_REMOVED lines=33> */
.L_x_2732:
[----:B------:R-:W-:Y:S05]  /*2f00*/  BSYNC B0 ;  /* 0x0000000000007941 */ /* 0x000fea0003800000 */
.L_x_2731:
        /* <DEDUP_REMOVED lines=24> */
.L_x_2734:
[----:B------:R-:W-:Y:S05]  /*3090*/  BSYNC B0 ;  /* 0x0000000000007941 */ /* 0x000fea0003800000 */
.L_x_2733:
[----:B0-----:R-:W2:Y:S04]  /*30a0*/  LDL R48, [R1+0x24] ;  /* 0x0000240001307983 */ /* 0x001ea80000100800 */
[----:B------:R-:W3:Y:S01]  /*30b0*/  LDL R50, [R1+0x28] ;  /* 0x0000280001327983 */ /* 0x000ee20000100800 */
[----:B------:R-:W0:Y:S01]  /*30c0*/  S2UR UR14, SR_CgaCtaId ;  /* 0x00000000000e79c3 */ /* 0x000e220000008800 */
[----:B------:R-:W-:Y:S02]  /*30d0*/  UMOV UR5, 0x400 ;  /* 0x0000040000057882 */ /* 0x000fe40000000000 */
[----:B------:R-:W4:Y:S01]  /*30e0*/  LDL.LU R53, [R1+0x20] ;  /* 0x0000200001357983 */ /* 0x000f220000300800 */
[----:B------:R-:W-:-:S04]  /*30f0*/  UIADD3 UR5, UR5, 0x4100, URZ ;  /* 0x0000410005057890 */ /* 0x000fc8000fffe03f */
[----:B0-----:R-:W-:-:S03]  /*3100*/  ULEA UR5, UR14, UR5, 0x18 ;  /* 0x000000050e057291 */ /* 0x001fc6000f8ec03f */
[----:B------:R-:W-:Y:S01]  /*3110*/  ULDC.64 UR14, c[0x0][0x210] ;  /* 0x00008400000e7ab9 */ /* 0x000fe20000000a00 */
[----:B------:R-:W-:Y:S02]  /*3120*/  BAR.SYNC.DEFER_BLOCKING 0x0 ;  /* 0x0000000000007b1d */ /* 0x000fe40000010000 */
[----:B--2---:R-:W-:Y:S02]  /*3130*/  LEA R48, R48, UR5, 0x3 ;  /* 0x0000000530307c11 */ /* 0x004fe4000f8e18ff */
[----:B---3--:R-:W-:-:S04]  /*3140*/  LEA R50, R50, UR5, 0x3 ;  /* 0x0000000532327c11 */ /* 0x008fc8000f8e18ff */
[----:B------:R-:W0:Y:S04]  /*3150*/  LDS.64 R48, [R48] ;  /* 0x0000000030307984 */ /* 0x000e280000000a00 */
[----:B------:R-:W1:Y:S01]  /*3160*/  LDS.64 R50, [R50] ;  /* 0x0000000032327984 */ /* 0x000e620000000a00 */
[--C-:B0-----:R-:W-:Y:S01]  /*3170*/  FFMA.FTZ R59, R0, R59, -R48.reuse ;  /* 0x0000003b003b7223 */ /* 0x101fe20000010830 */
[C-C-:B------:R-:W-:Y:S01]  /*3180*/  FFMA.FTZ R58, R38.reuse, R58, -R48.reuse ;  /* 0x0000003a263a7223 */ /* 0x140fe20000010830 */
[----:B------:R-:W-:Y:S02]  /*3190*/  FFMA.FTZ R17, R38, R17, -R48 ;  /* 0x0000001126117223 */ /* 0x000fe40000010830 */
[-C--:B------:R-:W-:Y:S01]  /*31a0*/  FFMA.FTZ R59, -R85, R49.reuse, R59 ;  /* 0x00000031553b7223 */ /* 0x080fe2000001013b */
[----:B------:R-:W-:Y:S01]  /*31b0*/  FFMA.FTZ R58, -R84, R49, R58 ;  /* 0x00000031543a7223 */ /* 0x000fe2000001013a */
        /* <DEDUP_REMOVED lines=15> */
[----:B-1---5:R-:W-:Y:S01]  /*32b0*/  FFMA.FTZ R28, R2, R28, -R50 ;  /* 0x0000001c021c7223 */ /* 0x022fe20000010832 */
[----:B------:R-:W-:Y:S01]  /*32c0*/  FFMA.FTZ R48, -R67, R49, R17 ;  /* 0x0000003143307223 */ /* 0x000fe20000010111 */
[----:B------:R-:W-:Y:S01]  /*32d0*/  F2FP.F16.F32.PACK_AB R52, R58, R52 ;  /* 0x000000343a34723e */ /* 0x000fe200000000ff */
[----:B------:R-:W2:Y:S01]  /*32e0*/  LDL.LU R67, [R1+0x18] ;  /* 0x0000180001437983 */ /* 0x000ea20000300800 */
[----:B------:R-:W-:Y:S01]  /*32f0*/  FFMA.FTZ R75, -R75, R51, R28 ;  /* 0x000000334b4b7223 */ /* 0x000fe2000001011c */
[----:B------:R-:W-:Y:S01]  /*3300*/  FFMA.FTZ R54, -R65, R49, R15 ;  /* 0x0000003141367223 */ /* 0x000fe2000001010f */
[----:B------:R-:W-:Y:S01]  /*3310*/  FFMA.FTZ R27, R39, R27, -R50 ;  /* 0x0000001b271b7223 */ /* 0x000fe20000010832 */
[-C--:B------:R-:W-:Y:S01]  /*3320*/  FFMA.FTZ R77, -R77, R49.reuse, R26 ;  /* 0x000000314d4d7223 */ /* 0x080fe2000001011a */
[-C--:B------:R-:W-:Y:S01]  /*3330*/  FFMA.FTZ R28, -R71, R49.reuse, R21 ;  /* 0x00000031471c7223 */ /* 0x080fe20000010115 */
[----:B------:R-:W-:Y:S01]  /*3340*/  FFMA.FTZ R58, -R63, R49, R13 ;  /* 0x000000313f3a7223 */ /* 0x000fe2000001010d */
[----:B------:R-:W3:Y:S01]  /*3350*/  LDL.LU R65, [R1+0x1c] ;  /* 0x00001c0001417983 */ /* 0x000ee20000300800 */
[----:B------:R-:W-:-:S03]  /*3360*/  IADD3 R26, P1, R89, UR14, RZ ;  /* 0x0000000e591a7c10 */ /* 0x000fc6000ff3e0ff */
[----:B------:R-:W3:Y:S01]  /*3370*/  LDL.LU R63, [R1+0x10] ;  /* 0x00001000013f7983 */ /* 0x000ee20000300800 */
[----:B------:R-:W-:Y:S01]  /*3380*/  FFMA.FTZ R74, -R74, R51, R27 ;  /* 0x000000334a4a7223 */ /* 0x000fe2000001011b */
[----:B------:R-:W-:Y:S01]  /*3390*/  FMUL.FTZ R13, R37, R28 ;  /* 0x0000001c250d7220 */ /* 0x000fe20000410000 */
[----:B----4-:R-:W-:Y:S01]  /*33a0*/  IADD3.X R27, R53, UR15, RZ, P1, !PT ;  /* 0x0000000f351b7c10 */ /* 0x010fe20008ffe4ff */
[----:B------:R-:W4:Y:S01]  /*33b0*/  LDL.LU R59, [R1+0x14] ;  /* 0x00001400013b7983 */ /* 0x000f220000300800 */
[----:B------:R-:W-:Y:S01]  /*33c0*/  PRMT R28, R52, 0x7632, R28 ;  /* 0x00007632341c7816 */ /* 0x000fe2000000001c */
[----:B------:R-:W-:Y:S02]  /*33d0*/  FFMA.FTZ R76, -R76, R49, R25 ;  /* 0x000000314c4c7223 */ /* 0x000fe40000010119 */
[----:B------:R-:W4:Y:S01]  /*33e0*/  LDL.LU R55, [R1+0x8] ;  /* 0x0000080001377983 */ /* 0x000f220000300800 */
[----:B------:R-:W-:-:S03]  /*33f0*/  FFMA.FTZ R25, R2, R14, -R50 ;  /* 0x0000000e02197223 */ /* 0x000fc60000010832 */
[----:B------:R-:W4:Y:S01]  /*3400*/  LDL.LU R53, [R1+0xc] ;  /* 0x00000c0001357983 */ /* 0x000f220000300800 */
[----:B------:R-:W-:-:S03]  /*3410*/  FFMA.FTZ R21, R39, R16, -R50 ;  /* 0x0000001027157223 */ /* 0x000fc60000010832 */
[----:B------:R0:W-:Y:S01]  /*3420*/  STG.E.U16 desc[UR10][R26.64+0x2], R28 ;  /* 0x0000021c1a007986 */ /* 0x0001e2000c10150a */
[----:B------:R-:W-:-:S03]  /*3430*/  FFMA.FTZ R16, -R62, R51, R25 ;  /* 0x000000333e107223 */ /* 0x000fc60000010119 */
[----:B0-----:R-:W4:Y:S04]  /*3440*/  LDL.LU R28, [R1] ;  /* 0x00000000011c7983 */ /* 0x001f280000300800 */
[----:B------:R-:W4:Y:S01]  /*3450*/  LDL.LU R25, [R1+0x4] ;  /* 0x0000040001197983 */ /* 0x000f220000300800 */
        /* <DEDUP_REMOVED lines=8> */
[C-C-:B------:R-:W-:Y:S01]  /*34e0*/  FFMA.FTZ R24, R2.reuse, R24, -R50.reuse ;  /* 0x0000001802187223 */ /* 0x140fe20000010832 */
[C-C-:B------:R-:W-:Y:S01]  /*34f0*/  FFMA.FTZ R23, R39.reuse, R23, -R50.reuse ;  /* 0x0000001727177223 */ /* 0x140fe20000010832 */
[C-C-:B------:R-:W-:Y:S01]  /*3500*/  FFMA.FTZ R49, R2.reuse, R11, -R50.reuse ;  /* 0x0000000b02317223 */ /* 0x140fe20000010832 */
[C-C-:B------:R-:W-:Y:S01]  /*3510*/  FFMA.FTZ R11, R2.reuse, R8, -R50.reuse ;  /* 0x00000008020b7223 */ /* 0x140fe20000010832 */
[--C-:B------:R-:W-:Y:S01]  /*3520*/  FFMA.FTZ R8, R39, R7, -R50.reuse ;  /* 0x0000000727087223 */ /* 0x100fe20000010832 */
[----:B------:R-:W-:Y:S01]  /*3530*/  FFMA.FTZ R4, R2, R4, -R50 ;  /* 0x0000000402047223 */ /* 0x000fe20000010832 */
[-C--:B------:R-:W-:Y:S01]  /*3540*/  FFMA.FTZ R24, -R73, R51.reuse, R24 ;  /* 0x0000003349187223 */ /* 0x080fe20000010118 */
[----:B------:R-:W-:Y:S01]  /*3550*/  FFMA.FTZ R72, -R72, R51, R23 ;  /* 0x0000003348487223 */ /* 0x000fe20000010117 */
[C-C-:B------:R-:W-:Y:S01]  /*3560*/  FFMA.FTZ R22, R2.reuse, R22, -R50.reuse ;  /* 0x0000001602167223 */ /* 0x140fe20000010832 */
[C-C-:B------:R-:W-:Y:S01]  /*3570*/  FFMA.FTZ R17, R39.reuse, R20, -R50.reuse ;  /* 0x0000001427117223 */ /* 0x140fe20000010832 */
[----:B------:R-:W-:Y:S01]  /*3580*/  FFMA.FTZ R12, R39, R12, -R50 ;  /* 0x0000000c270c7223 */ /* 0x000fe20000010832 */
[C---:B------:R-:W-:Y:S01]  /*3590*/  FMUL.FTZ R75, R29.reuse, R75 ;  /* 0x0000004b1d4b7220 */ /* 0x040fe20000410000 */
[----:B------:R-:W-:Y:S01]  /*35a0*/  FMUL.FTZ R74, R29, R74 ;  /* 0x0000004a1d4a7220 */ /* 0x000fe20000410000 */
[----:B------:R-:W-:Y:S01]  /*35b0*/  FFMA.FTZ R8, -R5, R51, R8 ;  /* 0x0000003305087223 */ /* 0x000fe20000010108 */
[C---:B------:R-:W-:Y:S01]  /*35c0*/  FMUL.FTZ R36, R37.reuse, R36 ;  /* 0x0000002425247220 */ /* 0x040fe20000410000 */
[----:B------:R-:W-:Y:S01]  /*35d0*/  FMUL.FTZ R35, R37, R35 ;  /* 0x0000002325237220 */ /* 0x000fe20000410000 */
[-C--:B------:R-:W-:Y:S01]  /*35e0*/  FFMA.FTZ R4, -R3, R51.reuse, R4 ;  /* 0x0000003303047223 */ /* 0x080fe20000010104 */
[C---:B------:R-:W-:Y:S01]  /*35f0*/  FMUL.FTZ R24, R29.reuse, R24 ;  /* 0x000000181d187220 */ /* 0x040fe20000410000 */
[----:B------:R-:W-:Y:S01]  /*3600*/  FMUL.FTZ R5, R29, R72 ;  /* 0x000000481d057220 */ /* 0x000fe20000410000 */
[----:B------:R-:W-:Y:S01]  /*3610*/  FFMA.FTZ R19, R2, R18, -R50 ;  /* 0x0000001202137223 */ /* 0x000fe20000010832 */
[-C--:B------:R-:W-:Y:S01]  /*3620*/  FFMA.FTZ R22, -R69, R51.reuse, R22 ;  /* 0x0000003345167223 */ /* 0x080fe20000010116 */
[-C--:B------:R-:W-:Y:S01]  /*3630*/  FFMA.FTZ R68, -R68, R51.reuse, R17 ;  /* 0x0000003344447223 */ /* 0x080fe20000010111 */
[----:B------:R-:W-:Y:S01]  /*3640*/  FFMA.FTZ R12, -R61, R51, R12 ;  /* 0x000000333d0c7223 */ /* 0x000fe2000001010c */
[----:B------:R-:W-:Y:S01]  /*3650*/  F2FP.F16.F32.PACK_AB R75, R74, R75 ;  /* 0x0000004b4a4b723e */ /* 0x000fe200000000ff */
[----:B------:R-:W-:Y:S01]  /*3660*/  FMUL.FTZ R3, R29, R4 ;  /* 0x000000041d037220 */ /* 0x000fe20000410000 */
[-C--:B------:R-:W-:Y:S01]  /*3670*/  FFMA.FTZ R66, -R66, R51.reuse, R19 ;  /* 0x0000003342427223 */ /* 0x080fe20000010113 */
[----:B------:R-:W-:Y:S01]  /*3680*/  FFMA.FTZ R6, -R6, R51, R11 ;  /* 0x0000003306067223 */ /* 0x000fe2000001010b */
[----:B------:R-:W-:Y:S01]  /*3690*/  F2FP.F16.F32.PACK_AB R35, R35, R36 ;  /* 0x000000242323723e */ /* 0x000fe200000000ff */
[----:B------:R-:W-:Y:S01]  /*36a0*/  FMUL.FTZ R34, R37, R34 ;  /* 0x0000002225227220 */ /* 0x000fe20000410000 */
[----:B------:R-:W-:Y:S01]  /*36b0*/  F2FP.F16.F32.PACK_AB R24, R5, R24 ;  /* 0x000000180518723e */ /* 0x000fe200000000ff */
[----:B------:R-:W-:Y:S01]  /*36c0*/  FMUL.FTZ R33, R37, R33 ;  /* 0x0000002125217220 */ /* 0x000fe20000410000 */
[C---:B------:R-:W-:Y:S01]  /*36d0*/  FMUL.FTZ R22, R29.reuse, R22 ;  /* 0x000000161d167220 */ /* 0x040fe20000410000 */
[C---:B------:R-:W-:Y:S01]  /*36e0*/  FMUL.FTZ R7, R29.reuse, R68 ;  /* 0x000000441d077220 */ /* 0x040fe20000410000 */
[----:B------:R-:W-:Y:S01]  /*36f0*/  FMUL.FTZ R19, R29, R12 ;  /* 0x0000000c1d137220 */ /* 0x000fe20000410000 */
[----:B------:R-:W-:Y:S01]  /*3700*/  FFMA.FTZ R10, R39, R10, -R50 ;  /* 0x0000000a270a7223 */ /* 0x000fe20000010832 */
[----:B------:R-:W-:Y:S01]  /*3710*/  FMUL.FTZ R12, R29, R8 ;  /* 0x000000081d0c7220 */ /* 0x000fe20000410000 */
[----:B------:R-:W-:Y:S01]  /*3720*/  FFMA.FTZ R18, -R64, R51, R21 ;  /* 0x0000003340127223 */ /* 0x000fe20000010115 */
[----:B------:R-:W-:Y:S01]  /*3730*/  PRMT R8, R75, 0x7632, R8 ;  /* 0x000076324b087816 */ /* 0x000fe20000000008 */
[----:B------:R-:W-:Y:S01]  /*3740*/  FMUL.FTZ R11, R29, R6 ;  /* 0x000000061d0b7220 */ /* 0x000fe20000410000 */
[----:B------:R-:W-:-:S02]  /*3750*/  PRMT R20, R35, 0x7632, R20 ;  /* 0x0000763223147816 */ /* 0x000fc40000000014 */
[----:B------:R-:W-:Y:S01]  /*3760*/  PRMT R21, R24, 0x7632, R21 ;  /* 0x0000763218157816 */ /* 0x000fe20000000015 */
[----:B------:R-:W-:Y:S01]  /*3770*/  FFMA.FTZ R10, -R9, R51, R10 ;  /* 0x00000033090a7223 */ /* 0x000fe2000001010a */
[----:B------:R-:W-:Y:S01]  /*3780*/  F2FP.F16.F32.PACK_AB R33, R33, R34 ;  /* 0x000000222121723e */ /* 0x000fe200000000ff */
[----:B------:R-:W-:Y:S01]  /*3790*/  FMUL.FTZ R32, R37, R32 ;  /* 0x0000002025207220 */ /* 0x000fe20000410000 */
[----:B------:R-:W-:Y:S01]  /*37a0*/  F2FP.F16.F32.PACK_AB R22, R7, R22 ;  /* 0x000000160716723e */ /* 0x000fe200000000ff */
[----:B------:R-:W-:Y:S01]  /*37b0*/  FMUL.FTZ R31, R37, R31 ;  /* 0x0000001f251f7220 */ /* 0x000fe20000410000 */
[C---:B------:R-:W-:Y:S01]  /*37c0*/  FMUL.FTZ R9, R29.reuse, R66 ;  /* 0x000000421d097220 */ /* 0x040fe20000410000 */
[----:B------:R-:W-:Y:S01]  /*37d0*/  FMUL.FTZ R18, R29, R18 ;  /* 0x000000121d127220 */ /* 0x000fe20000410000 */
[----:B------:R-:W-:Y:S01]  /*37e0*/  STG.E.U16 desc[UR10][R26.64], R52 ;  /* 0x000000341a007986 */ /* 0x000fe2000c10150a */
[----:B------:R-:W-:-:S03]  /*37f0*/  PRMT R23, R33, 0x7632, R23 ;  /* 0x0000763221177816 */ /* 0x000fc60000000017 */
[----:B------:R-:W-:Y:S04]  /*3800*/  STG.E.U16 desc[UR10][R26.64+0x4], R75 ;  /* 0x0000044b1a007986 */ /* 0x000fe8000c10150a */
[----:B------:R0:W-:Y:S01]  /*3810*/  STG.E.U16 desc[UR10][R26.64+0x6], R8 ;  /* 0x000006081a007986 */ /* 0x0001e2000c10150a */
[----:B------:R-:W-:Y:S01]  /*3820*/  F2FP.F16.F32.PACK_AB R31, R31, R32 ;  /* 0x000000201f1f723e */ /* 0x000fe200000000ff */
[C---:B------:R-:W-:Y:S01]  /*3830*/  FMUL.FTZ R30, R37.reuse, R30 ;  /* 0x0000001e251e7220 */ /* 0x040fe20000410000 */
[----:B------:R-:W-:Y:S01]  /*3840*/  F2FP.F16.F32.PACK_AB R18, R18, R9 ;  /* 0x000000091212723e */ /* 0x000fe200000000ff */
[----:B------:R-:W-:Y:S01]  /*3850*/  FMUL.FTZ R77, R37, R77 ;  /* 0x0000004d254d7220 */ /* 0x000fe20000410000 */
[----:B------:R-:W-:Y:S01]  /*3860*/  FMUL.FTZ R16, R29, R16 ;  /* 0x000000101d107220 */ /* 0x000fe20000410000 */
[-C--:B------:R-:W-:Y:S01]  /*3870*/  FFMA.FTZ R14, -R60, R51.reuse, R49 ;  /* 0x000000333c0e7223 */ /* 0x080fe20000010131 */
[----:B------:R-:W-:Y:S01]  /*3880*/  FFMA.FTZ R50, R39, R56, -R50 ;  /* 0x0000003827327223 */ /* 0x000fe20000010832 */
[----:B------:R-:W-:Y:S01]  /*3890*/  FMUL.FTZ R76, R37, R76 ;  /* 0x0000004c254c7220 */ /* 0x000fe20000410000 */
[----:B------:R-:W-:Y:S01]  /*38a0*/  F2FP.F16.F32.PACK_AB R30, R77, R30 ;  /* 0x0000001e4d1e723e */ /* 0x000fe200000000ff */
[----:B------:R-:W-:Y:S01]  /*38b0*/  FMUL.FTZ R14, R29, R14 ;  /* 0x0000000e1d0e7220 */ /* 0x000fe20000410000 */
[----:B------:R-:W-:Y:S01]  /*38c0*/  F2FP.F16.F32.PACK_AB R16, R19, R16 ;  /* 0x000000101310723e */ /* 0x000fe200000000ff */
[----:B------:R-:W-:Y:S01]  /*38d0*/  FMUL.FTZ R17, R29, R10 ;  /* 0x0000000a1d117220 */ /* 0x000fe20000410000 */
[----:B------:R-:W-:Y:S01]  /*38e0*/  FFMA.FTZ R50, -R57, R51, R50 ;  /* 0x0000003339327223 */ /* 0x000fe20000010132 */
[----:B------:R-:W-:Y:S01]  /*38f0*/  F2FP.F16.F32.PACK_AB R13, R13, R76 ;  /* 0x0000004c0d0d723e */ /* 0x000fe200000000ff */
[C---:B------:R-:W-:Y:S01]  /*3900*/  FMUL.FTZ R70, R37.reuse, R70 ;  /* 0x0000004625467220 */ /* 0x040fe20000410000 */
[C---:B------:R-:W-:Y:S01]  /*3910*/  FMUL.FTZ R15, R37.reuse, R48 ;  /* 0x00000030250f7220 */ /* 0x040fe20000410000 */
[----:B------:R-:W-:Y:S01]  /*3920*/  FMUL.FTZ R54, R37, R54 ;  /* 0x0000003625367220 */ /* 0x000fe20000410000 */
[----:B------:R-:W-:Y:S01]  /*3930*/  F2FP.F16.F32.PACK_AB R14, R17, R14 ;  /* 0x0000000e110e723e */ /* 0x000fe200000000ff */
[----:B------:R-:W-:Y:S01]  /*3940*/  FMUL.FTZ R37, R37, R58 ;  /* 0x0000003a25257220 */ /* 0x000fe20000410000 */
[----:B------:R-:W-:Y:S01]  /*3950*/  FMUL.FTZ R10, R29, R50 ;  /* 0x000000321d0a7220 */ /* 0x000fe20000410000 */
[----:B------:R-:W-:-:S02]  /*3960*/  F2FP.F16.F32.PACK_AB R15, R15, R70 ;  /* 0x000000460f0f723e */ /* 0x000fc400000000ff */
[----:B------:R-:W-:Y:S02]  /*3970*/  F2FP.F16.F32.PACK_AB R11, R12, R11 ;  /* 0x0000000b0c0b723e */ /* 0x000fe400000000ff */
[----:B------:R-:W-:Y:S02]  /*3980*/  F2FP.F16.F32.PACK_AB R37, R37, R54 ;  /* 0x000000362525723e */ /* 0x000fe400000000ff */
[----:B------:R-:W-:Y:S01]  /*3990*/  F2FP.F16.F32.PACK_AB R3, R10, R3 ;  /* 0x000000030a03723e */ /* 0x000fe200000000ff */
[----:B------:R-:W-:Y:S01]  /*39a0*/  UMOV UR5, UR9 ;  /* 0x0000000900057c82 */ /* 0x000fe20008000000 */
[----:B------:R-:W-:Y:S01]  /*39b0*/  ULOP3.LUT UR4, UR4, 0x1, URZ, 0x3c, !UPT ;  /* 0x0000000104047892 */ /* 0x000fe2000f8e3c3f */
[----:B------:R-:W-:Y:S01]  /*39c0*/  UMOV UR9, UR7 ;  /* 0x0000000700097c82 */ /* 0x000fe20008000000 */
[----:B--2---:R-:W-:-:S04]  /*39d0*/  IADD3 R4, P1, R67, UR14, RZ ;  /* 0x0000000e43047c10 */ /* 0x004fc8000ff3e0ff */
[----:B---3--:R-:W-:Y:S02]  /*39e0*/  IADD3.X R5, R65, UR15, RZ, P1, !PT ;  /* 0x0000000f41057c10 */ /* 0x008fe40008ffe4ff */
[----:B------:R-:W-:-:S03]  /*39f0*/  IADD3 R6, P1, R63, UR14, RZ ;  /* 0x0000000e3f067c10 */ /* 0x000fc6000ff3e0ff */
[----:B------:R-:W-:Y:S01]  /*3a00*/  STG.E.U16 desc[UR10][R4.64], R35 ;  /* 0x0000002304007986 */ /* 0x000fe2000c10150a */
[----:B----4-:R-:W-:-:S03]  /*3a10*/  IADD3.X R7, R59, UR15, RZ, P1, !PT ;  /* 0x0000000f3b077c10 */ /* 0x010fc60008ffe4ff */
[----:B------:R1:W-:Y:S01]  /*3a20*/  STG.E.U16 desc[UR10][R4.64+0x2], R20 ;  /* 0x0000021404007986 */ /* 0x0003e2000c10150a */
[----:B0-----:R-:W-:-:S03]  /*3a30*/  IADD3 R8, P1, R55, UR14, RZ ;  /* 0x0000000e37087c10 */ /* 0x001fc6000ff3e0ff */
[----:B------:R-:W-:Y:S04]  /*3a40*/  STG.E.U16 desc[UR10][R4.64+0x4], R24 ;  /* 0x0000041804007986 */ /* 0x000fe8000c10150a */
[----:B------:R0:W-:Y:S01]  /*3a50*/  STG.E.U16 desc[UR10][R4.64+0x6], R21 ;  /* 0x0000061504007986 */ /* 0x0001e2000c10150a */
[----:B------:R-:W-:-:S03]  /*3a60*/  IADD3.X R9, R53, UR15, RZ, P1, !PT ;  /* 0x0000000f35097c10 */ /* 0x000fc60008ffe4ff */
[----:B------:R-:W-:Y:S01]  /*3a70*/  STG.E.U16 desc[UR10][R6.64], R33 ;  /* 0x0000002106007986 */ /* 0x000fe2000c10150a */
[----:B-1----:R-:W-:Y:S02]  /*3a80*/  PRMT R20, R31, 0x7632, R20 ;  /* 0x000076321f147816 */ /* 0x002fe40000000014 */
[----:B0-----:R-:W-:Y:S01]  /*3a90*/  PRMT R5, R22, 0x7632, R5 ;  /* 0x0000763216057816 */ /* 0x001fe20000000005 */
[----:B------:R-:W-:Y:S01]  /*3aa0*/  STG.E.U16 desc[UR10][R6.64+0x2], R23 ;  /* 0x0000021706007986 */ /* 0x000fe2000c10150a */
[----:B------:R-:W-:-:S03]  /*3ab0*/  IADD3 R4, P1, R28, UR14, RZ ;  /* 0x0000000e1c047c10 */ /* 0x000fc6000ff3e0ff */
[----:B------:R-:W-:Y:S04]  /*3ac0*/  STG.E.U16 desc[UR10][R6.64+0x4], R22 ;  /* 0x0000041606007986 */ /* 0x000fe8000c10150a */
[----:B------:R0:W-:Y:S04]  /*3ad0*/  STG.E.U16 desc[UR10][R6.64+0x6], R5 ;  /* 0x0000060506007986 */ /* 0x0001e8000c10150a */
[----:B------:R-:W-:Y:S01]  /*3ae0*/  STG.E.U16 desc[UR10][R8.64], R31 ;  /* 0x0000001f08007986 */ /* 0x000fe2000c10150a */
[----:B0-----:R-:W-:Y:S02]  /*3af0*/  PRMT R7, R18, 0x7632, R7 ;  /* 0x0000763212077816 */ /* 0x001fe40000000007 */
[----:B------:R-:W-:Y:S01]  /*3b00*/  IADD3.X R5, R25, UR15, RZ, P1, !PT ;  /* 0x0000000f19057c10 */ /* 0x000fe20008ffe4ff */
[----:B------:R-:W-:Y:S01]  /*3b10*/  STG.E.U16 desc[UR10][R8.64+0x2], R20 ;  /* 0x0000021408007986 */ /* 0x000fe2000c10150a */
[----:B------:R-:W-:-:S02]  /*3b20*/  IADD3 R92, P1, R92, UR14, RZ ;  /* 0x0000000e5c5c7c10 */ /* 0x000fc4000ff3e0ff */
[----:B------:R-:W-:Y:S01]  /*3b30*/  PRMT R6, R30, 0x7632, R6 ;  /* 0x000076321e067816 */ /* 0x000fe20000000006 */
[----:B------:R-:W-:Y:S01]  /*3b40*/  STG.E.U16 desc[UR10][R8.64+0x4], R18 ;  /* 0x0000041208007986 */ /* 0x000fe2000c10150a */
[----:B------:R-:W-:-:S03]  /*3b50*/  IADD3.X R93, R93, UR15, RZ, P1, !PT ;  /* 0x0000000f5d5d7c10 */ /* 0x000fc60008ffe4ff */
[----:B------:R0:W-:Y:S01]  /*3b60*/  STG.E.U16 desc[UR10][R8.64+0x6], R7 ;  /* 0x0000060708007986 */ /* 0x0001e2000c10150a */
[----:B------:R-:W-:-:S03]  /*3b70*/  IADD3 R90, P1, R90, UR14, RZ ;  /* 0x0000000e5a5a7c10 */ /* 0x000fc6000ff3e0ff */
[----:B------:R-:W-:Y:S01]  /*3b80*/  STG.E.U16 desc[UR10][R4.64], R30 ;  /* 0x0000001e04007986 */ /* 0x000fe2000c10150a */
[----:B------:R-:W-:Y:S02]  /*3b90*/  IADD3.X R91, R91, UR15, RZ, P1, !PT ;  /* 0x0000000f5b5b7c10 */ /* 0x000fe40008ffe4ff */
[----:B0-----:R-:W-:Y:S01]  /*3ba0*/  PRMT R9, R16, 0x7632, R9 ;  /* 0x0000763210097816 */ /* 0x001fe20000000009 */
[----:B------:R0:W-:Y:S01]  /*3bb0*/  STG.E.U16 desc[UR10][R4.64+0x2], R6 ;  /* 0x0000020604007986 */ /* 0x0001e2000c10150a */
[----:B------:R-:W-:-:S03]  /*3bc0*/  PRMT R7, R13, 0x7632, R7 ;  /* 0x000076320d077816 */ /* 0x000fc60000000007 */
[----:B------:R-:W-:Y:S04]  /*3bd0*/  STG.E.U16 desc[UR10][R4.64+0x4], R16 ;  /* 0x0000041004007986 */ /* 0x000fe8000c10150a */
[----:B------:R1:W-:Y:S01]  /*3be0*/  STG.E.U16 desc[UR10][R4.64+0x6], R9 ;  /* 0x0000060904007986 */ /* 0x0003e2000c10150a */
[----:B------:R-:W-:-:S03]  /*3bf0*/  PRMT R8, R37, 0x7632, R8 ;  /* 0x0000763225087816 */ /* 0x000fc60000000008 */
[----:B------:R2:W-:Y:S01]  /*3c00*/  STG.E.U16 desc[UR10][R92.64+0x2], R7 ;  /* 0x000002075c007986 */ /* 0x0005e2000c10150a */
[----:B0-----:R-:W-:Y:S02]  /*3c10*/  PRMT R6, R15, 0x7632, R6 ;  /* 0x000076320f067816 */ /* 0x001fe40000000006 */
[----:B-1----:R-:W-:Y:S02]  /*3c20*/  PRMT R5, R14, 0x7632, R5 ;  /* 0x000076320e057816 */ /* 0x002fe40000000005 */
[----:B------:R-:W-:Y:S02]  /*3c30*/  IADD3 R4, P1, R87, UR14, RZ ;  /* 0x0000000e57047c10 */ /* 0x000fe4000ff3e0ff */
[----:B--2---:R-:W-:Y:S01]  /*3c40*/  PRMT R7, R11, 0x7632, R7 ;  /* 0x000076320b077816 */ /* 0x004fe20000000007 */
[----:B------:R0:W-:Y:S01]  /*3c50*/  STG.E.U16 desc[UR10][R92.64+0x6], R5 ;  /* 0x000006055c007986 */ /* 0x0001e2000c10150a */
[----:B------:R-:W-:-:S03]  /*3c60*/  PRMT R9, R3, 0x7632, R9 ;  /* 0x0000763203097816 */ /* 0x000fc60000000009 */
[----:B------:R1:W-:Y:S04]  /*3c70*/  STG.E.U16 desc[UR10][R92.64], R13 ;  /* 0x0000000d5c007986 */ /* 0x0003e8000c10150a */
[----:B------:R1:W-:Y:S01]  /*3c80*/  STG.E.U16 desc[UR10][R92.64+0x4], R14 ;  /* 0x0000040e5c007986 */ /* 0x0003e2000c10150a */
[----:B0-----:R-:W-:-:S03]  /*3c90*/  IADD3.X R5, R88, UR15, RZ, P1, !PT ;  /* 0x0000000f58057c10 */ /* 0x001fc60008ffe4ff */
        /* <DEDUP_REMOVED lines=9> */
.L_x_2719:
        /* <DEDUP_REMOVED lines=8> */
[----:B01----:R-:W-:Y:S01]  /*3db0*/  LOP3.LUT R3, RZ, UR13, RZ, 0x33, !PT ;  /* 0x0000000dff037c12 */ /* 0x003fe2000f8e33ff */
        /* <DEDUP_REMOVED lines=35> */
[----:B------:R-:W-:Y:S02]  /*3ff0*/  MOV R6, R5 ;  /* 0x0000000500067202 */ /* 0x000fe40000000f00 */
[----:B------:R-:W-:Y:S02]  /*4000*/  LOP3.LUT R2, R2, 0x780, RZ, 0xc0, !PT ;  /* 0x0000078002027812 */ /* 0x000fe400078ec0ff */
[----:B------:R-:W-:Y:S02]  /*4010*/  IADD3.X R7, RZ, RZ, RZ, P0, !PT ;  /* 0x000000ffff077210 */ /* 0x000fe400007fe4ff */
[----:B------:R-:W-:-:S02]  /*4020*/  IADD3 R8, R2, UR8, RZ ;  /* 0x0000000802087c10 */ /* 0x000fc4000fffe0ff */
[C---:B------:R-:W-:Y:S02]  /*4030*/  LOP3.LUT R5, R40.reuse, R43, RZ, 0x3c, !PT ;  /* 0x0000002b28057212 */ /* 0x040fe400078e3cff */
[----:B------:R-:W-:Y:S02]  /*4040*/  VIMNMX.U32 R42, R40, 0x20, !PT ;  /* 0x00000020282a7848 */ /* 0x000fe40007fe0000 */
[----:B------:R-:W-:Y:S01]  /*4050*/  IADD3 RZ, P0, R3, R4, RZ ;  /* 0x0000000403ff7210 */ /* 0x000fe20007f1e0ff */
[----:B------:R-:W-:Y:S01]  /*4060*/  IMAD R46, R5, 0x4, R8 ;  /* 0x00000004052e7824 */ /* 0x000fe200078e0208 */
[----:B------:R-:W-:Y:S02]  /*4070*/  IADD3 R42, R42, R9, RZ ;  /* 0x000000092a2a7210 */ /* 0x000fe40007ffe0ff */
[C---:B------:R-:W-:Y:S01]  /*4080*/  IADD3 R44, R39.reuse, 0x28, RZ ;  /* 0x00000028272c7810 */ /* 0x040fe20007ffe0ff */
[----:B------:R-:W-:Y:S01]  /*4090*/  IMAD.WIDE.U32.X R4, R38, -0x33333334, R6, P0 ;  /* 0xcccccccc26047825 */ /* 0x000fe200000e0406 */
[----:B------:R-:W-:-:S02]  /*40a0*/  LOP3.LUT R45, R39, R43, RZ, 0x3c, !PT ;  /* 0x0000002b272d7212 */ /* 0x000fc400078e3cff */
[----:B------:R-:W-:Y:S01]  /*40b0*/  LOP3.LUT R47, R44, R43, RZ, 0x3c, !PT ;  /* 0x0000002b2c2f7212 */ /* 0x000fe200078e3cff */
[----:B------:R-:W-:Y:S01]  /*40c0*/  IMAD.WIDE.U32 R2, R42, -0x33333333, RZ ;  /* 0xcccccccd2a027825 */ /* 0x000fe200078e00ff */
[----:B------:R-:W-:Y:S02]  /*40d0*/  SHF.R.U64 R56, R4, 0x3, R5 ;  /* 0x0000000304387819 */ /* 0x000fe40000001205 */
[C---:B------:R-:W-:Y:S02]  /*40e0*/  IADD3 R50, P0, R36.reuse, 0xa, RZ ;  /* 0x0000000a24327810 */ /* 0x040fe40007f1e0ff */
[----:B------:R-:W-:Y:S02]  /*40f0*/  LEA.HI R2, R3, 0x1, RZ, 0x1c ;  /* 0x0000000103027811 */ /* 0x000fe400078fe0ff */
[C---:B------:R-:W-:Y:S02]  /*4100*/  IADD3 R51, P1, R36.reuse, 0x14, RZ ;  /* 0x0000001424337810 */ /* 0x040fe40007f3e0ff */
[----:B------:R-:W-:-:S02]  /*4110*/  IADD3 R64, P2, R36, 0x1e, RZ ;  /* 0x0000001e24407810 */ /* 0x000fc40007f5e0ff */
[----:B------:R-:W-:Y:S02]  /*4120*/  IADD3 R56, R56, 0x1, RZ ;  /* 0x0000000138387810 */ /* 0x000fe40007ffe0ff */
[-C--:B------:R-:W-:Y:S02]  /*4130*/  LEA R45, R45, R8.reuse, 0x2 ;  /* 0x000000082d2d7211 */ /* 0x080fe400078e10ff */
[----:B------:R-:W-:Y:S02]  /*4140*/  LEA R47, R47, R8, 0x2 ;  /* 0x000000082f2f7211 */ /* 0x000fe400078e10ff */
[C---:B------:R-:W-:Y:S02]  /*4150*/  LOP3.LUT R49, R0.reuse, 0x1f, RZ, 0xc0, !PT ;  /* 0x0000001f00317812 */ /* 0x040fe400078ec0ff */
[----:B------:R-:W-:Y:S02]  /*4160*/  LOP3.LUT R63, R0, 0xf, RZ, 0xc0, !PT ;  /* 0x0000000f003f7812 */ /* 0x000fe400078ec0ff */
[----:B------:R-:W-:-:S02]  /*4170*/  IADD3 R52, R39, 0x3c, RZ ;  /* 0x0000003c27347810 */ /* 0x000fc40007ffe0ff */
[----:B------:R-:W-:Y:S02]  /*4180*/  IADD3.X R53, RZ, RZ, RZ, P0, !PT ;  /* 0x000000ffff357210 */ /* 0x000fe400007fe4ff */
[----:B------:R-:W-:Y:S02]  /*4190*/  IADD3.X R54, RZ, RZ, RZ, P1, !PT ;  /* 0x000000ffff367210 */ /* 0x000fe40000ffe4ff */
[----:B------:R-:W-:Y:S02]  /*41a0*/  IADD3.X R65, RZ, RZ, RZ, P2, !PT ;  /* 0x000000ffff417210 */ /* 0x000fe400017fe4ff */
[----:B------:R-:W-:Y:S02]  /*41b0*/  LOP3.LUT R55, R2, 0x3, RZ, 0xc0, !PT ;  /* 0x0000000302377812 */ /* 0x000fe400078ec0ff */
[----:B------:R-:W-:-:S07]  /*41c0*/  LOP3.LUT R56, R56, 0x3, RZ, 0xc0, !PT ;  /* 0x0000000338387812 */ /* 0x000fce00078ec0ff */
.L_x_2752:
        /* <DEDUP_REMOVED lines=10> */
[----:B------:R-:W-:Y:S02]  /*4270*/  ISETP.NE.AND.EX P1, PT, RZ, RZ, PT, P1 ;  /* 0x000000ffff00720c */ /* 0x000fe40003f25310 */
[----:B------:R-:W-:Y:S02]  /*4280*/  ISETP.GE.U32.AND.EX P0, PT, R38, RZ, PT, P0 ;  /* 0x000000ff2600720c */ /* 0x000fe40003f06100 */
[----:B------:R-:W-:Y:S02]  /*4290*/  SHF.R.S32.HI R9, RZ, 0x1f, R48 ;  /* 0x0000001fff097819 */ /* 0x000fe40000011430 */
[----:B------:R-:W-:-:S02]  /*42a0*/  MOV R62, RZ ;  /* 0x000000ff003e7202 */ /* 0x000fc40000000f00 */
[----:B------:R-:W-:Y:S02]  /*42b0*/  MOV R58, R36 ;  /* 0x00000024003a7202 */ /* 0x000fe40000000f00 */
[----:B------:R-:W-:Y:S02]  /*42c0*/  MOV R57, RZ ;  /* 0x000000ff00397202 */ /* 0x000fe40000000f00 */
[----:B------:R-:W-:Y:S01]  /*42d0*/  MOV R61, RZ ;  /* 0x000000ff003d7202 */ /* 0x000fe20000000f00 */
[----:B------:R-:W-:Y:S06]  /*42e0*/  @!P1 BRA `(.L_x_2739) ;  /* 0x0000000000689947 */ /* 0x000fec0003800000 */
[----:B------:R-:W-:Y:S01]  /*42f0*/  IADD3 R2, P1, R49, R48, RZ ;  /* 0x0000003031027210 */ /* 0x000fe20007f3e0ff */
[----:B------:R-:W-:-:S03]  /*4300*/  ULDC.64 UR12, c[0x0][0x260] ;  /* 0x00009800000c7ab9 */ /* 0x000fc60000000a00 */
        /* <DEDUP_REMOVED lines=24> */
.L_x_2739:
[----:B------:R-:W-:Y:S05]  /*4490*/  BSYNC B1 ;  /* 0x0000000000017941 */ /* 0x000fea0003800000 */
.L_x_2738:
        /* <DEDUP_REMOVED lines=20> */
.L_x_2742:
        /* <DEDUP_REMOVED lines=55> */
.L_x_2741:
[----:B------:R-:W-:Y:S05]  /*4950*/  BSYNC B1 ;  /* 0x0000000000017941 */ /* 0x000fea0003800000 */
.L_x_2740:
        /* <DEDUP_REMOVED lines=35> */
.L_x_2744:
[----:B------:R-:W-:Y:S05]  /*4b90*/  BSYNC B1 ;  /* 0x0000000000017941 */ /* 0x000fea0003800000 */
.L_x_2743:
        /* <DEDUP_REMOVED lines=15> */
.L_x_2737:
[----:B------:R-:W-:Y:S05]  /*4c90*/  BSYNC B0 ;  /* 0x0000000000007941 */ /* 0x000fea0003800000 */
.L_x_2736:
        /* <DEDUP_REMOVED lines=23> */
[----:B------:R-:W-:-:S02]  /*4e10*/  IMAD.MOV.U32 R2, RZ, RZ, 0xffff ;  /* 0x0000ffffff027424 */ /* 0x000fc400078e00ff */
        /* <DEDUP_REMOVED lines=13> */
.L_x_2761:
[----:B------:R-:W2:Y:S01]  /*4ef0*/  LDC.64 R2, c[0x0][0x218] ;  /* 0x00008600ff027b82 */ /* 0x000ea20000000a00 */
[----:B------:R-:W-:Y:S01]  /*4f00*/  ISETP.NE.AND P1, PT, R63, RZ, PT ;  /* 0x000000ff3f00720c */ /* 0x000fe20003f25270 */
[----:B----4-:R-:W-:Y:S01]  /*4f10*/  FADD.FTZ R8, R12, R9 ;  /* 0x000000090c087221 */ /* 0x010fe20000010000 */
[----:B------:R-:W-:Y:S02]  /*4f20*/  IADD3 R7, R39, R48, RZ ;  /* 0x0000003027077210 */ /* 0x000fe40007ffe0ff */
[----:B------:R-:W-:Y:S02]  /*4f30*/  ISETP.NE.AND P2, PT, R55, 0x1, PT ;  /* 0x000000013700780c */ /* 0x000fe40003f45270 */
[----:B------:R-:W-:Y:S01]  /*4f40*/  MOV R13, R40 ;  /* 0x00000028000d7202 */ /* 0x000fe20000000f00 */
        /* <DEDUP_REMOVED lines=35> */
.L_x_2771:
        /* <DEDUP_REMOVED lines=35> */
.L_x_2781:
[----:B----4-:R-:W-:Y:S01]  /*53b0*/  FADD.FTZ R7, R19, R9 ;  /* 0x0000000913077221 */ /* 0x010fe20000010000 */
[----:B------:R-:W-:Y:S02]  /*53c0*/  @!P1 F2FP.F16.F32.PACK_AB R6, RZ, R10 ;  /* 0x0000000aff06923e */ /* 0x000fe400000000ff */
[----:B------:R-:W-:Y:S02]  /*53d0*/  MOV R13, R52 ;  /* 0x00000034000d7202 */ /* 0x000fe40000000f00 */
[----:B------:R-:W-:Y:S01]  /*53e0*/  @!P1 F2FP.F16.F32.PACK_AB R7, RZ, R7 ;  /* 0x00000007ff07923e */ /* 0x000fe200000000ff */
[----:B------:R0:W-:Y:S04]  /*53f0*/  @!P1 STG.E.U16 desc[UR10][R2.64+0x50], R6 ;  /* 0x0000500602009986 */ /* 0x0001e8000c10150a */
[----:B------:R0:W-:Y:S02]  /*5400*/  @!P1 STG.E.U16 desc[UR10][R4.64+0x50], R7 ;  /* 0x0000500704009986 */ /* 0x0001e4000c10150a */
.L_x_2747:
[----:B------:R-:W-:Y:S05]  /*5410*/  BSYNC B0 ;  /* 0x0000000000007941 */ /* 0x000fea0003800000 */
.L_x_2746:
        /* <DEDUP_REMOVED lines=17> */
[-C--:B------:R-:W-:Y:S01]  /*5530*/  @!P0 LOP3.LUT R10, R10, R43.reuse, RZ, 0x3c, !PT ;  /* 0x0000002b0a0a8212 */ /* 0x080fe200078e3cff */
[----:B------:R-:W-:Y:S01]  /*5540*/  IMAD.MOV.U32 R12, RZ, RZ, 0xffff ;  /* 0x0000ffffff0c7424 */ /* 0x000fe200078e00ff */
        /* <DEDUP_REMOVED lines=21> */
[----:B-1----:R-:W-:Y:S02]  /*56a0*/  MOV R10, 0xffff ;  /* 0x0000ffff000a7802 */ /* 0x002fe40000000f00 */
[----:B------:R-:W-:Y:S01]  /*56b0*/  MOV R26, RZ ;  /* 0x000000ff001a7202 */ /* 0x000fe20000000f00 */
[----:B----4-:R-:W1:Y:S01]  /*56c0*/  SHFL.BFLY PT, R9, R3, 0x8, 0x101f ;  /* 0x0d101f0003097f89 */ /* 0x010e6200000e0000 */
[----:B0-----:R-:W-:Y:S02]  /*56d0*/  @!P0 MOV R14, R15 ;  /* 0x0000000f000e8202 */ /* 0x001fe40000000f00 */
[----:B------:R-:W-:Y:S02]  /*56e0*/  MOV R15, 0xffff ;  /* 0x0000ffff000f7802 */ /* 0x000fe40000000f00 */
[----:B-----5:R-:W-:Y:S01]  /*56f0*/  @!P0 MOV R20, R5 ;  /* 0x0000000500148202 */ /* 0x020fe20000000f00 */
[----:B------:R-:W0:Y:S01]  /*5700*/  SHFL.BFLY PT, R19, R14, 0x8, 0x101f ;  /* 0x0d101f000e137f89 */ /* 0x000e2200000e0000 */
[----:B---3--:R-:W-:-:S03]  /*5710*/  @!P0 IMAD.MOV.U32 R16, RZ, RZ, R17 ;  /* 0x000000ffff108224 */ /* 0x008fc600078e0011 */
        /* <DEDUP_REMOVED lines=78> */
[----:B------:R-:W-:Y:S01]  /*5c00*/  @!P0 F2FP.F16.F32.PACK_AB R9, RZ, R10 ;  /* 0x0000000aff09823e */ /* 0x000fe200000000ff */
[----:B-----5:R-:W-:Y:S01]  /*5c10*/  IMAD.WIDE R2, R7, 0x2, R2 ;  /* 0x0000000207027825 */ /* 0x020fe200078e0202 */
[----:B------:R-:W-:Y:S01]  /*5c20*/  @!P0 F2FP.F16.F32.PACK_AB R10, RZ, R12 ;  /* 0x0000000cff0a823e */ /* 0x000fe200000000ff */
[----:B------:R-:W4:Y:S02]  /*5c30*/  SHFL.BFLY PT, R13, R24, 0x1, 0x101f ;  /* 0x0c301f00180d7f89 */ /* 0x000f2400000e0000 */
[----:B0-----:R-:W-:Y:S01]  /*5c40*/  FADD.FTZ R7, R16, R19 ;  /* 0x0000001310077221 */ /* 0x001fe20000010000 */
[----:B------:R-:W-:Y:S01]  /*5c50*/  PRMT R11, R10, 0x7610, R11 ;  /* 0x000076100a0b7816 */ /* 0x000fe2000000000b */
[----:B------:R0:W-:Y:S01]  /*5c60*/  @!P0 STG.E.U16 desc[UR10][R4.64], R9 ;  /* 0x0000000904008986 */ /* 0x0001e2000c10150a */
[----:B------:R-:W-:-:S02]  /*5c70*/  FADD.FTZ R14, R14, R21 ;  /* 0x000000150e0e7221 */ /* 0x000fc40000010000 */
[----:B------:R-:W-:Y:S01]  /*5c80*/  @!P0 F2FP.F16.F32.PACK_AB R7, RZ, R7 ;  /* 0x00000007ff07823e */ /* 0x000fe200000000ff */
[----:B------:R4:W-:Y:S01]  /*5c90*/  @!P0 STG.E.U16 desc[UR10][R2.64], R11 ;  /* 0x0000000b02008986 */ /* 0x0009e2000c10150a */
[----:B-1----:R-:W-:Y:S01]  /*5ca0*/  FADD.FTZ R8, R23, R18 ;  /* 0x0000001217087221 */ /* 0x002fe20000010000 */
[----:B------:R-:W-:Y:S01]  /*5cb0*/  @!P0 F2FP.F16.F32.PACK_AB R6, RZ, R14 ;  /* 0x0000000eff06823e */ /* 0x000fe200000000ff */
[----:B--2---:R-:W-:-:S03]  /*5cc0*/  FADD.FTZ R10, R22, R25 ;  /* 0x00000019160a7221 */ /* 0x004fc60000010000 */
[----:B------:R-:W-:Y:S01]  /*5cd0*/  @!P0 F2FP.F16.F32.PACK_AB R8, RZ, R8 ;  /* 0x00000008ff08823e */ /* 0x000fe200000000ff */
[----:B------:R1:W-:Y:S01]  /*5ce0*/  @!P0 STG.E.U16 desc[UR10][R4.64+0x28], R6 ;  /* 0x0000280604008986 */ /* 0x0003e2000c10150a */
[----:B0-----:R-:W-:Y:S01]  /*5cf0*/  MOV R9, 0xffff ;  /* 0x0000ffff00097802 */ /* 0x001fe20000000f00 */
[----:B---3--:R-:W-:Y:S01]  /*5d00*/  FADD.FTZ R26, R26, R29 ;  /* 0x0000001d1a1a7221 */ /* 0x008fe20000010000 */
[----:B------:R-:W-:Y:S01]  /*5d10*/  @!P0 F2FP.F16.F32.PACK_AB R10, RZ, R10 ;  /* 0x0000000aff0a823e */ /* 0x000fe200000000ff */
[----:B------:R1:W-:Y:S04]  /*5d20*/  @!P0 STG.E.U16 desc[UR10][R2.64+0x28], R7 ;  /* 0x0000280702008986 */ /* 0x0003e8000c10150a */
[----:B------:R1:W-:Y:S01]  /*5d30*/  @!P0 STG.E.U16 desc[UR10][R4.64+0x50], R8 ;  /* 0x0000500804008986 */ /* 0x0003e2000c10150a */
[----:B----4-:R-:W-:-:S03]  /*5d40*/  FADD.FTZ R13, R24, R13 ;  /* 0x0000000d180d7221 */ /* 0x010fc60000010000 */
[----:B------:R1:W0:Y:S04]  /*5d50*/  SHFL.BFLY PT, R9, R26, 0x1, 0x101f ;  /* 0x0c301f001a097f89 */ /* 0x00022800000e0000 */
[----:B------:R1:W-:Y:S02]  /*5d60*/  @!P0 STG.E.U16 desc[UR10][R2.64+0x50], R10 ;  /* 0x0000500a02008986 */ /* 0x0003e4000c10150a */
.L_x_2815:
[----:B01----:R-:W-:Y:S01]  /*5d70*/  FADD.FTZ R7, R26, R9 ;  /* 0x000000091a077221 */ /* 0x003fe20000010000 */
[----:B------:R-:W-:-:S04]  /*5d80*/  @!P0 F2FP.F16.F32.PACK_AB R6, RZ, R13 ;  /* 0x0000000dff06823e */ /* 0x000fc800000000ff */
[----:B------:R-:W-:Y:S01]  /*5d90*/  @!P0 F2FP.F16.F32.PACK_AB R7, RZ, R7 ;  /* 0x00000007ff07823e */ /* 0x000fe200000000ff */
[----:B------:R0:W-:Y:S04]  /*5da0*/  @!P0 STG.E.U16 desc[UR10][R4.64+0x78], R6 ;  /* 0x0000780604008986 */ /* 0x0001e8000c10150a */
[----:B------:R0:W-:Y:S02]  /*5db0*/  @!P0 STG.E.U16 desc[UR10][R2.64+0x78], R7 ;  /* 0x0000780702008986 */ /* 0x0001e4000c10150a */
.L_x_2745:
[----:B------:R-:W-:Y:S05]  /*5dc0*/  WARPSYNC.ALL ;  /* 0x0000000000007948 */ /* 0x000fea0003800000 */
[----:B------:R-:W-:Y:S01]  /*5dd0*/  BAR.SYNC.DEFER_BLOCKING 0x0 ;  /* 0x0000000000007b1d */ /* 0x000fe20000010000 */
[C---:B------:R-:W-:Y:S01]  /*5de0*/  ISETP.GE.AND P0, PT, R48.reuse, -0x22c0, PT ;  /* 0xffffdd403000780c */ /* 0x040fe20003f06270 */
[----:B------:R-:W-:-:S12]  /*5df0*/  VIADD R48, R48, 0x2400 ;  /* 0x0000240030307836 */ /* 0x000fd80000000000 */
[----:B------:R-:W-:Y:S05]  /*5e00*/  @!P0 BRA `(.L_x_2752) ;  /* 0xffffffe000f08947 */ /* 0x000fea000383ffff */
[----:B------:R-:W-:Y:S05]  /*5e10*/  EXIT ;  /* 0x000000000000794d */ /* 0x000fea0003800000 */
.L_x_2748:
[----:B------:R-:W-:Y:S01]  /*5e20*/  HFMA2.MMA R8, -RZ, RZ, 0, 4.76837158203125e-07 ;  /* 0x00000008ff087435 */ /* 0x000fe200000001ff */
[----:B--2---:R-:W-:Y:S02]  /*5e30*/  MOV R11, R2 ;  /* 0x00000002000b7202 */ /* 0x004fe40000000f00 */
[----:B------:R-:W-:Y:S02]  /*5e40*/  MOV R7, 0x101f ;  /* 0x0000101f00077802 */ /* 0x000fe40000000f00 */
[----:B------:R-:W-:-:S07]  /*5e50*/  MOV R6, 0xffff ;  /* 0x0000ffff00067802 */ /* 0x000fce0000000f00 */
[----:B01-3--:R-:W-:Y:S05]  /*5e60*/  WARPSYNC.COLLECTIVE R6, `(.L_x_2753) ;  /* 0x0000000006087348 */ /* 0x00bfea0003c00000 */
[----:B------:R2:W4:Y:S02]  /*5e70*/  SHFL.BFLY P2, R9, R11, R8, R7 ;  /* 0x0c0000080b097389 */ /* 0x0005240000040007 */
[----:B01234-:R-:W-:Y:S01]  /*5e80*/  ENDCOLLECTIVE ;  /* 0x000000000000791b */ /* 0x01ffe20003800000 */
.L_x_2753:
[----:B------:R-:W-:Y:S02]  /*5e90*/  MOV R11, R3 ;  /* 0x00000003000b7202 */ /* 0x000fe40000000f00 */
[----:B------:R-:W-:-:S07]  /*5ea0*/  MOV R5, R9 ;  /* 0x0000000900057202 */ /* 0x000fce0000000f00 */
[----:B------:R-:W-:Y:S05]  /*5eb0*/  WARPSYNC.COLLECTIVE R6, `(.L_x_2754) ;  /* 0x0000000006087348 */ /* 0x000fea0003c00000 */
[----:B------:R0:W1:Y:S02]  /*5ec0*/  SHFL.BFLY P2, R9, R11, R8, R7 ;  /* 0x0c0000080b097389 */ /* 0x0000640000040007 */
[----:B01----:R-:W-:Y:S01]  /*5ed0*/  ENDCOLLECTIVE ;  /* 0x000000000000791b */ /* 0x003fe20003800000 */
.L_x_2754:
[----:B------:R-:W-:Y:S01]  /*5ee0*/  FADD.FTZ R5, R5, R2 ;  /* 0x0000000205057221 */ /* 0x000fe20000010000 */
[----:B------:R-:W-:-:S04]  /*5ef0*/  HFMA2.MMA R8, -RZ, RZ, 0, 2.384185791015625e-07 ;  /* 0x00000004ff087435 */ /* 0x000fc800000001ff */
[----:B------:R-:W-:Y:S02]  /*5f00*/  MOV R11, R5 ;  /* 0x00000005000b7202 */ /* 0x000fe40000000f00 */
[----:B------:R-:W-:-:S07]  /*5f10*/  MOV R4, R9 ;  /* 0x0000000900047202 */ /* 0x000fce0000000f00 */
[----:B------:R-:W-:Y:S05]  /*5f20*/  WARPSYNC.COLLECTIVE R6, `(.L_x_2755) ;  /* 0x0000000006087348 */ /* 0x000fea0003c00000 */
[----:B------:R0:W1:Y:S02]  /*5f30*/  SHFL.BFLY P2, R9, R11, R8, R7 ;  /* 0x0c0000080b097389 */ /* 0x0000640000040007 */
[----:B01----:R-:W-:Y:S01]  /*5f40*/  ENDCOLLECTIVE ;  /* 0x000000000000791b */ /* 0x003fe20003800000 */
.L_x_2755:
[----:B------:R-:W-:-:S05]  /*5f50*/  FADD.FTZ R4, R4, R3 ;  /* 0x0000000304047221 */ /* 0x000fca0000010000 */
[----:B------:R-:W-:Y:S02]  /*5f60*/  MOV R11, R4 ;  /* 0x00000004000b7202 */ /* 0x000fe40000000f00 */
[----:B------:R-:W-:-:S07]  /*5f70*/  MOV R10, R9 ;  /* 0x00000009000a7202 */ /* 0x000fce0000000f00 */
[----:B------:R-:W-:Y:S05]  /*5f80*/  WARPSYNC.COLLECTIVE R6, `(.L_x_2756) ;  /* 0x0000000006087348 */ /* 0x000fea0003c00000 */
[----:B------:R0:W1:Y:S02]  /*5f90*/  SHFL.BFLY P2, R9, R11, R8, R7 ;  /* 0x0c0000080b097389 */ /* 0x0000640000040007 */
[----:B01----:R-:W-:Y:S01]  /*5fa0*/  ENDCOLLECTIVE ;  /* 0x000000000000791b */ /* 0x003fe20003800000 */
.L_x_2756:
[----:B------:R-:W-:Y:S01]  /*5fb0*/  FADD.FTZ R10, R5, R10 ;  /* 0x0000000a050a7221 */ /* 0x000fe20000010000 */
[----:B------:R-:W-:-:S04]  /*5fc0*/  HFMA2.MMA R8, -RZ, RZ, 0, 1.1920928955078125e-07 ;  /* 0x00000002ff087435 */ /* 0x000fc800000001ff */
[----:B------:R-:W-:Y:S02]  /*5fd0*/  MOV R11, R10 ;  /* 0x0000000a000b7202 */ /* 0x000fe40000000f00 */
[----:B------:R-:W-:-:S07]  /*5fe0*/  MOV R13, R9 ;  /* 0x00000009000d7202 */ /* 0x000fce0000000f00 */
[----:B------:R-:W-:Y:S05]  /*5ff0*/  WARPSYNC.COLLECTIVE R6, `(.L_x_2757) ;  /* 0x0000000006087348 */ /* 0x000fea0003c00000 */
[----:B------:R0:W1:Y:S02]  /*6000*/  SHFL.BFLY P2, R9, R11, R8, R7 ;  /* 0x0c0000080b097389 */ /* 0x0000640000040007 */
[----:B01----:R-:W-:Y:S01]  /*6010*/  ENDCOLLECTIVE ;  /* 0x000000000000791b */ /* 0x003fe20003800000 */
.L_x_2757:
[----:B------:R-:W-:-:S05]  /*6020*/  FADD.FTZ R13, R4, R13 ;  /* 0x0000000d040d7221 */ /* 0x000fca0000010000 */
[----:B------:R-:W-:Y:S02]  /*6030*/  MOV R11, R13 ;  /* 0x0000000d000b7202 */ /* 0x000fe40000000f00 */
[----:B------:R-:W-:-:S07]  /*6040*/  MOV R15, R9 ;  /* 0x00000009000f7202 */ /* 0x000fce0000000f00 */
[----:B------:R-:W-:Y:S05]  /*6050*/  WARPSYNC.COLLECTIVE R6, `(.L_x_2758) ;  /* 0x0000000006087348 */ /* 0x000fea0003c00000 */
[----:B------:R0:W1:Y:S02]  /*6060*/  SHFL.BFLY P2, R9, R11, R8, R7 ;  /* 0x0c0000080b097389 */ /* 0x0000640000040007 */
[----:B01----:R-:W-:Y:S01]  /*6070*/  ENDCOLLECTIVE ;  /* 0x000000000000791b */ /* 0x003fe20003800000 */
.L_x_2758:
[----:B------:R-:W-:Y:S01]  /*6080*/  FADD.FTZ R15, R10, R15 ;  /* 0x0000000f0a0f7221 */ /* 0x000fe20000010000 */
[----:B------:R-:W-:-:S04]  /*6090*/  HFMA2.MMA R8, -RZ, RZ, 0, 5.9604644775390625e-08 ;  /* 0x00000001ff087435 */ /* 0x000fc800000001ff */
[----:B------:R-:W-:Y:S01]  /*60a0*/  MOV R11, R15 ;  /* 0x0000000f000b7202 */ /* 0x000fe20000000f00 */
[----:B------:R-:W-:-:S07]  /*60b0*/  IMAD.MOV.U32 R2, RZ, RZ, R9 ;  /* 0x000000ffff027224 */ /* 0x000fce00078e0009 */
[----:B------:R-:W-:Y:S05]  /*60c0*/  WARPSYNC.COLLECTIVE R6, `(.L_x_2759) ;  /* 0x0000000006087348 */ /* 0x000fea0003c00000 */
[----:B------:R0:W1:Y:S02]  /*60d0*/  SHFL.BFLY P2, R9, R11, R8, R7 ;  /* 0x0c0000080b097389 */ /* 0x0000640000040007 */
[----:B01----:R-:W-:Y:S01]  /*60e0*/  ENDCOLLECTIVE ;  /* 0x000000000000791b */ /* 0x003fe20003800000 */
.L_x_2759:
[----:B------:R-:W-:-:S05]  /*60f0*/  FADD.FTZ R12, R13, R2 ;  /* 0x000000020d0c7221 */ /* 0x000fca0000010000 */
[----:B------:R-:W-:Y:S02]  /*6100*/  MOV R11, R12 ;  /* 0x0000000c000b7202 */ /* 0x000fe40000000f00 */
[----:B------:R-:W-:-:S07]  /*6110*/  MOV R14, R9 ;  /* 0x00000009000e7202 */ /* 0x000fce0000000f00 */
[----:B------:R-:W-:Y:S05]  /*6120*/  WARPSYNC.COLLECTIVE R6, `(.L_x_2760) ;  /* 0x0000000006087348 */ /* 0x000fea0003c00000 */
[----:B------:R0:W1:Y:S02]  /*6130*/  SHFL.BFLY P2, R9, R11, R8, R7 ;  /* 0x0c0000080b097389 */ /* 0x0000640000040007 */
[----:B01----:R-:W-:Y:S01]  /*6140*/  ENDCOLLECTIVE ;  /* 0x000000000000791b */ /* 0x003fe20003800000 */
.L_x_2760:
[----:B------:R-:W-:Y:S01]  /*6150*/  FADD.FTZ R14, R15, R14 ;  /* 0x0000000e0f0e7221 */ /* 0x000fe20000010000 */
[----:B------:R-:W-:Y:S06]  /*6160*/  BRA `(.L_x_2761) ;  /* 0xffffffec00607947 */ /* 0x000fec000383ffff */
.L_x_2749:
        /* <DEDUP_REMOVED lines=8> */
.L_x_2763:
[----:B------:R-:W-:Y:S05]  /*61f0*/  BSYNC B1 ;  /* 0x0000000000017941 */ /* 0x000fea0003800000 */
.L_x_2762:
        /* <DEDUP_REMOVED lines=8> */
.L_x_2764:
[----:B------:R-:W-:Y:S01]  /*6280*/  FADD.FTZ R13, R13, R10 ;  /* 0x0000000a0d0d7221 */ /* 0x000fe20000010000 */
[----:B------:R-:W-:-:S04]  /*6290*/  HFMA2.MMA R8, -RZ, RZ, 0, 2.384185791015625e-07 ;  /* 0x00000004ff087435 */ /* 0x000fc800000001ff */
[----:B------:R-:W-:Y:S02]  /*62a0*/  MOV R11, R13 ;  /* 0x0000000d000b7202 */ /* 0x000fe40000000f00 */
[----:B------:R-:W-:-:S07]  /*62b0*/  MOV R15, R9 ;  /* 0x00000009000f7202 */ /* 0x000fce0000000f00 */
[----:B------:R-:W-:Y:S05]  /*62c0*/  WARPSYNC.COLLECTIVE R6, `(.L_x_2765) ;  /* 0x0000000006087348 */ /* 0x000fea0003c00000 */
[----:B------:R0:W1:Y:S02]  /*62d0*/  SHFL.BFLY P2, R9, R11, R8, R7 ;  /* 0x0c0000080b097389 */ /* 0x0000640000040007 */
[----:B01----:R-:W-:Y:S01]  /*62e0*/  ENDCOLLECTIVE ;  /* 0x000000000000791b */ /* 0x003fe20003800000 */
.L_x_2765:
[----:B------:R-:W-:-:S05]  /*62f0*/  FADD.FTZ R15, R15, R12 ;  /* 0x0000000c0f0f7221 */ /* 0x000fca0000010000 */
[----:B------:R-:W-:Y:S01]  /*6300*/  MOV R11, R15 ;  /* 0x0000000f000b7202 */ /* 0x000fe20000000f00 */
[----:B------:R-:W-:-:S07]  /*6310*/  IMAD.MOV.U32 R14, RZ, RZ, R9 ;  /* 0x000000ffff0e7224 */ /* 0x000fce00078e0009 */
[----:B------:R-:W-:Y:S05]  /*6320*/  WARPSYNC.COLLECTIVE R6, `(.L_x_2766) ;  /* 0x0000000006087348 */ /* 0x000fea0003c00000 */
[----:B------:R0:W1:Y:S02]  /*6330*/  SHFL.BFLY P2, R9, R11, R8, R7 ;  /* 0x0c0000080b097389 */ /* 0x0000640000040007 */
[----:B01----:R-:W-:Y:S01]  /*6340*/  ENDCOLLECTIVE ;  /* 0x000000000000791b */ /* 0x003fe20003800000 */
.L_x_2766:
[----:B------:R-:W-:Y:S01]  /*6350*/  FADD.FTZ R14, R13, R14 ;  /* 0x0000000e0d0e7221 */ /* 0x000fe20000010000 */
[----:B------:R-:W-:-:S04]  /*6360*/  HFMA2.MMA R8, -RZ, RZ, 0, 1.1920928955078125e-07 ;  /* 0x00000002ff087435 */ /* 0x000fc800000001ff */
[----:B------:R-:W-:Y:S02]  /*6370*/  MOV R11, R14 ;  /* 0x0000000e000b7202 */ /* 0x000fe40000000f00 */
[----:B------:R-:W-:-:S07]  /*6380*/  MOV R16, R9 ;  /* 0x0000000900107202 */ /* 0x000fce0000000f00 */
[----:B------:R-:W-:Y:S05]  /*6390*/  WARPSYNC.COLLECTIVE R6, `(.L_x_2767) ;  /* 0x0000000006087348 */ /* 0x000fea0003c00000 */
[----:B------:R0:W1:Y:S02]  /*63a0*/  SHFL.BFLY P2, R9, R11, R8, R7 ;  /* 0x0c0000080b097389 */ /* 0x0000640000040007 */
[----:B01----:R-:W-:Y:S01]  /*63b0*/  ENDCOLLECTIVE ;  /* 0x000000000000791b */ /* 0x003fe20003800000 */
.L_x_2767:
[----:B------:R-:W-:-:S05]  /*63c0*/  FADD.FTZ R16, R15, R16 ;  /* 0x000000100f107221 */ /* 0x000fca0000010000 */
[----:B------:R-:W-:Y:S02]  /*63d0*/  MOV R11, R16 ;  /* 0x00000010000b7202 */ /* 0x000fe40000000f00 */
[----:B------:R-:W-:-:S07]  /*63e0*/  MOV R17, R9 ;  /* 0x0000000900117202 */ /* 0x000fce0000000f00 */
[----:B------:R-:W-:Y:S05]  /*63f0*/  WARPSYNC.COLLECTIVE R6, `(.L_x_2768) ;  /* 0x0000000006087348 */ /* 0x000fea0003c00000 */
[----:B------:R0:W1:Y:S02]  /*6400*/  SHFL.BFLY P2, R9, R11, R8, R7 ;  /* 0x0c0000080b097389 */ /* 0x0000640000040007 */
[----:B01----:R-:W-:Y:S01]  /*6410*/  ENDCOLLECTIVE ;  /* 0x000000000000791b */ /* 0x003fe20003800000 */
.L_x_2768:
[----:B------:R-:W-:Y:S01]  /*6420*/  FADD.FTZ R17, R14, R17 ;  /* 0x000000110e117221 */ /* 0x000fe20000010000 */
[----:B------:R-:W-:-:S04]  /*6430*/  HFMA2.MMA R8, -RZ, RZ, 0, 5.9604644775390625e-08 ;  /* 0x00000001ff087435 */ /* 0x000fc800000001ff */
[----:B------:R-:W-:Y:S02]  /*6440*/  MOV R11, R17 ;  /* 0x00000011000b7202 */ /* 0x000fe40000000f00 */
[----:B------:R-:W-:-:S07]  /*6450*/  MOV R19, R9 ;  /* 0x0000000900137202 */ /* 0x000fce0000000f00 */
[----:B------:R-:W-:Y:S05]  /*6460*/  WARPSYNC.COLLECTIVE R6, `(.L_x_2769) ;  /* 0x0000000006087348 */ /* 0x000fea0003c00000 */
[----:B------:R0:W1:Y:S02]  /*6470*/  SHFL.BFLY P2, R9, R11, R8, R7 ;  /* 0x0c0000080b097389 */ /* 0x0000640000040007 */
[----:B01----:R-:W-:Y:S01]  /*6480*/  ENDCOLLECTIVE ;  /* 0x000000000000791b */ /* 0x003fe20003800000 */
.L_x_2769:
[----:B------:R-:W-:-:S05]  /*6490*/  FADD.FTZ R19, R16, R19 ;  /* 0x0000001310137221 */ /* 0x000fca0000010000 */
[----:B------:R-:W-:Y:S02]  /*64a0*/  MOV R11, R19 ;  /* 0x00000013000b7202 */ /* 0x000fe40000000f00 */
[----:B------:R-:W-:-:S07]  /*64b0*/  MOV R10, R9 ;  /* 0x00000009000a7202 */ /* 0x000fce0000000f00 */
[----:B------:R-:W-:Y:S05]  /*64c0*/  WARPSYNC.COLLECTIVE R6, `(.L_x_2770) ;  /* 0x0000000006087348 */ /* 0x000fea0003c00000 */
[----:B------:R0:W1:Y:S02]  /*64d0*/  SHFL.BFLY P2, R9, R11, R8, R7 ;  /* 0x0c0000080b097389 */ /* 0x0000640000040007 */
[----:B01----:R-:W-:Y:S01]  /*64e0*/  ENDCOLLECTIVE ;  /* 0x000000000000791b */ /* 0x003fe20003800000 */
.L_x_2770:
[----:B------:R-:W-:Y:S01]  /*64f0*/  FADD.FTZ R10, R17, R10 ;  /* 0x0000000a110a7221 */ /* 0x000fe20000010000 */
[----:B------:R-:W-:Y:S06]  /*6500*/  BRA `(.L_x_2771) ;  /* 0xffffffec001c7947 */ /* 0x000fec000383ffff */
.L_x_2750:
        /* <DEDUP_REMOVED lines=8> */
.L_x_2773:
[----:B------:R-:W-:Y:S05]  /*6590*/  BSYNC B1 ;  /* 0x0000000000017941 */ /* 0x000fea0003800000 */
.L_x_2772:
        /* <DEDUP_REMOVED lines=8> */
.L_x_2774:
[----:B------:R-:W-:Y:S01]  /*6620*/  FADD.FTZ R13, R13, R10 ;  /* 0x0000000a0d0d7221 */ /* 0x000fe20000010000 */
[----:B------:R-:W-:-:S04]  /*6630*/  HFMA2.MMA R8, -RZ, RZ, 0, 2.384185791015625e-07 ;  /* 0x00000004ff087435 */ /* 0x000fc800000001ff */
[----:B------:R-:W-:Y:S02]  /*6640*/  MOV R11, R13 ;  /* 0x0000000d000b7202 */ /* 0x000fe40000000f00 */
[----:B------:R-:W-:-:S07]  /*6650*/  MOV R15, R9 ;  /* 0x00000009000f7202 */ /* 0x000fce0000000f00 */
[----:B------:R-:W-:Y:S05]  /*6660*/  WARPSYNC.COLLECTIVE R6, `(.L_x_2775) ;  /* 0x0000000006087348 */ /* 0x000fea0003c00000 */
[----:B------:R0:W1:Y:S02]  /*6670*/  SHFL.BFLY P2, R9, R11, R8, R7 ;  /* 0x0c0000080b097389 */ /* 0x0000640000040007 */
[----:B01----:R-:W-:Y:S01]  /*6680*/  ENDCOLLECTIVE ;  /* 0x000000000000791b */ /* 0x003fe20003800000 */
.L_x_2775:
[----:B------:R-:W-:-:S05]  /*6690*/  FADD.FTZ R15, R15, R12 ;  /* 0x0000000c0f0f7221 */ /* 0x000fca0000010000 */
[----:B------:R-:W-:Y:S02]  /*66a0*/  MOV R11, R15 ;  /* 0x0000000f000b7202 */ /* 0x000fe40000000f00 */
[----:B------:R-:W-:-:S07]  /*66b0*/  MOV R14, R9 ;  /* 0x00000009000e7202 */ /* 0x000fce0000000f00 */
[----:B------:R-:W-:Y:S05]  /*66c0*/  WARPSYNC.COLLECTIVE R6, `(.L_x_2776) ;  /* 0x0000000006087348 */ /* 0x000fea0003c00000 */
[----:B------:R0:W1:Y:S02]  /*66d0*/  SHFL.BFLY P2, R9, R11, R8, R7 ;  /* 0x0c0000080b097389 */ /* 0x0000640000040007 */
[----:B01----:R-:W-:Y:S01]  /*66e0*/  ENDCOLLECTIVE ;  /* 0x000000000000791b */ /* 0x003fe20003800000 */
.L_x_2776:
[----:B------:R-:W-:Y:S01]  /*66f0*/  FADD.FTZ R14, R13, R14 ;  /* 0x0000000e0d0e7221 */ /* 0x000fe20000010000 */
[----:B------:R-:W-:-:S04]  /*6700*/  HFMA2.MMA R8, -RZ, RZ, 0, 1.1920928955078125e-07 ;  /* 0x00000002ff087435 */ /* 0x000fc800000001ff */
[----:B------:R-:W-:Y:S02]  /*6710*/  MOV R11, R14 ;  /* 0x0000000e000b7202 */ /* 0x000fe40000000f00 */
[----:B------:R-:W-:-:S07]  /*6720*/  MOV R16, R9 ;  /* 0x0000000900107202 */ /* 0x000fce0000000f00 */
[----:B------:R-:W-:Y:S05]  /*6730*/  WARPSYNC.COLLECTIVE R6, `(.L_x_2777) ;  /* 0x0000000006087348 */ /* 0x000fea0003c00000 */
[----:B------:R0:W1:Y:S02]  /*6740*/  SHFL.BFLY P2, R9, R11, R8, R7 ;  /* 0x0c0000080b097389 */ /* 0x0000640000040007 */
[----:B01----:R-:W-:Y:S01]  /*6750*/  ENDCOLLECTIVE ;  /* 0x000000000000791b */ /* 0x003fe20003800000 */
.L_x_2777:
[----:B------:R-:W-:-:S05]  /*6760*/  FADD.FTZ R16, R15, R16 ;  /* 0x000000100f107221 */ /* 0x000fca0000010000 */
[----:B------:R-:W-:Y:S02]  /*6770*/  MOV R11, R16 ;  /* 0x00000010000b7202 */ /* 0x000fe40000000f00 */
[----:B------:R-:W-:-:S07]  /*6780*/  MOV R17, R9 ;  /* 0x0000000900117202 */ /* 0x000fce0000000f00 */
[----:B------:R-:W-:Y:S05]  /*6790*/  WARPSYNC.COLLECTIVE R6, `(.L_x_2778) ;  /* 0x0000000006087348 */ /* 0x000fea0003c00000 */
[----:B------:R0:W1:Y:S02]  /*67a0*/  SHFL.BFLY P2, R9, R11, R8, R7 ;  /* 0x0c0000080b097389 */ /* 0x0000640000040007 */
[----:B01----:R-:W-:Y:S01]  /*67b0*/  ENDCOLLECTIVE ;  /* 0x000000000000791b */ /* 0x003fe20003800000 */
.L_x_2778:
[----:B------:R-:W-:Y:S01]  /*67c0*/  FADD.FTZ R17, R14, R17 ;  /* 0x000000110e117221 */ /* 0x000fe20000010000 */
[----:B------:R-:W-:-:S04]  /*67d0*/  HFMA2.MMA R8, -RZ, RZ, 0, 5.9604644775390625e-08 ;  /* 0x00000001ff087435 */ /* 0x000fc800000001ff */
[----:B------:R-:W-:Y:S02]  /*67e0*/  MOV R11, R17 ;  /* 0x00000011000b7202 */ /* 0x000fe40000000f00 */
[----:B------:R-:W-:-:S07]  /*67f0*/  MOV R19, R9 ;  /* 0x0000000900137202 */ /* 0x000fce0000000f00 */
[----:B------:R-:W-:Y:S05]  /*6800*/  WARPSYNC.COLLECTIVE R6, `(.L_x_2779) ;  /* 0x0000000006087348 */ /* 0x000fea0003c00000 */
[----:B------:R0:W1:Y:S02]  /*6810*/  SHFL.BFLY P2, R9, R11, R8, R7 ;  /* 0x0c0000080b097389 */ /* 0x0000640000040007 */
[----:B01----:R-:W-:Y:S01]  /*6820*/  ENDCOLLECTIVE ;  /* 0x000000000000791b */ /* 0x003fe20003800000 */
.L_x_2779:
[----:B------:R-:W-:-:S05]  /*6830*/  FADD.FTZ R19, R16, R19 ;  /* 0x0000001310137221 */ /* 0x000fca0000010000 */
[----:B------:R-:W-:Y:S01]  /*6840*/  MOV R11, R19 ;  /* 0x00000013000b7202 */ /* 0x000fe20000000f00 */
[----:B------:R-:W-:-:S07]  /*6850*/  IMAD.MOV.U32 R10, RZ, RZ, R9 ;  /* 0x000000ffff0a7224 */ /* 0x000fce00078e0009 */
[----:B------:R-:W-:Y:S05]  /*6860*/  WARPSYNC.COLLECTIVE R6, `(.L_x_2780) ;  /* 0x0000000006087348 */ /* 0x000fea0003c00000 */
[----:B------:R0:W1:Y:S02]  /*6870*/  SHFL.BFLY P2, R9, R11, R8, R7 ;  /* 0x0c0000080b097389 */ /* 0x0000640000040007 */
[----:B01----:R-:W-:Y:S01]  /*6880*/  ENDCOLLECTIVE ;  /* 0x000000000000791b */ /* 0x003fe20003800000 */
.L_x_2780:
[----:B------:R-:W-:Y:S01]  /*6890*/  FADD.FTZ R10, R17, R10 ;  /* 0x0000000a110a7221 */ /* 0x000fe20000010000 */
[----:B------:R-:W-:Y:S06]  /*68a0*/  BRA `(.L_x_2781) ;  /* 0xffffffe800c07947 */ /* 0x000fec000383ffff */
.L_x_2751:
        /* <DEDUP_REMOVED lines=8> */
.L_x_2783:
[----:B------:R-:W-:Y:S05]  /*6930*/  BSYNC B0 ;  /* 0x0000000000007941 */ /* 0x000fea0003800000 */
.L_x_2782:
        /* <DEDUP_REMOVED lines=13> */
.L_x_2784:
        /* <DEDUP_REMOVED lines=14> */
.L_x_2785:
[----:B------:R-:W-:Y:S02]  /*6af0*/  MOV R11, R4 ;  /* 0x00000004000b7202 */ /* 0x000fe40000000f00 */
[----:B------:R-:W-:-:S07]  /*6b00*/  MOV R2, R9 ;  /* 0x0000000900027202 */ /* 0x000fce0000000f00 */
[----:B------:R-:W-:Y:S05]  /*6b10*/  WARPSYNC.COLLECTIVE R6, `(.L_x_2786) ;  /* 0x0000000006087348 */ /* 0x000fea0003c00000 */
[----:B------:R0:W1:Y:S02]  /*6b20*/  SHFL.BFLY P2, R9, R11, R8, R7 ;  /* 0x0c0000080b097389 */ /* 0x0000640000040007 */
[----:B01----:R-:W-:Y:S01]  /*6b30*/  ENDCOLLECTIVE ;  /* 0x000000000000791b */ /* 0x003fe20003800000 */
.L_x_2786:
[----:B------:R-:W-:Y:S01]  /*6b40*/  @!P0 MOV R16, R17 ;  /* 0x0000001100108202 */ /* 0x000fe20000000f00 */
[----:B------:R-:W-:Y:S01]  /*6b50*/  FADD.FTZ R2, R5, R2 ;  /* 0x0000000205027221 */ /* 0x000fe20000010000 */
[----:B------:R-:W-:Y:S01]  /*6b60*/  @!P0 MOV R14, R15 ;  /* 0x0000000f000e8202 */ /* 0x000fe20000000f00 */
[----:B------:R-:W-:Y:S02]  /*6b70*/  HFMA2.MMA R8, -RZ, RZ, 0, 1.1920928955078125e-07 ;  /* 0x00000002ff087435 */ /* 0x000fe400000001ff */
[----:B------:R-:W-:Y:S02]  /*6b80*/  IMAD.MOV.U32 R11, RZ, RZ, R2 ;  /* 0x000000ffff0b7224 */ /* 0x000fe400078e0002 */
[----:B------:R-:W-:Y:S01]  /*6b90*/  FADD.FTZ R3, R4, R9 ;  /* 0x0000000904037221 */ /* 0x000fe20000010000 */
[----:B------:R-:W-:-:S07]  /*6ba0*/  @!P0 IADD3 R4, R13, 0x28, RZ ;  /* 0x000000280d048810 */ /* 0x000fce0007ffe0ff */
[----:B------:R-:W-:Y:S05]  /*6bb0*/  WARPSYNC.COLLECTIVE R6, `(.L_x_2787) ;  /* 0x0000000006087348 */ /* 0x000fea0003c00000 */
[----:B------:R0:W1:Y:S02]  /*6bc0*/  SHFL.BFLY P2, R9, R11, R8, R7 ;  /* 0x0c0000080b097389 */ /* 0x0000640000040007 */
[----:B01----:R-:W-:Y:S01]  /*6bd0*/  ENDCOLLECTIVE ;  /* 0x000000000000791b */ /* 0x003fe20003800000 */
.L_x_2787:
[----:B------:R-:W-:Y:S02]  /*6be0*/  @!P0 LOP3.LUT R4, R4, R43, RZ, 0x3c, !PT ;  /* 0x0000002b04048212 */ /* 0x000fe400078e3cff */
[----:B------:R-:W-:Y:S02]  /*6bf0*/  MOV R11, R3 ;  /* 0x00000003000b7202 */ /* 0x000fe40000000f00 */
[----:B------:R-:W-:-:S07]  /*6c00*/  MOV R5, R9 ;  /* 0x0000000900057202 */ /* 0x000fce0000000f00 */
[----:B------:R-:W-:Y:S05]  /*6c10*/  WARPSYNC.COLLECTIVE R6, `(.L_x_2788) ;  /* 0x0000000006087348 */ /* 0x000fea0003c00000 */
[----:B------:R0:W1:Y:S02]  /*6c20*/  SHFL.BFLY P2, R9, R11, R8, R7 ;  /* 0x0c0000080b097389 */ /* 0x0000640000040007 */
[----:B01----:R-:W-:Y:S01]  /*6c30*/  ENDCOLLECTIVE ;  /* 0x000000000000791b */ /* 0x003fe20003800000 */
.L_x_2788:
        /* <DEDUP_REMOVED lines=11> */
.L_x_2789:
[----:B------:R-:W0:Y:S01]  /*6cf0*/  LDC.64 R2, c[0x0][0x220] ;  /* 0x00008800ff027b82 */ /* 0x000e220000000a00 */
[----:B------:R-:W-:Y:S02]  /*6d00*/  MOV R11, R12 ;  /* 0x0000000c000b7202 */ /* 0x000fe40000000f00 */
[----:B------:R-:W-:-:S07]  /*6d10*/  MOV R17, R9 ;  /* 0x0000000900117202 */ /* 0x000fce0000000f00 */
[----:B0-----:R-:W-:Y:S05]  /*6d20*/  WARPSYNC.COLLECTIVE R6, `(.L_x_2790) ;  /* 0x0000000006087348 */ /* 0x001fea0003c00000 */
[----:B------:R1:W2:Y:S02]  /*6d30*/  SHFL.BFLY P2, R9, R11, R8, R7 ;  /* 0x0c0000080b097389 */ /* 0x0002a40000040007 */
[----:B012---:R-:W-:Y:S01]  /*6d40*/  ENDCOLLECTIVE ;  /* 0x000000000000791b */ /* 0x007fe20003800000 */
.L_x_2790:
        /* <DEDUP_REMOVED lines=10> */
.L_x_2791:
[----:B------:R-:W-:Y:S01]  /*6df0*/  FADD.FTZ R12, R12, R15 ;  /* 0x0000000f0c0c7221 */ /* 0x000fe20000010000 */
[----:B------:R-:W-:Y:S02]  /*6e00*/  MOV R11, R16 ;  /* 0x00000010000b7202 */ /* 0x000fe40000000f00 */
[----:B------:R-:W-:-:S07]  /*6e10*/  MOV R19, R9 ;  /* 0x0000000900137202 */ /* 0x000fce0000000f00 */
[----:B------:R-:W-:Y:S05]  /*6e20*/  WARPSYNC.COLLECTIVE R6, `(.L_x_2792) ;  /* 0x0000000006087348 */ /* 0x000fea0003c00000 */
[----:B------:R0:W1:Y:S02]  /*6e30*/  SHFL.BFLY P2, R9, R11, R8, R7 ;  /* 0x0c0000080b097389 */ /* 0x0000640000040007 */
[----:B01----:R-:W-:Y:S01]  /*6e40*/  ENDCOLLECTIVE ;  /* 0x000000000000791b */ /* 0x003fe20003800000 */
.L_x_2792:
[----:B------:R-:W-:Y:S01]  /*6e50*/  FADD.FTZ R19, R19, R14 ;  /* 0x0000000e13137221 */ /* 0x000fe20000010000 */
[----:B------:R-:W-:-:S04]  /*6e60*/  HFMA2.MMA R8, -RZ, RZ, 0, 2.384185791015625e-07 ;  /* 0x00000004ff087435 */ /* 0x000fc800000001ff */
[----:B------:R-:W-:Y:S01]  /*6e70*/  MOV R11, R19 ;  /* 0x00000013000b7202 */ /* 0x000fe20000000f00 */
[----:B------:R-:W-:-:S07]  /*6e80*/  IMAD.MOV.U32 R21, RZ, RZ, R9 ;  /* 0x000000ffff157224 */ /* 0x000fce00078e0009 */
[----:B------:R-:W-:Y:S05]  /*6e90*/  WARPSYNC.COLLECTIVE R6, `(.L_x_2793) ;  /* 0x0000000006087348 */ /* 0x000fea0003c00000 */
[----:B------:R0:W1:Y:S02]  /*6ea0*/  SHFL.BFLY P2, R9, R11, R8, R7 ;  /* 0x0c0000080b097389 */ /* 0x0000640000040007 */
[----:B01----:R-:W-:Y:S01]  /*6eb0*/  ENDCOLLECTIVE ;  /* 0x000000000000791b */ /* 0x003fe20003800000 */
.L_x_2793:
[----:B------:R-:W-:-:S05]  /*6ec0*/  FADD.FTZ R21, R21, R16 ;  /* 0x0000001015157221 */ /* 0x000fca0000010000 */
[----:B------:R-:W-:Y:S02]  /*6ed0*/  MOV R11, R21 ;  /* 0x00000015000b7202 */ /* 0x000fe40000000f00 */
[----:B------:R-:W-:-:S07]  /*6ee0*/  MOV R14, R9 ;  /* 0x00000009000e7202 */ /* 0x000fce0000000f00 */
[----:B------:R-:W-:Y:S05]  /*6ef0*/  WARPSYNC.COLLECTIVE R6, `(.L_x_2794) ;  /* 0x0000000006087348 */ /* 0x000fea0003c00000 */
[----:B------:R0:W1:Y:S02]  /*6f00*/  SHFL.BFLY P2, R9, R11, R8, R7 ;  /* 0x0c0000080b097389 */ /* 0x0000640000040007 */
[----:B01----:R-:W-:Y:S01]  /*6f10*/  ENDCOLLECTIVE ;  /* 0x000000000000791b */ /* 0x003fe20003800000 */
.L_x_2794:
[----:B------:R-:W-:Y:S01]  /*6f20*/  FADD.FTZ R16, R19, R14 ;  /* 0x0000000e13107221 */ /* 0x000fe20000010000 */
[----:B------:R-:W-:-:S04]  /*6f30*/  HFMA2.MMA R8, -RZ, RZ, 0, 1.1920928955078125e-07 ;  /* 0x00000002ff087435 */ /* 0x000fc800000001ff */
[----:B------:R-:W-:Y:S02]  /*6f40*/  MOV R11, R16 ;  /* 0x00000010000b7202 */ /* 0x000fe40000000f00 */
[----:B------:R-:W-:-:S07]  /*6f50*/  MOV R18, R9 ;  /* 0x0000000900127202 */ /* 0x000fce0000000f00 */
[----:B------:R-:W-:Y:S05]  /*6f60*/  WARPSYNC.COLLECTIVE R6, `(.L_x_2795) ;  /* 0x0000000006087348 */ /* 0x000fea0003c00000 */
[----:B------:R0:W1:Y:S02]  /*6f70*/  SHFL.BFLY P2, R9, R11, R8, R7 ;  /* 0x0c0000080b097389 */ /* 0x0000640000040007 */
[----:B01----:R-:W-:Y:S01]  /*6f80*/  ENDCOLLECTIVE ;  /* 0x000000000000791b */ /* 0x003fe20003800000 */
.L_x_2795:
[----:B------:R-:W-:-:S05]  /*6f90*/  FADD.FTZ R18, R21, R18 ;  /* 0x0000001215127221 */ /* 0x000fca0000010000 */
[----:B------:R-:W-:Y:S02]  /*6fa0*/  MOV R11, R18 ;  /* 0x00000012000b7202 */ /* 0x000fe40000000f00 */
[----:B------:R-:W-:-:S07]  /*6fb0*/  MOV R19, R9 ;  /* 0x0000000900137202 */ /* 0x000fce0000000f00 */
[----:B------:R-:W-:Y:S05]  /*6fc0*/  WARPSYNC.COLLECTIVE R6, `(.L_x_2796) ;  /* 0x0000000006087348 */ /* 0x000fea0003c00000 */
[----:B------:R0:W1:Y:S02]  /*6fd0*/  SHFL.BFLY P2, R9, R11, R8, R7 ;  /* 0x0c0000080b097389 */ /* 0x0000640000040007 */
[----:B01----:R-:W-:Y:S01]  /*6fe0*/  ENDCOLLECTIVE ;  /* 0x000000000000791b */ /* 0x003fe20003800000 */
.L_x_2796:
[----:B------:R-:W-:Y:S01]  /*6ff0*/  FADD.FTZ R14, R16, R19 ;  /* 0x00000013100e7221 */ /* 0x000fe20000010000 */
[----:B------:R-:W-:-:S03]  /*7000*/  HFMA2.MMA R8, -RZ, RZ, 0, 5.9604644775390625e-08 ;  /* 0x00000001ff087435 */ /* 0x000fc600000001ff */
[----:B------:R-:W-:Y:S01]  /*7010*/  IMAD.MOV.U32 R11, RZ, RZ, R14 ;  /* 0x000000ffff0b7224 */ /* 0x000fe200078e000e */
[----:B------:R-:W-:-:S07]  /*7020*/  MOV R21, R9 ;  /* 0x0000000900157202 */ /* 0x000fce0000000f00 */
[----:B------:R-:W-:Y:S05]  /*7030*/  WARPSYNC.COLLECTIVE R6, `(.L_x_2797) ;  /* 0x0000000006087348 */ /* 0x000fea0003c00000 */
[----:B------:R0:W1:Y:S02]  /*7040*/  SHFL.BFLY P2, R9, R11, R8, R7 ;  /* 0x0c0000080b097389 */ /* 0x0000640000040007 */
[----:B01----:R-:W-:Y:S01]  /*7050*/  ENDCOLLECTIVE ;  /* 0x000000000000791b */ /* 0x003fe20003800000 */
.L_x_2797:
        /* <DEDUP_REMOVED lines=11> */
.L_x_2798:
[----:B------:R-:W-:Y:S01]  /*7110*/  FADD.FTZ R14, R14, R21 ;  /* 0x000000150e0e7221 */ /* 0x000fe20000010000 */
[----:B------:R-:W-:Y:S01]  /*7120*/  HFMA2.MMA R8, -RZ, RZ, 0, 4.76837158203125e-07 ;  /* 0x00000008ff087435 */ /* 0x000fe200000001ff */
[----:B------:R-:W-:Y:S02]  /*7130*/  MOV R11, R20 ;  /* 0x00000014000b7202 */ /* 0x000fe40000000f00 */
[----:B------:R-:W-:-:S08]  /*7140*/  MOV R19, R9 ;  /* 0x0000000900137202 */ /* 0x000fd00000000f00 */
[----:B------:R-:W-:Y:S05]  /*7150*/  WARPSYNC.COLLECTIVE R6, `(.L_x_2799) ;  /* 0x0000000006087348 */ /* 0x000fea0003c00000 */
[----:B------:R0:W1:Y:S02]  /*7160*/  SHFL.BFLY P2, R9, R11, R8, R7 ;  /* 0x0c0000080b097389 */ /* 0x0000640000040007 */
[----:B01----:R-:W-:Y:S01]  /*7170*/  ENDCOLLECTIVE ;  /* 0x000000000000791b */ /* 0x003fe20003800000 */
.L_x_2799:
[----:B------:R-:W-:Y:S01]  /*7180*/  FADD.FTZ R16, R16, R19 ;  /* 0x0000001310107221 */ /* 0x000fe20000010000 */
[----:B------:R-:W-:Y:S02]  /*7190*/  MOV R11, R22 ;  /* 0x00000016000b7202 */ /* 0x000fe40000000f00 */
[----:B------:R-:W-:-:S07]  /*71a0*/  MOV R23, R9 ;  /* 0x0000000900177202 */ /* 0x000fce0000000f00 */
[----:B------:R-:W-:Y:S05]  /*71b0*/  WARPSYNC.COLLECTIVE R6, `(.L_x_2800) ;  /* 0x0000000006087348 */ /* 0x000fea0003c00000 */
[----:B------:R0:W1:Y:S02]  /*71c0*/  SHFL.BFLY P2, R9, R11, R8, R7 ;  /* 0x0c0000080b097389 */ /* 0x0000640000040007 */
[----:B01----:R-:W-:Y:S01]  /*71d0*/  ENDCOLLECTIVE ;  /* 0x000000000000791b */ /* 0x003fe20003800000 */
.L_x_2800:
[----:B------:R-:W-:Y:S01]  /*71e0*/  FADD.FTZ R23, R23, R20 ;  /* 0x0000001417177221 */ /* 0x000fe20000010000 */
[----:B------:R-:W-:-:S04]  /*71f0*/  HFMA2.MMA R8, -RZ, RZ, 0, 2.384185791015625e-07 ;  /* 0x00000004ff087435 */ /* 0x000fc800000001ff */
[----:B------:R-:W-:Y:S02]  /*7200*/  MOV R11, R23 ;  /* 0x00000017000b7202 */ /* 0x000fe40000000f00 */
[----:B------:R-:W-:-:S07]  /*7210*/  MOV R25, R9 ;  /* 0x0000000900197202 */ /* 0x000fce0000000f00 */
[----:B------:R-:W-:Y:S05]  /*7220*/  WARPSYNC.COLLECTIVE R6, `(.L_x_2801) ;  /* 0x0000000006087348 */ /* 0x000fea0003c00000 */
[----:B------:R0:W1:Y:S02]  /*7230*/  SHFL.BFLY P2, R9, R11, R8, R7 ;  /* 0x0c0000080b097389 */ /* 0x0000640000040007 */
[----:B01----:R-:W-:Y:S01]  /*7240*/  ENDCOLLECTIVE ;  /* 0x000000000000791b */ /* 0x003fe20003800000 */
.L_x_2801:
[----:B------:R-:W-:-:S05]  /*7250*/  FADD.FTZ R25, R25, R22 ;  /* 0x0000001619197221 */ /* 0x000fca0000010000 */
[----:B------:R-:W-:Y:S02]  /*7260*/  MOV R11, R25 ;  /* 0x00000019000b7202 */ /* 0x000fe40000000f00 */
[----:B------:R-:W-:-:S07]  /*7270*/  MOV R20, R9 ;  /* 0x0000000900147202 */ /* 0x000fce0000000f00 */
[----:B------:R-:W-:Y:S05]  /*7280*/  WARPSYNC.COLLECTIVE R6, `(.L_x_2802) ;  /* 0x0000000006087348 */ /* 0x000fea0003c00000 */
[----:B------:R0:W1:Y:S02]  /*7290*/  SHFL.BFLY P2, R9, R11, R8, R7 ;  /* 0x0c0000080b097389 */ /* 0x0000640000040007 */
[----:B01----:R-:W-:Y:S01]  /*72a0*/  ENDCOLLECTIVE ;  /* 0x000000000000791b */ /* 0x003fe20003800000 */
.L_x_2802:
        /* <DEDUP_REMOVED lines=10> */
.L_x_2803:
[----:B------:R0:W1:Y:S04]  /*7350*/  @!P0 LDS R27, [R18] ;  /* 0x00000000121b8984 */ /* 0x0000680000000800 */
[----:B------:R0:W2:Y:S01]  /*7360*/  @!P0 LDS R28, [R18+0x500] ;  /* 0x00050000121c8984 */ /* 0x0000a20000000800 */
[----:B------:R-:W-:Y:S02]  /*7370*/  MOV R11, R22 ;  /* 0x00000016000b7202 */ /* 0x000fe40000000f00 */
[----:B------:R-:W-:-:S07]  /*7380*/  MOV R23, R9 ;  /* 0x0000000900177202 */ /* 0x000fce0000000f00 */
[----:B012---:R-:W-:Y:S05]  /*7390*/  WARPSYNC.COLLECTIVE R6, `(.L_x_2804) ;  /* 0x0000000006087348 */ /* 0x007fea0003c00000 */
[----:B------:R3:W4:Y:S02]  /*73a0*/  SHFL.BFLY P2, R9, R11, R8, R7 ;  /* 0x0c0000080b097389 */ /* 0x0007240000040007 */
[----:B01234-:R-:W-:Y:S01]  /*73b0*/  ENDCOLLECTIVE ;  /* 0x000000000000791b */ /* 0x01ffe20003800000 */
.L_x_2804:
        /* <DEDUP_REMOVED lines=9> */
.L_x_2805:
[----:B------:R-:W-:Y:S01]  /*7450*/  ISETP.NE.AND P0, PT, R63, RZ, PT ;  /* 0x000000ff3f00720c */ /* 0x000fe20003f05270 */
[----:B------:R-:W-:-:S05]  /*7460*/  FADD.FTZ R22, R22, R25 ;  /* 0x0000001916167221 */ /* 0x000fca0000010000 */
[----:B------:R-:W-:Y:S02]  /*7470*/  MOV R11, R22 ;  /* 0x00000016000b7202 */ /* 0x000fe40000000f00 */
[----:B------:R-:W-:-:S07]  /*7480*/  MOV R18, R9 ;  /* 0x0000000900127202 */ /* 0x000fce0000000f00 */
[----:B------:R-:W-:Y:S05]  /*7490*/  WARPSYNC.COLLECTIVE R6, `(.L_x_2806) ;  /* 0x0000000006087348 */ /* 0x000fea0003c00000 */
[----:B------:R0:W1:Y:S02]  /*74a0*/  SHFL.BFLY P2, R9, R11, R8, R7 ;  /* 0x0c0000080b097389 */ /* 0x0000640000040007 */
[----:B01----:R-:W-:Y:S01]  /*74b0*/  ENDCOLLECTIVE ;  /* 0x000000000000791b */ /* 0x003fe20003800000 */
.L_x_2806:
[----:B------:R-:W-:Y:S01]  /*74c0*/  HFMA2.MMA R8, -RZ, RZ, 0, 4.76837158203125e-07 ;  /* 0x00000008ff087435 */ /* 0x000fe200000001ff */
[----:B------:R-:W-:Y:S02]  /*74d0*/  MOV R11, R24 ;  /* 0x00000018000b7202 */ /* 0x000fe40000000f00 */
[----:B------:R-:W-:-:S08]  /*74e0*/  MOV R25, R9 ;  /* 0x0000000900197202 */ /* 0x000fd00000000f00 */
[----:B------:R-:W-:Y:S05]  /*74f0*/  WARPSYNC.COLLECTIVE R6, `(.L_x_2807) ;  /* 0x0000000006087348 */ /* 0x000fea0003c00000 */
[----:B------:R0:W1:Y:S02]  /*7500*/  SHFL.BFLY P2, R9, R11, R8, R7 ;  /* 0x0c0000080b097389 */ /* 0x0000640000040007 */
[----:B01----:R-:W-:Y:S01]  /*7510*/  ENDCOLLECTIVE ;  /* 0x000000000000791b */ /* 0x003fe20003800000 */
.L_x_2807:
[----:B------:R-:W-:Y:S02]  /*7520*/  MOV R11, R26 ;  /* 0x0000001a000b7202 */ /* 0x000fe40000000f00 */
[----:B------:R-:W-:-:S07]  /*7530*/  MOV R27, R9 ;  /* 0x00000009001b7202 */ /* 0x000fce0000000f00 */
[----:B------:R-:W-:Y:S05]  /*7540*/  WARPSYNC.COLLECTIVE R6, `(.L_x_2808) ;  /* 0x0000000006087348 */ /* 0x000fea0003c00000 */
[----:B------:R0:W1:Y:S02]  /*7550*/  SHFL.BFLY P2, R9, R11, R8, R7 ;  /* 0x0c0000080b097389 */ /* 0x0000640000040007 */
[----:B01----:R-:W-:Y:S01]  /*7560*/  ENDCOLLECTIVE ;  /* 0x000000000000791b */ /* 0x003fe20003800000 */
.L_x_2808:
[----:B------:R-:W-:Y:S01]  /*7570*/  FADD.FTZ R27, R27, R24 ;  /* 0x000000181b1b7221 */ /* 0x000fe20000010000 */
[----:B------:R-:W-:-:S04]  /*7580*/  HFMA2.MMA R8, -RZ, RZ, 0, 2.384185791015625e-07 ;  /* 0x00000004ff087435 */ /* 0x000fc800000001ff */
[----:B------:R-:W-:Y:S01]  /*7590*/  MOV R11, R27 ;  /* 0x0000001b000b7202 */ /* 0x000fe20000000f00 */
[----:B------:R-:W-:-:S07]  /*75a0*/  IMAD.MOV.U32 R29, RZ, RZ, R9 ;  /* 0x000000ffff1d7224 */ /* 0x000fce00078e0009 */
[----:B------:R-:W-:Y:S05]  /*75b0*/  WARPSYNC.COLLECTIVE R6, `(.L_x_2809) ;  /* 0x0000000006087348 */ /* 0x000fea0003c00000 */
[----:B------:R0:W1:Y:S02]  /*75c0*/  SHFL.BFLY P2, R9, R11, R8, R7 ;  /* 0x0c0000080b097389 */ /* 0x0000640000040007 */
[----:B01----:R-:W-:Y:S01]  /*75d0*/  ENDCOLLECTIVE ;  /* 0x000000000000791b */ /* 0x003fe20003800000 */
.L_x_2809:
[----:B------:R-:W-:-:S05]  /*75e0*/  FADD.FTZ R29, R29, R26 ;  /* 0x0000001a1d1d7221 */ /* 0x000fca0000010000 */
[----:B------:R-:W-:Y:S02]  /*75f0*/  MOV R11, R29 ;  /* 0x0000001d000b7202 */ /* 0x000fe40000000f00 */
[----:B------:R-:W-:-:S07]  /*7600*/  MOV R24, R9 ;  /* 0x0000000900187202 */ /* 0x000fce0000000f00 */
[----:B------:R-:W-:Y:S05]  /*7610*/  WARPSYNC.COLLECTIVE R6, `(.L_x_2810) ;  /* 0x0000000006087348 */ /* 0x000fea0003c00000 */
[----:B------:R0:W1:Y:S02]  /*7620*/  SHFL.BFLY P2, R9, R11, R8, R7 ;  /* 0x0c0000080b097389 */ /* 0x0000640000040007 */
[----:B01----:R-:W-:Y:S01]  /*7630*/  ENDCOLLECTIVE ;  /* 0x000000000000791b */ /* 0x003fe20003800000 */
.L_x_2810:
[----:B------:R-:W-:Y:S01]  /*7640*/  FADD.FTZ R24, R27, R24 ;  /* 0x000000181b187221 */ /* 0x000fe20000010000 */
[----:B------:R-:W-:-:S04]  /*7650*/  HFMA2.MMA R8, -RZ, RZ, 0, 1.1920928955078125e-07 ;  /* 0x00000002ff087435 */ /* 0x000fc800000001ff */
[----:B------:R-:W-:Y:S02]  /*7660*/  MOV R11, R24 ;  /* 0x00000018000b7202 */ /* 0x000fe40000000f00 */
[----:B------:R-:W-:-:S07]  /*7670*/  MOV R26, R9 ;  /* 0x00000009001a7202 */ /* 0x000fce0000000f00 */
[----:B------:R-:W-:Y:S05]  /*7680*/  WARPSYNC.COLLECTIVE R6, `(.L_x_2811) ;  /* 0x0000000006087348 */ /* 0x000fea0003c00000 */
[----:B------:R0:W1:Y:S02]  /*7690*/  SHFL.BFLY P2, R9, R11, R8, R7 ;  /* 0x0c0000080b097389 */ /* 0x0000640000040007 */
[----:B01----:R-:W-:Y:S01]  /*76a0*/  ENDCOLLECTIVE ;  /* 0x000000000000791b */ /* 0x003fe20003800000 */
.L_x_2811:
[----:B------:R-:W-:-:S05]  /*76b0*/  FADD.FTZ R26, R29, R26 ;  /* 0x0000001a1d1a7221 */ /* 0x000fca0000010000 */
[----:B------:R-:W-:Y:S02]  /*76c0*/  MOV R11, R26 ;  /* 0x0000001a000b7202 */ /* 0x000fe40000000f00 */
[----:B------:R-:W-:-:S07]  /*76d0*/  MOV R27, R9 ;  /* 0x00000009001b7202 */ /* 0x000fce0000000f00 */
[----:B------:R-:W-:Y:S05]  /*76e0*/  WARPSYNC.COLLECTIVE R6, `(.L_x_2812) ;  /* 0x0000000006087348 */ /* 0x000fea0003c00000 */
[----:B------:R0:W1:Y:S02]  /*76f0*/  SHFL.BFLY P2, R9, R11, R8, R7 ;  /* 0x0c0000080b097389 */ /* 0x0000640000040007 */
[----:B01----:R-:W-:Y:S01]  /*7700*/  ENDCOLLECTIVE ;  /* 0x000000000000791b */ /* 0x003fe20003800000 */
.L_x_2812:
        /* <DEDUP_REMOVED lines=16> */
[----:B------:R-:W-:-:S07]  /*7810*/  @!P0 F2FP.F16.F32.PACK_AB R10, RZ, R12 ;  /* 0x0000000cff0a823e */ /* 0x000fce00000000ff */
[----:B0-----:R-:W-:Y:S05]  /*7820*/  WARPSYNC.COLLECTIVE R6, `(.L_x_2813) ;  /* 0x0000000006087348 */ /* 0x001fea0003c00000 */
[----:B0-----:R0:W1:Y:S02]  /*7830*/  SHFL.BFLY P2, R9, R11, R8, R7 ;  /* 0x0c0000080b097389 */ /* 0x0010640000040007 */
[----:B01----:R-:W-:Y:S01]  /*7840*/  ENDCOLLECTIVE ;  /* 0x000000000000791b */ /* 0x003fe20003800000 */
.L_x_2813:
        /* <DEDUP_REMOVED lines=13> */
.L_x_2814:
[----:B------:R-:W-:Y:S01]  /*7920*/  FADD.FTZ R13, R24, R13 ;  /* 0x0000000d180d7221 */ /* 0x000fe20000010000 */
[----:B------:R-:W-:Y:S06]  /*7930*/  BRA `(.L_x_2815) ;  /* 0xffffffe4000c7947 */ /* 0x000fec000383ffff */
.L_x_2816:
        /* <DEDUP_REMOVED lines=12> */
.L_x_3868:


//--------------------- .text._ZN13group_norm_v218gn_bwd_cuda_kernelI6__halfLi320ELi3ELi16ELi20ELi1024ELb1ELb1ELi4ELi320ELi320ELi4ELb1ELi1ELb0ELb0ELNS_15WgradSyncMethodE3ENS_16CompileConditionILi900EEEEEvPT_S6_S6_PKS5_S8_S8_S8_PKfflPfPj --------------------------
	.section	.text._ZN13group_norm_v218gn_bwd_cuda_kernelI6__halfLi320ELi3ELi16ELi20ELi1024ELb1ELb1ELi4ELi320ELi320ELi4ELb1ELi1ELb0ELb0ELNS_15WgradSyncMethodE3ENS_16CompileConditionILi900EEEEEvPT_S6_S6_PKS5_S8_S8_S8_PKfflPfPj,"ax",@progbits
	.align	128
        .global         _ZN13group_norm_v218gn_bwd_cuda_kernelI6__halfLi320ELi3ELi16ELi20ELi1024ELb1ELb1ELi4ELi320ELi320ELi4ELb1ELi1ELb0ELb0ELNS_15WgradSyncMethodE3ENS_16CompileConditionILi900EEEEEvPT_S6_S6_PKS5_S8_S8_S8_PKfflPfPj
        .type           _ZN13group_norm_v218gn_bwd_cuda_kernelI6__halfLi320ELi3ELi16ELi20ELi1024ELb1ELb1ELi4ELi320ELi320ELi4ELb1ELi1ELb0ELb0ELNS_15WgradSyncMethodE3ENS_16CompileConditionILi900EEEEEvPT_S6_S6_PKS5_S8_S8_S8_PKfflPfPj,@function
        .size           _ZN13group_norm_v218gn_bwd_cuda_kernelI6__halfLi320ELi3ELi16ELi20ELi1024ELb1ELb1ELi4ELi320ELi320ELi4ELb1ELi1ELb0ELb0ELNS_15WgradSyncMethodE3ENS_16CompileConditionILi900EEEEEvPT_S6_S6_PKS5_S8_S8_S8_PKfflPfPj,(.L_x_3869 - _ZN13group_norm_v218gn_bwd_cuda_kernelI6__halfLi320ELi3ELi16ELi20ELi1024ELb1ELb1ELi4ELi320ELi320ELi4ELb1ELi1ELb0ELb0ELNS_15WgradSyncMethodE3ENS_16CompileConditionILi900EEEEEvPT_S6_S6_PKS5_S8_S8_S8_PKfflPfPj)
        .other          _ZN13group_norm_v218gn_bwd_cuda_kernelI6__halfLi320ELi3ELi16ELi20ELi1024ELb1ELb1ELi4ELi320ELi320ELi4ELb1ELi1ELb0ELb0ELNS_15WgradSyncMethodE3ENS_16CompileConditionILi900EEEEEvPT_S6_S6_PKS5_S8_S8_S8_PKfflPfPj,@"STO_CUDA_ENTRY STV_DEFAULT"
_ZN13group_norm_v218gn_bwd_cuda_kernelI6__halfLi320ELi3ELi16ELi20ELi1024ELb1ELb1ELi4ELi320ELi320ELi4ELb1ELi1ELb0ELb0ELNS_15WgradSyncMethodE3ENS_16CompileConditionILi900EEEEEvPT_S6_S6_PKS5_S8_S8_S8_PKfflPfPj:
.text._ZN13group_norm_v218gn_bwd_cuda_kernelI6__halfLi320ELi3ELi16ELi20ELi1024ELb1ELb1ELi4ELi320ELi320ELi4ELb1ELi1ELb0ELb0ELNS_15WgradSyncMethodE3ENS_16CompileConditionILi900EEEEEvPT_S6_S6_PKS5_S8_S8_S8_PKfflPfPj:
        /* <DEDUP_REMOVED lines=28> */
.L_x_2819:
[----:B------:R-:W2:Y:S04]  /*01c0*/  LD.E.STRONG.GPU R0, desc[UR14][R2.64] ;  /* 0x0000000e02007980 */ /* 0x000ea8000c10f900 */
[----:B--2---:R-:W-:Y:S01]  /*01d0*/  CCTL.IVALL ;  /* 0x00000000ff00798f */ /* 0x004fe20002000000 */
[----:B------:R-:W-:Y:S05]  /*01e0*/  YIELD ;  /* 0x0000000000007946 */ /* 0x000fea0003800000 */
[----:B-----5:R-:W-:-:S04]  /*01f0*/  LOP3.LUT R0, R0, R5, RZ, 0x3c, !PT ;  /* 0x0000000500007212 */ /* 0x020fc800078e3cff */
[----:B------:R-:W-:-:S13]  /*0200*/  ISETP.GT.AND P0, PT, R0, -0x1, PT ;  /* 0xffffffff0000780c */ /* 0x000fda0003f04270 */
[----:B------:R-:W-:Y:S05]  /*0210*/  @P0 BRA `(.L_x_2819) ;  /* 0xfffffffc00e80947 */ /* 0x000fea000383ffff */
.L_x_2818:
[----:B------:R-:W-:Y:S05]  /*0220*/  WARPSYNC.ALL ;  /* 0x0000000000007948 */ /* 0x000fea0003800000 */
[----:B------:R-:W-:Y:S06]  /*0230*/  BAR.SYNC.DEFER_BLOCKING 0x0 ;  /* 0x0000000000007b1d */ /* 0x000fec0000010000 */
[----:B------:R-:W-:Y:S05]  /*0240*/  BRA `(.L_x_2820) ;  /* 0x0000001c00b87947 */ /* 0x000fea0003800000 */
.L_x_2817:
        /* <DEDUP_REMOVED lines=13> */
[----:B------:R-:W-:Y:S01]  /*0320*/  CS2R R16, SRZ ;  /* 0x0000000000107805 */ /* 0x000fe2000001ff00 */
[----:B------:R-:W-:Y:S01]  /*0330*/  UMOV UR4, URZ ;  /* 0x0000003f00047c82 */ /* 0x000fe20008000000 */
[----:B--2---:R-:W-:-:S02]  /*0340*/  HADD2.F32 R0, -RZ, R14.H0_H0 ;  /* 0x2000000eff007230 */ /* 0x004fc40000004100 */
[----:B------:R-:W-:Y:S02]  /*0350*/  HADD2.F32 R2, -RZ, R14.H1_H1 ;  /* 0x3000000eff027230 */ /* 0x000fe40000004100 */
[--C-:B------:R-:W-:Y:S02]  /*0360*/  HADD2.F32 R4, -RZ, R15.reuse.H0_H0 ;  /* 0x2000000fff047230 */ /* 0x100fe40000004100 */
[----:B------:R-:W-:Y:S01]  /*0370*/  HADD2.F32 R6, -RZ, R15.H1_H1 ;  /* 0x3000000fff067230 */ /* 0x000fe20000004100 */
[----:B------:R-:W-:Y:S01]  /*0380*/  CS2R R14, SRZ ;  /* 0x00000000000e7805 */ /* 0x000fe2000001ff00 */
[--C-:B---3--:R-:W-:Y:S02]  /*0390*/  HADD2.F32 R3, -RZ, R12.reuse.H0_H0 ;  /* 0x2000000cff037230 */ /* 0x108fe40000004100 */
[----:B------:R-:W-:Y:S02]  /*03a0*/  HADD2.F32 R7, -RZ, R12.H1_H1 ;  /* 0x3000000cff077230 */ /* 0x000fe40000004100 */
[----:B------:R-:W-:-:S02]  /*03b0*/  HADD2.F32 R9, -RZ, R13.H0_H0 ;  /* 0x2000000dff097230 */ /* 0x000fc40000004100 */
[----:B------:R-:W-:-:S07]  /*03c0*/  HADD2.F32 R11, -RZ, R13.H1_H1 ;  /* 0x3000000dff0b7230 */ /* 0x000fce0000004100 */
.L_x_2836:
[----:B------:R-:W0:Y:S01]  /*03d0*/  S2R R32, SR_TID.X ;  /* 0x0000000000207919 */ /* 0x000e220000002100 */
[----:B------:R-:W-:Y:S01]  /*03e0*/  USHF.L.U32 UR6, UR16, 0x2, URZ ;  /* 0x0000000210067899 */ /* 0x000fe2000800063f */
[----:B-1----:R-:W-:Y:S01]  /*03f0*/  MOV R8, UR8 ;  /* 0x0000000800087c02 */ /* 0x002fe20008000f00 */
[----:B------:R-:W-:Y:S01]  /*0400*/  IMAD.U32 R10, RZ, RZ, UR8 ;  /* 0x00000008ff0a7e24 */ /* 0x000fe2000f8e00ff */
[----:B------:R-:W-:Y:S01]  /*0410*/  MOV R25, UR8 ;  /* 0x0000000800197c02 */ /* 0x000fe20008000f00 */
[----:B------:R-:W-:Y:S01]  /*0420*/  ULOP3.LUT UR6, UR6, 0x3fc, URZ, 0xc0, !UPT ;  /* 0x000003fc06067892 */ /* 0x000fe2000f8ec03f */
[----:B------:R-:W-:Y:S01]  /*0430*/  ULDC.64 UR10, c[0x0][0x248] ;  /* 0x00009200000a7ab9 */ /* 0x000fe20000000a00 */
[----:B------:R-:W1:Y:S01]  /*0440*/  S2R R40, SR_CgaCtaId ;  /* 0x0000000000287919 */ /* 0x000e620000008800 */
[----:B------:R-:W-:Y:S01]  /*0450*/  ULDC.64 UR12, c[0x0][0x258] ;  /* 0x00009600000c7ab9 */ /* 0x000fe20000000a00 */
[----:B0-----:R-:W-:-:S05]  /*0460*/  IMAD.WIDE.U32 R12, R32, -0x33333333, RZ ;  /* 0xcccccccd200c7825 */ /* 0x001fca00078e00ff */
[----:B------:R-:W-:-:S05]  /*0470*/  SHF.R.U32.HI R27, RZ, 0x6, R13 ;  /* 0x00000006ff1b7819 */ /* 0x000fca000001160d */
[C---:B------:R-:W-:Y:S02]  /*0480*/  IMAD R26, R27.reuse, -0x50, R32 ;  /* 0xffffffb01b1a7824 */ /* 0x040fe400078e0220 */
[----:B------:R-:W-:Y:S01]  /*0490*/  VIADD R5, R27, UR6 ;  /* 0x000000061b057c36 */ /* 0x000fe20008000000 */
[----:B------:R-:W-:Y:S01]  /*04a0*/  UIMAD UR6, UR5, 0x50000, URZ ;  /* 0x00050000050678a4 */ /* 0x000fe2000f8e023f */
[C---:B------:R-:W-:Y:S01]  /*04b0*/  IMAD.WIDE.U32 R12, R26.reuse, -0x33333333, RZ ;  /* 0xcccccccd1a0c7825 */ /* 0x040fe200078e00ff */
[----:B------:R-:W-:-:S03]  /*04c0*/  SHF.L.U32 R12, R26, 0x2, RZ ;  /* 0x000000021a0c7819 */ /* 0x000fc600000006ff */
[----:B------:R-:W-:Y:S01]  /*04d0*/  IMAD R23, R5, 0x140, RZ ;  /* 0x0000014005177824 */ /* 0x000fe200078e02ff */
[----:B------:R-:W-:-:S04]  /*04e0*/  SHF.R.U32.HI R5, RZ, 0x2, R13 ;  /* 0x00000002ff057819 */ /* 0x000fc8000001160d */
[----:B------:R-:W-:Y:S02]  /*04f0*/  IADD3 R12, P1, R23, R12, RZ ;  /* 0x0000000c170c7210 */ /* 0x000fe40007f3e0ff */
[----:B------:R-:W-:Y:S02]  /*0500*/  LEA R5, P0, R8, R5, 0x4 ;  /* 0x0000000508057211 */ /* 0x000fe400078020ff */
[----:B------:R-:W-:Y:S01]  /*0510*/  MOV R23, UR5 ;  /* 0x0000000500177c02 */ /* 0x000fe20008000f00 */
[----:B------:R-:W-:-:S03]  /*0520*/  IMAD.X R13, RZ, RZ, RZ, P1 ;  /* 0x000000ffff0d7224 */ /* 0x000fc600008e06ff */
[----:B------:R-:W-:Y:S01]  /*0530*/  LEA.HI.X R8, R10, RZ, R23, 0x4, P0 ;  /* 0x000000ff0a087211 */ /* 0x000fe200000f2417 */
[----:B------:R-:W-:Y:S01]  /*0540*/  IMAD.WIDE.U32 R12, R25, 0x50000, R12 ;  /* 0x00050000190c7825 */ /* 0x000fe200078e000c */
[----:B------:R-:W-:-:S04]  /*0550*/  LEA R24, P0, R5, UR10, 0x3 ;  /* 0x0000000a05187c11 */ /* 0x000fc8000f8018ff */
[----:B------:R-:W-:Y:S01]  /*0560*/  LEA.HI.X R25, R5, UR11, R8, 0x3, P0 ;  /* 0x0000000b05197c11 */ /* 0x000fe200080f1c08 */
[----:B------:R-:W-:Y:S01]  /*0570*/  ULDC.64 UR10, c[0x0][0x230] ;  /* 0x00008c00000a7ab9 */ /* 0x000fe20000000a00 */
[----:B------:R-:W-:Y:S01]  /*0580*/  IADD3 R5, R13, UR6, RZ ;  /* 0x000000060d057c10 */ /* 0x000fe2000fffe0ff */
[----:B------:R-:W-:Y:S01]  /*0590*/  ULDC UR6, c[0x0][0x250] ;  /* 0x0000940000067ab9 */ /* 0x000fe20000000800 */
[C---:B------:R-:W-:Y:S02]  /*05a0*/  SHF.L.U32 R8, R12.reuse, 0x1, RZ ;  /* 0x000000010c087819 */ /* 0x040fe400000006ff */
        /* <DEDUP_REMOVED lines=15> */
[----:B--2---:R-:W-:-:S06]  /*06a0*/  FADD.FTZ R12, R25, UR6 ;  /* 0x00000006190c7e21 */ /* 0x004fcc0008010000 */
[----:B------:R-:W0:Y:S01]  /*06b0*/  MUFU.RSQ R12, R12 ;  /* 0x0000000c000c7308 */ /* 0x000e220000001400 */
[--C-:B---3--:R-:W-:Y:S02]  /*06c0*/  HADD2.F32 R5, -RZ, R28.reuse.H0_H0 ;  /* 0x2000001cff057230 */ /* 0x108fe40000004100 */
[----:B------:R-:W-:Y:S02]  /*06d0*/  HADD2.F32 R13, -RZ, R28.H1_H1 ;  /* 0x3000001cff0d7230 */ /* 0x000fe40000004100 */
[--C-:B------:R-:W-:Y:S02]  /*06e0*/  HADD2.F32 R31, -RZ, R29.reuse.H0_H0 ;  /* 0x2000001dff1f7230 */ /* 0x100fe40000004100 */
[C---:B------:R-:W-:Y:S01]  /*06f0*/  FADD.FTZ R5, -R24.reuse, R5 ;  /* 0x0000000518057221 */ /* 0x040fe20000010100 */
[----:B------:R-:W-:Y:S02]  /*0700*/  HADD2.F32 R33, -RZ, R29.H1_H1 ;  /* 0x3000001dff217230 */ /* 0x000fe40000004100 */
[C---:B------:R-:W-:Y:S01]  /*0710*/  FADD.FTZ R13, -R24.reuse, R13 ;  /* 0x0000000d180d7221 */ /* 0x040fe20000010100 */
[----:B------:R-:W-:Y:S01]  /*0720*/  FADD.FTZ R31, -R24, R31 ;  /* 0x0000001f181f7221 */ /* 0x000fe20000010100 */
[----:B0-----:R-:W-:-:S02]  /*0730*/  FMUL.FTZ R5, R12, R5 ;  /* 0x000000050c057220 */ /* 0x001fc40000410000 */
[----:B------:R-:W-:Y:S01]  /*0740*/  FMUL.FTZ R13, R12, R13 ;  /* 0x0000000d0c0d7220 */ /* 0x000fe20000410000 */
[----:B------:R-:W-:Y:S01]  /*0750*/  FADD.FTZ R53, -R24, R33 ;  /* 0x0000002118357221 */ /* 0x000fe20000010100 */
[C---:B------:R-:W-:Y:S01]  /*0760*/  FMUL.FTZ R51, R12.reuse, R31 ;  /* 0x0000001f0c337220 */ /* 0x040fe20000410000 */
[----:B------:R-:W-:Y:S01]  /*0770*/  FFMA.FTZ R25, R3, R5, R0 ;  /* 0x0000000503197223 */ /* 0x000fe20000010000 */
[----:B------:R-:W-:Y:S01]  /*0780*/  FFMA.FTZ R29, R7, R13, R2 ;  /* 0x0000000d071d7223 */ /* 0x000fe20000010002 */
[----:B------:R-:W-:Y:S01]  /*0790*/  FMUL.FTZ R53, R12, R53 ;  /* 0x000000350c357220 */ /* 0x000fe20000410000 */
[----:B------:R-:W-:Y:S01]  /*07a0*/  FFMA.FTZ R33, R9, R51, R4 ;  /* 0x0000003309217223 */ /* 0x000fe20000010004 */
[----:B------:R-:W-:Y:S01]  /*07b0*/  FMUL.FTZ R28, R25, -1.4426950216293334961 ;  /* 0xbfb8aa3b191c7820 */ /* 0x000fe20000410000 */
[----:B------:R-:W-:Y:S01]  /*07c0*/  FMUL.FTZ R30, R29, -1.4426950216293334961 ;  /* 0xbfb8aa3b1d1e7820 */ /* 0x000fe20000410000 */
[----:B------:R-:W-:Y:S01]  /*07d0*/  FFMA.FTZ R35, R11, R53, R6 ;  /* 0x000000350b237223 */ /* 0x000fe20000010006 */
[----:B------:R-:W-:Y:S01]  /*07e0*/  FMUL.FTZ R24, R33, -1.4426950216293334961 ;  /* 0xbfb8aa3b21187820 */ /* 0x000fe20000410000 */
[----:B----4-:R-:W-:-:S02]  /*07f0*/  HADD2.F32 R50, -RZ, R22.H0_H0 ;  /* 0x20000016ff327230 */ /* 0x010fc40000004100 */
[----:B------:R-:W0:Y:S01]  /*0800*/  MUFU.EX2 R28, R28 ;  /* 0x0000001c001c7308 */ /* 0x000e220000000800 */
[----:B------:R-:W-:Y:S01]  /*0810*/  FMUL.FTZ R36, R35, -1.4426950216293334961 ;  /* 0xbfb8aa3b23247820 */ /* 0x000fe20000410000 */
[----:B------:R-:W-:Y:S01]  /*0820*/  HADD2.F32 R52, -RZ, R22.H1_H1 ;  /* 0x30000016ff347230 */ /* 0x000fe20000004100 */
[----:B------:R-:W-:Y:S01]  /*0830*/  MOV R22, 0x400 ;  /* 0x0000040000167802 */ /* 0x000fe20000000f00 */
[--C-:B------:R-:W-:Y:S02]  /*0840*/  HADD2.F32 R54, -RZ, R23.reuse.H0_H0 ;  /* 0x20000017ff367230 */ /* 0x100fe40000004100 */
[----:B------:R-:W-:Y:S02]  /*0850*/  HADD2.F32 R56, -RZ, R23.H1_H1 ;  /* 0x30000017ff387230 */ /* 0x000fe40000004100 */
[----:B------:R-:W2:Y:S08]  /*0860*/  MUFU.EX2 R30, R30 ;  /* 0x0000001e001e7308 */ /* 0x000eb00000000800 */
[----:B------:R-:W3:Y:S01]  /*0870*/  MUFU.EX2 R24, R24 ;  /* 0x0000001800187308 */ /* 0x000ee20000000800 */
[----:B0-----:R-:W-:-:S07]  /*0880*/  FADD.FTZ R28, R28, 1 ;  /* 0x3f8000001c1c7421 */ /* 0x001fce0000010000 */
[----:B------:R-:W0:Y:S01]  /*0890*/  MUFU.EX2 R36, R36 ;  /* 0x0000002400247308 */ /* 0x000e220000000800 */
[----:B--2---:R-:W-:-:S07]  /*08a0*/  FADD.FTZ R31, R30, 1 ;  /* 0x3f8000001e1f7421 */ /* 0x004fce0000010000 */
[----:B------:R-:W2:Y:S01]  /*08b0*/  MUFU.RCP R28, R28 ;  /* 0x0000001c001c7308 */ /* 0x000ea20000001000 */
[----:B---3--:R-:W-:-:S07]  /*08c0*/  FADD.FTZ R34, R24, 1 ;  /* 0x3f80000018227421 */ /* 0x008fce0000010000 */
[----:B------:R-:W3:Y:S01]  /*08d0*/  MUFU.RCP R31, R31 ;  /* 0x0000001f001f7308 */ /* 0x000ee20000001000 */
[----:B0-----:R-:W-:-:S07]  /*08e0*/  FADD.FTZ R37, R36, 1 ;  /* 0x3f80000024257421 */ /* 0x001fce0000010000 */
[----:B------:R-:W0:Y:S01]  /*08f0*/  MUFU.RCP R34, R34 ;  /* 0x0000002200227308 */ /* 0x000e220000001000 */
[----:B--2---:R-:W-:-:S04]  /*0900*/  FADD.FTZ R24, -R28, 1 ;  /* 0x3f8000001c187421 */ /* 0x004fc80000010100 */
[----:B------:R-:W-:-:S03]  /*0910*/  FFMA.FTZ R25, R25, R24, 1 ;  /* 0x3f80000019197423 */ /* 0x000fc60000010018 */
[----:B------:R-:W2:Y:S01]  /*0920*/  MUFU.RCP R37, R37 ;  /* 0x0000002500257308 */ /* 0x000ea20000001000 */
[----:B---3--:R-:W-:Y:S01]  /*0930*/  FADD.FTZ R30, -R31, 1 ;  /* 0x3f8000001f1e7421 */ /* 0x008fe20000010100 */
[----:B------:R-:W-:-:S03]  /*0940*/  FMUL.FTZ R25, R28, R25 ;  /* 0x000000191c197220 */ /* 0x000fc60000410000 */
[----:B------:R-:W-:Y:S01]  /*0950*/  FFMA.FTZ R30, R29, R30, 1 ;  /* 0x3f8000001d1e7423 */ /* 0x000fe2000001001e */
[----:B------:R-:W-:Y:S01]  /*0960*/  FMUL.FTZ R50, R50, R25 ;  /* 0x0000001932327220 */ /* 0x000fe20000410000 */
[----:B0-----:R-:W-:Y:S02]  /*0970*/  FADD.FTZ R36, -R34, 1 ;  /* 0x3f80000022247421 */ /* 0x001fe40000010100 */
[----:B------:R-:W-:Y:S01]  /*0980*/  FMUL.FTZ R31, R31, R30 ;  /* 0x0000001e1f1f7220 */ /* 0x000fe20000410000 */
[----:B------:R-:W-:Y:S01]  /*0990*/  FFMA.FTZ R20, R5, R50, R20 ;  /* 0x0000003205147223 */ /* 0x000fe20000010014 */
[----:B------:R-:W-:Y:S01]  /*09a0*/  FADD.FTZ R21, R50, R21 ;  /* 0x0000001532157221 */ /* 0x000fe20000010000 */
[----:B------:R-:W-:Y:S01]  /*09b0*/  FFMA.FTZ R33, R33, R36, 1 ;  /* 0x3f80000021217423 */ /* 0x000fe20000010024 */
[----:B------:R-:W-:-:S03]  /*09c0*/  FMUL.FTZ R52, R52, R31 ;  /* 0x0000001f34347220 */ /* 0x000fc60000410000 */
[----:B------:R-:W-:Y:S01]  /*09d0*/  FMUL.FTZ R29, R34, R33 ;  /* 0x00000021221d7220 */ /* 0x000fe20000410000 */
[----:B------:R-:W-:Y:S02]  /*09e0*/  VIADD R33, R22, 0x2800 ;  /* 0x0000280016217836 */ /* 0x000fe40000000000 */
[----:B------:R-:W-:Y:S01]  /*09f0*/  FMUL.FTZ R22, R3, R50 ;  /* 0x0000003203167220 */ /* 0x000fe20000410000 */
[----:B--2---:R-:W-:Y:S01]  /*0a00*/  FADD.FTZ R38, -R37, 1 ;  /* 0x3f80000025267421 */ /* 0x004fe20000010100 */
[----:B------:R-:W-:Y:S01]  /*0a10*/  FMUL.FTZ R23, R7, R52 ;  /* 0x0000003407177220 */ /* 0x000fe20000410000 */
[----:B------:R-:W-:Y:S01]  /*0a20*/  FMUL.FTZ R54, R54, R29 ;  /* 0x0000001d36367220 */ /* 0x000fe20000410000 */
[----:B------:R-:W-:Y:S01]  /*0a30*/  FFMA.FTZ R22, R5, R22, RZ ;  /* 0x0000001605167223 */ /* 0x000fe200000100ff */
[----:B------:R-:W-:Y:S01]  /*0a40*/  FFMA.FTZ R38, R35, R38, 1 ;  /* 0x3f80000023267423 */ /* 0x000fe20000010026 */
[----:B-1----:R-:W-:Y:S02]  /*0a50*/  LEA R33, R40, R33, 0x18 ;  /* 0x0000002128217211 */ /* 0x002fe400078ec0ff */
[----:B------:R-:W-:Y:S01]  /*0a60*/  CS2R R34, SRZ ;  /* 0x0000000000227805 */ /* 0x000fe2000001ff00 */
[----:B------:R-:W-:Y:S01]  /*0a70*/  FFMA.FTZ R24, R13, R23, R22 ;  /* 0x000000170d187223 */ /* 0x000fe20000010016 */
[----:B------:R-:W-:Y:S01]  /*0a80*/  FMUL.FTZ R37, R37, R38 ;  /* 0x0000002625257220 */ /* 0x000fe20000410000 */
[----:B------:R-:W-:Y:S01]  /*0a90*/  FFMA.FTZ R22, R3, R50, RZ ;  /* 0x0000003203167223 */ /* 0x000fe200000100ff */
[----:B------:R-:W-:Y:S01]  /*0aa0*/  FMUL.FTZ R23, R9, R54 ;  /* 0x0000003609177220 */ /* 0x000fe20000410000 */
[----:B------:R-:W-:-:S02]  /*0ab0*/  IMAD R26, R26, 0x28, R33 ;  /* 0x000000281a1a7824 */ /* 0x000fc400078e0221 */
[----:B------:R-:W-:Y:S01]  /*0ac0*/  FMUL.FTZ R56, R56, R37 ;  /* 0x0000002538387220 */ /* 0x000fe20000410000 */
[-C--:B------:R-:W-:Y:S01]  /*0ad0*/  FFMA.FTZ R22, R7, R52.reuse, R22 ;  /* 0x0000003407167223 */ /* 0x080fe20000010016 */
[----:B------:R-:W-:Y:S01]  /*0ae0*/  FFMA.FTZ R24, R51, R23, R24 ;  /* 0x0000001733187223 */ /* 0x000fe20000010018 */
[----:B------:R-:W-:Y:S01]  /*0af0*/  FFMA.FTZ R18, R13, R52, R18 ;  /* 0x000000340d127223 */ /* 0x000fe20000010012 */
[----:B------:R-:W-:Y:S01]  /*0b00*/  FMUL.FTZ R23, R11, R56 ;  /* 0x000000380b177220 */ /* 0x000fe20000410000 */
[----:B------:R-:W-:Y:S01]  /*0b10*/  FFMA.FTZ R22, R9, R54, R22 ;  /* 0x0000003609167223 */ /* 0x000fe20000010016 */
[----:B------:R-:W-:Y:S01]  /*0b20*/  LEA R26, R27, R26, 0x3 ;  /* 0x0000001a1b1a7211 */ /* 0x000fe200078e18ff */
[----:B------:R-:W-:Y:S01]  /*0b30*/  FADD.FTZ R19, R52, R19 ;  /* 0x0000001334137221 */ /* 0x000fe20000010000 */
[----:B------:R-:W-:Y:S01]  /*0b40*/  FFMA.FTZ R23, R53, R23, R24 ;  /* 0x0000001735177223 */ /* 0x000fe20000010018 */
[----:B------:R-:W-:Y:S01]  /*0b50*/  FFMA.FTZ R22, R11, R56, R22 ;  /* 0x000000380b167223 */ /* 0x000fe20000010016 */
[----:B------:R-:W-:Y:S01]  /*0b60*/  FFMA.FTZ R16, R51, R54, R16 ;  /* 0x0000003633107223 */ /* 0x000fe20000010010 */
[----:B------:R-:W-:Y:S01]  /*0b70*/  FADD.FTZ R17, R54, R17 ;  /* 0x0000001136117221 */ /* 0x000fe20000010000 */
[----:B------:R-:W-:Y:S01]  /*0b80*/  FFMA.FTZ R14, R53, R56, R14 ;  /* 0x00000038350e7223 */ /* 0x000fe2000001000e */
[----:B------:R-:W-:Y:S01]  /*0b90*/  FADD.FTZ R15, R56, R15 ;  /* 0x0000000f380f7221 */ /* 0x000fe20000010000 */
[----:B------:R0:W-:Y:S01]  /*0ba0*/  STS.64 [R26], R22 ;  /* 0x000000161a007388 */ /* 0x0001e20000000a00 */
        /* <DEDUP_REMOVED lines=32> */
[----:B------:R2:W-:Y:S01]  /*0db0*/  STS.64 [R27], R16 ;  /* 0x000000101b007388 */ /* 0x0005e20000000a00 */
[----:B------:R-:W-:Y:S01]  /*0dc0*/  LEA R26, R26, UR6, 0x5 ;  /* 0x000000061a1a7c11 */ /* 0x000fe2000f8e28ff */
[----:B------:R-:W-:Y:S01]  /*0dd0*/  ULOP3.LUT UR6, UR16, 0xff, URZ, 0xc0, !UPT ;  /* 0x000000ff10067892 */ /* 0x000fe2000f8ec03f */
[----:B------:R-:W-:Y:S01]  /*0de0*/  SHF.R.U32.HI R24, RZ, 0x2, R39 ;  /* 0x00000002ff187819 */ /* 0x000fe20000011627 */
[----:B------:R-:W-:Y:S01]  /*0df0*/  STS.64 [R29], R14 ;  /* 0x0000000e1d007388 */ /* 0x000fe20000000a00 */
[----:B0-----:R-:W-:Y:S01]  /*0e00*/  LOP3.LUT R23, R31, 0x3, R22, 0x78, !PT ;  /* 0x000000031f177812 */ /* 0x001fe200078e7816 */
[----:B------:R-:W-:Y:S01]  /*0e10*/  UPRMT UR6, UR7, 0x2104, UR6 ;  /* 0x0000210407067896 */ /* 0x000fe20008000006 */
[----:B------:R-:W-:Y:S02]  /*0e20*/  LEA.HI R41, R41, R28, RZ, 0x2 ;  /* 0x0000001c29297211 */ /* 0x000fe400078f10ff */
[----:B------:R-:W-:-:S02]  /*0e30*/  LEA R22, R23, R26, 0x3 ;  /* 0x0000001a17167211 */ /* 0x000fc400078e18ff */
[----:B------:R-:W-:Y:S01]  /*0e40*/  LOP3.LUT R23, R31, 0x3, R24, 0x78, !PT ;  /* 0x000000031f177812 */ /* 0x000fe200078e7818 */
[----:B------:R-:W-:Y:S01]  /*0e50*/  IMAD.U32 R39, RZ, RZ, UR6 ;  /* 0x00000006ff277e24 */ /* 0x000fe2000f8e00ff */
[----:B------:R-:W-:Y:S02]  /*0e60*/  SHF.R.U32.HI R30, RZ, 0x2, R41 ;  /* 0x00000002ff1e7819 */ /* 0x000fe40000011629 */
[----:B------:R-:W-:Y:S01]  /*0e70*/  SHF.R.U32.HI R28, RZ, 0x2, R37 ;  /* 0x00000002ff1c7819 */ /* 0x000fe20000011625 */
[----:B------:R-:W-:Y:S01]  /*0e80*/  IMAD R24, R23, 0x8, R26 ;  /* 0x0000000817187824 */ /* 0x000fe200078e021a */
[----:B------:R-:W-:Y:S01]  /*0e90*/  BAR.SYNC.DEFER_BLOCKING 0x0 ;  /* 0x0000000000007b1d */ /* 0x000fe20000010000 */
[C---:B-1----:R-:W-:Y:S02]  /*0ea0*/  LOP3.LUT R25, R31.reuse, 0x3, R30, 0x78, !PT ;  /* 0x000000031f197812 */ /* 0x042fe400078e781e */
[----:B------:R-:W-:Y:S02]  /*0eb0*/  LOP3.LUT R31, R31, 0x3, R28, 0x78, !PT ;  /* 0x000000031f1f7812 */ /* 0x000fe400078e781c */
[----:B--2---:R-:W-:-:S02]  /*0ec0*/  LEA R27, R25, R26, 0x3 ;  /* 0x0000001a191b7211 */ /* 0x004fc400078e18ff */
[----:B------:R-:W-:Y:S02]  /*0ed0*/  LEA R28, R31, R26, 0x3 ;  /* 0x0000001a1f1c7211 */ /* 0x000fe400078e18ff */
        /* <DEDUP_REMOVED lines=17> */
.L_x_2821:
[----:B------:R-:W-:Y:S04]  /*0ff0*/  BSSY B0, `(.L_x_2822) ;  /* 0x0000028000007945 */ /* 0x000fe80003800000 */
[----:B------:R-:W-:Y:S05]  /*1000*/  @P1 BRA `(.L_x_2823) ;  /* 0x0000000000981947 */ /* 0x000fea0003800000 */
[----:B0-----:R-:W-:Y:S01]  /*1010*/  SHF.R.U32.HI R22, RZ, 0x2, R32 ;  /* 0x00000002ff167819 */ /* 0x001fe20000011620 */
[----:B------:R-:W-:-:S04]  /*1020*/  IMAD.SHL.U32 R23, R32, 0x8, RZ ;  /* 0x0000000820177824 */ /* 0x000fc800078e00ff */
[----:B------:R-:W-:Y:S01]  /*1030*/  IMAD R22, R22, 0x14, RZ ;  /* 0x0000001416167824 */ /* 0x000fe200078e02ff */
[----:B-1----:R-:W-:-:S04]  /*1040*/  LOP3.LUT R29, R23, 0x18, RZ, 0xc0, !PT ;  /* 0x00000018171d7812 */ /* 0x002fc800078ec0ff */
[----:B------:R-:W-:Y:S02]  /*1050*/  SHF.R.U32.HI R24, RZ, 0x2, R22 ;  /* 0x00000002ff187819 */ /* 0x000fe40000011616 */
[C---:B------:R-:W-:Y:S02]  /*1060*/  IADD3 R25, R22.reuse, 0x4, RZ ;  /* 0x0000000416197810 */ /* 0x040fe40007ffe0ff */
[----:B------:R-:W-:Y:S01]  /*1070*/  IADD3 R27, R22, 0x8, RZ ;  /* 0x00000008161b7810 */ /* 0x000fe20007ffe0ff */
[----:B------:R-:W-:Y:S01]  /*1080*/  IMAD R24, R24, 0x28, R33 ;  /* 0x0000002818187824 */ /* 0x000fe200078e0221 */
[----:B------:R-:W-:Y:S02]  /*1090*/  SHF.R.U32.HI R26, RZ, 0x2, R25 ;  /* 0x00000002ff1a7819 */ /* 0x000fe40000011619 */
[----:B------:R-:W-:Y:S01]  /*10a0*/  IADD3 R25, R22, 0xc, RZ ;  /* 0x0000000c16197810 */ /* 0x000fe20007ffe0ff */
[----:B------:R-:W-:Y:S01]  /*10b0*/  IMAD.IADD R23, R24, 0x1, R29 ;  /* 0x0000000118177824 */ /* 0x000fe200078e021d */
[----:B------:R-:W-:Y:S01]  /*10c0*/  SHF.R.U32.HI R28, RZ, 0x2, R27 ;  /* 0x00000002ff1c7819 */ /* 0x000fe2000001161b */
[----:B------:R-:W-:Y:S01]  /*10d0*/  IMAD R26, R26, 0x28, R33 ;  /* 0x000000281a1a7824 */ /* 0x000fe200078e0221 */
[----:B------:R-:W-:-:S02]  /*10e0*/  SHF.R.U32.HI R30, RZ, 0x2, R25 ;  /* 0x00000002ff1e7819 */ /* 0x000fc40000011619 */
[----:B------:R-:W-:Y:S01]  /*10f0*/  IADD3 R27, R22, 0x10, RZ ;  /* 0x00000010161b7810 */ /* 0x000fe20007ffe0ff */
[----:B------:R-:W-:Y:S01]  /*1100*/  IMAD R28, R28, 0x28, R33 ;  /* 0x000000281c1c7824 */ /* 0x000fe200078e0221 */
[C---:B------:R-:W-:Y:S01]  /*1110*/  IADD3 R24, R29.reuse, R26, RZ ;  /* 0x0000001a1d187210 */ /* 0x040fe20007ffe0ff */
[----:B------:R-:W0:Y:S01]  /*1120*/  LDS.64 R22, [R23] ;  /* 0x0000000017167984 */ /* 0x000e220000000a00 */
[----:B------:R-:W-:Y:S01]  /*1130*/  SHF.R.U32.HI R34, RZ, 0x2, R27 ;  /* 0x00000002ff227819 */ /* 0x000fe2000001161b */
[--C-:B------:R-:W-:Y:S02]  /*1140*/  IMAD R30, R30, 0x28, R33.reuse ;  /* 0x000000281e1e7824 */ /* 0x100fe400078e0221 */
[C---:B------:R-:W-:Y:S01]  /*1150*/  IMAD.IADD R26, R29.reuse, 0x1, R28 ;  /* 0x000000011d1a7824 */ /* 0x040fe200078e021c */
[----:B------:R-:W1:Y:S01]  /*1160*/  LDS.64 R24, [R24] ;  /* 0x0000000018187984 */ /* 0x000e620000000a00 */
[----:B------:R-:W-:Y:S01]  /*1170*/  IMAD R34, R34, 0x28, R33 ;  /* 0x0000002822227824 */ /* 0x000fe200078e0221 */
[----:B------:R-:W-:-:S03]  /*1180*/  IADD3 R28, R29, R30, RZ ;  /* 0x0000001e1d1c7210 */ /* 0x000fc60007ffe0ff */
        /* <DEDUP_REMOVED lines=14> */
.L_x_2823:
[----:B------:R-:W-:Y:S05]  /*1270*/  BSYNC B0 ;  /* 0x0000000000007941 */ /* 0x000fea0003800000 */
.L_x_2822:
        /* <DEDUP_REMOVED lines=23> */
.L_x_2825:
[----:B------:R-:W-:Y:S05]  /*13f0*/  BSYNC B0 ;  /* 0x0000000000007941 */ /* 0x000fea0003800000 */
.L_x_2824:
        /* <DEDUP_REMOVED lines=17> */
.L_x_2828:
[----:B------:R-:W2:Y:S04]  /*1510*/  LD.E.STRONG.GPU R24, desc[UR14][R22.64] ;  /* 0x0000000e16187980 */ /* 0x000ea8000c10f900 */
[----:B--2---:R-:W-:Y:S01]  /*1520*/  CCTL.IVALL ;  /* 0x00000000ff00798f */ /* 0x004fe20002000000 */
[----:B------:R-:W-:Y:S05]  /*1530*/  YIELD ;  /* 0x0000000000007946 */ /* 0x000fea0003800000 */
[----:B-----5:R-:W-:-:S04]  /*1540*/  LOP3.LUT R24, R24, R25, RZ, 0x3c, !PT ;  /* 0x0000001918187212 */ /* 0x020fc800078e3cff */
[----:B------:R-:W-:-:S13]  /*1550*/  ISETP.GT.AND P1, PT, R24, -0x1, PT ;  /* 0xffffffff1800780c */ /* 0x000fda0003f24270 */
[----:B------:R-:W-:Y:S05]  /*1560*/  @P1 BRA `(.L_x_2828) ;  /* 0xfffffffc00e81947 */ /* 0x000fea000383ffff */
.L_x_2827:
[----:B------:R-:W-:Y:S05]  /*1570*/  WARPSYNC.ALL ;  /* 0x0000000000007948 */ /* 0x000fea0003800000 */
[----:B------:R-:W-:Y:S06]  /*1580*/  BAR.SYNC.DEFER_BLOCKING 0x0 ;  /* 0x0000000000007b1d */ /* 0x000fec0000010000 */
[----:B------:R-:W-:Y:S05]  /*1590*/  BRA `(.L_x_2829) ;  /* 0x0000000000607947 */ /* 0x000fea0003800000 */
.L_x_2826:
        /* <DEDUP_REMOVED lines=16> */
.L_x_2831:
[----:B------:R-:W2:Y:S04]  /*16a0*/  LD.E.STRONG.GPU R24, desc[UR14][R22.64] ;  /* 0x0000000e16187980 */ /* 0x000ea8000c10f900 */
[----:B--2---:R-:W-:Y:S01]  /*16b0*/  CCTL.IVALL ;  /* 0x00000000ff00798f */ /* 0x004fe20002000000 */
[----:B------:R-:W-:Y:S05]  /*16c0*/  YIELD ;  /* 0x0000000000007946 */ /* 0x000fea0003800000 */
[----:B-----5:R-:W-:-:S04]  /*16d0*/  LOP3.LUT R24, R24, R25, RZ, 0x3c, !PT ;  /* 0x0000001918187212 */ /* 0x020fc800078e3cff */
[----:B------:R-:W-:-:S13]  /*16e0*/  ISETP.GT.AND P1, PT, R24, -0x1, PT ;  /* 0xffffffff1800780c */ /* 0x000fda0003f24270 */
[----:B------:R-:W-:Y:S05]  /*16f0*/  @P1 BRA `(.L_x_2831) ;  /* 0xfffffffc00e81947 */ /* 0x000fea000383ffff */
.L_x_2830:
[----:B------:R-:W-:Y:S05]  /*1700*/  WARPSYNC.ALL ;  /* 0x0000000000007948 */ /* 0x000fea0003800000 */
[----:B------:R-:W-:Y:S06]  /*1710*/  BAR.SYNC.DEFER_BLOCKING 0x0 ;  /* 0x0000000000007b1d */ /* 0x000fec0000010000 */
.L_x_2829:
[----:B------:R-:W-:Y:S01]  /*1720*/  ISETP.GT.U32.AND P1, PT, R32, 0xff, PT ;  /* 0x000000ff2000780c */ /* 0x000fe20003f24070 */
[----:B------:R-:W-:Y:S01]  /*1730*/  BSSY B0, `(.L_x_2832) ;  /* 0x000005c000007945 */ /* 0x000fe20003800000 */
[----:B------:R-:W-:-:S11]  /*1740*/  CS2R R48, SRZ ;  /* 0x0000000000307805 */ /* 0x000fd6000001ff00 */
[----:B------:R-:W-:Y:S05]  /*1750*/  @P1 BRA `(.L_x_2833) ;  /* 0x0000000400641947 */ /* 0x000fea0003800000 */
[----:B------:R-:W-:Y:S01]  /*1760*/  ULDC UR6, c[0x0][0x10] ;  /* 0x0000040000067ab9 */ /* 0x000fe20000000800 */
[----:B------:R-:W2:Y:S01]  /*1770*/  LDC.64 R46, c[0x0][0x260] ;  /* 0x00009800ff2e7b82 */ /* 0x000ea20000000a00 */
[----:B------:R-:W-:Y:S01]  /*1780*/  UIMAD UR6, UR6, UR4, UR7 ;  /* 0x00000004060672a4 */ /* 0x000fe2000f8e0207 */
[C---:B0-----:R-:W-:Y:S02]  /*1790*/  SHF.L.U32 R22, R32.reuse, 0x4, RZ ;  /* 0x0000000420167819 */ /* 0x041fe400000006ff */
[----:B------:R-:W-:Y:S02]  /*17a0*/  LOP3.LUT R23, R32, 0xf, RZ, 0xc0, !PT ;  /* 0x0000000f20177812 */ /* 0x000fe400078ec0ff */
[----:B------:R-:W-:Y:S02]  /*17b0*/  LOP3.LUT R22, R22, 0x7fffff00, RZ, 0xc0, !PT ;  /* 0x7fffff0016167812 */ /* 0x000fe400078ec0ff */
[----:B------:R-:W-:-:S05]  /*17c0*/  MOV R25, UR6 ;  /* 0x0000000600197c02 */ /* 0x000fca0008000f00 */
[----:B------:R-:W-:-:S05]  /*17d0*/  IMAD R22, R25, 0x1000, R22 ;  /* 0x0000100019167824 */ /* 0x000fca00078e0216 */
[----:B------:R-:W-:-:S04]  /*17e0*/  IADD3 R22, R22, R23, RZ ;  /* 0x0000001716167210 */ /* 0x000fc80007ffe0ff */
[----:B------:R-:W-:-:S05]  /*17f0*/  SHF.L.U32 R49, R22, 0x1, RZ ;  /* 0x0000000116317819 */ /* 0x000fca00000006ff */
[----:B--2---:R-:W-:-:S04]  /*1800*/  IMAD.WIDE.U32 R36, R49, 0x4, R46 ;  /* 0x0000000431247825 */ /* 0x004fc800078e002e */
[----:B------:R-:W-:Y:S02]  /*1810*/  VIADD R41, R49, 0x20 ;  /* 0x0000002031297836 */ /* 0x000fe40000000000 */
[----:B------:R-:W2:Y:S02]  /*1820*/  LDG.E.64 R36, desc[UR14][R36.64] ;  /* 0x0000000e24247981 */ /* 0x000ea4000c1e1b00 */
[----:B------:R-:W-:-:S06]  /*1830*/  IMAD.WIDE.U32 R40, R41, 0x4, R46 ;  /* 0x0000000429287825 */ /* 0x000fcc00078e002e */
[----:B------:R-:W3:Y:S01]  /*1840*/  LDG.E.64 R40, desc[UR14][R40.64] ;  /* 0x0000000e28287981 */ /* 0x000ee2000c1e1b00 */
[C---:B------:R-:W-:Y:S02]  /*1850*/  IADD3 R23, R49.reuse, 0x40, RZ ;  /* 0x0000004031177810 */ /* 0x040fe40007ffe0ff */
[----:B------:R-:W-:-:S03]  /*1860*/  IADD3 R25, R49, 0x60, RZ ;  /* 0x0000006031197810 */ /* 0x000fc60007ffe0ff */
[----:B------:R-:W-:Y:S01]  /*1870*/  IMAD.WIDE.U32 R22, R23, 0x4, R46 ;  /* 0x0000000417167825 */ /* 0x000fe200078e002e */
[----:B-1----:R-:W-:-:S03]  /*1880*/  IADD3 R29, R49, 0xa0, RZ ;  /* 0x000000a0311d7810 */ /* 0x002fc60007ffe0ff */
[----:B------:R-:W-:Y:S02]  /*1890*/  VIADD R27, R49, 0x80 ;  /* 0x00000080311b7836 */ /* 0x000fe40000000000 */
[--C-:B------:R-:W-:Y:S01]  /*18a0*/  IMAD.WIDE.U32 R24, R25, 0x4, R46.reuse ;  /* 0x0000000419187825 */ /* 0x100fe200078e002e */
[----:B------:R-:W4:Y:S03]  /*18b0*/  LDG.E.64 R22, desc[UR14][R22.64] ;  /* 0x0000000e16167981 */ /* 0x000f26000c1e1b00 */
        /* <DEDUP_REMOVED lines=9> */
[--C-:B------:R-:W-:Y:S02]  /*1950*/  IMAD.WIDE.U32 R32, R33, 0x4, R46.reuse ;  /* 0x0000000421207825 */ /* 0x100fe400078e002e */
[----:B------:R-:W5:Y:S01]  /*1960*/  LDG.E.64 R30, desc[UR14][R30.64] ;  /* 0x0000000e1e1e7981 */ /* 0x000f62000c1e1b00 */
[----:B------:R-:W-:Y:S01]  /*1970*/  IADD3 R45, R49, 0x120, RZ ;  /* 0x00000120312d7810 */ /* 0x000fe20007ffe0ff */
[----:B------:R-:W-:-:S02]  /*1980*/  IMAD.WIDE.U32 R34, R35, 0x4, R46 ;  /* 0x0000000423227825 */ /* 0x000fc400078e002e */
[----:B------:R-:W5:Y:S02]  /*1990*/  LDG.E.64 R32, desc[UR14][R32.64] ;  /* 0x0000000e20207981 */ /* 0x000f64000c1e1b00 */
[----:B------:R-:W-:Y:S02]  /*19a0*/  VIADD R39, R49, 0x140 ;  /* 0x0000014031277836 */ /* 0x000fe40000000000 */
[--C-:B------:R-:W-:Y:S01]  /*19b0*/  IMAD.WIDE.U32 R44, R45, 0x4, R46.reuse ;  /* 0x000000042d2c7825 */ /* 0x100fe200078e002e */
[----:B------:R-:W5:Y:S01]  /*19c0*/  LDG.E.64 R34, desc[UR14][R34.64] ;  /* 0x0000000e22227981 */ /* 0x000f62000c1e1b00 */
[----:B------:R-:W-:Y:S02]  /*19d0*/  IADD3 R61, R49, 0x160, RZ ;  /* 0x00000160313d7810 */ /* 0x000fe40007ffe0ff */
[----:B------:R-:W-:Y:S01]  /*19e0*/  IMAD.WIDE.U32 R38, R39, 0x4, R46 ;  /* 0x0000000427267825 */ /* 0x000fe200078e002e */
[----:B------:R-:W-:-:S03]  /*19f0*/  IADD3 R43, R49, 0x180, RZ ;  /* 0x00000180312b7810 */ /* 0x000fc60007ffe0ff */
[--C-:B------:R-:W-:Y:S02]  /*1a00*/  IMAD.WIDE.U32 R60, R61, 0x4, R46.reuse ;  /* 0x000000043d3c7825 */ /* 0x100fe400078e002e */
[----:B------:R-:W5:Y:S02]  /*1a10*/  LDG.E.64 R38, desc[UR14][R38.64] ;  /* 0x0000000e26267981 */ /* 0x000f64000c1e1b00 */
[----:B------:R-:W-:Y:S02]  /*1a20*/  VIADD R57, R49, 0x1a0 ;  /* 0x000001a031397836 */ /* 0x000fe40000000000 */
[----:B------:R-:W-:-:S06]  /*1a30*/  IMAD.WIDE.U32 R42, R43, 0x4, R46 ;  /* 0x000000042b2a7825 */ /* 0x000fcc00078e002e */
[----:B------:R-:W5:Y:S01]  /*1a40*/  LDG.E.64 R42, desc[UR14][R42.64] ;  /* 0x0000000e2a2a7981 */ /* 0x000f62000c1e1b00 */
[----:B--2---:R-:W-:Y:S01]  /*1a50*/  FADD.FTZ R55, RZ, R36 ;  /* 0x00000024ff377221 */ /* 0x004fe20000010000 */
[----:B------:R-:W-:Y:S02]  /*1a60*/  FADD.FTZ R58, RZ, R37 ;  /* 0x00000025ff3a7221 */ /* 0x000fe40000010000 */
[----:B------:R0:W2:Y:S01]  /*1a70*/  LDG.E.64 R36, desc[UR14][R44.64] ;  /* 0x0000000e2c247981 */ /* 0x0000a2000c1e1b00 */
[----:B---3--:R-:W-:Y:S01]  /*1a80*/  FADD.FTZ R55, R40, R55 ;  /* 0x0000003728377221 */ /* 0x008fe20000010000 */
[----:B------:R-:W-:Y:S02]  /*1a90*/  FADD.FTZ R58, R41, R58 ;  /* 0x0000003a293a7221 */ /* 0x000fe40000010000 */
[----:B------:R1:W3:Y:S01]  /*1aa0*/  LDG.E.64 R40, desc[UR14][R60.64] ;  /* 0x0000000e3c287981 */ /* 0x0002e2000c1e1b00 */
[----:B0-----:R-:W-:Y:S01]  /*1ab0*/  IMAD.WIDE.U32 R44, R57, 0x4, R46 ;  /* 0x00000004392c7825 */ /* 0x001fe200078e002e */
[----:B------:R-:W-:-:S02]  /*1ac0*/  IADD3 R57, R49, 0x1c0, RZ ;  /* 0x000001c031397810 */ /* 0x000fc40007ffe0ff */
[----:B------:R-:W-:-:S03]  /*1ad0*/  IADD3 R49, R49, 0x1e0, RZ ;  /* 0x000001e031317810 */ /* 0x000fc60007ffe0ff */
[----:B------:R-:W3:Y:S01]  /*1ae0*/  LDG.E.64 R44, desc[UR14][R44.64] ;  /* 0x0000000e2c2c7981 */ /* 0x000ee2000c1e1b00 */
[----:B-1----:R-:W-:-:S04]  /*1af0*/  IMAD.WIDE.U32 R60, R57, 0x4, R46 ;  /* 0x00000004393c7825 */ /* 0x002fc800078e002e */
        /* <DEDUP_REMOVED lines=31> */
.L_x_2833:
[----:B------:R-:W-:Y:S05]  /*1cf0*/  BSYNC B0 ;  /* 0x0000000000007941 */ /* 0x000fea0003800000 */
.L_x_2832:
[----:B0-----:R-:W0:Y:S01]  /*1d00*/  SHFL.BFLY PT, R23, R48, 0x8, 0x1f ;  /* 0x0d001f0030177f89 */ /* 0x001e2200000e0000 */
[----:B------:R-:W-:Y:S03]  /*1d10*/  BSSY B0, `(.L_x_2834) ;  /* 0x000001c000007945 */ /* 0x000fe60003800000 */
[----:B------:R-:W2:Y:S01]  /*1d20*/  SHFL.BFLY PT, R22, R49, 0x8, 0x1f ;  /* 0x0d001f0031167f89 */ /* 0x000ea200000e0000 */
[----:B-1----:R-:W1:Y:S01]  /*1d30*/  S2R R30, SR_TID.X ;  /* 0x00000000001e7919 */ /* 0x002e620000002100 */
[----:B0-----:R-:W-:Y:S01]  /*1d40*/  FADD.FTZ R23, R23, R48 ;  /* 0x0000003017177221 */ /* 0x001fe20000010000 */
[----:B--2---:R-:W-:-:S04]  /*1d50*/  FADD.FTZ R22, R22, R49 ;  /* 0x0000003116167221 */ /* 0x004fc80000010000 */
[----:B------:R-:W0:Y:S04]  /*1d60*/  SHFL.BFLY PT, R24, R23, 0x4, 0x1f ;  /* 0x0c801f0017187f89 */ /* 0x000e2800000e0000 */
[----:B------:R-:W2:Y:S01]  /*1d70*/  SHFL.BFLY PT, R25, R22, 0x4, 0x1f ;  /* 0x0c801f0016197f89 */ /* 0x000ea200000e0000 */
[----:B-1----:R-:W-:Y:S01]  /*1d80*/  LOP3.LUT P1, RZ, R30, 0xffffff0f, RZ, 0xc0, !PT ;  /* 0xffffff0f1eff7812 */ /* 0x002fe2000782c0ff */
[----:B0-----:R-:W-:Y:S01]  /*1d90*/  FADD.FTZ R24, R23, R24 ;  /* 0x0000001817187221 */ /* 0x001fe20000010000 */
[----:B--2---:R-:W-:-:S04]  /*1da0*/  FADD.FTZ R25, R22, R25 ;  /* 0x0000001916197221 */ /* 0x004fc80000010000 */
        /* <DEDUP_REMOVED lines=18> */
.L_x_2835:
[----:B------:R-:W-:Y:S05]  /*1ed0*/  BSYNC B0 ;  /* 0x0000000000007941 */ /* 0x000fea0003800000 */
.L_x_2834:
        /* <DEDUP_REMOVED lines=8> */
[----:B------:R-:W-:-:S04]  /*1f60*/  IMAD R23, R23, -0x50, R30 ;  /* 0xffffffb017177824 */ /* 0x000fc800078e021e */
[----:B------:R-:W-:-:S05]  /*1f70*/  IMAD.WIDE.U32 R22, R23, -0x33333333, RZ ;  /* 0xcccccccd17167825 */ /* 0x000fca00078e00ff */
[----:B------:R-:W-:Y:S01]  /*1f80*/  SHF.R.U32.HI R22, RZ, 0x2, R23 ;  /* 0x00000002ff167819 */ /* 0x000fe20000011617 */
[----:B-1----:R-:W-:-:S06]  /*1f90*/  ULEA UR6, UR9, UR6, 0x18 ;  /* 0x0000000609067291 */ /* 0x002fcc000f8ec03f */
[----:B------:R-:W-:-:S06]  /*1fa0*/  LEA R22, R22, UR6, 0x3 ;  /* 0x0000000616167c11 */ /* 0x000fcc000f8e18ff */
[----:B------:R-:W0:Y:S02]  /*1fb0*/  LDS.64 R22, [R22] ;  /* 0x0000000016167984 */ /* 0x000e240000000a00 */
[--C-:B0-----:R-:W-:Y:S01]  /*1fc0*/  FFMA.FTZ R50, R3, R50, -R22.reuse ;  /* 0x0000003203327223 */ /* 0x101fe20000010816 */
[--C-:B------:R-:W-:Y:S01]  /*1fd0*/  FFMA.FTZ R52, R7, R52, -R22.reuse ;  /* 0x0000003407347223 */ /* 0x100fe20000010816 */
[--C-:B------:R-:W-:Y:S01]  /*1fe0*/  FFMA.FTZ R54, R9, R54, -R22.reuse ;  /* 0x0000003609367223 */ /* 0x100fe20000010816 */
[----:B------:R-:W-:Y:S01]  /*1ff0*/  FFMA.FTZ R56, R11, R56, -R22 ;  /* 0x000000380b387223 */ /* 0x000fe20000010816 */
[-C--:B------:R-:W-:Y:S01]  /*2000*/  FFMA.FTZ R5, R5, -R23.reuse, R50 ;  /* 0x8000001705057223 */ /* 0x080fe20000010032 */
[-C--:B------:R-:W-:Y:S01]  /*2010*/  FFMA.FTZ R13, R13, -R23.reuse, R52 ;  /* 0x800000170d0d7223 */ /* 0x080fe20000010034 */
[-C--:B------:R-:W-:Y:S01]  /*2020*/  FFMA.FTZ R51, R51, -R23.reuse, R54 ;  /* 0x8000001733337223 */ /* 0x080fe20000010036 */
[----:B------:R-:W-:Y:S01]  /*2030*/  FFMA.FTZ R23, R53, -R23, R56 ;  /* 0x8000001735177223 */ /* 0x000fe20000010038 */
[C---:B------:R-:W-:Y:S01]  /*2040*/  FMUL.FTZ R5, R12.reuse, R5 ;  /* 0x000000050c057220 */ /* 0x040fe20000410000 */
[C---:B------:R-:W-:Y:S01]  /*2050*/  FMUL.FTZ R24, R12.reuse, R13 ;  /* 0x0000000d0c187220 */ /* 0x040fe20000410000 */
        /* <DEDUP_REMOVED lines=13> */
.L_x_2820:
        /* <DEDUP_REMOVED lines=35> */
[----:B-1----:R-:W-:Y:S01]  /*2360*/  IMAD.WIDE.U32 R4, P0, R7, -0x33333334, R2 ;  /* 0xcccccccc07047825 */ /* 0x002fe20007800002 */
        /* <DEDUP_REMOVED lines=14> */
.L_x_2853:
        /* <DEDUP_REMOVED lines=47> */
.L_x_2840:
[----:B------:R-:W-:Y:S05]  /*2740*/  BSYNC B1 ;  /* 0x0000000000017941 */ /* 0x000fea0003800000 */
.L_x_2839:
[----:B------:R-:W-:Y:S05]  /*2750*/  @!P0 BRA `(.L_x_2838) ;  /* 0x0000000800048947 */ /* 0x000fea0003800000 */
[----:B------:R-:W-:Y:S01]  /*2760*/  SHF.L.U64.HI R3, R2, 0x1, R3 ;  /* 0x0000000102037819 */ /* 0x000fe20000010203 */
[----:B------:R-:W-:Y:S01]  /*2770*/  IMAD R5, R52, 0x280, RZ ;  /* 0x0000028034057824 */ /* 0x000fe200078e02ff */
[C---:B------:R-:W-:Y:S01]  /*2780*/  IADD3 R4, P2, -R53.reuse, UR4, RZ ;  /* 0x0000000435047c10 */ /* 0x040fe2000ff5e1ff */
[----:B------:R-:W-:Y:S01]  /*2790*/  ULDC.64 UR6, c[0x0][0x260] ;  /* 0x0000980000067ab9 */ /* 0x000fe20000000a00 */
[----:B------:R-:W-:Y:S01]  /*27a0*/  SHF.L.U32 R2, R2, 0x1, RZ ;  /* 0x0000000102027819 */ /* 0x000fe200000006ff */
[----:B------:R-:W-:Y:S01]  /*27b0*/  BSSY B1, `(.L_x_2841) ;  /* 0x0000048000017945 */ /* 0x000fe20003800000 */
[----:B------:R-:W-:Y:S02]  /*27c0*/  ISETP.GT.U32.AND P1, PT, R4, 0x78, PT ;  /* 0x000000780400780c */ /* 0x000fe40003f24070 */
[----:B------:R-:W-:Y:S01]  /*27d0*/  IADD3.X R6, ~R52, UR5, RZ, P2, !PT ;  /* 0x0000000534067c10 */ /* 0x000fe200097fe5ff */
[----:B------:R-:W-:-:S03]  /*27e0*/  IMAD.WIDE.U32 R2, R53, 0x280, R2 ;  /* 0x0000028035027825 */ /* 0x000fc600078e0002 */
[----:B------:R-:W-:Y:S02]  /*27f0*/  ISETP.GT.AND.EX P1, PT, R6, RZ, PT, P1 ;  /* 0x000000ff0600720c */ /* 0x000fe40003f24310 */
[----:B------:R-:W-:Y:S02]  /*2800*/  IADD3 R5, R3, R5, RZ ;  /* 0x0000000503057210 */ /* 0x000fe40007ffe0ff */
[----:B------:R-:W-:-:S04]  /*2810*/  LEA R3, P0, R2, UR6, 0x2 ;  /* 0x0000000602037c11 */ /* 0x000fc8000f8010ff */
[----:B------:R-:W-:Y:S02]  /*2820*/  LEA.HI.X R4, R2, UR7, R5, 0x2, P0 ;  /* 0x0000000702047c11 */ /* 0x000fe400080f1405 */
[----:B------:R-:W-:-:S05]  /*2830*/  IADD3 R2, P0, R3, 0x16400, RZ ;  /* 0x0001640003027810 */ /* 0x000fca0007f1e0ff */
[----:B------:R-:W-:Y:S01]  /*2840*/  IMAD.X R3, RZ, RZ, R4, P0 ;  /* 0x000000ffff037224 */ /* 0x000fe200000e0604 */
[----:B------:R-:W-:Y:S01]  /*2850*/  PLOP3.LUT P0, PT, PT, PT, PT, 0x80, 0x0 ;  /* 0x000000000000781c */ /* 0x000fe20003f0f070 */
[----:B------:R-:W-:-:S12]  /*2860*/  @!P1 BRA `(.L_x_2842) ;  /* 0x0000000000f09947 */ /* 0x000fd80003800000 */
[----:B------:R-:W-:Y:S02]  /*2870*/  MOV R56, UR4 ;  /* 0x0000000400387c02 */ /* 0x000fe40008000f00 */
[----:B------:R-:W-:Y:S02]  /*2880*/  MOV R55, UR5 ;  /* 0x0000000500377c02 */ /* 0x000fe40008000f00 */
[----:B------:R-:W-:Y:S02]  /*2890*/  IADD3 R56, P1, R56, -0x78, RZ ;  /* 0xffffff8838387810 */ /* 0x000fe40007f3e0ff */
[----:B------:R-:W-:Y:S02]  /*28a0*/  PLOP3.LUT P0, PT, PT, PT, PT, 0x8, 0x0 ;  /* 0x000000000000781c */ /* 0x000fe40003f0e170 */
[----:B------:R-:W-:-:S11]  /*28b0*/  IADD3.X R55, R55, -0x1, RZ, P1, !PT ;  /* 0xffffffff37377810 */ /* 0x000fd60000ffe4ff */
.L_x_2843:
        /* <DEDUP_REMOVED lines=55> */
.L_x_2842:
[----:B------:R-:W-:Y:S05]  /*2c30*/  BSYNC B1 ;  /* 0x0000000000017941 */ /* 0x000fea0003800000 */
.L_x_2841:
        /* <DEDUP_REMOVED lines=35> */
.L_x_2845:
[----:B------:R-:W-:Y:S05]  /*2e70*/  BSYNC B1 ;  /* 0x0000000000017941 */ /* 0x000fea0003800000 */
.L_x_2844:
        /* <DEDUP_REMOVED lines=15> */
.L_x_2838:
[----:B------:R-:W-:Y:S05]  /*2f70*/  BSYNC B0 ;  /* 0x0000000000007941 */ /* 0x000fea0003800000 */
.L_x_2837:
        /* <DEDUP_REMOVED lines=50> */
.L_x_2862:
        /* <DEDUP_REMOVED lines=47> */
.L_x_2872:
        /* <DEDUP_REMOVED lines=41> */
.L_x_2882:
[----:B--2---:R-:W-:Y:S01]  /*3820*/  FADD.FTZ R3, R2, R18 ;  /* 0x0000001202037221 */ /* 0x004fe20000010000 */
[----:B------:R-:W-:-:S04]  /*3830*/  @!P1 F2FP.F16.F32.PACK_AB R2, RZ, R12 ;  /* 0x0000000cff02923e */ /* 0x000fc800000000ff */
[----:B------:R-:W-:Y:S01]  /*3840*/  @!P1 F2FP.F16.F32.PACK_AB R3, RZ, R3 ;  /* 0x00000003ff03923e */ /* 0x000fe200000000ff */
[----:B------:R0:W-:Y:S04]  /*3850*/  @!P1 STG.E.U16 desc[UR14][R4.64+0x50], R2 ;  /* 0x0000500204009986 */ /* 0x0001e8000c10150e */
[----:B------:R2:W-:Y:S01]  /*3860*/  @!P1 STG.E.U16 desc[UR14][R6.64+0x50], R3 ;  /* 0x0000500306009986 */ /* 0x0005e2000c10150e */
[----:B0-----:R-:W-:-:S07]  /*3870*/  LEA.HI R2, R48, 0x3c, RZ, 0x1c ;  /* 0x0000003c30027811 */ /* 0x001fce00078fe0ff */
.L_x_2848:
[----:B------:R-:W-:Y:S05]  /*3880*/  BSYNC B0 ;  /* 0x0000000000007941 */ /* 0x000fea0003800000 */
.L_x_2847:
        /* <DEDUP_REMOVED lines=164> */
.L_x_2916:
        /* <DEDUP_REMOVED lines=9> */
.L_x_2846:
[----:B------:R-:W-:Y:S05]  /*4360*/  WARPSYNC.ALL ;  /* 0x0000000000007948 */ /* 0x000fea0003800000 */
[----:B------:R-:W-:Y:S01]  /*4370*/  BAR.SYNC.DEFER_BLOCKING 0x0 ;  /* 0x0000000000007b1d */ /* 0x000fe20000010000 */
[C---:B------:R-:W-:Y:S01]  /*4380*/  ISETP.GE.AND P0, PT, R41.reuse, -0x1ec0, PT ;  /* 0xffffe1402900780c */ /* 0x040fe20003f06270 */
[----:B------:R-:W-:-:S12]  /*4390*/  VIADD R41, R41, 0x2000 ;  /* 0x0000200029297836 */ /* 0x000fd80000000000 */
[----:B------:R-:W-:Y:S05]  /*43a0*/  @!P0 BRA `(.L_x_2853) ;  /* 0xffffffe000288947 */ /* 0x000fea000383ffff */
[----:B------:R-:W-:Y:S05]  /*43b0*/  EXIT ;  /* 0x000000000000794d */ /* 0x000fea0003800000 */
.L_x_2849:
[----:B------:R-:W-:Y:S01]  /*43c0*/  HFMA2.MMA R16, -RZ, RZ, 0, 4.76837158203125e-07 ;  /* 0x00000008ff107435 */ /* 0x000fe200000001ff */
[----:B-1----:R-:W-:Y:S01]  /*43d0*/  MOV R17, R2 ;  /* 0x0000000200117202 */ /* 0x002fe20000000f00 */
[----:B------:R-:W-:Y:S01]  /*43e0*/  IMAD.MOV.U32 R14, RZ, RZ, 0xffff ;  /* 0x0000ffffff0e7424 */ /* 0x000fe200078e00ff */
[----:B------:R-:W-:-:S08]  /*43f0*/  MOV R15, 0x101f ;  /* 0x0000101f000f7802 */ /* 0x000fd00000000f00 */
[----:B0-2---:R-:W-:Y:S05]  /*4400*/  WARPSYNC.COLLECTIVE R14, `(.L_x_2854) ;  /* 0x000000000e087348 */ /* 0x005fea0003c00000 */
[----:B------:R1:W3:Y:S02]  /*4410*/  SHFL.BFLY P2, R18, R17, R16, R15 ;  /* 0x0c00001011127389 */ /* 0x0002e4000004000f */
[----:B0123--:R-:W-:Y:S01]  /*4420*/  ENDCOLLECTIVE ;  /* 0x000000000000791b */ /* 0x00ffe20003800000 */
.L_x_2854:
[----:B------:R-:W-:Y:S02]  /*4430*/  MOV R17, R3 ;  /* 0x0000000300117202 */ /* 0x000fe40000000f00 */
[----:B------:R-:W-:-:S07]  /*4440*/  MOV R5, R18 ;  /* 0x0000001200057202 */ /* 0x000fce0000000f00 */
[----:B------:R-:W-:Y:S05]  /*4450*/  WARPSYNC.COLLECTIVE R14, `(.L_x_2855) ;  /* 0x000000000e087348 */ /* 0x000fea0003c00000 */
[----:B------:R0:W1:Y:S02]  /*4460*/  SHFL.BFLY P2, R18, R17, R16, R15 ;  /* 0x0c00001011127389 */ /* 0x000064000004000f */
[----:B01----:R-:W-:Y:S01]  /*4470*/  ENDCOLLECTIVE ;  /* 0x000000000000791b */ /* 0x003fe20003800000 */
.L_x_2855:
[----:B------:R-:W-:Y:S01]  /*4480*/  FADD.FTZ R5, R5, R2 ;  /* 0x0000000205057221 */ /* 0x000fe20000010000 */
[----:B------:R-:W-:-:S03]  /*4490*/  HFMA2.MMA R16, -RZ, RZ, 0, 2.384185791015625e-07 ;  /* 0x00000004ff107435 */ /* 0x000fc600000001ff */
[----:B------:R-:W-:Y:S01]  /*44a0*/  IMAD.MOV.U32 R17, RZ, RZ, R5 ;  /* 0x000000ffff117224 */ /* 0x000fe200078e0005 */
[----:B------:R-:W-:-:S07]  /*44b0*/  MOV R4, R18 ;  /* 0x0000001200047202 */ /* 0x000fce0000000f00 */
[----:B------:R-:W-:Y:S05]  /*44c0*/  WARPSYNC.COLLECTIVE R14, `(.L_x_2856) ;  /* 0x000000000e087348 */ /* 0x000fea0003c00000 */
[----:B------:R0:W1:Y:S02]  /*44d0*/  SHFL.BFLY P2, R18, R17, R16, R15 ;  /* 0x0c00001011127389 */ /* 0x000064000004000f */
[----:B01----:R-:W-:Y:S01]  /*44e0*/  ENDCOLLECTIVE ;  /* 0x000000000000791b */ /* 0x003fe20003800000 */
.L_x_2856:
[----:B------:R-:W-:-:S05]  /*44f0*/  FADD.FTZ R4, R4, R3 ;  /* 0x0000000304047221 */ /* 0x000fca0000010000 */
[----:B------:R-:W-:Y:S02]  /*4500*/  MOV R17, R4 ;  /* 0x0000000400117202 */ /* 0x000fe40000000f00 */
[----:B------:R-:W-:-:S07]  /*4510*/  MOV R6, R18 ;  /* 0x0000001200067202 */ /* 0x000fce0000000f00 */
[----:B------:R-:W-:Y:S05]  /*4520*/  WARPSYNC.COLLECTIVE R14, `(.L_x_2857) ;  /* 0x000000000e087348 */ /* 0x000fea0003c00000 */
[----:B------:R0:W1:Y:S02]  /*4530*/  SHFL.BFLY P2, R18, R17, R16, R15 ;  /* 0x0c00001011127389 */ /* 0x000064000004000f */
[----:B01----:R-:W-:Y:S01]  /*4540*/  ENDCOLLECTIVE ;  /* 0x000000000000791b */ /* 0x003fe20003800000 */
.L_x_2857:
[----:B------:R-:W-:Y:S01]  /*4550*/  FADD.FTZ R6, R5, R6 ;  /* 0x0000000605067221 */ /* 0x000fe20000010000 */
[----:B------:R-:W-:-:S04]  /*4560*/  HFMA2.MMA R16, -RZ, RZ, 0, 1.1920928955078125e-07 ;  /* 0x00000002ff107435 */ /* 0x000fc800000001ff */
[----:B------:R-:W-:Y:S01]  /*4570*/  MOV R17, R6 ;  /* 0x0000000600117202 */ /* 0x000fe20000000f00 */
[----:B------:R-:W-:-:S07]  /*4580*/  IMAD.MOV.U32 R7, RZ, RZ, R18 ;  /* 0x000000ffff077224 */ /* 0x000fce00078e0012 */
[----:B------:R-:W-:Y:S05]  /*4590*/  WARPSYNC.COLLECTIVE R14, `(.L_x_2858) ;  /* 0x000000000e087348 */ /* 0x000fea0003c00000 */
[----:B------:R0:W1:Y:S02]  /*45a0*/  SHFL.BFLY P2, R18, R17, R16, R15 ;  /* 0x0c00001011127389 */ /* 0x000064000004000f */
[----:B01----:R-:W-:Y:S01]  /*45b0*/  ENDCOLLECTIVE ;  /* 0x000000000000791b */ /* 0x003fe20003800000 */
.L_x_2858:
[----:B------:R-:W-:-:S04]  /*45c0*/  FADD.FTZ R7, R4, R7 ;  /* 0x0000000704077221 */ /* 0x000fc80000010000 */
[----:B------:R-:W-:Y:S01]  /*45d0*/  IMAD.MOV.U32 R17, RZ, RZ, R7 ;  /* 0x000000ffff117224 */ /* 0x000fe200078e0007 */
[----:B------:R-:W-:-:S07]  /*45e0*/  MOV R9, R18 ;  /* 0x0000001200097202 */ /* 0x000fce0000000f00 */
[----:B------:R-:W-:Y:S05]  /*45f0*/  WARPSYNC.COLLECTIVE R14, `(.L_x_2859) ;  /* 0x000000000e087348 */ /* 0x000fea0003c00000 */
[----:B------:R0:W1:Y:S02]  /*4600*/  SHFL.BFLY P2, R18, R17, R16, R15 ;  /* 0x0c00001011127389 */ /* 0x000064000004000f */
[----:B01----:R-:W-:Y:S01]  /*4610*/  ENDCOLLECTIVE ;  /* 0x000000000000791b */ /* 0x003fe20003800000 */
.L_x_2859:
[----:B------:R-:W-:Y:S01]  /*4620*/  FADD.FTZ R9, R6, R9 ;  /* 0x0000000906097221 */ /* 0x000fe20000010000 */
[----:B------:R-:W-:-:S04]  /*4630*/  HFMA2.MMA R16, -RZ, RZ, 0, 5.9604644775390625e-08 ;  /* 0x00000001ff107435 */ /* 0x000fc800000001ff */
[----:B------:R-:W-:Y:S02]  /*4640*/  MOV R17, R9 ;  /* 0x0000000900117202 */ /* 0x000fe40000000f00 */
[----:B------:R-:W-:-:S07]  /*4650*/  MOV R2, R18 ;  /* 0x0000001200027202 */ /* 0x000fce0000000f00 */
[----:B------:R-:W-:Y:S05]  /*4660*/  WARPSYNC.COLLECTIVE R14, `(.L_x_2860) ;  /* 0x000000000e087348 */ /* 0x000fea0003c00000 */
[----:B------:R0:W1:Y:S02]  /*4670*/  SHFL.BFLY P2, R18, R17, R16, R15 ;  /* 0x0c00001011127389 */ /* 0x000064000004000f */
[----:B01----:R-:W-:Y:S01]  /*4680*/  ENDCOLLECTIVE ;  /* 0x000000000000791b */ /* 0x003fe20003800000 */
.L_x_2860:
[----:B------:R-:W-:-:S05]  /*4690*/  FADD.FTZ R2, R7, R2 ;  /* 0x0000000207027221 */ /* 0x000fca0000010000 */
[----:B------:R-:W-:Y:S01]  /*46a0*/  MOV R17, R2 ;  /* 0x0000000200117202 */ /* 0x000fe20000000f00 */
[----:B------:R-:W-:-:S07]  /*46b0*/  IMAD.MOV.U32 R8, RZ, RZ, R18 ;  /* 0x000000ffff087224 */ /* 0x000fce00078e0012 */
[----:B------:R-:W-:Y:S05]  /*46c0*/  WARPSYNC.COLLECTIVE R14, `(.L_x_2861) ;  /* 0x000000000e087348 */ /* 0x000fea0003c00000 */
[----:B------:R0:W1:Y:S02]  /*46d0*/  SHFL.BFLY P2, R18, R17, R16, R15 ;  /* 0x0c00001011127389 */ /* 0x000064000004000f */
[----:B01----:R-:W-:Y:S01]  /*46e0*/  ENDCOLLECTIVE ;  /* 0x000000000000791b */ /* 0x003fe20003800000 */
.L_x_2861:
[----:B------:R-:W-:Y:S01]  /*46f0*/  FADD.FTZ R8, R9, R8 ;  /* 0x0000000809087221 */ /* 0x000fe20000010000 */
[----:B------:R-:W-:Y:S06]  /*4700*/  BRA `(.L_x_2862) ;  /* 0xffffffe800e47947 */ /* 0x000fec000383ffff */
.L_x_2850:
        /* <DEDUP_REMOVED lines=8> */
.L_x_2864:
[----:B------:R-:W-:Y:S05]  /*4790*/  BSYNC B1 ;  /* 0x0000000000017941 */ /* 0x000fea0003800000 */
.L_x_2863:
        /* <DEDUP_REMOVED lines=8> */
.L_x_2865:
[----:B------:R-:W-:Y:S01]  /*4820*/  FADD.FTZ R9, R9, R2 ;  /* 0x0000000209097221 */ /* 0x000fe20000010000 */
[----:B------:R-:W-:-:S03]  /*4830*/  HFMA2.MMA R16, -RZ, RZ, 0, 2.384185791015625e-07 ;  /* 0x00000004ff107435 */ /* 0x000fc600000001ff */
[----:B------:R-:W-:Y:S01]  /*4840*/  IMAD.MOV.U32 R17, RZ, RZ, R9 ;  /* 0x000000ffff117224 */ /* 0x000fe200078e0009 */
[----:B------:R-:W-:-:S07]  /*4850*/  MOV R8, R18 ;  /* 0x0000001200087202 */ /* 0x000fce0000000f00 */
[----:B------:R-:W-:Y:S05]  /*4860*/  WARPSYNC.COLLECTIVE R14, `(.L_x_2866) ;  /* 0x000000000e087348 */ /* 0x000fea0003c00000 */
[----:B------:R0:W1:Y:S02]  /*4870*/  SHFL.BFLY P2, R18, R17, R16, R15 ;  /* 0x0c00001011127389 */ /* 0x000064000004000f */
[----:B01----:R-:W-:Y:S01]  /*4880*/  ENDCOLLECTIVE ;  /* 0x000000000000791b */ /* 0x003fe20003800000 */
.L_x_2866:
[----:B------:R-:W-:-:S05]  /*4890*/  FADD.FTZ R8, R8, R3 ;  /* 0x0000000308087221 */ /* 0x000fca0000010000 */
[----:B------:R-:W-:Y:S02]  /*48a0*/  MOV R17, R8 ;  /* 0x0000000800117202 */ /* 0x000fe40000000f00 */
[----:B------:R-:W-:-:S07]  /*48b0*/  MOV R10, R18 ;  /* 0x00000012000a7202 */ /* 0x000fce0000000f00 */
[----:B------:R-:W-:Y:S05]  /*48c0*/  WARPSYNC.COLLECTIVE R14, `(.L_x_2867) ;  /* 0x000000000e087348 */ /* 0x000fea0003c00000 */
[----:B------:R0:W1:Y:S02]  /*48d0*/  SHFL.BFLY P2, R18, R17, R16, R15 ;  /* 0x0c00001011127389 */ /* 0x000064000004000f */
[----:B01----:R-:W-:Y:S01]  /*48e0*/  ENDCOLLECTIVE ;  /* 0x000000000000791b */ /* 0x003fe20003800000 */
.L_x_2867:
[----:B------:R-:W-:Y:S01]  /*48f0*/  FADD.FTZ R10, R9, R10 ;  /* 0x0000000a090a7221 */ /* 0x000fe20000010000 */
[----:B------:R-:W-:-:S04]  /*4900*/  HFMA2.MMA R16, -RZ, RZ, 0, 1.1920928955078125e-07 ;  /* 0x00000002ff107435 */ /* 0x000fc800000001ff */
[----:B------:R-:W-:Y:S01]  /*4910*/  MOV R17, R10 ;  /* 0x0000000a00117202 */ /* 0x000fe20000000f00 */
[----:B------:R-:W-:-:S07]  /*4920*/  IMAD.MOV.U32 R11, RZ, RZ, R18 ;  /* 0x000000ffff0b7224 */ /* 0x000fce00078e0012 */
[----:B------:R-:W-:Y:S05]  /*4930*/  WARPSYNC.COLLECTIVE R14, `(.L_x_2868) ;  /* 0x000000000e087348 */ /* 0x000fea0003c00000 */
[----:B------:R0:W1:Y:S02]  /*4940*/  SHFL.BFLY P2, R18, R17, R16, R15 ;  /* 0x0c00001011127389 */ /* 0x000064000004000f */
[----:B01----:R-:W-:Y:S01]  /*4950*/  ENDCOLLECTIVE ;  /* 0x000000000000791b */ /* 0x003fe20003800000 */
.L_x_2868:
[----:B------:R-:W-:-:S04]  /*4960*/  FADD.FTZ R11, R8, R11 ;  /* 0x0000000b080b7221 */ /* 0x000fc80000010000 */
[----:B------:R-:W-:Y:S01]  /*4970*/  IMAD.MOV.U32 R17, RZ, RZ, R11 ;  /* 0x000000ffff117224 */ /* 0x000fe200078e000b */
[----:B------:R-:W-:-:S07]  /*4980*/  MOV R13, R18 ;  /* 0x00000012000d7202 */ /* 0x000fce0000000f00 */
[----:B------:R-:W-:Y:S05]  /*4990*/  WARPSYNC.COLLECTIVE R14, `(.L_x_2869) ;  /* 0x000000000e087348 */ /* 0x000fea0003c00000 */
[----:B------:R0:W1:Y:S02]  /*49a0*/  SHFL.BFLY P2, R18, R17, R16, R15 ;  /* 0x0c00001011127389 */ /* 0x000064000004000f */
[----:B01----:R-:W-:Y:S01]  /*49b0*/  ENDCOLLECTIVE ;  /* 0x000000000000791b */ /* 0x003fe20003800000 */
.L_x_2869:
[----:B------:R-:W-:Y:S01]  /*49c0*/  FADD.FTZ R13, R10, R13 ;  /* 0x0000000d0a0d7221 */ /* 0x000fe20000010000 */
[----:B------:R-:W-:-:S04]  /*49d0*/  HFMA2.MMA R16, -RZ, RZ, 0, 5.9604644775390625e-08 ;  /* 0x00000001ff107435 */ /* 0x000fc800000001ff */
[----:B------:R-:W-:Y:S02]  /*49e0*/  MOV R17, R13 ;  /* 0x0000000d00117202 */ /* 0x000fe40000000f00 */
[----:B------:R-:W-:-:S07]  /*49f0*/  MOV R2, R18 ;  /* 0x0000001200027202 */ /* 0x000fce0000000f00 */
[----:B------:R-:W-:Y:S05]  /*4a00*/  WARPSYNC.COLLECTIVE R14, `(.L_x_2870) ;  /* 0x000000000e087348 */ /* 0x000fea0003c00000 */
[----:B------:R0:W1:Y:S02]  /*4a10*/  SHFL.BFLY P2, R18, R17, R16, R15 ;  /* 0x0c00001011127389 */ /* 0x000064000004000f */
[----:B01----:R-:W-:Y:S01]  /*4a20*/  ENDCOLLECTIVE ;  /* 0x000000000000791b */ /* 0x003fe20003800000 */
.L_x_2870:
[----:B------:R-:W-:-:S05]  /*4a30*/  FADD.FTZ R2, R11, R2 ;  /* 0x000000020b027221 */ /* 0x000fca0000010000 */
[----:B------:R-:W-:Y:S01]  /*4a40*/  MOV R17, R2 ;  /* 0x0000000200117202 */ /* 0x000fe20000000f00 */
[----:B------:R-:W-:-:S07]  /*4a50*/  IMAD.MOV.U32 R12, RZ, RZ, R18 ;  /* 0x000000ffff0c7224 */ /* 0x000fce00078e0012 */
[----:B------:R-:W-:Y:S05]  /*4a60*/  WARPSYNC.COLLECTIVE R14, `(.L_x_2871) ;  /* 0x000000000e087348 */ /* 0x000fea0003c00000 */
[----:B------:R0:W1:Y:S02]  /*4a70*/  SHFL.BFLY P2, R18, R17, R16, R15 ;  /* 0x0c00001011127389 */ /* 0x000064000004000f */
[----:B01----:R-:W-:Y:S01]  /*4a80*/  ENDCOLLECTIVE ;  /* 0x000000000000791b */ /* 0x003fe20003800000 */
.L_x_2871:
[----:B------:R-:W-:Y:S01]  /*4a90*/  FADD.FTZ R12, R13, R12 ;  /* 0x0000000c0d0c7221 */ /* 0x000fe20000010000 */
[----:B------:R-:W-:Y:S06]  /*4aa0*/  BRA `(.L_x_2872) ;  /* 0xffffffe800b87947 */ /* 0x000fec000383ffff */
.L_x_2851:
        /* <DEDUP_REMOVED lines=8> */
.L_x_2874:
[----:B------:R-:W-:Y:S05]  /*4b30*/  BSYNC B1 ;  /* 0x0000000000017941 */ /* 0x000fea0003800000 */
.L_x_2873:
        /* <DEDUP_REMOVED lines=8> */
.L_x_2875:
[----:B------:R-:W-:Y:S01]  /*4bc0*/  FADD.FTZ R9, R9, R2 ;  /* 0x0000000209097221 */ /* 0x000fe20000010000 */
[----:B------:R-:W-:-:S03]  /*4bd0*/  HFMA2.MMA R16, -RZ, RZ, 0, 2.384185791015625e-07 ;  /* 0x00000004ff107435 */ /* 0x000fc600000001ff */
[----:B------:R-:W-:Y:S01]  /*4be0*/  IMAD.MOV.U32 R17, RZ, RZ, R9 ;  /* 0x000000ffff117224 */ /* 0x000fe200078e0009 */
[----:B------:R-:W-:-:S07]  /*4bf0*/  MOV R8, R18 ;  /* 0x0000001200087202 */ /* 0x000fce0000000f00 */
[----:B------:R-:W-:Y:S05]  /*4c00*/  WARPSYNC.COLLECTIVE R14, `(.L_x_2876) ;  /* 0x000000000e087348 */ /* 0x000fea0003c00000 */
[----:B------:R0:W1:Y:S02]  /*4c10*/  SHFL.BFLY P2, R18, R17, R16, R15 ;  /* 0x0c00001011127389 */ /* 0x000064000004000f */
[----:B01----:R-:W-:Y:S01]  /*4c20*/  ENDCOLLECTIVE ;  /* 0x000000000000791b */ /* 0x003fe20003800000 */
.L_x_2876:
[----:B------:R-:W-:-:S05]  /*4c30*/  FADD.FTZ R8, R8, R3 ;  /* 0x0000000308087221 */ /* 0x000fca0000010000 */
[----:B------:R-:W-:Y:S02]  /*4c40*/  MOV R17, R8 ;  /* 0x0000000800117202 */ /* 0x000fe40000000f00 */
[----:B------:R-:W-:-:S07]  /*4c50*/  MOV R10, R18 ;  /* 0x00000012000a7202 */ /* 0x000fce0000000f00 */
[----:B------:R-:W-:Y:S05]  /*4c60*/  WARPSYNC.COLLECTIVE R14, `(.L_x_2877) ;  /* 0x000000000e087348 */ /* 0x000fea0003c00000 */
[----:B------:R0:W1:Y:S02]  /*4c70*/  SHFL.BFLY P2, R18, R17, R16, R15 ;  /* 0x0c00001011127389 */ /* 0x000064000004000f */
[----:B01----:R-:W-:Y:S01]  /*4c80*/  ENDCOLLECTIVE ;  /* 0x000000000000791b */ /* 0x003fe20003800000 */
.L_x_2877:
[----:B------:R-:W-:Y:S01]  /*4c90*/  FADD.FTZ R10, R9, R10 ;  /* 0x0000000a090a7221 */ /* 0x000fe20000010000 */
[----:B------:R-:W-:-:S04]  /*4ca0*/  HFMA2.MMA R16, -RZ, RZ, 0, 1.1920928955078125e-07 ;  /* 0x00000002ff107435 */ /* 0x000fc800000001ff */
[----:B------:R-:W-:Y:S01]  /*4cb0*/  MOV R17, R10 ;  /* 0x0000000a00117202 */ /* 0x000fe20000000f00 */
[----:B------:R-:W-:-:S07]  /*4cc0*/  IMAD.MOV.U32 R11, RZ, RZ, R18 ;  /* 0x000000ffff0b7224 */ /* 0x000fce00078e0012 */
[----:B------:R-:W-:Y:S05]  /*4cd0*/  WARPSYNC.COLLECTIVE R14, `(.L_x_2878) ;  /* 0x000000000e087348 */ /* 0x000fea0003c00000 */
[----:B------:R0:W1:Y:S02]  /*4ce0*/  SHFL.BFLY P2, R18, R17, R16, R15 ;  /* 0x0c00001011127389 */ /* 0x000064000004000f */
[----:B01----:R-:W-:Y:S01]  /*4cf0*/  ENDCOLLECTIVE ;  /* 0x000000000000791b */ /* 0x003fe20003800000 */
.L_x_2878:
[----:B------:R-:W-:-:S04]  /*4d00*/  FADD.FTZ R11, R8, R11 ;  /* 0x0000000b080b7221 */ /* 0x000fc80000010000 */
[----:B------:R-:W-:Y:S01]  /*4d10*/  IMAD.MOV.U32 R17, RZ, RZ, R11 ;  /* 0x000000ffff117224 */ /* 0x000fe200078e000b */
[----:B------:R-:W-:-:S07]  /*4d20*/  MOV R13, R18 ;  /* 0x00000012000d7202 */ /* 0x000fce0000000f00 */
[----:B------:R-:W-:Y:S05]  /*4d30*/  WARPSYNC.COLLECTIVE R14, `(.L_x_2879) ;  /* 0x000000000e087348 */ /* 0x000fea0003c00000 */
[----:B------:R0:W1:Y:S02]  /*4d40*/  SHFL.BFLY P2, R18, R17, R16, R15 ;  /* 0x0c00001011127389 */ /* 0x000064000004000f */
[----:B01----:R-:W-:Y:S01]  /*4d50*/  ENDCOLLECTIVE ;  /* 0x000000000000791b */ /* 0x003fe20003800000 */
.L_x_2879:
[----:B------:R-:W-:Y:S01]  /*4d60*/  FADD.FTZ R13, R10, R13 ;  /* 0x0000000d0a0d7221 */ /* 0x000fe20000010000 */
[----:B------:R-:W-:-:S04]  /*4d70*/  HFMA2.MMA R16, -RZ, RZ, 0, 5.9604644775390625e-08 ;  /* 0x00000001ff107435 */ /* 0x000fc800000001ff */
[----:B------:R-:W-:Y:S02]  /*4d80*/  MOV R17, R13 ;  /* 0x0000000d00117202 */ /* 0x000fe40000000f00 */
[----:B------:R-:W-:-:S07]  /*4d90*/  MOV R2, R18 ;  /* 0x0000001200027202 */ /* 0x000fce0000000f00 */
[----:B------:R-:W-:Y:S05]  /*4da0*/  WARPSYNC.COLLECTIVE R14, `(.L_x_2880) ;  /* 0x000000000e087348 */ /* 0x000fea0003c00000 */
[----:B------:R0:W1:Y:S02]  /*4db0*/  SHFL.BFLY P2, R18, R17, R16, R15 ;  /* 0x0c00001011127389 */ /* 0x000064000004000f */
[----:B01----:R-:W-:Y:S01]  /*4dc0*/  ENDCOLLECTIVE ;  /* 0x000000000000791b */ /* 0x003fe20003800000 */
.L_x_2880:
[----:B------:R-:W-:-:S05]  /*4dd0*/  FADD.FTZ R2, R11, R2 ;  /* 0x000000020b027221 */ /* 0x000fca0000010000 */
[----:B------:R-:W-:Y:S01]  /*4de0*/  MOV R17, R2 ;  /* 0x0000000200117202 */ /* 0x000fe20000000f00 */
[----:B------:R-:W-:-:S07]  /*4df0*/  IMAD.MOV.U32 R12, RZ, RZ, R18 ;  /* 0x000000ffff0c7224 */ /* 0x000fce00078e0012 */
[----:B------:R-:W-:Y:S05]  /*4e00*/  WARPSYNC.COLLECTIVE R14, `(.L_x_2881) ;  /* 0x000000000e087348 */ /* 0x000fea0003c00000 */
[----:B------:R0:W1:Y:S02]  /*4e10*/  SHFL.BFLY P2, R18, R17, R16, R15 ;  /* 0x0c00001011127389 */ /* 0x000064000004000f */
[----:B01----:R-:W-:Y:S01]  /*4e20*/  ENDCOLLECTIVE ;  /* 0x000000000000791b */ /* 0x003fe20003800000 */
.L_x_2881:
[----:B------:R-:W-:Y:S01]  /*4e30*/  FADD.FTZ R12, R13, R12 ;  /* 0x0000000c0d0c7221 */ /* 0x000fe20000010000 */
[----:B------:R-:W-:Y:S06]  /*4e40*/  BRA `(.L_x_2882) ;  /* 0xffffffe800747947 */ /* 0x000fec000383ffff */
.L_x_2852:
        /* <DEDUP_REMOVED lines=8> */
.L_x_2884:
[----:B------:R-:W-:Y:S05]  /*4ed0*/  BSYNC B0 ;  /* 0x0000000000007941 */ /* 0x000fea0003800000 */
.L_x_2883:
        /* <DEDUP_REMOVED lines=11> */
.L_x_2885:
        /* <DEDUP_REMOVED lines=17> */
.L_x_2886:
[----:B------:R-:W-:Y:S02]  /*50a0*/  MOV R17, R5 ;  /* 0x0000000500117202 */ /* 0x000fe40000000f00 */
[----:B------:R-:W-:-:S07]  /*50b0*/  MOV R9, R18 ;  /* 0x0000001200097202 */ /* 0x000fce0000000f00 */
[----:B------:R-:W-:Y:S05]  /*50c0*/  WARPSYNC.COLLECTIVE R14, `(.L_x_2887) ;  /* 0x000000000e087348 */ /* 0x000fea0003c00000 */
[----:B------:R0:W1:Y:S02]  /*50d0*/  SHFL.BFLY P2, R18, R17, R16, R15 ;  /* 0x0c00001011127389 */ /* 0x000064000004000f */
[----:B01----:R-:W-:Y:S01]  /*50e0*/  ENDCOLLECTIVE ;  /* 0x000000000000791b */ /* 0x003fe20003800000 */
.L_x_2887:
        /* <DEDUP_REMOVED lines=11> */
.L_x_2888:
[----:B------:R-:W-:Y:S01]  /*51a0*/  MOV R17, R3 ;  /* 0x0000000300117202 */ /* 0x000fe20000000f00 */
[----:B------:R-:W-:-:S07]  /*51b0*/  IMAD.MOV.U32 R7, RZ, RZ, R18 ;  /* 0x000000ffff077224 */ /* 0x000fce00078e0012 */
[----:B------:R-:W-:Y:S05]  /*51c0*/  WARPSYNC.COLLECTIVE R14, `(.L_x_2889) ;  /* 0x000000000e087348 */ /* 0x000fea0003c00000 */
[----:B------:R0:W1:Y:S02]  /*51d0*/  SHFL.BFLY P2, R18, R17, R16, R15 ;  /* 0x0c00001011127389 */ /* 0x000064000004000f */
[----:B01----:R-:W-:Y:S01]  /*51e0*/  ENDCOLLECTIVE ;  /* 0x000000000000791b */ /* 0x003fe20003800000 */
.L_x_2889:
[----:B------:R-:W-:Y:S01]  /*51f0*/  FADD.FTZ R4, R22, R7 ;  /* 0x0000000716047221 */ /* 0x000fe20000010000 */
[----:B------:R-:W-:-:S04]  /*5200*/  HFMA2.MMA R16, -RZ, RZ, 0, 5.9604644775390625e-08 ;  /* 0x00000001ff107435 */ /* 0x000fc800000001ff */
[----:B------:R-:W-:Y:S01]  /*5210*/  MOV R17, R4 ;  /* 0x0000000400117202 */ /* 0x000fe20000000f00 */
[----:B------:R-:W-:-:S07]  /*5220*/  FADD.FTZ R3, R3, R18 ;  /* 0x0000001203037221 */ /* 0x000fce0000010000 */
[----:B------:R-:W-:Y:S05]  /*5230*/  WARPSYNC.COLLECTIVE R14, `(.L_x_2890) ;  /* 0x000000000e087348 */ /* 0x000fea0003c00000 */
[----:B------:R0:W1:Y:S02]  /*5240*/  SHFL.BFLY P2, R18, R17, R16, R15 ;  /* 0x0c00001011127389 */ /* 0x000064000004000f */
[----:B01----:R-:W-:Y:S01]  /*5250*/  ENDCOLLECTIVE ;  /* 0x000000000000791b */ /* 0x003fe20003800000 */
.L_x_2890:
[----:B------:R-:W-:Y:S01]  /*5260*/  MOV R17, R3 ;  /* 0x0000000300117202 */ /* 0x000fe20000000f00 */
[----:B------:R-:W-:-:S07]  /*5270*/  IMAD.MOV.U32 R5, RZ, RZ, R18 ;  /* 0x000000ffff057224 */ /* 0x000fce00078e0012 */
[----:B------:R-:W-:Y:S05]  /*5280*/  WARPSYNC.COLLECTIVE R14, `(.L_x_2891) ;  /* 0x000000000e087348 */ /* 0x000fea0003c00000 */
[----:B------:R0:W1:Y:S02]  /*5290*/  SHFL.BFLY P2, R18, R17, R16, R15 ;  /* 0x0c00001011127389 */ /* 0x000064000004000f */
[----:B01----:R-:W-:Y:S01]  /*52a0*/  ENDCOLLECTIVE ;  /* 0x000000000000791b */ /* 0x003fe20003800000 */
.L_x_2891:
[----:B------:R-:W-:Y:S01]  /*52b0*/  FADD.FTZ R4, R4, R5 ;  /* 0x0000000504047221 */ /* 0x000fe20000010000 */
[----:B------:R-:W-:Y:S01]  /*52c0*/  MOV R17, R21 ;  /* 0x0000001500117202 */ /* 0x000fe20000000f00 */
[----:B------:R-:W-:Y:S01]  /*52d0*/  IMAD.MOV.U32 R16, RZ, RZ, 0x8 ;  /* 0x00000008ff107424 */ /* 0x000fe200078e00ff */
[----:B------:R-:W-:-:S07]  /*52e0*/  MOV R6, R18 ;  /* 0x0000001200067202 */ /* 0x000fce0000000f00 */
[----:B------:R-:W-:Y:S05]  /*52f0*/  WARPSYNC.COLLECTIVE R14, `(.L_x_2892) ;  /* 0x000000000e087348 */ /* 0x000fea0003c00000 */
[----:B------:R0:W1:Y:S02]  /*5300*/  SHFL.BFLY P2, R18, R17, R16, R15 ;  /* 0x0c00001011127389 */ /* 0x000064000004000f */
[----:B01----:R-:W-:Y:S01]  /*5310*/  ENDCOLLECTIVE ;  /* 0x000000000000791b */ /* 0x003fe20003800000 */
.L_x_2892:
[----:B------:R-:W-:Y:S01]  /*5320*/  FADD.FTZ R32, R3, R6 ;  /* 0x0000000603207221 */ /* 0x000fe20000010000 */
[----:B------:R-:W-:Y:S02]  /*5330*/  MOV R17, R24 ;  /* 0x0000001800117202 */ /* 0x000fe40000000f00 */
[----:B------:R-:W-:-:S07]  /*5340*/  MOV R20, R18 ;  /* 0x0000001200147202 */ /* 0x000fce0000000f00 */
[----:B------:R-:W-:Y:S05]  /*5350*/  WARPSYNC.COLLECTIVE R14, `(.L_x_2893) ;  /* 0x000000000e087348 */ /* 0x000fea0003c00000 */
[----:B------:R0:W1:Y:S02]  /*5360*/  SHFL.BFLY P2, R18, R17, R16, R15 ;  /* 0x0c00001011127389 */ /* 0x000064000004000f */
[----:B01----:R-:W-:Y:S01]  /*5370*/  ENDCOLLECTIVE ;  /* 0x000000000000791b */ /* 0x003fe20003800000 */
.L_x_2893:
[----:B------:R-:W-:Y:S01]  /*5380*/  FADD.FTZ R20, R20, R21 ;  /* 0x0000001514147221 */ /* 0x000fe20000010000 */
[----:B------:R-:W-:-:S04]  /*5390*/  HFMA2.MMA R16, -RZ, RZ, 0, 2.384185791015625e-07 ;  /* 0x00000004ff107435 */ /* 0x000fc800000001ff */
[----:B------:R-:W-:Y:S02]  /*53a0*/  MOV R17, R20 ;  /* 0x0000001400117202 */ /* 0x000fe40000000f00 */
[----:B------:R-:W-:-:S07]  /*53b0*/  MOV R19, R18 ;  /* 0x0000001200137202 */ /* 0x000fce0000000f00 */
[----:B------:R-:W-:Y:S05]  /*53c0*/  WARPSYNC.COLLECTIVE R14, `(.L_x_2894) ;  /* 0x000000000e087348 */ /* 0x000fea0003c00000 */
[----:B------:R0:W1:Y:S02]  /*53d0*/  SHFL.BFLY P2, R18, R17, R16, R15 ;  /* 0x0c00001011127389 */ /* 0x000064000004000f */
[----:B01----:R-:W-:Y:S01]  /*53e0*/  ENDCOLLECTIVE ;  /* 0x000000000000791b */ /* 0x003fe20003800000 */
.L_x_2894:
[----:B------:R-:W-:-:S04]  /*53f0*/  FADD.FTZ R19, R19, R24 ;  /* 0x0000001813137221 */ /* 0x000fc80000010000 */
[----:B------:R-:W-:Y:S01]  /*5400*/  IMAD.MOV.U32 R17, RZ, RZ, R19 ;  /* 0x000000ffff117224 */ /* 0x000fe200078e0013 */
[----:B------:R-:W-:-:S07]  /*5410*/  MOV R21, R18 ;  /* 0x0000001200157202 */ /* 0x000fce0000000f00 */
[----:B------:R-:W-:Y:S05]  /*5420*/  WARPSYNC.COLLECTIVE R14, `(.L_x_2895) ;  /* 0x000000000e087348 */ /* 0x000fea0003c00000 */
[----:B------:R0:W1:Y:S02]  /*5430*/  SHFL.BFLY P2, R18, R17, R16, R15 ;  /* 0x0c00001011127389 */ /* 0x000064000004000f */
[----:B01----:R-:W-:Y:S01]  /*5440*/  ENDCOLLECTIVE ;  /* 0x000000000000791b */ /* 0x003fe20003800000 */
.L_x_2895:
        /* <DEDUP_REMOVED lines=10> */
.L_x_2896:
[----:B------:R0:W1:Y:S04]  /*54f0*/  @!P0 LDS R23, [R9] ;  /* 0x0000000009178984 */ /* 0x0000680000000800 */
[----:B------:R0:W2:Y:S01]  /*5500*/  @!P0 LDS R25, [R9+0x500] ;  /* 0x0005000009198984 */ /* 0x0000a20000000800 */
[----:B------:R-:W-:Y:S02]  /*5510*/  MOV R17, R22 ;  /* 0x0000001600117202 */ /* 0x000fe40000000f00 */
[----:B------:R-:W-:-:S07]  /*5520*/  MOV R8, R18 ;  /* 0x0000001200087202 */ /* 0x000fce0000000f00 */
[----:B012---:R-:W-:Y:S05]  /*5530*/  WARPSYNC.COLLECTIVE R14, `(.L_x_2897) ;  /* 0x000000000e087348 */ /* 0x007fea0003c00000 */
[----:B------:R3:W4:Y:S02]  /*5540*/  SHFL.BFLY P2, R18, R17, R16, R15 ;  /* 0x0c00001011127389 */ /* 0x000724000004000f */
[----:B01234-:R-:W-:Y:S01]  /*5550*/  ENDCOLLECTIVE ;  /* 0x000000000000791b */ /* 0x01ffe20003800000 */
.L_x_2897:
        /* <DEDUP_REMOVED lines=10> */
.L_x_2898:
        /* <DEDUP_REMOVED lines=8> */
.L_x_2899:
[----:B------:R-:W-:Y:S01]  /*5680*/  FADD.FTZ R20, R21, R20 ;  /* 0x0000001415147221 */ /* 0x000fe20000010000 */
[----:B------:R-:W-:Y:S01]  /*5690*/  HFMA2.MMA R16, -RZ, RZ, 0, 4.76837158203125e-07 ;  /* 0x00000008ff107435 */ /* 0x000fe200000001ff */
[----:B------:R-:W-:Y:S02]  /*56a0*/  MOV R17, R12 ;  /* 0x0000000c00117202 */ /* 0x000fe40000000f00 */
[----:B------:R-:W-:-:S08]  /*56b0*/  MOV R19, R18 ;  /* 0x0000001200137202 */ /* 0x000fd00000000f00 */
[----:B------:R-:W-:Y:S05]  /*56c0*/  WARPSYNC.COLLECTIVE R14, `(.L_x_2900) ;  /* 0x000000000e087348 */ /* 0x000fea0003c00000 */
[----:B------:R0:W1:Y:S02]  /*56d0*/  SHFL.BFLY P2, R18, R17, R16, R15 ;  /* 0x0c00001011127389 */ /* 0x000064000004000f */
[----:B01----:R-:W-:Y:S01]  /*56e0*/  ENDCOLLECTIVE ;  /* 0x000000000000791b */ /* 0x003fe20003800000 */
.L_x_2900:
[----:B------:R-:W-:Y:S01]  /*56f0*/  FADD.FTZ R19, R22, R19 ;  /* 0x0000001316137221 */ /* 0x000fe20000010000 */
[----:B------:R-:W-:Y:S01]  /*5700*/  MOV R17, R11 ;  /* 0x0000000b00117202 */ /* 0x000fe20000000f00 */
[----:B------:R-:W-:-:S07]  /*5710*/  IMAD.MOV.U32 R13, RZ, RZ, R18 ;  /* 0x000000ffff0d7224 */ /* 0x000fce00078e0012 */
[----:B------:R-:W-:Y:S05]  /*5720*/  WARPSYNC.COLLECTIVE R14, `(.L_x_2901) ;  /* 0x000000000e087348 */ /* 0x000fea0003c00000 */
[----:B------:R0:W1:Y:S02]  /*5730*/  SHFL.BFLY P2, R18, R17, R16, R15 ;  /* 0x0c00001011127389 */ /* 0x000064000004000f */
[----:B01----:R-:W-:Y:S01]  /*5740*/  ENDCOLLECTIVE ;  /* 0x000000000000791b */ /* 0x003fe20003800000 */
.L_x_2901:
[----:B------:R-:W-:Y:S01]  /*5750*/  FADD.FTZ R13, R13, R12 ;  /* 0x0000000c0d0d7221 */ /* 0x000fe20000010000 */
[----:B------:R-:W-:-:S03]  /*5760*/  HFMA2.MMA R16, -RZ, RZ, 0, 2.384185791015625e-07 ;  /* 0x00000004ff107435 */ /* 0x000fc600000001ff */
[----:B------:R-:W-:Y:S01]  /*5770*/  IMAD.MOV.U32 R17, RZ, RZ, R13 ;  /* 0x000000ffff117224 */ /* 0x000fe200078e000d */
[----:B------:R-:W-:-:S07]  /*5780*/  MOV R26, R18 ;  /* 0x00000012001a7202 */ /* 0x000fce0000000f00 */
[----:B------:R-:W-:Y:S05]  /*5790*/  WARPSYNC.COLLECTIVE R14, `(.L_x_2902) ;  /* 0x000000000e087348 */ /* 0x000fea0003c00000 */
[----:B------:R0:W1:Y:S02]  /*57a0*/  SHFL.BFLY P2, R18, R17, R16, R15 ;  /* 0x0c00001011127389 */ /* 0x000064000004000f */
[----:B01----:R-:W-:Y:S01]  /*57b0*/  ENDCOLLECTIVE ;  /* 0x000000000000791b */ /* 0x003fe20003800000 */
.L_x_2902:
[----:B------:R-:W-:-:S05]  /*57c0*/  FADD.FTZ R23, R26, R11 ;  /* 0x0000000b1a177221 */ /* 0x000fca0000010000 */
[----:B------:R-:W-:Y:S02]  /*57d0*/  MOV R17, R23 ;  /* 0x0000001700117202 */ /* 0x000fe40000000f00 */
[----:B------:R-:W-:-:S07]  /*57e0*/  MOV R12, R18 ;  /* 0x00000012000c7202 */ /* 0x000fce0000000f00 */
[----:B------:R-:W-:Y:S05]  /*57f0*/  WARPSYNC.COLLECTIVE R14, `(.L_x_2903) ;  /* 0x000000000e087348 */ /* 0x000fea0003c00000 */
[----:B------:R0:W1:Y:S02]  /*5800*/  SHFL.BFLY P2, R18, R17, R16, R15 ;  /* 0x0c00001011127389 */ /* 0x000064000004000f */
[----:B01----:R-:W-:Y:S01]  /*5810*/  ENDCOLLECTIVE ;  /* 0x000000000000791b */ /* 0x003fe20003800000 */
.L_x_2903:
        /* <DEDUP_REMOVED lines=10> */
.L_x_2904:
        /* <DEDUP_REMOVED lines=8> */
.L_x_2905:
        /* <DEDUP_REMOVED lines=8> */
.L_x_2906:
        /* <DEDUP_REMOVED lines=11> */
.L_x_2907:
        /* <DEDUP_REMOVED lines=10> */
.L_x_2908:
[----:B------:R-:W-:Y:S01]  /*5b10*/  FADD.FTZ R26, R26, R29 ;  /* 0x0000001d1a1a7221 */ /* 0x000fe20000010000 */
[----:B------:R-:W-:Y:S01]  /*5b20*/  @!P0 IMAD.WIDE R6, R25, 0x2, R6 ;  /* 0x0000000219068825 */ /* 0x000fe200078e0206 */
[----:B------:R-:W-:-:S03]  /*5b30*/  MOV R17, R8 ;  /* 0x0000000800117202 */ /* 0x000fc60000000f00 */
[----:B------:R-:W-:-:S07]  /*5b40*/  IMAD.MOV.U32 R30, RZ, RZ, R18 ;  /* 0x000000ffff1e7224 */ /* 0x000fce00078e0012 */
[----:B------:R-:W-:Y:S05]  /*5b50*/  WARPSYNC.COLLECTIVE R14, `(.L_x_2909) ;  /* 0x000000000e087348 */ /* 0x000fea0003c00000 */
[----:B------:R0:W1:Y:S02]  /*5b60*/  SHFL.BFLY P2, R18, R17, R16, R15 ;  /* 0x0c00001011127389 */ /* 0x000064000004000f */
[----:B01----:R-:W-:Y:S01]  /*5b70*/  ENDCOLLECTIVE ;  /* 0x000000000000791b */ /* 0x003fe20003800000 */
.L_x_2909:
[----:B------:R-:W-:Y:S01]  /*5b80*/  FADD.FTZ R30, R30, R9 ;  /* 0x000000091e1e7221 */ /* 0x000fe20000010000 */
[----:B------:R-:W-:-:S03]  /*5b90*/  HFMA2.MMA R16, -RZ, RZ, 0, 2.384185791015625e-07 ;  /* 0x00000004ff107435 */ /* 0x000fc600000001ff */
[----:B------:R-:W-:Y:S01]  /*5ba0*/  IMAD.MOV.U32 R17, RZ, RZ, R30 ;  /* 0x000000ffff117224 */ /* 0x000fe200078e001e */
[----:B------:R-:W-:-:S07]  /*5bb0*/  MOV R11, R18 ;  /* 0x00000012000b7202 */ /* 0x000fce0000000f00 */
[----:B------:R-:W-:Y:S05]  /*5bc0*/  WARPSYNC.COLLECTIVE R14, `(.L_x_2910) ;  /* 0x000000000e087348 */ /* 0x000fea0003c00000 */
[----:B------:R0:W1:Y:S02]  /*5bd0*/  SHFL.BFLY P2, R18, R17, R16, R15 ;  /* 0x0c00001011127389 */ /* 0x000064000004000f */
[----:B01----:R-:W-:Y:S01]  /*5be0*/  ENDCOLLECTIVE ;  /* 0x000000000000791b */ /* 0x003fe20003800000 */
.L_x_2910:
[----:B------:R-:W-:Y:S02]  /*5bf0*/  FADD.FTZ R24, R11, R8 ;  /* 0x000000080b187221 */ /* 0x000fe40000010000 */
[----:B------:R-:W0:Y:S03]  /*5c00*/  @!P0 LDC.64 R10, c[0x0][0x220] ;  /* 0x00008800ff0a8b82 */ /* 0x000e260000000a00 */
[----:B------:R-:W-:Y:S02]  /*5c10*/  MOV R17, R24 ;  /* 0x0000001800117202 */ /* 0x000fe40000000f00 */
[----:B------:R-:W-:-:S07]  /*5c20*/  MOV R9, R18 ;  /* 0x0000001200097202 */ /* 0x000fce0000000f00 */
[----:B0-----:R-:W-:Y:S05]  /*5c30*/  WARPSYNC.COLLECTIVE R14, `(.L_x_2911) ;  /* 0x000000000e087348 */ /* 0x001fea0003c00000 */
[----:B------:R1:W2:Y:S02]  /*5c40*/  SHFL.BFLY P2, R18, R17, R16, R15 ;  /* 0x0c00001011127389 */ /* 0x0002a4000004000f */
[----:B012---:R-:W-:Y:S01]  /*5c50*/  ENDCOLLECTIVE ;  /* 0x000000000000791b */ /* 0x007fe20003800000 */
.L_x_2911:
        /* <DEDUP_REMOVED lines=9> */
.L_x_2912:
        /* <DEDUP_REMOVED lines=11> */
.L_x_2913:
        /* <DEDUP_REMOVED lines=14> */
.L_x_2914:
        /* <DEDUP_REMOVED lines=11> */
.L_x_2915:
[----:B------:R-:W-:Y:S01]  /*5f30*/  FADD.FTZ R21, R30, R21 ;  /* 0x000000151e157221 */ /* 0x000fe20000010000 */
[----:B------:R-:W-:Y:S06]  /*5f40*/  BRA `(.L_x_2916) ;  /* 0xffffffe000e07947 */ /* 0x000fec000383ffff */
.L_x_2917:
        /* <DEDUP_REMOVED lines=11> */
.L_x_3869:


//--------------------- .text._ZN13group_norm_v218gn_bwd_cuda_kernelI6__halfLi320ELi1ELi16ELi20ELi1024ELb1ELb1ELi8ELi320ELi320ELi4ELb1ELi1ELb0ELb0ELNS_15WgradSyncMethodE3ENS_16CompileConditionILi900EEEEEvPT_S6_S6_PKS5_S8_S8_S8_PKfflPfPj --------------------------
	.section	.text._ZN13group_norm_v218gn_bwd_cuda_kernelI6__halfLi320ELi1ELi16ELi20ELi1024ELb1ELb1ELi8ELi320ELi320ELi4ELb1ELi1ELb0ELb0ELNS_15WgradSyncMethodE3ENS_16CompileConditionILi900EEEEEvPT_S6_S6_PKS5_S8_S8_S8_PKfflPfPj,"ax",@progbits
	.align	128
        .global         _ZN13group_norm_v218gn_bwd_cuda_kernelI6__halfLi320ELi1ELi16ELi20ELi1024ELb1ELb1ELi8ELi320ELi320ELi4ELb1ELi1ELb0ELb0ELNS_15WgradSyncMethodE3ENS_16CompileConditionILi900EEEEEvPT_S6_S6_PKS5_S8_S8_S8_PKfflPfPj
        .type           _ZN13group_norm_v218gn_bwd_cuda_kernelI6__halfLi320ELi1ELi16ELi20ELi1024ELb1ELb1ELi8ELi320ELi320ELi4ELb1ELi1ELb0ELb0ELNS_15WgradSyncMethodE3ENS_16CompileConditionILi900EEEEEvPT_S6_S6_PKS5_S8_S8_S8_PKfflPfPj,@function
        .size           _ZN13group_norm_v218gn_bwd_cuda_kernelI6__halfLi320ELi1ELi16ELi20ELi1024ELb1ELb1ELi8ELi320ELi320ELi4ELb1ELi1ELb0ELb0ELNS_15WgradSyncMethodE3ENS_16CompileConditionILi900EEEEEvPT_S6_S6_PKS5_S8_S8_S8_PKfflPfPj,(.L_x_3870 - _ZN13group_norm_v218gn_bwd_cuda_kernelI6__halfLi320ELi1ELi16ELi20ELi1024ELb1ELb1ELi8ELi320ELi320ELi4ELb1ELi1ELb0ELb0ELNS_15WgradSyncMethodE3ENS_16CompileConditionILi900EEEEEvPT_S6_S6_PKS5_S8_S8_S8_PKfflPfPj)
        .other          _ZN13group_norm_v218gn_bwd_cuda_kernelI6__halfLi320ELi1ELi16ELi20ELi1024ELb1ELb1ELi8ELi320ELi320ELi4ELb1ELi1ELb0ELb0ELNS_15WgradSyncMethodE3ENS_16CompileConditionILi900EEEEEvPT_S6_S6_PKS5_S8_S8_S8_PKfflPfPj,@"STO_CUDA_ENTRY STV_DEFAULT"
_ZN13group_norm_v218gn_bwd_cuda_kernelI6__halfLi320ELi1ELi16ELi20ELi1024ELb1ELb1ELi8ELi320ELi320ELi4ELb1ELi1ELb0ELb0ELNS_15WgradSyncMethodE3ENS_16CompileConditionILi900EEEEEvPT_S6_S6_PKS5_S8_S8_S8_PKfflPfPj:
.text._ZN13group_norm_v218gn_bwd_cuda_kernelI6__halfLi320ELi1ELi16ELi20ELi1024ELb1ELb1ELi8ELi320ELi320ELi4ELb1ELi1ELb0ELb0ELNS_15WgradSyncMethodE3ENS_16CompileConditionILi900EEEEEvPT_S6_S6_PKS5_S8_S8_S8_PKfflPfPj:
        /* <DEDUP_REMOVED lines=29> */
.L_x_2920:
[----:B------:R-:W2:Y:S04]  /*01d0*/  LD.E.STRONG.GPU R4, desc[UR8][R2.64] ;  /* 0x0000000802047980 */ /* 0x000ea8000c10f900 */
[----:B--2---:R-:W-:Y:S01]  /*01e0*/  CCTL.IVALL ;  /* 0x00000000ff00798f */ /* 0x004fe20002000000 */
[----:B------:R-:W-:Y:S05]  /*01f0*/  YIELD ;  /* 0x0000000000007946 */ /* 0x000fea0003800000 */
[----:B-----5:R-:W-:-:S04]  /*0200*/  LOP3.LUT R4, R4, R5, RZ, 0x3c, !PT ;  /* 0x0000000504047212 */ /* 0x020fc800078e3cff */
[----:B------:R-:W-:-:S13]  /*0210*/  ISETP.GT.AND P0, PT, R4, -0x1, PT ;  /* 0xffffffff0400780c */ /* 0x000fda0003f04270 */
[----:B------:R-:W-:Y:S05]  /*0220*/  @P0 BRA `(.L_x_2920) ;  /* 0xfffffffc00e80947 */ /* 0x000fea000383ffff */
.L_x_2919:
[----:B------:R-:W-:Y:S05]  /*0230*/  WARPSYNC.ALL ;  /* 0x0000000000007948 */ /* 0x000fea0003800000 */
[----:B------:R-:W-:Y:S06]  /*0240*/  BAR.SYNC.DEFER_BLOCKING 0x0 ;  /* 0x0000000000007b1d */ /* 0x000fec0000010000 */
[----:B------:R-:W-:Y:S05]  /*0250*/  BRA `(.L_x_2921) ;  /* 0x0000002000687947 */ /* 0x000fea0003800000 */
.L_x_2918:
        /* <DEDUP_REMOVED lines=21> */
[----:B------:R-:W-:-:S02]  /*03b0*/  LEA.HI R11, R11, R2, RZ, 0x4 ;  /* 0x000000020b0b7211 */ /* 0x000fc400078f20ff */
[----:B------:R-:W-:Y:S02]  /*03c0*/  CS2R R26, SRZ ;  /* 0x00000000001a7805 */ /* 0x000fe4000001ff00 */
[C---:B------:R-:W-:Y:S01]  /*03d0*/  IADD3 R15, R6.reuse, 0xa0, RZ ;  /* 0x000000a0060f7810 */ /* 0x040fe20007ffe0ff */
[----:B------:R-:W-:Y:S01]  /*03e0*/  UMOV UR4, URZ ;  /* 0x0000003f00047c82 */ /* 0x000fe20008000000 */
[----:B------:R-:W-:Y:S02]  /*03f0*/  IADD3 R17, R6, 0xf0, RZ ;  /* 0x000000f006117810 */ /* 0x000fe40007ffe0ff */
[----:B------:R-:W-:Y:S02]  /*0400*/  SHF.R.S32.HI R16, RZ, 0x1f, R15 ;  /* 0x0000001fff107819 */ /* 0x000fe4000001140f */
[----:B------:R-:W-:Y:S02]  /*0410*/  SHF.R.S32.HI R22, RZ, 0x1f, R17 ;  /* 0x0000001fff167819 */ /* 0x000fe40000011411 */
[----:B------:R-:W-:-:S02]  /*0420*/  SHF.L.U32 R5, R0, 0x3, RZ ;  /* 0x0000000300057819 */ /* 0x000fc400000006ff */
[----:B------:R-:W-:Y:S02]  /*0430*/  LEA.HI R16, R16, R15, RZ, 0x2 ;  /* 0x0000000f10107211 */ /* 0x000fe400078f10ff */
[----:B------:R-:W-:Y:S02]  /*0440*/  LEA.HI R22, R22, R17, RZ, 0x2 ;  /* 0x0000001116167211 */ /* 0x000fe400078f10ff */
[----:B------:R-:W-:Y:S02]  /*0450*/  LOP3.LUT R5, R5, 0x3f8, RZ, 0xc0, !PT ;  /* 0x000003f805057812 */ /* 0x000fe400078ec0ff */
[----:B------:R-:W-:Y:S02]  /*0460*/  SHF.R.U32.HI R16, RZ, 0x2, R16 ;  /* 0x00000002ff107819 */ /* 0x000fe40000011610 */
[----:B------:R-:W-:Y:S02]  /*0470*/  SHF.R.U32.HI R22, RZ, 0x2, R22 ;  /* 0x00000002ff167819 */ /* 0x000fe40000011616 */
[----:B------:R-:W-:-:S02]  /*0480*/  IADD3 R5, R5, R23, RZ ;  /* 0x0000001705057210 */ /* 0x000fc40007ffe0ff */
[----:B------:R-:W-:Y:S02]  /*0490*/  SHF.R.U32.HI R9, RZ, 0x2, R9 ;  /* 0x00000002ff097819 */ /* 0x000fe40000011609 */
[----:B0-----:R-:W-:Y:S01]  /*04a0*/  LEA R8, R13, R10, 0x18 ;  /* 0x0000000a0d087211 */ /* 0x001fe200078ec0ff */
[----:B------:R-:W-:-:S04]  /*04b0*/  VIADD R13, R6, 0x50 ;  /* 0x00000050060d7836 */ /* 0x000fc80000000000 */
[----:B------:R-:W-:Y:S01]  /*04c0*/  IMAD R10, R3, 0x28, R8 ;  /* 0x00000028030a7824 */ /* 0x000fe200078e0208 */
[----:B------:R-:W-:Y:S02]  /*04d0*/  SHF.R.S32.HI R14, RZ, 0x1f, R13 ;  /* 0x0000001fff0e7819 */ /* 0x000fe4000001140d */
[----:B------:R-:W-:Y:S01]  /*04e0*/  LOP3.LUT R3, R12, 0xfffffffc, RZ, 0xc0, !PT ;  /* 0xfffffffc0c037812 */ /* 0x000fe200078ec0ff */
[----:B------:R-:W-:Y:S01]  /*04f0*/  IMAD R10, R23, 0x8, R10 ;  /* 0x00000008170a7824 */ /* 0x000fe200078e020a */
[----:B------:R-:W-:Y:S02]  /*0500*/  LEA.HI R14, R14, R13, RZ, 0x2 ;  /* 0x0000000d0e0e7211 */ /* 0x000fe400078f10ff */
[----:B------:R-:W-:Y:S02]  /*0510*/  SHF.R.U32.HI R12, RZ, 0x4, R11 ;  /* 0x00000004ff0c7819 */ /* 0x000fe4000001160b */
[----:B------:R-:W-:Y:S02]  /*0520*/  IADD3 R3, -R3, R2, RZ ;  /* 0x0000000203037210 */ /* 0x000fe40007ffe1ff */
[----:B------:R-:W-:-:S02]  /*0530*/  SHF.R.U32.HI R14, RZ, 0x2, R14 ;  /* 0x00000002ff0e7819 */ /* 0x000fc4000001160e */
[C---:B------:R-:W-:Y:S02]  /*0540*/  LOP3.LUT R11, R3.reuse, 0x3, R12, 0x78, !PT ;  /* 0x00000003030b7812 */ /* 0x040fe400078e780c */
[C---:B------:R-:W-:Y:S02]  /*0550*/  LOP3.LUT R12, R3.reuse, 0x3, R14, 0x78, !PT ;  /* 0x00000003030c7812 */ /* 0x040fe400078e780e */
[C---:B------:R-:W-:Y:S02]  /*0560*/  LOP3.LUT R13, R3.reuse, 0x3, R16, 0x78, !PT ;  /* 0x00000003030d7812 */ /* 0x040fe400078e7810 */
[----:B------:R-:W-:Y:S01]  /*0570*/  LOP3.LUT R14, R3, 0x3, R22, 0x78, !PT ;  /* 0x00000003030e7812 */ /* 0x000fe200078e7816 */
[--C-:B--2---:R-:W-:Y:S02]  /*0580*/  HADD2.F32 R3, -RZ, R18.reuse.H0_H0 ;  /* 0x20000012ff037230 */ /* 0x104fe40000004100 */
[----:B------:R-:W-:Y:S02]  /*0590*/  HADD2.F32 R15, -RZ, R18.H1_H1 ;  /* 0x30000012ff0f7230 */ /* 0x000fe40000004100 */
[----:B---3--:R-:W-:-:S02]  /*05a0*/  HADD2.F32 R16, -RZ, R20.H0_H0 ;  /* 0x20000014ff107230 */ /* 0x008fc40000004100 */
[----:B------:R-:W-:Y:S02]  /*05b0*/  HADD2.F32 R18, -RZ, R20.H1_H1 ;  /* 0x30000014ff127230 */ /* 0x000fe40000004100 */
[----:B------:R-:W-:Y:S02]  /*05c0*/  HADD2.F32 R17, -RZ, R19.H0_H0 ;  /* 0x20000013ff117230 */ /* 0x000fe40000004100 */
[--C-:B------:R-:W-:Y:S02]  /*05d0*/  HADD2.F32 R20, -RZ, R21.reuse.H0_H0 ;  /* 0x20000015ff147230 */ /* 0x100fe40000004100 */
[----:B------:R-:W-:Y:S02]  /*05e0*/  HADD2.F32 R22, -RZ, R21.H1_H1 ;  /* 0x30000015ff167230 */ /* 0x000fe40000004100 */
[----:B------:R-:W-:Y:S02]  /*05f0*/  HADD2.F32 R19, -RZ, R19.H1_H1 ;  /* 0x30000013ff137230 */ /* 0x000fe40000004100 */
[----:B------:R-:W-:-:S07]  /*0600*/  IMAD R21, R5, 0x140, RZ ;  /* 0x0000014005157824 */ /* 0x000fce00078e02ff */
.L_x_2937:
[----:B--2---:R-:W-:Y:S01]  /*0610*/  HFMA2.MMA R5, -RZ, RZ, 0, 0 ;  /* 0x00000000ff057435 */ /* 0x004fe200000001ff */
[----:B------:R-:W-:Y:S01]  /*0620*/  LEA R23, P0, R63, R9, 0x4 ;  /* 0x000000093f177211 */ /* 0x000fe200078020ff */
        /* <DEDUP_REMOVED lines=8> */
[----:B------:R-:W-:Y:S02]  /*06b0*/  IADD3 R52, R37, R25, RZ ;  /* 0x0000001925347210 */ /* 0x000fe40007ffe0ff */
[----:B------:R-:W-:Y:S02]  /*06c0*/  IADD3 R24, P1, R21, R36, RZ ;  /* 0x0000002415187210 */ /* 0x000fe40007f3e0ff */
[----:B------:R-:W2:Y:S02]  /*06d0*/  LDG.E.64.CONSTANT R34, desc[UR8][R34.64] ;  /* 0x0000000822227981 */ /* 0x000ea4000c1e9b00 */
[----:B------:R-:W-:Y:S01]  /*06e0*/  SHF.L.U32 R23, R24, 0x1, RZ ;  /* 0x0000000118177819 */ /* 0x000fe200000006ff */
[----:B------:R-:W-:-:S03]  /*06f0*/  IMAD.X R5, RZ, RZ, R52, P1 ;  /* 0x000000ffff057224 */ /* 0x000fc600008e0634 */
[----:B------:R-:W-:Y:S02]  /*0700*/  IADD3 R42, P0, R23, UR6, RZ ;  /* 0x00000006172a7c10 */ /* 0x000fe4000ff1e0ff */
[----:B------:R-:W-:-:S04]  /*0710*/  SHF.L.U64.HI R24, R24, 0x1, R5 ;  /* 0x0000000118187819 */ /* 0x000fc80000010205 */
[----:B------:R-:W-:Y:S02]  /*0720*/  IADD3.X R43, R24, UR7, RZ, P0, !PT ;  /* 0x00000007182b7c10 */ /* 0x000fe400087fe4ff */
[----:B------:R-:W-:-:S04]  /*0730*/  IADD3 R5, R21, 0x500, RZ ;  /* 0x0000050015057810 */ /* 0x000fc80007ffe0ff */
[----:B------:R-:W3:Y:S01]  /*0740*/  LDG.E.64.CONSTANT R42, desc[UR8][R42.64] ;  /* 0x000000082a2a7981 */ /* 0x000ee2000c1e9b00 */
[----:B------:R-:W-:-:S04]  /*0750*/  IADD3 R5, P0, R5, R36, RZ ;  /* 0x0000002405057210 */ /* 0x000fc80007f1e0ff */
[----:B------:R-:W-:Y:S01]  /*0760*/  IADD3.X R52, RZ, R52, RZ, P0, !PT ;  /* 0x00000034ff347210 */ /* 0x000fe200007fe4ff */
[----:B------:R-:W-:-:S03]  /*0770*/  IMAD.SHL.U32 R25, R5, 0x2, RZ ;  /* 0x0000000205197824 */ /* 0x000fc600078e00ff */
        /* <DEDUP_REMOVED lines=14> */
[----:B--2---:R-:W-:-:S04]  /*0860*/  FADD.FTZ R35, R35, UR5 ;  /* 0x0000000523237e21 */ /* 0x004fc80008010000 */
[----:B------:R-:W0:Y:S01]  /*0870*/  MUFU.RSQ R54, R35 ;  /* 0x0000002300367308 */ /* 0x000e220000001400 */
[--C-:B---3--:R-:W-:Y:S02]  /*0880*/  HADD2.F32 R5, -RZ, R42.reuse.H0_H0 ;  /* 0x2000002aff057230 */ /* 0x108fe40000004100 */
[----:B------:R-:W-:Y:S02]  /*0890*/  HADD2.F32 R45, -RZ, R42.H1_H1 ;  /* 0x3000002aff2d7230 */ /* 0x000fe40000004100 */
[----:B------:R-:W-:Y:S02]  /*08a0*/  HADD2.F32 R47, -RZ, R43.H0_H0 ;  /* 0x2000002bff2f7230 */ /* 0x000fe40000004100 */
[C---:B------:R-:W-:Y:S01]  /*08b0*/  FADD.FTZ R5, -R34.reuse, R5 ;  /* 0x0000000522057221 */ /* 0x040fe20000010100 */
[----:B------:R-:W-:-:S03]  /*08c0*/  FADD.FTZ R45, -R34, R45 ;  /* 0x0000002d222d7221 */ /* 0x000fc60000010100 */
[----:B0-----:R-:W-:Y:S01]  /*08d0*/  FMUL.FTZ R5, R54, R5 ;  /* 0x0000000536057220 */ /* 0x001fe20000410000 */
[----:B------:R-:W-:Y:S01]  /*08e0*/  FADD.FTZ R47, -R34, R47 ;  /* 0x0000002f222f7221 */ /* 0x000fe20000010100 */
[C---:B------:R-:W-:Y:S01]  /*08f0*/  FMUL.FTZ R57, R54.reuse, R45 ;  /* 0x0000002d36397220 */ /* 0x040fe20000410000 */
[----:B------:R-:W-:Y:S02]  /*0900*/  HADD2.F32 R35, -RZ, R43.H1_H1 ;  /* 0x3000002bff237230 */ /* 0x000fe40000004100 */
[----:B------:R-:W-:Y:S01]  /*0910*/  FFMA.FTZ R48, R3, R5, R16 ;  /* 0x0000000503307223 */ /* 0x000fe20000010010 */
[----:B------:R-:W-:Y:S01]  /*0920*/  FMUL.FTZ R55, R54, R47 ;  /* 0x0000002f36377220 */ /* 0x000fe20000410000 */
[----:B------:R-:W-:Y:S02]  /*0930*/  FFMA.FTZ R45, R15, R57, R18 ;  /* 0x000000390f2d7223 */ /* 0x000fe40000010012 */
[----:B------:R-:W-:Y:S01]  /*0940*/  FMUL.FTZ R42, R48, -1.4426950216293334961 ;  /* 0xbfb8aa3b302a7820 */ /* 0x000fe20000410000 */
[----:B------:R-:W-:Y:S01]  /*0950*/  FFMA.FTZ R47, R17, R55, R20 ;  /* 0x00000037112f7223 */ /* 0x000fe20000010014 */
[----:B------:R-:W-:Y:S01]  /*0960*/  FMUL.FTZ R46, R45, -1.4426950216293334961 ;  /* 0xbfb8aa3b2d2e7820 */ /* 0x000fe20000410000 */
[----:B------:R-:W-:Y:S01]  /*0970*/  FADD.FTZ R35, -R34, R35 ;  /* 0x0000002322237221 */ /* 0x000fe20000010100 */
[----:B------:R-:W0:Y:S01]  /*0980*/  MUFU.EX2 R43, R42 ;  /* 0x0000002a002b7308 */ /* 0x000e220000000800 */
[----:B----4-:R-:W-:-:S02]  /*0990*/  HADD2.F32 R49, -RZ, R36.H0_H0 ;  /* 0x20000024ff317230 */ /* 0x010fc40000004100 */
[----:B------:R-:W-:Y:S01]  /*09a0*/  FMUL.FTZ R44, R47, -1.4426950216293334961 ;  /* 0xbfb8aa3b2f2c7820 */ /* 0x000fe20000410000 */
[----:B------:R-:W-:Y:S02]  /*09b0*/  FMUL.FTZ R53, R54, R35 ;  /* 0x0000002336357220 */ /* 0x000fe40000410000 */
[----:B------:R-:W-:Y:S02]  /*09c0*/  FADD.FTZ R35, -R34, R49 ;  /* 0x0000003122237221 */ /* 0x000fe40000010100 */
[----:B------:R-:W1:Y:S01]  /*09d0*/  MUFU.EX2 R46, R46 ;  /* 0x0000002e002e7308 */ /* 0x000e620000000800 */
[----:B------:R-:W-:Y:S01]  /*09e0*/  FFMA.FTZ R49, R19, R53, R22 ;  /* 0x0000003513317223 */ /* 0x000fe20000010016 */
[----:B------:R-:W-:-:S06]  /*09f0*/  HADD2.F32 R59, -RZ, R36.H1_H1 ;  /* 0x30000024ff3b7230 */ /* 0x000fcc0000004100 */
[----:B------:R-:W2:Y:S01]  /*0a00*/  MUFU.EX2 R51, R44 ;  /* 0x0000002c00337308 */ /* 0x000ea20000000800 */
[----:B------:R-:W-:Y:S01]  /*0a10*/  FMUL.FTZ R66, R49, -1.4426950216293334961 ;  /* 0xbfb8aa3b31427820 */ /* 0x000fe20000410000 */
[----:B------:R-:W-:Y:S01]  /*0a20*/  FADD.FTZ R59, -R34, R59 ;  /* 0x0000003b223b7221 */ /* 0x000fe20000010100 */
[C---:B------:R-:W-:Y:S01]  /*0a30*/  FMUL.FTZ R60, R54.reuse, R35 ;  /* 0x00000023363c7220 */ /* 0x040fe20000410000 */
[--C-:B------:R-:W-:Y:S02]  /*0a40*/  HADD2.F32 R67, -RZ, R37.reuse.H0_H0 ;  /* 0x20000025ff437230 */ /* 0x100fe40000004100 */
[----:B0-----:R-:W-:Y:S01]  /*0a50*/  FADD.FTZ R43, R43, 1 ;  /* 0x3f8000002b2b7421 */ /* 0x001fe20000010000 */
[----:B------:R-:W-:Y:S01]  /*0a60*/  FMUL.FTZ R58, R54, R59 ;  /* 0x0000003b363a7220 */ /* 0x000fe20000410000 */
[----:B------:R-:W0:Y:S01]  /*0a70*/  MUFU.EX2 R66, R66 ;  /* 0x0000004200427308 */ /* 0x000e220000000800 */
[----:B------:R-:W-:Y:S01]  /*0a80*/  FFMA.FTZ R35, R3, R60, R16 ;  /* 0x0000003c03237223 */ /* 0x000fe20000010010 */
[----:B------:R-:W-:-:S02]  /*0a90*/  HADD2.F32 R37, -RZ, R37.H1_H1 ;  /* 0x30000025ff257230 */ /* 0x000fc40000004100 */
[----:B-1----:R-:W-:Y:S01]  /*0aa0*/  FADD.FTZ R64, R46, 1 ;  /* 0x3f8000002e407421 */ /* 0x002fe20000010000 */
[C---:B------:R-:W-:Y:S01]  /*0ab0*/  FADD.FTZ R67, -R34.reuse, R67 ;  /* 0x0000004322437221 */ /* 0x040fe20000010100 */
[----:B------:R-:W-:Y:S01]  /*0ac0*/  FFMA.FTZ R36, R15, R58, R18 ;  /* 0x0000003a0f247223 */ /* 0x000fe20000010012 */
[----:B------:R-:W-:Y:S01]  /*0ad0*/  FMUL.FTZ R65, R35, -1.4426950216293334961 ;  /* 0xbfb8aa3b23417820 */ /* 0x000fe20000410000 */
[----:B------:R-:W1:Y:S01]  /*0ae0*/  MUFU.RCP R59, R43 ;  /* 0x0000002b003b7308 */ /* 0x000e620000001000 */
[----:B--2---:R-:W-:Y:S01]  /*0af0*/  FADD.FTZ R51, R51, 1 ;  /* 0x3f80000033337421 */ /* 0x004fe20000010000 */
[----:B------:R-:W-:Y:S01]  /*0b00*/  FADD.FTZ R37, -R34, R37 ;  /* 0x0000002522257221 */ /* 0x000fe20000010100 */
[----:B------:R-:W-:Y:S01]  /*0b10*/  FMUL.FTZ R56, R54, R67 ;  /* 0x0000004336387220 */ /* 0x000fe20000410000 */
[----:B------:R-:W-:Y:S02]  /*0b20*/  FMUL.FTZ R50, R36, -1.4426950216293334961 ;  /* 0xbfb8aa3b24327820 */ /* 0x000fe40000410000 */
[----:B------:R-:W-:-:S02]  /*0b30*/  FMUL.FTZ R62, R54, R37 ;  /* 0x00000025363e7220 */ /* 0x000fc40000410000 */
[----:B------:R-:W-:Y:S01]  /*0b40*/  MUFU.RCP R64, R64 ;  /* 0x0000004000407308 */ /* 0x000fe20000001000 */
[----:B------:R-:W-:Y:S01]  /*0b50*/  FFMA.FTZ R42, R17, R56, R20 ;  /* 0x00000038112a7223 */ /* 0x000fe20000010014 */
[----:B------:R-:W-:Y:S01]  /*0b60*/  FFMA.FTZ R34, R19, R62, R22 ;  /* 0x0000003e13227223 */ /* 0x000fe20000010016 */
[----:B0-----:R-:W-:-:S05]  /*0b70*/  FADD.FTZ R37, R66, 1 ;  /* 0x3f80000042257421 */ /* 0x001fca0000010000 */
[----:B------:R-:W0:Y:S01]  /*0b80*/  MUFU.RCP R51, R51 ;  /* 0x0000003300337308 */ /* 0x000e220000001000 */
[----:B------:R-:W-:-:S07]  /*0b90*/  FMUL.FTZ R44, R42, -1.4426950216293334961 ;  /* 0xbfb8aa3b2a2c7820 */ /* 0x000fce0000410000 */
[----:B------:R-:W2:Y:S01]  /*0ba0*/  MUFU.EX2 R65, R65 ;  /* 0x0000004100417308 */ /* 0x000ea20000000800 */
[----:B------:R-:W-:-:S07]  /*0bb0*/  FMUL.FTZ R46, R34, -1.4426950216293334961 ;  /* 0xbfb8aa3b222e7820 */ /* 0x000fce0000410000 */
[----:B------:R-:W3:Y:S01]  /*0bc0*/  MUFU.EX2 R50, R50 ;  /* 0x0000003200327308 */ /* 0x000ee20000000800 */
[----:B-1----:R-:W-:Y:S01]  /*0bd0*/  FADD.FTZ R43, -R59, 1 ;  /* 0x3f8000003b2b7421 */ /* 0x002fe20000010100 */
[----:B0-----:R-:W-:-:S03]  /*0be0*/  FADD.FTZ R68, -R51, 1 ;  /* 0x3f80000033447421 */ /* 0x001fc60000010100 */
[----:B------:R-:W-:-:S03]  /*0bf0*/  FFMA.FTZ R66, R48, R43, 1 ;  /* 0x3f80000030427423 */ /* 0x000fc6000001002b */
[----:B------:R-:W0:Y:S01]  /*0c00*/  MUFU.EX2 R44, R44 ;  /* 0x0000002c002c7308 */ /* 0x000e220000000800 */
[----:B------:R-:W-:-:S07]  /*0c10*/  FADD.FTZ R48, -R64, 1 ;  /* 0x3f80000040307421 */ /* 0x000fce0000010100 */
[----:B------:R-:W1:Y:S01]  /*0c20*/  MUFU.RCP R37, R37 ;  /* 0x0000002500257308 */ /* 0x000e620000001000 */
[----:B--2---:R-:W-:Y:S01]  /*0c30*/  FADD.FTZ R67, R65, 1 ;  /* 0x3f80000041437421 */ /* 0x004fe20000010000 */
[----:B------:R-:W-:-:S06]  /*0c40*/  FFMA.FTZ R65, R45, R48, 1 ;  /* 0x3f8000002d417423 */ /* 0x000fcc0000010030 */
[----:B------:R-:W2:Y:S01]  /*0c50*/  MUFU.EX2 R46, R46 ;  /* 0x0000002e002e7308 */ /* 0x000ea20000000800 */
[----:B---3--:R-:W-:Y:S01]  /*0c60*/  FADD.FTZ R45, R50, 1 ;  /* 0x3f800000322d7421 */ /* 0x008fe20000010000 */
[----:B------:R-:W-:Y:S01]  /*0c70*/  FFMA.FTZ R50, R47, R68, 1 ;  /* 0x3f8000002f327423 */ /* 0x000fe20000010044 */
[--C-:B-----5:R-:W-:Y:S02]  /*0c80*/  HADD2.F32 R68, -RZ, R38.reuse.H0_H0 ;  /* 0x20000026ff447230 */ /* 0x120fe40000004100 */
[----:B------:R-:W-:Y:S01]  /*0c90*/  FMUL.FTZ R59, R59, R66 ;  /* 0x000000423b3b7220 */ /* 0x000fe20000410000 */
[----:B------:R-:W-:Y:S02]  /*0ca0*/  HADD2.F32 R66, -RZ, R38.H1_H1 ;  /* 0x30000026ff427230 */ /* 0x000fe40000004100 */
[----:B------:R-:W-:Y:S01]  /*0cb0*/  FMUL.FTZ R65, R64, R65 ;  /* 0x0000004140417220 */ /* 0x000fe20000410000 */
[----:B0-----:R-:W-:Y:S01]  /*0cc0*/  FADD.FTZ R38, R44, 1 ;  /* 0x3f8000002c267421 */ /* 0x001fe20000010000 */
[----:B------:R-:W-:Y:S01]  /*0cd0*/  FMUL.FTZ R68, R68, R59 ;  /* 0x0000003b44447220 */ /* 0x000fe20000410000 */
[----:B-1----:R-:W-:Y:S01]  /*0ce0*/  FADD.FTZ R70, -R37, 1 ;  /* 0x3f80000025467421 */ /* 0x002fe20000010100 */
[----:B------:R-:W-:-:S02]  /*0cf0*/  HADD2.F32 R64, -RZ, R39.H0_H0 ;  /* 0x20000027ff407230 */ /* 0x000fc40000004100 */
[----:B------:R-:W-:Y:S01]  /*0d00*/  FMUL.FTZ R51, R51, R50 ;  /* 0x0000003233337220 */ /* 0x000fe20000410000 */
[----:B------:R-:W-:Y:S01]  /*0d10*/  FMUL.FTZ R66, R66, R65 ;  /* 0x0000004142427220 */ /* 0x000fe20000410000 */
[----:B------:R-:W-:Y:S01]  /*0d20*/  FMUL.FTZ R44, R3, R68 ;  /* 0x00000044032c7220 */ /* 0x000fe20000410000 */
[----:B------:R-:W-:Y:S01]  /*0d30*/  MUFU.RCP R43, R67 ;  /* 0x00000043002b7308 */ /* 0x000fe20000001000 */
[----:B------:R-:W-:Y:S01]  /*0d40*/  FFMA.FTZ R48, R49, R70, 1 ;  /* 0x3f80000031307423 */ /* 0x000fe20000010046 */
[----:B--2---:R-:W-:Y:S01]  /*0d50*/  FADD.FTZ R50, R46, 1 ;  /* 0x3f8000002e327421 */ /* 0x004fe20000010000 */
[----:B------:R-:W-:Y:S02]  /*0d60*/  HADD2.F32 R70, -RZ, R39.H1_H1 ;  /* 0x30000027ff467230 */ /* 0x000fe40000004100 */
[----:B------:R-:W-:Y:S01]  /*0d70*/  FMUL.FTZ R64, R64, R51 ;  /* 0x0000003340407220 */ /* 0x000fe20000410000 */
[----:B------:R-:W-:Y:S01]  /*0d80*/  FMUL.FTZ R46, R15, R66 ;  /* 0x000000420f2e7220 */ /* 0x000fe20000410000 */
[----:B------:R-:W-:Y:S01]  /*0d90*/  FFMA.FTZ R44, R5, R44, RZ ;  /* 0x0000002c052c7223 */ /* 0x000fe200000100ff */
[----:B------:R-:W0:Y:S01]  /*0da0*/  MUFU.RCP R38, R38 ;  /* 0x0000002600267308 */ /* 0x000e220000001000 */
[----:B------:R-:W-:Y:S01]  /*0db0*/  FMUL.FTZ R47, R37, R48 ;  /* 0x00000030252f7220 */ /* 0x000fe20000410000 */
[----:B------:R-:W-:Y:S01]  /*0dc0*/  FMUL.FTZ R37, R17, R64 ;  /* 0x0000004011257220 */ /* 0x000fe20000410000 */
[----:B------:R-:W-:-:S05]  /*0dd0*/  FFMA.FTZ R44, R57, R46, R44 ;  /* 0x0000002e392c7223 */ /* 0x000fca000001002c */
[----:B------:R-:W1:Y:S01]  /*0de0*/  MUFU.RCP R39, R50 ;  /* 0x0000003200277308 */ /* 0x000e620000001000 */
[----:B------:R-:W-:Y:S01]  /*0df0*/  FMUL.FTZ R70, R70, R47 ;  /* 0x0000002f46467220 */ /* 0x000fe20000410000 */
[----:B------:R-:W-:-:S06]  /*0e00*/  FFMA.FTZ R44, R55, R37, R44 ;  /* 0x00000025372c7223 */ /* 0x000fcc000001002c */
[----:B------:R-:W2:Y:S01]  /*0e10*/  MUFU.RCP R45, R45 ;  /* 0x0000002d002d7308 */ /* 0x000ea20000001000 */
[----:B------:R-:W-:Y:S01]  /*0e20*/  FMUL.FTZ R37, R19, R70 ;  /* 0x0000004613257220 */ /* 0x000fe20000410000 */
[----:B0-----:R-:W-:-:S03]  /*0e30*/  FADD.FTZ R49, -R38, 1 ;  /* 0x3f80000026317421 */ /* 0x001fc60000010100 */
[----:B------:R-:W-:Y:S01]  /*0e40*/  FFMA.FTZ R37, R53, R37, R44 ;  /* 0x0000002535257223 */ /* 0x000fe2000001002c */
[----:B------:R-:W-:Y:S01]  /*0e50*/  FADD.FTZ R44, -R43, 1 ;  /* 0x3f8000002b2c7421 */ /* 0x000fe20000010100 */
[----:B-1----:R-:W-:-:S03]  /*0e60*/  FADD.FTZ R51, -R39, 1 ;  /* 0x3f80000027337421 */ /* 0x002fc60000010100 */
[----:B------:R-:W-:Y:S01]  /*0e70*/  FFMA.FTZ R44, R35, R44, 1 ;  /* 0x3f800000232c7423 */ /* 0x000fe2000001002c */
[----:B------:R-:W-:Y:S01]  /*0e80*/  FFMA.FTZ R49, R42, R49, 1 ;  /* 0x3f8000002a317423 */ /* 0x000fe20000010031 */
[----:B------:R-:W-:Y:S02]  /*0e90*/  HADD2.F32 R76, -RZ, R40.H0_H0 ;  /* 0x20000028ff4c7230 */ /* 0x000fe40000004100 */
[----:B------:R-:W-:Y:S01]  /*0ea0*/  FFMA.FTZ R42, R34, R51, 1 ;  /* 0x3f800000222a7423 */ /* 0x000fe20000010033 */
[----:B------:R-:W-:Y:S01]  /*0eb0*/  FMUL.FTZ R43, R43, R44 ;  /* 0x0000002c2b2b7220 */ /* 0x000fe20000410000 */
[----:B--2---:R-:W-:Y:S01]  /*0ec0*/  FADD.FTZ R47, -R45, 1 ;  /* 0x3f8000002d2f7421 */ /* 0x004fe20000010100 */
[----:B------:R-:W-:-:S03]  /*0ed0*/  FFMA.FTZ R34, R3, R68, RZ ;  /* 0x0000004403227223 */ /* 0x000fc600000100ff */
[----:B------:R-:W-:Y:S01]  /*0ee0*/  FFMA.FTZ R36, R36, R47, 1 ;  /* 0x3f80000024247423 */ /* 0x000fe2000001002f */
[----:B------:R-:W-:Y:S02]  /*0ef0*/  HADD2.F32 R74, -RZ, R40.H1_H1 ;  /* 0x30000028ff4a7230 */ /* 0x000fe40000004100 */
[----:B------:R-:W-:Y:S01]  /*0f00*/  FMUL.FTZ R76, R76, R43 ;  /* 0x0000002b4c4c7220 */ /* 0x000fe20000410000 */
[----:B------:R-:W-:Y:S01]  /*0f10*/  FFMA.FTZ R34, R15, R66, R34 ;  /* 0x000000420f227223 */ /* 0x000fe20000010022 */
[----:B------:R-:W-:Y:S02]  /*0f20*/  FMUL.FTZ R45, R45, R36 ;  /* 0x000000242d2d7220 */ /* 0x000fe40000410000 */
[----:B------:R-:W-:Y:S01]  /*0f30*/  FMUL.FTZ R35, R3, R76 ;  /* 0x0000004c03237220 */ /* 0x000fe20000410000 */
[----:B------:R-:W-:Y:S01]  /*0f40*/  FFMA.FTZ R34, R17, R64, R34 ;  /* 0x0000004011227223 */ /* 0x000fe20000010022 */
[----:B------:R-:W-:Y:S02]  /*0f50*/  FMUL.FTZ R74, R74, R45 ;  /* 0x0000002d4a4a7220 */ /* 0x000fe40000410000 */
[----:B------:R-:W-:Y:S01]  /*0f60*/  FFMA.FTZ R35, R60, R35, R37 ;  /* 0x000000233c237223 */ /* 0x000fe20000010025 */
[----:B------:R-:W-:Y:S01]  /*0f70*/  FFMA.FTZ R34, R19, R70, R34 ;  /* 0x0000004613227223 */ /* 0x000fe20000010022 */
[----:B------:R-:W-:-:S03]  /*0f80*/  FMUL.FTZ R37, R15, R74 ;  /* 0x0000004a0f257220 */ /* 0x000fc60000410000 */
[----:B------:R-:W-:Y:S01]  /*0f90*/  FFMA.FTZ R36, R3, R76, R34 ;  /* 0x0000004c03247223 */ /* 0x000fe20000010022 */
[----:B------:R-:W-:Y:S02]  /*0fa0*/  FFMA.FTZ R37, R58, R37, R35 ;  /* 0x000000253a257223 */ /* 0x000fe40000010023 */
[----:B------:R-:W0:Y:S01]  /*0fb0*/  LDC.64 R34, c[0x0][0x258] ;  /* 0x00009600ff227b82 */ /* 0x000e220000000a00 */
[--C-:B------:R-:W-:Y:S02]  /*0fc0*/  HADD2.F32 R72, -RZ, R41.reuse.H0_H0 ;  /* 0x20000029ff487230 */ /* 0x100fe40000004100 */
[----:B------:R-:W-:Y:S01]  /*0fd0*/  FMUL.FTZ R49, R38, R49 ;  /* 0x0000003126317220 */ /* 0x000fe20000410000 */
[----:B------:R-:W-:Y:S02]  /*0fe0*/  HADD2.F32 R59, -RZ, R41.H1_H1 ;  /* 0x30000029ff3b7230 */ /* 0x000fe40000004100 */
[----:B------:R-:W-:Y:S01]  /*0ff0*/  FMUL.FTZ R42, R39, R42 ;  /* 0x0000002a272a7220 */ /* 0x000fe20000410000 */
[----:B------:R-:W-:Y:S01]  /*1000*/  FMUL.FTZ R72, R72, R49 ;  /* 0x0000003148487220 */ /* 0x000fe20000410000 */
[----:B------:R-:W-:-:S02]  /*1010*/  FFMA.FTZ R36, R15, R74, R36 ;  /* 0x0000004a0f247223 */ /* 0x000fc40000010024 */
[----:B------:R-:W-:Y:S01]  /*1020*/  FMUL.FTZ R59, R59, R42 ;  /* 0x0000002a3b3b7220 */ /* 0x000fe20000410000 */
[CC--:B------:R-:W-:Y:S01]  /*1030*/  FMUL.FTZ R38, R17.reuse, R72.reuse ;  /* 0x0000004811267220 */ /* 0x0c0fe20000410000 */
[----:B------:R-:W-:-:S03]  /*1040*/  FFMA.FTZ R36, R17, R72, R36 ;  /* 0x0000004811247223 */ /* 0x000fc60000010024 */
[----:B------:R-:W-:Y:S01]  /*1050*/  FFMA.FTZ R37, R56, R38, R37 ;  /* 0x0000002638257223 */ /* 0x000fe20000010025 */
[----:B------:R-:W-:Y:S01]  /*1060*/  FMUL.FTZ R38, R19, R59 ;  /* 0x0000003b13267220 */ /* 0x000fe20000410000 */
[----:B0-----:R-:W-:-:S04]  /*1070*/  ISETP.GE.U32.AND P0, PT, R63, R34, PT ;  /* 0x000000223f00720c */ /* 0x001fc80003f06070 */
[----:B------:R-:W-:Y:S01]  /*1080*/  ISETP.GE.AND.EX P0, PT, R61, R35, PT, P0 ;  /* 0x000000233d00720c */ /* 0x000fe20003f06300 */
[-C--:B------:R-:W-:Y:S01]  /*1090*/  FFMA.FTZ R36, R19, R59.reuse, R36 ;  /* 0x0000003b13247223 */ /* 0x080fe20000010024 */
[----:B------:R-:W-:Y:S01]  /*10a0*/  FFMA.FTZ R37, R62, R38, R37 ;  /* 0x000000263e257223 */ /* 0x000fe20000010025 */
[----:B------:R-:W-:Y:S01]  /*10b0*/  FFMA.FTZ R39, R5, R68, R32 ;  /* 0x0000004405277223 */ /* 0x000fe20000010020 */
[----:B------:R-:W-:Y:S01]  /*10c0*/  FADD.FTZ R33, R68, R33 ;  /* 0x0000002144217221 */ /* 0x000fe20000010000 */
[----:B------:R-:W-:Y:S01]  /*10d0*/  FFMA.FTZ R41, R57, R66, R30 ;  /* 0x0000004239297223 */ /* 0x000fe2000001001e */
[----:B------:R-:W-:Y:S01]  /*10e0*/  FADD.FTZ R31, R66, R31 ;  /* 0x0000001f421f7221 */ /* 0x000fe20000010000 */
[----:B------:R0:W-:Y:S01]  /*10f0*/  STS.64 [R10], R36 ;  /* 0x000000240a007388 */ /* 0x0001e20000000a00 */
[----:B------:R-:W-:Y:S01]  /*1100*/  FFMA.FTZ R43, R55, R64, R28 ;  /* 0x00000040372b7223 */ /* 0x000fe2000001001c */
[----:B------:R-:W-:Y:S01]  /*1110*/  FADD.FTZ R29, R64, R29 ;  /* 0x0000001d401d7221 */ /* 0x000fe20000010000 */
[----:B------:R-:W-:Y:S01]  /*1120*/  FFMA.FTZ R45, R53, R70, R26 ;  /* 0x00000046352d7223 */ /* 0x000fe2000001001a */
[----:B------:R-:W-:Y:S01]  /*1130*/  FADD.FTZ R38, R70, R27 ;  /* 0x0000001b46267221 */ /* 0x000fe20000010000 */
[----:B------:R-:W-:Y:S01]  /*1140*/  CS2R R46, SRZ ;  /* 0x00000000002e7805 */ /* 0x000fe2000001ff00 */
        /* <DEDUP_REMOVED lines=19> */
[----:B------:R-:W-:-:S03]  /*1280*/  LOP3.LUT R43, R37, 0x18, RZ, 0x3c, !PT ;  /* 0x00000018252b7812 */ /* 0x000fc600078e3cff */
[----:B------:R-:W-:Y:S01]  /*1290*/  IMAD.SHL.U32 R51, R51, 0x2, RZ ;  /* 0x0000000233337824 */ /* 0x000fe200078e00ff */
        /* <DEDUP_REMOVED lines=31> */
.L_x_2922:
[----:B------:R-:W-:Y:S04]  /*1490*/  BSSY B0, `(.L_x_2923) ;  /* 0x0000028000007945 */ /* 0x000fe80003800000 */
[----:B------:R-:W-:Y:S05]  /*14a0*/  @P1 BRA `(.L_x_2924) ;  /* 0x0000000000981947 */ /* 0x000fea0003800000 */
[----:B------:R-:W-:Y:S02]  /*14b0*/  SHF.R.U32.HI R36, RZ, 0x2, R2 ;  /* 0x00000002ff247819 */ /* 0x000fe40000011602 */
[----:B0-----:R-:W-:-:S03]  /*14c0*/  SHF.L.U32 R42, R2, 0x3, RZ ;  /* 0x00000003022a7819 */ /* 0x001fc600000006ff */
[----:B------:R-:W-:Y:S01]  /*14d0*/  IMAD R36, R36, 0x14, RZ ;  /* 0x0000001424247824 */ /* 0x000fe200078e02ff */
[----:B------:R-:W-:-:S04]  /*14e0*/  LOP3.LUT R42, R42, 0x18, RZ, 0xc0, !PT ;  /* 0x000000182a2a7812 */ /* 0x000fc800078ec0ff */
[----:B------:R-:W-:Y:S02]  /*14f0*/  SHF.R.U32.HI R37, RZ, 0x2, R36 ;  /* 0x00000002ff257819 */ /* 0x000fe40000011624 */
[C---:B------:R-:W-:Y:S02]  /*1500*/  IADD3 R38, R36.reuse, 0x4, RZ ;  /* 0x0000000424267810 */ /* 0x040fe40007ffe0ff */
[C---:B------:R-:W-:Y:S01]  /*1510*/  IADD3 R40, R36.reuse, 0x8, RZ ;  /* 0x0000000824287810 */ /* 0x040fe20007ffe0ff */
[----:B------:R-:W-:Y:S01]  /*1520*/  IMAD R37, R37, 0x28, R8 ;  /* 0x0000002825257824 */ /* 0x000fe200078e0208 */
[----:B------:R-:W-:Y:S01]  /*1530*/  SHF.R.U32.HI R39, RZ, 0x2, R38 ;  /* 0x00000002ff277819 */ /* 0x000fe20000011626 */
[C---:B------:R-:W-:Y:S01]  /*1540*/  VIADD R38, R36.reuse, 0xc ;  /* 0x0000000c24267836 */ /* 0x040fe20000000000 */
[----:B------:R-:W-:Y:S02]  /*1550*/  SHF.R.U32.HI R41, RZ, 0x2, R40 ;  /* 0x00000002ff297819 */ /* 0x000fe40000011628 */
[----:B------:R-:W-:Y:S01]  /*1560*/  IADD3 R37, R37, R42, RZ ;  /* 0x0000002a25257210 */ /* 0x000fe20007ffe0ff */
[--C-:B------:R-:W-:Y:S01]  /*1570*/  IMAD R39, R39, 0x28, R8.reuse ;  /* 0x0000002827277824 */ /* 0x100fe200078e0208 */
[----:B------:R-:W-:Y:S01]  /*1580*/  IADD3 R40, R36, 0x10, RZ ;  /* 0x0000001024287810 */ /* 0x000fe20007ffe0ff */
[----:B------:R-:W-:Y:S01]  /*1590*/  IMAD R41, R41, 0x28, R8 ;  /* 0x0000002829297824 */ /* 0x000fe200078e0208 */
[----:B------:R-:W-:-:S02]  /*15a0*/  SHF.R.U32.HI R43, RZ, 0x2, R38 ;  /* 0x00000002ff2b7819 */ /* 0x000fc40000011626 */
        /* <DEDUP_REMOVED lines=22> */
.L_x_2924:
[----:B------:R-:W-:Y:S05]  /*1710*/  BSYNC B0 ;  /* 0x0000000000007941 */ /* 0x000fea0003800000 */
.L_x_2923:
        /* <DEDUP_REMOVED lines=18> */
[----:B-1----:R-:W-:-:S04]  /*1840*/  IMAD R40, R40, UR4, R7 ;  /* 0x0000000428287c24 */ /* 0x002fc8000f8e0207 */
[----:B------:R-:W-:-:S05]  /*1850*/  IMAD R40, R40, 0x800, R41 ;  /* 0x0000080028287824 */ /* 0x000fca00078e0229 */
[----:B------:R-:W-:-:S05]  /*1860*/  SHF.L.U32 R41, R40, 0x1, RZ ;  /* 0x0000000128297819 */ /* 0x000fca00000006ff */
[----:B--2---:R-:W-:-:S05]  /*1870*/  IMAD.WIDE.U32 R38, R41, 0x4, R38 ;  /* 0x0000000429267825 */ /* 0x004fca00078e0026 */
[----:B------:R1:W-:Y:S02]  /*1880*/  STG.E.64 desc[UR8][R38.64], R36 ;  /* 0x0000002426007986 */ /* 0x0003e4000c101b08 */
.L_x_2926:
[----:B------:R-:W-:Y:S05]  /*1890*/  BSYNC B0 ;  /* 0x0000000000007941 */ /* 0x000fea0003800000 */
.L_x_2925:
        /* <DEDUP_REMOVED lines=13> */
.L_x_2929:
[----:B------:R-:W2:Y:S04]  /*1970*/  LD.E.STRONG.GPU R38, desc[UR8][R36.64] ;  /* 0x0000000824267980 */ /* 0x000ea8000c10f900 */
[----:B--2---:R-:W-:Y:S01]  /*1980*/  CCTL.IVALL ;  /* 0x00000000ff00798f */ /* 0x004fe20002000000 */
[----:B------:R-:W-:Y:S05]  /*1990*/  YIELD ;  /* 0x0000000000007946 */ /* 0x000fea0003800000 */
[----:B-----5:R-:W-:-:S04]  /*19a0*/  LOP3.LUT R38, R38, R39, RZ, 0x3c, !PT ;  /* 0x0000002726267212 */ /* 0x020fc800078e3cff */
[----:B------:R-:W-:-:S13]  /*19b0*/  ISETP.GT.AND P1, PT, R38, -0x1, PT ;  /* 0xffffffff2600780c */ /* 0x000fda0003f24270 */
[----:B------:R-:W-:Y:S05]  /*19c0*/  @P1 BRA `(.L_x_2929) ;  /* 0xfffffffc00e81947 */ /* 0x000fea000383ffff */
.L_x_2928:
[----:B------:R-:W-:Y:S05]  /*19d0*/  WARPSYNC.ALL ;  /* 0x0000000000007948 */ /* 0x000fea0003800000 */
[----:B------:R-:W-:Y:S06]  /*19e0*/  BAR.SYNC.DEFER_BLOCKING 0x0 ;  /* 0x0000000000007b1d */ /* 0x000fec0000010000 */
[----:B------:R-:W-:Y:S05]  /*19f0*/  BRA `(.L_x_2930) ;  /* 0x0000000000607947 */ /* 0x000fea0003800000 */
.L_x_2927:
[----:B------:R-:W-:Y:S01]  /*1a00*/  BAR.SYNC.DEFER_BLOCKING 0x0 ;  /* 0x0000000000007b1d */ /* 0x000fe20000010000 */
[----:B------:R-:W-:-:S13]  /*1a10*/  ISETP.NE.AND P1, PT, R2, RZ, PT ;  /* 0x000000ff0200720c */ /* 0x000fda0003f25270 */
[----:B------:R-:W-:Y:S05]  /*1a20*/  @P1 BRA `(.L_x_2931) ;  /* 0x00000000004c1947 */ /* 0x000fea0003800000 */
[----:B------:R-:W-:Y:S01]  /*1a30*/  ULDC.64 UR6, c[0x0][0x268] ;  /* 0x00009a0000067ab9 */ /* 0x000fe20000000a00 */
[----:B-1----:R-:W-:Y:S01]  /*1a40*/  IADD3 R37, -R7, RZ, RZ ;  /* 0x000000ff07257210 */ /* 0x002fe20007ffe1ff */
        /* <DEDUP_REMOVED lines=11> */
.L_x_2932:
[----:B------:R-:W2:Y:S04]  /*1b00*/  LD.E.STRONG.GPU R38, desc[UR8][R36.64] ;  /* 0x0000000824267980 */ /* 0x000ea8000c10f900 */
[----:B--2---:R-:W-:Y:S01]  /*1b10*/  CCTL.IVALL ;  /* 0x00000000ff00798f */ /* 0x004fe20002000000 */
[----:B------:R-:W-:Y:S05]  /*1b20*/  YIELD ;  /* 0x0000000000007946 */ /* 0x000fea0003800000 */
[----:B-----5:R-:W-:-:S04]  /*1b30*/  LOP3.LUT R38, R38, R39, RZ, 0x3c, !PT ;  /* 0x0000002726267212 */ /* 0x020fc800078e3cff */
[----:B------:R-:W-:-:S13]  /*1b40*/  ISETP.GT.AND P1, PT, R38, -0x1, PT ;  /* 0xffffffff2600780c */ /* 0x000fda0003f24270 */
[----:B------:R-:W-:Y:S05]  /*1b50*/  @P1 BRA `(.L_x_2932) ;  /* 0xfffffffc00e81947 */ /* 0x000fea000383ffff */
.L_x_2931:
[----:B------:R-:W-:Y:S05]  /*1b60*/  WARPSYNC.ALL ;  /* 0x0000000000007948 */ /* 0x000fea0003800000 */
[----:B------:R-:W-:Y:S06]  /*1b70*/  BAR.SYNC.DEFER_BLOCKING 0x0 ;  /* 0x0000000000007b1d */ /* 0x000fec0000010000 */
.L_x_2930:
        /* <DEDUP_REMOVED lines=14> */
[C---:B--2---:R-:W-:Y:S01]  /*1c60*/  IMAD.WIDE.U32 R36, R49.reuse, 0x4, R50 ;  /* 0x0000000431247825 */ /* 0x044fe200078e0032 */
[----:B0-----:R-:W-:-:S03]  /*1c70*/  IADD3 R43, R49, 0x60, RZ ;  /* 0x00000060312b7810 */ /* 0x001fc60007ffe0ff */
[----:B------:R-:W-:Y:S02]  /*1c80*/  VIADD R41, R49, 0x40 ;  /* 0x0000004031297836 */ /* 0x000fe40000000000 */
[--C-:B------:R-:W-:Y:S01]  /*1c90*/  IMAD.WIDE.U32 R38, R39, 0x4, R50.reuse ;  /* 0x0000000427267825 */ /* 0x100fe200078e0032 */
[----:B------:R-:W2:Y:S03]  /*1ca0*/  LDG.E.64 R36, desc[UR8][R36.64] ;  /* 0x0000000824247981 */ /* 0x000ea6000c1e1b00 */
[--C-:B------:R-:W-:Y:S01]  /*1cb0*/  IMAD.WIDE.U32 R40, R41, 0x4, R50.reuse ;  /* 0x0000000429287825 */ /* 0x100fe200078e0032 */
[----:B------:R-:W-:Y:S01]  /*1cc0*/  IADD3 R45, R49, 0x80, RZ ;  /* 0x00000080312d7810 */ /* 0x000fe20007ffe0ff */
[----:B------:R-:W3:Y:S02]  /*1cd0*/  LDG.E.64 R38, desc[UR8][R38.64] ;  /* 0x0000000826267981 */ /* 0x000ee4000c1e1b00 */
        /* <DEDUP_REMOVED lines=8> */
[----:B------:R-:W-:Y:S02]  /*1d60*/  IADD3 R67, R49, 0xe0, RZ ;  /* 0x000000e031437810 */ /* 0x000fe40007ffe0ff */
[--C-:B------:R-:W-:Y:S02]  /*1d70*/  IMAD.WIDE.U32 R48, R65, 0x4, R50.reuse ;  /* 0x0000000441307825 */ /* 0x100fe400078e0032 */
[----:B------:R-:W5:Y:S02]  /*1d80*/  LDG.E.64 R46, desc[UR8][R46.64] ;  /* 0x000000082e2e7981 */ /* 0x000f64000c1e1b00 */
[----:B------:R-:W-:-:S02]  /*1d90*/  IMAD.WIDE.U32 R50, R67, 0x4, R50 ;  /* 0x0000000443327825 */ /* 0x000fc400078e0032 */
        /* <DEDUP_REMOVED lines=18> */
.L_x_2934:
[----:B------:R-:W-:Y:S05]  /*1ec0*/  BSYNC B0 ;  /* 0x0000000000007941 */ /* 0x000fea0003800000 */
.L_x_2933:
        /* <DEDUP_REMOVED lines=28> */
.L_x_2936:
[----:B------:R-:W-:Y:S05]  /*2090*/  BSYNC B0 ;  /* 0x0000000000007941 */ /* 0x000fea0003800000 */
.L_x_2935:
[----:B------:R-:W1:Y:S08]  /*20a0*/  S2UR UR6, SR_CgaCtaId ;  /* 0x00000000000679c3 */ /* 0x000e700000008800 */
[----:B------:R-:W-:Y:S01]  /*20b0*/  BAR.SYNC.DEFER_BLOCKING 0x0 ;  /* 0x0000000000007b1d */ /* 0x000fe20000010000 */
[----:B------:R-:W-:-:S05]  /*20c0*/  ULOP3.LUT UR4, UR4, 0x1, URZ, 0x3c, !UPT ;  /* 0x0000000104047892 */ /* 0x000fca000f8e3c3f */
[----:B------:R-:W-:Y:S02]  /*20d0*/  UMOV UR5, 0x400 ;  /* 0x0000040000057882 */ /* 0x000fe40000000000 */
[----:B------:R-:W-:-:S04]  /*20e0*/  UIADD3 UR5, UR5, 0x3480, URZ ;  /* 0x0000348005057890 */ /* 0x000fc8000fffe03f */
[----:B-1----:R-:W-:-:S03]  /*20f0*/  ULEA UR5, UR6, UR5, 0x18 ;  /* 0x0000000506057291 */ /* 0x002fc6000f8ec03f */
[----:B------:R-:W-:-:S03]  /*2100*/  ULDC.64 UR6, c[0x0][0x210] ;  /* 0x0000840000067ab9 */ /* 0x000fc60000000a00 */
[----:B0-----:R-:W-:-:S06]  /*2110*/  LEA R36, R9, UR5, 0x3 ;  /* 0x0000000509247c11 */ /* 0x001fcc000f8e18ff */
        /* <DEDUP_REMOVED lines=9> */
[--C-:B------:R-:W-:Y:S01]  /*21b0*/  FFMA.FTZ R39, R3, R76, -R36.reuse ;  /* 0x0000004c03277223 */ /* 0x100fe20000010824 */
[--C-:B------:R-:W-:Y:S01]  /*21c0*/  FFMA.FTZ R41, R15, R74, -R36.reuse ;  /* 0x0000004a0f297223 */ /* 0x100fe20000010824 */
[--C-:B------:R-:W-:Y:S01]  /*21d0*/  FFMA.FTZ R43, R17, R72, -R36.reuse ;  /* 0x00000048112b7223 */ /* 0x100fe20000010824 */
[----:B------:R-:W-:Y:S01]  /*21e0*/  FFMA.FTZ R59, R19, R59, -R36 ;  /* 0x0000003b133b7223 */ /* 0x000fe20000010824 */
[C---:B------:R-:W-:Y:S01]  /*21f0*/  FMUL.FTZ R5, R54.reuse, R5 ;  /* 0x0000000536057220 */ /* 0x040fe20000410000 */
[C---:B------:R-:W-:Y:S01]  /*2200*/  FMUL.FTZ R38, R54.reuse, R57 ;  /* 0x0000003936267220 */ /* 0x040fe20000410000 */
[C---:B------:R-:W-:Y:S01]  /*2210*/  FMUL.FTZ R55, R54.reuse, R55 ;  /* 0x0000003736377220 */ /* 0x040fe20000410000 */
[----:B------:R-:W-:Y:S01]  /*2220*/  FMUL.FTZ R40, R54, R53 ;  /* 0x0000003536287220 */ /* 0x000fe20000410000 */
[-C--:B------:R-:W-:Y:S01]  /*2230*/  FFMA.FTZ R39, R60, -R37.reuse, R39 ;  /* 0x800000253c277223 */ /* 0x080fe20000010027 */
[-C--:B------:R-:W-:Y:S01]  /*2240*/  FFMA.FTZ R41, R58, -R37.reuse, R41 ;  /* 0x800000253a297223 */ /* 0x080fe20000010029 */
[-C--:B------:R-:W-:Y:S01]  /*2250*/  FFMA.FTZ R43, R56, -R37.reuse, R43 ;  /* 0x80000025382b7223 */ /* 0x080fe2000001002b */
[----:B------:R-:W-:Y:S01]  /*2260*/  FFMA.FTZ R59, R62, -R37, R59 ;  /* 0x800000253e3b7223 */ /* 0x000fe2000001003b */
[----:B------:R-:W-:Y:S01]  /*2270*/  F2FP.F16.F32.PACK_AB R5, R38, R5 ;  /* 0x000000052605723e */ /* 0x000fe200000000ff */
[C---:B------:R-:W-:Y:S01]  /*2280*/  FMUL.FTZ R39, R54.reuse, R39 ;  /* 0x0000002736277220 */ /* 0x040fe20000410000 */
[----:B------:R-:W-:Y:S01]  /*2290*/  IADD3 R36, P1, R23, UR6, RZ ;  /* 0x0000000617247c10 */ /* 0x000fe2000ff3e0ff */
[----:B------:R-:W-:Y:S01]  /*22a0*/  FMUL.FTZ R38, R54, R41 ;  /* 0x0000002936267220 */ /* 0x000fe20000410000 */
[----:B------:R-:W-:Y:S01]  /*22b0*/  F2FP.F16.F32.PACK_AB R55, R40, R55 ;  /* 0x000000372837723e */ /* 0x000fe200000000ff */
[C---:B------:R-:W-:Y:S01]  /*22c0*/  FMUL.FTZ R43, R54.reuse, R43 ;  /* 0x0000002b362b7220 */ /* 0x040fe20000410000 */
[----:B------:R-:W-:Y:S01]  /*22d0*/  FMUL.FTZ R54, R54, R59 ;  /* 0x0000003b36367220 */ /* 0x000fe20000410000 */
[----:B------:R-:W-:-:S02]  /*22e0*/  IADD3.X R37, R24, UR7, RZ, P1, !PT ;  /* 0x0000000718257c10 */ /* 0x000fc40008ffe4ff */
[----:B------:R-:W-:Y:S02]  /*22f0*/  PRMT R23, R5, 0x7632, R23 ;  /* 0x0000763205177816 */ /* 0x000fe40000000017 */
[----:B------:R-:W-:Y:S01]  /*2300*/  PRMT R40, R55, 0x7632, R40 ;  /* 0x0000763237287816 */ /* 0x000fe20000000028 */
[----:B------:R0:W-:Y:S01]  /*2310*/  STG.E.U16 desc[UR8][R36.64], R5 ;  /* 0x0000000524007986 */ /* 0x0001e2000c101508 */
[----:B------:R-:W-:Y:S02]  /*2320*/  IADD3 R24, P1, R25, UR6, RZ ;  /* 0x0000000619187c10 */ /* 0x000fe4000ff3e0ff */
[----:B------:R-:W-:Y:S01]  /*2330*/  F2FP.F16.F32.PACK_AB R39, R38, R39 ;  /* 0x000000272627723e */ /* 0x000fe200000000ff */
[----:B------:R-:W-:Y:S01]  /*2340*/  STG.E.U16 desc[UR8][R36.64+0x2], R23 ;  /* 0x0000021724007986 */ /* 0x000fe2000c101508 */
[----:B------:R-:W-:Y:S02]  /*2350*/  F2FP.F16.F32.PACK_AB R43, R54, R43 ;  /* 0x0000002b362b723e */ /* 0x000fe400000000ff */
[----:B------:R-:W-:Y:S01]  /*2360*/  IADD3.X R25, R52, UR7, RZ, P1, !PT ;  /* 0x0000000734197c10 */ /* 0x000fe20008ffe4ff */
[----:B------:R-:W-:Y:S04]  /*2370*/  STG.E.U16 desc[UR8][R36.64+0x4], R55 ;  /* 0x0000043724007986 */ /* 0x000fe8000c101508 */
[----:B------:R1:W-:Y:S01]  /*2380*/  STG.E.U16 desc[UR8][R36.64+0x6], R40 ;  /* 0x0000062824007986 */ /* 0x0003e2000c101508 */
[----:B0-----:R-:W-:-:S03]  /*2390*/  PRMT R5, R43, 0x7632, R5 ;  /* 0x000076322b057816 */ /* 0x001fc60000000005 */
[----:B------:R2:W-:Y:S04]  /*23a0*/  STG.E.U16 desc[UR8][R24.64], R39 ;  /* 0x0000002718007986 */ /* 0x0005e8000c101508 */
[----:B------:R2:W-:Y:S01]  /*23b0*/  STG.E.U16 desc[UR8][R24.64+0x4], R43 ;  /* 0x0000042b18007986 */ /* 0x0005e2000c101508 */
[----:B-1----:R-:W-:-:S03]  /*23c0*/  PRMT R37, R39, 0x7632, R37 ;  /* 0x0000763227257816 */ /* 0x002fc60000000025 */
[----:B------:R2:W-:Y:S04]  /*23d0*/  STG.E.U16 desc[UR8][R24.64+0x6], R5 ;  /* 0x0000060518007986 */ /* 0x0005e8000c101508 */
[----:B------:R2:W-:Y:S01]  /*23e0*/  STG.E.U16 desc[UR8][R24.64+0x2], R37 ;  /* 0x0000022518007986 */ /* 0x0005e2000c101508 */
[----:B------:R-:W-:Y:S05]  /*23f0*/  @!P0 BRA `(.L_x_2937) ;  /* 0xffffffe000848947 */ /* 0x000fea000383ffff */
.L_x_2921:
[----:B------:R-:W-:-:S04]  /*2400*/  LEA R0, R7, R0, 0x7 ;  /* 0x0000000007007211 */ /* 0x000fc800078e38ff */
        /* <DEDUP_REMOVED lines=11> */
[----:B------:R-:W-:-:S03]  /*24c0*/  SEL R3, R3, 0xffffffff, P0 ;  /* 0xffffffff03037807 */ /* 0x000fc60000000000 */
[C---:B--2---:R-:W-:Y:S01]  /*24d0*/  IMAD.SHL.U32 R43, R42.reuse, 0x80, RZ ;  /* 0x000000802a2b7824 */ /* 0x044fe200078e00ff */
[----:B------:R-:W-:Y:S02]  /*24e0*/  SHF.L.U64.HI R42, R42, 0x7, R3 ;  /* 0x000000072a2a7819 */ /* 0x000fe40000010203 */
[----:B------:R-:W-:Y:S01]  /*24f0*/  MOV R3, 0xffffffff ;  /* 0xffffffff00037802 */ /* 0x000fe20000000f00 */
[----:B---3--:R-:W-:Y:S01]  /*2500*/  ULEA UR4, UR5, UR4, 0x18 ;  /* 0x0000000405047291 */ /* 0x008fe2000f8ec03f */
[--C-:B-1----:R-:W-:Y:S02]  /*2510*/  SHF.R.U32.HI R44, RZ, 0x5, R45.reuse ;  /* 0x00000005ff2c7819 */ /* 0x102fe4000001162d */
[----:B------:R-:W-:Y:S02]  /*2520*/  SHF.R.U32.HI R41, RZ, 0x4, R45 ;  /* 0x00000004ff297819 */ /* 0x000fe4000001162d */
[----:B------:R-:W-:Y:S02]  /*2530*/  IADD3 R43, P0, P1, -R43, -0x81, -R44 ;  /* 0xffffff7f2b2b7810 */ /* 0x000fe4000791e92c */
[----:B------:R-:W-:-:S02]  /*2540*/  SHF.L.U32 R0, R44, 0x1, RZ ;  /* 0x000000012c007819 */ /* 0x000fc400000006ff */
[----:B------:R-:W-:Y:S02]  /*2550*/  IADD3.X R42, ~R42, -0x1, R3, P0, P1 ;  /* 0xffffffff2a2a7810 */ /* 0x000fe400007e2503 */
[----:B------:R-:W-:Y:S02]  /*2560*/  IADD3 R9, R41, 0x14, RZ ;  /* 0x0000001429097810 */ /* 0x000fe40007ffe0ff */
[----:B------:R-:W-:Y:S01]  /*2570*/  LEA R7, R44, UR4, 0x7 ;  /* 0x000000042c077c11 */ /* 0x000fe2000f8e38ff */
[----:B------:R-:W-:Y:S01]  /*2580*/  IMAD.WIDE.U32 R2, R42, -0x33333333, RZ ;  /* 0xcccccccd2a027825 */ /* 0x000fe200078e00ff */
[----:B------:R-:W-:Y:S02]  /*2590*/  LOP3.LUT R0, R0, 0x1f, R45, 0x78, !PT ;  /* 0x0000001f00007812 */ /* 0x000fe400078e782d */
[----:B------:R-:W-:Y:S02]  /*25a0*/  LOP3.LUT R6, RZ, R41, RZ, 0x33, !PT ;  /* 0x00000029ff067212 */ /* 0x000fe400078e33ff */
[----:B------:R-:W-:Y:S01]  /*25b0*/  VIMNMX.U32 R39, R9, 0x20, !PT ;  /* 0x0000002009277848 */ /* 0x000fe20007fe0000 */
[----:B------:R-:W-:Y:S01]  /*25c0*/  IMAD.WIDE.U32 R4, P0, R43, -0x33333334, R2 ;  /* 0xcccccccc2b047825 */ /* 0x000fe20007800002 */
[----:B------:R-:W-:-:S02]  /*25d0*/  SHF.L.U32 R38, R45, 0x1, RZ ;  /* 0x000000012d267819 */ /* 0x000fc400000006ff */
[----:B------:R-:W-:Y:S01]  /*25e0*/  IADD3 R39, R39, R6, RZ ;  /* 0x0000000627277210 */ /* 0x000fe20007ffe0ff */
[----:B------:R-:W-:Y:S01]  /*25f0*/  IMAD.WIDE.U32 R2, R43, -0x33333333, RZ ;  /* 0xcccccccd2b027825 */ /* 0x000fe200078e00ff */
[----:B------:R-:W-:Y:S02]  /*2600*/  MOV R6, R5 ;  /* 0x0000000500067202 */ /* 0x000fe40000000f00 */
[----:B------:R-:W-:Y:S01]  /*2610*/  LOP3.LUT R38, R38, 0x1e, RZ, 0xc0, !PT ;  /* 0x0000001e26267812 */ /* 0x000fe200078ec0ff */
[----:B------:R-:W-:Y:S01]  /*2620*/  IMAD R40, R0, 0x4, R7 ;  /* 0x0000000400287824 */ /* 0x000fe200078e0207 */
[----:B------:R-:W-:Y:S01]  /*2630*/  IADD3.X R7, RZ, RZ, RZ, P0, !PT ;  /* 0x000000ffff077210 */ /* 0x000fe200007fe4ff */
[----:B------:R-:W-:Y:S01]  /*2640*/  IMAD.SHL.U32 R0, R45, 0x80, RZ ;  /* 0x000000802d007824 */ /* 0x000fe200078e00ff */
[----:B------:R-:W-:Y:S02]  /*2650*/  IADD3 RZ, P1, R3, R4, RZ ;  /* 0x0000000403ff7210 */ /* 0x000fe40007f3e0ff */
[----:B------:R-:W-:-:S02]  /*2660*/  IADD3 R3, R41, 0x28, RZ ;  /* 0x0000002829037810 */ /* 0x000fc40007ffe0ff */
[----:B------:R-:W-:Y:S01]  /*2670*/  LOP3.LUT R0, R0, 0x780, RZ, 0xc0, !PT ;  /* 0x0000078000007812 */ /* 0x000fe200078ec0ff */
[----:B------:R-:W-:Y:S01]  /*2680*/  IMAD.WIDE.U32.X R4, R42, -0x33333334, R6, P1 ;  /* 0xcccccccc2a047825 */ /* 0x000fe200008e0406 */
[----:B------:R-:W-:Y:S02]  /*2690*/  ISETP.LT.U32.AND P0, PT, R34, 0x1, PT ;  /* 0x000000012200780c */ /* 0x000fe40003f01070 */
[-C--:B------:R-:W-:Y:S02]  /*26a0*/  LOP3.LUT R8, R9, R38.reuse, RZ, 0x3c, !PT ;  /* 0x0000002609087212 */ /* 0x080fe400078e3cff */
[----:B------:R-:W-:Y:S02]  /*26b0*/  IADD3 R9, R0, UR4, RZ ;  /* 0x0000000400097c10 */ /* 0x000fe4000fffe0ff */
[----:B------:R-:W-:Y:S01]  /*26c0*/  LOP3.LUT R0, R3, R38, RZ, 0x3c, !PT ;  /* 0x0000002603007212 */ /* 0x000fe200078e3cff */
[----:B------:R-:W-:Y:S01]  /*26d0*/  IMAD.WIDE.U32 R2, R39, -0x33333333, RZ ;  /* 0xcccccccd27027825 */ /* 0x000fe200078e00ff */
[----:B------:R-:W-:-:S02]  /*26e0*/  ISETP.LT.AND.EX P0, PT, R35, RZ, PT, P0 ;  /* 0x000000ff2300720c */ /* 0x000fc40003f01300 */
[----:B------:R-:W-:Y:S01]  /*26f0*/  SHF.R.U64 R46, R4, 0x3, R5 ;  /* 0x00000003042e7819 */ /* 0x000fe20000001205 */
[----:B------:R-:W-:Y:S01]  /*2700*/  IMAD R37, R8, 0x4, R9 ;  /* 0x0000000408257824 */ /* 0x000fe200078e0209 */
[----:B------:R-:W-:Y:S02]  /*2710*/  SEL R34, R34, 0x1, P0 ;  /* 0x0000000122227807 */ /* 0x000fe40000000000 */
[----:B------:R-:W-:Y:S02]  /*2720*/  SEL R35, R35, RZ, P0 ;  /* 0x000000ff23237207 */ /* 0x000fe40000000000 */
[----:B------:R-:W-:Y:S01]  /*2730*/  IADD3 R62, P2, R44, 0x1e, RZ ;  /* 0x0000001e2c3e7810 */ /* 0x000fe20007f5e0ff */
[----:B------:R-:W-:Y:S01]  /*2740*/  IMAD.SHL.U32 R51, R34, 0x80, RZ ;  /* 0x0000008022337824 */ /* 0x000fe200078e00ff */
[----:B------:R-:W-:Y:S02]  /*2750*/  LOP3.LUT R36, R41, R38, RZ, 0x3c, !PT ;  /* 0x0000002629247212 */ /* 0x000fe400078e3cff */
[----:B------:R-:W-:Y:S01]  /*2760*/  LEA.HI R2, R3, 0x1, RZ, 0x1c ;  /* 0x0000000103027811 */ /* 0x000fe200078fe0ff */
[----:B------:R-:W-:Y:S01]  /*2770*/  IMAD.X R61, RZ, RZ, RZ, P2 ;  /* 0x000000ffff3d7224 */ /* 0x000fe200010e06ff */
        /* <DEDUP_REMOVED lines=8> */
[----:B------:R-:W-:Y:S02]  /*2800*/  SHF.L.U64.HI R50, R34, 0x7, R35 ;  /* 0x0000000722327819 */ /* 0x000fe40000010223 */
[----:B------:R-:W-:Y:S02]  /*2810*/  IADD3.X R49, RZ, RZ, RZ, P0, !PT ;  /* 0x000000ffff317210 */ /* 0x000fe400007fe4ff */
[----:B------:R-:W-:Y:S02]  /*2820*/  IADD3.X R48, RZ, RZ, RZ, P1, !PT ;  /* 0x000000ffff307210 */ /* 0x000fe40000ffe4ff */
[----:B------:R-:W-:Y:S02]  /*2830*/  LOP3.LUT R47, R2, 0x3, RZ, 0xc0, !PT ;  /* 0x00000003022f7812 */ /* 0x000fe400078ec0ff */
[----:B------:R-:W-:-:S07]  /*2840*/  LOP3.LUT R46, R46, 0x3, RZ, 0xc0, !PT ;  /* 0x000000032e2e7812 */ /* 0x000fce00078ec0ff */
.L_x_2954:
[----:B------:R-:W-:Y:S01]  /*2850*/  ISETP.GT.U32.AND P0, PT, R51, R44, PT ;  /* 0x0000002c3300720c */ /* 0x000fe20003f04070 */
[----:B------:R-:W-:Y:S01]  /*2860*/  BSSY B0, `(.L_x_2938) ;  /* 0x00000aa000007945 */ /* 0x000fe20003800000 */
[----:B0-----:R-:W-:Y:S01]  /*2870*/  HFMA2.MMA R57, -RZ, RZ, 0, 0 ;  /* 0x00000000ff397435 */ /* 0x001fe200000001ff */
[----:B------:R-:W-:Y:S02]  /*2880*/  MOV R60, RZ ;  /* 0x000000ff003c7202 */ /* 0x000fe40000000f00 */
[----:B------:R-:W-:-:S13]  /*2890*/  ISETP.GT.AND.EX P0, PT, R50, RZ, PT, P0 ;  /* 0x000000ff3200720c */ /* 0x000fda0003f04300 */
[----:B-1234-:R-:W-:Y:S05]  /*28a0*/  @!P0 BRA `(.L_x_2939) ;  /* 0x0000000800948947 */ /* 0x01efea0003800000 */
[----:B------:R-:W-:Y:S01]  /*28b0*/  ISETP.NE.U32.AND P1, PT, R46, RZ, PT ;  /* 0x000000ff2e00720c */ /* 0x000fe20003f25070 */
[----:B------:R-:W-:Y:S01]  /*28c0*/  BSSY B1, `(.L_x_2940) ;  /* 0x0000023000017945 */ /* 0x000fe20003800000 */
[----:B------:R-:W-:Y:S01]  /*28d0*/  ISETP.GE.U32.AND P0, PT, R43, 0x1e, PT ;  /* 0x0000001e2b00780c */ /* 0x000fe20003f06070 */
[----:B------:R-:W-:Y:S01]  /*28e0*/  IMAD.MOV.U32 R58, RZ, RZ, R44 ;  /* 0x000000ffff3a7224 */ /* 0x000fe200078e002c */
[----:B------:R-:W-:Y:S02]  /*28f0*/  ISETP.NE.AND.EX P1, PT, RZ, RZ, PT, P1 ;  /* 0x000000ffff00720c */ /* 0x000fe40003f25310 */
[----:B------:R-:W-:Y:S02]  /*2900*/  IADD3 R2, P2, R55, R56, RZ ;  /* 0x0000003837027210 */ /* 0x000fe40007f5e0ff */
[----:B------:R-:W-:Y:S02]  /*2910*/  ISETP.GE.U32.AND.EX P0, PT, R42, RZ, PT, P0 ;  /* 0x000000ff2a00720c */ /* 0x000fe40003f06100 */
[----:B------:R-:W-:-:S02]  /*2920*/  MOV R60, RZ ;  /* 0x000000ff003c7202 */ /* 0x000fc40000000f00 */
        /* <DEDUP_REMOVED lines=28> */
.L_x_2941:
[----:B------:R-:W-:Y:S05]  /*2af0*/  BSYNC B1 ;  /* 0x0000000000017941 */ /* 0x000fea0003800000 */
.L_x_2940:
[----:B------:R-:W-:Y:S05]  /*2b00*/  @!P0 BRA `(.L_x_2939) ;  /* 0x0000000400fc8947 */ /* 0x000fea0003800000 */
[C---:B------:R-:W-:Y:S01]  /*2b10*/  SHF.L.U64.HI R3, R2.reuse, 0x1, R3 ;  /* 0x0000000102037819 */ /* 0x040fe20000010203 */
[C---:B------:R-:W-:Y:S01]  /*2b20*/  IMAD R5, R59.reuse, 0x280, RZ ;  /* 0x000002803b057824 */ /* 0x040fe200078e02ff */
[----:B------:R-:W-:Y:S01]  /*2b30*/  SHF.L.U32 R2, R2, 0x1, RZ ;  /* 0x0000000102027819 */ /* 0x000fe200000006ff */
[----:B------:R-:W-:Y:S01]  /*2b40*/  ULDC.64 UR6, c[0x0][0x260] ;  /* 0x0000980000067ab9 */ /* 0x000fe20000000a00 */
[C---:B------:R-:W-:Y:S01]  /*2b50*/  IADD3 R4, P2, -R58.reuse, R51, RZ ;  /* 0x000000333a047210 */ /* 0x040fe20007f5e1ff */
[----:B------:R-:W-:Y:S02]  /*2b60*/  BSSY B1, `(.L_x_2942) ;  /* 0x0000046000017945 */ /* 0x000fe40003800000 */
[----:B------:R-:W-:Y:S01]  /*2b70*/  IMAD.WIDE.U32 R2, R58, 0x280, R2 ;  /* 0x000002803a027825 */ /* 0x000fe200078e0002 */
[----:B------:R-:W-:Y:S02]  /*2b80*/  ISETP.GT.U32.AND P0, PT, R4, 0x78, PT ;  /* 0x000000780400780c */ /* 0x000fe40003f04070 */
[----:B------:R-:W-:-:S02]  /*2b90*/  IADD3.X R6, ~R59, R50, RZ, P2, !PT ;  /* 0x000000323b067210 */ /* 0x000fc400017fe5ff */
[----:B------:R-:W-:Y:S02]  /*2ba0*/  IADD3 R5, R3, R5, RZ ;  /* 0x0000000503057210 */ /* 0x000fe40007ffe0ff */
[----:B------:R-:W-:-:S04]  /*2bb0*/  LEA R3, P1, R2, UR6, 0x2 ;  /* 0x0000000602037c11 */ /* 0x000fc8000f8210ff */
[----:B------:R-:W-:Y:S02]  /*2bc0*/  LEA.HI.X R4, R2, UR7, R5, 0x2, P1 ;  /* 0x0000000702047c11 */ /* 0x000fe400088f1405 */
[----:B------:R-:W-:Y:S02]  /*2bd0*/  ISETP.GT.AND.EX P1, PT, R6, RZ, PT, P0 ;  /* 0x000000ff0600720c */ /* 0x000fe40003f24300 */
[----:B------:R-:W-:Y:S02]  /*2be0*/  IADD3 R2, P2, R3, 0xe400, RZ ;  /* 0x0000e40003027810 */ /* 0x000fe40007f5e0ff */
[----:B------:R-:W-:-:S03]  /*2bf0*/  PLOP3.LUT P0, PT, PT, PT, PT, 0x80, 0x0 ;  /* 0x000000000000781c */ /* 0x000fc60003f0f070 */
[----:B------:R-:W-:-:S06]  /*2c00*/  IMAD.X R3, RZ, RZ, R4, P2 ;  /* 0x000000ffff037224 */ /* 0x000fcc00010e0604 */
[----:B------:R-:W-:Y:S05]  /*2c10*/  @!P1 BRA `(.L_x_2943) ;  /* 0x0000000000e89947 */ /* 0x000fea0003800000 */
[----:B------:R-:W-:Y:S02]  /*2c20*/  IADD3 R65, P1, R51, -0x78, RZ ;  /* 0xffffff8833417810 */ /* 0x000fe40007f3e0ff */
[----:B------:R-:W-:Y:S02]  /*2c30*/  PLOP3.LUT P0, PT, PT, PT, PT, 0x8, 0x0 ;  /* 0x000000000000781c */ /* 0x000fe40003f0e170 */
[----:B------:R-:W-:-:S11]  /*2c40*/  IADD3.X R64, R50, -0x1, RZ, P1, !PT ;  /* 0xffffffff32407810 */ /* 0x000fd60000ffe4ff */
.L_x_2944:
        /* <DEDUP_REMOVED lines=55> */
.L_x_2943:
[----:B------:R-:W-:Y:S05]  /*2fc0*/  BSYNC B1 ;  /* 0x0000000000017941 */ /* 0x000fea0003800000 */
.L_x_2942:
        /* <DEDUP_REMOVED lines=35> */
.L_x_2946:
[----:B------:R-:W-:Y:S05]  /*3200*/  BSYNC B1 ;  /* 0x0000000000017941 */ /* 0x000fea0003800000 */
.L_x_2945:
        /* <DEDUP_REMOVED lines=15> */
.L_x_2939:
[----:B------:R-:W-:Y:S05]  /*3300*/  BSYNC B0 ;  /* 0x0000000000007941 */ /* 0x000fea0003800000 */
.L_x_2938:
        /* <DEDUP_REMOVED lines=37> */
.L_x_2963:
        /* <DEDUP_REMOVED lines=20> */
[----:B--2---:R-:W-:Y:S01]  /*36a0*/  MOV R6, 0xffff ;  /* 0x0000ffff00067802 */ /* 0x004fe20000000f00 */
[----:B------:R-:W-:Y:S01]  /*36b0*/  IMAD.MOV.U32 R8, RZ, RZ, 0xffff ;  /* 0x0000ffffff087424 */ /* 0x000fe200078e00ff */
[----:B------:R-:W-:Y:S02]  /*36c0*/  MOV R7, 0xffff ;  /* 0x0000ffff00077802 */ /* 0x000fe40000000f00 */
[----:B------:R-:W-:Y:S01]  /*36d0*/  MOV R9, 0xffff ;  /* 0x0000ffff00097802 */ /* 0x000fe20000000f00 */
[----:B0-----:R-:W0:Y:S01]  /*36e0*/  SHFL.BFLY PT, R14, R11, 0x8, 0x101f ;  /* 0x0d101f000b0e7f89 */ /* 0x001e2200000e0000 */
[----:B------:R-:W-:Y:S02]  /*36f0*/  MOV R20, 0xffff ;  /* 0x0000ffff00147802 */ /* 0x000fe40000000f00 */
[----:B------:R-:W-:Y:S01]  /*3700*/  MOV R19, 0xffff ;  /* 0x0000ffff00137802 */ /* 0x000fe20000000f00 */
[----:B----4-:R-:W2:Y:S01]  /*3710*/  SHFL.BFLY PT, R13, R12, 0x8, 0x101f ;  /* 0x0d101f000c0d7f89 */ /* 0x010ea200000e0000 */
[----:B------:R-:W-:Y:S01]  /*3720*/  MOV R10, 0xffff ;  /* 0x0000ffff000a7802 */ /* 0x000fe20000000f00 */
        /* <DEDUP_REMOVED lines=13> */
.L_x_2973:
        /* <DEDUP_REMOVED lines=9> */
[----:B------:R-:W-:Y:S01]  /*3890*/  IMAD.MOV.U32 R11, RZ, RZ, RZ ;  /* 0x000000ffff0b7224 */ /* 0x000fe200078e00ff */
[----:B------:R-:W-:-:S05]  /*38a0*/  UMOV UR5, 0xffff ;  /* 0x0000ffff00057882 */ /* 0x000fca0000000000 */
[----:B------:R0:W2:Y:S04]  /*38b0*/  @!P0 LDS R11, [R0] ;  /* 0x00000000000b8984 */ /* 0x0000a80000000800 */
[----:B------:R0:W0:Y:S01]  /*38c0*/  @!P0 LDS R12, [R0+0x500] ;  /* 0x00050000000c8984 */ /* 0x0000220000000800 */
[----:B------:R-:W-:Y:S05]  /*38d0*/  BRA.DIV UR5, `(.L_x_2952) ;  /* 0x0000001205a07947 */ /* 0x000fea000b800000 */
[----:B----4-:R-:W-:Y:S01]  /*38e0*/  MOV R6, 0xffff ;  /* 0x0000ffff00067802 */ /* 0x010fe20000000f00 */
[----:B------:R-:W-:Y:S01]  /*38f0*/  IMAD.MOV.U32 R9, RZ, RZ, 0xffff ;  /* 0x0000ffffff097424 */ /* 0x000fe200078e00ff */
[----:B------:R-:W-:Y:S01]  /*3900*/  MOV R7, 0xffff ;  /* 0x0000ffff00077802 */ /* 0x000fe20000000f00 */
[----:B------:R-:W-:Y:S01]  /*3910*/  IMAD.MOV.U32 R10, RZ, RZ, 0xffff ;  /* 0x0000ffffff0a7424 */ /* 0x000fe200078e00ff */
[----:B------:R-:W-:Y:S01]  /*3920*/  MOV R8, 0xffff ;  /* 0x0000ffff00087802 */ /* 0x000fe20000000f00 */
[----:B--2---:R-:W2:Y:S01]  /*3930*/  SHFL.BFLY PT, R14, R11, 0x8, 0x101f ;  /* 0x0d101f000b0e7f89 */ /* 0x004ea200000e0000 */
        /* <DEDUP_REMOVED lines=16> */
.L_x_2983:
[----:B----4-:R-:W-:Y:S01]  /*3a40*/  FADD.FTZ R7, R11, R10 ;  /* 0x0000000a0b077221 */ /* 0x010fe20000010000 */
[----:B------:R-:W-:Y:S02]  /*3a50*/  @!P1 F2FP.F16.F32.PACK_AB R6, RZ, R17 ;  /* 0x00000011ff06923e */ /* 0x000fe400000000ff */
[----:B------:R-:W-:Y:S02]  /*3a60*/  MOV R11, R52 ;  /* 0x00000034000b7202 */ /* 0x000fe40000000f00 */
[----:B------:R-:W-:Y:S01]  /*3a70*/  @!P1 F2FP.F16.F32.PACK_AB R7, RZ, R7 ;  /* 0x00000007ff07923e */ /* 0x000fe200000000ff */
[----:B------:R0:W-:Y:S04]  /*3a80*/  @!P1 STG.E.U16 desc[UR8][R2.64+0x50], R6 ;  /* 0x0000500602009986 */ /* 0x0001e8000c101508 */
[----:B------:R0:W-:Y:S02]  /*3a90*/  @!P1 STG.E.U16 desc[UR8][R4.64+0x50], R7 ;  /* 0x0000500704009986 */ /* 0x0001e4000c101508 */
.L_x_2949:
[----:B------:R-:W-:Y:S05]  /*3aa0*/  BSYNC B0 ;  /* 0x0000000000007941 */ /* 0x000fea0003800000 */
.L_x_2948:
[----:B------:R-:W-:-:S13]  /*3ab0*/  ISETP.GE.U32.AND P0, PT, R39, 0x3c, PT ;  /* 0x0000003c2700780c */ /* 0x000fda0003f06070 */
[----:B------:R-:W-:Y:S05]  /*3ac0*/  @!P0 BRA `(.L_x_2947) ;  /* 0x0000000800508947 */ /* 0x000fea0003800000 */
[----:B------:R-:W-:Y:S01]  /*3ad0*/  ISETP.GT.U32.AND P0, PT, R63, 0x9, PT ;  /* 0x000000093f00780c */ /* 0x000fe20003f04070 */
[----:B0-2-4-:R-:W-:Y:S01]  /*3ae0*/  HFMA2.MMA R3, -RZ, RZ, 0, 0 ;  /* 0x00000000ff037435 */ /* 0x015fe200000001ff */
[----:B------:R-:W-:Y:S01]  /*3af0*/  IMAD.MOV.U32 R4, RZ, RZ, RZ ;  /* 0x000000ffff047224 */ /* 0x000fe200078e00ff */
[----:B------:R-:W-:-:S10]  /*3b00*/  UMOV UR5, 0xffff ;  /* 0x0000ffff00057882 */ /* 0x000fd40000000000 */
[----:B------:R-:W-:Y:S02]  /*3b10*/  @!P0 LOP3.LUT R2, R11, R38, RZ, 0x3c, !PT ;  /* 0x000000260b028212 */ /* 0x000fe400078e3cff */
[----:B------:R-:W-:-:S04]  /*3b20*/  @!P0 LEA R5, R63, UR4, 0x7 ;  /* 0x000000043f058c11 */ /* 0x000fc8000f8e38ff */
[----:B------:R-:W-:-:S05]  /*3b30*/  @!P0 LEA R2, R2, R5, 0x2 ;  /* 0x0000000502028211 */ /* 0x000fca00078e10ff */
[----:B------:R0:W2:Y:S04]  /*3b40*/  @!P0 LDS R3, [R2] ;  /* 0x0000000002038984 */ /* 0x0000a80000000800 */
[----:B------:R0:W4:Y:S01]  /*3b50*/  @!P0 LDS R4, [R2+0x500] ;  /* 0x0005000002048984 */ /* 0x0001220000000800 */
[----:B------:R-:W-:Y:S05]  /*3b60*/  BRA.DIV UR5, `(.L_x_2953) ;  /* 0x0000001205e47947 */ /* 0x000fea000b800000 */
[----:B------:R-:W-:Y:S01]  /*3b70*/  @!P0 IADD3 R5, R11, 0x28, RZ ;  /* 0x000000280b058810 */ /* 0x000fe20007ffe0ff */
[----:B------:R-:W-:Y:S01]  /*3b80*/  IMAD.MOV.U32 R22, RZ, RZ, RZ ;  /* 0x000000ffff167224 */ /* 0x000fe200078e00ff */
[----:B------:R-:W-:Y:S02]  /*3b90*/  @!P0 LEA R10, R63, UR4, 0x7 ;  /* 0x000000043f0a8c11 */ /* 0x000fe4000f8e38ff */
[----:B------:R-:W-:Y:S02]  /*3ba0*/  CS2R R16, SRZ ;  /* 0x0000000000107805 */ /* 0x000fe4000001ff00 */
[-C--:B------:R-:W-:Y:S01]  /*3bb0*/  @!P0 LOP3.LUT R5, R5, R38.reuse, RZ, 0x3c, !PT ;  /* 0x0000002605058212 */ /* 0x080fe200078e3cff */
[----:B------:R-:W-:Y:S01]  /*3bc0*/  IMAD.MOV.U32 R8, RZ, RZ, 0xffff ;  /* 0x0000ffffff087424 */ /* 0x000fe200078e00ff */
[----:B------:R-:W-:Y:S01]  /*3bd0*/  @!P0 IADD3 R13, R11, 0x14, RZ ;  /* 0x000000140b0d8810 */ /* 0x000fe20007ffe0ff */
[----:B------:R-:W-:Y:S01]  /*3be0*/  IMAD.MOV.U32 R28, RZ, RZ, 0xffff ;  /* 0x0000ffffff1c7424 */ /* 0x000fe200078e00ff */
[----:B0-----:R-:W-:Y:S01]  /*3bf0*/  @!P0 LEA R2, R63, UR4, 0x7 ;  /* 0x000000043f028c11 */ /* 0x001fe2000f8e38ff */
[----:B------:R-:W-:Y:S01]  /*3c00*/  @!P0 IMAD R5, R5, 0x4, R10 ;  /* 0x0000000405058824 */ /* 0x000fe200078e020a */
[----:B------:R-:W-:Y:S01]  /*3c10*/  @!P0 LOP3.LUT R13, R13, R38, RZ, 0x3c, !PT ;  /* 0x000000260d0d8212 */ /* 0x000fe200078e3cff */
[----:B------:R-:W-:Y:S01]  /*3c20*/  IMAD.MOV.U32 R29, RZ, RZ, 0xffff ;  /* 0x0000ffffff1d7424 */ /* 0x000fe200078e00ff */
[----:B------:R-:W-:-:S02]  /*3c30*/  @!P0 IADD3 R21, R11, 0x3c, RZ ;  /* 0x0000003c0b158810 */ /* 0x000fc40007ffe0ff */
[----:B------:R-:W0:Y:S01]  /*3c40*/  @!P0 LDS R24, [R5+0x500] ;  /* 0x0005000005188984 */ /* 0x000e220000000800 */
[----:B------:R-:W-:Y:S02]  /*3c50*/  @!P0 LEA R13, R13, R2, 0x2 ;  /* 0x000000020d0d8211 */ /* 0x000fe400078e10ff */
[----:B------:R-:W-:Y:S01]  /*3c60*/  @!P0 LOP3.LUT R21, R21, R38, RZ, 0x3c, !PT ;  /* 0x0000002615158212 */ /* 0x000fe200078e3cff */
[----:B------:R-:W5:Y:S01]  /*3c70*/  @!P0 LDS R23, [R5] ;  /* 0x0000000005178984 */ /* 0x000f620000000800 */
[----:B------:R-:W-:Y:S02]  /*3c80*/  MOV R7, 0xffff ;  /* 0x0000ffff00077802 */ /* 0x000fe40000000f00 */
[----:B------:R-:W-:Y:S01]  /*3c90*/  @!P0 LEA R21, R21, R10, 0x2 ;  /* 0x0000000a15158211 */ /* 0x000fe200078e10ff */
[----:B------:R-:W-:Y:S01]  /*3ca0*/  @!P0 LDS R2, [R13] ;  /* 0x000000000d028984 */ /* 0x000fe20000000800 */
[----:B------:R-:W-:Y:S02]  /*3cb0*/  MOV R6, 0xffff ;  /* 0x0000ffff00067802 */ /* 0x000fe40000000f00 */
[----:B------:R-:W-:Y:S01]  /*3cc0*/  MOV R9, 0xffff ;  /* 0x0000ffff00097802 */ /* 0x000fe20000000f00 */
[----:B------:R1:W-:Y:S01]  /*3cd0*/  @!P0 LDS R15, [R13+0x500] ;  /* 0x000500000d0f8984 */ /* 0x0003e20000000800 */
[----:B------:R-:W-:-:S02]  /*3ce0*/  MOV R20, RZ ;  /* 0x000000ff00147202 */ /* 0x000fc40000000f00 */
[----:B------:R-:W-:Y:S01]  /*3cf0*/  MOV R27, 0xffff ;  /* 0x0000ffff001b7802 */ /* 0x000fe20000000f00 */
[----:B------:R-:W-:Y:S04]  /*3d00*/  @!P0 LDS R26, [R21+0x500] ;  /* 0x00050000151a8984 */ /* 0x000fe80000000800 */
[----:B----4-:R-:W4:Y:S01]  /*3d10*/  SHFL.BFLY PT, R10, R4, 0x8, 0x101f ;  /* 0x0d101f00040a7f89 */ /* 0x010f2200000e0000 */
[----:B-1----:R-:W-:Y:S01]  /*3d20*/  MOV R13, 0xffff ;  /* 0x0000ffff000d7802 */ /* 0x002fe20000000f00 */
[----:B0-----:R-:W-:Y:S02]  /*3d30*/  @!P0 IMAD.MOV.U32 R22, RZ, RZ, R24 ;  /* 0x000000ffff168224 */ /* 0x001fe400078e0018 */
[----:B------:R-:W-:Y:S01]  /*3d40*/  @!P0 LDS R24, [R21] ;  /* 0x0000000015188984 */ /* 0x000fe20000000800 */
[----:B-----5:R-:W-:Y:S01]  /*3d50*/  @!P0 MOV R20, R23 ;  /* 0x0000001700148202 */ /* 0x020fe20000000f00 */
[----:B----4-:R-:W-:Y:S01]  /*3d60*/  FADD.FTZ R12, R10, R4 ;  /* 0x000000040a0c7221 */ /* 0x010fe20000010000 */
[----:B------:R-:W-:-:S03]  /*3d70*/  @!P0 MOV R16, R2 ;  /* 0x0000000200108202 */ /* 0x000fc60000000f00 */
        /* <DEDUP_REMOVED lines=12> */
[----:B------:R-:W-:Y:S02]  /*3e40*/  @!P0 IMAD.MOV.U32 R3, RZ, RZ, R26 ;  /* 0x000000ffff038224 */ /* 0x000fe400078e001a */
[----:B--2---:R-:W-:Y:S01]  /*3e50*/  FADD.FTZ R19, R19, R16 ;  /* 0x0000001013137221 */ /* 0x004fe20000010000 */
[----:B------:R-:W-:Y:S01]  /*3e60*/  @!P0 MOV R2, R24 ;  /* 0x0000001800028202 */ /* 0x000fe20000000f00 */
[----:B------:R-:W0:Y:S01]  /*3e70*/  SHFL.BFLY PT, R4, R5, 0x4, 0x101f ;  /* 0x0c901f0005047f89 */ /* 0x000e2200000e0000 */
[----:B------:R-:W-:Y:S01]  /*3e80*/  MOV R16, 0xffff ;  /* 0x0000ffff00107802 */ /* 0x000fe20000000f00 */
[----:B----4-:R-:W-:Y:S01]  /*3e90*/  FADD.FTZ R18, R18, R17 ;  /* 0x0000001112127221 */ /* 0x010fe20000010000 */
[----:B------:R-:W-:Y:S01]  /*3ea0*/  ISETP.NE.AND P0, PT, R63, RZ, PT ;  /* 0x000000ff3f00720c */ /* 0x000fe20003f05270 */
        /* <DEDUP_REMOVED lines=17> */
[----:B------:R-:W-:Y:S01]  /*3fc0*/  MOV R18, 0xffff ;  /* 0x0000ffff00127802 */ /* 0x000fe20000000f00 */
[----:B----4-:R-:W-:Y:S01]  /*3fd0*/  FADD.FTZ R5, R23, R20 ;  /* 0x0000001417057221 */ /* 0x010fe20000010000 */
[----:B------:R-:W-:Y:S01]  /*3fe0*/  MOV R23, 0xffff ;  /* 0x0000ffff00177802 */ /* 0x000fe20000000f00 */
[----:B------:R-:W2:Y:S01]  /*3ff0*/  SHFL.BFLY PT, R2, R21, 0x2, 0x101f ;  /* 0x0c501f0015027f89 */ /* 0x000ea200000e0000 */
[----:B-----5:R-:W-:-:S03]  /*4000*/  FADD.FTZ R24, R24, R3 ;  /* 0x0000000318187221 */ /* 0x020fc60000010000 */
[----:B------:R-:W3:Y:S01]  /*4010*/  SHFL.BFLY PT, R3, R4, 0x2, 0x101f ;  /* 0x0c501f0004037f89 */ /* 0x000ee200000e0000 */
[----:B------:R-:W-:Y:S01]  /*4020*/  FADD.FTZ R22, R25, R22 ;  /* 0x0000001619167221 */ /* 0x000fe20000010000 */
[----:B------:R-:W-:Y:S02]  /*4030*/  MOV R25, 0xffff ;  /* 0x0000ffff00197802 */ /* 0x000fe40000000f00 */
[----:B------:R-:W4:Y:S01]  /*4040*/  SHFL.BFLY PT, R20, R5, 0x2, 0x101f ;  /* 0x0c501f0005147f89 */ /* 0x000f2200000e0000 */
[----:B0-----:R-:W-:Y:S01]  /*4050*/  FADD.FTZ R13, R14, R10 ;  /* 0x0000000a0e0d7221 */ /* 0x001fe20000010000 */
[----:B------:R-:W-:Y:S02]  /*4060*/  MOV R14, 0xffff ;  /* 0x0000ffff000e7802 */ /* 0x000fe40000000f00 */
[----:B------:R-:W0:Y:S01]  /*4070*/  SHFL.BFLY PT, R23, R22, 0x2, 0x101f ;  /* 0x0c501f0016177f89 */ /* 0x000e2200000e0000 */
[----:B------:R-:W-:-:S03]  /*4080*/  IMAD.IADD R7, R11, 0x1, R56 ;  /* 0x000000010b077824 */ /* 0x000fc600078e0238 */
        /* <DEDUP_REMOVED lines=11> */
[----:B------:R-:W-:-:S03]  /*4140*/  IMAD.MOV.U32 R23, RZ, RZ, 0xffff ;  /* 0x0000ffffff177424 */ /* 0x000fc600078e00ff */
[----:B------:R-:W0:Y:S01]  /*4150*/  LDC.64 R4, c[0x0][0x218] ;  /* 0x00008600ff047b82 */ /* 0x000e220000000a00 */
[----:B------:R-:W-:Y:S01]  /*4160*/  MOV R22, 0xffff ;  /* 0x0000ffff00167802 */ /* 0x000fe20000000f00 */
[----:B------:R-:W0:Y:S01]  /*4170*/  SHFL.BFLY PT, R18, R17, 0x1, 0x101f ;  /* 0x0c301f0011127f89 */ /* 0x000e2200000e0000 */
[----:B-----5:R-:W-:Y:S01]  /*4180*/  FADD.FTZ R26, R26, R25 ;  /* 0x000000191a1a7221 */ /* 0x020fe20000010000 */
[----:B-1----:R-:W-:Y:S01]  /*4190*/  FADD.FTZ R25, R24, R29 ;  /* 0x0000001d18197221 */ /* 0x002fe20000010000 */
[----:B------:R-:W-:Y:S01]  /*41a0*/  MOV R24, 0xffff ;  /* 0x0000ffff00187802 */ /* 0x000fe20000000f00 */
[----:B------:R-:W1:Y:S01]  /*41b0*/  SHFL.BFLY PT, R23, R20, 0x1, 0x101f ;  /* 0x0c301f0014177f89 */ /* 0x000e6200000e0000 */
[----:B------:R-:W-:-:S03]  /*41c0*/  FADD.FTZ R13, R13, R14 ;  /* 0x0000000e0d0d7221 */ /* 0x000fc60000010000 */
[----:B------:R-:W5:Y:S02]  /*41d0*/  SHFL.BFLY PT, R22, R21, 0x1, 0x101f ;  /* 0x0c301f0015167f89 */ /* 0x000f6400000e0000 */
[----:B------:R-:W-:Y:S02]  /*41e0*/  @!P0 F2FP.F16.F32.PACK_AB R11, RZ, R13 ;  /* 0x0000000dff0b823e */ /* 0x000fe400000000ff */
        /* <DEDUP_REMOVED lines=8> */
[----:B------:R-:W-:-:S03]  /*4270*/  @!P0 F2FP.F16.F32.PACK_AB R10, RZ, R12 ;  /* 0x0000000cff0a823e */ /* 0x000fc600000000ff */
[----:B------:R-:W-:Y:S01]  /*4280*/  FADD.FTZ R7, R17, R18 ;  /* 0x0000001211077221 */ /* 0x000fe20000010000 */
[----:B------:R-:W-:Y:S01]  /*4290*/  @!P0 F2FP.F16.F32.PACK_AB R6, RZ, R16 ;  /* 0x00000010ff06823e */ /* 0x000fe200000000ff */
[----:B------:R-:W-:Y:S03]  /*42a0*/  @!P0 STG.E.U16 desc[UR8][R4.64], R10 ;  /* 0x0000000a04008986 */ /* 0x000fe6000c101508 */
[----:B------:R-:W-:Y:S01]  /*42b0*/  @!P0 F2FP.F16.F32.PACK_AB R7, RZ, R7 ;  /* 0x00000007ff07823e */ /* 0x000fe200000000ff */
[----:B-1----:R-:W-:Y:S01]  /*42c0*/  FADD.FTZ R8, R20, R23 ;  /* 0x0000001714087221 */ /* 0x002fe20000010000 */
[----:B------:R0:W-:Y:S01]  /*42d0*/  @!P0 STG.E.U16 desc[UR8][R2.64], R9 ;  /* 0x0000000902008986 */ /* 0x0001e2000c101508 */
[----:B-----5:R-:W-:-:S03]  /*42e0*/  FADD.FTZ R11, R21, R22 ;  /* 0x00000016150b7221 */ /* 0x020fc60000010000 */
[----:B------:R-:W-:Y:S01]  /*42f0*/  @!P0 F2FP.F16.F32.PACK_AB R8, RZ, R8 ;  /* 0x00000008ff08823e */ /* 0x000fe200000000ff */
[----:B------:R-:W-:Y:S01]  /*4300*/  @!P0 STG.E.U16 desc[UR8][R4.64+0x28], R6 ;  /* 0x0000280604008986 */ /* 0x000fe2000c101508 */
[----:B------:R-:W-:Y:S01]  /*4310*/  FADD.FTZ R26, R26, R27 ;  /* 0x0000001b1a1a7221 */ /* 0x000fe20000010000 */
[----:B------:R-:W-:Y:S01]  /*4320*/  @!P0 F2FP.F16.F32.PACK_AB R11, RZ, R11 ;  /* 0x0000000bff0b823e */ /* 0x000fe200000000ff */
        /* <DEDUP_REMOVED lines=9> */
.L_x_3017:
[----:B--2---:R-:W-:Y:S01]  /*43c0*/  FADD.FTZ R7, R24, R10 ;  /* 0x0000000a18077221 */ /* 0x004fe20000010000 */
[----:B------:R-:W-:-:S04]  /*43d0*/  @!P0 F2FP.F16.F32.PACK_AB R6, RZ, R13 ;  /* 0x0000000dff06823e */ /* 0x000fc800000000ff */
[----:B------:R-:W-:Y:S01]  /*43e0*/  @!P0 F2FP.F16.F32.PACK_AB R7, RZ, R7 ;  /* 0x00000007ff07823e */ /* 0x000fe200000000ff */
[----:B------:R1:W-:Y:S04]  /*43f0*/  @!P0 STG.E.U16 desc[UR8][R4.64+0x78], R6 ;  /* 0x0000780604008986 */ /* 0x0003e8000c101508 */
[----:B------:R1:W-:Y:S02]  /*4400*/  @!P0 STG.E.U16 desc[UR8][R2.64+0x78], R7 ;  /* 0x0000780702008986 */ /* 0x0003e4000c101508 */
.L_x_2947:
[----:B------:R-:W-:Y:S05]  /*4410*/  WARPSYNC.ALL ;  /* 0x0000000000007948 */ /* 0x000fea0003800000 */
[----:B------:R-:W-:Y:S01]  /*4420*/  BAR.SYNC.DEFER_BLOCKING 0x0 ;  /* 0x0000000000007b1d */ /* 0x000fe20000010000 */
[C---:B------:R-:W-:Y:S02]  /*4430*/  ISETP.GE.AND P0, PT, R56.reuse, -0xec0, PT ;  /* 0xfffff1403800780c */ /* 0x040fe40003f06270 */
[----:B------:R-:W-:-:S11]  /*4440*/  IADD3 R56, R56, 0x1000, RZ ;  /* 0x0000100038387810 */ /* 0x000fd60007ffe0ff */
[----:B------:R-:W-:Y:S05]  /*4450*/  @!P0 BRA `(.L_x_2954) ;  /* 0xffffffe000fc8947 */ /* 0x000fea000383ffff */
[----:B------:R-:W-:Y:S05]  /*4460*/  EXIT ;  /* 0x000000000000794d */ /* 0x000fea0003800000 */
.L_x_2950:
[----:B------:R-:W-:Y:S01]  /*4470*/  HFMA2.MMA R8, -RZ, RZ, 0, 4.76837158203125e-07 ;  /* 0x00000008ff087435 */ /* 0x000fe200000001ff */
[----:B--2---:R-:W-:Y:S01]  /*4480*/  IMAD.MOV.U32 R9, RZ, RZ, R2 ;  /* 0x000000ffff097224 */ /* 0x004fe200078e0002 */
[----:B------:R-:W-:Y:S02]  /*4490*/  MOV R7, 0x101f ;  /* 0x0000101f00077802 */ /* 0x000fe40000000f00 */
[----:B------:R-:W-:-:S07]  /*44a0*/  MOV R6, 0xffff ;  /* 0x0000ffff00067802 */ /* 0x000fce0000000f00 */
[----:B01-3--:R-:W-:Y:S05]  /*44b0*/  WARPSYNC.COLLECTIVE R6, `(.L_x_2955) ;  /* 0x0000000006087348 */ /* 0x00bfea0003c00000 */
[----:B------:R2:W4:Y:S02]  /*44c0*/  SHFL.BFLY P2, R10, R9, R8, R7 ;  /* 0x0c000008090a7389 */ /* 0x0005240000040007 */
[----:B01234-:R-:W-:Y:S01]  /*44d0*/  ENDCOLLECTIVE ;  /* 0x000000000000791b */ /* 0x01ffe20003800000 */
.L_x_2955:
[----:B------:R-:W-:Y:S01]  /*44e0*/  MOV R9, R3 ;  /* 0x0000000300097202 */ /* 0x000fe20000000f00 */
[----:B------:R-:W-:-:S07]  /*44f0*/  IMAD.MOV.U32 R5, RZ, RZ, R10 ;  /* 0x000000ffff057224 */ /* 0x000fce00078e000a */
[----:B------:R-:W-:Y:S05]  /*4500*/  WARPSYNC.COLLECTIVE R6, `(.L_x_2956) ;  /* 0x0000000006087348 */ /* 0x000fea0003c00000 */
[----:B------:R0:W1:Y:S02]  /*4510*/  SHFL.BFLY P2, R10, R9, R8, R7 ;  /* 0x0c000008090a7389 */ /* 0x0000640000040007 */
[----:B01----:R-:W-:Y:S01]  /*4520*/  ENDCOLLECTIVE ;  /* 0x000000000000791b */ /* 0x003fe20003800000 */
.L_x_2956:
[----:B------:R-:W-:-:S05]  /*4530*/  FADD.FTZ R5, R5, R2 ;  /* 0x0000000205057221 */ /* 0x000fca0000010000 */
[----:B------:R-:W-:Y:S01]  /*4540*/  MOV R9, R5 ;  /* 0x0000000500097202 */ /* 0x000fe20000000f00 */
[----:B------:R-:W-:Y:S01]  /*4550*/  IMAD.MOV.U32 R8, RZ, RZ, 0x4 ;  /* 0x00000004ff087424 */ /* 0x000fe200078e00ff */
[----:B------:R-:W-:-:S07]  /*4560*/  MOV R4, R10 ;  /* 0x0000000a00047202 */ /* 0x000fce0000000f00 */
[----:B------:R-:W-:Y:S05]  /*4570*/  WARPSYNC.COLLECTIVE R6, `(.L_x_2957) ;  /* 0x0000000006087348 */ /* 0x000fea0003c00000 */
[----:B------:R0:W1:Y:S02]  /*4580*/  SHFL.BFLY P2, R10, R9, R8, R7 ;  /* 0x0c000008090a7389 */ /* 0x0000640000040007 */
[----:B01----:R-:W-:Y:S01]  /*4590*/  ENDCOLLECTIVE ;  /* 0x000000000000791b */ /* 0x003fe20003800000 */
.L_x_2957:
[----:B------:R-:W-:-:S05]  /*45a0*/  FADD.FTZ R4, R4, R3 ;  /* 0x0000000304047221 */ /* 0x000fca0000010000 */
[----:B------:R-:W-:Y:S02]  /*45b0*/  MOV R9, R4 ;  /* 0x0000000400097202 */ /* 0x000fe40000000f00 */
[----:B------:R-:W-:-:S07]  /*45c0*/  MOV R12, R10 ;  /* 0x0000000a000c7202 */ /* 0x000fce0000000f00 */
[----:B------:R-:W-:Y:S05]  /*45d0*/  WARPSYNC.COLLECTIVE R6, `(.L_x_2958) ;  /* 0x0000000006087348 */ /* 0x000fea0003c00000 */
[----:B------:R0:W1:Y:S02]  /*45e0*/  SHFL.BFLY P2, R10, R9, R8, R7 ;  /* 0x0c000008090a7389 */ /* 0x0000640000040007 */
[----:B01----:R-:W-:Y:S01]  /*45f0*/  ENDCOLLECTIVE ;  /* 0x000000000000791b */ /* 0x003fe20003800000 */
.L_x_2958:
[----:B------:R-:W-:Y:S01]  /*4600*/  FADD.FTZ R12, R5, R12 ;  /* 0x0000000c050c7221 */ /* 0x000fe20000010000 */
[----:B------:R-:W-:-:S03]  /*4610*/  HFMA2.MMA R8, -RZ, RZ, 0, 1.1920928955078125e-07 ;  /* 0x00000002ff087435 */ /* 0x000fc600000001ff */
[----:B------:R-:W-:Y:S01]  /*4620*/  IMAD.MOV.U32 R9, RZ, RZ, R12 ;  /* 0x000000ffff097224 */ /* 0x000fe200078e000c */
[----:B------:R-:W-:-:S07]  /*4630*/  MOV R11, R10 ;  /* 0x0000000a000b7202 */ /* 0x000fce0000000f00 */
[----:B------:R-:W-:Y:S05]  /*4640*/  WARPSYNC.COLLECTIVE R6, `(.L_x_2959) ;  /* 0x0000000006087348 */ /* 0x000fea0003c00000 */
[----:B------:R0:W1:Y:S02]  /*4650*/  SHFL.BFLY P2, R10, R9, R8, R7 ;  /* 0x0c000008090a7389 */ /* 0x0000640000040007 */
[----:B01----:R-:W-:Y:S01]  /*4660*/  ENDCOLLECTIVE ;  /* 0x000000000000791b */ /* 0x003fe20003800000 */
.L_x_2959:
[----:B------:R-:W-:-:S05]  /*4670*/  FADD.FTZ R11, R4, R11 ;  /* 0x0000000b040b7221 */ /* 0x000fca0000010000 */
[----:B------:R-:W-:Y:S02]  /*4680*/  MOV R9, R11 ;  /* 0x0000000b00097202 */ /* 0x000fe40000000f00 */
[----:B------:R-:W-:-:S07]  /*4690*/  MOV R13, R10 ;  /* 0x0000000a000d7202 */ /* 0x000fce0000000f00 */
[----:B------:R-:W-:Y:S05]  /*46a0*/  WARPSYNC.COLLECTIVE R6, `(.L_x_2960) ;  /* 0x0000000006087348 */ /* 0x000fea0003c00000 */
[----:B------:R0:W1:Y:S02]  /*46b0*/  SHFL.BFLY P2, R10, R9, R8, R7 ;  /* 0x0c000008090a7389 */ /* 0x0000640000040007 */
[----:B01----:R-:W-:Y:S01]  /*46c0*/  ENDCOLLECTIVE ;  /* 0x000000000000791b */ /* 0x003fe20003800000 */
.L_x_2960:
[----:B------:R-:W-:Y:S01]  /*46d0*/  FADD.FTZ R13, R12, R13 ;  /* 0x0000000d0c0d7221 */ /* 0x000fe20000010000 */
[----:B------:R-:W-:-:S04]  /*46e0*/  HFMA2.MMA R8, -RZ, RZ, 0, 5.9604644775390625e-08 ;  /* 0x00000001ff087435 */ /* 0x000fc800000001ff */
[----:B------:R-:W-:Y:S01]  /*46f0*/  MOV R9, R13 ;  /* 0x0000000d00097202 */ /* 0x000fe20000000f00 */
[----:B------:R-:W-:-:S07]  /*4700*/  IMAD.MOV.U32 R2, RZ, RZ, R10 ;  /* 0x000000ffff027224 */ /* 0x000fce00078e000a */
[----:B------:R-:W-:Y:S05]  /*4710*/  WARPSYNC.COLLECTIVE R6, `(.L_x_2961) ;  /* 0x0000000006087348 */ /* 0x000fea0003c00000 */
[----:B------:R0:W1:Y:S02]  /*4720*/  SHFL.BFLY P2, R10, R9, R8, R7 ;  /* 0x0c000008090a7389 */ /* 0x0000640000040007 */
[----:B01----:R-:W-:Y:S01]  /*4730*/  ENDCOLLECTIVE ;  /* 0x000000000000791b */ /* 0x003fe20003800000 */
.L_x_2961:
[----:B------:R-:W-:-:S04]  /*4740*/  FADD.FTZ R14, R11, R2 ;  /* 0x000000020b0e7221 */ /* 0x000fc80000010000 */
[----:B------:R-:W-:Y:S01]  /*4750*/  IMAD.MOV.U32 R9, RZ, RZ, R14 ;  /* 0x000000ffff097224 */ /* 0x000fe200078e000e */
[----:B------:R-:W-:-:S07]  /*4760*/  MOV R16, R10 ;  /* 0x0000000a00107202 */ /* 0x000fce0000000f00 */
[----:B------:R-:W-:Y:S05]  /*4770*/  WARPSYNC.COLLECTIVE R6, `(.L_x_2962) ;  /* 0x0000000006087348 */ /* 0x000fea0003c00000 */
[----:B------:R0:W1:Y:S02]  /*4780*/  SHFL.BFLY P2, R10, R9, R8, R7 ;  /* 0x0c000008090a7389 */ /* 0x0000640000040007 */
[----:B01----:R-:W-:Y:S01]  /*4790*/  ENDCOLLECTIVE ;  /* 0x000000000000791b */ /* 0x003fe20003800000 */
.L_x_2962:
[----:B------:R-:W-:Y:S01]  /*47a0*/  FADD.FTZ R16, R13, R16 ;  /* 0x000000100d107221 */ /* 0x000fe20000010000 */
[----:B------:R-:W-:Y:S06]  /*47b0*/  BRA `(.L_x_2963) ;  /* 0xffffffec00687947 */ /* 0x000fec000383ffff */
.L_x_2951:
[----:B------:R-:W-:Y:S01]  /*47c0*/  BSSY B1, `(.L_x_2964) ;  /* 0x0000008000017945 */ /* 0x000fe20003800000 */
[----:B0-----:R-:W-:Y:S01]  /*47d0*/  MOV R9, R11 ;  /* 0x0000000b00097202 */ /* 0x001fe20000000f00 */
[----:B--2---:R-:W-:Y:S01]  /*47e0*/  IMAD.MOV.U32 R6, RZ, RZ, 0xffff ;  /* 0x0000ffffff067424 */ /* 0x004fe200078e00ff */
[----:B------:R-:W-:Y:S02]  /*47f0*/  MOV R8, 0x8 ;  /* 0x0000000800087802 */ /* 0x000fe40000000f00 */
[----:B------:R-:W-:-:S07]  /*4800*/  MOV R7, 0x101f ;  /* 0x0000101f00077802 */ /* 0x000fce0000000f00 */
[----:B-1-34-:R-:W-:Y:S05]  /*4810*/  WARPSYNC.COLLECTIVE R6, `(.L_x_2965) ;  /* 0x0000000006087348 */ /* 0x01afea0003c00000 */
[----:B------:R0:W2:Y:S02]  /*4820*/  SHFL.BFLY P2, R10, R9, R8, R7 ;  /* 0x0c000008090a7389 */ /* 0x0000a40000040007 */
[----:B01234-:R-:W-:Y:S01]  /*4830*/  ENDCOLLECTIVE ;  /* 0x000000000000791b */ /* 0x01ffe20003800000 */
.L_x_2965:
[----:B------:R-:W-:Y:S05]  /*4840*/  BSYNC B1 ;  /* 0x0000000000017941 */ /* 0x000fea0003800000 */
.L_x_2964:
        /* <DEDUP_REMOVED lines=8> */
.L_x_2966:
[----:B------:R-:W-:-:S05]  /*48d0*/  FADD.FTZ R14, R14, R11 ;  /* 0x0000000b0e0e7221 */ /* 0x000fca0000010000 */
[----:B------:R-:W-:Y:S01]  /*48e0*/  MOV R9, R14 ;  /* 0x0000000e00097202 */ /* 0x000fe20000000f00 */
[----:B------:R-:W-:Y:S01]  /*48f0*/  IMAD.MOV.U32 R8, RZ, RZ, 0x4 ;  /* 0x00000004ff087424 */ /* 0x000fe200078e00ff */
[----:B------:R-:W-:-:S07]  /*4900*/  MOV R13, R10 ;  /* 0x0000000a000d7202 */ /* 0x000fce0000000f00 */
[----:B------:R-:W-:Y:S05]  /*4910*/  WARPSYNC.COLLECTIVE R6, `(.L_x_2967) ;  /* 0x0000000006087348 */ /* 0x000fea0003c00000 */
[----:B------:R0:W1:Y:S02]  /*4920*/  SHFL.BFLY P2, R10, R9, R8, R7 ;  /* 0x0c000008090a7389 */ /* 0x0000640000040007 */
[----:B01----:R-:W-:Y:S01]  /*4930*/  ENDCOLLECTIVE ;  /* 0x000000000000791b */ /* 0x003fe20003800000 */
.L_x_2967:
[----:B------:R-:W-:-:S05]  /*4940*/  FADD.FTZ R13, R13, R12 ;  /* 0x0000000c0d0d7221 */ /* 0x000fca0000010000 */
[----:B------:R-:W-:Y:S02]  /*4950*/  MOV R9, R13 ;  /* 0x0000000d00097202 */ /* 0x000fe40000000f00 */
[----:B------:R-:W-:-:S07]  /*4960*/  MOV R15, R10 ;  /* 0x0000000a000f7202 */ /* 0x000fce0000000f00 */
[----:B------:R-:W-:Y:S05]  /*4970*/  WARPSYNC.COLLECTIVE R6, `(.L_x_2968) ;  /* 0x0000000006087348 */ /* 0x000fea0003c00000 */
[----:B------:R0:W1:Y:S02]  /*4980*/  SHFL.BFLY P2, R10, R9, R8, R7 ;  /* 0x0c000008090a7389 */ /* 0x0000640000040007 */
[----:B01----:R-:W-:Y:S01]  /*4990*/  ENDCOLLECTIVE ;  /* 0x000000000000791b */ /* 0x003fe20003800000 */
.L_x_2968:
[----:B------:R-:W-:-:S05]  /*49a0*/  FADD.FTZ R15, R14, R15 ;  /* 0x0000000f0e0f7221 */ /* 0x000fca0000010000 */
[----:B------:R-:W-:Y:S01]  /*49b0*/  MOV R9, R15 ;  /* 0x0000000f00097202 */ /* 0x000fe20000000f00 */
[----:B------:R-:W-:Y:S01]  /*49c0*/  IMAD.MOV.U32 R8, RZ, RZ, 0x2 ;  /* 0x00000002ff087424 */ /* 0x000fe200078e00ff */
[----:B------:R-:W-:-:S07]  /*49d0*/  MOV R16, R10 ;  /* 0x0000000a00107202 */ /* 0x000fce0000000f00 */
[----:B------:R-:W-:Y:S05]  /*49e0*/  WARPSYNC.COLLECTIVE R6, `(.L_x_2969) ;  /* 0x0000000006087348 */ /* 0x000fea0003c00000 */
[----:B------:R0:W1:Y:S02]  /*49f0*/  SHFL.BFLY P2, R10, R9, R8, R7 ;  /* 0x0c000008090a7389 */ /* 0x0000640000040007 */
[----:B01----:R-:W-:Y:S01]  /*4a00*/  ENDCOLLECTIVE ;  /* 0x000000000000791b */ /* 0x003fe20003800000 */
.L_x_2969:
[----:B------:R-:W-:-:S05]  /*4a10*/  FADD.FTZ R16, R13, R16 ;  /* 0x000000100d107221 */ /* 0x000fca0000010000 */
[----:B------:R-:W-:Y:S02]  /*4a20*/  MOV R9, R16 ;  /* 0x0000001000097202 */ /* 0x000fe40000000f00 */
[----:B------:R-:W-:-:S07]  /*4a30*/  MOV R18, R10 ;  /* 0x0000000a00127202 */ /* 0x000fce0000000f00 */
[----:B------:R-:W-:Y:S05]  /*4a40*/  WARPSYNC.COLLECTIVE R6, `(.L_x_2970) ;  /* 0x0000000006087348 */ /* 0x000fea0003c00000 */
[----:B------:R0:W1:Y:S02]  /*4a50*/  SHFL.BFLY P2, R10, R9, R8, R7 ;  /* 0x0c000008090a7389 */ /* 0x0000640000040007 */
[----:B01----:R-:W-:Y:S01]  /*4a60*/  ENDCOLLECTIVE ;  /* 0x000000000000791b */ /* 0x003fe20003800000 */
.L_x_2970:
[----:B------:R-:W-:-:S05]  /*4a70*/  FADD.FTZ R18, R15, R18 ;  /* 0x000000120f127221 */ /* 0x000fca0000010000 */
[----:B------:R-:W-:Y:S01]  /*4a80*/  MOV R9, R18 ;  /* 0x0000001200097202 */ /* 0x000fe20000000f00 */
[----:B------:R-:W-:Y:S01]  /*4a90*/  IMAD.MOV.U32 R8, RZ, RZ, 0x1 ;  /* 0x00000001ff087424 */ /* 0x000fe200078e00ff */
[----:B------:R-:W-:-:S07]  /*4aa0*/  MOV R11, R10 ;  /* 0x0000000a000b7202 */ /* 0x000fce0000000f00 */
[----:B------:R-:W-:Y:S05]  /*4ab0*/  WARPSYNC.COLLECTIVE R6, `(.L_x_2971) ;  /* 0x0000000006087348 */ /* 0x000fea0003c00000 */
[----:B------:R0:W1:Y:S02]  /*4ac0*/  SHFL.BFLY P2, R10, R9, R8, R7 ;  /* 0x0c000008090a7389 */ /* 0x0000640000040007 */
[----:B01----:R-:W-:Y:S01]  /*4ad0*/  ENDCOLLECTIVE ;  /* 0x000000000000791b */ /* 0x003fe20003800000 */
.L_x_2971:
[----:B------:R-:W-:-:S05]  /*4ae0*/  FADD.FTZ R11, R16, R11 ;  /* 0x0000000b100b7221 */ /* 0x000fca0000010000 */
[----:B------:R-:W-:Y:S02]  /*4af0*/  MOV R9, R11 ;  /* 0x0000000b00097202 */ /* 0x000fe40000000f00 */
[----:B------:R-:W-:-:S07]  /*4b00*/  MOV R17, R10 ;  /* 0x0000000a00117202 */ /* 0x000fce0000000f00 */
[----:B------:R-:W-:Y:S05]  /*4b10*/  WARPSYNC.COLLECTIVE R6, `(.L_x_2972) ;  /* 0x0000000006087348 */ /* 0x000fea0003c00000 */
[----:B------:R0:W1:Y:S02]  /*4b20*/  SHFL.BFLY P2, R10, R9, R8, R7 ;  /* 0x0c000008090a7389 */ /* 0x0000640000040007 */
[----:B01----:R-:W-:Y:S01]  /*4b30*/  ENDCOLLECTIVE ;  /* 0x000000000000791b */ /* 0x003fe20003800000 */
.L_x_2972:
[----:B------:R-:W-:Y:S01]  /*4b40*/  FADD.FTZ R17, R18, R17 ;  /* 0x0000001112117221 */ /* 0x000fe20000010000 */
[----:B------:R-:W-:Y:S06]  /*4b50*/  BRA `(.L_x_2973) ;  /* 0xffffffec00287947 */ /* 0x000fec000383ffff */
.L_x_2952:
[----:B------:R-:W-:Y:S01]  /*4b60*/  BSSY B1, `(.L_x_2974) ;  /* 0x0000008000017945 */ /* 0x000fe20003800000 */
[----:B--2---:R-:W-:Y:S01]  /*4b70*/  MOV R9, R11 ;  /* 0x0000000b00097202 */ /* 0x004fe20000000f00 */
[----:B----4-:R-:W-:Y:S01]  /*4b80*/  IMAD.MOV.U32 R7, RZ, RZ, 0x101f ;  /* 0x0000101fff077424 */ /* 0x010fe200078e00ff */
[----:B------:R-:W-:Y:S02]  /*4b90*/  MOV R8, 0x8 ;  /* 0x0000000800087802 */ /* 0x000fe40000000f00 */
[----:B------:R-:W-:-:S07]  /*4ba0*/  MOV R6, 0xffff ;  /* 0x0000ffff00067802 */ /* 0x000fce0000000f00 */
[----:B01-3--:R-:W-:Y:S05]  /*4bb0*/  WARPSYNC.COLLECTIVE R6, `(.L_x_2975) ;  /* 0x0000000006087348 */ /* 0x00bfea0003c00000 */
[----:B------:R2:W4:Y:S02]  /*4bc0*/  SHFL.BFLY P2, R10, R9, R8, R7 ;  /* 0x0c000008090a7389 */ /* 0x0005240000040007 */
[----:B01234-:R-:W-:Y:S01]  /*4bd0*/  ENDCOLLECTIVE ;  /* 0x000000000000791b */ /* 0x01ffe20003800000 */
.L_x_2975:
[----:B------:R-:W-:Y:S05]  /*4be0*/  BSYNC B1 ;  /* 0x0000000000017941 */ /* 0x000fea0003800000 */
.L_x_2974:
        /* <DEDUP_REMOVED lines=8> */
.L_x_2976:
[----:B------:R-:W-:Y:S01]  /*4c70*/  FADD.FTZ R14, R14, R11 ;  /* 0x0000000b0e0e7221 */ /* 0x000fe20000010000 */
[----:B------:R-:W-:-:S04]  /*4c80*/  HFMA2.MMA R8, -RZ, RZ, 0, 2.384185791015625e-07 ;  /* 0x00000004ff087435 */ /* 0x000fc800000001ff */
[----:B------:R-:W-:Y:S02]  /*4c90*/  MOV R9, R14 ;  /* 0x0000000e00097202 */ /* 0x000fe40000000f00 */
[----:B------:R-:W-:-:S07]  /*4ca0*/  MOV R13, R10 ;  /* 0x0000000a000d7202 */ /* 0x000fce0000000f00 */
[----:B------:R-:W-:Y:S05]  /*4cb0*/  WARPSYNC.COLLECTIVE R6, `(.L_x_2977) ;  /* 0x0000000006087348 */ /* 0x000fea0003c00000 */
[----:B------:R0:W1:Y:S02]  /*4cc0*/  SHFL.BFLY P2, R10, R9, R8, R7 ;  /* 0x0c000008090a7389 */ /* 0x0000640000040007 */
[----:B01----:R-:W-:Y:S01]  /*4cd0*/  ENDCOLLECTIVE ;  /* 0x000000000000791b */ /* 0x003fe20003800000 */
.L_x_2977:
[----:B------:R-:W-:-:S05]  /*4ce0*/  FADD.FTZ R13, R13, R12 ;  /* 0x0000000c0d0d7221 */ /* 0x000fca0000010000 */
[----:B------:R-:W-:Y:S01]  /*4cf0*/  MOV R9, R13 ;  /* 0x0000000d00097202 */ /* 0x000fe20000000f00 */
[----:B------:R-:W-:-:S07]  /*4d00*/  IMAD.MOV.U32 R15, RZ, RZ, R10 ;  /* 0x000000ffff0f7224 */ /* 0x000fce00078e000a */
[----:B------:R-:W-:Y:S05]  /*4d10*/  WARPSYNC.COLLECTIVE R6, `(.L_x_2978) ;  /* 0x0000000006087348 */ /* 0x000fea0003c00000 */
[----:B------:R0:W1:Y:S02]  /*4d20*/  SHFL.BFLY P2, R10, R9, R8, R7 ;  /* 0x0c000008090a7389 */ /* 0x0000640000040007 */
[----:B01----:R-:W-:Y:S01]  /*4d30*/  ENDCOLLECTIVE ;  /* 0x000000000000791b */ /* 0x003fe20003800000 */
.L_x_2978:
[----:B------:R-:W-:Y:S01]  /*4d40*/  FADD.FTZ R15, R14, R15 ;  /* 0x0000000f0e0f7221 */ /* 0x000fe20000010000 */
[----:B------:R-:W-:-:S04]  /*4d50*/  HFMA2.MMA R8, -RZ, RZ, 0, 1.1920928955078125e-07 ;  /* 0x00000002ff087435 */ /* 0x000fc800000001ff */
[----:B------:R-:W-:Y:S02]  /*4d60*/  MOV R9, R15 ;  /* 0x0000000f00097202 */ /* 0x000fe40000000f00 */
[----:B------:R-:W-:-:S07]  /*4d70*/  MOV R16, R10 ;  /* 0x0000000a00107202 */ /* 0x000fce0000000f00 */
[----:B------:R-:W-:Y:S05]  /*4d80*/  WARPSYNC.COLLECTIVE R6, `(.L_x_2979) ;  /* 0x0000000006087348 */ /* 0x000fea0003c00000 */
[----:B------:R0:W1:Y:S02]  /*4d90*/  SHFL.BFLY P2, R10, R9, R8, R7 ;  /* 0x0c000008090a7389 */ /* 0x0000640000040007 */
[----:B01----:R-:W-:Y:S01]  /*4da0*/  ENDCOLLECTIVE ;  /* 0x000000000000791b */ /* 0x003fe20003800000 */
.L_x_2979:
[----:B------:R-:W-:-:S05]  /*4db0*/  FADD.FTZ R16, R13, R16 ;  /* 0x000000100d107221 */ /* 0x000fca0000010000 */
[----:B------:R-:W-:Y:S01]  /*4dc0*/  MOV R9, R16 ;  /* 0x0000001000097202 */ /* 0x000fe20000000f00 */
[----:B------:R-:W-:-:S07]  /*4dd0*/  IMAD.MOV.U32 R18, RZ, RZ, R10 ;  /* 0x000000ffff127224 */ /* 0x000fce00078e000a */
[----:B------:R-:W-:Y:S05]  /*4de0*/  WARPSYNC.COLLECTIVE R6, `(.L_x_2980) ;  /* 0x0000000006087348 */ /* 0x000fea0003c00000 */
[----:B------:R0:W1:Y:S02]  /*4df0*/  SHFL.BFLY P2, R10, R9, R8, R7 ;  /* 0x0c000008090a7389 */ /* 0x0000640000040007 */
[----:B01----:R-:W-:Y:S01]  /*4e00*/  ENDCOLLECTIVE ;  /* 0x000000000000791b */ /* 0x003fe20003800000 */
.L_x_2980:
[----:B------:R-:W-:Y:S01]  /*4e10*/  FADD.FTZ R18, R15, R18 ;  /* 0x000000120f127221 */ /* 0x000fe20000010000 */
[----:B------:R-:W-:-:S04]  /*4e20*/  HFMA2.MMA R8, -RZ, RZ, 0, 5.9604644775390625e-08 ;  /* 0x00000001ff087435 */ /* 0x000fc800000001ff */
[----:B------:R-:W-:Y:S02]  /*4e30*/  MOV R9, R18 ;  /* 0x0000001200097202 */ /* 0x000fe40000000f00 */
[----:B------:R-:W-:-:S07]  /*4e40*/  MOV R11, R10 ;  /* 0x0000000a000b7202 */ /* 0x000fce0000000f00 */
[----:B------:R-:W-:Y:S05]  /*4e50*/  WARPSYNC.COLLECTIVE R6, `(.L_x_2981) ;  /* 0x0000000006087348 */ /* 0x000fea0003c00000 */
[----:B------:R0:W1:Y:S02]  /*4e60*/  SHFL.BFLY P2, R10, R9, R8, R7 ;  /* 0x0c000008090a7389 */ /* 0x0000640000040007 */
[----:B01----:R-:W-:Y:S01]  /*4e70*/  ENDCOLLECTIVE ;  /* 0x000000000000791b */ /* 0x003fe20003800000 */
.L_x_2981:
[----:B------:R-:W-:-:S05]  /*4e80*/  FADD.FTZ R11, R16, R11 ;  /* 0x0000000b100b7221 */ /* 0x000fca0000010000 */
[----:B------:R-:W-:Y:S01]  /*4e90*/  MOV R9, R11 ;  /* 0x0000000b00097202 */ /* 0x000fe20000000f00 */
[----:B------:R-:W-:-:S07]  /*4ea0*/  IMAD.MOV.U32 R17, RZ, RZ, R10 ;  /* 0x000000ffff117224 */ /* 0x000fce00078e000a */
[----:B------:R-:W-:Y:S05]  /*4eb0*/  WARPSYNC.COLLECTIVE R6, `(.L_x_2982) ;  /* 0x0000000006087348 */ /* 0x000fea0003c00000 */
[----:B------:R0:W1:Y:S02]  /*4ec0*/  SHFL.BFLY P2, R10, R9, R8, R7 ;  /* 0x0c000008090a7389 */ /* 0x0000640000040007 */
[----:B01----:R-:W-:Y:S01]  /*4ed0*/  ENDCOLLECTIVE ;  /* 0x000000000000791b */ /* 0x003fe20003800000 */
.L_x_2982:
[----:B------:R-:W-:Y:S01]  /*4ee0*/  FADD.FTZ R17, R18, R17 ;  /* 0x0000001112117221 */ /* 0x000fe20000010000 */
[----:B------:R-:W-:Y:S06]  /*4ef0*/  BRA `(.L_x_2983) ;  /* 0xffffffe800d07947 */ /* 0x000fec000383ffff */
.L_x_2953:
        /* <DEDUP_REMOVED lines=8> */
.L_x_2985:
[----:B------:R-:W-:Y:S05]  /*4f80*/  BSYNC B0 ;  /* 0x0000000000007941 */ /* 0x000fea0003800000 */
.L_x_2984:
[----:B------:R-:W-:Y:S01]  /*4f90*/  HFMA2.MMA R8, -RZ, RZ, 0, 4.76837158203125e-07 ;  /* 0x00000008ff087435 */ /* 0x000fe200000001ff */
[----:B------:R-:W-:Y:S01]  /*4fa0*/  MOV R9, R4 ;  /* 0x0000000400097202 */ /* 0x000fe20000000f00 */
[----:B------:R-:W-:Y:S01]  /*4fb0*/  IMAD.MOV.U32 R6, RZ, RZ, 0xffff ;  /* 0x0000ffffff067424 */ /* 0x000fe200078e00ff */
[----:B------:R-:W-:Y:S01]  /*4fc0*/  MOV R7, 0x101f ;  /* 0x0000101f00077802 */ /* 0x000fe20000000f00 */
[----:B------:R-:W-:Y:S01]  /*4fd0*/  @!P0 VIADD R13, R11, 0x14 ;  /* 0x000000140b0d8836 */ /* 0x000fe20000000000 */
[----:B------:R-:W-:Y:S02]  /*4fe0*/  MOV R2, R10 ;  /* 0x0000000a00027202 */ /* 0x000fe40000000f00 */
[----:B------:R-:W-:Y:S01]  /*4ff0*/  CS2R R16, SRZ ;  /* 0x0000000000107805 */ /* 0x000fe2000001ff00 */
[----:B------:R-:W-:-:S07]  /*5000*/  IMAD.MOV.U32 R20, RZ, RZ, RZ ;  /* 0x000000ffff147224 */ /* 0x000fce00078e00ff */
[----:B------:R-:W-:Y:S05]  /*5010*/  WARPSYNC.COLLECTIVE R6, `(.L_x_2986) ;  /* 0x0000000006087348 */ /* 0x000fea0003c00000 */
[----:B------:R0:W1:Y:S02]  /*5020*/  SHFL.BFLY P2, R10, R9, R8, R7 ;  /* 0x0c000008090a7389 */ /* 0x0000640000040007 */
[----:B01----:R-:W-:Y:S01]  /*5030*/  ENDCOLLECTIVE ;  /* 0x000000000000791b */ /* 0x003fe20003800000 */
.L_x_2986:
[----:B------:R-:W-:Y:S01]  /*5040*/  @!P0 LOP3.LUT R13, R13, R38, RZ, 0x3c, !PT ;  /* 0x000000260d0d8212 */ /* 0x000fe200078e3cff */
[----:B------:R-:W-:Y:S01]  /*5050*/  FADD.FTZ R5, R2, R3 ;  /* 0x0000000302057221 */ /* 0x000fe20000010000 */
[----:B------:R-:W-:Y:S01]  /*5060*/  @!P0 LEA R2, R63, UR4, 0x7 ;  /* 0x000000043f028c11 */ /* 0x000fe2000f8e38ff */
[----:B------:R-:W-:-:S03]  /*5070*/  HFMA2.MMA R22, -RZ, RZ, 0, 0 ;  /* 0x00000000ff167435 */ /* 0x000fc600000001ff */
        /* <DEDUP_REMOVED lines=9> */
.L_x_2987:
[----:B------:R-:W-:Y:S02]  /*5110*/  MOV R9, R12 ;  /* 0x0000000c00097202 */ /* 0x000fe40000000f00 */
[----:B------:R-:W-:-:S07]  /*5120*/  MOV R4, R10 ;  /* 0x0000000a00047202 */ /* 0x000fce0000000f00 */
[----:B------:R-:W-:Y:S05]  /*5130*/  WARPSYNC.COLLECTIVE R6, `(.L_x_2988) ;  /* 0x0000000006087348 */ /* 0x000fea0003c00000 */
[----:B------:R0:W1:Y:S02]  /*5140*/  SHFL.BFLY P2, R10, R9, R8, R7 ;  /* 0x0c000008090a7389 */ /* 0x0000640000040007 */
[----:B01----:R-:W-:Y:S01]  /*5150*/  ENDCOLLECTIVE ;  /* 0x000000000000791b */ /* 0x003fe20003800000 */
.L_x_2988:
[----:B------:R-:W-:Y:S01]  /*5160*/  @!P0 MOV R17, R15 ;  /* 0x0000000f00118202 */ /* 0x000fe20000000f00 */
[----:B------:R-:W-:Y:S01]  /*5170*/  FADD.FTZ R4, R5, R4 ;  /* 0x0000000405047221 */ /* 0x000fe20000010000 */
[----:B------:R-:W-:Y:S02]  /*5180*/  @!P0 MOV R16, R2 ;  /* 0x0000000200108202 */ /* 0x000fe40000000f00 */
[----:B------:R-:W-:-:S04]  /*5190*/  @!P0 IADD3 R5, R11, 0x28, RZ ;  /* 0x000000280b058810 */ /* 0x000fc80007ffe0ff */
[----:B------:R-:W-:Y:S01]  /*51a0*/  @!P0 LOP3.LUT R5, R5, R38, RZ, 0x3c, !PT ;  /* 0x0000002605058212 */ /* 0x000fe200078e3cff */
[----:B------:R-:W-:Y:S01]  /*51b0*/  HFMA2.MMA R8, -RZ, RZ, 0, 1.1920928955078125e-07 ;  /* 0x00000002ff087435 */ /* 0x000fe200000001ff */
[----:B------:R-:W-:Y:S01]  /*51c0*/  MOV R9, R4 ;  /* 0x0000000400097202 */ /* 0x000fe20000000f00 */
[----:B------:R-:W-:-:S09]  /*51d0*/  FADD.FTZ R14, R12, R10 ;  /* 0x0000000a0c0e7221 */ /* 0x000fd20000010000 */
[----:B------:R-:W-:Y:S05]  /*51e0*/  WARPSYNC.COLLECTIVE R6, `(.L_x_2989) ;  /* 0x0000000006087348 */ /* 0x000fea0003c00000 */
[----:B------:R0:W1:Y:S02]  /*51f0*/  SHFL.BFLY P2, R10, R9, R8, R7 ;  /* 0x0c000008090a7389 */ /* 0x0000640000040007 */
[----:B01----:R-:W-:Y:S01]  /*5200*/  ENDCOLLECTIVE ;  /* 0x000000000000791b */ /* 0x003fe20003800000 */
.L_x_2989:
[----:B------:R-:W-:Y:S01]  /*5210*/  IMAD.MOV.U32 R9, RZ, RZ, R14 ;  /* 0x000000ffff097224 */ /* 0x000fe200078e000e */
[----:B------:R-:W-:-:S07]  /*5220*/  MOV R3, R10 ;  /* 0x0000000a00037202 */ /* 0x000fce0000000f00 */
[----:B------:R-:W-:Y:S05]  /*5230*/  WARPSYNC.COLLECTIVE R6, `(.L_x_2990) ;  /* 0x0000000006087348 */ /* 0x000fea0003c00000 */
[----:B------:R0:W1:Y:S02]  /*5240*/  SHFL.BFLY P2, R10, R9, R8, R7 ;  /* 0x0c000008090a7389 */ /* 0x0000640000040007 */
[----:B01----:R-:W-:Y:S01]  /*5250*/  ENDCOLLECTIVE ;  /* 0x000000000000791b */ /* 0x003fe20003800000 */
.L_x_2990:
[----:B------:R-:W-:Y:S01]  /*5260*/  FADD.FTZ R12, R4, R3 ;  /* 0x00000003040c7221 */ /* 0x000fe20000010000 */
[----:B------:R-:W-:-:S04]  /*5270*/  HFMA2.MMA R8, -RZ, RZ, 0, 5.9604644775390625e-08 ;  /* 0x00000001ff087435 */ /* 0x000fc800000001ff */
[----:B------:R-:W-:Y:S01]  /*5280*/  MOV R9, R12 ;  /* 0x0000000c00097202 */ /* 0x000fe20000000f00 */
[----:B------:R-:W-:-:S07]  /*5290*/  FADD.FTZ R13, R14, R10 ;  /* 0x0000000a0e0d7221 */ /* 0x000fce0000010000 */
[----:B------:R-:W-:Y:S05]  /*52a0*/  WARPSYNC.COLLECTIVE R6, `(.L_x_2991) ;  /* 0x0000000006087348 */ /* 0x000fea0003c00000 */
[----:B------:R0:W1:Y:S02]  /*52b0*/  SHFL.BFLY P2, R10, R9, R8, R7 ;  /* 0x0c000008090a7389 */ /* 0x0000640000040007 */
[----:B01----:R-:W-:Y:S01]  /*52c0*/  ENDCOLLECTIVE ;  /* 0x000000000000791b */ /* 0x003fe20003800000 */
.L_x_2991:
[----:B------:R-:W-:Y:S01]  /*52d0*/  MOV R9, R13 ;  /* 0x0000000d00097202 */ /* 0x000fe20000000f00 */
[----:B------:R-:W-:-:S07]  /*52e0*/  IMAD.MOV.U32 R15, RZ, RZ, R10 ;  /* 0x000000ffff0f7224 */ /* 0x000fce00078e000a */
[----:B------:R-:W-:Y:S05]  /*52f0*/  WARPSYNC.COLLECTIVE R6, `(.L_x_2992) ;  /* 0x0000000006087348 */ /* 0x000fea0003c00000 */
[----:B------:R0:W1:Y:S02]  /*5300*/  SHFL.BFLY P2, R10, R9, R8, R7 ;  /* 0x0c000008090a7389 */ /* 0x0000640000040007 */
[----:B01----:R-:W-:Y:S01]  /*5310*/  ENDCOLLECTIVE ;  /* 0x000000000000791b */ /* 0x003fe20003800000 */
.L_x_2992:
[----:B------:R-:W-:Y:S01]  /*5320*/  FADD.FTZ R12, R12, R15 ;  /* 0x0000000f0c0c7221 */ /* 0x000fe20000010000 */
[----:B------:R-:W-:Y:S01]  /*5330*/  IADD3 R15, R11, R56, RZ ;  /* 0x000000380b0f7210 */ /* 0x000fe20007ffe0ff */
[----:B------:R-:W-:Y:S01]  /*5340*/  HFMA2.MMA R8, -RZ, RZ, 0, 4.76837158203125e-07 ;  /* 0x00000008ff087435 */ /* 0x000fe200000001ff */
[----:B------:R-:W-:Y:S02]  /*5350*/  MOV R9, R16 ;  /* 0x0000001000097202 */ /* 0x000fe40000000f00 */
[----:B------:R-:W-:-:S08]  /*5360*/  MOV R14, R10 ;  /* 0x0000000a000e7202 */ /* 0x000fd00000000f00 */
[----:B------:R-:W-:Y:S05]  /*5370*/  WARPSYNC.COLLECTIVE R6, `(.L_x_2993) ;  /* 0x0000000006087348 */ /* 0x000fea0003c00000 */
[----:B------:R0:W1:Y:S02]  /*5380*/  SHFL.BFLY P2, R10, R9, R8, R7 ;  /* 0x0c000008090a7389 */ /* 0x0000640000040007 */
[----:B01----:R-:W-:Y:S01]  /*5390*/  ENDCOLLECTIVE ;  /* 0x000000000000791b */ /* 0x003fe20003800000 */
.L_x_2993:
[----:B------:R-:W-:Y:S01]  /*53a0*/  FADD.FTZ R13, R13, R14 ;  /* 0x0000000e0d0d7221 */ /* 0x000fe20000010000 */
[----:B------:R-:W-:Y:S01]  /*53b0*/  MOV R9, R17 ;  /* 0x0000001100097202 */ /* 0x000fe20000000f00 */
[----:B------:R-:W-:-:S07]  /*53c0*/  IMAD.MOV.U32 R19, RZ, RZ, R10 ;  /* 0x000000ffff137224 */ /* 0x000fce00078e000a */
[----:B------:R-:W-:Y:S05]  /*53d0*/  WARPSYNC.COLLECTIVE R6, `(.L_x_2994) ;  /* 0x0000000006087348 */ /* 0x000fea0003c00000 */
[----:B------:R0:W1:Y:S02]  /*53e0*/  SHFL.BFLY P2, R10, R9, R8, R7 ;  /* 0x0c000008090a7389 */ /* 0x0000640000040007 */
[----:B01----:R-:W-:Y:S01]  /*53f0*/  ENDCOLLECTIVE ;  /* 0x000000000000791b */ /* 0x003fe20003800000 */
.L_x_2994:
[----:B------:R-:W-:Y:S01]  /*5400*/  FADD.FTZ R19, R19, R16 ;  /* 0x0000001013137221 */ /* 0x000fe20000010000 */
[----:B------:R-:W-:-:S04]  /*5410*/  HFMA2.MMA R8, -RZ, RZ, 0, 2.384185791015625e-07 ;  /* 0x00000004ff087435 */ /* 0x000fc800000001ff */
[----:B------:R-:W-:Y:S02]  /*5420*/  MOV R9, R19 ;  /* 0x0000001300097202 */ /* 0x000fe40000000f00 */
[----:B------:R-:W-:-:S07]  /*5430*/  MOV R18, R10 ;  /* 0x0000000a00127202 */ /* 0x000fce0000000f00 */
[----:B------:R-:W-:Y:S05]  /*5440*/  WARPSYNC.COLLECTIVE R6, `(.L_x_2995) ;  /* 0x0000000006087348 */ /* 0x000fea0003c00000 */
[----:B------:R0:W1:Y:S02]  /*5450*/  SHFL.BFLY P2, R10, R9, R8, R7 ;  /* 0x0c000008090a7389 */ /* 0x0000640000040007 */
[----:B01----:R-:W-:Y:S01]  /*5460*/  ENDCOLLECTIVE ;  /* 0x000000000000791b */ /* 0x003fe20003800000 */
.L_x_2995:
[----:B------:R-:W-:-:S05]  /*5470*/  FADD.FTZ R18, R18, R17 ;  /* 0x0000001112127221 */ /* 0x000fca0000010000 */
[----:B------:R-:W-:Y:S01]  /*5480*/  MOV R9, R18 ;  /* 0x0000001200097202 */ /* 0x000fe20000000f00 */
[----:B------:R-:W-:-:S07]  /*5490*/  IMAD.MOV.U32 R16, RZ, RZ, R10 ;  /* 0x000000ffff107224 */ /* 0x000fce00078e000a */
[----:B------:R-:W-:Y:S05]  /*54a0*/  WARPSYNC.COLLECTIVE R6, `(.L_x_2996) ;  /* 0x0000000006087348 */ /* 0x000fea0003c00000 */
[----:B------:R0:W1:Y:S02]  /*54b0*/  SHFL.BFLY P2, R10, R9, R8, R7 ;  /* 0x0c000008090a7389 */ /* 0x0000640000040007 */
[----:B01----:R-:W-:Y:S01]  /*54c0*/  ENDCOLLECTIVE ;  /* 0x000000000000791b */ /* 0x003fe20003800000 */
.L_x_2996:
        /* <DEDUP_REMOVED lines=10> */
.L_x_2997:
[----:B------:R0:W1:Y:S04]  /*5570*/  @!P0 LDS R23, [R5] ;  /* 0x0000000005178984 */ /* 0x0000680000000800 */
[----:B------:R0:W2:Y:S01]  /*5580*/  @!P0 LDS R24, [R5+0x500] ;  /* 0x0005000005188984 */ /* 0x0000a20000000800 */
[----:B------:R-:W-:Y:S02]  /*5590*/  MOV R9, R21 ;  /* 0x0000001500097202 */ /* 0x000fe40000000f00 */
[----:B------:R-:W-:-:S07]  /*55a0*/  MOV R16, R10 ;  /* 0x0000000a00107202 */ /* 0x000fce0000000f00 */
[----:B012---:R-:W-:Y:S05]  /*55b0*/  WARPSYNC.COLLECTIVE R6, `(.L_x_2998) ;  /* 0x0000000006087348 */ /* 0x007fea0003c00000 */
[----:B------:R3:W4:Y:S02]  /*55c0*/  SHFL.BFLY P2, R10, R9, R8, R7 ;  /* 0x0c000008090a7389 */ /* 0x0007240000040007 */
[----:B01234-:R-:W-:Y:S01]  /*55d0*/  ENDCOLLECTIVE ;  /* 0x000000000000791b */ /* 0x01ffe20003800000 */
.L_x_2998:
[----:B------:R-:W-:-:S05]  /*55e0*/  FADD.FTZ R16, R17, R16 ;  /* 0x0000001011107221 */ /* 0x000fca0000010000 */
        /* <DEDUP_REMOVED lines=8> */
.L_x_2999:
[----:B------:R-:W-:Y:S01]  /*5670*/  FADD.FTZ R17, R21, R2 ;  /* 0x0000000215117221 */ /* 0x000fe20000010000 */
[----:B------:R-:W-:-:S04]  /*5680*/  CS2R R2, SRZ ;  /* 0x0000000000027805 */ /* 0x000fc8000001ff00 */
[----:B------:R-:W-:Y:S02]  /*5690*/  MOV R9, R17 ;  /* 0x0000001100097202 */ /* 0x000fe40000000f00 */
[----:B------:R-:W-:-:S07]  /*56a0*/  MOV R19, R10 ;  /* 0x0000000a00137202 */ /* 0x000fce0000000f00 */
[----:B------:R-:W-:Y:S05]  /*56b0*/  WARPSYNC.COLLECTIVE R6, `(.L_x_3000) ;  /* 0x0000000006087348 */ /* 0x000fea0003c00000 */
[----:B------:R0:W1:Y:S02]  /*56c0*/  SHFL.BFLY P2, R10, R9, R8, R7 ;  /* 0x0c000008090a7389 */ /* 0x0000640000040007 */
[----:B01----:R-:W-:Y:S01]  /*56d0*/  ENDCOLLECTIVE ;  /* 0x000000000000791b */ /* 0x003fe20003800000 */
.L_x_3000:
[----:B------:R-:W-:Y:S01]  /*56e0*/  FADD.FTZ R16, R16, R19 ;  /* 0x0000001310107221 */ /* 0x000fe20000010000 */
[----:B------:R-:W-:Y:S01]  /*56f0*/  MOV R9, R20 ;  /* 0x0000001400097202 */ /* 0x000fe20000000f00 */
[----:B------:R-:W-:Y:S01]  /*5700*/  IMAD.MOV.U32 R8, RZ, RZ, 0x8 ;  /* 0x00000008ff087424 */ /* 0x000fe200078e00ff */
[----:B------:R-:W-:-:S07]  /*5710*/  MOV R18, R10 ;  /* 0x0000000a00127202 */ /* 0x000fce0000000f00 */
[----:B------:R-:W-:Y:S05]  /*5720*/  WARPSYNC.COLLECTIVE R6, `(.L_x_3001) ;  /* 0x0000000006087348 */ /* 0x000fea0003c00000 */
[----:B------:R0:W1:Y:S02]  /*5730*/  SHFL.BFLY P2, R10, R9, R8, R7 ;  /* 0x0c000008090a7389 */ /* 0x0000640000040007 */
[----:B01----:R-:W-:Y:S01]  /*5740*/  ENDCOLLECTIVE ;  /* 0x000000000000791b */ /* 0x003fe20003800000 */
.L_x_3001:
[----:B------:R-:W-:Y:S01]  /*5750*/  FADD.FTZ R17, R17, R18 ;  /* 0x0000001211117221 */ /* 0x000fe20000010000 */
[----:B------:R-:W-:Y:S02]  /*5760*/  MOV R9, R22 ;  /* 0x0000001600097202 */ /* 0x000fe40000000f00 */
[----:B------:R-:W-:-:S07]  /*5770*/  MOV R21, R10 ;  /* 0x0000000a00157202 */ /* 0x000fce0000000f00 */
[----:B------:R-:W-:Y:S05]  /*5780*/  WARPSYNC.COLLECTIVE R6, `(.L_x_3002) ;  /* 0x0000000006087348 */ /* 0x000fea0003c00000 */
[----:B------:R0:W1:Y:S02]  /*5790*/  SHFL.BFLY P2, R10, R9, R8, R7 ;  /* 0x0c000008090a7389 */ /* 0x0000640000040007 */
[----:B01----:R-:W-:Y:S01]  /*57a0*/  ENDCOLLECTIVE ;  /* 0x000000000000791b */ /* 0x003fe20003800000 */
.L_x_3002:
[----:B------:R-:W-:Y:S01]  /*57b0*/  FADD.FTZ R23, R21, R20 ;  /* 0x0000001415177221 */ /* 0x000fe20000010000 */
[----:B------:R-:W-:-:S04]  /*57c0*/  @!P0 IADD3 R21, R11, 0x3c, RZ ;  /* 0x0000003c0b158810 */ /* 0x000fc80007ffe0ff */
[----:B------:R-:W-:Y:S02]  /*57d0*/  @!P0 LOP3.LUT R21, R21, R38, RZ, 0x3c, !PT ;  /* 0x0000002615158212 */ /* 0x000fe400078e3cff */
[----:B------:R-:W-:Y:S01]  /*57e0*/  MOV R9, R23 ;  /* 0x0000001700097202 */ /* 0x000fe20000000f00 */
[----:B------:R-:W-:Y:S01]  /*57f0*/  IMAD.MOV.U32 R8, RZ, RZ, 0x4 ;  /* 0x00000004ff087424 */ /* 0x000fe200078e00ff */
[----:B------:R-:W-:-:S07]  /*5800*/  MOV R25, R10 ;  /* 0x0000000a00197202 */ /* 0x000fce0000000f00 */
[----:B------:R-:W-:Y:S05]  /*5810*/  WARPSYNC.COLLECTIVE R6, `(.L_x_3003) ;  /* 0x0000000006087348 */ /* 0x000fea0003c00000 */
[----:B------:R0:W1:Y:S02]  /*5820*/  SHFL.BFLY P2, R10, R9, R8, R7 ;  /* 0x0c000008090a7389 */ /* 0x0000640000040007 */
[----:B01----:R-:W-:Y:S01]  /*5830*/  ENDCOLLECTIVE ;  /* 0x000000000000791b */ /* 0x003fe20003800000 */
.L_x_3003:
[----:B------:R-:W-:-:S05]  /*5840*/  FADD.FTZ R25, R25, R22 ;  /* 0x0000001619197221 */ /* 0x000fca0000010000 */
[----:B------:R-:W-:Y:S02]  /*5850*/  MOV R9, R25 ;  /* 0x0000001900097202 */ /* 0x000fe40000000f00 */
[----:B------:R-:W-:-:S07]  /*5860*/  MOV R20, R10 ;  /* 0x0000000a00147202 */ /* 0x000fce0000000f00 */
[----:B------:R-:W-:Y:S05]  /*5870*/  WARPSYNC.COLLECTIVE R6, `(.L_x_3004) ;  /* 0x0000000006087348 */ /* 0x000fea0003c00000 */
[----:B------:R0:W1:Y:S02]  /*5880*/  SHFL.BFLY P2, R10, R9, R8, R7 ;  /* 0x0c000008090a7389 */ /* 0x0000640000040007 */
[----:B01----:R-:W-:Y:S01]  /*5890*/  ENDCOLLECTIVE ;  /* 0x000000000000791b */ /* 0x003fe20003800000 */
.L_x_3004:
[----:B------:R-:W-:Y:S01]  /*58a0*/  FADD.FTZ R5, R23, R20 ;  /* 0x0000001417057221 */ /* 0x000fe20000010000 */
[----:B------:R-:W-:-:S04]  /*58b0*/  HFMA2.MMA R8, -RZ, RZ, 0, 1.1920928955078125e-07 ;  /* 0x00000002ff087435 */ /* 0x000fc800000001ff */
[----:B------:R-:W-:Y:S02]  /*58c0*/  MOV R9, R5 ;  /* 0x0000000500097202 */ /* 0x000fe40000000f00 */
[----:B------:R-:W-:Y:S02]  /*58d0*/  MOV R22, R10 ;  /* 0x0000000a00167202 */ /* 0x000fe40000000f00 */
[----:B------:R-:W-:-:S03]  /*58e0*/  @!P0 LEA R10, R63, UR4, 0x7 ;  /* 0x000000043f0a8c11 */ /* 0x000fc6000f8e38ff */
[----:B------:R-:W-:Y:S02]  /*58f0*/  FADD.FTZ R22, R25, R22 ;  /* 0x0000001619167221 */ /* 0x000fe40000010000 */
[----:B------:R-:W-:-:S07]  /*5900*/  @!P0 IMAD R21, R21, 0x4, R10 ;  /* 0x0000000415158824 */ /* 0x000fce00078e020a */
[----:B------:R-:W-:Y:S05]  /*5910*/  WARPSYNC.COLLECTIVE R6, `(.L_x_3005) ;  /* 0x0000000006087348 */ /* 0x000fea0003c00000 */
[----:B------:R0:W1:Y:S02]  /*5920*/  SHFL.BFLY P2, R10, R9, R8, R7 ;  /* 0x0c000008090a7389 */ /* 0x0000640000040007 */
[----:B01----:R-:W-:Y:S01]  /*5930*/  ENDCOLLECTIVE ;  /* 0x000000000000791b */ /* 0x003fe20003800000 */
.L_x_3005:
[----:B------:R0:W1:Y:S04]  /*5940*/  @!P0 LDS R24, [R21] ;  /* 0x0000000015188984 */ /* 0x0000680000000800 */
[----:B------:R0:W2:Y:S01]  /*5950*/  @!P0 LDS R26, [R21+0x500] ;  /* 0x00050000151a8984 */ /* 0x0000a20000000800 */
[----:B------:R-:W-:Y:S02]  /*5960*/  MOV R9, R22 ;  /* 0x0000001600097202 */ /* 0x000fe40000000f00 */
[----:B------:R-:W-:-:S07]  /*5970*/  MOV R20, R10 ;  /* 0x0000000a00147202 */ /* 0x000fce0000000f00 */
[----:B012---:R-:W-:Y:S05]  /*5980*/  WARPSYNC.COLLECTIVE R6, `(.L_x_3006) ;  /* 0x0000000006087348 */ /* 0x007fea0003c00000 */
[----:B------:R3:W4:Y:S02]  /*5990*/  SHFL.BFLY P2, R10, R9, R8, R7 ;  /* 0x0c000008090a7389 */ /* 0x0007240000040007 */
[----:B01234-:R-:W-:Y:S01]  /*59a0*/  ENDCOLLECTIVE ;  /* 0x000000000000791b */ /* 0x01ffe20003800000 */
.L_x_3006:
[----:B------:R-:W-:Y:S02]  /*59b0*/  FADD.FTZ R20, R5, R20 ;  /* 0x0000001405147221 */ /* 0x000fe40000010000 */
[----:B------:R-:W0:Y:S01]  /*59c0*/  LDC.64 R4, c[0x0][0x218] ;  /* 0x00008600ff047b82 */ /* 0x000e220000000a00 */
[----:B------:R-:W-:Y:S02]  /*59d0*/  HFMA2.MMA R8, -RZ, RZ, 0, 5.9604644775390625e-08 ;  /* 0x00000001ff087435 */ /* 0x000fe400000001ff */
[----:B------:R-:W-:Y:S02]  /*59e0*/  MOV R9, R20 ;  /* 0x0000001400097202 */ /* 0x000fe40000000f00 */
[----:B------:R-:W-:Y:S01]  /*59f0*/  @!P0 MOV R2, R24 ;  /* 0x0000001800028202 */ /* 0x000fe20000000f00 */
[----:B------:R-:W-:Y:S01]  /*5a00*/  @!P0 IMAD.MOV.U32 R3, RZ, RZ, R26 ;  /* 0x000000ffff038224 */ /* 0x000fe200078e001a */
[----:B------:R-:W-:Y:S01]  /*5a10*/  ISETP.NE.AND P0, PT, R63, RZ, PT ;  /* 0x000000ff3f00720c */ /* 0x000fe20003f05270 */
[----:B------:R-:W-:-:S12]  /*5a20*/  IMAD.MOV.U32 R23, RZ, RZ, R10 ;  /* 0x000000ffff177224 */ /* 0x000fd800078e000a */
[----:B0-----:R-:W-:Y:S05]  /*5a30*/  WARPSYNC.COLLECTIVE R6, `(.L_x_3007) ;  /* 0x0000000006087348 */ /* 0x001fea0003c00000 */
[----:B------:R1:W2:Y:S02]  /*5a40*/  SHFL.BFLY P2, R10, R9, R8, R7 ;  /* 0x0c000008090a7389 */ /* 0x0002a40000040007 */
[----:B012---:R-:W-:Y:S01]  /*5a50*/  ENDCOLLECTIVE ;  /* 0x000000000000791b */ /* 0x007fe20003800000 */
.L_x_3007:
[----:B------:R-:W-:Y:S01]  /*5a60*/  FADD.FTZ R21, R22, R23 ;  /* 0x0000001716157221 */ /* 0x000fe20000010000 */
[----:B------:R-:W-:Y:S01]  /*5a70*/  IMAD.WIDE R4, R15, 0x2, R4 ;  /* 0x000000020f047825 */ /* 0x000fe200078e0204 */
[----:B------:R-:W-:-:S03]  /*5a80*/  @!P0 F2FP.F16.F32.PACK_AB R11, RZ, R13 ;  /* 0x0000000dff0b823e */ /* 0x000fc600000000ff */
[----:B------:R-:W-:Y:S01]  /*5a90*/  IMAD.MOV.U32 R9, RZ, RZ, R21 ;  /* 0x000000ffff097224 */ /* 0x000fe200078e0015 */
[----:B------:R-:W-:-:S07]  /*5aa0*/  MOV R23, R10 ;  /* 0x0000000a00177202 */ /* 0x000fce0000000f00 */
[----:B------:R-:W-:Y:S05]  /*5ab0*/  WARPSYNC.COLLECTIVE R6, `(.L_x_3008) ;  /* 0x0000000006087348 */ /* 0x000fea0003c00000 */
[----:B------:R0:W1:Y:S02]  /*5ac0*/  SHFL.BFLY P2, R10, R9, R8, R7 ;  /* 0x0c000008090a7389 */ /* 0x0000640000040007 */
[----:B01----:R-:W-:Y:S01]  /*5ad0*/  ENDCOLLECTIVE ;  /* 0x000000000000791b */ /* 0x003fe20003800000 */
.L_x_3008:
[----:B------:R-:W-:Y:S01]  /*5ae0*/  HFMA2.MMA R8, -RZ, RZ, 0, 4.76837158203125e-07 ;  /* 0x00000008ff087435 */ /* 0x000fe200000001ff */
[----:B------:R-:W-:Y:S02]  /*5af0*/  MOV R9, R2 ;  /* 0x0000000200097202 */ /* 0x000fe40000000f00 */
[----:B------:R-:W-:-:S08]  /*5b00*/  MOV R22, R10 ;  /* 0x0000000a00167202 */ /* 0x000fd00000000f00 */
[----:B------:R-:W-:Y:S05]  /*5b10*/  WARPSYNC.COLLECTIVE R6, `(.L_x_3009) ;  /* 0x0000000006087348 */ /* 0x000fea0003c00000 */
[----:B------:R0:W1:Y:S02]  /*5b20*/  SHFL.BFLY P2, R10, R9, R8, R7 ;  /* 0x0c000008090a7389 */ /* 0x0000640000040007 */
[----:B01----:R-:W-:Y:S01]  /*5b30*/  ENDCOLLECTIVE ;  /* 0x000000000000791b */ /* 0x003fe20003800000 */
.L_x_3009:
[----:B------:R-:W-:Y:S02]  /*5b40*/  MOV R9, R3 ;  /* 0x0000000300097202 */ /* 0x000fe40000000f00 */
[----:B------:R-:W-:-:S07]  /*5b50*/  MOV R27, R10 ;  /* 0x0000000a001b7202 */ /* 0x000fce0000000f00 */
[----:B------:R-:W-:Y:S05]  /*5b60*/  WARPSYNC.COLLECTIVE R6, `(.L_x_3010) ;  /* 0x0000000006087348 */ /* 0x000fea0003c00000 */
[----:B------:R0:W1:Y:S02]  /*5b70*/  SHFL.BFLY P2, R10, R9, R8, R7 ;  /* 0x0c000008090a7389 */ /* 0x0000640000040007 */
[----:B01----:R-:W-:Y:S01]  /*5b80*/  ENDCOLLECTIVE ;  /* 0x000000000000791b */ /* 0x003fe20003800000 */
.L_x_3010:
[----:B------:R-:W-:Y:S01]  /*5b90*/  FADD.FTZ R26, R27, R2 ;  /* 0x000000021b1a7221 */ /* 0x000fe20000010000 */
[----:B------:R-:W-:-:S04]  /*5ba0*/  HFMA2.MMA R8, -RZ, RZ, 0, 2.384185791015625e-07 ;  /* 0x00000004ff087435 */ /* 0x000fc800000001ff */
[----:B------:R-:W-:Y:S02]  /*5bb0*/  MOV R9, R26 ;  /* 0x0000001a00097202 */ /* 0x000fe40000000f00 */
[----:B------:R-:W-:-:S07]  /*5bc0*/  MOV R24, R10 ;  /* 0x0000000a00187202 */ /* 0x000fce0000000f00 */
[----:B------:R-:W-:Y:S05]  /*5bd0*/  WARPSYNC.COLLECTIVE R6, `(.L_x_3011) ;  /* 0x0000000006087348 */ /* 0x000fea0003c00000 */
[----:B------:R0:W1:Y:S02]  /*5be0*/  SHFL.BFLY P2, R10, R9, R8, R7 ;  /* 0x0c000008090a7389 */ /* 0x0000640000040007 */
[----:B01----:R-:W-:Y:S01]  /*5bf0*/  ENDCOLLECTIVE ;  /* 0x000000000000791b */ /* 0x003fe20003800000 */
.L_x_3011:
[----:B------:R-:W-:Y:S02]  /*5c00*/  FADD.FTZ R24, R24, R3 ;  /* 0x0000000318187221 */ /* 0x000fe40000010000 */
[----:B------:R-:W0:Y:S03]  /*5c10*/  LDC.64 R2, c[0x0][0x220] ;  /* 0x00008800ff027b82 */ /* 0x000e260000000a00 */
[----:B------:R-:W-:Y:S01]  /*5c20*/  MOV R9, R24 ;  /* 0x0000001800097202 */ /* 0x000fe20000000f00 */
[----:B------:R-:W-:-:S07]  /*5c30*/  IMAD.MOV.U32 R25, RZ, RZ, R10 ;  /* 0x000000ffff197224 */ /* 0x000fce00078e000a */
[----:B0-----:R-:W-:Y:S05]  /*5c40*/  WARPSYNC.COLLECTIVE R6, `(.L_x_3012) ;  /* 0x0000000006087348 */ /* 0x001fea0003c00000 */
[----:B------:R1:W2:Y:S02]  /*5c50*/  SHFL.BFLY P2, R10, R9, R8, R7 ;  /* 0x0c000008090a7389 */ /* 0x0002a40000040007 */
[----:B012---:R-:W-:Y:S01]  /*5c60*/  ENDCOLLECTIVE ;  /* 0x000000000000791b */ /* 0x007fe20003800000 */
.L_x_3012:
[----:B------:R-:W-:Y:S01]  /*5c70*/  FADD.FTZ R26, R26, R25 ;  /* 0x000000191a1a7221 */ /* 0x000fe20000010000 */
[----:B------:R-:W-:Y:S01]  /*5c80*/  IMAD.WIDE R2, R15, 0x2, R2 ;  /* 0x000000020f027825 */ /* 0x000fe200078e0202 */
[----:B------:R-:W-:-:S03]  /*5c90*/  HFMA2.MMA R8, -RZ, RZ, 0, 1.1920928955078125e-07 ;  /* 0x00000002ff087435 */ /* 0x000fc600000001ff */
[----:B------:R-:W-:Y:S02]  /*5ca0*/  MOV R9, R26 ;  /* 0x0000001a00097202 */ /* 0x000fe40000000f00 */
[----:B------:R-:W-:-:S07]  /*5cb0*/  MOV R29, R10 ;  /* 0x0000000a001d7202 */ /* 0x000fce0000000f00 */
[----:B------:R-:W-:Y:S05]  /*5cc0*/  WARPSYNC.COLLECTIVE R6, `(.L_x_3013) ;  /* 0x0000000006087348 */ /* 0x000fea0003c00000 */
[----:B------:R0:W1:Y:S02]  /*5cd0*/  SHFL.BFLY P2, R10, R9, R8, R7 ;  /* 0x0c000008090a7389 */ /* 0x0000640000040007 */
[----:B01----:R-:W-:Y:S01]  /*5ce0*/  ENDCOLLECTIVE ;  /* 0x000000000000791b */ /* 0x003fe20003800000 */
.L_x_3013:
[----:B------:R-:W-:-:S05]  /*5cf0*/  FADD.FTZ R25, R24, R29 ;  /* 0x0000001d18197221 */ /* 0x000fca0000010000 */
[----:B------:R-:W-:Y:S01]  /*5d00*/  MOV R9, R25 ;  /* 0x0000001900097202 */ /* 0x000fe20000000f00 */
[----:B------:R-:W-:-:S07]  /*5d10*/  IMAD.MOV.U32 R27, RZ, RZ, R10 ;  /* 0x000000ffff1b7224 */ /* 0x000fce00078e000a */
[----:B------:R-:W-:Y:S05]  /*5d20*/  WARPSYNC.COLLECTIVE R6, `(.L_x_3014) ;  /* 0x0000000006087348 */ /* 0x000fea0003c00000 */
[----:B------:R0:W1:Y:S02]  /*5d30*/  SHFL.BFLY P2, R10, R9, R8, R7 ;  /* 0x0c000008090a7389 */ /* 0x0000640000040007 */
[----:B01----:R-:W-:Y:S01]  /*5d40*/  ENDCOLLECTIVE ;  /* 0x000000000000791b */ /* 0x003fe20003800000 */
.L_x_3014:
[----:B------:R-:W-:Y:S01]  /*5d50*/  FADD.FTZ R26, R26, R27 ;  /* 0x0000001b1a1a7221 */ /* 0x000fe20000010000 */
[----:B------:R-:W-:Y:S01]  /*5d60*/  FADD.FTZ R8, R20, R23 ;  /* 0x0000001714087221 */ /* 0x000fe20000010000 */
[----:B------:R-:W-:Y:S02]  /*5d70*/  @!P0 F2FP.F16.F32.PACK_AB R7, RZ, R17 ;  /* 0x00000011ff07823e */ /* 0x000fe400000000ff */
[----:B------:R-:W-:Y:S02]  /*5d80*/  @!P0 F2FP.F16.F32.PACK_AB R6, RZ, R16 ;  /* 0x00000010ff06823e */ /* 0x000fe400000000ff */
[----:B------:R-:W-:Y:S02]  /*5d90*/  @!P0 F2FP.F16.F32.PACK_AB R8, RZ, R8 ;  /* 0x00000008ff08823e */ /* 0x000fe400000000ff */
[----:B------:R-:W-:Y:S01]  /*5da0*/  PRMT R15, R7, 0x7610, R15 ;  /* 0x00007610070f7816 */ /* 0x000fe2000000000f */
[----:B------:R-:W-:Y:S01]  /*5db0*/  HFMA2.MMA R7, -RZ, RZ, 0, 0.000503063201904296875 ;  /* 0x0000101fff077435 */ /* 0x000fe200000001ff */
[----:B------:R-:W-:-:S02]  /*5dc0*/  PRMT R14, R6, 0x7610, R14 ;  /* 0x00007610060e7816 */ /* 0x000fc4000000000e */
[----:B------:R-:W-:Y:S02]  /*5dd0*/  MOV R24, R10 ;  /* 0x0000000a00187202 */ /* 0x000fe40000000f00 */
[----:B------:R-:W-:Y:S02]  /*5de0*/  @!P0 F2FP.F16.F32.PACK_AB R10, RZ, R12 ;  /* 0x0000000cff0a823e */ /* 0x000fe400000000ff */
        /* <DEDUP_REMOVED lines=11> */
.L_x_3015:
        /* <DEDUP_REMOVED lines=11> */
.L_x_3016:
[----:B------:R-:W-:Y:S01]  /*5f50*/  FADD.FTZ R13, R26, R13 ;  /* 0x0000000d1a0d7221 */ /* 0x000fe20000010000 */
[----:B------:R-:W-:Y:S06]  /*5f60*/  BRA `(.L_x_3017) ;  /* 0xffffffe400147947 */ /* 0x000fec000383ffff */
.L_x_3018:
        /* <DEDUP_REMOVED lines=9> */
.L_x_3870:


//--------------------- .text._ZN13group_norm_v218gn_bwd_cuda_kernelI6__halfLi320ELi3ELi16ELi20ELi1024ELb1ELb1ELi8ELi320ELi320ELi4ELb1ELi2ELb0ELb0ELNS_15WgradSyncMethodE3ENS_16CompileConditionILi900EEEEEvPT_S6_S6_PKS5_S8_S8_S8_PKfflPfPj --------------------------
	.section	.text._ZN13group_norm_v218gn_bwd_cuda_kernelI6__halfLi320ELi3ELi16ELi20ELi1024ELb1ELb1ELi8ELi320ELi320ELi4ELb1ELi2ELb0ELb0ELNS_15WgradSyncMethodE3ENS_16CompileConditionILi900EEEEEvPT_S6_S6_PKS5_S8_S8_S8_PKfflPfPj,"ax",@progbits
	.align	128
        .global         _ZN13group_norm_v218gn_bwd_cuda_kernelI6__halfLi320ELi3ELi16ELi20ELi1024ELb1ELb1ELi8ELi320ELi320ELi4ELb1ELi2ELb0ELb0ELNS_15WgradSyncMethodE3ENS_16CompileConditionILi900EEEEEvPT_S6_S6_PKS5_S8_S8_S8_PKfflPfPj
        .type           _ZN13group_norm_v218gn_bwd_cuda_kernelI6__halfLi320ELi3ELi16ELi20ELi1024ELb1ELb1ELi8ELi320ELi320ELi4ELb1ELi2ELb0ELb0ELNS_15WgradSyncMethodE3ENS_16CompileConditionILi900EEEEEvPT_S6_S6_PKS5_S8_S8_S8_PKfflPfPj,@function
        .size           _ZN13group_norm_v218gn_bwd_cuda_kernelI6__halfLi320ELi3ELi16ELi20ELi1024ELb1ELb1ELi8ELi320ELi320ELi4ELb1ELi2ELb0ELb0ELNS_15WgradSyncMethodE3ENS_16CompileConditionILi900EEEEEvPT_S6_S6_PKS5_S8_S8_S8_PKfflPfPj,(.L_x_3871 - _ZN13group_norm_v218gn_bwd_cuda_kernelI6__halfLi320ELi3ELi16ELi20ELi1024ELb1ELb1ELi8ELi320ELi320ELi4ELb1ELi2ELb0ELb0ELNS_15WgradSyncMethodE3ENS_16CompileConditionILi900EEEEEvPT_S6_S6_PKS5_S8_S8_S8_PKfflPfPj)
        .other          _ZN13group_norm_v218gn_bwd_cuda_kernelI6__halfLi320ELi3ELi16ELi20ELi1024ELb1ELb1ELi8ELi320ELi320ELi4ELb1ELi2ELb0ELb0ELNS_15WgradSyncMethodE3ENS_16CompileConditionILi900EEEEEvPT_S6_S6_PKS5_S8_S8_S8_PKfflPfPj,@"STO_CUDA_ENTRY STV_DEFAULT"
_ZN13group_norm_v218gn_bwd_cuda_kernelI6__halfLi320ELi3ELi16ELi20ELi1024ELb1ELb1ELi8ELi320ELi320ELi4ELb1ELi2ELb0ELb0ELNS_15WgradSyncMethodE3ENS_16CompileConditionILi900EEEEEvPT_S6_S6_PKS5_S8_S8_S8_PKfflPfPj:
.text._ZN13group_norm_v218gn_bwd_cuda_kernelI6__halfLi320ELi3ELi16ELi20ELi1024ELb1ELb1ELi8ELi320ELi320ELi4ELb1ELi2ELb0ELb0ELNS_15WgradSyncMethodE3ENS_16CompileConditionILi900EEEEEvPT_S6_S6_PKS5_S8_S8_S8_PKfflPfPj:
        /* <DEDUP_REMOVED lines=28> */
.L_x_3021:
[----:B------:R-:W2:Y:S04]  /*01c0*/  LD.E.STRONG.GPU R0, desc[UR14][R2.64] ;  /* 0x0000000e02007980 */ /* 0x000ea8000c10f900 */
[----:B--2---:R-:W-:Y:S01]  /*01d0*/  CCTL.IVALL ;  /* 0x00000000ff00798f */ /* 0x004fe20002000000 */
[----:B------:R-:W-:Y:S05]  /*01e0*/  YIELD ;  /* 0x0000000000007946 */ /* 0x000fea0003800000 */
[----:B-----5:R-:W-:-:S04]  /*01f0*/  LOP3.LUT R0, R0, R5, RZ, 0x3c, !PT ;  /* 0x0000000500007212 */ /* 0x020fc800078e3cff */
[----:B------:R-:W-:-:S13]  /*0200*/  ISETP.GT.AND P0, PT, R0, -0x1, PT ;  /* 0xffffffff0000780c */ /* 0x000fda0003f04270 */
[----:B------:R-:W-:Y:S05]  /*0210*/  @P0 BRA `(.L_x_3021) ;  /* 0xfffffffc00e80947 */ /* 0x000fea000383ffff */
.L_x_3020:
[----:B------:R-:W-:Y:S05]  /*0220*/  WARPSYNC.ALL ;  /* 0x0000000000007948 */ /* 0x000fea0003800000 */
[----:B------:R-:W-:Y:S06]  /*0230*/  BAR.SYNC.DEFER_BLOCKING 0x0 ;  /* 0x0000000000007b1d */ /* 0x000fec0000010000 */
[----:B------:R-:W-:Y:S05]  /*0240*/  BRA `(.L_x_3022) ;  /* 0x0000002000ac7947 */ /* 0x000fea0003800000 */
.L_x_3019:
        /* <DEDUP_REMOVED lines=11> */
[----:B------:R-:W-:Y:S01]  /*0300*/  IMAD.WIDE.U32 R2, R2, -0x33333333, RZ ;  /* 0xcccccccd02027825 */ /* 0x000fe200078e00ff */
[----:B------:R-:W-:Y:S02]  /*0310*/  CS2R R26, SRZ ;  /* 0x00000000001a7805 */ /* 0x000fe4000001ff00 */
[----:B------:R-:W-:-:S02]  /*0320*/  CS2R R24, SRZ ;  /* 0x0000000000187805 */ /* 0x000fc4000001ff00 */
[----:B------:R-:W-:Y:S02]  /*0330*/  CS2R R22, SRZ ;  /* 0x0000000000167805 */ /* 0x000fe4000001ff00 */
[----:B------:R-:W-:Y:S02]  /*0340*/  CS2R R20, SRZ ;  /* 0x0000000000147805 */ /* 0x000fe4000001ff00 */
[----:B------:R-:W-:Y:S01]  /*0350*/  SHF.R.U32.HI R2, RZ, 0x2, R3 ;  /* 0x00000002ff027819 */ /* 0x000fe20000011603 */
[----:B------:R-:W-:Y:S01]  /*0360*/  UMOV UR4, URZ ;  /* 0x0000003f00047c82 */ /* 0x000fe20008000000 */
[--C-:B--2---:R-:W-:Y:S02]  /*0370*/  HADD2.F32 R47, -RZ, R10.reuse.H0_H0 ;  /* 0x2000000aff2f7230 */ /* 0x104fe40000004100 */
[----:B------:R-:W-:Y:S02]  /*0380*/  HADD2.F32 R5, -RZ, R10.H1_H1 ;  /* 0x3000000aff057230 */ /* 0x000fe40000004100 */
[----:B------:R-:W-:-:S02]  /*0390*/  HADD2.F32 R7, -RZ, R11.H0_H0 ;  /* 0x2000000bff077230 */ /* 0x000fc40000004100 */
[----:B------:R-:W-:Y:S02]  /*03a0*/  HADD2.F32 R9, -RZ, R11.H1_H1 ;  /* 0x3000000bff097230 */ /* 0x000fe40000004100 */
[--C-:B---3--:R-:W-:Y:S02]  /*03b0*/  HADD2.F32 R45, -RZ, R12.reuse.H0_H0 ;  /* 0x2000000cff2d7230 */ /* 0x108fe40000004100 */
[----:B------:R-:W-:Y:S02]  /*03c0*/  HADD2.F32 R4, -RZ, R12.H1_H1 ;  /* 0x3000000cff047230 */ /* 0x000fe40000004100 */
[--C-:B------:R-:W-:Y:S02]  /*03d0*/  HADD2.F32 R6, -RZ, R13.reuse.H0_H0 ;  /* 0x2000000dff067230 */ /* 0x100fe40000004100 */
[----:B------:R-:W-:-:S07]  /*03e0*/  HADD2.F32 R8, -RZ, R13.H1_H1 ;  /* 0x3000000dff087230 */ /* 0x000fce0000004100 */
.L_x_3038:
[----:B--2---:R-:W-:Y:S01]  /*03f0*/  IMAD.WIDE.U32 R10, R0, -0x33333333, RZ ;  /* 0xcccccccd000a7825 */ /* 0x004fe200078e00ff */
[----:B------:R-:W-:Y:S01]  /*0400*/  USHF.L.U32 UR6, UR16, 0x3, URZ ;  /* 0x0000000310067899 */ /* 0x000fe2000800063f */
[----:B------:R-:W-:Y:S01]  /*0410*/  HFMA2.MMA R13, -RZ, RZ, 0, 0 ;  /* 0x00000000ff0d7435 */ /* 0x000fe200000001ff */
[----:B------:R-:W-:Y:S01]  /*0420*/  MOV R14, UR5 ;  /* 0x00000005000e7c02 */ /* 0x000fe20008000f00 */
[----:B------:R-:W-:Y:S01]  /*0430*/  IMAD.U32 R3, RZ, RZ, UR9 ;  /* 0x00000009ff037e24 */ /* 0x000fe2000f8e00ff */
[----:B------:R-:W-:Y:S01]  /*0440*/  SHF.R.U32.HI R39, RZ, 0x6, R11 ;  /* 0x00000006ff277819 */ /* 0x000fe2000001160b */
[----:B------:R-:W-:Y:S01]  /*0450*/  ULOP3.LUT UR6, UR6, 0x3f8, URZ, 0xc0, !UPT ;  /* 0x000003f806067892 */ /* 0x000fe2000f8ec03f */
[----:B------:R-:W-:Y:S01]  /*0460*/  MOV R11, UR9 ;  /* 0x00000009000b7c02 */ /* 0x000fe20008000f00 */
[----:B------:R-:W-:Y:S01]  /*0470*/  ULDC.64 UR10, c[0x0][0x248] ;  /* 0x00009200000a7ab9 */ /* 0x000fe20000000a00 */
[----:B------:R-:W-:Y:S01]  /*0480*/  LEA R3, P0, R3, R2, 0x4 ;  /* 0x0000000203037211 */ /* 0x000fe200078020ff */
[C---:B------:R-:W-:Y:S01]  /*0490*/  IMAD R37, R39.reuse, -0x50, R0 ;  /* 0xffffffb027257824 */ /* 0x040fe200078e0200 */
[----:B------:R-:W-:Y:S01]  /*04a0*/  ULDC.64 UR12, c[0x0][0x258] ;  /* 0x00009600000c7ab9 */ /* 0x000fe20000000a00 */
[----:B------:R-:W-:Y:S01]  /*04b0*/  IADD3 R10, R39, UR6, RZ ;  /* 0x00000006270a7c10 */ /* 0x000fe2000fffe0ff */
[----:B------:R-:W-:-:S02]  /*04c0*/  UIMAD UR6, UR5, 0x50000, URZ ;  /* 0x00050000050678a4 */ /* 0x000fc4000f8e023f */
[----:B------:R-:W-:Y:S02]  /*04d0*/  SHF.L.U32 R12, R37, 0x2, RZ ;  /* 0x00000002250c7819 */ /* 0x000fe400000006ff */
[----:B------:R-:W-:Y:S01]  /*04e0*/  IMAD R15, R10, 0x140, RZ ;  /* 0x000001400a0f7824 */ /* 0x000fe200078e02ff */
[----:B------:R-:W-:Y:S02]  /*04f0*/  LEA.HI.X R10, R11, RZ, R14, 0x4, P0 ;  /* 0x000000ff0b0a7211 */ /* 0x000fe400000f240e */
[----:B------:R-:W-:Y:S01]  /*0500*/  LEA R32, P0, R3, UR10, 0x3 ;  /* 0x0000000a03207c11 */ /* 0x000fe2000f8018ff */
[----:B------:R-:W-:-:S03]  /*0510*/  IMAD.WIDE.U32 R12, R11, 0x50000, R12 ;  /* 0x000500000b0c7825 */ /* 0x000fc600078e000c */
[----:B------:R-:W-:Y:S01]  /*0520*/  LEA.HI.X R33, R3, UR11, R10, 0x3, P0 ;  /* 0x0000000b03217c11 */ /* 0x000fe200080f1c0a */
[----:B------:R-:W-:Y:S01]  /*0530*/  VIADD R13, R13, UR6 ;  /* 0x000000060d0d7c36 */ /* 0x000fe20008000000 */
[C---:B------:R-:W-:Y:S01]  /*0540*/  IADD3 R11, P1, R15.reuse, R12, RZ ;  /* 0x0000000c0f0b7210 */ /* 0x040fe20007f3e0ff */
[----:B------:R-:W-:Y:S01]  /*0550*/  ULDC.64 UR10, c[0x0][0x230] ;  /* 0x00008c00000a7ab9 */ /* 0x000fe20000000a00 */
[----:B------:R-:W-:Y:S01]  /*0560*/  IADD3 R3, R15, 0x500, RZ ;  /* 0x000005000f037810 */ /* 0x000fe20007ffe0ff */
[----:B------:R-:W-:Y:S01]  /*0570*/  ULDC UR6, c[0x0][0x250] ;  /* 0x0000940000067ab9 */ /* 0x000fe20000000800 */
        /* <DEDUP_REMOVED lines=8> */
[----:B------:R-:W-:Y:S01]  /*0600*/  SHF.L.U32 R12, R3, 0x1, RZ ;  /* 0x00000001030c7819 */ /* 0x000fe200000006ff */
[----:B------:R-:W-:-:S03]  /*0610*/  IMAD.X R14, RZ, RZ, R13, P0 ;  /* 0x000000ffff0e7224 */ /* 0x000fc600000e060d */
[----:B------:R-:W-:Y:S02]  /*0620*/  IADD3 R34, P0, R12, UR10, RZ ;  /* 0x0000000a0c227c10 */ /* 0x000fe4000ff1e0ff */
[----:B------:R-:W-:-:S04]  /*0630*/  SHF.L.U64.HI R13, R3, 0x1, R14 ;  /* 0x00000001030d7819 */ /* 0x000fc8000001020e */
        /* <DEDUP_REMOVED lines=12> */
[--C-:B---3--:R-:W-:Y:S02]  /*0700*/  HADD2.F32 R3, -RZ, R16.reuse.H0_H0 ;  /* 0x20000010ff037230 */ /* 0x108fe40000004100 */
[----:B------:R-:W-:-:S03]  /*0710*/  HADD2.F32 R15, -RZ, R16.H1_H1 ;  /* 0x30000010ff0f7230 */ /* 0x000fc60000004100 */
[C---:B------:R-:W-:Y:S02]  /*0720*/  FADD.FTZ R3, -R32.reuse, R3 ;  /* 0x0000000320037221 */ /* 0x040fe40000010100 */
[----:B------:R-:W-:Y:S02]  /*0730*/  FADD.FTZ R15, -R32, R15 ;  /* 0x0000000f200f7221 */ /* 0x000fe40000010100 */
[C---:B0-----:R-:W-:Y:S02]  /*0740*/  FMUL.FTZ R3, R14.reuse, R3 ;  /* 0x000000030e037220 */ /* 0x041fe40000410000 */
[----:B------:R-:W-:Y:S02]  /*0750*/  FMUL.FTZ R15, R14, R15 ;  /* 0x0000000f0e0f7220 */ /* 0x000fe40000410000 */
[----:B------:R-:W-:Y:S01]  /*0760*/  FFMA.FTZ R51, R47, R3, R45 ;  /* 0x000000032f337223 */ /* 0x000fe2000001002d */
[--C-:B------:R-:W-:Y:S02]  /*0770*/  HADD2.F32 R19, -RZ, R17.reuse.H0_H0 ;  /* 0x20000011ff137230 */ /* 0x100fe40000004100 */
[----:B------:R-:W-:Y:S01]  /*0780*/  FFMA.FTZ R52, R5, R15, R4 ;  /* 0x0000000f05347223 */ /* 0x000fe20000010004 */
[----:B------:R-:W-:Y:S01]  /*0790*/  FMUL.FTZ R38, R51, -1.4426950216293334961 ;  /* 0xbfb8aa3b33267820 */ /* 0x000fe20000410000 */
[----:B------:R-:W-:-:S02]  /*07a0*/  HADD2.F32 R33, -RZ, R17.H1_H1 ;  /* 0x30000011ff217230 */ /* 0x000fc40000004100 */
[----:B------:R-:W-:Y:S01]  /*07b0*/  FADD.FTZ R19, -R32, R19 ;  /* 0x0000001320137221 */ /* 0x000fe20000010100 */
[----:B------:R-:W-:Y:S02]  /*07c0*/  FMUL.FTZ R46, R52, -1.4426950216293334961 ;  /* 0xbfb8aa3b342e7820 */ /* 0x000fe40000410000 */
[----:B------:R-:W0:Y:S01]  /*07d0*/  MUFU.EX2 R38, R38 ;  /* 0x0000002600267308 */ /* 0x000e220000000800 */
[----:B------:R-:W-:Y:S01]  /*07e0*/  FMUL.FTZ R17, R14, R19 ;  /* 0x000000130e117220 */ /* 0x000fe20000410000 */
[----:B------:R-:W-:-:S03]  /*07f0*/  FADD.FTZ R19, -R32, R33 ;  /* 0x0000002120137221 */ /* 0x000fc60000010100 */
[----:B------:R-:W-:-:S03]  /*0800*/  FFMA.FTZ R41, R7, R17, R6 ;  /* 0x0000001107297223 */ /* 0x000fc60000010006 */
[----:B------:R-:W1:Y:S01]  /*0810*/  MUFU.EX2 R46, R46 ;  /* 0x0000002e002e7308 */ /* 0x000e620000000800 */
[----:B------:R-:W-:Y:S01]  /*0820*/  FMUL.FTZ R19, R14, R19 ;  /* 0x000000130e137220 */ /* 0x000fe20000410000 */
[----:B------:R-:W-:Y:S01]  /*0830*/  FMUL.FTZ R50, R41, -1.4426950216293334961 ;  /* 0xbfb8aa3b29327820 */ /* 0x000fe20000410000 */
[----:B----4-:R-:W-:Y:S02]  /*0840*/  HADD2.F32 R49, -RZ, R35.H0_H0 ;  /* 0x20000023ff317230 */ /* 0x010fe40000004100 */
[----:B------:R-:W-:Y:S01]  /*0850*/  FFMA.FTZ R42, R9, R19, R8 ;  /* 0x00000013092a7223 */ /* 0x000fe20000010008 */
[--C-:B------:R-:W-:Y:S02]  /*0860*/  HADD2.F32 R43, -RZ, R34.reuse.H0_H0 ;  /* 0x20000022ff2b7230 */ /* 0x100fe40000004100 */
[----:B------:R-:W2:Y:S01]  /*0870*/  MUFU.EX2 R50, R50 ;  /* 0x0000003200327308 */ /* 0x000ea20000000800 */
[----:B------:R-:W-:Y:S01]  /*0880*/  FMUL.FTZ R54, R42, -1.4426950216293334961 ;  /* 0xbfb8aa3b2a367820 */ /* 0x000fe20000410000 */
[----:B------:R-:W-:Y:S01]  /*0890*/  FADD.FTZ R49, -R32, R49 ;  /* 0x0000003120317221 */ /* 0x000fe20000010100 */
[----:B0-----:R-:W-:Y:S01]  /*08a0*/  FADD.FTZ R38, R38, 1 ;  /* 0x3f80000026267421 */ /* 0x001fe20000010000 */
[----:B------:R-:W-:Y:S01]  /*08b0*/  FADD.FTZ R43, -R32, R43 ;  /* 0x0000002b202b7221 */ /* 0x000fe20000010100 */
[----:B------:R-:W-:-:S02]  /*08c0*/  HADD2.F32 R33, -RZ, R34.H1_H1 ;  /* 0x30000022ff217230 */ /* 0x000fc40000004100 */
[----:B------:R-:W-:Y:S01]  /*08d0*/  FMUL.FTZ R44, R14, R49 ;  /* 0x000000310e2c7220 */ /* 0x000fe20000410000 */
[----:B------:R-:W0:Y:S01]  /*08e0*/  MUFU.EX2 R54, R54 ;  /* 0x0000003600367308 */ /* 0x000e220000000800 */
[----:B-1----:R-:W-:Y:S01]  /*08f0*/  FADD.FTZ R49, R46, 1 ;  /* 0x3f8000002e317421 */ /* 0x002fe20000010000 */
[----:B------:R-:W-:Y:S01]  /*0900*/  FMUL.FTZ R16, R14, R43 ;  /* 0x0000002b0e107220 */ /* 0x000fe20000410000 */
[----:B------:R-:W-:-:S05]  /*0910*/  FADD.FTZ R43, -R32, R33 ;  /* 0x00000021202b7221 */ /* 0x000fca0000010100 */
[----:B------:R-:W1:Y:S01]  /*0920*/  MUFU.RCP R48, R38 ;  /* 0x0000002600307308 */ /* 0x000e620000001000 */
[----:B------:R-:W-:Y:S02]  /*0930*/  HADD2.F32 R35, -RZ, R35.H1_H1 ;  /* 0x30000023ff237230 */ /* 0x000fe40000004100 */
[----:B------:R-:W-:Y:S01]  /*0940*/  FMUL.FTZ R18, R14, R43 ;  /* 0x0000002b0e127220 */ /* 0x000fe20000410000 */
[----:B------:R-:W-:-:S04]  /*0950*/  FFMA.FTZ R33, R47, R16, R45 ;  /* 0x000000102f217223 */ /* 0x000fc8000001002d */
[----:B------:R-:W3:Y:S01]  /*0960*/  MUFU.RCP R49, R49 ;  /* 0x0000003100317308 */ /* 0x000ee20000001000 */
[----:B------:R-:W-:Y:S01]  /*0970*/  FFMA.FTZ R34, R5, R18, R4 ;  /* 0x0000001205227223 */ /* 0x000fe20000010004 */
[----:B--2---:R-:W-:Y:S01]  /*0980*/  FADD.FTZ R50, R50, 1 ;  /* 0x3f80000032327421 */ /* 0x004fe20000010000 */
[----:B------:R-:W-:Y:S01]  /*0990*/  FADD.FTZ R35, -R32, R35 ;  /* 0x0000002320237221 */ /* 0x000fe20000010100 */
[----:B------:R-:W-:Y:S01]  /*09a0*/  FFMA.FTZ R36, R7, R44, R6 ;  /* 0x0000002c07247223 */ /* 0x000fe20000010006 */
[----:B------:R-:W-:Y:S01]  /*09b0*/  FMUL.FTZ R53, R33, -1.4426950216293334961 ;  /* 0xbfb8aa3b21357820 */ /* 0x000fe20000410000 */
[----:B------:R-:W-:Y:S01]  /*09c0*/  FMUL.FTZ R43, R34, -1.4426950216293334961 ;  /* 0xbfb8aa3b222b7820 */ /* 0x000fe20000410000 */
[----:B------:R-:W-:Y:S01]  /*09d0*/  FMUL.FTZ R46, R14, R35 ;  /* 0x000000230e2e7220 */ /* 0x000fe20000410000 */
[----:B0-----:R-:W-:Y:S01]  /*09e0*/  FADD.FTZ R35, R54, 1 ;  /* 0x3f80000036237421 */ /* 0x001fe20000010000 */
[----:B------:R-:W-:Y:S01]  /*09f0*/  FMUL.FTZ R40, R36, -1.4426950216293334961 ;  /* 0xbfb8aa3b24287820 */ /* 0x000fe20000410000 */
[----:B------:R-:W0:Y:S01]  /*0a00*/  MUFU.RCP R50, R50 ;  /* 0x0000003200327308 */ /* 0x000e220000001000 */
[----:B-1----:R-:W-:Y:S01]  /*0a10*/  FADD.FTZ R54, -R48, 1 ;  /* 0x3f80000030367421 */ /* 0x002fe20000010100 */
[----:B------:R-:W-:-:S03]  /*0a20*/  FFMA.FTZ R32, R9, R46, R8 ;  /* 0x0000002e09207223 */ /* 0x000fc60000010008 */
[----:B------:R-:W-:-:S03]  /*0a30*/  FFMA.FTZ R55, R51, R54, 1 ;  /* 0x3f80000033377423 */ /* 0x000fc60000010036 */
[----:B------:R-:W1:Y:S01]  /*0a40*/  MUFU.EX2 R53, R53 ;  /* 0x0000003500357308 */ /* 0x000e620000000800 */
[----:B---3--:R-:W-:Y:S01]  /*0a50*/  FADD.FTZ R51, -R49, 1 ;  /* 0x3f80000031337421 */ /* 0x008fe20000010100 */
[----:B------:R-:W-:-:S06]  /*0a60*/  FMUL.FTZ R38, R32, -1.4426950216293334961 ;  /* 0xbfb8aa3b20267820 */ /* 0x000fcc0000410000 */
[----:B------:R-:W2:Y:S01]  /*0a70*/  MUFU.EX2 R43, R43 ;  /* 0x0000002b002b7308 */ /* 0x000ea20000000800 */
[----:B------:R-:W-:Y:S02]  /*0a80*/  FFMA.FTZ R52, R52, R51, 1 ;  /* 0x3f80000034347423 */ /* 0x000fe40000010033 */
[----:B------:R-:W3:Y:S05]  /*0a90*/  S2R R51, SR_CgaCtaId ;  /* 0x0000000000337919 */ /* 0x000eea0000008800 */
[----:B------:R-:W4:Y:S08]  /*0aa0*/  MUFU.EX2 R40, R40 ;  /* 0x0000002800287308 */ /* 0x000f300000000800 */
[----:B------:R-:W3:Y:S01]  /*0ab0*/  MUFU.RCP R35, R35 ;  /* 0x0000002300237308 */ /* 0x000ee20000001000 */
[----:B0-----:R-:W-:Y:S01]  /*0ac0*/  FADD.FTZ R54, -R50, 1 ;  /* 0x3f80000032367421 */ /* 0x001fe20000010100 */
[----:B------:R-:W-:Y:S01]  /*0ad0*/  FMUL.FTZ R55, R48, R55 ;  /* 0x0000003730377220 */ /* 0x000fe20000410000 */
[----:B-1----:R-:W-:Y:S01]  /*0ae0*/  FADD.FTZ R56, R53, 1 ;  /* 0x3f80000035387421 */ /* 0x002fe20000010000 */
[----:B------:R-:W-:-:S04]  /*0af0*/  FMUL.FTZ R48, R49, R52 ;  /* 0x0000003431307220 */ /* 0x000fc80000410000 */
[----:B------:R-:W0:Y:S01]  /*0b00*/  MUFU.EX2 R38, R38 ;  /* 0x0000002600267308 */ /* 0x000e220000000800 */
[----:B------:R-:W-:Y:S01]  /*0b10*/  FFMA.FTZ R53, R41, R54, 1 ;  /* 0x3f80000029357423 */ /* 0x000fe20000010036 */
[----:B--2---:R-:W-:Y:S01]  /*0b20*/  FADD.FTZ R58, R43, 1 ;  /* 0x3f8000002b3a7421 */ /* 0x004fe20000010000 */
[--C-:B-----5:R-:W-:Y:S02]  /*0b30*/  HADD2.F32 R52, -RZ, R28.reuse.H0_H0 ;  /* 0x2000001cff347230 */ /* 0x120fe40000004100 */
[----:B------:R-:W-:Y:S02]  /*0b40*/  HADD2.F32 R43, -RZ, R28.H1_H1 ;  /* 0x3000001cff2b7230 */ /* 0x000fe40000004100 */
[----:B----4-:R-:W-:Y:S01]  /*0b50*/  FADD.FTZ R28, R40, 1 ;  /* 0x3f800000281c7421 */ /* 0x010fe20000010000 */
[----:B------:R-:W-:Y:S02]  /*0b60*/  HADD2.F32 R40, -RZ, R29.H0_H0 ;  /* 0x2000001dff287230 */ /* 0x000fe40000004100 */
[----:B------:R-:W-:Y:S01]  /*0b70*/  FMUL.FTZ R53, R50, R53 ;  /* 0x0000003532357220 */ /* 0x000fe20000410000 */
[----:B---3--:R-:W-:Y:S01]  /*0b80*/  FADD.FTZ R57, -R35, 1 ;  /* 0x3f80000023397421 */ /* 0x008fe20000010100 */
[----:B------:R-:W-:Y:S01]  /*0b90*/  FMUL.FTZ R52, R52, R55 ;  /* 0x0000003734347220 */ /* 0x000fe20000410000 */
[----:B------:R1:W2:Y:S01]  /*0ba0*/  MUFU.RCP R41, R56 ;  /* 0x0000003800297308 */ /* 0x0002a20000001000 */
[----:B------:R-:W-:Y:S01]  /*0bb0*/  FMUL.FTZ R50, R43, R48 ;  /* 0x000000302b327220 */ /* 0x000fe20000410000 */
[----:B------:R-:W-:Y:S01]  /*0bc0*/  FFMA.FTZ R54, R42, R57, 1 ;  /* 0x3f8000002a367423 */ /* 0x000fe20000010039 */
[----:B------:R-:W-:Y:S01]  /*0bd0*/  FMUL.FTZ R48, R40, R53 ;  /* 0x0000003528307220 */ /* 0x000fe20000410000 */
[----:B------:R-:W-:-:S04]  /*0be0*/  FMUL.FTZ R40, R47, R52 ;  /* 0x000000342f287220 */ /* 0x000fc80000410000 */
[----:B------:R-:W3:Y:S01]  /*0bf0*/  MUFU.RCP R42, R58 ;  /* 0x0000003a002a7308 */ /* 0x000ee20000001000 */
[----:B0-----:R-:W-:Y:S01]  /*0c00*/  FADD.FTZ R49, R38, 1 ;  /* 0x3f80000026317421 */ /* 0x001fe20000010000 */
[----:B-1----:R-:W-:Y:S02]  /*0c10*/  HADD2.F32 R56, -RZ, R29.H1_H1 ;  /* 0x3000001dff387230 */ /* 0x002fe40000004100 */
[----:B------:R-:W-:Y:S01]  /*0c20*/  FMUL.FTZ R38, R5, R50 ;  /* 0x0000003205267220 */ /* 0x000fe20000410000 */
[----:B------:R-:W-:Y:S01]  /*0c30*/  FFMA.FTZ R40, R3, R40, RZ ;  /* 0x0000002803287223 */ /* 0x000fe200000100ff */
[----:B------:R-:W-:Y:S01]  /*0c40*/  FMUL.FTZ R43, R35, R54 ;  /* 0x00000036232b7220 */ /* 0x000fe20000410000 */
[----:B------:R-:W-:Y:S01]  /*0c50*/  MOV R53, 0x400 ;  /* 0x0000040000357802 */ /* 0x000fe20000000f00 */
[----:B------:R-:W0:Y:S01]  /*0c60*/  MUFU.RCP R28, R28 ;  /* 0x0000001c001c7308 */ /* 0x000e220000001000 */
[----:B------:R-:W-:Y:S01]  /*0c70*/  FFMA.FTZ R38, R15, R38, R40 ;  /* 0x000000260f267223 */ /* 0x000fe20000010028 */
[----:B------:R-:W-:Y:S01]  /*0c80*/  FMUL.FTZ R35, R7, R48 ;  /* 0x0000003007237220 */ /* 0x000fe20000410000 */
[----:B------:R-:W-:Y:S01]  /*0c90*/  FMUL.FTZ R56, R56, R43 ;  /* 0x0000002b38387220 */ /* 0x000fe20000410000 */
[----:B------:R-:W-:-:S02]  /*0ca0*/  IADD3 R54, R53, 0x2800, RZ ;  /* 0x0000280035367810 */ /* 0x000fc40007ffe0ff */
[----:B------:R-:W-:Y:S01]  /*0cb0*/  FFMA.FTZ R40, R17, R35, R38 ;  /* 0x0000002311287223 */ /* 0x000fe20000010026 */
[----:B------:R-:W-:Y:S01]  /*0cc0*/  FMUL.FTZ R35, R9, R56 ;  /* 0x0000003809237220 */ /* 0x000fe20000410000 */
[----:B------:R0:W1:Y:S01]  /*0cd0*/  MUFU.RCP R29, R49 ;  /* 0x00000031001d7308 */ /* 0x0000620000001000 */
[----:B------:R-:W-:Y:S01]  /*0ce0*/  LEA R38, R51, R54, 0x18 ;  /* 0x0000003633267211 */ /* 0x000fe200078ec0ff */
[----:B--2---:R-:W-:Y:S01]  /*0cf0*/  FADD.FTZ R54, -R41, 1 ;  /* 0x3f80000029367421 */ /* 0x004fe20000010100 */
[----:B---3--:R-:W-:Y:S01]  /*0d00*/  FADD.FTZ R43, -R42, 1 ;  /* 0x3f8000002a2b7421 */ /* 0x008fe20000010100 */
[----:B------:R-:W-:Y:S02]  /*0d10*/  FFMA.FTZ R35, R19, R35, R40 ;  /* 0x0000002313237223 */ /* 0x000fe40000010028 */
[----:B------:R-:W-:Y:S01]  /*0d20*/  FFMA.FTZ R40, R33, R54, 1 ;  /* 0x3f80000021287423 */ /* 0x000fe20000010036 */
[----:B------:R-:W-:Y:S01]  /*0d30*/  FFMA.FTZ R43, R34, R43, 1 ;  /* 0x3f800000222b7423 */ /* 0x000fe2000001002b */
[----:B------:R-:W-:-:S02]  /*0d40*/  HADD2.F32 R54, -RZ, R30.H0_H0 ;  /* 0x2000001eff367230 */ /* 0x000fc40000004100 */
[----:B0-----:R-:W-:Y:S01]  /*0d50*/  FADD.FTZ R49, -R28, 1 ;  /* 0x3f8000001c317421 */ /* 0x001fe20000010100 */
[----:B------:R-:W-:Y:S01]  /*0d60*/  FFMA.FTZ R34, R47, R52, RZ ;  /* 0x000000342f227223 */ /* 0x000fe200000100ff */
[----:B------:R-:W-:Y:S01]  /*0d70*/  FMUL.FTZ R41, R41, R40 ;  /* 0x0000002829297220 */ /* 0x000fe20000410000 */
[----:B------:R-:W-:Y:S02]  /*0d80*/  HADD2.F32 R60, -RZ, R30.H1_H1 ;  /* 0x3000001eff3c7230 */ /* 0x000fe40000004100 */
[----:B------:R-:W-:Y:S01]  /*0d90*/  FFMA.FTZ R49, R36, R49, 1 ;  /* 0x3f80000024317423 */ /* 0x000fe20000010031 */
[----:B------:R-:W-:Y:S01]  /*0da0*/  FFMA.FTZ R34, R5, R50, R34 ;  /* 0x0000003205227223 */ /* 0x000fe20000010022 */
[----:B------:R-:W-:Y:S01]  /*0db0*/  FMUL.FTZ R54, R54, R41 ;  /* 0x0000002936367220 */ /* 0x000fe20000410000 */
[----:B------:R-:W-:Y:S01]  /*0dc0*/  FMUL.FTZ R43, R42, R43 ;  /* 0x0000002b2a2b7220 */ /* 0x000fe20000410000 */
[----:B------:R-:W-:Y:S01]  /*0dd0*/  UIADD3 UR6, UP0, UR9, 0x2, URZ ;  /* 0x0000000209067890 */ /* 0x000fe2000ff1e03f */
[----:B-1----:R-:W-:Y:S01]  /*0de0*/  FADD.FTZ R33, -R29, 1 ;  /* 0x3f8000001d217421 */ /* 0x002fe20000010100 */
[----:B------:R-:W-:Y:S01]  /*0df0*/  FMUL.FTZ R49, R28, R49 ;  /* 0x000000311c317220 */ /* 0x000fe20000410000 */
[----:B------:R-:W-:Y:S01]  /*0e00*/  FFMA.FTZ R34, R7, R48, R34 ;  /* 0x0000003007227223 */ /* 0x000fe20000010022 */
[----:B------:R-:W-:-:S02]  /*0e10*/  HADD2.F32 R58, -RZ, R31.H0_H0 ;  /* 0x2000001fff3a7230 */ /* 0x000fc40000004100 */
[----:B------:R-:W-:Y:S01]  /*0e20*/  FMUL.FTZ R28, R47, R54 ;  /* 0x000000362f1c7220 */ /* 0x000fe20000410000 */
[----:B------:R-:W-:Y:S01]  /*0e30*/  FMUL.FTZ R60, R60, R43 ;  /* 0x0000002b3c3c7220 */ /* 0x000fe20000410000 */
[----:B------:R-:W-:Y:S01]  /*0e40*/  UIADD3.X UR8, URZ, UR5, URZ, UP0, !UPT ;  /* 0x000000053f087290 */ /* 0x000fe200087fe43f */
[----:B------:R-:W-:Y:S01]  /*0e50*/  FFMA.FTZ R32, R32, R33, 1 ;  /* 0x3f80000020207423 */ /* 0x000fe20000010021 */
[----:B------:R-:W-:Y:S01]  /*0e60*/  FFMA.FTZ R34, R9, R56, R34 ;  /* 0x0000003809227223 */ /* 0x000fe20000010022 */
[----:B------:R-:W-:Y:S01]  /*0e70*/  UISETP.GE.U32.AND UP0, UPT, UR6, UR12, UPT ;  /* 0x0000000c0600728c */ /* 0x000fe2000bf06070 */
[----:B------:R-:W-:Y:S01]  /*0e80*/  FFMA.FTZ R35, R16, R28, R35 ;  /* 0x0000001c10237223 */ /* 0x000fe20000010023 */
[----:B------:R-:W-:Y:S01]  /*0e90*/  FMUL.FTZ R58, R58, R49 ;  /* 0x000000313a3a7220 */ /* 0x000fe20000410000 */
[----:B------:R-:W-:Y:S01]  /*0ea0*/  FMUL.FTZ R28, R5, R60 ;  /* 0x0000003c051c7220 */ /* 0x000fe20000410000 */
[----:B------:R-:W-:Y:S02]  /*0eb0*/  HADD2.F32 R49, -RZ, R31.H1_H1 ;  /* 0x3000001fff317230 */ /* 0x000fe40000004100 */
[----:B------:R-:W-:Y:S01]  /*0ec0*/  FMUL.FTZ R32, R29, R32 ;  /* 0x000000201d207220 */ /* 0x000fe20000410000 */
[----:B------:R-:W-:Y:S01]  /*0ed0*/  FFMA.FTZ R34, R47, R54, R34 ;  /* 0x000000362f227223 */ /* 0x000fe20000010022 */
[----:B------:R-:W-:Y:S01]  /*0ee0*/  UISETP.GE.AND.EX UP0, UPT, UR8, UR13, UPT, UP0 ;  /* 0x0000000d0800728c */ /* 0x000fe2000bf06300 */
[----:B------:R-:W-:Y:S01]  /*0ef0*/  FFMA.FTZ R35, R18, R28, R35 ;  /* 0x0000001c12237223 */ /* 0x000fe20000010023 */
[----:B------:R-:W-:Y:S01]  /*0f00*/  FMUL.FTZ R28, R7, R58 ;  /* 0x0000003a071c7220 */ /* 0x000fe20000410000 */
[----:B------:R-:W-:Y:S01]  /*0f10*/  FMUL.FTZ R49, R49, R32 ;  /* 0x0000002031317220 */ /* 0x000fe20000410000 */
[----:B------:R-:W-:Y:S01]  /*0f20*/  FFMA.FTZ R34, R5, R60, R34 ;  /* 0x0000003c05227223 */ /* 0x000fe20000010022 */
[----:B------:R-:W-:Y:S01]  /*0f30*/  IMAD R32, R37, 0x28, R38 ;  /* 0x0000002825207824 */ /* 0x000fe200078e0226 */
[----:B------:R-:W-:Y:S01]  /*0f40*/  PLOP3.LUT P0, PT, PT, PT, UP0, 0x80, 0x0 ;  /* 0x000000000000781c */ /* 0x000fe20003f0f008 */
[----:B------:R-:W-:Y:S01]  /*0f50*/  FFMA.FTZ R29, R44, R28, R35 ;  /* 0x0000001c2c1d7223 */ /* 0x000fe20000010023 */
[----:B------:R-:W-:Y:S01]  /*0f60*/  FMUL.FTZ R30, R9, R49 ;  /* 0x00000031091e7220 */ /* 0x000fe20000410000 */
[----:B------:R-:W-:Y:S01]  /*0f70*/  FFMA.FTZ R28, R7, R58, R34 ;  /* 0x0000003a071c7223 */ /* 0x000fe20000010022 */
[----:B------:R-:W-:-:S02]  /*0f80*/  LEA R32, R39, R32, 0x3 ;  /* 0x0000002027207211 */ /* 0x000fc400078e18ff */
[----:B------:R-:W-:Y:S01]  /*0f90*/  FFMA.FTZ R29, R46, R30, R29 ;  /* 0x0000001e2e1d7223 */ /* 0x000fe2000001001d */
        /* <DEDUP_REMOVED lines=10> */
[----:B------:R-:W-:-:S02]  /*1040*/  IMAD.MOV.U32 R39, RZ, RZ, RZ ;  /* 0x000000ffff277224 */ /* 0x000fc400078e00ff */
        /* <DEDUP_REMOVED lines=42> */
[----:B0-----:R-:W-:-:S02]  /*12f0*/  IADD3 R31, -R35, R0, RZ ;  /* 0x00000000231f7210 */ /* 0x001fc40007ffe1ff */
[----:B------:R-:W-:Y:S01]  /*1300*/  LEA R32, R28, UR5, 0x5 ;  /* 0x000000051c207c11 */ /* 0x000fe2000f8e28ff */
[----:B------:R-:W-:Y:S01]  /*1310*/  USHF.L.U32 UR5, UR7, 0x7, URZ ;  /* 0x0000000707057899 */ /* 0x000fe2000800063f */
[----:B-1----:R-:W-:Y:S02]  /*1320*/  LOP3.LUT R33, R31, 0x3, R36, 0x78, !PT ;  /* 0x000000031f217812 */ /* 0x002fe400078e7824 */
[----:B------:R-:W-:Y:S01]  /*1330*/  SHF.R.U32.HI R34, RZ, 0x2, R34 ;  /* 0x00000002ff227819 */ /* 0x000fe20000011622 */
[----:B------:R-:W-:Y:S01]  /*1340*/  ULOP3.LUT UR5, UR5, 0xffffff80, UR16, 0xe2, !UPT ;  /* 0xffffff8005057892 */ /* 0x000fe2000f8ee210 */
[----:B------:R-:W-:Y:S02]  /*1350*/  SHF.R.U32.HI R36, RZ, 0x2, R37 ;  /* 0x00000002ff247819 */ /* 0x000fe40000011625 */
[----:B------:R-:W-:Y:S01]  /*1360*/  LEA R28, R33, R32, 0x3 ;  /* 0x00000020211c7211 */ /* 0x000fe200078e18ff */
[----:B------:R-:W-:Y:S01]  /*1370*/  BAR.SYNC.DEFER_BLOCKING 0x0 ;  /* 0x0000000000007b1d */ /* 0x000fe20000010000 */
[----:B------:R-:W-:-:S02]  /*1380*/  LOP3.LUT R33, R31, 0x3, R34, 0x78, !PT ;  /* 0x000000031f217812 */ /* 0x000fc400078e7822 */
[----:B------:R-:W-:Y:S02]  /*1390*/  LOP3.LUT R35, R31, 0x3, R36, 0x78, !PT ;  /* 0x000000031f237812 */ /* 0x000fe400078e7824 */
[----:B------:R-:W-:Y:S02]  /*13a0*/  SHF.R.U32.HI R34, RZ, 0x2, R43 ;  /* 0x00000002ff227819 */ /* 0x000fe4000001162b */
[-C--:B------:R-:W-:Y:S01]  /*13b0*/  LEA R40, R33, R32.reuse, 0x3 ;  /* 0x0000002021287211 */ /* 0x080fe200078e18ff */
[----:B------:R-:W-:Y:S01]  /*13c0*/  IMAD R33, R35, 0x8, R32 ;  /* 0x0000000823217824 */ /* 0x000fe200078e0220 */
[----:B------:R-:W-:Y:S02]  /*13d0*/  LOP3.LUT R37, R31, 0x3, R34, 0x78, !PT ;  /* 0x000000031f257812 */ /* 0x000fe400078e7822 */
[----:B------:R-:W-:Y:S02]  /*13e0*/  MOV R43, UR5 ;  /* 0x00000005002b7c02 */ /* 0x000fe40008000f00 */
[----:B------:R-:W-:-:S02]  /*13f0*/  LEA R34, R37, R32, 0x3 ;  /* 0x0000002025227211 */ /* 0x000fc400078e18ff */
        /* <DEDUP_REMOVED lines=17> */
.L_x_3023:
[----:B------:R-:W-:Y:S01]  /*1510*/  BSSY B0, `(.L_x_3024) ;  /* 0x0000029000007945 */ /* 0x000fe20003800000 */
[----:B0-----:R-:W-:-:S03]  /*1520*/  IMAD.MOV.U32 R37, RZ, RZ, RZ ;  /* 0x000000ffff257224 */ /* 0x001fc600078e00ff */
[----:B------:R-:W-:Y:S05]  /*1530*/  @P1 BRA `(.L_x_3025) ;  /* 0x0000000000981947 */ /* 0x000fea0003800000 */
[----:B------:R-:W-:Y:S02]  /*1540*/  SHF.R.U32.HI R28, RZ, 0x2, R0 ;  /* 0x00000002ff1c7819 */ /* 0x000fe40000011600 */
[----:B------:R-:W-:-:S03]  /*1550*/  SHF.L.U32 R34, R0, 0x3, RZ ;  /* 0x0000000300227819 */ /* 0x000fc600000006ff */
        /* <DEDUP_REMOVED lines=36> */
.L_x_3025:
[----:B------:R-:W-:Y:S05]  /*17a0*/  BSYNC B0 ;  /* 0x0000000000007941 */ /* 0x000fea0003800000 */
.L_x_3024:
        /* <DEDUP_REMOVED lines=15> */
[----:B------:R-:W-:Y:S02]  /*18a0*/  UIMAD UR5, UR5, UR4, UR7 ;  /* 0x00000004050572a4 */ /* 0x000fe4000f8e0207 */
[----:B------:R-:W-:-:S05]  /*18b0*/  IMAD.SHL.U32 R32, R32, 0x80, RZ ;  /* 0x0000008020207824 */ /* 0x000fca00078e00ff */
[----:B------:R-:W-:Y:S02]  /*18c0*/  LOP3.LUT R32, R32, 0xffffff80, R33, 0xe2, !PT ;  /* 0xffffff8020207812 */ /* 0x000fe400078ee221 */
[----:B------:R-:W-:-:S04]  /*18d0*/  MOV R33, UR5 ;  /* 0x0000000500217c02 */ /* 0x000fc80008000f00 */
[----:B------:R-:W-:-:S04]  /*18e0*/  LEA R32, R33, R32, 0xb ;  /* 0x0000002021207211 */ /* 0x000fc800078e58ff */
[----:B------:R-:W-:-:S05]  /*18f0*/  SHF.L.U32 R33, R32, 0x1, RZ ;  /* 0x0000000120217819 */ /* 0x000fca00000006ff */
[----:B0-----:R-:W-:-:S05]  /*1900*/  IMAD.WIDE.U32 R30, R33, 0x4, R30 ;  /* 0x00000004211e7825 */ /* 0x001fca00078e001e */
[----:B------:R0:W-:Y:S02]  /*1910*/  STG.E.64 desc[UR14][R30.64], R28 ;  /* 0x0000001c1e007986 */ /* 0x0001e4000c101b0e */
.L_x_3027:
[----:B------:R-:W-:Y:S05]  /*1920*/  BSYNC B0 ;  /* 0x0000000000007941 */ /* 0x000fea0003800000 */
.L_x_3026:
        /* <DEDUP_REMOVED lines=8> */
[----:B------:R-:W-:Y:S01]  /*19b0*/  ISETP.NE.AND P1, PT, RZ, UR16, PT ;  /* 0x00000010ff007c0c */ /* 0x000fe2000bf25270 */
[----:B------:R-:W-:Y:S01]  /*19c0*/  IMAD.U32 R33, RZ, RZ, UR7 ;  /* 0x00000007ff217e24 */ /* 0x000fe2000f8e00ff */
[----:B------:R-:W-:-:S04]  /*19d0*/  MOV R31, 0x7fffff81 ;  /* 0x7fffff81001f7802 */ /* 0x000fc80000000f00 */
[----:B------:R-:W-:Y:S01]  /*19e0*/  SEL R31, R31, 0x1, !P1 ;  /* 0x000000011f1f7807 */ /* 0x000fe20004800000 */
[----:B0-----:R-:W-:Y:S01]  /*19f0*/  IMAD.WIDE.U32 R28, R33, 0x4, R28 ;  /* 0x00000004211c7825 */ /* 0x001fe200078e001c */
[----:B------:R-:W-:Y:S06]  /*1a00*/  MEMBAR.ALL.GPU ;  /* 0x0000000000007992 */ /* 0x000fec000000a000 */
[----:B------:R-:W-:-:S00]  /*1a10*/  ERRBAR ;  /* 0x00000000000079ab */ /* 0x000fc00000000000 */
[----:B------:R-:W-:Y:S06]  /*1a20*/  CGAERRBAR ;  /* 0x00000000000075ab */ /* 0x000fec0000000000 */
[----:B------:R0:W5:Y:S02]  /*1a30*/  ATOM.E.ADD.STRONG.GPU PT, R31, desc[UR14][R28.64], R31 ;  /* 0x0000001f1c1f798a */ /* 0x00016400081ee1ce */
.L_x_3030:
[----:B------:R-:W2:Y:S04]  /*1a40*/  LD.E.STRONG.GPU R30, desc[UR14][R28.64] ;  /* 0x0000000e1c1e7980 */ /* 0x000ea8000c10f900 */
[----:B--2---:R-:W-:Y:S01]  /*1a50*/  CCTL.IVALL ;  /* 0x00000000ff00798f */ /* 0x004fe20002000000 */
[----:B------:R-:W-:Y:S05]  /*1a60*/  YIELD ;  /* 0x0000000000007946 */ /* 0x000fea0003800000 */
[----:B-----5:R-:W-:-:S04]  /*1a70*/  LOP3.LUT R30, R30, R31, RZ, 0x3c, !PT ;  /* 0x0000001f1e1e7212 */ /* 0x020fc800078e3cff */
[----:B------:R-:W-:-:S13]  /*1a80*/  ISETP.GT.AND P1, PT, R30, -0x1, PT ;  /* 0xffffffff1e00780c */ /* 0x000fda0003f24270 */
[----:B------:R-:W-:Y:S05]  /*1a90*/  @P1 BRA `(.L_x_3030) ;  /* 0xfffffffc00e81947 */ /* 0x000fea000383ffff */
.L_x_3029:
[----:B------:R-:W-:Y:S05]  /*1aa0*/  WARPSYNC.ALL ;  /* 0x0000000000007948 */ /* 0x000fea0003800000 */
[----:B------:R-:W-:Y:S06]  /*1ab0*/  BAR.SYNC.DEFER_BLOCKING 0x0 ;  /* 0x0000000000007b1d */ /* 0x000fec0000010000 */
[----:B------:R-:W-:Y:S05]  /*1ac0*/  BRA `(.L_x_3031) ;  /* 0x0000000000607947 */ /* 0x000fea0003800000 */
.L_x_3028:
[----:B------:R-:W-:Y:S01]  /*1ad0*/  BAR.SYNC.DEFER_BLOCKING 0x0 ;  /* 0x0000000000007b1d */ /* 0x000fe20000010000 */
[----:B------:R-:W-:-:S13]  /*1ae0*/  ISETP.NE.AND P1, PT, R0, RZ, PT ;  /* 0x000000ff0000720c */ /* 0x000fda0003f25270 */
[----:B------:R-:W-:Y:S05]  /*1af0*/  @P1 BRA `(.L_x_3032) ;  /* 0x00000000004c1947 */ /* 0x000fea0003800000 */
[----:B------:R-:W-:Y:S01]  /*1b00*/  ULDC.64 UR10, c[0x0][0x268] ;  /* 0x00009a00000a7ab9 */ /* 0x000fe20000000a00 */
[----:B0-----:R-:W-:Y:S01]  /*1b10*/  IADD3 R28, RZ, -UR7, RZ ;  /* 0x80000007ff1c7c10 */ /* 0x001fe2000fffe0ff */
        /* <DEDUP_REMOVED lines=11> */
.L_x_3033:
[----:B------:R-:W2:Y:S04]  /*1bd0*/  LD.E.STRONG.GPU R30, desc[UR14][R28.64] ;  /* 0x0000000e1c1e7980 */ /* 0x000ea8000c10f900 */
[----:B--2---:R-:W-:Y:S01]  /*1be0*/  CCTL.IVALL ;  /* 0x00000000ff00798f */ /* 0x004fe20002000000 */
[----:B------:R-:W-:Y:S05]  /*1bf0*/  YIELD ;  /* 0x0000000000007946 */ /* 0x000fea0003800000 */
[----:B-----5:R-:W-:-:S04]  /*1c00*/  LOP3.LUT R30, R30, R31, RZ, 0x3c, !PT ;  /* 0x0000001f1e1e7212 */ /* 0x020fc800078e3cff */
[----:B------:R-:W-:-:S13]  /*1c10*/  ISETP.GT.AND P1, PT, R30, -0x1, PT ;  /* 0xffffffff1e00780c */ /* 0x000fda0003f24270 */
[----:B------:R-:W-:Y:S05]  /*1c20*/  @P1 BRA `(.L_x_3033) ;  /* 0xfffffffc00e81947 */ /* 0x000fea000383ffff */
.L_x_3032:
[----:B------:R-:W-:Y:S05]  /*1c30*/  WARPSYNC.ALL ;  /* 0x0000000000007948 */ /* 0x000fea0003800000 */
[----:B------:R-:W-:Y:S06]  /*1c40*/  BAR.SYNC.DEFER_BLOCKING 0x0 ;  /* 0x0000000000007b1d */ /* 0x000fec0000010000 */
.L_x_3031:
[----:B------:R-:W-:Y:S01]  /*1c50*/  ISETP.GT.U32.AND P1, PT, R0, 0xff, PT ;  /* 0x000000ff0000780c */ /* 0x000fe20003f24070 */
[----:B------:R-:W-:Y:S01]  /*1c60*/  BSSY B0, `(.L_x_3034) ;  /* 0x0000034000007945 */ /* 0x000fe20003800000 */
[----:B------:R-:W-:-:S11]  /*1c70*/  CS2R R42, SRZ ;  /* 0x00000000002a7805 */ /* 0x000fd6000001ff00 */
[----:B------:R-:W-:Y:S05]  /*1c80*/  @P1 BRA `(.L_x_3035) ;  /* 0x0000000000c41947 */ /* 0x000fea0003800000 */
[----:B------:R-:W-:Y:S01]  /*1c90*/  ULDC UR5, c[0x0][0x10] ;  /* 0x0000040000057ab9 */ /* 0x000fe20000000800 */
[----:B------:R-:W1:Y:S01]  /*1ca0*/  LDC.64 R42, c[0x0][0x260] ;  /* 0x00009800ff2a7b82 */ /* 0x000e620000000a00 */
[----:B------:R-:W-:Y:S01]  /*1cb0*/  UIMAD UR5, UR5, UR4, UR7 ;  /* 0x00000004050572a4 */ /* 0x000fe2000f8e0207 */
[C---:B0-----:R-:W-:Y:S02]  /*1cc0*/  SHF.L.U32 R28, R0.reuse, 0x3, RZ ;  /* 0x00000003001c7819 */ /* 0x041fe400000006ff */
[----:B------:R-:W-:Y:S02]  /*1cd0*/  LOP3.LUT R29, R0, 0xf, RZ, 0xc0, !PT ;  /* 0x0000000f001d7812 */ /* 0x000fe400078ec0ff */
[----:B------:R-:W-:Y:S02]  /*1ce0*/  LOP3.LUT R28, R28, 0x7fffff80, RZ, 0xc0, !PT ;  /* 0x7fffff801c1c7812 */ /* 0x000fe400078ec0ff */
[----:B------:R-:W-:-:S05]  /*1cf0*/  MOV R31, UR5 ;  /* 0x00000005001f7c02 */ /* 0x000fca0008000f00 */
[----:B------:R-:W-:-:S05]  /*1d00*/  IMAD R28, R31, 0x800, R28 ;  /* 0x000008001f1c7824 */ /* 0x000fca00078e021c */
[----:B------:R-:W-:-:S04]  /*1d10*/  IADD3 R28, R28, R29, RZ ;  /* 0x0000001d1c1c7210 */ /* 0x000fc80007ffe0ff */
[----:B------:R-:W-:-:S04]  /*1d20*/  SHF.L.U32 R41, R28, 0x1, RZ ;  /* 0x000000011c297819 */ /* 0x000fc800000006ff */
[C---:B------:R-:W-:Y:S01]  /*1d30*/  IADD3 R31, R41.reuse, 0x20, RZ ;  /* 0x00000020291f7810 */ /* 0x040fe20007ffe0ff */
[C---:B-1----:R-:W-:Y:S01]  /*1d40*/  IMAD.WIDE.U32 R28, R41.reuse, 0x4, R42 ;  /* 0x00000004291c7825 */ /* 0x042fe200078e002a */
[----:B------:R-:W-:-:S03]  /*1d50*/  IADD3 R35, R41, 0x60, RZ ;  /* 0x0000006029237810 */ /* 0x000fc60007ffe0ff */
[----:B------:R-:W-:Y:S02]  /*1d60*/  VIADD R33, R41, 0x40 ;  /* 0x0000004029217836 */ /* 0x000fe40000000000 */
[--C-:B------:R-:W-:Y:S01]  /*1d70*/  IMAD.WIDE.U32 R30, R31, 0x4, R42.reuse ;  /* 0x000000041f1e7825 */ /* 0x100fe200078e002a */
[----:B------:R-:W2:Y:S03]  /*1d80*/  LDG.E.64 R28, desc[UR14][R28.64] ;  /* 0x0000000e1c1c7981 */ /* 0x000ea6000c1e1b00 */
[--C-:B------:R-:W-:Y:S01]  /*1d90*/  IMAD.WIDE.U32 R32, R33, 0x4, R42.reuse ;  /* 0x0000000421207825 */ /* 0x100fe200078e002a */
[C---:B------:R-:W-:Y:S01]  /*1da0*/  IADD3 R37, R41.reuse, 0x80, RZ ;  /* 0x0000008029257810 */ /* 0x040fe20007ffe0ff */
[----:B------:R-:W3:Y:S01]  /*1db0*/  LDG.E.64 R30, desc[UR14][R30.64] ;  /* 0x0000000e1e1e7981 */ /* 0x000ee2000c1e1b00 */
[----:B------:R-:W-:Y:S01]  /*1dc0*/  IADD3 R39, R41, 0xa0, RZ ;  /* 0x000000a029277810 */ /* 0x000fe20007ffe0ff */
[----:B------:R-:W-:-:S02]  /*1dd0*/  IMAD.WIDE.U32 R34, R35, 0x4, R42 ;  /* 0x0000000423227825 */ /* 0x000fc400078e002a */
[----:B------:R-:W4:Y:S02]  /*1de0*/  LDG.E.64 R32, desc[UR14][R32.64] ;  /* 0x0000000e20207981 */ /* 0x000f24000c1e1b00 */
[--C-:B------:R-:W-:Y:S02]  /*1df0*/  IMAD.WIDE.U32 R36, R37, 0x4, R42.reuse ;  /* 0x0000000425247825 */ /* 0x100fe400078e002a */
[----:B------:R-:W5:Y:S02]  /*1e00*/  LDG.E.64 R34, desc[UR14][R34.64] ;  /* 0x0000000e22227981 */ /* 0x000f64000c1e1b00 */
[----:B------:R-:W-:Y:S01]  /*1e10*/  IMAD.WIDE.U32 R38, R39, 0x4, R42 ;  /* 0x0000000427267825 */ /* 0x000fe200078e002a */
[C---:B------:R-:W-:Y:S01]  /*1e20*/  IADD3 R53, R41.reuse, 0xe0, RZ ;  /* 0x000000e029357810 */ /* 0x040fe20007ffe0ff */
[----:B------:R-:W5:Y:S02]  /*1e30*/  LDG.E.64 R36, desc[UR14][R36.64] ;  /* 0x0000000e24247981 */ /* 0x000f64000c1e1b00 */
[----:B------:R-:W-:-:S02]  /*1e40*/  VIADD R51, R41, 0xc0 ;  /* 0x000000c029337836 */ /* 0x000fc40000000000 */
[----:B------:R-:W5:Y:S02]  /*1e50*/  LDG.E.64 R38, desc[UR14][R38.64] ;  /* 0x0000000e26267981 */ /* 0x000f64000c1e1b00 */
[----:B------:R-:W-:-:S04]  /*1e60*/  IMAD.WIDE.U32 R40, R51, 0x4, R42 ;  /* 0x0000000433287825 */ /* 0x000fc800078e002a */
        /* <DEDUP_REMOVED lines=19> */
.L_x_3035:
[----:B------:R-:W-:Y:S05]  /*1fa0*/  BSYNC B0 ;  /* 0x0000000000007941 */ /* 0x000fea0003800000 */
.L_x_3034:
        /* <DEDUP_REMOVED lines=28> */
.L_x_3037:
[----:B------:R-:W-:Y:S05]  /*2170*/  BSYNC B0 ;  /* 0x0000000000007941 */ /* 0x000fea0003800000 */
.L_x_3036:
[----:B------:R-:W1:Y:S08]  /*2180*/  S2UR UR9, SR_CgaCtaId ;  /* 0x00000000000979c3 */ /* 0x000e700000008800 */
[----:B------:R-:W-:Y:S01]  /*2190*/  BAR.SYNC.DEFER_BLOCKING 0x0 ;  /* 0x0000000000007b1d */ /* 0x000fe20000010000 */
[----:B------:R-:W-:-:S05]  /*21a0*/  ULOP3.LUT UR4, UR4, 0x1, URZ, 0x3c, !UPT ;  /* 0x0000000104047892 */ /* 0x000fca000f8e3c3f */
[----:B------:R-:W-:Y:S01]  /*21b0*/  UMOV UR5, 0x400 ;  /* 0x0000040000057882 */ /* 0x000fe20000000000 */
[----:B------:R-:W-:Y:S01]  /*21c0*/  ULDC.64 UR10, c[0x0][0x210] ;  /* 0x00008400000a7ab9 */ /* 0x000fe20000000a00 */
[----:B------:R-:W-:Y:S01]  /*21d0*/  UIADD3 UR5, UR5, 0x3480, URZ ;  /* 0x0000348005057890 */ /* 0x000fe2000fffe03f */
[----:B------:R-:W-:-:S04]  /*21e0*/  IADD3 R10, P1, R10, UR10, RZ ;  /* 0x0000000a0a0a7c10 */ /* 0x000fc8000ff3e0ff */
[----:B------:R-:W-:Y:S02]  /*21f0*/  IADD3.X R11, R11, UR11, RZ, P1, !PT ;  /* 0x0000000b0b0b7c10 */ /* 0x000fe40008ffe4ff */
[----:B------:R-:W-:-:S04]  /*2200*/  IADD3 R12, P1, R12, UR10, RZ ;  /* 0x0000000a0c0c7c10 */ /* 0x000fc8000ff3e0ff */
[----:B------:R-:W-:Y:S01]  /*2210*/  IADD3.X R13, R13, UR11, RZ, P1, !PT ;  /* 0x0000000b0d0d7c10 */ /* 0x000fe20008ffe4ff */
[----:B-1----:R-:W-:-:S03]  /*2220*/  ULEA UR5, UR9, UR5, 0x18 ;  /* 0x0000000509057291 */ /* 0x002fc6000f8ec03f */
[----:B------:R-:W-:-:S03]  /*2230*/  UMOV UR9, UR6 ;  /* 0x0000000600097c82 */ /* 0x000fc60008000000 */
[----:B0-----:R-:W-:Y:S01]  /*2240*/  LEA R28, R2, UR5, 0x3 ;  /* 0x00000005021c7c11 */ /* 0x001fe2000f8e18ff */
[----:B------:R-:W-:-:S05]  /*2250*/  UMOV UR5, UR8 ;  /* 0x0000000800057c82 */ /* 0x000fca0008000000 */
[----:B------:R-:W0:Y:S02]  /*2260*/  LDS.64 R28, [R28] ;  /* 0x000000001c1c7984 */ /* 0x000e240000000a00 */
[--C-:B0-----:R-:W-:Y:S01]  /*2270*/  FFMA.FTZ R52, R47, R52, -R28.reuse ;  /* 0x000000342f347223 */ /* 0x101fe2000001081c */
[--C-:B------:R-:W-:Y:S01]  /*2280*/  FFMA.FTZ R50, R5, R50, -R28.reuse ;  /* 0x0000003205327223 */ /* 0x100fe2000001081c */
[--C-:B------:R-:W-:Y:S01]  /*2290*/  FFMA.FTZ R48, R7, R48, -R28.reuse ;  /* 0x0000003007307223 */ /* 0x100fe2000001081c */
        /* <DEDUP_REMOVED lines=8> */
[----:B------:R-:W-:Y:S01]  /*2320*/  FFMA.FTZ R49, R9, R49, -R28 ;  /* 0x0000003109317223 */ /* 0x000fe2000001081c */
[-C--:B------:R-:W-:Y:S01]  /*2330*/  FFMA.FTZ R31, R16, -R29.reuse, R31 ;  /* 0x8000001d101f7223 */ /* 0x080fe2000001001f */
[----:B------:R-:W-:Y:S01]  /*2340*/  FFMA.FTZ R33, R18, -R29, R33 ;  /* 0x8000001d12217223 */ /* 0x000fe20000010021 */
[C---:B------:R-:W-:Y:S01]  /*2350*/  FMUL.FTZ R3, R14.reuse, R3 ;  /* 0x000000030e037220 */ /* 0x040fe20000410000 */
[C---:B------:R-:W-:Y:S01]  /*2360*/  FMUL.FTZ R16, R14.reuse, R15 ;  /* 0x0000000f0e107220 */ /* 0x040fe20000410000 */
[C---:B------:R-:W-:Y:S01]  /*2370*/  FMUL.FTZ R17, R14.reuse, R17 ;  /* 0x000000110e117220 */ /* 0x040fe20000410000 */
[----:B------:R-:W-:Y:S01]  /*2380*/  FMUL.FTZ R18, R14, R19 ;  /* 0x000000130e127220 */ /* 0x000fe20000410000 */
[-C--:B------:R-:W-:Y:S01]  /*2390*/  FFMA.FTZ R35, R44, -R29.reuse, R35 ;  /* 0x8000001d2c237223 */ /* 0x080fe20000010023 */
[----:B------:R-:W-:Y:S01]  /*23a0*/  FFMA.FTZ R49, R46, -R29, R49 ;  /* 0x8000001d2e317223 */ /* 0x000fe20000010031 */
[----:B------:R-:W-:Y:S01]  /*23b0*/  F2FP.F16.F32.PACK_AB R3, R16, R3 ;  /* 0x000000031003723e */ /* 0x000fe200000000ff */
[----:B------:R-:W-:Y:S01]  /*23c0*/  FMUL.FTZ R31, R14, R31 ;  /* 0x0000001f0e1f7220 */ /* 0x000fe20000410000 */
[----:B------:R-:W-:Y:S01]  /*23d0*/  F2FP.F16.F32.PACK_AB R17, R18, R17 ;  /* 0x000000111211723e */ /* 0x000fe200000000ff */
[C---:B------:R-:W-:Y:S01]  /*23e0*/  FMUL.FTZ R16, R14.reuse, R33 ;  /* 0x000000210e107220 */ /* 0x040fe20000410000 */
[C---:B------:R-:W-:Y:S01]  /*23f0*/  FMUL.FTZ R35, R14.reuse, R35 ;  /* 0x000000230e237220 */ /* 0x040fe20000410000 */
[----:B------:R-:W-:Y:S01]  /*2400*/  FMUL.FTZ R14, R14, R49 ;  /* 0x000000310e0e7220 */ /* 0x000fe20000410000 */
[----:B------:R-:W-:Y:S01]  /*2410*/  PRMT R15, R3, 0x7632, R15 ;  /* 0x00007632030f7816 */ /* 0x000fe2000000000f */
[----:B------:R0:W-:Y:S01]  /*2420*/  STG.E.U16 desc[UR14][R10.64], R3 ;  /* 0x000000030a007986 */ /* 0x0001e2000c10150e */
[----:B------:R-:W-:-:S02]  /*2430*/  PRMT R18, R17, 0x7632, R18 ;  /* 0x0000763211127816 */ /* 0x000fc40000000012 */
[----:B------:R-:W-:Y:S01]  /*2440*/  F2FP.F16.F32.PACK_AB R31, R16, R31 ;  /* 0x0000001f101f723e */ /* 0x000fe200000000ff */
[----:B------:R-:W-:Y:S01]  /*2450*/  STG.E.U16 desc[UR14][R10.64+0x2], R15 ;  /* 0x0000020f0a007986 */ /* 0x000fe2000c10150e */
[----:B------:R-:W-:-:S03]  /*2460*/  F2FP.F16.F32.PACK_AB R35, R14, R35 ;  /* 0x000000230e23723e */ /* 0x000fc600000000ff */
        /* <DEDUP_REMOVED lines=9> */
.L_x_3022:
[----:B------:R-:W-:-:S04]  /*2500*/  ULEA UR6, UR7, UR16, 0x7 ;  /* 0x0000001007067291 */ /* 0x000fc8000f8e383f */
[----:B------:R-:W-:-:S04]  /*2510*/  USHF.L.U32 UR6, UR6, 0x5, URZ ;  /* 0x0000000506067899 */ /* 0x000fc8000800063f */
[----:B------:R-:W-:-:S06]  /*2520*/  UISETP.GT.AND UP0, UPT, UR6, 0x13f, UPT ;  /* 0x0000013f0600788c */ /* 0x000fcc000bf04270 */
[----:B------:R-:W-:-:S13]  /*2530*/  PLOP3.LUT P0, PT, PT, PT, UP0, 0x80, 0x0 ;  /* 0x000000000000781c */ /* 0x000fda0003f0f008 */
[----:B------:R-:W-:Y:S05]  /*2540*/  @P0 EXIT ;  /* 0x000000000000094d */ /* 0x000fea0003800000 */
[----:B------:R-:W1:Y:S01]  /*2550*/  S2R R48, SR_TID.X ;  /* 0x0000000000307919 */ /* 0x000e620000002100 */
[----:B------:R-:W-:Y:S01]  /*2560*/  LOP3.LUT R44, RZ, UR12, RZ, 0x33, !PT ;  /* 0x0000000cff2c7c12 */ /* 0x000fe2000f8e33ff */
[----:B------:R-:W-:Y:S01]  /*2570*/  IMAD.MOV.U32 R42, RZ, RZ, 0x14 ;  /* 0x00000014ff2a7424 */ /* 0x000fe200078e00ff */
[----:B0-2---:R-:W-:Y:S01]  /*2580*/  LOP3.LUT R3, RZ, UR13, RZ, 0x33, !PT ;  /* 0x0000000dff037c12 */ /* 0x005fe2000f8e33ff */
        /* <DEDUP_REMOVED lines=9> */
[----:B------:R-:W-:Y:S02]  /*2620*/  SEL R3, R3, 0xffffffff, P0 ;  /* 0xffffffff03037807 */ /* 0x000fe40000000000 */
[C---:B------:R-:W-:Y:S01]  /*2630*/  SHF.L.U32 R45, R44.reuse, 0x7, RZ ;  /* 0x000000072c2d7819 */ /* 0x040fe200000006ff */
[----:B------:R-:W-:Y:S01]  /*2640*/  USHF.L.U64.HI UR5, UR4, 0x7, UR5 ;  /* 0x0000000704057899 */ /* 0x000fe20008010205 */
[----:B------:R-:W-:Y:S01]  /*2650*/  SHF.L.U64.HI R44, R44, 0x7, R3 ;  /* 0x000000072c2c7819 */ /* 0x000fe20000010203 */
[----:B------:R-:W-:Y:S01]  /*2660*/  USHF.L.U32 UR4, UR4, 0x7, URZ ;  /* 0x0000000704047899 */ /* 0x000fe2000800063f */
        /* <DEDUP_REMOVED lines=27> */
.L_x_3055:
        /* <DEDUP_REMOVED lines=8> */
[----:B------:R-:W-:Y:S01]  /*28a0*/  IMAD.MOV.U32 R3, RZ, RZ, -0x1 ;  /* 0xffffffffff037424 */ /* 0x000fe200078e00ff */
[----:B------:R-:W-:Y:S01]  /*28b0*/  IADD3 R2, P2, P3, -R45, -0x81, -R46 ;  /* 0xffffff7f2d027810 */ /* 0x000fe20007b5e92e */
[----:B------:R-:W-:Y:S01]  /*28c0*/  BSSY B1, `(.L_x_3041) ;  /* 0x0000025000017945 */ /* 0x000fe20003800000 */
[----:B------:R-:W-:Y:S01]  /*28d0*/  ISETP.NE.AND.EX P1, PT, RZ, RZ, PT, P1 ;  /* 0x000000ffff00720c */ /* 0x000fe20003f25310 */
[----:B------:R-:W-:Y:S01]  /*28e0*/  IMAD.MOV.U32 R51, RZ, RZ, RZ ;  /* 0x000000ffff337224 */ /* 0x000fe200078e00ff */
[----:B------:R-:W-:Y:S02]  /*28f0*/  ISETP.GE.U32.AND P0, PT, R2, 0x1e, PT ;  /* 0x0000001e0200780c */ /* 0x000fe40003f06070 */
[----:B------:R-:W-:Y:S02]  /*2900*/  LOP3.LUT R2, R48, 0x1f, RZ, 0xc0, !PT ;  /* 0x0000001f30027812 */ /* 0x000fe400078ec0ff */
[----:B------:R-:W-:-:S02]  /*2910*/  IADD3.X R3, ~R44, -0x1, R3, P2, P3 ;  /* 0xffffffff2c037810 */ /* 0x000fc400017e6503 */
[----:B------:R-:W-:Y:S02]  /*2920*/  IADD3 R2, P2, R2, R41, RZ ;  /* 0x0000002902027210 */ /* 0x000fe40007f5e0ff */
[----:B------:R-:W-:Y:S02]  /*2930*/  ISETP.GE.U32.AND.EX P0, PT, R3, RZ, PT, P0 ;  /* 0x000000ff0300720c */ /* 0x000fe40003f06100 */
[----:B------:R-:W-:Y:S02]  /*2940*/  MOV R54, RZ ;  /* 0x000000ff00367202 */ /* 0x000fe40000000f00 */
        /* <DEDUP_REMOVED lines=28> */
.L_x_3042:
[----:B------:R-:W-:Y:S05]  /*2b10*/  BSYNC B1 ;  /* 0x0000000000017941 */ /* 0x000fea0003800000 */
.L_x_3041:
[----:B------:R-:W-:Y:S05]  /*2b20*/  @!P0 BRA `(.L_x_3040) ;  /* 0x0000000800048947 */ /* 0x000fea0003800000 */
[C---:B------:R-:W-:Y:S01]  /*2b30*/  IADD3 R4, P2, -R53.reuse, UR4, RZ ;  /* 0x0000000435047c10 */ /* 0x040fe2000ff5e1ff */
[----:B------:R-:W-:Y:S01]  /*2b40*/  IMAD R5, R52, 0x280, RZ ;  /* 0x0000028034057824 */ /* 0x000fe200078e02ff */
[C---:B------:R-:W-:Y:S01]  /*2b50*/  SHF.L.U64.HI R3, R2.reuse, 0x1, R3 ;  /* 0x0000000102037819 */ /* 0x040fe20000010203 */
[----:B------:R-:W-:Y:S01]  /*2b60*/  ULDC.64 UR6, c[0x0][0x260] ;  /* 0x0000980000067ab9 */ /* 0x000fe20000000a00 */
[----:B------:R-:W-:Y:S01]  /*2b70*/  SHF.L.U32 R2, R2, 0x1, RZ ;  /* 0x0000000102027819 */ /* 0x000fe200000006ff */
[----:B------:R-:W-:Y:S01]  /*2b80*/  BSSY B1, `(.L_x_3043) ;  /* 0x0000048000017945 */ /* 0x000fe20003800000 */
[----:B------:R-:W-:Y:S02]  /*2b90*/  ISETP.GT.U32.AND P1, PT, R4, 0x78, PT ;  /* 0x000000780400780c */ /* 0x000fe40003f24070 */
[----:B------:R-:W-:Y:S01]  /*2ba0*/  IADD3.X R6, ~R52, UR5, RZ, P2, !PT ;  /* 0x0000000534067c10 */ /* 0x000fe200097fe5ff */
        /* <DEDUP_REMOVED lines=14> */
.L_x_3045:
        /* <DEDUP_REMOVED lines=55> */
.L_x_3044:
[----:B------:R-:W-:Y:S05]  /*3000*/  BSYNC B1 ;  /* 0x0000000000017941 */ /* 0x000fea0003800000 */
.L_x_3043:
        /* <DEDUP_REMOVED lines=35> */
.L_x_3047:
[----:B------:R-:W-:Y:S05]  /*3240*/  BSYNC B1 ;  /* 0x0000000000017941 */ /* 0x000fea0003800000 */
.L_x_3046:
        /* <DEDUP_REMOVED lines=15> */
.L_x_3040:
[----:B------:R-:W-:Y:S05]  /*3340*/  BSYNC B0 ;  /* 0x0000000000007941 */ /* 0x000fea0003800000 */
.L_x_3039:
        /* <DEDUP_REMOVED lines=50> */
.L_x_3064:
        /* <DEDUP_REMOVED lines=47> */
.L_x_3074:
        /* <DEDUP_REMOVED lines=41> */
.L_x_3084:
[----:B--2---:R-:W-:Y:S01]  /*3bf0*/  FADD.FTZ R3, R2, R18 ;  /* 0x0000001202037221 */ /* 0x004fe20000010000 */
[----:B------:R-:W-:-:S04]  /*3c00*/  @!P1 F2FP.F16.F32.PACK_AB R2, RZ, R12 ;  /* 0x0000000cff02923e */ /* 0x000fc800000000ff */
[----:B------:R-:W-:Y:S01]  /*3c10*/  @!P1 F2FP.F16.F32.PACK_AB R3, RZ, R3 ;  /* 0x00000003ff03923e */ /* 0x000fe200000000ff */
[----:B------:R0:W-:Y:S04]  /*3c20*/  @!P1 STG.E.U16 desc[UR14][R4.64+0x50], R2 ;  /* 0x0000500204009986 */ /* 0x0001e8000c10150e */
[----:B------:R2:W-:Y:S01]  /*3c30*/  @!P1 STG.E.U16 desc[UR14][R6.64+0x50], R3 ;  /* 0x0000500306009986 */ /* 0x0005e2000c10150e */
[----:B0-----:R-:W-:-:S07]  /*3c40*/  LEA.HI R2, R48, 0x3c, RZ, 0x1c ;  /* 0x0000003c30027811 */ /* 0x001fce00078fe0ff */
.L_x_3050:
[----:B------:R-:W-:Y:S05]  /*3c50*/  BSYNC B0 ;  /* 0x0000000000007941 */ /* 0x000fea0003800000 */
.L_x_3049:
        /* <DEDUP_REMOVED lines=8> */
[----:B------:R-:W-:Y:S01]  /*3ce0*/  @!P0 LEA R5, R3, R6, 0x2 ;  /* 0x0000000603058211 */ /* 0x000fe200078e10ff */
[----:B------:R-:W-:-:S04]  /*3cf0*/  IMAD.MOV.U32 R3, RZ, RZ, RZ ;  /* 0x000000ffff037224 */ /* 0x000fc800078e00ff */
[----:B------:R0:W1:Y:S04]  /*3d00*/  @!P0 LDS R4, [R5] ;  /* 0x0000000005048984 */ /* 0x0000680000000800 */
[----:B------:R0:W2:Y:S01]  /*3d10*/  @!P0 LDS R3, [R5+0x500] ;  /* 0x0005000005038984 */ /* 0x0000a20000000800 */
[----:B------:R-:W-:Y:S05]  /*3d20*/  BRA.DIV UR7, `(.L_x_3054) ;  /* 0x00000016073c7947 */ /* 0x000fea000b800000 */
[----:B------:R-:W-:Y:S01]  /*3d30*/  @!P0 SHF.L.U32 R10, R50, 0x1, RZ ;  /* 0x00000001320a8819 */ /* 0x000fe200000006ff */
[C---:B------:R-:W-:Y:S01]  /*3d40*/  @!P0 VIADD R8, R2.reuse, 0x28 ;  /* 0x0000002802088836 */ /* 0x040fe20000000000 */
[----:B------:R-:W-:Y:S01]  /*3d50*/  @!P0 IADD3 R7, R2, 0x14, RZ ;  /* 0x0000001402078810 */ /* 0x000fe20007ffe0ff */
[----:B------:R-:W-:Y:S01]  /*3d60*/  IMAD.MOV.U32 R24, RZ, RZ, RZ ;  /* 0x000000ffff187224 */ /* 0x000fe200078e00ff */
[C---:B------:R-:W-:Y:S01]  /*3d70*/  @!P0 SHF.L.U32 R9, R50.reuse, 0x1, RZ ;  /* 0x0000000132098819 */ /* 0x040fe200000006ff */
[----:B------:R-:W-:Y:S01]  /*3d80*/  IMAD.MOV.U32 R26, RZ, RZ, 0xffff ;  /* 0x0000ffffff1a7424 */ /* 0x000fe200078e00ff */
[----:B------:R-:W-:Y:S02]  /*3d90*/  @!P0 LOP3.LUT R7, R7, R10, RZ, 0x3c, !PT ;  /* 0x0000000a07078212 */ /* 0x000fe400078e3cff */
[----:B------:R-:W-:Y:S02]  /*3da0*/  @!P0 LEA R12, R50, UR6, 0x7 ;  /* 0x00000006320c8c11 */ /* 0x000fe4000f8e38ff */
[----:B------:R-:W-:-:S02]  /*3db0*/  @!P0 LOP3.LUT R9, R8, R9, RZ, 0x3c, !PT ;  /* 0x0000000908098212 */ /* 0x000fc400078e3cff */
[----:B------:R-:W-:Y:S01]  /*3dc0*/  @!P0 LEA R8, R7, R12, 0x2 ;  /* 0x0000000c07088211 */ /* 0x000fe200078e10ff */
[----:B------:R-:W-:Y:S01]  /*3dd0*/  @!P0 VIADD R7, R2, 0x3c ;  /* 0x0000003c02078836 */ /* 0x000fe20000000000 */
[C---:B------:R-:W-:Y:S02]  /*3de0*/  @!P0 LEA R18, R50.reuse, UR6, 0x7 ;  /* 0x0000000632128c11 */ /* 0x040fe4000f8e38ff */
[----:B0-----:R-:W-:Y:S01]  /*3df0*/  MOV R5, 0xffff ;  /* 0x0000ffff00057802 */ /* 0x001fe20000000f00 */
[----:B------:R-:W0:Y:S01]  /*3e00*/  @!P0 LDS R10, [R8] ;  /* 0x00000000080a8984 */ /* 0x000e220000000800 */
[----:B------:R-:W-:Y:S02]  /*3e10*/  @!P0 LEA R9, R9, R18, 0x2 ;  /* 0x0000001209098211 */ /* 0x000fe400078e10ff */
[C---:B------:R-:W-:Y:S01]  /*3e20*/  @!P0 SHF.L.U32 R18, R50.reuse, 0x1, RZ ;  /* 0x0000000132128819 */ /* 0x040fe200000006ff */
[----:B------:R-:W-:Y:S01]  /*3e30*/  @!P0 LDS R13, [R8+0x500] ;  /* 0x00050000080d8984 */ /* 0x000fe20000000800 */
[----:B------:R-:W-:-:S02]  /*3e40*/  @!P0 LEA R28, R50, UR6, 0x7 ;  /* 0x00000006321c8c11 */ /* 0x000fc4000f8e38ff */
[----:B------:R-:W-:Y:S01]  /*3e50*/  @!P0 LOP3.LUT R7, R7, R18, RZ, 0x3c, !PT ;  /* 0x0000001207078212 */ /* 0x000fe200078e3cff */
[----:B------:R-:W-:Y:S01]  /*3e60*/  @!P0 LDS R25, [R9+0x500] ;  /* 0x0005000009198984 */ /* 0x000fe20000000800 */
[----:B------:R-:W-:Y:S01]  /*3e70*/  IMAD.MOV.U32 R18, RZ, RZ, 0xffff ;  /* 0x0000ffffff127424 */ /* 0x000fe200078e00ff */
[----:B------:R-:W-:Y:S02]  /*3e80*/  MOV R21, RZ ;  /* 0x000000ff00157202 */ /* 0x000fe40000000f00 */
[----:B------:R-:W-:Y:S01]  /*3e90*/  @!P0 LDS R23, [R9] ;  /* 0x0000000009178984 */ /* 0x000fe20000000800 */
[----:B------:R-:W-:Y:S02]  /*3ea0*/  @!P0 LEA R28, R7, R28, 0x2 ;  /* 0x0000001c071c8211 */ /* 0x000fe400078e10ff */
[----:B------:R-:W-:Y:S01]  /*3eb0*/  MOV R15, 0xffff ;  /* 0x0000ffff000f7802 */ /* 0x000fe20000000f00 */
[----:B-1----:R-:W1:Y:S01]  /*3ec0*/  SHFL.BFLY PT, R5, R4, 0x8, 0x101f ;  /* 0x0d101f0004057f89 */ /* 0x002e6200000e0000 */
[----:B------:R-:W-:-:S02]  /*3ed0*/  MOV R11, RZ ;  /* 0x000000ff000b7202 */ /* 0x000fc40000000f00 */
[----:B------:R-:W-:Y:S01]  /*3ee0*/  MOV R17, 0xffff ;  /* 0x0000ffff00117802 */ /* 0x000fe20000000f00 */
[----:B--2---:R-:W2:Y:S01]  /*3ef0*/  SHFL.BFLY PT, R18, R3, 0x8, 0x101f ;  /* 0x0d101f0003127f89 */ /* 0x004ea200000e0000 */
[----:B------:R-:W-:Y:S02]  /*3f00*/  MOV R12, RZ ;  /* 0x000000ff000c7202 */ /* 0x000fe40000000f00 */
[----:B------:R-:W-:Y:S01]  /*3f10*/  MOV R29, 0xffff ;  /* 0x0000ffff001d7802 */ /* 0x000fe20000000f00 */
[----:B------:R-:W-:Y:S01]  /*3f20*/  @!P0 LDS R7, [R28+0x500] ;  /* 0x000500001c078984 */ /* 0x000fe20000000800 */
[----:B------:R-:W-:Y:S02]  /*3f30*/  MOV R31, 0xffff ;  /* 0x0000ffff001f7802 */ /* 0x000fe40000000f00 */
[----:B0-----:R-:W-:Y:S01]  /*3f40*/  @!P0 MOV R21, R10 ;  /* 0x0000000a00158202 */ /* 0x001fe20000000f00 */
[----:B-1----:R-:W-:Y:S01]  /*3f50*/  FADD.FTZ R6, R5, R4 ;  /* 0x0000000405067221 */ /* 0x002fe20000010000 */
[----:B------:R0:W-:Y:S01]  /*3f60*/  @!P0 LDS R10, [R28] ;  /* 0x000000001c0a8984 */ /* 0x0001e20000000800 */
[----:B------:R-:W-:Y:S01]  /*3f70*/  MOV R4, 0xffff ;  /* 0x0000ffff00047802 */ /* 0x000fe20000000f00 */
[----:B------:R-:W-:-:S02]  /*3f80*/  @!P0 IMAD.MOV.U32 R24, RZ, RZ, R13 ;  /* 0x000000ffff188224 */ /* 0x000fc400078e000d */
[----:B--2---:R-:W-:Y:S01]  /*3f90*/  FADD.FTZ R5, R18, R3 ;  /* 0x0000000312057221 */ /* 0x004fe20000010000 */
[----:B------:R-:W1:Y:S01]  /*3fa0*/  SHFL.BFLY PT, R9, R6, 0x4, 0x101f ;  /* 0x0c901f0006097f89 */ /* 0x000e6200000e0000 */
[----:B------:R-:W-:Y:S01]  /*3fb0*/  IMAD.MOV.U32 R18, RZ, RZ, 0xffff ;  /* 0x0000ffffff127424 */ /* 0x000fe200078e00ff */
[----:B------:R-:W-:Y:S02]  /*3fc0*/  @!P0 MOV R11, R25 ;  /* 0x00000019000b8202 */ /* 0x000fe40000000f00 */
[----:B------:R-:W-:Y:S01]  /*3fd0*/  MOV R25, 0xffff ;  /* 0x0000ffff00197802 */ /* 0x000fe20000000f00 */
[----:B------:R-:W2:Y:S01]  /*3fe0*/  SHFL.BFLY PT, R19, R24, 0x8, 0x101f ;  /* 0x0d101f0018137f89 */ /* 0x000ea200000e0000 */
[----:B------:R-:W-:Y:S01]  /*3ff0*/  @!P0 MOV R12, R23 ;  /* 0x00000017000c8202 */ /* 0x000fe20000000f00 */
[----:B0-----:R-:W-:Y:S02]  /*4000*/  IMAD.MOV.U32 R28, RZ, RZ, 0xffff ;  /* 0x0000ffffff1c7424 */ /* 0x001fe400078e00ff */
[----:B------:R-:W0:Y:S04]  /*4010*/  SHFL.BFLY PT, R26, R11, 0x8, 0x101f ;  /* 0x0d101f000b1a7f89 */ /* 0x000e2800000e0000 */
[----:B------:R-:W3:Y:S04]  /*4020*/  SHFL.BFLY PT, R13, R12, 0x8, 0x101f ;  /* 0x0d101f000c0d7f89 */ /* 0x000ee800000e0000 */
[----:B------:R-:W4:Y:S04]  /*4030*/  SHFL.BFLY PT, R20, R21, 0x8, 0x101f ;  /* 0x0d101f0015147f89 */ /* 0x000f2800000e0000 */
[----:B------:R-:W5:Y:S01]  /*4040*/  SHFL.BFLY PT, R18, R5, 0x4, 0x101f ;  /* 0x0c901f0005127f89 */ /* 0x000f6200000e0000 */
[----:B------:R-:W-:-:S02]  /*4050*/  IMAD.IADD R25, R2, 0x1, R41 ;  /* 0x0000000102197824 */ /* 0x000fc400078e0229 */
[----:B-1----:R-:W-:Y:S01]  /*4060*/  FADD.FTZ R22, R6, R9 ;  /* 0x0000000906167221 */ /* 0x002fe20000010000 */
[----:B------:R-:W-:Y:S01]  /*4070*/  CS2R R8, SRZ ;  /* 0x0000000000087805 */ /* 0x000fe2000001ff00 */
[----:B------:R-:W-:Y:S01]  /*4080*/  IMAD.MOV.U32 R6, RZ, RZ, 0xffff ;  /* 0x0000ffffff067424 */ /* 0x000fe200078e00ff */
[----:B------:R-:W-:Y:S01]  /*4090*/  @!P0 MOV R8, R7 ;  /* 0x0000000700088202 */ /* 0x000fe20000000f00 */
[----:B--2---:R-:W-:Y:S01]  /*40a0*/  FADD.FTZ R19, R19, R24 ;  /* 0x0000001813137221 */ /* 0x004fe20000010000 */
[----:B------:R-:W-:Y:S02]  /*40b0*/  MOV R24, 0xffff ;  /* 0x0000ffff00187802 */ /* 0x000fe40000000f00 */
[----:B------:R-:W-:Y:S01]  /*40c0*/  MOV R7, 0xffff ;  /* 0x0000ffff00077802 */ /* 0x000fe20000000f00 */
[----:B0-----:R-:W-:Y:S01]  /*40d0*/  FADD.FTZ R23, R26, R11 ;  /* 0x0000000b1a177221 */ /* 0x001fe20000010000 */
[----:B------:R-:W-:Y:S02]  /*40e0*/  MOV R11, 0xffff ;  /* 0x0000ffff000b7802 */ /* 0x000fe40000000f00 */
[----:B------:R-:W-:Y:S01]  /*40f0*/  @!P0 MOV R9, R10 ;  /* 0x0000000a00098202 */ /* 0x000fe20000000f00 */
[----:B---3--:R-:W-:Y:S01]  /*4100*/  FADD.FTZ R13, R13, R12 ;  /* 0x0000000c0d0d7221 */ /* 0x008fe20000010000 */
[----:B------:R-:W-:Y:S01]  /*4110*/  MOV R12, 0xffff ;  /* 0x0000ffff000c7802 */ /* 0x000fe20000000f00 */
[----:B------:R-:W0:Y:S01]  /*4120*/  SHFL.BFLY PT, R24, R23, 0x4, 0x101f ;  /* 0x0c901f0017187f89 */ /* 0x000e2200000e0000 */
[----:B------:R-:W-:Y:S01]  /*4130*/  MOV R10, 0xffff ;  /* 0x0000ffff000a7802 */ /* 0x000fe20000000f00 */
[----:B----4-:R-:W-:Y:S01]  /*4140*/  FADD.FTZ R20, R20, R21 ;  /* 0x0000001514147221 */ /* 0x010fe20000010000 */
[----:B------:R-:W-:Y:S01]  /*4150*/  ISETP.NE.AND P0, PT, R50, RZ, PT ;  /* 0x000000ff3200720c */ /* 0x000fe20003f05270 */
[----:B------:R-:W1:Y:S01]  /*4160*/  SHFL.BFLY PT, R11, R8, 0x8, 0x101f ;  /* 0x0d101f00080b7f89 */ /* 0x000e6200000e0000 */
[----:B-----5:R-:W-:Y:S01]  /*4170*/  FADD.FTZ R3, R5, R18 ;  /* 0x0000001205037221 */ /* 0x020fe20000010000 */
[----:B------:R-:W-:-:S02]  /*4180*/  MOV R18, 0xffff ;  /* 0x0000ffff00127802 */ /* 0x000fc40000000f00 */
        /* <DEDUP_REMOVED lines=10> */
[----:B------:R-:W-:Y:S01]  /*4230*/  IMAD.MOV.U32 R8, RZ, RZ, 0xffff ;  /* 0x0000ffffff087424 */ /* 0x000fe200078e00ff */
[----:B------:R-:W-:Y:S01]  /*4240*/  MOV R11, 0xffff ;  /* 0x0000ffff000b7802 */ /* 0x000fe20000000f00 */
[----:B--2---:R-:W-:Y:S01]  /*4250*/  FADD.FTZ R4, R22, R7 ;  /* 0x0000000716047221 */ /* 0x004fe20000010000 */
        /* <DEDUP_REMOVED lines=12> */
[----:B------:R-:W-:Y:S02]  /*4320*/  IMAD.MOV.U32 R9, RZ, RZ, 0xffff ;  /* 0x0000ffffff097424 */ /* 0x000fe400078e00ff */
[----:B------:R-:W5:Y:S01]  /*4330*/  SHFL.BFLY PT, R7, R22, 0x2, 0x101f ;  /* 0x0c501f0016077f89 */ /* 0x000f6200000e0000 */
[----:B0-----:R-:W-:-:S03]  /*4340*/  FADD.FTZ R3, R3, R18 ;  /* 0x0000001203037221 */ /* 0x001fc60000010000 */
[----:B------:R-:W0:Y:S04]  /*4350*/  SHFL.BFLY PT, R12, R27, 0x2, 0x101f ;  /* 0x0c501f001b0c7f89 */ /* 0x000e2800000e0000 */
[----:B------:R-:W0:Y:S01]  /*4360*/  SHFL.BFLY PT, R9, R30, 0x4, 0x101f ;  /* 0x0c901f001e097f89 */ /* 0x000e2200000e0000 */
[----:B-1----:R-:W-:Y:S01]  /*4370*/  FADD.FTZ R24, R24, R23 ;  /* 0x0000001718187221 */ /* 0x002fe20000010000 */
[----:B------:R-:W-:Y:S02]  /*4380*/  MOV R23, 0xffff ;  /* 0x0000ffff00177802 */ /* 0x000fe40000000f00 */
[----:B------:R-:W1:Y:S01]  /*4390*/  SHFL.BFLY PT, R6, R3, 0x1, 0x101f ;  /* 0x0c301f0003067f89 */ /* 0x000e6200000e0000 */
[----:B--2---:R-:W-:Y:S02]  /*43a0*/  FADD.FTZ R26, R26, R11 ;  /* 0x0000000b1a1a7221 */ /* 0x004fe40000010000 */
[----:B------:R-:W2:Y:S01]  /*43b0*/  @!P0 LDC.64 R10, c[0x0][0x220] ;  /* 0x00008800ff0a8b82 */ /* 0x000ea20000000a00 */
[----:B---3--:R-:W-:Y:S01]  /*43c0*/  FADD.FTZ R21, R21, R8 ;  /* 0x0000000815157221 */ /* 0x008fe20000010000 */
[----:B------:R-:W3:Y:S01]  /*43d0*/  SHFL.BFLY PT, R23, R24, 0x2, 0x101f ;  /* 0x0c501f0018177f89 */ /* 0x000ee200000e0000 */
[----:B----4-:R-:W-:-:S03]  /*43e0*/  FADD.FTZ R4, R4, R5 ;  /* 0x0000000504047221 */ /* 0x010fc60000010000 */
[----:B------:R-:W4:Y:S01]  /*43f0*/  SHFL.BFLY PT, R20, R21, 0x1, 0x101f ;  /* 0x0c301f0015147f89 */ /* 0x000f2200000e0000 */
[----:B-----5:R-:W-:-:S03]  /*4400*/  FADD.FTZ R22, R22, R7 ;  /* 0x0000000716167221 */ /* 0x020fc60000010000 */
[----:B------:R-:W5:Y:S01]  /*4410*/  SHFL.BFLY PT, R29, R26, 0x1, 0x101f ;  /* 0x0c301f001a1d7f89 */ /* 0x000f6200000e0000 */
[----:B------:R-:W-:Y:S01]  /*4420*/  @!P0 F2FP.F16.F32.PACK_AB R18, RZ, R4 ;  /* 0x00000004ff12823e */ /* 0x000fe200000000ff */
[----:B0-----:R-:W-:Y:S02]  /*4430*/  FADD.FTZ R27, R27, R12 ;  /* 0x0000000c1b1b7221 */ /* 0x001fe40000010000 */
[----:B------:R-:W0:Y:S01]  /*4440*/  SHFL.BFLY PT, R19, R22, 0x1, 0x101f ;  /* 0x0c301f0016137f89 */ /* 0x000e2200000e0000 */
[----:B------:R-:W0:Y:S01]  /*4450*/  @!P0 LDC.64 R12, c[0x0][0x218] ;  /* 0x00008600ff0c8b82 */ /* 0x000e220000000a00 */
[----:B------:R-:W-:Y:S02]  /*4460*/  FADD.FTZ R30, R30, R9 ;  /* 0x000000091e1e7221 */ /* 0x000fe40000010000 */
[----:B------:R-:W0:Y:S01]  /*4470*/  SHFL.BFLY PT, R28, R27, 0x1, 0x101f ;  /* 0x0c301f001b1c7f89 */ /* 0x000e2200000e0000 */
[----:B-1----:R-:W-:-:S03]  /*4480*/  FADD.FTZ R32, R3, R6 ;  /* 0x0000000603207221 */ /* 0x002fc60000010000 */
[----:B------:R-:W1:Y:S01]  /*4490*/  SHFL.BFLY PT, R31, R30, 0x2, 0x101f ;  /* 0x0c501f001e1f7f89 */ /* 0x000e6200000e0000 */
[----:B------:R-:W1:Y:S01]  /*44a0*/  @!P0 LDC.64 R8, c[0x0][0x218] ;  /* 0x00008600ff088b82 */ /* 0x000e620000000a00 */
[----:B--2---:R-:W-:Y:S01]  /*44b0*/  @!P0 IMAD.WIDE R10, R25, 0x2, R10 ;  /* 0x00000002190a8825 */ /* 0x004fe200078e020a */
[----:B------:R-:W-:-:S03]  /*44c0*/  @!P0 F2FP.F16.F32.PACK_AB R32, RZ, R32 ;  /* 0x00000020ff20823e */ /* 0x000fc600000000ff */
[----:B---3--:R-:W-:Y:S01]  /*44d0*/  FADD.FTZ R23, R24, R23 ;  /* 0x0000001718177221 */ /* 0x008fe20000010000 */
[----:B----4-:R-:W-:Y:S02]  /*44e0*/  FADD.FTZ R20, R21, R20 ;  /* 0x0000001415147221 */ /* 0x010fe40000010000 */
[----:B------:R-:W2:Y:S01]  /*44f0*/  @!P0 LDC.64 R2, c[0x0][0x220] ;  /* 0x00008800ff028b82 */ /* 0x000ea20000000a00 */
[----:B------:R-:W-:Y:S01]  /*4500*/  MOV R21, 0xffff ;  /* 0x0000ffff00157802 */ /* 0x000fe20000000f00 */
[----:B-----5:R-:W-:Y:S01]  /*4510*/  FADD.FTZ R26, R26, R29 ;  /* 0x0000001d1a1a7221 */ /* 0x020fe20000010000 */
[----:B0-----:R-:W-:-:S05]  /*4520*/  FADD.FTZ R19, R22, R19 ;  /* 0x0000001316137221 */ /* 0x001fca0000010000 */
        /* <DEDUP_REMOVED lines=10> */
[C---:B--2---:R-:W-:Y:S01]  /*45d0*/  @!P0 IMAD.WIDE R2, R25.reuse, 0x2, R2 ;  /* 0x0000000219028825 */ /* 0x044fe200078e0202 */
[----:B---3--:R-:W-:Y:S02]  /*45e0*/  @!P0 F2FP.F16.F32.PACK_AB R13, RZ, R19 ;  /* 0x00000013ff0d823e */ /* 0x008fe400000000ff */
[----:B------:R-:W-:Y:S02]  /*45f0*/  MOV R18, 0xffff ;  /* 0x0000ffff00127802 */ /* 0x000fe40000000f00 */
[----:B----4-:R-:W-:Y:S01]  /*4600*/  @!P0 F2FP.F16.F32.PACK_AB R11, RZ, R20 ;  /* 0x00000014ff0b823e */ /* 0x010fe200000000ff */
[C---:B0-----:R-:W-:Y:S01]  /*4610*/  @!P0 IMAD.WIDE R4, R25.reuse, 0x2, R4 ;  /* 0x0000000219048825 */ /* 0x041fe200078e0204 */
[----:B------:R-:W-:Y:S02]  /*4620*/  @!P0 F2FP.F16.F32.PACK_AB R19, RZ, R26 ;  /* 0x0000001aff13823e */ /* 0x000fe400000000ff */
[----:B------:R0:W2:Y:S04]  /*4630*/  SHFL.BFLY PT, R18, R23, 0x1, 0x101f ;  /* 0x0c301f0017127f89 */ /* 0x0000a800000e0000 */
[----:B------:R0:W-:Y:S01]  /*4640*/  @!P0 STG.E.U16 desc[UR14][R8.64+0x28], R11 ;  /* 0x0000280b08008986 */ /* 0x0001e2000c10150e */
[----:B-1----:R-:W-:-:S03]  /*4650*/  @!P0 IMAD.WIDE R6, R25, 0x2, R6 ;  /* 0x0000000219068825 */ /* 0x002fc600078e0206 */
[----:B------:R0:W-:Y:S04]  /*4660*/  @!P0 STG.E.U16 desc[UR14][R2.64+0x28], R13 ;  /* 0x0000280d02008986 */ /* 0x0001e8000c10150e */
[----:B------:R0:W-:Y:S01]  /*4670*/  @!P0 STG.E.U16 desc[UR14][R4.64+0x50], R14 ;  /* 0x0000500e04008986 */ /* 0x0001e2000c10150e */
[----:B-----5:R-:W-:-:S03]  /*4680*/  FADD.FTZ R21, R30, R21 ;  /* 0x000000151e157221 */ /* 0x020fc60000010000 */
[----:B------:R0:W-:Y:S04]  /*4690*/  @!P0 STG.E.U16 desc[UR14][R6.64+0x50], R19 ;  /* 0x0000501306008986 */ /* 0x0001e8000c10150e */
.L_x_3118:
        /* <DEDUP_REMOVED lines=9> */
.L_x_3048:
[----:B------:R-:W-:Y:S05]  /*4730*/  WARPSYNC.ALL ;  /* 0x0000000000007948 */ /* 0x000fea0003800000 */
[----:B------:R-:W-:Y:S01]  /*4740*/  BAR.SYNC.DEFER_BLOCKING 0x0 ;  /* 0x0000000000007b1d */ /* 0x000fe20000010000 */
[C---:B------:R-:W-:Y:S02]  /*4750*/  ISETP.GE.AND P0, PT, R41.reuse, -0x1ec0, PT ;  /* 0xffffe1402900780c */ /* 0x040fe40003f06270 */
[----:B------:R-:W-:-:S11]  /*4760*/  IADD3 R41, R41, 0x2000, RZ ;  /* 0x0000200029297810 */ /* 0x000fd60007ffe0ff */
[----:B------:R-:W-:Y:S05]  /*4770*/  @!P0 BRA `(.L_x_3055) ;  /* 0xffffffe000288947 */ /* 0x000fea000383ffff */
[----:B------:R-:W-:Y:S05]  /*4780*/  EXIT ;  /* 0x000000000000794d */ /* 0x000fea0003800000 */
.L_x_3051:
[----:B------:R-:W-:Y:S01]  /*4790*/  HFMA2.MMA R15, -RZ, RZ, 0, 0.000503063201904296875 ;  /* 0x0000101fff0f7435 */ /* 0x000fe200000001ff */
[----:B-1----:R-:W-:Y:S01]  /*47a0*/  MOV R17, R2 ;  /* 0x0000000200117202 */ /* 0x002fe20000000f00 */
[----:B------:R-:W-:Y:S01]  /*47b0*/  IMAD.MOV.U32 R16, RZ, RZ, 0x8 ;  /* 0x00000008ff107424 */ /* 0x000fe200078e00ff */
[----:B------:R-:W-:-:S08]  /*47c0*/  MOV R14, 0xffff ;  /* 0x0000ffff000e7802 */ /* 0x000fd00000000f00 */
[----:B0-2---:R-:W-:Y:S05]  /*47d0*/  WARPSYNC.COLLECTIVE R14, `(.L_x_3056) ;  /* 0x000000000e087348 */ /* 0x005fea0003c00000 */
[----:B------:R1:W3:Y:S02]  /*47e0*/  SHFL.BFLY P2, R18, R17, R16, R15 ;  /* 0x0c00001011127389 */ /* 0x0002e4000004000f */
[----:B0123--:R-:W-:Y:S01]  /*47f0*/  ENDCOLLECTIVE ;  /* 0x000000000000791b */ /* 0x00ffe20003800000 */
.L_x_3056:
[----:B------:R-:W-:Y:S02]  /*4800*/  MOV R17, R3 ;  /* 0x0000000300117202 */ /* 0x000fe40000000f00 */
[----:B------:R-:W-:-:S07]  /*4810*/  MOV R5, R18 ;  /* 0x0000001200057202 */ /* 0x000fce0000000f00 */
[----:B------:R-:W-:Y:S05]  /*4820*/  WARPSYNC.COLLECTIVE R14, `(.L_x_3057) ;  /* 0x000000000e087348 */ /* 0x000fea0003c00000 */
[----:B------:R0:W1:Y:S02]  /*4830*/  SHFL.BFLY P2, R18, R17, R16, R15 ;  /* 0x0c00001011127389 */ /* 0x000064000004000f */
[----:B01----:R-:W-:Y:S01]  /*4840*/  ENDCOLLECTIVE ;  /* 0x000000000000791b */ /* 0x003fe20003800000 */
.L_x_3057:
[----:B------:R-:W-:Y:S01]  /*4850*/  FADD.FTZ R5, R5, R2 ;  /* 0x0000000205057221 */ /* 0x000fe20000010000 */
[----:B------:R-:W-:-:S04]  /*4860*/  HFMA2.MMA R16, -RZ, RZ, 0, 2.384185791015625e-07 ;  /* 0x00000004ff107435 */ /* 0x000fc800000001ff */
[----:B------:R-:W-:Y:S01]  /*4870*/  MOV R17, R5 ;  /* 0x0000000500117202 */ /* 0x000fe20000000f00 */
[----:B------:R-:W-:-:S07]  /*4880*/  IMAD.MOV.U32 R4, RZ, RZ, R18 ;  /* 0x000000ffff047224 */ /* 0x000fce00078e0012 */
[----:B------:R-:W-:Y:S05]  /*4890*/  WARPSYNC.COLLECTIVE R14, `(.L_x_3058) ;  /* 0x000000000e087348 */ /* 0x000fea0003c00000 */
[----:B------:R0:W1:Y:S02]  /*48a0*/  SHFL.BFLY P2, R18, R17, R16, R15 ;  /* 0x0c00001011127389 */ /* 0x000064000004000f */
[----:B01----:R-:W-:Y:S01]  /*48b0*/  ENDCOLLECTIVE ;  /* 0x000000000000791b */ /* 0x003fe20003800000 */
.L_x_3058:
[----:B------:R-:W-:-:S05]  /*48c0*/  FADD.FTZ R4, R4, R3 ;  /* 0x0000000304047221 */ /* 0x000fca0000010000 */
[----:B------:R-:W-:Y:S02]  /*48d0*/  MOV R17, R4 ;  /* 0x0000000400117202 */ /* 0x000fe40000000f00 */
[----:B------:R-:W-:-:S07]  /*48e0*/  MOV R6, R18 ;  /* 0x0000001200067202 */ /* 0x000fce0000000f00 */
[----:B------:R-:W-:Y:S05]  /*48f0*/  WARPSYNC.COLLECTIVE R14, `(.L_x_3059) ;  /* 0x000000000e087348 */ /* 0x000fea0003c00000 */
[----:B------:R0:W1:Y:S02]  /*4900*/  SHFL.BFLY P2, R18, R17, R16, R15 ;  /* 0x0c00001011127389 */ /* 0x000064000004000f */
[----:B01----:R-:W-:Y:S01]  /*4910*/  ENDCOLLECTIVE ;  /* 0x000000000000791b */ /* 0x003fe20003800000 */
.L_x_3059:
[----:B------:R-:W-:Y:S01]  /*4920*/  FADD.FTZ R6, R5, R6 ;  /* 0x0000000605067221 */ /* 0x000fe20000010000 */
[----:B------:R-:W-:-:S04]  /*4930*/  HFMA2.MMA R16, -RZ, RZ, 0, 1.1920928955078125e-07 ;  /* 0x00000002ff107435 */ /* 0x000fc800000001ff */
[----:B------:R-:W-:Y:S01]  /*4940*/  MOV R17, R6 ;  /* 0x0000000600117202 */ /* 0x000fe20000000f00 */
[----:B------:R-:W-:-:S07]  /*4950*/  IMAD.MOV.U32 R7, RZ, RZ, R18 ;  /* 0x000000ffff077224 */ /* 0x000fce00078e0012 */
[----:B------:R-:W-:Y:S05]  /*4960*/  WARPSYNC.COLLECTIVE R14, `(.L_x_3060) ;  /* 0x000000000e087348 */ /* 0x000fea0003c00000 */
[----:B------:R0:W1:Y:S02]  /*4970*/  SHFL.BFLY P2, R18, R17, R16, R15 ;  /* 0x0c00001011127389 */ /* 0x000064000004000f */
[----:B01----:R-:W-:Y:S01]  /*4980*/  ENDCOLLECTIVE ;  /* 0x000000000000791b */ /* 0x003fe20003800000 */
.L_x_3060:
[----:B------:R-:W-:-:S05]  /*4990*/  FADD.FTZ R7, R4, R7 ;  /* 0x0000000704077221 */ /* 0x000fca0000010000 */
[----:B------:R-:W-:Y:S02]  /*49a0*/  MOV R17, R7 ;  /* 0x0000000700117202 */ /* 0x000fe40000000f00 */
[----:B------:R-:W-:-:S07]  /*49b0*/  MOV R9, R18 ;  /* 0x0000001200097202 */ /* 0x000fce0000000f00 */
[----:B------:R-:W-:Y:S05]  /*49c0*/  WARPSYNC.COLLECTIVE R14, `(.L_x_3061) ;  /* 0x000000000e087348 */ /* 0x000fea0003c00000 */
[----:B------:R0:W1:Y:S02]  /*49d0*/  SHFL.BFLY P2, R18, R17, R16, R15 ;  /* 0x0c00001011127389 */ /* 0x000064000004000f */
[----:B01----:R-:W-:Y:S01]  /*49e0*/  ENDCOLLECTIVE ;  /* 0x000000000000791b */ /* 0x003fe20003800000 */
.L_x_3061:
[----:B------:R-:W-:Y:S01]  /*49f0*/  FADD.FTZ R9, R6, R9 ;  /* 0x0000000906097221 */ /* 0x000fe20000010000 */
[----:B------:R-:W-:-:S04]  /*4a00*/  HFMA2.MMA R16, -RZ, RZ, 0, 5.9604644775390625e-08 ;  /* 0x00000001ff107435 */ /* 0x000fc800000001ff */
[----:B------:R-:W-:Y:S01]  /*4a10*/  MOV R17, R9 ;  /* 0x0000000900117202 */ /* 0x000fe20000000f00 */
[----:B------:R-:W-:-:S07]  /*4a20*/  IMAD.MOV.U32 R2, RZ, RZ, R18 ;  /* 0x000000ffff027224 */ /* 0x000fce00078e0012 */
[----:B------:R-:W-:Y:S05]  /*4a30*/  WARPSYNC.COLLECTIVE R14, `(.L_x_3062) ;  /* 0x000000000e087348 */ /* 0x000fea0003c00000 */
[----:B------:R0:W1:Y:S02]  /*4a40*/  SHFL.BFLY P2, R18, R17, R16, R15 ;  /* 0x0c00001011127389 */ /* 0x000064000004000f */
[----:B01----:R-:W-:Y:S01]  /*4a50*/  ENDCOLLECTIVE ;  /* 0x000000000000791b */ /* 0x003fe20003800000 */
.L_x_3062:
[----:B------:R-:W-:-:S05]  /*4a60*/  FADD.FTZ R2, R7, R2 ;  /* 0x0000000207027221 */ /* 0x000fca0000010000 */
[----:B------:R-:W-:Y:S02]  /*4a70*/  MOV R17, R2 ;  /* 0x0000000200117202 */ /* 0x000fe40000000f00 */
[----:B------:R-:W-:-:S07]  /*4a80*/  MOV R8, R18 ;  /* 0x0000001200087202 */ /* 0x000fce0000000f00 */
[----:B------:R-:W-:Y:S05]  /*4a90*/  WARPSYNC.COLLECTIVE R14, `(.L_x_3063) ;  /* 0x000000000e087348 */ /* 0x000fea0003c00000 */
[----:B------:R0:W1:Y:S02]  /*4aa0*/  SHFL.BFLY P2, R18, R17, R16, R15 ;  /* 0x0c00001011127389 */ /* 0x000064000004000f */
[----:B01----:R-:W-:Y:S01]  /*4ab0*/  ENDCOLLECTIVE ;  /* 0x000000000000791b */ /* 0x003fe20003800000 */
.L_x_3063:
[----:B------:R-:W-:Y:S01]  /*4ac0*/  FADD.FTZ R8, R9, R8 ;  /* 0x0000000809087221 */ /* 0x000fe20000010000 */
[----:B------:R-:W-:Y:S06]  /*4ad0*/  BRA `(.L_x_3064) ;  /* 0xffffffe800e47947 */ /* 0x000fec000383ffff */
.L_x_3052:
        /* <DEDUP_REMOVED lines=8> */
.L_x_3066:
[----:B------:R-:W-:Y:S05]  /*4b60*/  BSYNC B1 ;  /* 0x0000000000017941 */ /* 0x000fea0003800000 */
.L_x_3065:
        /* <DEDUP_REMOVED lines=8> */
.L_x_3067:
[----:B------:R-:W-:Y:S01]  /*4bf0*/  FADD.FTZ R9, R9, R2 ;  /* 0x0000000209097221 */ /* 0x000fe20000010000 */
[----:B------:R-:W-:-:S03]  /*4c00*/  HFMA2.MMA R16, -RZ, RZ, 0, 2.384185791015625e-07 ;  /* 0x00000004ff107435 */ /* 0x000fc600000001ff */
[----:B------:R-:W-:Y:S01]  /*4c10*/  IMAD.MOV.U32 R17, RZ, RZ, R9 ;  /* 0x000000ffff117224 */ /* 0x000fe200078e0009 */
[----:B------:R-:W-:-:S07]  /*4c20*/  MOV R8, R18 ;  /* 0x0000001200087202 */ /* 0x000fce0000000f00 */
[----:B------:R-:W-:Y:S05]  /*4c30*/  WARPSYNC.COLLECTIVE R14, `(.L_x_3068) ;  /* 0x000000000e087348 */ /* 0x000fea0003c00000 */
[----:B------:R0:W1:Y:S02]  /*4c40*/  SHFL.BFLY P2, R18, R17, R16, R15 ;  /* 0x0c00001011127389 */ /* 0x000064000004000f */
[----:B01----:R-:W-:Y:S01]  /*4c50*/  ENDCOLLECTIVE ;  /* 0x000000000000791b */ /* 0x003fe20003800000 */
.L_x_3068:
[----:B------:R-:W-:-:S05]  /*4c60*/  FADD.FTZ R8, R8, R3 ;  /* 0x0000000308087221 */ /* 0x000fca0000010000 */
[----:B------:R-:W-:Y:S02]  /*4c70*/  MOV R17, R8 ;  /* 0x0000000800117202 */ /* 0x000fe40000000f00 */
[----:B------:R-:W-:-:S07]  /*4c80*/  MOV R10, R18 ;  /* 0x00000012000a7202 */ /* 0x000fce0000000f00 */
[----:B------:R-:W-:Y:S05]  /*4c90*/  WARPSYNC.COLLECTIVE R14, `(.L_x_3069) ;  /* 0x000000000e087348 */ /* 0x000fea0003c00000 */
[----:B------:R0:W1:Y:S02]  /*4ca0*/  SHFL.BFLY P2, R18, R17, R16, R15 ;  /* 0x0c00001011127389 */ /* 0x000064000004000f */
[----:B01----:R-:W-:Y:S01]  /*4cb0*/  ENDCOLLECTIVE ;  /* 0x000000000000791b */ /* 0x003fe20003800000 */
.L_x_3069:
[----:B------:R-:W-:Y:S01]  /*4cc0*/  FADD.FTZ R10, R9, R10 ;  /* 0x0000000a090a7221 */ /* 0x000fe20000010000 */
[----:B------:R-:W-:-:S03]  /*4cd0*/  HFMA2.MMA R16, -RZ, RZ, 0, 1.1920928955078125e-07 ;  /* 0x00000002ff107435 */ /* 0x000fc600000001ff */
[----:B------:R-:W-:Y:S01]  /*4ce0*/  IMAD.MOV.U32 R17, RZ, RZ, R10 ;  /* 0x000000ffff117224 */ /* 0x000fe200078e000a */
[----:B------:R-:W-:-:S07]  /*4cf0*/  MOV R11, R18 ;  /* 0x00000012000b7202 */ /* 0x000fce0000000f00 */
[----:B------:R-:W-:Y:S05]  /*4d00*/  WARPSYNC.COLLECTIVE R14, `(.L_x_3070) ;  /* 0x000000000e087348 */ /* 0x000fea0003c00000 */
[----:B------:R0:W1:Y:S02]  /*4d10*/  SHFL.BFLY P2, R18, R17, R16, R15 ;  /* 0x0c00001011127389 */ /* 0x000064000004000f */
[----:B01----:R-:W-:Y:S01]  /*4d20*/  ENDCOLLECTIVE ;  /* 0x000000000000791b */ /* 0x003fe20003800000 */
.L_x_3070:
[----:B------:R-:W-:-:S05]  /*4d30*/  FADD.FTZ R11, R8, R11 ;  /* 0x0000000b080b7221 */ /* 0x000fca0000010000 */
[----:B------:R-:W-:Y:S02]  /*4d40*/  MOV R17, R11 ;  /* 0x0000000b00117202 */ /* 0x000fe40000000f00 */
[----:B------:R-:W-:-:S07]  /*4d50*/  MOV R13, R18 ;  /* 0x00000012000d7202 */ /* 0x000fce0000000f00 */
[----:B------:R-:W-:Y:S05]  /*4d60*/  WARPSYNC.COLLECTIVE R14, `(.L_x_3071) ;  /* 0x000000000e087348 */ /* 0x000fea0003c00000 */
[----:B------:R0:W1:Y:S02]  /*4d70*/  SHFL.BFLY P2, R18, R17, R16, R15 ;  /* 0x0c00001011127389 */ /* 0x000064000004000f */
[----:B01----:R-:W-:Y:S01]  /*4d80*/  ENDCOLLECTIVE ;  /* 0x000000000000791b */ /* 0x003fe20003800000 */
.L_x_3071:
[----:B------:R-:W-:Y:S01]  /*4d90*/  FADD.FTZ R13, R10, R13 ;  /* 0x0000000d0a0d7221 */ /* 0x000fe20000010000 */
[----:B------:R-:W-:-:S03]  /*4da0*/  HFMA2.MMA R16, -RZ, RZ, 0, 5.9604644775390625e-08 ;  /* 0x00000001ff107435 */ /* 0x000fc600000001ff */
[----:B------:R-:W-:Y:S01]  /*4db0*/  IMAD.MOV.U32 R17, RZ, RZ, R13 ;  /* 0x000000ffff117224 */ /* 0x000fe200078e000d */
[----:B------:R-:W-:-:S07]  /*4dc0*/  MOV R2, R18 ;  /* 0x0000001200027202 */ /* 0x000fce0000000f00 */
[----:B------:R-:W-:Y:S05]  /*4dd0*/  WARPSYNC.COLLECTIVE R14, `(.L_x_3072) ;  /* 0x000000000e087348 */ /* 0x000fea0003c00000 */
[----:B------:R0:W1:Y:S02]  /*4de0*/  SHFL.BFLY P2, R18, R17, R16, R15 ;  /* 0x0c00001011127389 */ /* 0x000064000004000f */
[----:B01----:R-:W-:Y:S01]  /*4df0*/  ENDCOLLECTIVE ;  /* 0x000000000000791b */ /* 0x003fe20003800000 */
.L_x_3072:
[----:B------:R-:W-:-:S05]  /*4e00*/  FADD.FTZ R2, R11, R2 ;  /* 0x000000020b027221 */ /* 0x000fca0000010000 */
[----:B------:R-:W-:Y:S02]  /*4e10*/  MOV R17, R2 ;  /* 0x0000000200117202 */ /* 0x000fe40000000f00 */
[----:B------:R-:W-:-:S07]  /*4e20*/  MOV R12, R18 ;  /* 0x00000012000c7202 */ /* 0x000fce0000000f00 */
[----:B------:R-:W-:Y:S05]  /*4e30*/  WARPSYNC.COLLECTIVE R14, `(.L_x_3073) ;  /* 0x000000000e087348 */ /* 0x000fea0003c00000 */
[----:B------:R0:W1:Y:S02]  /*4e40*/  SHFL.BFLY P2, R18, R17, R16, R15 ;  /* 0x0c00001011127389 */ /* 0x000064000004000f */
[----:B01----:R-:W-:Y:S01]  /*4e50*/  ENDCOLLECTIVE ;  /* 0x000000000000791b */ /* 0x003fe20003800000 */
.L_x_3073:
[----:B------:R-:W-:Y:S01]  /*4e60*/  FADD.FTZ R12, R13, R12 ;  /* 0x0000000c0d0c7221 */ /* 0x000fe20000010000 */
[----:B------:R-:W-:Y:S06]  /*4e70*/  BRA `(.L_x_3074) ;  /* 0xffffffe800b87947 */ /* 0x000fec000383ffff */
.L_x_3053:
        /* <DEDUP_REMOVED lines=8> */
.L_x_3076:
[----:B------:R-:W-:Y:S05]  /*4f00*/  BSYNC B1 ;  /* 0x0000000000017941 */ /* 0x000fea0003800000 */
.L_x_3075:
        /* <DEDUP_REMOVED lines=8> */
.L_x_3077:
[----:B------:R-:W-:-:S05]  /*4f90*/  FADD.FTZ R9, R9, R2 ;  /* 0x0000000209097221 */ /* 0x000fca0000010000 */
[----:B------:R-:W-:Y:S01]  /*4fa0*/  MOV R17, R9 ;  /* 0x0000000900117202 */ /* 0x000fe20000000f00 */
[----:B------:R-:W-:Y:S01]  /*4fb0*/  IMAD.MOV.U32 R16, RZ, RZ, 0x4 ;  /* 0x00000004ff107424 */ /* 0x000fe200078e00ff */
[----:B------:R-:W-:-:S07]  /*4fc0*/  MOV R8, R18 ;  /* 0x0000001200087202 */ /* 0x000fce0000000f00 */
[----:B------:R-:W-:Y:S05]  /*4fd0*/  WARPSYNC.COLLECTIVE R14, `(.L_x_3078) ;  /* 0x000000000e087348 */ /* 0x000fea0003c00000 */
[----:B------:R0:W1:Y:S02]  /*4fe0*/  SHFL.BFLY P2, R18, R17, R16, R15 ;  /* 0x0c00001011127389 */ /* 0x000064000004000f */
[----:B01----:R-:W-:Y:S01]  /*4ff0*/  ENDCOLLECTIVE ;  /* 0x000000000000791b */ /* 0x003fe20003800000 */
.L_x_3078:
[----:B------:R-:W-:-:S05]  /*5000*/  FADD.FTZ R8, R8, R3 ;  /* 0x0000000308087221 */ /* 0x000fca0000010000 */
[----:B------:R-:W-:Y:S02]  /*5010*/  MOV R17, R8 ;  /* 0x0000000800117202 */ /* 0x000fe40000000f00 */
[----:B------:R-:W-:-:S07]  /*5020*/  MOV R10, R18 ;  /* 0x00000012000a7202 */ /* 0x000fce0000000f00 */
[----:B------:R-:W-:Y:S05]  /*5030*/  WARPSYNC.COLLECTIVE R14, `(.L_x_3079) ;  /* 0x000000000e087348 */ /* 0x000fea0003c00000 */
[----:B------:R0:W1:Y:S02]  /*5040*/  SHFL.BFLY P2, R18, R17, R16, R15 ;  /* 0x0c00001011127389 */ /* 0x000064000004000f */
[----:B01----:R-:W-:Y:S01]  /*5050*/  ENDCOLLECTIVE ;  /* 0x000000000000791b */ /* 0x003fe20003800000 */
.L_x_3079:
[----:B------:R-:W-:-:S05]  /*5060*/  FADD.FTZ R10, R9, R10 ;  /* 0x0000000a090a7221 */ /* 0x000fca0000010000 */
[----:B------:R-:W-:Y:S01]  /*5070*/  MOV R17, R10 ;  /* 0x0000000a00117202 */ /* 0x000fe20000000f00 */
[----:B------:R-:W-:Y:S01]  /*5080*/  IMAD.MOV.U32 R16, RZ, RZ, 0x2 ;  /* 0x00000002ff107424 */ /* 0x000fe200078e00ff */
[----:B------:R-:W-:-:S07]  /*5090*/  MOV R11, R18 ;  /* 0x00000012000b7202 */ /* 0x000fce0000000f00 */
[----:B------:R-:W-:Y:S05]  /*50a0*/  WARPSYNC.COLLECTIVE R14, `(.L_x_3080) ;  /* 0x000000000e087348 */ /* 0x000fea0003c00000 */
[----:B------:R0:W1:Y:S02]  /*50b0*/  SHFL.BFLY P2, R18, R17, R16, R15 ;  /* 0x0c00001011127389 */ /* 0x000064000004000f */
[----:B01----:R-:W-:Y:S01]  /*50c0*/  ENDCOLLECTIVE ;  /* 0x000000000000791b */ /* 0x003fe20003800000 */
.L_x_3080:
[----:B------:R-:W-:-:S05]  /*50d0*/  FADD.FTZ R11, R8, R11 ;  /* 0x0000000b080b7221 */ /* 0x000fca0000010000 */
[----:B------:R-:W-:Y:S02]  /*50e0*/  MOV R17, R11 ;  /* 0x0000000b00117202 */ /* 0x000fe40000000f00 */
[----:B------:R-:W-:-:S07]  /*50f0*/  MOV R13, R18 ;  /* 0x00000012000d7202 */ /* 0x000fce0000000f00 */
[----:B------:R-:W-:Y:S05]  /*5100*/  WARPSYNC.COLLECTIVE R14, `(.L_x_3081) ;  /* 0x000000000e087348 */ /* 0x000fea0003c00000 */
[----:B------:R0:W1:Y:S02]  /*5110*/  SHFL.BFLY P2, R18, R17, R16, R15 ;  /* 0x0c00001011127389 */ /* 0x000064000004000f */
[----:B01----:R-:W-:Y:S01]  /*5120*/  ENDCOLLECTIVE ;  /* 0x000000000000791b */ /* 0x003fe20003800000 */
.L_x_3081:
[----:B------:R-:W-:-:S05]  /*5130*/  FADD.FTZ R13, R10, R13 ;  /* 0x0000000d0a0d7221 */ /* 0x000fca0000010000 */
[----:B------:R-:W-:Y:S01]  /*5140*/  MOV R17, R13 ;  /* 0x0000000d00117202 */ /* 0x000fe20000000f00 */
[----:B------:R-:W-:Y:S01]  /*5150*/  IMAD.MOV.U32 R16, RZ, RZ, 0x1 ;  /* 0x00000001ff107424 */ /* 0x000fe200078e00ff */
[----:B------:R-:W-:-:S07]  /*5160*/  MOV R2, R18 ;  /* 0x0000001200027202 */ /* 0x000fce0000000f00 */
[----:B------:R-:W-:Y:S05]  /*5170*/  WARPSYNC.COLLECTIVE R14, `(.L_x_3082) ;  /* 0x000000000e087348 */ /* 0x000fea0003c00000 */
[----:B------:R0:W1:Y:S02]  /*5180*/  SHFL.BFLY P2, R18, R17, R16, R15 ;  /* 0x0c00001011127389 */ /* 0x000064000004000f */
[----:B01----:R-:W-:Y:S01]  /*5190*/  ENDCOLLECTIVE ;  /* 0x000000000000791b */ /* 0x003fe20003800000 */
.L_x_3082:
[----:B------:R-:W-:-:S05]  /*51a0*/  FADD.FTZ R2, R11, R2 ;  /* 0x000000020b027221 */ /* 0x000fca0000010000 */
[----:B------:R-:W-:Y:S02]  /*51b0*/  MOV R17, R2 ;  /* 0x0000000200117202 */ /* 0x000fe40000000f00 */
[----:B------:R-:W-:-:S07]  /*51c0*/  MOV R12, R18 ;  /* 0x00000012000c7202 */ /* 0x000fce0000000f00 */
[----:B------:R-:W-:Y:S05]  /*51d0*/  WARPSYNC.COLLECTIVE R14, `(.L_x_3083) ;  /* 0x000000000e087348 */ /* 0x000fea0003c00000 */
[----:B------:R0:W1:Y:S02]  /*51e0*/  SHFL.BFLY P2, R18, R17, R16, R15 ;  /* 0x0c00001011127389 */ /* 0x000064000004000f */
[----:B01----:R-:W-:Y:S01]  /*51f0*/  ENDCOLLECTIVE ;  /* 0x000000000000791b */ /* 0x003fe20003800000 */
.L_x_3083:
[----:B------:R-:W-:Y:S01]  /*5200*/  FADD.FTZ R12, R13, R12 ;  /* 0x0000000c0d0c7221 */ /* 0x000fe20000010000 */
[----:B------:R-:W-:Y:S06]  /*5210*/  BRA `(.L_x_3084) ;  /* 0xffffffe800747947 */ /* 0x000fec000383ffff */
.L_x_3054:
        /* <DEDUP_REMOVED lines=8> */
.L_x_3086:
[----:B------:R-:W-:Y:S05]  /*52a0*/  BSYNC B0 ;  /* 0x0000000000007941 */ /* 0x000fea0003800000 */
.L_x_3085:
        /* <DEDUP_REMOVED lines=11> */
.L_x_3087:
        /* <DEDUP_REMOVED lines=16> */
.L_x_3088:
[----:B------:R-:W-:Y:S02]  /*5460*/  @!P0 IADD3 R8, R2, 0x28, RZ ;  /* 0x0000002802088810 */ /* 0x000fe40007ffe0ff */
[----:B------:R-:W-:Y:S01]  /*5470*/  MOV R17, R5 ;  /* 0x0000000500117202 */ /* 0x000fe20000000f00 */
[----:B------:R-:W-:-:S07]  /*5480*/  IMAD.MOV.U32 R9, RZ, RZ, R18 ;  /* 0x000000ffff097224 */ /* 0x000fce00078e0012 */
[----:B------:R-:W-:Y:S05]  /*5490*/  WARPSYNC.COLLECTIVE R14, `(.L_x_3089) ;  /* 0x000000000e087348 */ /* 0x000fea0003c00000 */
[----:B------:R0:W1:Y:S02]  /*54a0*/  SHFL.BFLY P2, R18, R17, R16, R15 ;  /* 0x0c00001011127389 */ /* 0x000064000004000f */
[----:B01----:R-:W-:Y:S01]  /*54b0*/  ENDCOLLECTIVE ;  /* 0x000000000000791b */ /* 0x003fe20003800000 */
.L_x_3089:
        /* <DEDUP_REMOVED lines=11> */
.L_x_3090:
[----:B------:R-:W-:Y:S02]  /*5570*/  MOV R17, R3 ;  /* 0x0000000300117202 */ /* 0x000fe40000000f00 */
[----:B------:R-:W-:-:S07]  /*5580*/  MOV R7, R18 ;  /* 0x0000001200077202 */ /* 0x000fce0000000f00 */
[----:B------:R-:W-:Y:S05]  /*5590*/  WARPSYNC.COLLECTIVE R14, `(.L_x_3091) ;  /* 0x000000000e087348 */ /* 0x000fea0003c00000 */
[----:B------:R0:W1:Y:S02]  /*55a0*/  SHFL.BFLY P2, R18, R17, R16, R15 ;  /* 0x0c00001011127389 */ /* 0x000064000004000f */
[----:B01----:R-:W-:Y:S01]  /*55b0*/  ENDCOLLECTIVE ;  /* 0x000000000000791b */ /* 0x003fe20003800000 */
.L_x_3091:
[----:B------:R-:W-:Y:S01]  /*55c0*/  FADD.FTZ R4, R22, R7 ;  /* 0x0000000716047221 */ /* 0x000fe20000010000 */
[----:B------:R-:W-:-:S04]  /*55d0*/  HFMA2.MMA R16, -RZ, RZ, 0, 5.9604644775390625e-08 ;  /* 0x00000001ff107435 */ /* 0x000fc800000001ff */
[----:B------:R-:W-:Y:S01]  /*55e0*/  MOV R17, R4 ;  /* 0x0000000400117202 */ /* 0x000fe20000000f00 */
[----:B------:R-:W-:-:S07]  /*55f0*/  FADD.FTZ R3, R3, R18 ;  /* 0x0000001203037221 */ /* 0x000fce0000010000 */
[----:B------:R-:W-:Y:S05]  /*5600*/  WARPSYNC.COLLECTIVE R14, `(.L_x_3092) ;  /* 0x000000000e087348 */ /* 0x000fea0003c00000 */
[----:B------:R0:W1:Y:S02]  /*5610*/  SHFL.BFLY P2, R18, R17, R16, R15 ;  /* 0x0c00001011127389 */ /* 0x000064000004000f */
[----:B01----:R-:W-:Y:S01]  /*5620*/  ENDCOLLECTIVE ;  /* 0x000000000000791b */ /* 0x003fe20003800000 */
.L_x_3092:
[----:B------:R-:W-:Y:S01]  /*5630*/  IMAD.MOV.U32 R17, RZ, RZ, R3 ;  /* 0x000000ffff117224 */ /* 0x000fe200078e0003 */
[----:B------:R-:W-:-:S07]  /*5640*/  MOV R5, R18 ;  /* 0x0000001200057202 */ /* 0x000fce0000000f00 */
[----:B------:R-:W-:Y:S05]  /*5650*/  WARPSYNC.COLLECTIVE R14, `(.L_x_3093) ;  /* 0x000000000e087348 */ /* 0x000fea0003c00000 */
[----:B------:R0:W1:Y:S02]  /*5660*/  SHFL.BFLY P2, R18, R17, R16, R15 ;  /* 0x0c00001011127389 */ /* 0x000064000004000f */
[----:B01----:R-:W-:Y:S01]  /*5670*/  ENDCOLLECTIVE ;  /* 0x000000000000791b */ /* 0x003fe20003800000 */
.L_x_3093:
[----:B------:R-:W-:Y:S01]  /*5680*/  FADD.FTZ R4, R4, R5 ;  /* 0x0000000504047221 */ /* 0x000fe20000010000 */
[----:B------:R-:W-:Y:S01]  /*5690*/  HFMA2.MMA R16, -RZ, RZ, 0, 4.76837158203125e-07 ;  /* 0x00000008ff107435 */ /* 0x000fe200000001ff */
[----:B------:R-:W-:Y:S02]  /*56a0*/  MOV R17, R21 ;  /* 0x0000001500117202 */ /* 0x000fe40000000f00 */
[----:B------:R-:W-:-:S08]  /*56b0*/  MOV R6, R18 ;  /* 0x0000001200067202 */ /* 0x000fd00000000f00 */
[----:B------:R-:W-:Y:S05]  /*56c0*/  WARPSYNC.COLLECTIVE R14, `(.L_x_3094) ;  /* 0x000000000e087348 */ /* 0x000fea0003c00000 */
[----:B------:R0:W1:Y:S02]  /*56d0*/  SHFL.BFLY P2, R18, R17, R16, R15 ;  /* 0x0c00001011127389 */ /* 0x000064000004000f */
[----:B01----:R-:W-:Y:S01]  /*56e0*/  ENDCOLLECTIVE ;  /* 0x000000000000791b */ /* 0x003fe20003800000 */
.L_x_3094:
[----:B------:R-:W-:Y:S01]  /*56f0*/  FADD.FTZ R32, R3, R6 ;  /* 0x0000000603207221 */ /* 0x000fe20000010000 */
[----:B------:R-:W-:Y:S01]  /*5700*/  IMAD.MOV.U32 R17, RZ, RZ, R24 ;  /* 0x000000ffff117224 */ /* 0x000fe200078e0018 */
[----:B------:R-:W-:-:S07]  /*5710*/  MOV R20, R18 ;  /* 0x0000001200147202 */ /* 0x000fce0000000f00 */
[----:B------:R-:W-:Y:S05]  /*5720*/  WARPSYNC.COLLECTIVE R14, `(.L_x_3095) ;  /* 0x000000000e087348 */ /* 0x000fea0003c00000 */
[----:B------:R0:W1:Y:S02]  /*5730*/  SHFL.BFLY P2, R18, R17, R16, R15 ;  /* 0x0c00001011127389 */ /* 0x000064000004000f */
[----:B01----:R-:W-:Y:S01]  /*5740*/  ENDCOLLECTIVE ;  /* 0x000000000000791b */ /* 0x003fe20003800000 */
.L_x_3095:
[----:B------:R-:W-:Y:S01]  /*5750*/  FADD.FTZ R20, R20, R21 ;  /* 0x0000001514147221 */ /* 0x000fe20000010000 */
[----:B------:R-:W-:-:S04]  /*5760*/  HFMA2.MMA R16, -RZ, RZ, 0, 2.384185791015625e-07 ;  /* 0x00000004ff107435 */ /* 0x000fc800000001ff */
[----:B------:R-:W-:Y:S02]  /*5770*/  MOV R17, R20 ;  /* 0x0000001400117202 */ /* 0x000fe40000000f00 */
[----:B------:R-:W-:-:S07]  /*5780*/  MOV R19, R18 ;  /* 0x0000001200137202 */ /* 0x000fce0000000f00 */
[----:B------:R-:W-:Y:S05]  /*5790*/  WARPSYNC.COLLECTIVE R14, `(.L_x_3096) ;  /* 0x000000000e087348 */ /* 0x000fea0003c00000 */
[----:B------:R0:W1:Y:S02]  /*57a0*/  SHFL.BFLY P2, R18, R17, R16, R15 ;  /* 0x0c00001011127389 */ /* 0x000064000004000f */
[----:B01----:R-:W-:Y:S01]  /*57b0*/  ENDCOLLECTIVE ;  /* 0x000000000000791b */ /* 0x003fe20003800000 */
.L_x_3096:
[----:B------:R-:W-:-:S05]  /*57c0*/  FADD.FTZ R19, R19, R24 ;  /* 0x0000001813137221 */ /* 0x000fca0000010000 */
[----:B------:R-:W-:Y:S01]  /*57d0*/  MOV R17, R19 ;  /* 0x0000001300117202 */ /* 0x000fe20000000f00 */
[----:B------:R-:W-:-:S07]  /*57e0*/  IMAD.MOV.U32 R21, RZ, RZ, R18 ;  /* 0x000000ffff157224 */ /* 0x000fce00078e0012 */
[----:B------:R-:W-:Y:S05]  /*57f0*/  WARPSYNC.COLLECTIVE R14, `(.L_x_3097) ;  /* 0x000000000e087348 */ /* 0x000fea0003c00000 */
[----:B------:R0:W1:Y:S02]  /*5800*/  SHFL.BFLY P2, R18, R17, R16, R15 ;  /* 0x0c00001011127389 */ /* 0x000064000004000f */
[----:B01----:R-:W-:Y:S01]  /*5810*/  ENDCOLLECTIVE ;  /* 0x000000000000791b */ /* 0x003fe20003800000 */
.L_x_3097:
        /* <DEDUP_REMOVED lines=10> */
.L_x_3098:
[----:B------:R0:W1:Y:S04]  /*58c0*/  @!P0 LDS R23, [R9] ;  /* 0x0000000009178984 */ /* 0x0000680000000800 */
[----:B------:R0:W2:Y:S01]  /*58d0*/  @!P0 LDS R25, [R9+0x500] ;  /* 0x0005000009198984 */ /* 0x0000a20000000800 */
[----:B------:R-:W-:Y:S02]  /*58e0*/  MOV R17, R22 ;  /* 0x0000001600117202 */ /* 0x000fe40000000f00 */
[----:B------:R-:W-:-:S07]  /*58f0*/  MOV R8, R18 ;  /* 0x0000001200087202 */ /* 0x000fce0000000f00 */
[----:B012---:R-:W-:Y:S05]  /*5900*/  WARPSYNC.COLLECTIVE R14, `(.L_x_3099) ;  /* 0x000000000e087348 */ /* 0x007fea0003c00000 */
[----:B------:R3:W4:Y:S02]  /*5910*/  SHFL.BFLY P2, R18, R17, R16, R15 ;  /* 0x0c00001011127389 */ /* 0x000724000004000f */
[----:B01234-:R-:W-:Y:S01]  /*5920*/  ENDCOLLECTIVE ;  /* 0x000000000000791b */ /* 0x01ffe20003800000 */
.L_x_3099:
        /* <DEDUP_REMOVED lines=10> */
.L_x_3100:
        /* <DEDUP_REMOVED lines=8> */
.L_x_3101:
[----:B------:R-:W-:Y:S01]  /*5a50*/  FADD.FTZ R20, R21, R20 ;  /* 0x0000001415147221 */ /* 0x000fe20000010000 */
[----:B------:R-:W-:Y:S01]  /*5a60*/  MOV R17, R12 ;  /* 0x0000000c00117202 */ /* 0x000fe20000000f00 */
[----:B------:R-:W-:Y:S01]  /*5a70*/  IMAD.MOV.U32 R16, RZ, RZ, 0x8 ;  /* 0x00000008ff107424 */ /* 0x000fe200078e00ff */
[----:B------:R-:W-:-:S07]  /*5a80*/  MOV R19, R18 ;  /* 0x0000001200137202 */ /* 0x000fce0000000f00 */
[----:B------:R-:W-:Y:S05]  /*5a90*/  WARPSYNC.COLLECTIVE R14, `(.L_x_3102) ;  /* 0x000000000e087348 */ /* 0x000fea0003c00000 */
[----:B------:R0:W1:Y:S02]  /*5aa0*/  SHFL.BFLY P2, R18, R17, R16, R15 ;  /* 0x0c00001011127389 */ /* 0x000064000004000f */
[----:B01----:R-:W-:Y:S01]  /*5ab0*/  ENDCOLLECTIVE ;  /* 0x000000000000791b */ /* 0x003fe20003800000 */
.L_x_3102:
[----:B------:R-:W-:Y:S01]  /*5ac0*/  FADD.FTZ R19, R22, R19 ;  /* 0x0000001316137221 */ /* 0x000fe20000010000 */
[----:B------:R-:W-:Y:S02]  /*5ad0*/  MOV R17, R11 ;  /* 0x0000000b00117202 */ /* 0x000fe40000000f00 */
[----:B------:R-:W-:-:S07]  /*5ae0*/  MOV R13, R18 ;  /* 0x00000012000d7202 */ /* 0x000fce0000000f00 */
[----:B------:R-:W-:Y:S05]  /*5af0*/  WARPSYNC.COLLECTIVE R14, `(.L_x_3103) ;  /* 0x000000000e087348 */ /* 0x000fea0003c00000 */
[----:B------:R0:W1:Y:S02]  /*5b00*/  SHFL.BFLY P2, R18, R17, R16, R15 ;  /* 0x0c00001011127389 */ /* 0x000064000004000f */
[----:B01----:R-:W-:Y:S01]  /*5b10*/  ENDCOLLECTIVE ;  /* 0x000000000000791b */ /* 0x003fe20003800000 */
.L_x_3103:
[----:B------:R-:W-:Y:S01]  /*5b20*/  FADD.FTZ R13, R13, R12 ;  /* 0x0000000c0d0d7221 */ /* 0x000fe20000010000 */
[----:B------:R-:W-:-:S03]  /*5b30*/  HFMA2.MMA R16, -RZ, RZ, 0, 2.384185791015625e-07 ;  /* 0x00000004ff107435 */ /* 0x000fc600000001ff */
[----:B------:R-:W-:Y:S01]  /*5b40*/  IMAD.MOV.U32 R17, RZ, RZ, R13 ;  /* 0x000000ffff117224 */ /* 0x000fe200078e000d */
[----:B------:R-:W-:-:S07]  /*5b50*/  MOV R26, R18 ;  /* 0x00000012001a7202 */ /* 0x000fce0000000f00 */
[----:B------:R-:W-:Y:S05]  /*5b60*/  WARPSYNC.COLLECTIVE R14, `(.L_x_3104) ;  /* 0x000000000e087348 */ /* 0x000fea0003c00000 */
[----:B------:R0:W1:Y:S02]  /*5b70*/  SHFL.BFLY P2, R18, R17, R16, R15 ;  /* 0x0c00001011127389 */ /* 0x000064000004000f */
[----:B01----:R-:W-:Y:S01]  /*5b80*/  ENDCOLLECTIVE ;  /* 0x000000000000791b */ /* 0x003fe20003800000 */
.L_x_3104:
[----:B------:R-:W-:-:S05]  /*5b90*/  FADD.FTZ R23, R26, R11 ;  /* 0x0000000b1a177221 */ /* 0x000fca0000010000 */
[----:B------:R-:W-:Y:S02]  /*5ba0*/  MOV R17, R23 ;  /* 0x0000001700117202 */ /* 0x000fe40000000f00 */
[----:B------:R-:W-:-:S07]  /*5bb0*/  MOV R12, R18 ;  /* 0x00000012000c7202 */ /* 0x000fce0000000f00 */
[----:B------:R-:W-:Y:S05]  /*5bc0*/  WARPSYNC.COLLECTIVE R14, `(.L_x_3105) ;  /* 0x000000000e087348 */ /* 0x000fea0003c00000 */
[----:B------:R0:W1:Y:S02]  /*5bd0*/  SHFL.BFLY P2, R18, R17, R16, R15 ;  /* 0x0c00001011127389 */ /* 0x000064000004000f */
[----:B01----:R-:W-:Y:S01]  /*5be0*/  ENDCOLLECTIVE ;  /* 0x000000000000791b */ /* 0x003fe20003800000 */
.L_x_3105:
        /* <DEDUP_REMOVED lines=10> */
.L_x_3106:
        /* <DEDUP_REMOVED lines=8> */
.L_x_3107:
        /* <DEDUP_REMOVED lines=8> */
.L_x_3108:
        /* <DEDUP_REMOVED lines=11> */
.L_x_3109:
        /* <DEDUP_REMOVED lines=10> */
.L_x_3110:
[----:B------:R-:W-:Y:S01]  /*5ee0*/  FADD.FTZ R26, R26, R29 ;  /* 0x0000001d1a1a7221 */ /* 0x000fe20000010000 */
[----:B------:R-:W-:Y:S01]  /*5ef0*/  @!P0 IMAD.WIDE R6, R25, 0x2, R6 ;  /* 0x0000000219068825 */ /* 0x000fe200078e0206 */
[----:B------:R-:W-:-:S03]  /*5f00*/  MOV R17, R8 ;  /* 0x0000000800117202 */ /* 0x000fc60000000f00 */
[----:B------:R-:W-:-:S07]  /*5f10*/  IMAD.MOV.U32 R30, RZ, RZ, R18 ;  /* 0x000000ffff1e7224 */ /* 0x000fce00078e0012 */
[----:B------:R-:W-:Y:S05]  /*5f20*/  WARPSYNC.COLLECTIVE R14, `(.L_x_3111) ;  /* 0x000000000e087348 */ /* 0x000fea0003c00000 */
[----:B------:R0:W1:Y:S02]  /*5f30*/  SHFL.BFLY P2, R18, R17, R16, R15 ;  /* 0x0c00001011127389 */ /* 0x000064000004000f */
[----:B01----:R-:W-:Y:S01]  /*5f40*/  ENDCOLLECTIVE ;  /* 0x000000000000791b */ /* 0x003fe20003800000 */
.L_x_3111:
[----:B------:R-:W-:-:S05]  /*5f50*/  FADD.FTZ R30, R30, R9 ;  /* 0x000000091e1e7221 */ /* 0x000fca0000010000 */
[----:B------:R-:W-:Y:S01]  /*5f60*/  MOV R17, R30 ;  /* 0x0000001e00117202 */ /* 0x000fe20000000f00 */
[----:B------:R-:W-:Y:S01]  /*5f70*/  IMAD.MOV.U32 R16, RZ, RZ, 0x4 ;  /* 0x00000004ff107424 */ /* 0x000fe200078e00ff */
[----:B------:R-:W-:-:S07]  /*5f80*/  MOV R11, R18 ;  /* 0x00000012000b7202 */ /* 0x000fce0000000f00 */
[----:B------:R-:W-:Y:S05]  /*5f90*/  WARPSYNC.COLLECTIVE R14, `(.L_x_3112) ;  /* 0x000000000e087348 */ /* 0x000fea0003c00000 */
[----:B------:R0:W1:Y:S02]  /*5fa0*/  SHFL.BFLY P2, R18, R17, R16, R15 ;  /* 0x0c00001011127389 */ /* 0x000064000004000f */
[----:B01----:R-:W-:Y:S01]  /*5fb0*/  ENDCOLLECTIVE ;  /* 0x000000000000791b */ /* 0x003fe20003800000 */
.L_x_3112:
[----:B------:R-:W-:Y:S02]  /*5fc0*/  FADD.FTZ R24, R11, R8 ;  /* 0x000000080b187221 */ /* 0x000fe40000010000 */
[----:B------:R-:W0:Y:S03]  /*5fd0*/  @!P0 LDC.64 R10, c[0x0][0x220] ;  /* 0x00008800ff0a8b82 */ /* 0x000e260000000a00 */
[----:B------:R-:W-:Y:S02]  /*5fe0*/  MOV R17, R24 ;  /* 0x0000001800117202 */ /* 0x000fe40000000f00 */
[----:B------:R-:W-:-:S07]  /*5ff0*/  MOV R9, R18 ;  /* 0x0000001200097202 */ /* 0x000fce0000000f00 */
[----:B0-----:R-:W-:Y:S05]  /*6000*/  WARPSYNC.COLLECTIVE R14, `(.L_x_3113) ;  /* 0x000000000e087348 */ /* 0x001fea0003c00000 */
[----:B------:R1:W2:Y:S02]  /*6010*/  SHFL.BFLY P2, R18, R17, R16, R15 ;  /* 0x0c00001011127389 */ /* 0x0002a4000004000f */
[----:B012---:R-:W-:Y:S01]  /*6020*/  ENDCOLLECTIVE ;  /* 0x000000000000791b */ /* 0x007fe20003800000 */
.L_x_3113:
        /* <DEDUP_REMOVED lines=9> */
.L_x_3114:
        /* <DEDUP_REMOVED lines=11> */
.L_x_3115:
        /* <DEDUP_REMOVED lines=15> */
.L_x_3116:
        /* <DEDUP_REMOVED lines=10> */
.L_x_3117:
[----:B------:R-:W-:Y:S01]  /*6300*/  FADD.FTZ R21, R30, R21 ;  /* 0x000000151e157221 */ /* 0x000fe20000010000 */
[----:B------:R-:W-:Y:S06]  /*6310*/  BRA `(.L_x_3118) ;  /* 0xffffffe000e07947 */ /* 0x000fec000383ffff */
.L_x_3119:
        /* <DEDUP_REMOVED lines=14> */
.L_x_3871:


//--------------------- .text._ZN13group_norm_v218gn_bwd_cuda_kernelI6__halfLi320ELi1ELi16ELi20ELi1024ELb1ELb1ELi16ELi320ELi320ELi4ELb1ELi2ELb0ELb0ELNS_15WgradSyncMethodE3ENS_16CompileConditionILi900EEEEEvPT_S6_S6_PKS5_S8_S8_S8_PKfflPfPj --------------------------
	.section	.text._ZN13group_norm_v218gn_bwd_cuda_kernelI6__halfLi320ELi1ELi16ELi20ELi1024ELb1ELb1ELi16ELi320ELi320ELi4ELb1ELi2ELb0ELb0ELNS_15WgradSyncMethodE3ENS_16CompileConditionILi900EEEEEvPT_S6_S6_PKS5_S8_S8_S8_PKfflPfPj,"ax",@progbits
	.align	128
        .global         _ZN13group_norm_v218gn_bwd_cuda_kernelI6__halfLi320ELi1ELi16ELi20ELi1024ELb1ELb1ELi16ELi320ELi320ELi4ELb1ELi2ELb0ELb0ELNS_15WgradSyncMethodE3ENS_16CompileConditionILi900EEEEEvPT_S6_S6_PKS5_S8_S8_S8_PKfflPfPj
        .type           _ZN13group_norm_v218gn_bwd_cuda_kernelI6__halfLi320ELi1ELi16ELi20ELi1024ELb1ELb1ELi16ELi320ELi320ELi4ELb1ELi2ELb0ELb0ELNS_15WgradSyncMethodE3ENS_16CompileConditionILi900EEEEEvPT_S6_S6_PKS5_S8_S8_S8_PKfflPfPj,@function
        .size           _ZN13group_norm_v218gn_bwd_cuda_kernelI6__halfLi320ELi1ELi16ELi20ELi1024ELb1ELb1ELi16ELi320ELi320ELi4ELb1ELi2ELb0ELb0ELNS_15WgradSyncMethodE3ENS_16CompileConditionILi900EEEEEvPT_S6_S6_PKS5_S8_S8_S8_PKfflPfPj,(.L_x_3872 - _ZN13group_norm_v218gn_bwd_cuda_kernelI6__halfLi320ELi1ELi16ELi20ELi1024ELb1ELb1ELi16ELi320ELi320ELi4ELb1ELi2ELb0ELb0ELNS_15WgradSyncMethodE3ENS_16CompileConditionILi900EEEEEvPT_S6_S6_PKS5_S8_S8_S8_PKfflPfPj)
        .other          _ZN13group_norm_v218gn_bwd_cuda_kernelI6__halfLi320ELi1ELi16ELi20ELi1024ELb1ELb1ELi16ELi320ELi320ELi4ELb1ELi2ELb0ELb0ELNS_15WgradSyncMethodE3ENS_16CompileConditionILi900EEEEEvPT_S6_S6_PKS5_S8_S8_S8_PKfflPfPj,@"STO_CUDA_ENTRY STV_DEFAULT"
_ZN13group_norm_v218gn_bwd_cuda_kernelI6__halfLi320ELi1ELi16ELi20ELi1024ELb1ELb1ELi16ELi320ELi320ELi4ELb1ELi2ELb0ELb0ELNS_15WgradSyncMethodE3ENS_16CompileConditionILi900EEEEEvPT_S6_S6_PKS5_S8_S8_S8_PKfflPfPj:
.text._ZN13group_norm_v218gn_bwd_cuda_kernelI6__halfLi320ELi1ELi16ELi20ELi1024ELb1ELb1ELi16ELi320ELi320ELi4ELb1ELi2ELb0ELb0ELNS_15WgradSyncMethodE3ENS_16CompileConditionILi900EEEEEvPT_S6_S6_PKS5_S8_S8_S8_PKfflPfPj:
        /* <DEDUP_REMOVED lines=29> */
.L_x_3122:
[----:B------:R-:W2:Y:S04]  /*01d0*/  LD.E.STRONG.GPU R0, desc[UR8][R2.64] ;  /* 0x0000000802007980 */ /* 0x000ea8000c10f900 */
[----:B--2---:R-:W-:Y:S01]  /*01e0*/  CCTL.IVALL ;  /* 0x00000000ff00798f */ /* 0x004fe20002000000 */
[----:B------:R-:W-:Y:S05]  /*01f0*/  YIELD ;  /* 0x0000000000007946 */ /* 0x000fea0003800000 */
[----:B-----5:R-:W-:-:S04]  /*0200*/  LOP3.LUT R0, R0, R5, RZ, 0x3c, !PT ;  /* 0x0000000500007212 */ /* 0x020fc800078e3cff */
[----:B------:R-:W-:-:S13]  /*0210*/  ISETP.GT.AND P0, PT, R0, -0x1, PT ;  /* 0xffffffff0000780c */ /* 0x000fda0003f04270 */
[----:B------:R-:W-:Y:S05]  /*0220*/  @P0 BRA `(.L_x_3122) ;  /* 0xfffffffc00e80947 */ /* 0x000fea000383ffff */
.L_x_3121:
[----:B------:R-:W-:Y:S05]  /*0230*/  WARPSYNC.ALL ;  /* 0x0000000000007948 */ /* 0x000fea0003800000 */
[----:B------:R-:W-:Y:S06]  /*0240*/  BAR.SYNC.DEFER_BLOCKING 0x0 ;  /* 0x0000000000007b1d */ /* 0x000fec0000010000 */
[----:B------:R-:W-:Y:S05]  /*0250*/  BRA `(.L_x_3123) ;  /* 0x0000002c00687947 */ /* 0x000fea0003800000 */
.L_x_3120:
        /* <DEDUP_REMOVED lines=11> */
[----:B------:R-:W-:Y:S02]  /*0310*/  MOV R2, 0x400 ;  /* 0x0000040000027802 */ /* 0x000fe40000000f00 */
[----:B------:R-:W-:Y:S02]  /*0320*/  CS2R R42, SRZ ;  /* 0x00000000002a7805 */ /* 0x000fe4000001ff00 */
[----:B------:R-:W-:Y:S01]  /*0330*/  SHF.R.S32.HI R8, RZ, 0x1f, R27 ;  /* 0x0000001fff087819 */ /* 0x000fe2000001141b */
[----:B------:R-:W0:Y:S01]  /*0340*/  S2R R10, SR_CgaCtaId ;  /* 0x00000000000a7919 */ /* 0x000e220000008800 */
[----:B------:R-:W-:Y:S01]  /*0350*/  IADD3 R25, R2, 0x2800, RZ ;  /* 0x0000280002197810 */ /* 0x000fe20007ffe0ff */
[----:B------:R-:W-:Y:S01]  /*0360*/  IMAD.WIDE.U32 R2, R0, -0x33333333, RZ ;  /* 0xcccccccd00027825 */ /* 0x000fe200078e00ff */
[----:B------:R-:W-:-:S02]  /*0370*/  LEA.HI R7, R8, R27, RZ, 0x2 ;  /* 0x0000001b08077211 */ /* 0x000fc400078f10ff */
[----:B------:R-:W-:Y:S02]  /*0380*/  CS2R R40, SRZ ;  /* 0x0000000000287805 */ /* 0x000fe4000001ff00 */
[----:B------:R-:W-:Y:S02]  /*0390*/  SHF.L.U32 R6, R29, 0x4, RZ ;  /* 0x000000041d067819 */ /* 0x000fe400000006ff */
[----:B------:R-:W-:Y:S02]  /*03a0*/  CS2R R38, SRZ ;  /* 0x0000000000267805 */ /* 0x000fe4000001ff00 */
[----:B------:R-:W-:Y:S02]  /*03b0*/  SHF.R.S32.HI R26, RZ, 0x2, R7 ;  /* 0x00000002ff1a7819 */ /* 0x000fe40000011407 */
[----:B------:R-:W-:Y:S02]  /*03c0*/  CS2R R36, SRZ ;  /* 0x0000000000247805 */ /* 0x000fe4000001ff00 */
[----:B------:R-:W-:Y:S01]  /*03d0*/  LOP3.LUT R6, R6, 0x3f0, RZ, 0xc0, !PT ;  /* 0x000003f006067812 */ /* 0x000fe200078ec0ff */
[----:B------:R-:W-:Y:S01]  /*03e0*/  UMOV UR4, URZ ;  /* 0x0000003f00047c82 */ /* 0x000fe20008000000 */
[C---:B------:R-:W-:Y:S01]  /*03f0*/  IADD3 R2, R26.reuse, 0x50, RZ ;  /* 0x000000501a027810 */ /* 0x040fe20007ffe0ff */
[C---:B------:R-:W-:Y:S01]  /*0400*/  VIADD R9, R26.reuse, 0xa0 ;  /* 0x000000a01a097836 */ /* 0x040fe20000000000 */
[----:B------:R-:W-:-:S02]  /*0410*/  IADD3 R11, R26, 0xf0, RZ ;  /* 0x000000f01a0b7810 */ /* 0x000fc40007ffe0ff */
[----:B------:R-:W-:Y:S02]  /*0420*/  SHF.R.U32.HI R24, RZ, 0x2, R3 ;  /* 0x00000002ff187819 */ /* 0x000fe40000011603 */
[----:B------:R-:W-:Y:S02]  /*0430*/  IADD3 R6, R6, R12, RZ ;  /* 0x0000000c06067210 */ /* 0x000fe40007ffe0ff */
[----:B------:R-:W-:Y:S02]  /*0440*/  SHF.R.S32.HI R3, RZ, 0x1f, R2 ;  /* 0x0000001fff037819 */ /* 0x000fe40000011402 */
[----:B------:R-:W-:Y:S02]  /*0450*/  LEA.HI R8, R8, R27, RZ, 0x4 ;  /* 0x0000001b08087211 */ /* 0x000fe400078f20ff */
[----:B------:R-:W-:Y:S02]  /*0460*/  LEA.HI R2, R3, R2, RZ, 0x2 ;  /* 0x0000000203027211 */ /* 0x000fe400078f10ff */
[----:B------:R-:W-:-:S02]  /*0470*/  SHF.R.U32.HI R3, RZ, 0x4, R8 ;  /* 0x00000004ff037819 */ /* 0x000fc40000011608 */
[----:B------:R-:W-:Y:S02]  /*0480*/  SHF.R.U32.HI R21, RZ, 0x2, R2 ;  /* 0x00000002ff157819 */ /* 0x000fe40000011602 */
[----:B0-----:R-:W-:Y:S02]  /*0490*/  LEA R25, R10, R25, 0x18 ;  /* 0x000000190a197211 */ /* 0x001fe400078ec0ff */
[----:B------:R-:W-:-:S03]  /*04a0*/  SHF.R.S32.HI R10, RZ, 0x1f, R9 ;  /* 0x0000001fff0a7819 */ /* 0x000fc60000011409 */
[----:B------:R-:W-:Y:S01]  /*04b0*/  IMAD R23, R0, 0x28, R25 ;  /* 0x0000002800177824 */ /* 0x000fe200078e0219 */
[----:B------:R-:W-:Y:S02]  /*04c0*/  LOP3.LUT R0, R7, 0xfffffffc, RZ, 0xc0, !PT ;  /* 0xfffffffc07007812 */ /* 0x000fe400078ec0ff */
[----:B------:R-:W-:Y:S02]  /*04d0*/  LEA.HI R10, R10, R9, RZ, 0x2 ;  /* 0x000000090a0a7211 */ /* 0x000fe400078f10ff */
[----:B------:R-:W-:Y:S02]  /*04e0*/  LEA R23, R12, R23, 0x3 ;  /* 0x000000170c177211 */ /* 0x000fe400078e18ff */
[----:B------:R-:W-:Y:S02]  /*04f0*/  SHF.R.S32.HI R12, RZ, 0x1f, R11 ;  /* 0x0000001fff0c7819 */ /* 0x000fe4000001140b */
[----:B------:R-:W-:Y:S02]  /*0500*/  IADD3 R0, -R0, R27, RZ ;  /* 0x0000001b00007210 */ /* 0x000fe40007ffe1ff */
[----:B------:R-:W-:Y:S01]  /*0510*/  LEA.HI R12, R12, R11, RZ, 0x2 ;  /* 0x0000000b0c0c7211 */ /* 0x000fe200078f10ff */
[----:B------:R-:W-:Y:S01]  /*0520*/  IMAD R11, R6, 0x140, RZ ;  /* 0x00000140060b7824 */ /* 0x000fe200078e02ff */
[----:B------:R-:W-:-:S02]  /*0530*/  SHF.R.U32.HI R7, RZ, 0x2, R10 ;  /* 0x00000002ff077819 */ /* 0x000fc4000001160a */
[----:B------:R-:W-:Y:S02]  /*0540*/  SHF.R.U32.HI R9, RZ, 0x2, R12 ;  /* 0x00000002ff097819 */ /* 0x000fe4000001160c */
[C---:B------:R-:W-:Y:S02]  /*0550*/  LOP3.LUT R22, R0.reuse, 0x3, R3, 0x78, !PT ;  /* 0x0000000300167812 */ /* 0x040fe400078e7803 */
[C---:B------:R-:W-:Y:S02]  /*0560*/  LOP3.LUT R21, R0.reuse, 0x3, R21, 0x78, !PT ;  /* 0x0000000300157812 */ /* 0x040fe400078e7815 */
[C---:B------:R-:W-:Y:S02]  /*0570*/  LOP3.LUT R20, R0.reuse, 0x3, R7, 0x78, !PT ;  /* 0x0000000300147812 */ /* 0x040fe400078e7807 */
[----:B------:R-:W-:Y:S01]  /*0580*/  LOP3.LUT R18, R0, 0x3, R9, 0x78, !PT ;  /* 0x0000000300127812 */ /* 0x000fe200078e7809 */
[--C-:B--2---:R-:W-:Y:S02]  /*0590*/  HADD2.F32 R3, -RZ, R14.reuse.H0_H0 ;  /* 0x2000000eff037230 */ /* 0x104fe40000004100 */
[----:B------:R-:W-:-:S02]  /*05a0*/  HADD2.F32 R19, -RZ, R14.H1_H1 ;  /* 0x3000000eff137230 */ /* 0x000fc40000004100 */
[--C-:B------:R-:W-:Y:S02]  /*05b0*/  HADD2.F32 R17, -RZ, R15.reuse.H0_H0 ;  /* 0x2000000fff117230 */ /* 0x100fe40000004100 */
[----:B------:R-:W-:Y:S02]  /*05c0*/  HADD2.F32 R15, -RZ, R15.H1_H1 ;  /* 0x3000000fff0f7230 */ /* 0x000fe40000004100 */
[--C-:B---3--:R-:W-:Y:S02]  /*05d0*/  HADD2.F32 R16, -RZ, R4.reuse.H0_H0 ;  /* 0x20000004ff107230 */ /* 0x108fe40000004100 */
[----:B------:R-:W-:Y:S02]  /*05e0*/  HADD2.F32 R14, -RZ, R4.H1_H1 ;  /* 0x30000004ff0e7230 */ /* 0x000fe40000004100 */
[--C-:B------:R-:W-:Y:S02]  /*05f0*/  HADD2.F32 R13, -RZ, R5.reuse.H0_H0 ;  /* 0x20000005ff0d7230 */ /* 0x100fe40000004100 */
[----:B------:R-:W-:-:S07]  /*0600*/  HADD2.F32 R12, -RZ, R5.H1_H1 ;  /* 0x30000005ff0c7230 */ /* 0x000fce0000004100 */
.L_x_3139:
[----:B-1----:R-:W-:Y:S01]  /*0610*/  HFMA2.MMA R5, -RZ, RZ, 0, 0 ;  /* 0x00000000ff057435 */ /* 0x002fe200000001ff */
[----:B------:R-:W-:Y:S01]  /*0620*/  MOV R4, R28 ;  /* 0x0000001c00047202 */ /* 0x000fe20000000f00 */
[----:B------:R-:W-:Y:S01]  /*0630*/  ULDC.64 UR6, c[0x0][0x248] ;  /* 0x0000920000067ab9 */ /* 0x000fe20000000a00 */
[----:B------:R-:W-:Y:S01]  /*0640*/  LEA R0, P0, R75, R24, 0x4 ;  /* 0x000000184b007211 */ /* 0x000fe200078020ff */
        /* <DEDUP_REMOVED lines=23> */
[----:B------:R-:W-:Y:S02]  /*07c0*/  IADD3.X R45, R7, UR7, RZ, P0, !PT ;  /* 0x00000007072d7c10 */ /* 0x000fe400087fe4ff */
[----:B------:R-:W-:-:S04]  /*07d0*/  IADD3 R5, R11, 0xa00, RZ ;  /* 0x00000a000b057810 */ /* 0x000fc80007ffe0ff */
[----:B------:R-:W4:Y:S01]  /*07e0*/  LDG.E.64.CONSTANT R44, desc[UR8][R44.64] ;  /* 0x000000082c2c7981 */ /* 0x000f22000c1e9b00 */
[----:B------:R-:W-:-:S04]  /*07f0*/  IADD3 R5, P0, R5, R32, RZ ;  /* 0x0000002005057210 */ /* 0x000fc80007f1e0ff */
[----:B------:R-:W-:Y:S01]  /*0800*/  IADD3.X R4, RZ, R2, RZ, P0, !PT ;  /* 0x00000002ff047210 */ /* 0x000fe200007fe4ff */
[----:B------:R-:W-:-:S03]  /*0810*/  IMAD.SHL.U32 R6, R5, 0x2, RZ ;  /* 0x0000000205067824 */ /* 0x000fc600078e00ff */
        /* <DEDUP_REMOVED lines=28> */
[----:B------:R-:W-:Y:S01]  /*09e0*/  FADD.FTZ R32, -R34, R5 ;  /* 0x0000000522207221 */ /* 0x000fe20000010100 */
[----:B------:R-:W-:-:S03]  /*09f0*/  HADD2.F32 R35, -RZ, R59.H0_H0 ;  /* 0x2000003bff237230 */ /* 0x000fc60000004100 */
[----:B0-----:R-:W-:Y:S01]  /*0a00*/  FMUL.FTZ R5, R31, R32 ;  /* 0x000000201f057220 */ /* 0x001fe20000410000 */
[----:B------:R-:W-:Y:S01]  /*0a10*/  FADD.FTZ R32, -R34, R33 ;  /* 0x0000002122207221 */ /* 0x000fe20000010100 */
[----:B------:R-:W-:-:S03]  /*0a20*/  HADD2.F32 R59, -RZ, R59.H1_H1 ;  /* 0x3000003bff3b7230 */ /* 0x000fc60000004100 */
[----:B------:R-:W-:Y:S01]  /*0a30*/  FMUL.FTZ R33, R31, R32 ;  /* 0x000000201f217220 */ /* 0x000fe20000410000 */
[C---:B------:R-:W-:Y:S01]  /*0a40*/  FADD.FTZ R32, -R34.reuse, R35 ;  /* 0x0000002322207221 */ /* 0x040fe20000010100 */
[----:B------:R-:W-:-:S03]  /*0a50*/  FADD.FTZ R58, -R34, R59 ;  /* 0x0000003b223a7221 */ /* 0x000fc60000010100 */
[----:B------:R-:W-:Y:S01]  /*0a60*/  FMUL.FTZ R32, R31, R32 ;  /* 0x000000201f207220 */ /* 0x000fe20000410000 */
[----:B------:R-:W-:-:S03]  /*0a70*/  FFMA.FTZ R63, R3, R5, R16 ;  /* 0x00000005033f7223 */ /* 0x000fc60000010010 */
[----:B------:R-:W-:Y:S01]  /*0a80*/  FFMA.FTZ R72, R17, R32, R13 ;  /* 0x0000002011487223 */ /* 0x000fe2000001000d */
[----:B------:R-:W-:Y:S01]  /*0a90*/  FFMA.FTZ R76, R19, R33, R14 ;  /* 0x00000021134c7223 */ /* 0x000fe2000001000e */
[----:B------:R-:W-:Y:S01]  /*0aa0*/  FMUL.FTZ R35, R31, R58 ;  /* 0x0000003a1f237220 */ /* 0x000fe20000410000 */
[----:B------:R-:W-:Y:S01]  /*0ab0*/  FMUL.FTZ R61, R63, -1.4426950216293334961 ;  /* 0xbfb8aa3b3f3d7820 */ /* 0x000fe20000410000 */
[----:B------:R-:W-:Y:S01]  /*0ac0*/  FMUL.FTZ R70, R72, -1.4426950216293334961 ;  /* 0xbfb8aa3b48467820 */ /* 0x000fe20000410000 */
[----:B------:R-:W-:Y:S01]  /*0ad0*/  FMUL.FTZ R65, R76, -1.4426950216293334961 ;  /* 0xbfb8aa3b4c417820 */ /* 0x000fe20000410000 */
[----:B------:R-:W-:-:S03]  /*0ae0*/  FFMA.FTZ R78, R15, R35, R12 ;  /* 0x000000230f4e7223 */ /* 0x000fc6000001000c */
[----:B------:R-:W0:Y:S01]  /*0af0*/  MUFU.EX2 R61, R61 ;  /* 0x0000003d003d7308 */ /* 0x000e220000000800 */
[----:B------:R-:W-:-:S07]  /*0b00*/  FMUL.FTZ R68, R78, -1.4426950216293334961 ;  /* 0xbfb8aa3b4e447820 */ /* 0x000fce0000410000 */
[----:B------:R-:W1:Y:S01]  /*0b10*/  MUFU.EX2 R70, R70 ;  /* 0x0000004600467308 */ /* 0x000e620000000800 */
[----:B----4-:R-:W-:-:S07]  /*0b20*/  HADD2.F32 R59, -RZ, R44.H0_H0 ;  /* 0x2000002cff3b7230 */ /* 0x010fce0000004100 */
[----:B------:R-:W2:Y:S01]  /*0b30*/  MUFU.EX2 R65, R65 ;  /* 0x0000004100417308 */ /* 0x000ea20000000800 */
[----:B------:R-:W-:-:S07]  /*0b40*/  HADD2.F32 R67, -RZ, R44.H1_H1 ;  /* 0x3000002cff437230 */ /* 0x000fce0000004100 */
[----:B------:R-:W3:Y:S01]  /*0b50*/  MUFU.EX2 R68, R68 ;  /* 0x0000004400447308 */ /* 0x000ee20000000800 */
[----:B------:R-:W-:Y:S01]  /*0b60*/  FADD.FTZ R44, -R34, R59 ;  /* 0x0000003b222c7221 */ /* 0x000fe20000010100 */
[--C-:B------:R-:W-:Y:S02]  /*0b70*/  HADD2.F32 R59, -RZ, R45.reuse.H0_H0 ;  /* 0x2000002dff3b7230 */ /* 0x100fe40000004100 */
[----:B0-----:R-:W-:Y:S01]  /*0b80*/  FADD.FTZ R61, R61, 1 ;  /* 0x3f8000003d3d7421 */ /* 0x001fe20000010000 */
[----:B------:R-:W-:Y:S02]  /*0b90*/  HADD2.F32 R45, -RZ, R45.H1_H1 ;  /* 0x3000002dff2d7230 */ /* 0x000fe40000004100 */
[----:B-1----:R-:W-:Y:S01]  /*0ba0*/  FADD.FTZ R84, R70, 1 ;  /* 0x3f80000046547421 */ /* 0x002fe20000010000 */
[C---:B------:R-:W-:Y:S01]  /*0bb0*/  FADD.FTZ R60, -R34.reuse, R59 ;  /* 0x0000003b223c7221 */ /* 0x040fe20000010100 */
[----:B------:R-:W0:Y:S01]  /*0bc0*/  MUFU.RCP R83, R61 ;  /* 0x0000003d00537308 */ /* 0x000e220000001000 */
[----:B--2---:R-:W-:Y:S01]  /*0bd0*/  FADD.FTZ R65, R65, 1 ;  /* 0x3f80000041417421 */ /* 0x004fe20000010000 */
[C---:B------:R-:W-:Y:S01]  /*0be0*/  FADD.FTZ R62, -R34.reuse, R45 ;  /* 0x0000002d223e7221 */ /* 0x040fe20000010100 */
[C---:B------:R-:W-:Y:S01]  /*0bf0*/  FMUL.FTZ R44, R31.reuse, R44 ;  /* 0x0000002c1f2c7220 */ /* 0x040fe20000410000 */
[----:B------:R-:W-:Y:S01]  /*0c00*/  FADD.FTZ R58, -R34, R67 ;  /* 0x00000043223a7221 */ /* 0x000fe20000010100 */
[----:B------:R-:W-:-:S03]  /*0c10*/  FMUL.FTZ R60, R31, R60 ;  /* 0x0000003c1f3c7220 */ /* 0x000fc60000410000 */
[----:B------:R-:W1:Y:S01]  /*0c20*/  MUFU.RCP R84, R84 ;  /* 0x0000005400547308 */ /* 0x000e620000001000 */
[----:B---3--:R-:W-:Y:S01]  /*0c30*/  FADD.FTZ R86, R68, 1 ;  /* 0x3f80000044567421 */ /* 0x008fe20000010000 */
[----:B------:R-:W-:Y:S01]  /*0c40*/  FMUL.FTZ R62, R31, R62 ;  /* 0x0000003e1f3e7220 */ /* 0x000fe20000410000 */
[----:B------:R-:W-:Y:S01]  /*0c50*/  FFMA.FTZ R67, R3, R44, R16 ;  /* 0x0000002c03437223 */ /* 0x000fe20000010010 */
[----:B------:R-:W-:-:S04]  /*0c60*/  FMUL.FTZ R58, R31, R58 ;  /* 0x0000003a1f3a7220 */ /* 0x000fc80000410000 */
[----:B------:R-:W2:Y:S01]  /*0c70*/  MUFU.RCP R85, R65 ;  /* 0x0000004100557308 */ /* 0x000ea20000001000 */
[----:B------:R-:W-:Y:S01]  /*0c80*/  FFMA.FTZ R71, R17, R60, R13 ;  /* 0x0000003c11477223 */ /* 0x000fe2000001000d */
[----:B------:R-:W-:Y:S01]  /*0c90*/  FFMA.FTZ R79, R15, R62, R12 ;  /* 0x0000003e0f4f7223 */ /* 0x000fe2000001000c */
[----:B------:R-:W-:Y:S01]  /*0ca0*/  FMUL.FTZ R82, R67, -1.4426950216293334961 ;  /* 0xbfb8aa3b43527820 */ /* 0x000fe20000410000 */
[----:B------:R-:W-:Y:S01]  /*0cb0*/  FFMA.FTZ R69, R19, R58, R14 ;  /* 0x0000003a13457223 */ /* 0x000fe2000001000e */
[----:B-----5:R-:W-:-:S03]  /*0cc0*/  HADD2.F32 R45, -RZ, R46.H0_H0 ;  /* 0x2000002eff2d7230 */ /* 0x020fc60000004100 */
[----:B------:R-:W3:Y:S01]  /*0cd0*/  MUFU.RCP R86, R86 ;  /* 0x0000005600567308 */ /* 0x000ee20000001000 */
[----:B------:R-:W-:Y:S02]  /*0ce0*/  HADD2.F32 R59, -RZ, R46.H1_H1 ;  /* 0x3000002eff3b7230 */ /* 0x000fe40000004100 */
[----:B------:R-:W-:Y:S01]  /*0cf0*/  FMUL.FTZ R74, R71, -1.4426950216293334961 ;  /* 0xbfb8aa3b474a7820 */ /* 0x000fe20000410000 */
[----:B------:R-:W-:Y:S01]  /*0d00*/  FMUL.FTZ R46, R79, -1.4426950216293334961 ;  /* 0xbfb8aa3b4f2e7820 */ /* 0x000fe20000410000 */
[----:B------:R-:W-:Y:S02]  /*0d10*/  HADD2.F32 R87, -RZ, R47.H0_H0 ;  /* 0x2000002fff577230 */ /* 0x000fe40000004100 */
[----:B------:R-:W-:Y:S01]  /*0d20*/  FMUL.FTZ R80, R69, -1.4426950216293334961 ;  /* 0xbfb8aa3b45507820 */ /* 0x000fe20000410000 */
[----:B0-----:R-:W-:Y:S01]  /*0d30*/  FADD.FTZ R88, -R83, 1 ;  /* 0x3f80000053587421 */ /* 0x001fe20000010100 */
[----:B------:R-:W0:Y:S01]  /*0d40*/  MUFU.EX2 R82, R82 ;  /* 0x0000005200527308 */ /* 0x000e220000000800 */
[----:B------:R-:W-:Y:S01]  /*0d50*/  FADD.FTZ R70, -R34, R87 ;  /* 0x0000005722467221 */ /* 0x000fe20000010100 */
[----:B-1----:R-:W-:Y:S01]  /*0d60*/  FADD.FTZ R89, -R84, 1 ;  /* 0x3f80000054597421 */ /* 0x002fe20000010100 */
[----:B--2---:R-:W-:Y:S01]  /*0d70*/  FADD.FTZ R87, -R85, 1 ;  /* 0x3f80000055577421 */ /* 0x004fe20000010100 */
[----:B------:R-:W-:-:S04]  /*0d80*/  FFMA.FTZ R88, R63, R88, 1 ;  /* 0x3f8000003f587423 */ /* 0x000fc80000010058 */
[----:B------:R-:W1:Y:S01]  /*0d90*/  MUFU.EX2 R74, R74 ;  /* 0x0000004a004a7308 */ /* 0x000e620000000800 */
[----:B------:R-:W-:Y:S01]  /*0da0*/  FFMA.FTZ R89, R72, R89, 1 ;  /* 0x3f80000048597423 */ /* 0x000fe20000010059 */
[----:B------:R-:W-:Y:S01]  /*0db0*/  FFMA.FTZ R76, R76, R87, 1 ;  /* 0x3f8000004c4c7423 */ /* 0x000fe20000010057 */
[----:B------:R-:W-:-:S05]  /*0dc0*/  HADD2.F32 R72, -RZ, R48.H0_H0 ;  /* 0x20000030ff487230 */ /* 0x000fca0000004100 */
[----:B------:R-:W2:Y:S01]  /*0dd0*/  MUFU.EX2 R46, R46 ;  /* 0x0000002e002e7308 */ /* 0x000ea20000000800 */
[----:B------:R-:W-:Y:S01]  /*0de0*/  FMUL.FTZ R87, R83, R88 ;  /* 0x0000005853577220 */ /* 0x000fe20000410000 */
[----:B---3--:R-:W-:-:S06]  /*0df0*/  FADD.FTZ R91, -R86, 1 ;  /* 0x3f800000565b7421 */ /* 0x008fcc0000010100 */
[----:B------:R-:W3:Y:S01]  /*0e00*/  MUFU.EX2 R80, R80 ;  /* 0x0000005000507308 */ /* 0x000ee20000000800 */
[----:B------:R-:W-:Y:S01]  /*0e10*/  FMUL.FTZ R72, R72, R87 ;  /* 0x0000005748487220 */ /* 0x000fe20000410000 */
[----:B------:R-:W-:Y:S01]  /*0e20*/  FFMA.FTZ R91, R78, R91, 1 ;  /* 0x3f8000004e5b7423 */ /* 0x000fe2000001005b */
[----:B------:R-:W-:Y:S02]  /*0e30*/  HADD2.F32 R87, -RZ, R48.H1_H1 ;  /* 0x30000030ff577230 */ /* 0x000fe40000004100 */
[C---:B------:R-:W-:Y:S01]  /*0e40*/  FADD.FTZ R64, -R34.reuse, R45 ;  /* 0x0000002d22407221 */ /* 0x040fe20000010100 */
[----:B------:R-:W-:Y:S01]  /*0e50*/  FMUL.FTZ R76, R85, R76 ;  /* 0x0000004c554c7220 */ /* 0x000fe20000410000 */
[----:B------:R-:W-:Y:S01]  /*0e60*/  FADD.FTZ R66, -R34, R59 ;  /* 0x0000003b22427221 */ /* 0x000fe20000010100 */
[----:B0-----:R-:W-:Y:S01]  /*0e70*/  FADD.FTZ R90, R82, 1 ;  /* 0x3f800000525a7421 */ /* 0x001fe20000010000 */
[----:B------:R-:W-:Y:S01]  /*0e80*/  FMUL.FTZ R82, R86, R91 ;  /* 0x0000005b56527220 */ /* 0x000fe20000410000 */
[----:B------:R-:W-:Y:S01]  /*0e90*/  FMUL.FTZ R64, R31, R64 ;  /* 0x000000401f407220 */ /* 0x000fe20000410000 */
[----:B-1----:R-:W-:Y:S01]  /*0ea0*/  FADD.FTZ R86, R74, 1 ;  /* 0x3f8000004a567421 */ /* 0x002fe20000010000 */
[----:B------:R-:W-:Y:S01]  /*0eb0*/  FMUL.FTZ R78, R87, R76 ;  /* 0x0000004c574e7220 */ /* 0x000fe20000410000 */
[----:B------:R-:W-:-:S02]  /*0ec0*/  HADD2.F32 R47, -RZ, R47.H1_H1 ;  /* 0x3000002fff2f7230 */ /* 0x000fc40000004100 */
[----:B--2---:R-:W-:Y:S01]  /*0ed0*/  FADD.FTZ R87, R46, 1 ;  /* 0x3f8000002e577421 */ /* 0x004fe20000010000 */
[----:B------:R-:W-:Y:S01]  /*0ee0*/  FMUL.FTZ R66, R31, R66 ;  /* 0x000000421f427220 */ /* 0x000fe20000410000 */
[----:B------:R-:W0:Y:S01]  /*0ef0*/  MUFU.RCP R83, R90 ;  /* 0x0000005a00537308 */ /* 0x000e220000001000 */
[----:B------:R-:W-:Y:S01]  /*0f00*/  FFMA.FTZ R45, R3, R64, R16 ;  /* 0x00000040032d7223 */ /* 0x000fe20000010010 */
[----:B---3--:R-:W-:Y:S01]  /*0f10*/  FADD.FTZ R80, R80, 1 ;  /* 0x3f80000050507421 */ /* 0x008fe20000010000 */
[----:B------:R-:W-:Y:S01]  /*0f20*/  FFMA.FTZ R59, R19, R66, R14 ;  /* 0x00000042133b7223 */ /* 0x000fe2000001000e */
[----:B------:R-:W-:Y:S01]  /*0f30*/  FADD.FTZ R68, -R34, R47 ;  /* 0x0000002f22447221 */ /* 0x000fe20000010100 */
[----:B------:R-:W-:Y:S01]  /*0f40*/  FMUL.FTZ R85, R84, R89 ;  /* 0x0000005954557220 */ /* 0x000fe20000410000 */
[----:B------:R-:W-:Y:S02]  /*0f50*/  FMUL.FTZ R81, R45, -1.4426950216293334961 ;  /* 0xbfb8aa3b2d517820 */ /* 0x000fe40000410000 */
[----:B------:R-:W-:Y:S01]  /*0f60*/  MUFU.RCP R86, R86 ;  /* 0x0000005600567308 */ /* 0x000fe20000001000 */
[----:B------:R-:W-:-:S02]  /*0f70*/  HADD2.F32 R89, -RZ, R50.H0_H0 ;  /* 0x20000032ff597230 */ /* 0x000fc40000004100 */
[----:B------:R-:W-:Y:S01]  /*0f80*/  FMUL.FTZ R77, R59, -1.4426950216293334961 ;  /* 0xbfb8aa3b3b4d7820 */ /* 0x000fe20000410000 */
[----:B------:R-:W-:Y:S02]  /*0f90*/  HADD2.F32 R91, -RZ, R50.H1_H1 ;  /* 0x30000032ff5b7230 */ /* 0x000fe40000004100 */
[----:B------:R-:W-:Y:S02]  /*0fa0*/  FMUL.FTZ R68, R31, R68 ;  /* 0x000000441f447220 */ /* 0x000fe40000410000 */
[----:B------:R1:W2:Y:S02]  /*0fb0*/  MUFU.RCP R84, R80 ;  /* 0x0000005000547308 */ /* 0x0002a40000001000 */
[----:B------:R-:W-:-:S06]  /*0fc0*/  FFMA.FTZ R61, R15, R68, R12 ;  /* 0x000000440f3d7223 */ /* 0x000fcc000001000c */
[----:B------:R-:W3:Y:S01]  /*0fd0*/  MUFU.RCP R87, R87 ;  /* 0x0000005700577308 */ /* 0x000ee20000001000 */
[C---:B------:R-:W-:Y:S01]  /*0fe0*/  FADD.FTZ R74, -R34.reuse, R89 ;  /* 0x00000059224a7221 */ /* 0x040fe20000010100 */
[----:B------:R-:W-:Y:S01]  /*0ff0*/  FADD.FTZ R88, -R34, R91 ;  /* 0x0000005b22587221 */ /* 0x000fe20000010100 */
[----:B------:R-:W-:Y:S02]  /*1000*/  HADD2.F32 R48, -RZ, R49.H0_H0 ;  /* 0x20000031ff307230 */ /* 0x000fe40000004100 */
[----:B------:R-:W-:-:S03]  /*1010*/  FMUL.FTZ R92, R61, -1.4426950216293334961 ;  /* 0xbfb8aa3b3d5c7820 */ /* 0x000fc60000410000 */
[----:B------:R-:W4:Y:S01]  /*1020*/  MUFU.EX2 R81, R81 ;  /* 0x0000005100517308 */ /* 0x000f220000000800 */
[C---:B------:R-:W-:Y:S01]  /*1030*/  FMUL.FTZ R74, R31.reuse, R74 ;  /* 0x0000004a1f4a7220 */ /* 0x040fe20000410000 */
[C---:B-1----:R-:W-:Y:S01]  /*1040*/  FMUL.FTZ R80, R31.reuse, R88 ;  /* 0x000000581f507220 */ /* 0x042fe20000410000 */
[----:B------:R-:W-:Y:S01]  /*1050*/  FMUL.FTZ R70, R31, R70 ;  /* 0x000000461f467220 */ /* 0x000fe20000410000 */
[----:B0-----:R-:W-:-:S04]  /*1060*/  FADD.FTZ R88, -R83, 1 ;  /* 0x3f80000053587421 */ /* 0x001fc80000010100 */
[----:B------:R-:W0:Y:S01]  /*1070*/  MUFU.EX2 R77, R77 ;  /* 0x0000004d004d7308 */ /* 0x000e220000000800 */
[----:B------:R-:W-:Y:S01]  /*1080*/  FMUL.FTZ R76, R48, R85 ;  /* 0x00000055304c7220 */ /* 0x000fe20000410000 */
[C---:B------:R-:W-:Y:S01]  /*1090*/  FMUL.FTZ R48, R3.reuse, R72 ;  /* 0x0000004803307220 */ /* 0x040fe20000410000 */
[----:B------:R-:W-:Y:S01]  /*10a0*/  FFMA.FTZ R46, R3, R74, R16 ;  /* 0x0000004a032e7223 */ /* 0x000fe20000010010 */
[----:B------:R-:W-:Y:S01]  /*10b0*/  FFMA.FTZ R47, R17, R70, R13 ;  /* 0x00000046112f7223 */ /* 0x000fe2000001000d */
[----:B------:R-:W-:Y:S01]  /*10c0*/  FFMA.FTZ R88, R67, R88, 1 ;  /* 0x3f80000043587423 */ /* 0x000fe20000010058 */
[----:B------:R-:W-:Y:S02]  /*10d0*/  HADD2.F32 R49, -RZ, R49.H1_H1 ;  /* 0x30000031ff317230 */ /* 0x000fe40000004100 */
[----:B------:R1:W5:Y:S01]  /*10e0*/  MUFU.EX2 R63, R92 ;  /* 0x0000005c003f7308 */ /* 0x0003620000000800 */
[----:B--2---:R-:W-:Y:S01]  /*10f0*/  FADD.FTZ R90, -R84, 1 ;  /* 0x3f800000545a7421 */ /* 0x004fe20000010100 */
[----:B---3--:R-:W-:Y:S01]  /*1100*/  FADD.FTZ R67, -R87, 1 ;  /* 0x3f80000057437421 */ /* 0x008fe20000010100 */
[----:B------:R-:W-:Y:S01]  /*1110*/  FMUL.FTZ R50, R19, R78 ;  /* 0x0000004e13327220 */ /* 0x000fe20000410000 */
[----:B------:R-:W-:Y:S01]  /*1120*/  FFMA.FTZ R48, R5, R48, RZ ;  /* 0x0000003005307223 */ /* 0x000fe200000100ff */
[----:B------:R-:W-:Y:S01]  /*1130*/  FMUL.FTZ R89, R46, -1.4426950216293334961 ;  /* 0xbfb8aa3b2e597820 */ /* 0x000fe20000410000 */
[----:B-1----:R-:W-:Y:S01]  /*1140*/  FADD.FTZ R92, -R86, 1 ;  /* 0x3f800000565c7421 */ /* 0x002fe20000010100 */
[----:B------:R-:W-:Y:S01]  /*1150*/  FMUL.FTZ R65, R47, -1.4426950216293334961 ;  /* 0xbfb8aa3b2f417820 */ /* 0x000fe20000410000 */
[----:B------:R-:W-:-:S02]  /*1160*/  FFMA.FTZ R69, R69, R90, 1 ;  /* 0x3f80000045457423 */ /* 0x000fc4000001005a */
[----:B------:R-:W-:Y:S01]  /*1170*/  FFMA.FTZ R71, R71, R92, 1 ;  /* 0x3f80000047477423 */ /* 0x000fe2000001005c */
[----:B------:R-:W-:Y:S01]  /*1180*/  FFMA.FTZ R92, R79, R67, 1 ;  /* 0x3f8000004f5c7423 */ /* 0x000fe20000010043 */
[----:B------:R-:W-:Y:S01]  /*1190*/  FFMA.FTZ R85, R33, R50, R48 ;  /* 0x0000003221557223 */ /* 0x000fe20000010030 */
[----:B------:R-:W-:Y:S01]  /*11a0*/  FMUL.FTZ R82, R49, R82 ;  /* 0x0000005231527220 */ /* 0x000fe20000410000 */
[--C-:B------:R-:W-:Y:S02]  /*11b0*/  HADD2.F32 R79, -RZ, R52.reuse.H0_H0 ;  /* 0x20000034ff4f7230 */ /* 0x100fe40000004100 */
[----:B------:R-:W-:Y:S01]  /*11c0*/  FMUL.FTZ R50, R17, R76 ;  /* 0x0000004c11327220 */ /* 0x000fe20000410000 */
[----:B------:R4:W-:Y:S01]  /*11d0*/  MUFU.EX2 R49, R89 ;  /* 0x0000005900317308 */ /* 0x0009e20000000800 */
[----:B------:R-:W-:Y:S01]  /*11e0*/  FMUL.FTZ R88, R83, R88 ;  /* 0x0000005853587220 */ /* 0x000fe20000410000 */
[----:B------:R-:W-:Y:S01]  /*11f0*/  FMUL.FTZ R71, R86, R71 ;  /* 0x0000004756477220 */ /* 0x000fe20000410000 */
[----:B------:R-:W-:Y:S01]  /*1200*/  FFMA.FTZ R50, R32, R50, R85 ;  /* 0x0000003220327223 */ /* 0x000fe20000010055 */
[----:B------:R-:W-:Y:S01]  /*1210*/  FMUL.FTZ R85, R15, R82 ;  /* 0x000000520f557220 */ /* 0x000fe20000410000 */
[----:B------:R-:W-:Y:S01]  /*1220*/  FMUL.FTZ R86, R79, R88 ;  /* 0x000000584f567220 */ /* 0x000fe20000410000 */
[----:B----4-:R-:W-:Y:S01]  /*1230*/  FADD.FTZ R89, R81, 1 ;  /* 0x3f80000051597421 */ /* 0x010fe20000010000 */
[----:B------:R-:W-:Y:S01]  /*1240*/  FMUL.FTZ R81, R84, R69 ;  /* 0x0000004554517220 */ /* 0x000fe20000410000 */
[----:B------:R-:W1:Y:S01]  /*1250*/  MUFU.EX2 R65, R65 ;  /* 0x0000004100417308 */ /* 0x000e620000000800 */
[----:B0-----:R-:W-:Y:S01]  /*1260*/  FADD.FTZ R69, R77, 1 ;  /* 0x3f8000004d457421 */ /* 0x001fe20000010000 */
[----:B------:R-:W-:-:S02]  /*1270*/  HADD2.F32 R84, -RZ, R52.H1_H1 ;  /* 0x30000034ff547230 */ /* 0x000fc40000004100 */
[--C-:B------:R-:W-:Y:S02]  /*1280*/  HADD2.F32 R77, -RZ, R51.reuse.H0_H0 ;  /* 0x20000033ff4d7230 */ /* 0x100fe40000004100 */
[----:B------:R-:W-:Y:S02]  /*1290*/  HADD2.F32 R79, -RZ, R51.H1_H1 ;  /* 0x30000033ff4f7230 */ /* 0x000fe40000004100 */
[----:B------:R-:W-:Y:S01]  /*12a0*/  FFMA.FTZ R85, R35, R85, R50 ;  /* 0x0000005523557223 */ /* 0x000fe20000010032 */
[--C-:B------:R-:W-:Y:S02]  /*12b0*/  HADD2.F32 R90, -RZ, R53.reuse.H0_H0 ;  /* 0x20000035ff5a7230 */ /* 0x100fe40000004100 */
[----:B------:R-:W-:Y:S01]  /*12c0*/  FMUL.FTZ R84, R84, R81 ;  /* 0x0000005154547220 */ /* 0x000fe20000410000 */
[C---:B------:R-:W-:Y:S01]  /*12d0*/  FADD.FTZ R88, -R34.reuse, R77 ;  /* 0x0000004d22587221 */ /* 0x040fe20000010100 */
[----:B------:R-:W-:Y:S01]  /*12e0*/  FMUL.FTZ R51, R3, R86 ;  /* 0x0000005603337220 */ /* 0x000fe20000410000 */
[----:B------:R-:W-:Y:S01]  /*12f0*/  FADD.FTZ R34, -R34, R79 ;  /* 0x0000004f22227221 */ /* 0x000fe20000010100 */
[----:B------:R-:W-:Y:S01]  /*1300*/  FMUL.FTZ R90, R90, R71 ;  /* 0x000000475a5a7220 */ /* 0x000fe20000410000 */
[----:B------:R-:W-:Y:S01]  /*1310*/  FMUL.FTZ R52, R19, R84 ;  /* 0x0000005413347220 */ /* 0x000fe20000410000 */
[----:B------:R-:W-:Y:S01]  /*1320*/  FFMA.FTZ R85, R44, R51, R85 ;  /* 0x000000332c557223 */ /* 0x000fe20000010055 */
[----:B------:R-:W-:Y:S01]  /*1330*/  FMUL.FTZ R34, R31, R34 ;  /* 0x000000221f227220 */ /* 0x000fe20000410000 */
[----:B------:R-:W-:-:S02]  /*1340*/  HADD2.F32 R77, -RZ, R53.H1_H1 ;  /* 0x30000035ff4d7230 */ /* 0x000fc40000004100 */
[----:B------:R-:W-:Y:S01]  /*1350*/  FMUL.FTZ R92, R87, R92 ;  /* 0x0000005c575c7220 */ /* 0x000fe20000410000 */
[----:B-----5:R-:W-:Y:S01]  /*1360*/  FADD.FTZ R63, R63, 1 ;  /* 0x3f8000003f3f7421 */ /* 0x020fe20000010000 */
[----:B------:R-:W-:Y:S01]  /*1370*/  FFMA.FTZ R85, R58, R52, R85 ;  /* 0x000000343a557223 */ /* 0x000fe20000010055 */
[----:B------:R-:W-:Y:S01]  /*1380*/  FMUL.FTZ R53, R17, R90 ;  /* 0x0000005a11357220 */ /* 0x000fe20000410000 */
[----:B------:R-:W-:Y:S01]  /*1390*/  FFMA.FTZ R52, R15, R34, R12 ;  /* 0x000000220f347223 */ /* 0x000fe2000001000c */
[----:B------:R-:W0:Y:S01]  /*13a0*/  MUFU.RCP R67, R89 ;  /* 0x0000005900437308 */ /* 0x000e220000001000 */
[----:B-1----:R-:W-:Y:S01]  /*13b0*/  FADD.FTZ R65, R65, 1 ;  /* 0x3f80000041417421 */ /* 0x002fe20000010000 */
[----:B------:R-:W-:Y:S01]  /*13c0*/  FMUL.FTZ R92, R77, R92 ;  /* 0x0000005c4d5c7220 */ /* 0x000fe20000410000 */
[----:B------:R-:W-:Y:S01]  /*13d0*/  FMUL.FTZ R88, R31, R88 ;  /* 0x000000581f587220 */ /* 0x000fe20000410000 */
[----:B------:R-:W-:Y:S01]  /*13e0*/  FFMA.FTZ R77, R60, R53, R85 ;  /* 0x000000353c4d7223 */ /* 0x000fe20000010055 */
[----:B------:R-:W-:Y:S01]  /*13f0*/  FMUL.FTZ R53, R52, -1.4426950216293334961 ;  /* 0xbfb8aa3b34357820 */ /* 0x000fe20000410000 */
[----:B------:R-:W-:-:S02]  /*1400*/  FFMA.FTZ R48, R19, R80, R14 ;  /* 0x0000005013307223 */ /* 0x000fc4000001000e */
[----:B------:R-:W1:Y:S01]  /*1410*/  MUFU.RCP R63, R63 ;  /* 0x0000003f003f7308 */ /* 0x000e620000001000 */
[----:B------:R-:W-:Y:S01]  /*1420*/  FFMA.FTZ R51, R17, R88, R13 ;  /* 0x0000005811337223 */ /* 0x000fe2000001000d */
[----:B------:R-:W-:-:S06]  /*1430*/  FMUL.FTZ R91, R48, -1.4426950216293334961 ;  /* 0xbfb8aa3b305b7820 */ /* 0x000fcc0000410000 */
[----:B------:R-:W2:Y:S01]  /*1440*/  MUFU.RCP R69, R69 ;  /* 0x0000004500457308 */ /* 0x000ea20000001000 */
[----:B------:R-:W-:-:S07]  /*1450*/  FMUL.FTZ R71, R51, -1.4426950216293334961 ;  /* 0xbfb8aa3b33477820 */ /* 0x000fce0000410000 */
[----:B------:R-:W3:Y:S08]  /*1460*/  MUFU.RCP R65, R65 ;  /* 0x0000004100417308 */ /* 0x000ef00000001000 */
[----:B------:R-:W4:Y:S01]  /*1470*/  MUFU.EX2 R53, R53 ;  /* 0x0000003500357308 */ /* 0x000f220000000800 */
[----:B0-----:R-:W-:-:S07]  /*1480*/  FADD.FTZ R81, -R67, 1 ;  /* 0x3f80000043517421 */ /* 0x001fce0000010100 */
[----:B------:R-:W0:Y:S01]  /*1490*/  MUFU.EX2 R50, R91 ;  /* 0x0000005b00327308 */ /* 0x000e220000000800 */
[----:B------:R-:W-:Y:S01]  /*14a0*/  FMUL.FTZ R79, R15, R92 ;  /* 0x0000005c0f4f7220 */ /* 0x000fe20000410000 */
[----:B-1----:R-:W-:Y:S01]  /*14b0*/  FADD.FTZ R83, -R63, 1 ;  /* 0x3f8000003f537421 */ /* 0x002fe20000010100 */
[----:B------:R-:W-:-:S05]  /*14c0*/  FFMA.FTZ R81, R45, R81, 1 ;  /* 0x3f8000002d517423 */ /* 0x000fca0000010051 */
[----:B------:R-:W1:Y:S01]  /*14d0*/  MUFU.EX2 R71, R71 ;  /* 0x0000004700477308 */ /* 0x000e620000000800 */
[----:B--2---:R-:W-:Y:S01]  /*14e0*/  FADD.FTZ R45, -R69, 1 ;  /* 0x3f800000452d7421 */ /* 0x004fe20000010100 */
[----:B------:R-:W-:Y:S01]  /*14f0*/  FFMA.FTZ R77, R62, R79, R77 ;  /* 0x0000004f3e4d7223 */ /* 0x000fe2000001004d */
[----:B------:R-:W-:Y:S01]  /*1500*/  FADD.FTZ R49, R49, 1 ;  /* 0x3f80000031317421 */ /* 0x000fe20000010000 */
[----:B---3--:R-:W-:Y:S01]  /*1510*/  FADD.FTZ R79, -R65, 1 ;  /* 0x3f800000414f7421 */ /* 0x008fe20000010100 */
[----:B------:R-:W-:Y:S01]  /*1520*/  FFMA.FTZ R83, R61, R83, 1 ;  /* 0x3f8000003d537423 */ /* 0x000fe20000010053 */
[--C-:B------:R-:W-:Y:S02]  /*1530*/  HADD2.F32 R61, -RZ, R54.reuse.H0_H0 ;  /* 0x20000036ff3d7230 */ /* 0x100fe40000004100 */
[----:B------:R-:W-:Y:S01]  /*1540*/  FFMA.FTZ R45, R59, R45, 1 ;  /* 0x3f8000003b2d7423 */ /* 0x000fe2000001002d */
[----:B------:R-:W-:Y:S01]  /*1550*/  FMUL.FTZ R81, R67, R81 ;  /* 0x0000005143517220 */ /* 0x000fe20000410000 */
[----:B----4-:R-:W-:Y:S01]  /*1560*/  FADD.FTZ R53, R53, 1 ;  /* 0x3f80000035357421 */ /* 0x010fe20000010000 */
[----:B------:R-:W-:Y:S01]  /*1570*/  FFMA.FTZ R79, R47, R79, 1 ;  /* 0x3f8000002f4f7423 */ /* 0x000fe2000001004f */
[----:B0-----:R-:W-:Y:S01]  /*1580*/  FADD.FTZ R47, R50, 1 ;  /* 0x3f800000322f7421 */ /* 0x001fe20000010000 */
[----:B------:R-:W-:Y:S01]  /*1590*/  HADD2.F32 R59, -RZ, R54.H1_H1 ;  /* 0x30000036ff3b7230 */ /* 0x000fe20000004100 */
[----:B------:R-:W0:Y:S01]  /*15a0*/  MUFU.RCP R49, R49 ;  /* 0x0000003100317308 */ /* 0x000e220000001000 */
[----:B------:R-:W-:Y:S01]  /*15b0*/  FMUL.FTZ R50, R69, R45 ;  /* 0x0000002d45327220 */ /* 0x000fe20000410000 */
[----:B------:R-:W-:Y:S01]  /*15c0*/  FMUL.FTZ R61, R61, R81 ;  /* 0x000000513d3d7220 */ /* 0x000fe20000410000 */
[----:B------:R-:W-:Y:S01]  /*15d0*/  FMUL.FTZ R79, R65, R79 ;  /* 0x0000004f414f7220 */ /* 0x000fe20000410000 */
[----:B-1----:R-:W-:Y:S01]  /*15e0*/  FADD.FTZ R71, R71, 1 ;  /* 0x3f80000047477421 */ /* 0x002fe20000010000 */
[----:B------:R-:W-:-:S02]  /*15f0*/  HADD2.F32 R45, -RZ, R55.H0_H0 ;  /* 0x20000037ff2d7230 */ /* 0x000fc40000004100 */
[----:B------:R-:W-:Y:S01]  /*1600*/  FMUL.FTZ R59, R59, R50 ;  /* 0x000000323b3b7220 */ /* 0x000fe20000410000 */
[----:B------:R-:W1:Y:S01]  /*1610*/  MUFU.RCP R53, R53 ;  /* 0x0000003500357308 */ /* 0x000e620000001000 */
[----:B------:R-:W-:Y:S01]  /*1620*/  FMUL.FTZ R65, R3, R61 ;  /* 0x0000003d03417220 */ /* 0x000fe20000410000 */
[----:B------:R-:W-:Y:S01]  /*1630*/  FMUL.FTZ R45, R45, R79 ;  /* 0x0000004f2d2d7220 */ /* 0x000fe20000410000 */
[----:B------:R-:W-:Y:S01]  /*1640*/  FMUL.FTZ R67, R19, R59 ;  /* 0x0000003b13437220 */ /* 0x000fe20000410000 */
[----:B------:R-:W-:Y:S02]  /*1650*/  HADD2.F32 R69, -RZ, R55.H1_H1 ;  /* 0x30000037ff457230 */ /* 0x000fe40000004100 */
[----:B------:R-:W-:Y:S02]  /*1660*/  FFMA.FTZ R65, R64, R65, R77 ;  /* 0x0000004140417223 */ /* 0x000fe4000001004d */
[----:B------:R-:W2:Y:S01]  /*1670*/  MUFU.RCP R47, R47 ;  /* 0x0000002f002f7308 */ /* 0x000ea20000001000 */
[----:B------:R-:W-:Y:S01]  /*1680*/  FMUL.FTZ R63, R63, R83 ;  /* 0x000000533f3f7220 */ /* 0x000fe20000410000 */
[----:B------:R-:W-:Y:S01]  /*1690*/  FFMA.FTZ R65, R66, R67, R65 ;  /* 0x0000004342417223 */ /* 0x000fe20000010041 */
[----:B------:R-:W-:-:S05]  /*16a0*/  FMUL.FTZ R55, R17, R45 ;  /* 0x0000002d11377220 */ /* 0x000fca0000410000 */
[----:B------:R-:W3:Y:S01]  /*16b0*/  MUFU.RCP R50, R71 ;  /* 0x0000004700327308 */ /* 0x000ee20000001000 */
[----:B------:R-:W-:Y:S01]  /*16c0*/  FMUL.FTZ R63, R69, R63 ;  /* 0x0000003f453f7220 */ /* 0x000fe20000410000 */
[----:B------:R-:W-:Y:S01]  /*16d0*/  FFMA.FTZ R55, R70, R55, R65 ;  /* 0x0000003746377223 */ /* 0x000fe20000010041 */
[----:B------:R-:W-:Y:S01]  /*16e0*/  FFMA.FTZ R54, R3, R72, RZ ;  /* 0x0000004803367223 */ /* 0x000fe200000100ff */
[----:B0-----:R-:W-:Y:S01]  /*16f0*/  FADD.FTZ R67, -R49, 1 ;  /* 0x3f80000031437421 */ /* 0x001fe20000010100 */
[----:B------:R-:W-:Y:S01]  /*1700*/  FMUL.FTZ R65, R15, R63 ;  /* 0x0000003f0f417220 */ /* 0x000fe20000410000 */
[----:B-1----:R-:W-:Y:S01]  /*1710*/  FADD.FTZ R69, -R53, 1 ;  /* 0x3f80000035457421 */ /* 0x002fe20000010100 */
[----:B------:R-:W-:Y:S01]  /*1720*/  FFMA.FTZ R54, R19, R78, R54 ;  /* 0x0000004e13367223 */ /* 0x000fe20000010036 */
[----:B------:R-:W-:Y:S01]  /*1730*/  FFMA.FTZ R46, R46, R67, 1 ;  /* 0x3f8000002e2e7423 */ /* 0x000fe20000010043 */
[----:B------:R-:W-:Y:S01]  /*1740*/  FFMA.FTZ R55, R68, R65, R55 ;  /* 0x0000004144377223 */ /* 0x000fe20000010037 */
[----:B--2---:R-:W-:Y:S01]  /*1750*/  FADD.FTZ R65, -R47, 1 ;  /* 0x3f8000002f417421 */ /* 0x004fe20000010100 */
[----:B------:R-:W-:Y:S01]  /*1760*/  FFMA.FTZ R52, R52, R69, 1 ;  /* 0x3f80000034347423 */ /* 0x000fe20000010045 */
[----:B------:R-:W-:-:S02]  /*1770*/  HADD2.F32 R69, -RZ, R56.H0_H0 ;  /* 0x20000038ff457230 */ /* 0x000fc40000004100 */
[----:B------:R-:W-:Y:S01]  /*1780*/  FFMA.FTZ R54, R17, R76, R54 ;  /* 0x0000004c11367223 */ /* 0x000fe20000010036 */
[----:B------:R-:W-:Y:S01]  /*1790*/  FMUL.FTZ R46, R49, R46 ;  /* 0x0000002e312e7220 */ /* 0x000fe20000410000 */
[----:B------:R-:W-:Y:S01]  /*17a0*/  FFMA.FTZ R48, R48, R65, 1 ;  /* 0x3f80000030307423 */ /* 0x000fe20000010041 */
[----:B---3--:R-:W-:Y:S01]  /*17b0*/  FADD.FTZ R67, -R50, 1 ;  /* 0x3f80000032437421 */ /* 0x008fe20000010100 */
[----:B------:R-:W-:Y:S01]  /*17c0*/  FFMA.FTZ R54, R15, R82, R54 ;  /* 0x000000520f367223 */ /* 0x000fe20000010036 */
[----:B------:R-:W-:Y:S02]  /*17d0*/  FMUL.FTZ R69, R69, R46 ;  /* 0x0000002e45457220 */ /* 0x000fe40000410000 */
[----:B------:R-:W-:Y:S01]  /*17e0*/  FFMA.FTZ R51, R51, R67, 1 ;  /* 0x3f80000033337423 */ /* 0x000fe20000010043 */
[----:B------:R-:W-:Y:S02]  /*17f0*/  HADD2.F32 R67, -RZ, R56.H1_H1 ;  /* 0x30000038ff437230 */ /* 0x000fe40000004100 */
[----:B------:R-:W-:Y:S01]  /*1800*/  FMUL.FTZ R48, R47, R48 ;  /* 0x000000302f307220 */ /* 0x000fe20000410000 */
[C---:B------:R-:W-:Y:S01]  /*1810*/  FFMA.FTZ R54, R3.reuse, R86, R54 ;  /* 0x0000005603367223 */ /* 0x040fe20000010036 */
[----:B------:R-:W-:-:S02]  /*1820*/  FMUL.FTZ R46, R3, R69 ;  /* 0x00000045032e7220 */ /* 0x000fc40000410000 */
[----:B------:R-:W-:Y:S01]  /*1830*/  FMUL.FTZ R67, R67, R48 ;  /* 0x0000003043437220 */ /* 0x000fe20000410000 */
[C---:B------:R-:W-:Y:S01]  /*1840*/  FFMA.FTZ R54, R19.reuse, R84, R54 ;  /* 0x0000005413367223 */ /* 0x040fe20000010036 */
[----:B------:R-:W-:Y:S02]  /*1850*/  FFMA.FTZ R55, R74, R46, R55 ;  /* 0x0000002e4a377223 */ /* 0x000fe40000010037 */
[----:B------:R-:W-:Y:S01]  /*1860*/  FMUL.FTZ R46, R19, R67 ;  /* 0x00000043132e7220 */ /* 0x000fe20000410000 */
[----:B------:R-:W-:-:S03]  /*1870*/  FFMA.FTZ R54, R17, R90, R54 ;  /* 0x0000005a11367223 */ /* 0x000fc60000010036 */
[----:B------:R-:W-:Y:S01]  /*1880*/  FFMA.FTZ R55, R80, R46, R55 ;  /* 0x0000002e50377223 */ /* 0x000fe20000010037 */
[----:B------:R-:W-:Y:S01]  /*1890*/  FFMA.FTZ R54, R15, R92, R54 ;  /* 0x0000005c0f367223 */ /* 0x000fe20000010036 */
[----:B------:R-:W0:Y:S03]  /*18a0*/  LDC.64 R46, c[0x0][0x258] ;  /* 0x00009600ff2e7b82 */ /* 0x000e260000000a00 */
[----:B------:R-:W-:-:S04]  /*18b0*/  FFMA.FTZ R54, R3, R61, R54 ;  /* 0x0000003d03367223 */ /* 0x000fc80000010036 */
[----:B------:R-:W-:Y:S01]  /*18c0*/  FFMA.FTZ R54, R19, R59, R54 ;  /* 0x0000003b13367223 */ /* 0x000fe20000010036 */
[----:B------:R-:W-:-:S03]  /*18d0*/  HADD2.F32 R65, -RZ, R57.H0_H0 ;  /* 0x20000039ff417230 */ /* 0x000fc60000004100 */
[----:B------:R-:W-:Y:S01]  /*18e0*/  FFMA.FTZ R54, R17, R45, R54 ;  /* 0x0000002d11367223 */ /* 0x000fe20000010036 */
[----:B------:R-:W-:Y:S01]  /*18f0*/  FMUL.FTZ R50, R50, R51 ;  /* 0x0000003332327220 */ /* 0x000fe20000410000 */
[----:B------:R-:W-:Y:S02]  /*1900*/  IADD3 R75, P0, R75, 0x2, RZ ;  /* 0x000000024b4b7810 */ /* 0x000fe40007f1e0ff */
[----:B------:R-:W-:Y:S01]  /*1910*/  FFMA.FTZ R54, R15, R63, R54 ;  /* 0x0000003f0f367223 */ /* 0x000fe20000010036 */
[----:B------:R-:W-:Y:S01]  /*1920*/  FMUL.FTZ R65, R65, R50 ;  /* 0x0000003241417220 */ /* 0x000fe20000410000 */
[----:B------:R-:W-:Y:S02]  /*1930*/  HADD2.F32 R71, -RZ, R57.H1_H1 ;  /* 0x30000039ff477230 */ /* 0x000fe40000004100 */
[----:B------:R-:W-:Y:S01]  /*1940*/  FMUL.FTZ R52, R53, R52 ;  /* 0x0000003435347220 */ /* 0x000fe20000410000 */
[----:B------:R-:W-:Y:S01]  /*1950*/  FFMA.FTZ R54, R3, R69, R54 ;  /* 0x0000004503367223 */ /* 0x000fe20000010036 */
[----:B------:R-:W-:Y:S01]  /*1960*/  IADD3.X R73, RZ, R73, RZ, P0, !PT ;  /* 0x00000049ff497210 */ /* 0x000fe200007fe4ff */
[----:B------:R-:W-:Y:S01]  /*1970*/  FMUL.FTZ R48, R17, R65 ;  /* 0x0000004111307220 */ /* 0x000fe20000410000 */
[----:B------:R-:W-:Y:S01]  /*1980*/  FMUL.FTZ R71, R71, R52 ;  /* 0x0000003447477220 */ /* 0x000fe20000410000 */
[----:B------:R-:W-:Y:S01]  /*1990*/  FFMA.FTZ R54, R19, R67, R54 ;  /* 0x0000004313367223 */ /* 0x000fe20000010036 */
[----:B0-----:R-:W-:Y:S01]  /*19a0*/  ISETP.GE.U32.AND P0, PT, R75, R46, PT ;  /* 0x0000002e4b00720c */ /* 0x001fe20003f06070 */
[----:B------:R-:W-:Y:S01]  /*19b0*/  FFMA.FTZ R49, R88, R48, R55 ;  /* 0x0000003058317223 */ /* 0x000fe20000010037 */
[----:B------:R-:W-:Y:S01]  /*19c0*/  FMUL.FTZ R50, R15, R71 ;  /* 0x000000470f327220 */ /* 0x000fe20000410000 */
[----:B------:R-:W-:Y:S01]  /*19d0*/  FFMA.FTZ R48, R17, R65, R54 ;  /* 0x0000004111307223 */ /* 0x000fe20000010036 */
[----:B------:R-:W-:Y:S01]  /*19e0*/  ISETP.GE.AND.EX P0, PT, R73, R47, PT, P0 ;  /* 0x0000002f4900720c */ /* 0x000fe20003f06300 */
[----:B------:R-:W-:Y:S01]  /*19f0*/  FADD.FTZ R43, R72, R43 ;  /* 0x0000002b482b7221 */ /* 0x000fe20000010000 */
[----:B------:R-:W-:Y:S01]  /*1a00*/  FADD.FTZ R41, R78, R41 ;  /* 0x000000294e297221 */ /* 0x000fe20000010000 */
[----:B------:R-:W-:Y:S01]  /*1a10*/  FFMA.FTZ R51, R5, R72, R42 ;  /* 0x0000004805337223 */ /* 0x000fe2000001002a */
[----:B------:R-:W-:Y:S01]  /*1a20*/  FFMA.FTZ R53, R33, R78, R40 ;  /* 0x0000004e21357223 */ /* 0x000fe20000010028 */
        /* <DEDUP_REMOVED lines=15> */
[----:B------:R-:W-:Y:S01]  /*1b20*/  FADD.FTZ R36, R36, R61 ;  /* 0x0000003d24247221 */ /* 0x000fe20000010000 */
[----:B------:R-:W-:Y:S01]  /*1b30*/  FADD.FTZ R38, R38, R59 ;  /* 0x0000003b26267221 */ /* 0x000fe20000010000 */
[----:B------:R-:W-:Y:S01]  /*1b40*/  FFMA.FTZ R51, R64, R61, R51 ;  /* 0x0000003d40337223 */ /* 0x000fe20000010033 */
[----:B------:R-:W-:Y:S01]  /*1b50*/  FFMA.FTZ R53, R66, R59, R53 ;  /* 0x0000003b42357223 */ /* 0x000fe20000010035 */
[----:B------:R-:W-:Y:S01]  /*1b60*/  FFMA.FTZ R55, R70, R45, R55 ;  /* 0x0000002d46377223 */ /* 0x000fe20000010037 */
[----:B------:R-:W-:Y:S01]  /*1b70*/  FFMA.FTZ R57, R68, R63, R57 ;  /* 0x0000003f44397223 */ /* 0x000fe20000010039 */
[----:B------:R-:W-:Y:S01]  /*1b80*/  FADD.FTZ R50, R42, R63 ;  /* 0x0000003f2a327221 */ /* 0x000fe20000010000 */
[----:B------:R-:W-:Y:S01]  /*1b90*/  HFMA2.MMA R79, -RZ, RZ, 0, 0 ;  /* 0x00000000ff4f7435 */ /* 0x000fe200000001ff */
[----:B------:R-:W-:Y:S01]  /*1ba0*/  FADD.FTZ R43, R36, R69 ;  /* 0x00000045242b7221 */ /* 0x000fe20000010000 */
[----:B0-----:R-:W-:Y:S01]  /*1bb0*/  FADD.FTZ R48, R40, R45 ;  /* 0x0000002d28307221 */ /* 0x001fe20000010000 */
[----:B------:R-:W-:Y:S01]  /*1bc0*/  FADD.FTZ R41, R38, R67 ;  /* 0x0000004326297221 */ /* 0x000fe20000010000 */
[----:B------:R-:W-:Y:S01]  /*1bd0*/  ISETP.GT.U32.AND P1, PT, R27, 0x3f, PT ;  /* 0x0000003f1b00780c */ /* 0x000fe20003f24070 */
[----:B------:R-:W-:Y:S01]  /*1be0*/  FFMA.FTZ R42, R74, R69, R51 ;  /* 0x000000454a2a7223 */ /* 0x000fe20000010033 */
[----:B------:R-:W-:Y:S01]  /*1bf0*/  MOV R77, RZ ;  /* 0x000000ff004d7202 */ /* 0x000fe20000000f00 */
[----:B------:R-:W-:Y:S01]  /*1c00*/  FFMA.FTZ R40, R80, R67, R53 ;  /* 0x0000004350287223 */ /* 0x000fe20000010035 */
[----:B------:R-:W-:Y:S01]  /*1c10*/  FFMA.FTZ R38, R88, R65, R55 ;  /* 0x0000004158267223 */ /* 0x000fe20000010037 */
[----:B------:R-:W-:Y:S01]  /*1c20*/  FADD.FTZ R39, R48, R65 ;  /* 0x0000004130277221 */ /* 0x000fe20000010000 */
[----:B------:R-:W-:Y:S01]  /*1c30*/  FFMA.FTZ R36, R34, R71, R57 ;  /* 0x0000004722247223 */ /* 0x000fe20000010039 */
[----:B------:R-:W-:Y:S01]  /*1c40*/  FADD.FTZ R37, R50, R71 ;  /* 0x0000004732257221 */ /* 0x000fe20000010000 */
        /* <DEDUP_REMOVED lines=20> */
[----:B------:R-:W-:Y:S01]  /*1d90*/  IADD3 R83, R48, R55, RZ ;  /* 0x0000003730537210 */ /* 0x000fe20007ffe0ff */
[----:B------:R-:W-:Y:S01]  /*1da0*/  IMAD R53, R20, 0x8, R57 ;  /* 0x0000000814357824 */ /* 0x000fe200078e0239 */
[-C--:B------:R-:W-:Y:S01]  /*1db0*/  LEA R48, R22, R57.reuse, 0x3 ;  /* 0x0000003916307211 */ /* 0x080fe200078e18ff */
[----:B------:R-:W-:Y:S01]  /*1dc0*/  STS.64 [R54], R40 ;  /* 0x0000002836007388 */ /* 0x000fe20000000a00 */
[----:B------:R-:W-:-:S02]  /*1dd0*/  LEA R50, R21, R57, 0x3 ;  /* 0x0000003915327211 */ /* 0x000fc400078e18ff */
[----:B------:R-:W-:Y:S01]  /*1de0*/  LEA R55, R18, R57, 0x3 ;  /* 0x0000003912377211 */ /* 0x000fe200078e18ff */
[----:B------:R-:W-:Y:S01]  /*1df0*/  STS.64 [R81], R38 ;  /* 0x0000002651007388 */ /* 0x000fe20000000a00 */
[----:B------:R-:W0:Y:S03]  /*1e00*/  LDC.64 R56, c[0x0][0x260] ;  /* 0x00009800ff387b82 */ /* 0x000e260000000a00 */
[----:B------:R-:W-:Y:S05]  /*1e10*/  STS.64 [R83], R36 ;  /* 0x0000002453007388 */ /* 0x000fea0000000a00 */
        /* <DEDUP_REMOVED lines=15> */
.L_x_3124:
        /* <DEDUP_REMOVED lines=8> */
[----:B------:R-:W-:Y:S02]  /*1f90*/  IADD3 R51, R48, 0x8, RZ ;  /* 0x0000000830337810 */ /* 0x000fe40007ffe0ff */
[----:B------:R-:W-:Y:S01]  /*1fa0*/  SHF.R.U32.HI R52, RZ, 0x2, R49 ;  /* 0x00000002ff347819 */ /* 0x000fe20000011631 */
[----:B------:R-:W-:Y:S01]  /*1fb0*/  IMAD R49, R50, 0x28, R25 ;  /* 0x0000002832317824 */ /* 0x000fe200078e0219 */
[----:B------:R-:W-:Y:S02]  /*1fc0*/  IADD3 R53, R48, 0xc, RZ ;  /* 0x0000000c30357810 */ /* 0x000fe40007ffe0ff */
[----:B------:R-:W-:Y:S01]  /*1fd0*/  SHF.R.U32.HI R50, RZ, 0x2, R51 ;  /* 0x00000002ff327819 */ /* 0x000fe20000011633 */
[----:B------:R-:W-:Y:S01]  /*1fe0*/  IMAD R51, R52, 0x28, R25 ;  /* 0x0000002834337824 */ /* 0x000fe200078e0219 */
[----:B------:R-:W-:-:S02]  /*1ff0*/  IADD3 R49, R49, R54, RZ ;  /* 0x0000003631317210 */ /* 0x000fc40007ffe0ff */
[----:B------:R-:W-:Y:S02]  /*2000*/  IADD3 R55, R48, 0x10, RZ ;  /* 0x0000001030377810 */ /* 0x000fe40007ffe0ff */
[----:B------:R-:W-:Y:S01]  /*2010*/  SHF.R.U32.HI R52, RZ, 0x2, R53 ;  /* 0x00000002ff347819 */ /* 0x000fe20000011635 */
[----:B------:R-:W-:Y:S01]  /*2020*/  IMAD R53, R50, 0x28, R25 ;  /* 0x0000002832357824 */ /* 0x000fe200078e0219 */
[----:B------:R-:W-:Y:S01]  /*2030*/  IADD3 R51, R54, R51, RZ ;  /* 0x0000003336337210 */ /* 0x000fe20007ffe0ff */
[----:B------:R-:W0:Y:S01]  /*2040*/  LDS.64 R48, [R49] ;  /* 0x0000000031307984 */ /* 0x000e220000000a00 */
[----:B------:R-:W-:Y:S01]  /*2050*/  SHF.R.U32.HI R56, RZ, 0x2, R55 ;  /* 0x00000002ff387819 */ /* 0x000fe20000011637 */
[--C-:B------:R-:W-:Y:S01]  /*2060*/  IMAD R55, R52, 0x28, R25.reuse ;  /* 0x0000002834377824 */ /* 0x100fe200078e0219 */
[----:B------:R-:W-:Y:S02]  /*2070*/  IADD3 R53, R54, R53, RZ ;  /* 0x0000003536357210 */ /* 0x000fe40007ffe0ff */
        /* <DEDUP_REMOVED lines=17> */
.L_x_3126:
[----:B------:R-:W-:Y:S05]  /*2190*/  BSYNC B0 ;  /* 0x0000000000007941 */ /* 0x000fea0003800000 */
.L_x_3125:
        /* <DEDUP_REMOVED lines=15> */
[----:B0-----:R-:W-:Y:S02]  /*2290*/  IMAD.SHL.U32 R54, R52, 0x40, RZ ;  /* 0x0000004034367824 */ /* 0x001fe400078e00ff */
[----:B------:R-:W0:Y:S01]  /*22a0*/  LDC.64 R50, c[0x0][0x260] ;  /* 0x00009800ff327b82 */ /* 0x000e220000000a00 */
[----:B-1----:R-:W-:Y:S02]  /*22b0*/  IMAD R52, R53, UR4, R30 ;  /* 0x0000000435347c24 */ /* 0x002fe4000f8e021e */
[----:B------:R-:W-:-:S04]  /*22c0*/  LOP3.LUT R53, R54, 0xffffffc0, R29, 0xe2, !PT ;  /* 0xffffffc036357812 */ /* 0x000fc800078ee21d */
[----:B------:R-:W-:-:S04]  /*22d0*/  LEA R52, R52, R53, 0xa ;  /* 0x0000003534347211 */ /* 0x000fc800078e50ff */
[----:B------:R-:W-:-:S05]  /*22e0*/  SHF.L.U32 R53, R52, 0x1, RZ ;  /* 0x0000000134357819 */ /* 0x000fca00000006ff */
[----:B0-----:R-:W-:-:S05]  /*22f0*/  IMAD.WIDE.U32 R50, R53, 0x4, R50 ;  /* 0x0000000435327825 */ /* 0x001fca00078e0032 */
[----:B------:R1:W-:Y:S02]  /*2300*/  STG.E.64 desc[UR8][R50.64], R48 ;  /* 0x0000003032007986 */ /* 0x0003e4000c101b08 */
.L_x_3128:
[----:B------:R-:W-:Y:S05]  /*2310*/  BSYNC B0 ;  /* 0x0000000000007941 */ /* 0x000fea0003800000 */
.L_x_3127:
        /* <DEDUP_REMOVED lines=13> */
.L_x_3131:
[----:B------:R-:W2:Y:S04]  /*23f0*/  LD.E.STRONG.GPU R50, desc[UR8][R48.64] ;  /* 0x0000000830327980 */ /* 0x000ea8000c10f900 */
[----:B--2---:R-:W-:Y:S01]  /*2400*/  CCTL.IVALL ;  /* 0x00000000ff00798f */ /* 0x004fe20002000000 */
[----:B------:R-:W-:Y:S05]  /*2410*/  YIELD ;  /* 0x0000000000007946 */ /* 0x000fea0003800000 */
[----:B-----5:R-:W-:-:S04]  /*2420*/  LOP3.LUT R50, R50, R51, RZ, 0x3c, !PT ;  /* 0x0000003332327212 */ /* 0x020fc800078e3cff */
[----:B------:R-:W-:-:S13]  /*2430*/  ISETP.GT.AND P1, PT, R50, -0x1, PT ;  /* 0xffffffff3200780c */ /* 0x000fda0003f24270 */
[----:B------:R-:W-:Y:S05]  /*2440*/  @P1 BRA `(.L_x_3131) ;  /* 0xfffffffc00e81947 */ /* 0x000fea000383ffff */
.L_x_3130:
[----:B------:R-:W-:Y:S05]  /*2450*/  WARPSYNC.ALL ;  /* 0x0000000000007948 */ /* 0x000fea0003800000 */
[----:B------:R-:W-:Y:S06]  /*2460*/  BAR.SYNC.DEFER_BLOCKING 0x0 ;  /* 0x0000000000007b1d */ /* 0x000fec0000010000 */
[----:B------:R-:W-:Y:S05]  /*2470*/  BRA `(.L_x_3132) ;  /* 0x0000000000607947 */ /* 0x000fea0003800000 */
.L_x_3129:
        /* <DEDUP_REMOVED lines=16> */
.L_x_3134:
[----:B------:R-:W2:Y:S04]  /*2580*/  LD.E.STRONG.GPU R50, desc[UR8][R48.64] ;  /* 0x0000000830327980 */ /* 0x000ea8000c10f900 */
[----:B--2---:R-:W-:Y:S01]  /*2590*/  CCTL.IVALL ;  /* 0x00000000ff00798f */ /* 0x004fe20002000000 */
[----:B------:R-:W-:Y:S05]  /*25a0*/  YIELD ;  /* 0x0000000000007946 */ /* 0x000fea0003800000 */
[----:B-----5:R-:W-:-:S04]  /*25b0*/  LOP3.LUT R50, R50, R51, RZ, 0x3c, !PT ;  /* 0x0000003332327212 */ /* 0x020fc800078e3cff */
[----:B------:R-:W-:-:S13]  /*25c0*/  ISETP.GT.AND P1, PT, R50, -0x1, PT ;  /* 0xffffffff3200780c */ /* 0x000fda0003f24270 */
[----:B------:R-:W-:Y:S05]  /*25d0*/  @P1 BRA `(.L_x_3134) ;  /* 0xfffffffc00e81947 */ /* 0x000fea000383ffff */
.L_x_3133:
[----:B------:R-:W-:Y:S05]  /*25e0*/  WARPSYNC.ALL ;  /* 0x0000000000007948 */ /* 0x000fea0003800000 */
[----:B------:R-:W-:Y:S06]  /*25f0*/  BAR.SYNC.DEFER_BLOCKING 0x0 ;  /* 0x0000000000007b1d */ /* 0x000fec0000010000 */
.L_x_3132:
        /* <DEDUP_REMOVED lines=11> */
[----:B------:R-:W-:-:S04]  /*26b0*/  IADD3 R48, R48, R51, RZ ;  /* 0x0000003330307210 */ /* 0x000fc80007ffe0ff */
[----:B------:R-:W-:-:S04]  /*26c0*/  SHF.L.U32 R53, R48, 0x1, RZ ;  /* 0x0000000130357819 */ /* 0x000fc800000006ff */
[C---:B------:R-:W-:Y:S01]  /*26d0*/  IADD3 R51, R53.reuse, 0x20, RZ ;  /* 0x0000002035337810 */ /* 0x040fe20007ffe0ff */
[C---:B0-----:R-:W-:Y:S01]  /*26e0*/  IMAD.WIDE.U32 R48, R53.reuse, 0x4, R54 ;  /* 0x0000000435307825 */ /* 0x041fe200078e0036 */
[----:B------:R-:W-:-:S03]  /*26f0*/  IADD3 R57, R53, 0x40, RZ ;  /* 0x0000004035397810 */ /* 0x000fc60007ffe0ff */
[--C-:B------:R-:W-:Y:S02]  /*2700*/  IMAD.WIDE.U32 R50, R51, 0x4, R54.reuse ;  /* 0x0000000433327825 */ /* 0x100fe400078e0036 */
[----:B------:R-:W2:Y:S02]  /*2710*/  LDG.E.64 R48, desc[UR8][R48.64] ;  /* 0x0000000830307981 */ /* 0x000ea4000c1e1b00 */
[----:B------:R-:W-:Y:S02]  /*2720*/  VIADD R77, R53, 0x60 ;  /* 0x00000060354d7836 */ /* 0x000fe40000000000 */
[--C-:B------:R-:W-:Y:S01]  /*2730*/  IMAD.WIDE.U32 R52, R57, 0x4, R54.reuse ;  /* 0x0000000439347825 */ /* 0x100fe200078e0036 */
[----:B------:R-:W3:Y:S03]  /*2740*/  LDG.E.64 R50, desc[UR8][R50.64] ;  /* 0x0000000832327981 */ /* 0x000ee6000c1e1b00 */
[----:B------:R-:W-:-:S02]  /*2750*/  IMAD.WIDE.U32 R54, R77, 0x4, R54 ;  /* 0x000000044d367825 */ /* 0x000fc400078e0036 */
        /* <DEDUP_REMOVED lines=10> */
.L_x_3136:
[----:B------:R-:W-:Y:S05]  /*2800*/  BSYNC B0 ;  /* 0x0000000000007941 */ /* 0x000fea0003800000 */
.L_x_3135:
        /* <DEDUP_REMOVED lines=28> */
.L_x_3138:
[----:B------:R-:W-:Y:S05]  /*29d0*/  BSYNC B0 ;  /* 0x0000000000007941 */ /* 0x000fea0003800000 */
.L_x_3137:
        /* <DEDUP_REMOVED lines=16> */
[-C--:B------:R-:W-:Y:S01]  /*2ae0*/  FFMA.FTZ R82, R35, -R49.reuse, R82 ;  /* 0x8000003123527223 */ /* 0x080fe20000010052 */
[--C-:B------:R-:W-:Y:S01]  /*2af0*/  FFMA.FTZ R53, R3, R86, -R48.reuse ;  /* 0x0000005603357223 */ /* 0x100fe20000010830 */
[--C-:B------:R-:W-:Y:S01]  /*2b00*/  FFMA.FTZ R55, R19, R84, -R48.reuse ;  /* 0x0000005413377223 */ /* 0x100fe20000010830 */
[C---:B------:R-:W-:Y:S01]  /*2b10*/  FMUL.FTZ R72, R31.reuse, R72 ;  /* 0x000000481f487220 */ /* 0x040fe20000410000 */
[C---:B------:R-:W-:Y:S01]  /*2b20*/  FMUL.FTZ R5, R31.reuse, R78 ;  /* 0x0000004e1f057220 */ /* 0x040fe20000410000 */
[C---:B------:R-:W-:Y:S01]  /*2b30*/  FMUL.FTZ R33, R31.reuse, R32 ;  /* 0x000000201f217220 */ /* 0x040fe20000410000 */
[----:B------:R-:W-:Y:S01]  /*2b40*/  FMUL.FTZ R82, R31, R82 ;  /* 0x000000521f527220 */ /* 0x000fe20000410000 */
[----:B------:R-:W-:Y:S01]  /*2b50*/  IADD3 R32, P1, R10, UR6, RZ ;  /* 0x000000060a207c10 */ /* 0x000fe2000ff3e0ff */
[-C--:B------:R-:W-:Y:S01]  /*2b60*/  FFMA.FTZ R44, R44, -R49.reuse, R53 ;  /* 0x800000312c2c7223 */ /* 0x080fe20000010035 */
[----:B------:R-:W-:Y:S01]  /*2b70*/  FFMA.FTZ R58, R58, -R49, R55 ;  /* 0x800000313a3a7223 */ /* 0x000fe20000010037 */
[--C-:B------:R-:W-:Y:S01]  /*2b80*/  FFMA.FTZ R57, R17, R90, -R48.reuse ;  /* 0x0000005a11397223 */ /* 0x100fe20000010830 */
[--C-:B------:R-:W-:Y:S01]  /*2b90*/  FFMA.FTZ R77, R15, R92, -R48.reuse ;  /* 0x0000005c0f4d7223 */ /* 0x100fe20000010830 */
[----:B------:R-:W-:Y:S01]  /*2ba0*/  F2FP.F16.F32.PACK_AB R72, R5, R72 ;  /* 0x000000480548723e */ /* 0x000fe200000000ff */
[--C-:B------:R-:W-:Y:S01]  /*2bb0*/  FFMA.FTZ R61, R3, R61, -R48.reuse ;  /* 0x0000003d033d7223 */ /* 0x100fe20000010830 */
[--C-:B------:R-:W-:Y:S01]  /*2bc0*/  FFMA.FTZ R59, R19, R59, -R48.reuse ;  /* 0x0000003b133b7223 */ /* 0x100fe20000010830 */
[--C-:B------:R-:W-:Y:S01]  /*2bd0*/  FFMA.FTZ R45, R17, R45, -R48.reuse ;  /* 0x0000002d112d7223 */ /* 0x100fe20000010830 */
[--C-:B------:R-:W-:Y:S01]  /*2be0*/  FFMA.FTZ R63, R15, R63, -R48.reuse ;  /* 0x0000003f0f3f7223 */ /* 0x100fe20000010830 */
[--C-:B------:R-:W-:Y:S01]  /*2bf0*/  FFMA.FTZ R69, R3, R69, -R48.reuse ;  /* 0x0000004503457223 */ /* 0x100fe20000010830 */
[--C-:B------:R-:W-:Y:S01]  /*2c00*/  FFMA.FTZ R67, R19, R67, -R48.reuse ;  /* 0x0000004313437223 */ /* 0x100fe20000010830 */
[--C-:B------:R-:W-:Y:S01]  /*2c10*/  FFMA.FTZ R65, R17, R65, -R48.reuse ;  /* 0x0000004111417223 */ /* 0x100fe20000010830 */
[----:B------:R-:W-:Y:S01]  /*2c20*/  F2FP.F16.F32.PACK_AB R5, R82, R33 ;  /* 0x000000215205723e */ /* 0x000fe200000000ff */
[----:B------:R-:W-:Y:S01]  /*2c30*/  FFMA.FTZ R71, R15, R71, -R48 ;  /* 0x000000470f477223 */ /* 0x000fe20000010830 */
[----:B------:R-:W-:Y:S01]  /*2c40*/  IADD3.X R33, R9, UR7, RZ, P1, !PT ;  /* 0x0000000709217c10 */ /* 0x000fe20008ffe4ff */
[C---:B------:R-:W-:Y:S01]  /*2c50*/  FMUL.FTZ R44, R31.reuse, R44 ;  /* 0x0000002c1f2c7220 */ /* 0x040fe20000410000 */
[C---:B------:R-:W-:Y:S01]  /*2c60*/  FMUL.FTZ R9, R31.reuse, R58 ;  /* 0x0000003a1f097220 */ /* 0x040fe20000410000 */
[-C--:B------:R-:W-:Y:S01]  /*2c70*/  FFMA.FTZ R60, R60, -R49.reuse, R57 ;  /* 0x800000313c3c7223 */ /* 0x080fe20000010039 */
        /* <DEDUP_REMOVED lines=8> */
[----:B------:R-:W-:Y:S01]  /*2d00*/  FFMA.FTZ R34, R34, -R49, R71 ;  /* 0x8000003122227223 */ /* 0x000fe20000010047 */
[----:B------:R-:W-:Y:S01]  /*2d10*/  IADD3 R8, P1, R8, UR6, RZ ;  /* 0x0000000608087c10 */ /* 0x000fe2000ff3e0ff */
        /* <DEDUP_REMOVED lines=13> */
[----:B------:R-:W-:-:S02]  /*2df0*/  PRMT R34, R5, 0x7632, R34 ;  /* 0x0000763205227816 */ /* 0x000fc40000000022 */
[----:B------:R-:W-:Y:S01]  /*2e00*/  IADD3.X R9, R7, UR7, RZ, P1, !PT ;  /* 0x0000000707097c10 */ /* 0x000fe20008ffe4ff */
[----:B------:R0:W-:Y:S01]  /*2e10*/  STG.E.U16 desc[UR8][R32.64+0x2], R10 ;  /* 0x0000020a20007986 */ /* 0x0001e2000c101508 */
[----:B------:R-:W-:Y:S02]  /*2e20*/  PRMT R7, R44, 0x7632, R7 ;  /* 0x000076322c077816 */ /* 0x000fe40000000007 */
[----:B------:R-:W-:Y:S01]  /*2e30*/  F2FP.F16.F32.PACK_AB R60, R35, R60 ;  /* 0x0000003c233c723e */ /* 0x000fe200000000ff */
[----:B------:R1:W-:Y:S01]  /*2e40*/  STG.E.U16 desc[UR8][R32.64+0x4], R5 ;  /* 0x0000040520007986 */ /* 0x0003e2000c101508 */
[----:B------:R-:W-:Y:S02]  /*2e50*/  IADD3 R6, P1, R6, UR6, RZ ;  /* 0x0000000606067c10 */ /* 0x000fe4000ff3e0ff */
[----:B------:R-:W-:Y:S01]  /*2e60*/  F2FP.F16.F32.PACK_AB R64, R45, R64 ;  /* 0x000000402d40723e */ /* 0x000fe200000000ff */
[----:B------:R-:W-:Y:S01]  /*2e70*/  STG.E.U16 desc[UR8][R32.64+0x6], R34 ;  /* 0x0000062220007986 */ /* 0x000fe2000c101508 */
[----:B------:R-:W-:-:S02]  /*2e80*/  F2FP.F16.F32.PACK_AB R70, R49, R70 ;  /* 0x000000463146723e */ /* 0x000fc400000000ff */
[----:B------:R-:W-:Y:S01]  /*2e90*/  F2FP.F16.F32.PACK_AB R74, R51, R74 ;  /* 0x0000004a334a723e */ /* 0x000fe200000000ff */
[----:B------:R2:W-:Y:S01]  /*2ea0*/  STG.E.U16 desc[UR8][R8.64+0x2], R7 ;  /* 0x0000020708007986 */ /* 0x0005e2000c101508 */
[----:B------:R-:W-:Y:S02]  /*2eb0*/  F2FP.F16.F32.PACK_AB R88, R31, R88 ;  /* 0x000000581f58723e */ /* 0x000fe400000000ff */
[----:B0-----:R-:W-:Y:S01]  /*2ec0*/  PRMT R10, R70, 0x7632, R10 ;  /* 0x00007632460a7816 */ /* 0x001fe2000000000a */
[----:B------:R-:W-:Y:S01]  /*2ed0*/  STG.E.U16 desc[UR8][R8.64], R44 ;  /* 0x0000002c08007986 */ /* 0x000fe2000c101508 */
[----:B-1----:R-:W-:-:S03]  /*2ee0*/  PRMT R5, R60, 0x7632, R5 ;  /* 0x000076323c057816 */ /* 0x002fc60000000005 */
[----:B------:R-:W-:Y:S01]  /*2ef0*/  STG.E.U16 desc[UR8][R8.64+0x4], R60 ;  /* 0x0000043c08007986 */ /* 0x000fe2000c101508 */
[----:B--2---:R-:W-:-:S03]  /*2f00*/  IADD3.X R7, R4, UR7, RZ, P1, !PT ;  /* 0x0000000704077c10 */ /* 0x004fc60008ffe4ff */
[----:B------:R0:W-:Y:S01]  /*2f10*/  STG.E.U16 desc[UR8][R8.64+0x6], R5 ;  /* 0x0000060508007986 */ /* 0x0001e2000c101508 */
[----:B------:R-:W-:Y:S02]  /*2f20*/  IADD3 R4, P1, R2, UR6, RZ ;  /* 0x0000000602047c10 */ /* 0x000fe4000ff3e0ff */
[----:B------:R-:W-:Y:S01]  /*2f30*/  PRMT R2, R74, 0x7632, R2 ;  /* 0x000076324a027816 */ /* 0x000fe20000000002 */
[----:B------:R1:W-:Y:S04]  /*2f40*/  STG.E.U16 desc[UR8][R6.64], R64 ;  /* 0x0000004006007986 */ /* 0x0003e8000c101508 */
[----:B------:R1:W-:Y:S01]  /*2f50*/  STG.E.U16 desc[UR8][R6.64+0x4], R70 ;  /* 0x0000044606007986 */ /* 0x0003e2000c101508 */
[----:B0-----:R-:W-:-:S03]  /*2f60*/  PRMT R9, R64, 0x7632, R9 ;  /* 0x0000763240097816 */ /* 0x001fc60000000009 */
[----:B------:R1:W-:Y:S01]  /*2f70*/  STG.E.U16 desc[UR8][R6.64+0x6], R10 ;  /* 0x0000060a06007986 */ /* 0x0003e2000c101508 */
[----:B------:R-:W-:Y:S02]  /*2f80*/  IADD3.X R5, R0, UR7, RZ, P1, !PT ;  /* 0x0000000700057c10 */ /* 0x000fe40008ffe4ff */
[----:B------:R-:W-:Y:S01]  /*2f90*/  PRMT R0, R88, 0x7632, R0 ;  /* 0x0000763258007816 */ /* 0x000fe20000000000 */
[----:B------:R1:W-:Y:S04]  /*2fa0*/  STG.E.U16 desc[UR8][R6.64+0x2], R9 ;  /* 0x0000020906007986 */ /* 0x0003e8000c101508 */
[----:B------:R1:W-:Y:S04]  /*2fb0*/  STG.E.U16 desc[UR8][R4.64], R74 ;  /* 0x0000004a04007986 */ /* 0x0003e8000c101508 */
[----:B------:R1:W-:Y:S04]  /*2fc0*/  STG.E.U16 desc[UR8][R4.64+0x2], R2 ;  /* 0x0000020204007986 */ /* 0x0003e8000c101508 */
[----:B------:R1:W-:Y:S04]  /*2fd0*/  STG.E.U16 desc[UR8][R4.64+0x4], R88 ;  /* 0x0000045804007986 */ /* 0x0003e8000c101508 */
[----:B------:R1:W-:Y:S01]  /*2fe0*/  STG.E.U16 desc[UR8][R4.64+0x6], R0 ;  /* 0x0000060004007986 */ /* 0x0003e2000c101508 */
[----:B------:R-:W-:Y:S05]  /*2ff0*/  @!P0 BRA `(.L_x_3139) ;  /* 0xffffffd400848947 */ /* 0x000fea000383ffff */
.L_x_3123:
[----:B------:R-:W-:-:S04]  /*3000*/  LEA R29, R30, R29, 0x6 ;  /* 0x0000001d1e1d7211 */ /* 0x000fc800078e30ff */
[----:B------:R-:W-:-:S04]  /*3010*/  SHF.L.U32 R15, R29, 0x5, RZ ;  /* 0x000000051d0f7819 */ /* 0x000fc800000006ff */
[----:B------:R-:W-:-:S13]  /*3020*/  ISETP.GT.AND P0, PT, R15, 0x13f, PT ;  /* 0x0000013f0f00780c */ /* 0x000fda0003f04270 */
[----:B------:R-:W-:Y:S05]  /*3030*/  @P0 EXIT ;  /* 0x000000000000094d */ /* 0x000fea0003800000 */
[----:B-1----:R-:W1:Y:S01]  /*3040*/  S2R R6, SR_TID.X ;  /* 0x0000000000067919 */ /* 0x002e620000002100 */
[----:B0-----:R-:W-:Y:S01]  /*3050*/  LOP3.LUT R3, RZ, R46, RZ, 0x33, !PT ;  /* 0x0000002eff037212 */ /* 0x001fe200078e33ff */
[----:B------:R-:W-:Y:S01]  /*3060*/  HFMA2.MMA R7, -RZ, RZ, 0, 1.1920928955078125e-06 ;  /* 0x00000014ff077435 */ /* 0x000fe200000001ff */
        /* <DEDUP_REMOVED lines=22> */
[----:B------:R-:W-:Y:S02]  /*31d0*/  MOV R12, R11 ;  /* 0x0000000b000c7202 */ /* 0x000fe40000000f00 */
[----:B------:R-:W-:Y:S01]  /*31e0*/  IADD3 RZ, P1, R9, R10, RZ ;  /* 0x0000000a09ff7210 */ /* 0x000fe20007f3e0ff */
[----:B------:R-:W-:Y:S01]  /*31f0*/  IMAD.WIDE.U32 R8, R0, -0x33333333, RZ ;  /* 0xcccccccd00087825 */ /* 0x000fe200078e00ff */
[----:B------:R-:W-:-:S03]  /*3200*/  ISETP.LT.U32.AND P0, PT, R46, 0x2, PT ;  /* 0x000000022e00780c */ /* 0x000fc60003f01070 */
[----:B------:R-:W-:Y:S01]  /*3210*/  IMAD.WIDE.U32.X R10, R17, -0x33333334, R12, P1 ;  /* 0xcccccccc110a7825 */ /* 0x000fe200008e040c */
[----:B------:R-:W-:Y:S02]  /*3220*/  ISETP.LT.AND.EX P0, PT, R47, RZ, PT, P0 ;  /* 0x000000ff2f00720c */ /* 0x000fe40003f01300 */
[----:B------:R-:W-:Y:S02]  /*3230*/  LEA.HI R8, R9, 0x1, RZ, 0x1c ;  /* 0x0000000109087811 */ /* 0x000fe400078fe0ff */
[----:B------:R-:W-:Y:S02]  /*3240*/  SHF.R.U64 R7, R10, 0x3, R11 ;  /* 0x000000030a077819 */ /* 0x000fe4000000120b */
[----:B------:R-:W-:Y:S02]  /*3250*/  SEL R12, R46, 0x2, P0 ;  /* 0x000000022e0c7807 */ /* 0x000fe40000000000 */
[----:B------:R-:W-:Y:S02]  /*3260*/  SEL R11, R47, RZ, P0 ;  /* 0x000000ff2f0b7207 */ /* 0x000fe40000000000 */
[----:B------:R-:W-:-:S02]  /*3270*/  IADD3 R14, P0, R5, 0xa, RZ ;  /* 0x0000000a050e7810 */ /* 0x000fc40007f1e0ff */
[----:B------:R-:W-:Y:S02]  /*3280*/  IADD3 R13, P1, R5, 0x14, RZ ;  /* 0x00000014050d7810 */ /* 0x000fe40007f3e0ff */
[----:B------:R-:W-:Y:S02]  /*3290*/  IADD3 R7, R7, 0x1, RZ ;  /* 0x0000000107077810 */ /* 0x000fe40007ffe0ff */
[C---:B------:R-:W-:Y:S02]  /*32a0*/  SHF.L.U64.HI R11, R12.reuse, 0x6, R11 ;  /* 0x000000060c0b7819 */ /* 0x040fe4000001020b */
[----:B------:R-:W-:Y:S02]  /*32b0*/  SHF.L.U32 R12, R12, 0x6, RZ ;  /* 0x000000060c0c7819 */ /* 0x000fe400000006ff */
[----:B------:R-:W-:Y:S02]  /*32c0*/  IADD3.X R10, RZ, RZ, RZ, P0, !PT ;  /* 0x000000ffff0a7210 */ /* 0x000fe400007fe4ff */
[----:B------:R-:W-:-:S02]  /*32d0*/  IADD3.X R9, RZ, RZ, RZ, P1, !PT ;  /* 0x000000ffff097210 */ /* 0x000fc40000ffe4ff */
[----:B------:R-:W-:Y:S02]  /*32e0*/  LOP3.LUT R8, R8, 0x3, RZ, 0xc0, !PT ;  /* 0x0000000308087812 */ /* 0x000fe400078ec0ff */
[----:B------:R-:W-:-:S07]  /*32f0*/  LOP3.LUT R7, R7, 0x3, RZ, 0xc0, !PT ;  /* 0x0000000307077812 */ /* 0x000fce00078ec0ff */
.L_x_3156:
        /* <DEDUP_REMOVED lines=44> */
.L_x_3143:
[----:B------:R-:W-:Y:S05]  /*35c0*/  BSYNC B1 ;  /* 0x0000000000017941 */ /* 0x000fea0003800000 */
.L_x_3142:
        /* <DEDUP_REMOVED lines=21> */
.L_x_3146:
        /* <DEDUP_REMOVED lines=55> */
.L_x_3145:
[----:B------:R-:W-:Y:S05]  /*3a90*/  BSYNC B1 ;  /* 0x0000000000017941 */ /* 0x000fea0003800000 */
.L_x_3144:
        /* <DEDUP_REMOVED lines=35> */
.L_x_3148:
[----:B------:R-:W-:Y:S05]  /*3cd0*/  BSYNC B1 ;  /* 0x0000000000017941 */ /* 0x000fea0003800000 */
.L_x_3147:
        /* <DEDUP_REMOVED lines=15> */
.L_x_3141:
[----:B------:R-:W-:Y:S05]  /*3dd0*/  BSYNC B0 ;  /* 0x0000000000007941 */ /* 0x000fea0003800000 */
.L_x_3140:
        /* <DEDUP_REMOVED lines=23> */
[----:B0-----:R-:W-:-:S06]  /*3f50*/  CS2R R16, SRZ ;  /* 0x0000000000107805 */ /* 0x001fcc000001ff00 */
        /* <DEDUP_REMOVED lines=9> */
[----:B0-2---:R-:W0:Y:S01]  /*3ff0*/  SHFL.BFLY PT, R18, R17, 0x8, 0x101f ;  /* 0x0d101f0011127f89 */ /* 0x005e2200000e0000 */
[----:B-1----:R-:W-:Y:S01]  /*4000*/  FADD.FTZ R19, R19, R16 ;  /* 0x0000001013137221 */ /* 0x002fe20000010000 */
[----:B------:R-:W-:-:S02]  /*4010*/  IMAD.MOV.U32 R16, RZ, RZ, 0xffff ;  /* 0x0000ffffff107424 */ /* 0x000fc400078e00ff */
[----:B0-----:R-:W-:Y:S02]  /*4020*/  FADD.FTZ R18, R18, R17 ;  /* 0x0000001112127221 */ /* 0x001fe40000010000 */
        /* <DEDUP_REMOVED lines=12> */
.L_x_3165:
        /* <DEDUP_REMOVED lines=14> */
[C---:B------:R-:W-:Y:S01]  /*41d0*/  @!P0 SHF.L.U32 R21, R50.reuse, 0x1, RZ ;  /* 0x0000000132158819 */ /* 0x040fe200000006ff */
[----:B------:R-:W-:Y:S01]  /*41e0*/  HFMA2.MMA R25, -RZ, RZ, 0, 0 ;  /* 0x00000000ff197435 */ /* 0x000fe200000001ff */
[----:B------:R-:W-:Y:S01]  /*41f0*/  @!P0 LEA R23, R50, UR4, 0x7 ;  /* 0x0000000432178c11 */ /* 0x000fe2000f8e38ff */
[----:B------:R-:W-:Y:S01]  /*4200*/  UMOV UR5, 0xffff ;  /* 0x0000ffff00057882 */ /* 0x000fe20000000000 */
[----:B------:R-:W-:-:S04]  /*4210*/  @!P0 LOP3.LUT R26, R26, R21, RZ, 0x3c, !PT ;  /* 0x000000151a1a8212 */ /* 0x000fc800078e3cff */
[----:B--2---:R-:W-:Y:S02]  /*4220*/  @!P0 LEA R20, R26, R23, 0x2 ;  /* 0x000000171a148211 */ /* 0x004fe400078e10ff */
[----:B------:R-:W-:-:S03]  /*4230*/  MOV R26, RZ ;  /* 0x000000ff001a7202 */ /* 0x000fc60000000f00 */
[----:B------:R0:W1:Y:S04]  /*4240*/  @!P0 LDS R25, [R20] ;  /* 0x0000000014198984 */ /* 0x0000680000000800 */
[----:B------:R0:W2:Y:S01]  /*4250*/  @!P0 LDS R26, [R20+0x500] ;  /* 0x00050000141a8984 */ /* 0x0000a20000000800 */
[----:B------:R-:W-:Y:S05]  /*4260*/  BRA.DIV UR5, `(.L_x_3153) ;  /* 0x0000001205a47947 */ /* 0x000fea000b800000 */
[----:B0-----:R-:W-:Y:S02]  /*4270*/  MOV R20, 0xffff ;  /* 0x0000ffff00147802 */ /* 0x001fe40000000f00 */
[----:B------:R-:W-:Y:S02]  /*4280*/  MOV R21, 0xffff ;  /* 0x0000ffff00157802 */ /* 0x000fe40000000f00 */
[----:B------:R-:W-:Y:S01]  /*4290*/  MOV R23, 0xffff ;  /* 0x0000ffff00177802 */ /* 0x000fe20000000f00 */
[----:B-1----:R-:W0:Y:S01]  /*42a0*/  SHFL.BFLY PT, R28, R25, 0x8, 0x101f ;  /* 0x0d101f00191c7f89 */ /* 0x002e2200000e0000 */
[----:B------:R-:W-:Y:S02]  /*42b0*/  MOV R22, 0xffff ;  /* 0x0000ffff00167802 */ /* 0x000fe40000000f00 */
[----:B------:R-:W-:Y:S01]  /*42c0*/  MOV R34, 0xffff ;  /* 0x0000ffff00227802 */ /* 0x000fe20000000f00 */
[----:B--2---:R-:W1:Y:S01]  /*42d0*/  SHFL.BFLY PT, R27, R26, 0x8, 0x101f ;  /* 0x0d101f001a1b7f89 */ /* 0x004e6200000e0000 */
[----:B------:R-:W-:-:S02]  /*42e0*/  MOV R33, 0xffff ;  /* 0x0000ffff00217802 */ /* 0x000fc40000000f00 */
        /* <DEDUP_REMOVED lines=14> */
.L_x_3175:
        /* <DEDUP_REMOVED lines=40> */
.L_x_3185:
[----:B--2---:R-:W-:Y:S01]  /*4650*/  FADD.FTZ R21, R25, R24 ;  /* 0x0000001819157221 */ /* 0x004fe20000010000 */
[----:B------:R-:W-:Y:S02]  /*4660*/  @!P1 F2FP.F16.F32.PACK_AB R20, RZ, R31 ;  /* 0x0000001fff14923e */ /* 0x000fe400000000ff */
[----:B------:R-:W-:Y:S02]  /*4670*/  LEA.HI R26, R6, 0x3c, RZ, 0x1c ;  /* 0x0000003c061a7811 */ /* 0x000fe400078fe0ff */
[----:B------:R-:W-:Y:S01]  /*4680*/  @!P1 F2FP.F16.F32.PACK_AB R21, RZ, R21 ;  /* 0x00000015ff15923e */ /* 0x000fe200000000ff */
[----:B------:R3:W-:Y:S04]  /*4690*/  @!P1 STG.E.U16 desc[UR8][R16.64+0x50], R20 ;  /* 0x0000501410009986 */ /* 0x0007e8000c101508 */
[----:B------:R3:W-:Y:S02]  /*46a0*/  @!P1 STG.E.U16 desc[UR8][R18.64+0x50], R21 ;  /* 0x0000501512009986 */ /* 0x0007e4000c101508 */
.L_x_3151:
[----:B------:R-:W-:Y:S05]  /*46b0*/  BSYNC B0 ;  /* 0x0000000000007941 */ /* 0x000fea0003800000 */
.L_x_3150:
        /* <DEDUP_REMOVED lines=12> */
[C---:B------:R-:W-:Y:S01]  /*4780*/  @!P0 SHF.L.U32 R28, R50.reuse, 0x1, RZ ;  /* 0x00000001321c8819 */ /* 0x040fe200000006ff */
[----:B------:R-:W-:Y:S01]  /*4790*/  @!P0 IMAD.SHL.U32 R19, R50, 0x2, RZ ;  /* 0x0000000232138824 */ /* 0x000fe200078e00ff */
[C---:B------:R-:W-:Y:S02]  /*47a0*/  @!P0 IADD3 R25, R26.reuse, 0x14, RZ ;  /* 0x000000141a198810 */ /* 0x040fe40007ffe0ff */
[----:B0-----:R-:W-:Y:S02]  /*47b0*/  @!P0 IADD3 R18, R26, 0x28, RZ ;  /* 0x000000281a128810 */ /* 0x001fe40007ffe0ff */
[----:B------:R-:W-:Y:S02]  /*47c0*/  @!P0 LOP3.LUT R25, R25, R28, RZ, 0x3c, !PT ;  /* 0x0000001c19198212 */ /* 0x000fe400078e3cff */
[----:B------:R-:W-:Y:S02]  /*47d0*/  @!P0 LEA R30, R50, UR4, 0x7 ;  /* 0x00000004321e8c11 */ /* 0x000fe4000f8e38ff */
[----:B------:R-:W-:-:S02]  /*47e0*/  @!P0 LOP3.LUT R18, R18, R19, RZ, 0x3c, !PT ;  /* 0x0000001312128212 */ /* 0x000fc400078e3cff */
[----:B------:R-:W-:Y:S02]  /*47f0*/  @!P0 LEA R31, R50, UR4, 0x7 ;  /* 0x00000004321f8c11 */ /* 0x000fe4000f8e38ff */
[----:B------:R-:W-:Y:S02]  /*4800*/  @!P0 LEA R25, R25, R30, 0x2 ;  /* 0x0000001e19198211 */ /* 0x000fe400078e10ff */
[----:B------:R-:W-:Y:S02]  /*4810*/  @!P0 LEA R31, R18, R31, 0x2 ;  /* 0x0000001f121f8211 */ /* 0x000fe400078e10ff */
[----:B------:R-:W-:Y:S01]  /*4820*/  MOV R21, 0xffff ;  /* 0x0000ffff00157802 */ /* 0x000fe20000000f00 */
[----:B------:R-:W0:Y:S01]  /*4830*/  @!P0 LDS R28, [R25+0x500] ;  /* 0x00050000191c8984 */ /* 0x000e220000000800 */
[----:B------:R-:W-:Y:S02]  /*4840*/  @!P0 IADD3 R18, R26, 0x3c, RZ ;  /* 0x0000003c1a128810 */ /* 0x000fe40007ffe0ff */
[----:B------:R-:W-:Y:S01]  /*4850*/  @!P0 SHF.L.U32 R29, R50, 0x1, RZ ;  /* 0x00000001321d8819 */ /* 0x000fe200000006ff */
[----:B------:R-:W-:Y:S01]  /*4860*/  @!P0 LDS R36, [R31+0x500] ;  /* 0x000500001f248984 */ /* 0x000fe20000000800 */
[----:B------:R-:W-:-:S02]  /*4870*/  MOV R24, 0xffff ;  /* 0x0000ffff00187802 */ /* 0x000fc40000000f00 */
[----:B------:R-:W-:Y:S01]  /*4880*/  @!P0 LOP3.LUT R18, R18, R29, RZ, 0x3c, !PT ;  /* 0x0000001d12128212 */ /* 0x000fe200078e3cff */
[----:B------:R3:W-:Y:S01]  /*4890*/  @!P0 LDS R27, [R25] ;  /* 0x00000000191b8984 */ /* 0x0007e20000000800 */
[----:B------:R-:W-:Y:S02]  /*48a0*/  @!P0 LEA R37, R50, UR4, 0x7 ;  /* 0x0000000432258c11 */ /* 0x000fe4000f8e38ff */
[----:B------:R-:W-:Y:S01]  /*48b0*/  MOV R29, RZ ;  /* 0x000000ff001d7202 */ /* 0x000fe20000000f00 */
[----:B------:R4:W-:Y:S01]  /*48c0*/  @!P0 LDS R35, [R31] ;  /* 0x000000001f238984 */ /* 0x0009e20000000800 */
[----:B------:R-:W-:Y:S02]  /*48d0*/  @!P0 LEA R37, R18, R37, 0x2 ;  /* 0x0000002512258211 */ /* 0x000fe400078e10ff */
[----:B------:R-:W-:Y:S01]  /*48e0*/  MOV R33, RZ ;  /* 0x000000ff00217202 */ /* 0x000fe20000000f00 */
[----:B-1----:R-:W1:Y:S01]  /*48f0*/  SHFL.BFLY PT, R19, R16, 0x8, 0x101f ;  /* 0x0d101f0010137f89 */ /* 0x002e6200000e0000 */
[----:B---3--:R-:W-:Y:S01]  /*4900*/  HFMA2.MMA R25, -RZ, RZ, 0, 0 ;  /* 0x00000000ff197435 */ /* 0x008fe200000001ff */
[----:B------:R-:W-:-:S02]  /*4910*/  MOV R20, 0xffff ;  /* 0x0000ffff00147802 */ /* 0x000fc40000000f00 */
[----:B--2---:R-:W2:Y:S01]  /*4920*/  SHFL.BFLY PT, R24, R17, 0x8, 0x101f ;  /* 0x0d101f0011187f89 */ /* 0x004ea200000e0000 */
[----:B----4-:R-:W-:Y:S01]  /*4930*/  HFMA2.MMA R31, -RZ, RZ, 0, 0 ;  /* 0x00000000ff1f7435 */ /* 0x010fe200000001ff */
[----:B------:R-:W-:Y:S02]  /*4940*/  MOV R22, 0xffff ;  /* 0x0000ffff00167802 */ /* 0x000fe40000000f00 */
[----:B------:R-:W3:Y:S01]  /*4950*/  @!P0 LDS R42, [R37] ;  /* 0x00000000252a8984 */ /* 0x000ee20000000800 */
[----:B------:R-:W-:Y:S02]  /*4960*/  MOV R34, 0xffff ;  /* 0x0000ffff00227802 */ /* 0x000fe40000000f00 */
[----:B------:R-:W-:Y:S01]  /*4970*/  MOV R23, 0xffff ;  /* 0x0000ffff00177802 */ /* 0x000fe20000000f00 */
[----:B------:R4:W5:Y:S01]  /*4980*/  @!P0 LDS R44, [R37+0x500] ;  /* 0x00050000252c8984 */ /* 0x0009620000000800 */
[----:B------:R-:W-:Y:S02]  /*4990*/  MOV R43, 0xffff ;  /* 0x0000ffff002b7802 */ /* 0x000fe40000000f00 */
[----:B------:R-:W-:-:S02]  /*49a0*/  MOV R41, 0xffff ;  /* 0x0000ffff00297802 */ /* 0x000fc40000000f00 */
[----:B------:R-:W-:Y:S02]  /*49b0*/  MOV R39, RZ ;  /* 0x000000ff00277202 */ /* 0x000fe40000000f00 */
[----:B------:R-:W-:Y:S01]  /*49c0*/  MOV R45, 0xffff ;  /* 0x0000ffff002d7802 */ /* 0x000fe20000000f00 */
[----:B----4-:R-:W-:Y:S01]  /*49d0*/  HFMA2.MMA R37, -RZ, RZ, 0, 0 ;  /* 0x00000000ff257435 */ /* 0x010fe200000001ff */
[----:B------:R-:W-:Y:S02]  /*49e0*/  MOV R47, 0xffff ;  /* 0x0000ffff002f7802 */ /* 0x000fe40000000f00 */
        /* <DEDUP_REMOVED lines=10> */
[----:B------:R-:W-:Y:S02]  /*4a90*/  @!P0 IMAD.MOV.U32 R31, RZ, RZ, R35 ;  /* 0x000000ffff1f8224 */ /* 0x000fe400078e0023 */
[----:B------:R-:W-:Y:S01]  /*4aa0*/  IMAD.MOV.U32 R35, RZ, RZ, 0xffff ;  /* 0x0000ffffff237424 */ /* 0x000fe200078e00ff */
[----:B------:R-:W2:Y:S04]  /*4ab0*/  SHFL.BFLY PT, R30, R25, 0x8, 0x101f ;  /* 0x0d101f00191e7f89 */ /* 0x000ea800000e0000 */
[----:B------:R-:W4:Y:S04]  /*4ac0*/  SHFL.BFLY PT, R40, R33, 0x8, 0x101f ;  /* 0x0d101f0021287f89 */ /* 0x000f2800000e0000 */
[----:B------:R-:W4:Y:S01]  /*4ad0*/  SHFL.BFLY PT, R38, R31, 0x8, 0x101f ;  /* 0x0d101f001f267f89 */ /* 0x000f2200000e0000 */
[----:B---3--:R-:W-:-:S02]  /*4ae0*/  @!P0 MOV R37, R42 ;  /* 0x0000002a00258202 */ /* 0x008fc40000000f00 */
[----:B------:R-:W-:Y:S01]  /*4af0*/  MOV R42, 0xffff ;  /* 0x0000ffff002a7802 */ /* 0x000fe20000000f00 */
        /* <DEDUP_REMOVED lines=27> */
[----:B------:R-:W-:-:S02]  /*4cb0*/  MOV R30, 0xffff ;  /* 0x0000ffff001e7802 */ /* 0x000fc40000000f00 */
        /* <DEDUP_REMOVED lines=64> */
.L_x_3219:
        /* <DEDUP_REMOVED lines=9> */
.L_x_3149:
[----:B------:R-:W-:Y:S05]  /*5150*/  WARPSYNC.ALL ;  /* 0x0000000000007948 */ /* 0x000fea0003800000 */
[----:B------:R-:W-:Y:S01]  /*5160*/  BAR.SYNC.DEFER_BLOCKING 0x0 ;  /* 0x0000000000007b1d */ /* 0x000fe20000010000 */
[C---:B------:R-:W-:Y:S02]  /*5170*/  ISETP.GE.AND P0, PT, R15.reuse, -0xec0, PT ;  /* 0xfffff1400f00780c */ /* 0x040fe40003f06270 */
[----:B------:R-:W-:-:S11]  /*5180*/  IADD3 R15, R15, 0x1000, RZ ;  /* 0x000010000f0f7810 */ /* 0x000fd60007ffe0ff */
[----:B------:R-:W-:Y:S05]  /*5190*/  @!P0 BRA `(.L_x_3156) ;  /* 0xffffffe000588947 */ /* 0x000fea000383ffff */
[----:B------:R-:W-:Y:S05]  /*51a0*/  EXIT ;  /* 0x000000000000794d */ /* 0x000fea0003800000 */
.L_x_3152:
[----:B------:R-:W-:Y:S01]  /*51b0*/  HFMA2.MMA R22, -RZ, RZ, 0, 4.76837158203125e-07 ;  /* 0x00000008ff167435 */ /* 0x000fe200000001ff */
[----:B-1----:R-:W-:Y:S02]  /*51c0*/  MOV R23, R16 ;  /* 0x0000001000177202 */ /* 0x002fe40000000f00 */
[----:B------:R-:W-:Y:S02]  /*51d0*/  MOV R21, 0x101f ;  /* 0x0000101f00157802 */ /* 0x000fe40000000f00 */
[----:B------:R-:W-:-:S07]  /*51e0*/  MOV R20, 0xffff ;  /* 0x0000ffff00147802 */ /* 0x000fce0000000f00 */
[----:B0-2---:R-:W-:Y:S05]  /*51f0*/  WARPSYNC.COLLECTIVE R20, `(.L_x_3157) ;  /* 0x0000000014087348 */ /* 0x005fea0003c00000 */
[----:B------:R1:W3:Y:S02]  /*5200*/  SHFL.BFLY P2, R24, R23, R22, R21 ;  /* 0x0c00001617187389 */ /* 0x0002e40000040015 */
[----:B0123--:R-:W-:Y:S01]  /*5210*/  ENDCOLLECTIVE ;  /* 0x000000000000791b */ /* 0x00ffe20003800000 */
.L_x_3157:
[----:B------:R-:W-:Y:S02]  /*5220*/  MOV R23, R17 ;  /* 0x0000001100177202 */ /* 0x000fe40000000f00 */
[----:B------:R-:W-:-:S07]  /*5230*/  MOV R19, R24 ;  /* 0x0000001800137202 */ /* 0x000fce0000000f00 */
[----:B------:R-:W-:Y:S05]  /*5240*/  WARPSYNC.COLLECTIVE R20, `(.L_x_3158) ;  /* 0x0000000014087348 */ /* 0x000fea0003c00000 */
[----:B------:R0:W1:Y:S02]  /*5250*/  SHFL.BFLY P2, R24, R23, R22, R21 ;  /* 0x0c00001617187389 */ /* 0x0000640000040015 */
[----:B01----:R-:W-:Y:S01]  /*5260*/  ENDCOLLECTIVE ;  /* 0x000000000000791b */ /* 0x003fe20003800000 */
.L_x_3158:
[----:B------:R-:W-:Y:S01]  /*5270*/  FADD.FTZ R19, R19, R16 ;  /* 0x0000001013137221 */ /* 0x000fe20000010000 */
[----:B------:R-:W-:-:S04]  /*5280*/  HFMA2.MMA R22, -RZ, RZ, 0, 2.384185791015625e-07 ;  /* 0x00000004ff167435 */ /* 0x000fc800000001ff */
[----:B------:R-:W-:Y:S02]  /*5290*/  MOV R23, R19 ;  /* 0x0000001300177202 */ /* 0x000fe40000000f00 */
[----:B------:R-:W-:-:S07]  /*52a0*/  MOV R18, R24 ;  /* 0x0000001800127202 */ /* 0x000fce0000000f00 */
[----:B------:R-:W-:Y:S05]  /*52b0*/  WARPSYNC.COLLECTIVE R20, `(.L_x_3159) ;  /* 0x0000000014087348 */ /* 0x000fea0003c00000 */
[----:B------:R0:W1:Y:S02]  /*52c0*/  SHFL.BFLY P2, R24, R23, R22, R21 ;  /* 0x0c00001617187389 */ /* 0x0000640000040015 */
[----:B01----:R-:W-:Y:S01]  /*52d0*/  ENDCOLLECTIVE ;  /* 0x000000000000791b */ /* 0x003fe20003800000 */
.L_x_3159:
[----:B------:R-:W-:-:S05]  /*52e0*/  FADD.FTZ R18, R18, R17 ;  /* 0x0000001112127221 */ /* 0x000fca0000010000 */
[----:B------:R-:W-:Y:S02]  /*52f0*/  MOV R23, R18 ;  /* 0x0000001200177202 */ /* 0x000fe40000000f00 */
[----:B------:R-:W-:-:S07]  /*5300*/  MOV R26, R24 ;  /* 0x00000018001a7202 */ /* 0x000fce0000000f00 */
[----:B------:R-:W-:Y:S05]  /*5310*/  WARPSYNC.COLLECTIVE R20, `(.L_x_3160) ;  /* 0x0000000014087348 */ /* 0x000fea0003c00000 */
[----:B------:R0:W1:Y:S02]  /*5320*/  SHFL.BFLY P2, R24, R23, R22, R21 ;  /* 0x0c00001617187389 */ /* 0x0000640000040015 */
[----:B01----:R-:W-:Y:S01]  /*5330*/  ENDCOLLECTIVE ;  /* 0x000000000000791b */ /* 0x003fe20003800000 */
.L_x_3160:
[----:B------:R-:W-:Y:S01]  /*5340*/  FADD.FTZ R26, R19, R26 ;  /* 0x0000001a131a7221 */ /* 0x000fe20000010000 */
[----:B------:R-:W-:-:S04]  /*5350*/  HFMA2.MMA R22, -RZ, RZ, 0, 1.1920928955078125e-07 ;  /* 0x00000002ff167435 */ /* 0x000fc800000001ff */
[----:B------:R-:W-:Y:S01]  /*5360*/  MOV R23, R26 ;  /* 0x0000001a00177202 */ /* 0x000fe20000000f00 */
[----:B------:R-:W-:-:S07]  /*5370*/  IMAD.MOV.U32 R25, RZ, RZ, R24 ;  /* 0x000000ffff197224 */ /* 0x000fce00078e0018 */
[----:B------:R-:W-:Y:S05]  /*5380*/  WARPSYNC.COLLECTIVE R20, `(.L_x_3161) ;  /* 0x0000000014087348 */ /* 0x000fea0003c00000 */
[----:B------:R0:W1:Y:S02]  /*5390*/  SHFL.BFLY P2, R24, R23, R22, R21 ;  /* 0x0c00001617187389 */ /* 0x0000640000040015 */
[----:B01----:R-:W-:Y:S01]  /*53a0*/  ENDCOLLECTIVE ;  /* 0x000000000000791b */ /* 0x003fe20003800000 */
.L_x_3161:
[----:B------:R-:W-:-:S05]  /*53b0*/  FADD.FTZ R25, R18, R25 ;  /* 0x0000001912197221 */ /* 0x000fca0000010000 */
[----:B------:R-:W-:Y:S02]  /*53c0*/  MOV R23, R25 ;  /* 0x0000001900177202 */ /* 0x000fe40000000f00 */
[----:B------:R-:W-:-:S07]  /*53d0*/  MOV R27, R24 ;  /* 0x00000018001b7202 */ /* 0x000fce0000000f00 */
[----:B------:R-:W-:Y:S05]  /*53e0*/  WARPSYNC.COLLECTIVE R20, `(.L_x_3162) ;  /* 0x0000000014087348 */ /* 0x000fea0003c00000 */
[----:B------:R0:W1:Y:S02]  /*53f0*/  SHFL.BFLY P2, R24, R23, R22, R21 ;  /* 0x0c00001617187389 */ /* 0x0000640000040015 */
[----:B01----:R-:W-:Y:S01]  /*5400*/  ENDCOLLECTIVE ;  /* 0x000000000000791b */ /* 0x003fe20003800000 */
.L_x_3162:
[----:B------:R-:W-:Y:S01]  /*5410*/  FADD.FTZ R27, R26, R27 ;  /* 0x0000001b1a1b7221 */ /* 0x000fe20000010000 */
[----:B------:R-:W-:-:S04]  /*5420*/  HFMA2.MMA R22, -RZ, RZ, 0, 5.9604644775390625e-08 ;  /* 0x00000001ff167435 */ /* 0x000fc800000001ff */
[----:B------:R-:W-:Y:S02]  /*5430*/  MOV R23, R27 ;  /* 0x0000001b00177202 */ /* 0x000fe40000000f00 */
[----:B------:R-:W-:-:S07]  /*5440*/  MOV R16, R24 ;  /* 0x0000001800107202 */ /* 0x000fce0000000f00 */
[----:B------:R-:W-:Y:S05]  /*5450*/  WARPSYNC.COLLECTIVE R20, `(.L_x_3163) ;  /* 0x0000000014087348 */ /* 0x000fea0003c00000 */
[----:B------:R0:W1:Y:S02]  /*5460*/  SHFL.BFLY P2, R24, R23, R22, R21 ;  /* 0x0c00001617187389 */ /* 0x0000640000040015 */
[----:B01----:R-:W-:Y:S01]  /*5470*/  ENDCOLLECTIVE ;  /* 0x000000000000791b */ /* 0x003fe20003800000 */
.L_x_3163:
[----:B------:R-:W-:-:S05]  /*5480*/  FADD.FTZ R28, R25, R16 ;  /* 0x00000010191c7221 */ /* 0x000fca0000010000 */
[----:B------:R-:W-:Y:S02]  /*5490*/  MOV R23, R28 ;  /* 0x0000001c00177202 */ /* 0x000fe40000000f00 */
[----:B------:R-:W-:-:S07]  /*54a0*/  MOV R30, R24 ;  /* 0x00000018001e7202 */ /* 0x000fce0000000f00 */
[----:B------:R-:W-:Y:S05]  /*54b0*/  WARPSYNC.COLLECTIVE R20, `(.L_x_3164) ;  /* 0x0000000014087348 */ /* 0x000fea0003c00000 */
[----:B------:R0:W1:Y:S02]  /*54c0*/  SHFL.BFLY P2, R24, R23, R22, R21 ;  /* 0x0c00001617187389 */ /* 0x0000640000040015 */
[----:B01----:R-:W-:Y:S01]  /*54d0*/  ENDCOLLECTIVE ;  /* 0x000000000000791b */ /* 0x003fe20003800000 */
.L_x_3164:
[----:B------:R-:W-:Y:S01]  /*54e0*/  FADD.FTZ R30, R27, R30 ;  /* 0x0000001e1b1e7221 */ /* 0x000fe20000010000 */
[----:B------:R-:W-:Y:S06]  /*54f0*/  BRA `(.L_x_3165) ;  /* 0xffffffe800fc7947 */ /* 0x000fec000383ffff */
.L_x_3153:
[----:B------:R-:W-:Y:S01]  /*5500*/  BSSY B1, `(.L_x_3166) ;  /* 0x0000008000017945 */ /* 0x000fe20003800000 */
[----:B-1----:R-:W-:Y:S02]  /*5510*/  MOV R23, R25 ;  /* 0x0000001900177202 */ /* 0x002fe40000000f00 */
[----:B------:R-:W-:Y:S02]  /*5520*/  MOV R22, 0x8 ;  /* 0x0000000800167802 */ /* 0x000fe40000000f00 */
[----:B------:R-:W-:Y:S02]  /*5530*/  MOV R21, 0x101f ;  /* 0x0000101f00157802 */ /* 0x000fe40000000f00 */
[----:B0-----:R-:W-:-:S07]  /*5540*/  MOV R20, 0xffff ;  /* 0x0000ffff00147802 */ /* 0x001fce0000000f00 */
[----:B--2---:R-:W-:Y:S05]  /*5550*/  WARPSYNC.COLLECTIVE R20, `(.L_x_3167) ;  /* 0x0000000014087348 */ /* 0x004fea0003c00000 */
[----:B------:R0:W1:Y:S02]  /*5560*/  SHFL.BFLY P2, R24, R23, R22, R21 ;  /* 0x0c00001617187389 */ /* 0x0000640000040015 */
[----:B012---:R-:W-:Y:S01]  /*5570*/  ENDCOLLECTIVE ;  /* 0x000000000000791b */ /* 0x007fe20003800000 */
.L_x_3167:
[----:B------:R-:W-:Y:S05]  /*5580*/  BSYNC B1 ;  /* 0x0000000000017941 */ /* 0x000fea0003800000 */
.L_x_3166:
        /* <DEDUP_REMOVED lines=9> */
.L_x_3168:
[----:B------:R-:W-:Y:S01]  /*5620*/  HFMA2.MMA R22, -RZ, RZ, 0, 2.384185791015625e-07 ;  /* 0x00000004ff167435 */ /* 0x000fe200000001ff */
[----:B------:R-:W-:Y:S02]  /*5630*/  MOV R23, R28 ;  /* 0x0000001c00177202 */ /* 0x000fe40000000f00 */
[----:B------:R-:W-:-:S08]  /*5640*/  MOV R27, R24 ;  /* 0x00000018001b7202 */ /* 0x000fd00000000f00 */
[----:B------:R-:W-:Y:S05]  /*5650*/  WARPSYNC.COLLECTIVE R20, `(.L_x_3169) ;  /* 0x0000000014087348 */ /* 0x000fea0003c00000 */
[----:B------:R0:W1:Y:S02]  /*5660*/  SHFL.BFLY P2, R24, R23, R22, R21 ;  /* 0x0c00001617187389 */ /* 0x0000640000040015 */
[----:B01----:R-:W-:Y:S01]  /*5670*/  ENDCOLLECTIVE ;  /* 0x000000000000791b */ /* 0x003fe20003800000 */
.L_x_3169:
[----:B------:R-:W-:-:S05]  /*5680*/  FADD.FTZ R27, R27, R26 ;  /* 0x0000001a1b1b7221 */ /* 0x000fca0000010000 */
[----:B------:R-:W-:Y:S02]  /*5690*/  MOV R23, R27 ;  /* 0x0000001b00177202 */ /* 0x000fe40000000f00 */
[----:B------:R-:W-:-:S07]  /*56a0*/  MOV R29, R24 ;  /* 0x00000018001d7202 */ /* 0x000fce0000000f00 */
[----:B------:R-:W-:Y:S05]  /*56b0*/  WARPSYNC.COLLECTIVE R20, `(.L_x_3170) ;  /* 0x0000000014087348 */ /* 0x000fea0003c00000 */
[----:B------:R0:W1:Y:S02]  /*56c0*/  SHFL.BFLY P2, R24, R23, R22, R21 ;  /* 0x0c00001617187389 */ /* 0x0000640000040015 */
[----:B01----:R-:W-:Y:S01]  /*56d0*/  ENDCOLLECTIVE ;  /* 0x000000000000791b */ /* 0x003fe20003800000 */
.L_x_3170:
[----:B------:R-:W-:Y:S01]  /*56e0*/  FADD.FTZ R29, R28, R29 ;  /* 0x0000001d1c1d7221 */ /* 0x000fe20000010000 */
[----:B------:R-:W-:-:S04]  /*56f0*/  HFMA2.MMA R22, -RZ, RZ, 0, 1.1920928955078125e-07 ;  /* 0x00000002ff167435 */ /* 0x000fc800000001ff */
[----:B------:R-:W-:Y:S02]  /*5700*/  MOV R23, R29 ;  /* 0x0000001d00177202 */ /* 0x000fe40000000f00 */
[----:B------:R-:W-:-:S07]  /*5710*/  MOV R30, R24 ;  /* 0x00000018001e7202 */ /* 0x000fce0000000f00 */
[----:B------:R-:W-:Y:S05]  /*5720*/  WARPSYNC.COLLECTIVE R20, `(.L_x_3171) ;  /* 0x0000000014087348 */ /* 0x000fea0003c00000 */
[----:B------:R0:W1:Y:S02]  /*5730*/  SHFL.BFLY P2, R24, R23, R22, R21 ;  /* 0x0c00001617187389 */ /* 0x0000640000040015 */
[----:B01----:R-:W-:Y:S01]  /*5740*/  ENDCOLLECTIVE ;  /* 0x000000000000791b */ /* 0x003fe20003800000 */
.L_x_3171:
[----:B------:R-:W-:-:S04]  /*5750*/  FADD.FTZ R30, R27, R30 ;  /* 0x0000001e1b1e7221 */ /* 0x000fc80000010000 */
[----:B------:R-:W-:Y:S01]  /*5760*/  IMAD.MOV.U32 R23, RZ, RZ, R30 ;  /* 0x000000ffff177224 */ /* 0x000fe200078e001e */
[----:B------:R-:W-:-:S07]  /*5770*/  MOV R32, R24 ;  /* 0x0000001800207202 */ /* 0x000fce0000000f00 */
[----:B------:R-:W-:Y:S05]  /*5780*/  WARPSYNC.COLLECTIVE R20, `(.L_x_3172) ;  /* 0x0000000014087348 */ /* 0x000fea0003c00000 */
[----:B------:R0:W1:Y:S02]  /*5790*/  SHFL.BFLY P2, R24, R23, R22, R21 ;  /* 0x0c00001617187389 */ /* 0x0000640000040015 */
[----:B01----:R-:W-:Y:S01]  /*57a0*/  ENDCOLLECTIVE ;  /* 0x000000000000791b */ /* 0x003fe20003800000 */
.L_x_3172:
[----:B------:R-:W-:Y:S01]  /*57b0*/  FADD.FTZ R32, R29, R32 ;  /* 0x000000201d207221 */ /* 0x000fe20000010000 */
[----:B------:R-:W-:-:S04]  /*57c0*/  HFMA2.MMA R22, -RZ, RZ, 0, 5.9604644775390625e-08 ;  /* 0x00000001ff167435 */ /* 0x000fc800000001ff */
[----:B------:R-:W-:Y:S02]  /*57d0*/  MOV R23, R32 ;  /* 0x0000002000177202 */ /* 0x000fe40000000f00 */
[----:B------:R-:W-:-:S07]  /*57e0*/  MOV R25, R24 ;  /* 0x0000001800197202 */ /* 0x000fce0000000f00 */
[----:B------:R-:W-:Y:S05]  /*57f0*/  WARPSYNC.COLLECTIVE R20, `(.L_x_3173) ;  /* 0x0000000014087348 */ /* 0x000fea0003c00000 */
[----:B------:R0:W1:Y:S02]  /*5800*/  SHFL.BFLY P2, R24, R23, R22, R21 ;  /* 0x0c00001617187389 */ /* 0x0000640000040015 */
[----:B01----:R-:W-:Y:S01]  /*5810*/  ENDCOLLECTIVE ;  /* 0x000000000000791b */ /* 0x003fe20003800000 */
.L_x_3173:
[----:B------:R-:W-:-:S05]  /*5820*/  FADD.FTZ R25, R30, R25 ;  /* 0x000000191e197221 */ /* 0x000fca0000010000 */
[----:B------:R-:W-:Y:S02]  /*5830*/  MOV R23, R25 ;  /* 0x0000001900177202 */ /* 0x000fe40000000f00 */
[----:B------:R-:W-:-:S07]  /*5840*/  MOV R31, R24 ;  /* 0x00000018001f7202 */ /* 0x000fce0000000f00 */
[----:B------:R-:W-:Y:S05]  /*5850*/  WARPSYNC.COLLECTIVE R20, `(.L_x_3174) ;  /* 0x0000000014087348 */ /* 0x000fea0003c00000 */
[----:B------:R0:W1:Y:S02]  /*5860*/  SHFL.BFLY P2, R24, R23, R22, R21 ;  /* 0x0c00001617187389 */ /* 0x0000640000040015 */
[----:B01----:R-:W-:Y:S01]  /*5870*/  ENDCOLLECTIVE ;  /* 0x000000000000791b */ /* 0x003fe20003800000 */
.L_x_3174:
[----:B------:R-:W-:Y:S01]  /*5880*/  FADD.FTZ R31, R32, R31 ;  /* 0x0000001f201f7221 */ /* 0x000fe20000010000 */
[----:B------:R-:W-:Y:S06]  /*5890*/  BRA `(.L_x_3175) ;  /* 0xffffffe800cc7947 */ /* 0x000fec000383ffff */
.L_x_3154:
        /* <DEDUP_REMOVED lines=8> */
.L_x_3177:
[----:B------:R-:W-:Y:S05]  /*5920*/  BSYNC B1 ;  /* 0x0000000000017941 */ /* 0x000fea0003800000 */
.L_x_3176:
        /* <DEDUP_REMOVED lines=8> */
.L_x_3178:
[----:B------:R-:W-:Y:S01]  /*59b0*/  FADD.FTZ R28, R28, R25 ;  /* 0x000000191c1c7221 */ /* 0x000fe20000010000 */
[----:B------:R-:W-:-:S04]  /*59c0*/  HFMA2.MMA R22, -RZ, RZ, 0, 2.384185791015625e-07 ;  /* 0x00000004ff167435 */ /* 0x000fc800000001ff */
[----:B------:R-:W-:Y:S02]  /*59d0*/  MOV R23, R28 ;  /* 0x0000001c00177202 */ /* 0x000fe40000000f00 */
[----:B------:R-:W-:-:S07]  /*59e0*/  MOV R27, R24 ;  /* 0x00000018001b7202 */ /* 0x000fce0000000f00 */
[----:B------:R-:W-:Y:S05]  /*59f0*/  WARPSYNC.COLLECTIVE R20, `(.L_x_3179) ;  /* 0x0000000014087348 */ /* 0x000fea0003c00000 */
[----:B------:R0:W1:Y:S02]  /*5a00*/  SHFL.BFLY P2, R24, R23, R22, R21 ;  /* 0x0c00001617187389 */ /* 0x0000640000040015 */
[----:B01----:R-:W-:Y:S01]  /*5a10*/  ENDCOLLECTIVE ;  /* 0x000000000000791b */ /* 0x003fe20003800000 */
.L_x_3179:
[----:B------:R-:W-:-:S05]  /*5a20*/  FADD.FTZ R27, R27, R26 ;  /* 0x0000001a1b1b7221 */ /* 0x000fca0000010000 */
[----:B------:R-:W-:Y:S02]  /*5a30*/  MOV R23, R27 ;  /* 0x0000001b00177202 */ /* 0x000fe40000000f00 */
[----:B------:R-:W-:-:S07]  /*5a40*/  MOV R29, R24 ;  /* 0x00000018001d7202 */ /* 0x000fce0000000f00 */
[----:B------:R-:W-:Y:S05]  /*5a50*/  WARPSYNC.COLLECTIVE R20, `(.L_x_3180) ;  /* 0x0000000014087348 */ /* 0x000fea0003c00000 */
[----:B------:R0:W1:Y:S02]  /*5a60*/  SHFL.BFLY P2, R24, R23, R22, R21 ;  /* 0x0c00001617187389 */ /* 0x0000640000040015 */
[----:B01----:R-:W-:Y:S01]  /*5a70*/  ENDCOLLECTIVE ;  /* 0x000000000000791b */ /* 0x003fe20003800000 */
.L_x_3180:
[----:B------:R-:W-:Y:S01]  /*5a80*/  FADD.FTZ R29, R28, R29 ;  /* 0x0000001d1c1d7221 */ /* 0x000fe20000010000 */
[----:B------:R-:W-:-:S04]  /*5a90*/  HFMA2.MMA R22, -RZ, RZ, 0, 1.1920928955078125e-07 ;  /* 0x00000002ff167435 */ /* 0x000fc800000001ff */
[----:B------:R-:W-:Y:S02]  /*5aa0*/  MOV R23, R29 ;  /* 0x0000001d00177202 */ /* 0x000fe40000000f00 */
[----:B------:R-:W-:-:S07]  /*5ab0*/  MOV R30, R24 ;  /* 0x00000018001e7202 */ /* 0x000fce0000000f00 */
[----:B------:R-:W-:Y:S05]  /*5ac0*/  WARPSYNC.COLLECTIVE R20, `(.L_x_3181) ;  /* 0x0000000014087348 */ /* 0x000fea0003c00000 */
[----:B------:R0:W1:Y:S02]  /*5ad0*/  SHFL.BFLY P2, R24, R23, R22, R21 ;  /* 0x0c00001617187389 */ /* 0x0000640000040015 */
[----:B01----:R-:W-:Y:S01]  /*5ae0*/  ENDCOLLECTIVE ;  /* 0x000000000000791b */ /* 0x003fe20003800000 */
.L_x_3181:
[----:B------:R-:W-:-:S05]  /*5af0*/  FADD.FTZ R30, R27, R30 ;  /* 0x0000001e1b1e7221 */ /* 0x000fca0000010000 */
[----:B------:R-:W-:Y:S02]  /*5b00*/  MOV R23, R30 ;  /* 0x0000001e00177202 */ /* 0x000fe40000000f00 */
[----:B------:R-:W-:-:S07]  /*5b10*/  MOV R32, R24 ;  /* 0x0000001800207202 */ /* 0x000fce0000000f00 */
[----:B------:R-:W-:Y:S05]  /*5b20*/  WARPSYNC.COLLECTIVE R20, `(.L_x_3182) ;  /* 0x0000000014087348 */ /* 0x000fea0003c00000 */
[----:B------:R0:W1:Y:S02]  /*5b30*/  SHFL.BFLY P2, R24, R23, R22, R21 ;  /* 0x0c00001617187389 */ /* 0x0000640000040015 */
[----:B01----:R-:W-:Y:S01]  /*5b40*/  ENDCOLLECTIVE ;  /* 0x000000000000791b */ /* 0x003fe20003800000 */
.L_x_3182:
[----:B------:R-:W-:Y:S01]  /*5b50*/  FADD.FTZ R32, R29, R32 ;  /* 0x000000201d207221 */ /* 0x000fe20000010000 */
[----:B------:R-:W-:-:S04]  /*5b60*/  HFMA2.MMA R22, -RZ, RZ, 0, 5.9604644775390625e-08 ;  /* 0x00000001ff167435 */ /* 0x000fc800000001ff */
[----:B------:R-:W-:Y:S02]  /*5b70*/  MOV R23, R32 ;  /* 0x0000002000177202 */ /* 0x000fe40000000f00 */
[----:B------:R-:W-:-:S07]  /*5b80*/  MOV R25, R24 ;  /* 0x0000001800197202 */ /* 0x000fce0000000f00 */
[----:B------:R-:W-:Y:S05]  /*5b90*/  WARPSYNC.COLLECTIVE R20, `(.L_x_3183) ;  /* 0x0000000014087348 */ /* 0x000fea0003c00000 */
[----:B------:R0:W1:Y:S02]  /*5ba0*/  SHFL.BFLY P2, R24, R23, R22, R21 ;  /* 0x0c00001617187389 */ /* 0x0000640000040015 */
[----:B01----:R-:W-:Y:S01]  /*5bb0*/  ENDCOLLECTIVE ;  /* 0x000000000000791b */ /* 0x003fe20003800000 */
.L_x_3183:
[----:B------:R-:W-:-:S04]  /*5bc0*/  FADD.FTZ R25, R30, R25 ;  /* 0x000000191e197221 */ /* 0x000fc80000010000 */
[----:B------:R-:W-:Y:S01]  /*5bd0*/  IMAD.MOV.U32 R23, RZ, RZ, R25 ;  /* 0x000000ffff177224 */ /* 0x000fe200078e0019 */
[----:B------:R-:W-:-:S07]  /*5be0*/  MOV R31, R24 ;  /* 0x00000018001f7202 */ /* 0x000fce0000000f00 */
[----:B------:R-:W-:Y:S05]  /*5bf0*/  WARPSYNC.COLLECTIVE R20, `(.L_x_3184) ;  /* 0x0000000014087348 */ /* 0x000fea0003c00000 */
[----:B------:R0:W1:Y:S02]  /*5c00*/  SHFL.BFLY P2, R24, R23, R22, R21 ;  /* 0x0c00001617187389 */ /* 0x0000640000040015 */
[----:B01----:R-:W-:Y:S01]  /*5c10*/  ENDCOLLECTIVE ;  /* 0x000000000000791b */ /* 0x003fe20003800000 */
.L_x_3184:
[----:B------:R-:W-:Y:S01]  /*5c20*/  FADD.FTZ R31, R32, R31 ;  /* 0x0000001f201f7221 */ /* 0x000fe20000010000 */
[----:B------:R-:W-:Y:S06]  /*5c30*/  BRA `(.L_x_3185) ;  /* 0xffffffe800847947 */ /* 0x000fec000383ffff */
.L_x_3155:
        /* <DEDUP_REMOVED lines=8> */
.L_x_3187:
[----:B------:R-:W-:Y:S05]  /*5cc0*/  BSYNC B0 ;  /* 0x0000000000007941 */ /* 0x000fea0003800000 */
.L_x_3186:
[----:B------:R-:W-:Y:S01]  /*5cd0*/  HFMA2.MMA R22, -RZ, RZ, 0, 4.76837158203125e-07 ;  /* 0x00000008ff167435 */ /* 0x000fe200000001ff */
[----:B------:R-:W-:Y:S01]  /*5ce0*/  MOV R23, R17 ;  /* 0x0000001100177202 */ /* 0x000fe20000000f00 */
[----:B------:R-:W-:Y:S01]  /*5cf0*/  @!P0 VIADD R25, R26, 0x14 ;  /* 0x000000141a198836 */ /* 0x000fe20000000000 */
[----:B------:R-:W-:Y:S01]  /*5d00*/  MOV R21, 0x101f ;  /* 0x0000101f00157802 */ /* 0x000fe20000000f00 */
[----:B------:R-:W-:Y:S01]  /*5d10*/  HFMA2.MMA R39, -RZ, RZ, 0, 0 ;  /* 0x00000000ff277435 */ /* 0x000fe200000001ff */
[----:B------:R-:W-:Y:S02]  /*5d20*/  MOV R20, 0xffff ;  /* 0x0000ffff00147802 */ /* 0x000fe40000000f00 */
[----:B------:R-:W-:Y:S02]  /*5d30*/  MOV R19, R24 ;  /* 0x0000001800137202 */ /* 0x000fe40000000f00 */
[----:B------:R-:W-:-:S07]  /*5d40*/  @!P0 SHF.L.U32 R28, R50, 0x1, RZ ;  /* 0x00000001321c8819 */ /* 0x000fce00000006ff */
[----:B------:R-:W-:Y:S05]  /*5d50*/  WARPSYNC.COLLECTIVE R20, `(.L_x_3188) ;  /* 0x0000000014087348 */ /* 0x000fea0003c00000 */
[----:B------:R0:W1:Y:S02]  /*5d60*/  SHFL.BFLY P2, R24, R23, R22, R21 ;  /* 0x0c00001617187389 */ /* 0x0000640000040015 */
[----:B01----:R-:W-:Y:S01]  /*5d70*/  ENDCOLLECTIVE ;  /* 0x000000000000791b */ /* 0x003fe20003800000 */
.L_x_3188:
[C---:B------:R-:W-:Y:S01]  /*5d80*/  @!P0 LEA R30, R50.reuse, UR4, 0x7 ;  /* 0x00000004321e8c11 */ /* 0x040fe2000f8e38ff */
[----:B------:R-:W-:Y:S01]  /*5d90*/  FADD.FTZ R19, R19, R16 ;  /* 0x0000001013137221 */ /* 0x000fe20000010000 */
[----:B------:R-:W-:Y:S02]  /*5da0*/  @!P0 LOP3.LUT R25, R25, R28, RZ, 0x3c, !PT ;  /* 0x0000001c19198212 */ /* 0x000fe400078e3cff */
[----:B------:R-:W-:Y:S02]  /*5db0*/  MOV R29, RZ ;  /* 0x000000ff001d7202 */ /* 0x000fe40000000f00 */
[----:B------:R-:W-:Y:S02]  /*5dc0*/  @!P0 LEA R25, R25, R30, 0x2 ;  /* 0x0000001e19198211 */ /* 0x000fe400078e10ff */
[C---:B------:R-:W-:Y:S02]  /*5dd0*/  @!P0 LEA R31, R50.reuse, UR4, 0x7 ;  /* 0x00000004321f8c11 */ /* 0x040fe4000f8e38ff */
[----:B------:R-:W-:Y:S01]  /*5de0*/  MOV R33, RZ ;  /* 0x000000ff00217202 */ /* 0x000fe20000000f00 */
[----:B------:R-:W0:Y:S01]  /*5df0*/  @!P0 LDS R28, [R25+0x500] ;  /* 0x00050000191c8984 */ /* 0x000e220000000800 */
[----:B------:R-:W-:Y:S01]  /*5e00*/  @!P0 LEA R37, R50, UR4, 0x7 ;  /* 0x0000000432258c11 */ /* 0x000fe2000f8e38ff */
[----:B------:R-:W-:Y:S01]  /*5e10*/  HFMA2.MMA R22, -RZ, RZ, 0, 2.384185791015625e-07 ;  /* 0x00000004ff167435 */ /* 0x000fe200000001ff */
[----:B------:R-:W-:Y:S01]  /*5e20*/  MOV R23, R19 ;  /* 0x0000001300177202 */ /* 0x000fe20000000f00 */
[----:B------:R1:W2:Y:S01]  /*5e30*/  @!P0 LDS R27, [R25] ;  /* 0x00000000191b8984 */ /* 0x0002a20000000800 */
[----:B------:R-:W-:Y:S01]  /*5e40*/  FADD.FTZ R16, R24, R17 ;  /* 0x0000001118107221 */ /* 0x000fe20000010000 */
[----:B-1----:R-:W-:-:S11]  /*5e50*/  HFMA2.MMA R25, -RZ, RZ, 0, 0 ;  /* 0x00000000ff197435 */ /* 0x002fd600000001ff */
[----:B0-2---:R-:W-:Y:S05]  /*5e60*/  WARPSYNC.COLLECTIVE R20, `(.L_x_3189) ;  /* 0x0000000014087348 */ /* 0x005fea0003c00000 */
[----:B------:R1:W3:Y:S02]  /*5e70*/  SHFL.BFLY P2, R24, R23, R22, R21 ;  /* 0x0c00001617187389 */ /* 0x0002e40000040015 */
[----:B0123--:R-:W-:Y:S01]  /*5e80*/  ENDCOLLECTIVE ;  /* 0x000000000000791b */ /* 0x00ffe20003800000 */
.L_x_3189:
[----:B------:R-:W-:Y:S02]  /*5e90*/  MOV R23, R16 ;  /* 0x0000001000177202 */ /* 0x000fe40000000f00 */
[----:B------:R-:W-:-:S07]  /*5ea0*/  MOV R18, R24 ;  /* 0x0000001800127202 */ /* 0x000fce0000000f00 */
[----:B------:R-:W-:Y:S05]  /*5eb0*/  WARPSYNC.COLLECTIVE R20, `(.L_x_3190) ;  /* 0x0000000014087348 */ /* 0x000fea0003c00000 */
[----:B------:R0:W1:Y:S02]  /*5ec0*/  SHFL.BFLY P2, R24, R23, R22, R21 ;  /* 0x0c00001617187389 */ /* 0x0000640000040015 */
[----:B01----:R-:W-:Y:S01]  /*5ed0*/  ENDCOLLECTIVE ;  /* 0x000000000000791b */ /* 0x003fe20003800000 */
.L_x_3190:
        /* <DEDUP_REMOVED lines=9> */
.L_x_3191:
[----:B------:R-:W-:Y:S02]  /*5f70*/  MOV R23, R19 ;  /* 0x0000001300177202 */ /* 0x000fe40000000f00 */
[----:B------:R-:W-:-:S07]  /*5f80*/  MOV R17, R24 ;  /* 0x0000001800117202 */ /* 0x000fce0000000f00 */
[----:B------:R-:W-:Y:S05]  /*5f90*/  WARPSYNC.COLLECTIVE R20, `(.L_x_3192) ;  /* 0x0000000014087348 */ /* 0x000fea0003c00000 */
[----:B------:R0:W1:Y:S02]  /*5fa0*/  SHFL.BFLY P2, R24, R23, R22, R21 ;  /* 0x0c00001617187389 */ /* 0x0000640000040015 */
[----:B01----:R-:W-:Y:S01]  /*5fb0*/  ENDCOLLECTIVE ;  /* 0x000000000000791b */ /* 0x003fe20003800000 */
.L_x_3192:
[----:B------:R-:W-:Y:S01]  /*5fc0*/  FADD.FTZ R17, R18, R17 ;  /* 0x0000001112117221 */ /* 0x000fe20000010000 */
[----:B------:R-:W-:Y:S01]  /*5fd0*/  @!P0 IADD3 R18, R26, 0x28, RZ ;  /* 0x000000281a128810 */ /* 0x000fe20007ffe0ff */
[----:B------:R-:W-:-:S03]  /*5fe0*/  HFMA2.MMA R22, -RZ, RZ, 0, 5.9604644775390625e-08 ;  /* 0x00000001ff167435 */ /* 0x000fc600000001ff */
[----:B------:R-:W-:Y:S01]  /*5ff0*/  MOV R23, R17 ;  /* 0x0000001100177202 */ /* 0x000fe20000000f00 */
[----:B------:R-:W-:Y:S01]  /*6000*/  FADD.FTZ R16, R19, R24 ;  /* 0x0000001813107221 */ /* 0x000fe20000010000 */
[----:B------:R-:W-:-:S07]  /*6010*/  @!P0 SHF.L.U32 R19, R50, 0x1, RZ ;  /* 0x0000000132138819 */ /* 0x000fce00000006ff */
[----:B------:R-:W-:Y:S05]  /*6020*/  WARPSYNC.COLLECTIVE R20, `(.L_x_3193) ;  /* 0x0000000014087348 */ /* 0x000fea0003c00000 */
[----:B------:R0:W1:Y:S02]  /*6030*/  SHFL.BFLY P2, R24, R23, R22, R21 ;  /* 0x0c00001617187389 */ /* 0x0000640000040015 */
[----:B01----:R-:W-:Y:S01]  /*6040*/  ENDCOLLECTIVE ;  /* 0x000000000000791b */ /* 0x003fe20003800000 */
.L_x_3193:
        /* <DEDUP_REMOVED lines=10> */
.L_x_3194:
[----:B------:R-:W-:Y:S01]  /*60f0*/  FADD.FTZ R17, R17, R28 ;  /* 0x0000001c11117221 */ /* 0x000fe20000010000 */
[----:B------:R-:W-:Y:S01]  /*6100*/  HFMA2.MMA R22, -RZ, RZ, 0, 4.76837158203125e-07 ;  /* 0x00000008ff167435 */ /* 0x000fe200000001ff */
[----:B------:R-:W-:Y:S01]  /*6110*/  IMAD.MOV.U32 R23, RZ, RZ, R25 ;  /* 0x000000ffff177224 */ /* 0x000fe200078e0019 */
[----:B------:R-:W-:-:S09]  /*6120*/  MOV R27, R24 ;  /* 0x00000018001b7202 */ /* 0x000fd20000000f00 */
[----:B------:R-:W-:Y:S05]  /*6130*/  WARPSYNC.COLLECTIVE R20, `(.L_x_3195) ;  /* 0x0000000014087348 */ /* 0x000fea0003c00000 */
[----:B------:R0:W1:Y:S02]  /*6140*/  SHFL.BFLY P2, R24, R23, R22, R21 ;  /* 0x0c00001617187389 */ /* 0x0000640000040015 */
[----:B01----:R-:W-:Y:S01]  /*6150*/  ENDCOLLECTIVE ;  /* 0x000000000000791b */ /* 0x003fe20003800000 */
.L_x_3195:
[----:B------:R-:W-:Y:S02]  /*6160*/  @!P0 MOV R33, R36 ;  /* 0x0000002400218202 */ /* 0x000fe40000000f00 */
[----:B------:R-:W-:Y:S02]  /*6170*/  @!P0 MOV R31, R35 ;  /* 0x00000023001f8202 */ /* 0x000fe40000000f00 */
[----:B------:R-:W-:Y:S02]  /*6180*/  MOV R23, R29 ;  /* 0x0000001d00177202 */ /* 0x000fe40000000f00 */
[----:B------:R-:W-:-:S07]  /*6190*/  MOV R30, R24 ;  /* 0x00000018001e7202 */ /* 0x000fce0000000f00 */
[----:B------:R-:W-:Y:S05]  /*61a0*/  WARPSYNC.COLLECTIVE R20, `(.L_x_3196) ;  /* 0x0000000014087348 */ /* 0x000fea0003c00000 */
[----:B------:R0:W1:Y:S02]  /*61b0*/  SHFL.BFLY P2, R24, R23, R22, R21 ;  /* 0x0c00001617187389 */ /* 0x0000640000040015 */
[----:B01----:R-:W-:Y:S01]  /*61c0*/  ENDCOLLECTIVE ;  /* 0x000000000000791b */ /* 0x003fe20003800000 */
.L_x_3196:
[----:B------:R-:W-:Y:S01]  /*61d0*/  FADD.FTZ R30, R30, R25 ;  /* 0x000000191e1e7221 */ /* 0x000fe20000010000 */
[----:B------:R-:W-:-:S04]  /*61e0*/  HFMA2.MMA R22, -RZ, RZ, 0, 2.384185791015625e-07 ;  /* 0x00000004ff167435 */ /* 0x000fc800000001ff */
[----:B------:R-:W-:Y:S02]  /*61f0*/  MOV R23, R30 ;  /* 0x0000001e00177202 */ /* 0x000fe40000000f00 */
[----:B------:R-:W-:-:S07]  /*6200*/  MOV R32, R24 ;  /* 0x0000001800207202 */ /* 0x000fce0000000f00 */
[----:B------:R-:W-:Y:S05]  /*6210*/  WARPSYNC.COLLECTIVE R20, `(.L_x_3197) ;  /* 0x0000000014087348 */ /* 0x000fea0003c00000 */
[----:B------:R0:W1:Y:S02]  /*6220*/  SHFL.BFLY P2, R24, R23, R22, R21 ;  /* 0x0c00001617187389 */ /* 0x0000640000040015 */
[----:B01----:R-:W-:Y:S01]  /*6230*/  ENDCOLLECTIVE ;  /* 0x000000000000791b */ /* 0x003fe20003800000 */
.L_x_3197:
[----:B------:R-:W-:-:S05]  /*6240*/  FADD.FTZ R32, R32, R29 ;  /* 0x0000001d20207221 */ /* 0x000fca0000010000 */
[----:B------:R-:W-:Y:S02]  /*6250*/  MOV R23, R32 ;  /* 0x0000002000177202 */ /* 0x000fe40000000f00 */
[----:B------:R-:W-:-:S07]  /*6260*/  MOV R25, R24 ;  /* 0x0000001800197202 */ /* 0x000fce0000000f00 */
[----:B------:R-:W-:Y:S05]  /*6270*/  WARPSYNC.COLLECTIVE R20, `(.L_x_3198) ;  /* 0x0000000014087348 */ /* 0x000fea0003c00000 */
[----:B------:R0:W1:Y:S02]  /*6280*/  SHFL.BFLY P2, R24, R23, R22, R21 ;  /* 0x0c00001617187389 */ /* 0x0000640000040015 */
[----:B01----:R-:W-:Y:S01]  /*6290*/  ENDCOLLECTIVE ;  /* 0x000000000000791b */ /* 0x003fe20003800000 */
.L_x_3198:
[----:B------:R-:W-:Y:S01]  /*62a0*/  FADD.FTZ R25, R30, R25 ;  /* 0x000000191e197221 */ /* 0x000fe20000010000 */
[----:B------:R-:W-:-:S04]  /*62b0*/  HFMA2.MMA R22, -RZ, RZ, 0, 1.1920928955078125e-07 ;  /* 0x00000002ff167435 */ /* 0x000fc800000001ff */
[----:B------:R-:W-:Y:S02]  /*62c0*/  MOV R23, R25 ;  /* 0x0000001900177202 */ /* 0x000fe40000000f00 */
[----:B------:R-:W-:-:S07]  /*62d0*/  MOV R29, R24 ;  /* 0x00000018001d7202 */ /* 0x000fce0000000f00 */
[----:B------:R-:W-:Y:S05]  /*62e0*/  WARPSYNC.COLLECTIVE R20, `(.L_x_3199) ;  /* 0x0000000014087348 */ /* 0x000fea0003c00000 */
[----:B------:R0:W1:Y:S02]  /*62f0*/  SHFL.BFLY P2, R24, R23, R22, R21 ;  /* 0x0c00001617187389 */ /* 0x0000640000040015 */
[----:B01----:R-:W-:Y:S01]  /*6300*/  ENDCOLLECTIVE ;  /* 0x000000000000791b */ /* 0x003fe20003800000 */
.L_x_3199:
[----:B------:R-:W-:-:S05]  /*6310*/  FADD.FTZ R29, R32, R29 ;  /* 0x0000001d201d7221 */ /* 0x000fca0000010000 */
[----:B------:R-:W-:Y:S01]  /*6320*/  MOV R23, R29 ;  /* 0x0000001d00177202 */ /* 0x000fe20000000f00 */
[----:B------:R-:W-:-:S07]  /*6330*/  IMAD.MOV.U32 R18, RZ, RZ, R24 ;  /* 0x000000ffff127224 */ /* 0x000fce00078e0018 */
[----:B------:R-:W-:Y:S05]  /*6340*/  WARPSYNC.COLLECTIVE R20, `(.L_x_3200) ;  /* 0x0000000014087348 */ /* 0x000fea0003c00000 */
[----:B------:R0:W1:Y:S02]  /*6350*/  SHFL.BFLY P2, R24, R23, R22, R21 ;  /* 0x0c00001617187389 */ /* 0x0000640000040015 */
[----:B01----:R-:W-:Y:S01]  /*6360*/  ENDCOLLECTIVE ;  /* 0x000000000000791b */ /* 0x003fe20003800000 */
.L_x_3200:
        /* <DEDUP_REMOVED lines=8> */
.L_x_3201:
[----:B------:R-:W-:Y:S01]  /*63f0*/  FADD.FTZ R34, R29, R34 ;  /* 0x000000221d227221 */ /* 0x000fe20000010000 */
[----:B------:R-:W-:-:S04]  /*6400*/  @!P0 SHF.L.U32 R29, R50, 0x1, RZ ;  /* 0x00000001321d8819 */ /* 0x000fc800000006ff */
        /* <DEDUP_REMOVED lines=9> */
.L_x_3202:
        /* <DEDUP_REMOVED lines=8> */
.L_x_3203:
        /* <DEDUP_REMOVED lines=9> */
.L_x_3204:
        /* <DEDUP_REMOVED lines=8> */
.L_x_3205:
[----:B------:R-:W-:-:S05]  /*6630*/  FADD.FTZ R40, R40, R33 ;  /* 0x0000002128287221 */ /* 0x000fca0000010000 */
[----:B------:R-:W-:Y:S02]  /*6640*/  MOV R23, R40 ;  /* 0x0000002800177202 */ /* 0x000fe40000000f00 */
[----:B------:R-:W-:-:S07]  /*6650*/  MOV R31, R24 ;  /* 0x00000018001f7202 */ /* 0x000fce0000000f00 */
[----:B------:R-:W-:Y:S05]  /*6660*/  WARPSYNC.COLLECTIVE R20, `(.L_x_3206) ;  /* 0x0000000014087348 */ /* 0x000fea0003c00000 */
[----:B------:R0:W1:Y:S02]  /*6670*/  SHFL.BFLY P2, R24, R23, R22, R21 ;  /* 0x0c00001617187389 */ /* 0x0000640000040015 */
[----:B01----:R-:W-:Y:S01]  /*6680*/  ENDCOLLECTIVE ;  /* 0x000000000000791b */ /* 0x003fe20003800000 */
.L_x_3206:
[----:B------:R-:W-:Y:S01]  /*6690*/  FADD.FTZ R31, R38, R31 ;  /* 0x0000001f261f7221 */ /* 0x000fe20000010000 */
[----:B------:R-:W-:-:S04]  /*66a0*/  HFMA2.MMA R22, -RZ, RZ, 0, 1.1920928955078125e-07 ;  /* 0x00000002ff167435 */ /* 0x000fc800000001ff */
[----:B------:R-:W-:Y:S02]  /*66b0*/  MOV R23, R31 ;  /* 0x0000001f00177202 */ /* 0x000fe40000000f00 */
[----:B------:R-:W-:-:S07]  /*66c0*/  MOV R33, R24 ;  /* 0x0000001800217202 */ /* 0x000fce0000000f00 */
[----:B------:R-:W-:Y:S05]  /*66d0*/  WARPSYNC.COLLECTIVE R20, `(.L_x_3207) ;  /* 0x0000000014087348 */ /* 0x000fea0003c00000 */
[----:B------:R0:W1:Y:S02]  /*66e0*/  SHFL.BFLY P2, R24, R23, R22, R21 ;  /* 0x0c00001617187389 */ /* 0x0000640000040015 */
[----:B01----:R-:W-:Y:S01]  /*66f0*/  ENDCOLLECTIVE ;  /* 0x000000000000791b */ /* 0x003fe20003800000 */
.L_x_3207:
[----:B------:R-:W-:-:S05]  /*6700*/  FADD.FTZ R33, R40, R33 ;  /* 0x0000002128217221 */ /* 0x000fca0000010000 */
[----:B------:R-:W-:Y:S02]  /*6710*/  MOV R23, R33 ;  /* 0x0000002100177202 */ /* 0x000fe40000000f00 */
[----:B------:R-:W-:-:S07]  /*6720*/  MOV R30, R24 ;  /* 0x00000018001e7202 */ /* 0x000fce0000000f00 */
[----:B------:R-:W-:Y:S05]  /*6730*/  WARPSYNC.COLLECTIVE R20, `(.L_x_3208) ;  /* 0x0000000014087348 */ /* 0x000fea0003c00000 */
[----:B------:R0:W1:Y:S02]  /*6740*/  SHFL.BFLY P2, R24, R23, R22, R21 ;  /* 0x0c00001617187389 */ /* 0x0000640000040015 */
[----:B01----:R-:W-:Y:S01]  /*6750*/  ENDCOLLECTIVE ;  /* 0x000000000000791b */ /* 0x003fe20003800000 */
.L_x_3208:
        /* <DEDUP_REMOVED lines=8> */
.L_x_3209:
[----:B------:R-:W-:Y:S02]  /*67e0*/  FADD.FTZ R41, R33, R32 ;  /* 0x0000002021297221 */ /* 0x000fe40000010000 */
[----:B------:R-:W0:Y:S03]  /*67f0*/  @!P0 LDC.64 R32, c[0x0][0x218] ;  /* 0x00008600ff208b82 */ /* 0x000e260000000a00 */
[----:B------:R-:W-:Y:S02]  /*6800*/  MOV R23, R41 ;  /* 0x0000002900177202 */ /* 0x000fe40000000f00 */
[----:B------:R-:W-:-:S07]  /*6810*/  MOV R43, R24 ;  /* 0x00000018002b7202 */ /* 0x000fce0000000f00 */
[----:B0-----:R-:W-:Y:S05]  /*6820*/  WARPSYNC.COLLECTIVE R20, `(.L_x_3210) ;  /* 0x0000000014087348 */ /* 0x001fea0003c00000 */
[----:B------:R1:W2:Y:S02]  /*6830*/  SHFL.BFLY P2, R24, R23, R22, R21 ;  /* 0x0c00001617187389 */ /* 0x0002a40000040015 */
[----:B012---:R-:W-:Y:S01]  /*6840*/  ENDCOLLECTIVE ;  /* 0x000000000000791b */ /* 0x007fe20003800000 */
.L_x_3210:
[----:B------:R-:W-:Y:S01]  /*6850*/  FADD.FTZ R40, R40, R43 ;  /* 0x0000002b28287221 */ /* 0x000fe20000010000 */
[----:B------:R-:W-:Y:S01]  /*6860*/  HFMA2.MMA R22, -RZ, RZ, 0, 4.76837158203125e-07 ;  /* 0x00000008ff167435 */ /* 0x000fe200000001ff */
[----:B------:R-:W-:Y:S02]  /*6870*/  MOV R23, R37 ;  /* 0x0000002500177202 */ /* 0x000fe40000000f00 */
[----:B------:R-:W-:-:S08]  /*6880*/  MOV R42, R24 ;  /* 0x00000018002a7202 */ /* 0x000fd00000000f00 */
[----:B------:R-:W-:Y:S05]  /*6890*/  WARPSYNC.COLLECTIVE R20, `(.L_x_3211) ;  /* 0x0000000014087348 */ /* 0x000fea0003c00000 */
[----:B------:R0:W1:Y:S02]  /*68a0*/  SHFL.BFLY P2, R24, R23, R22, R21 ;  /* 0x0c00001617187389 */ /* 0x0000640000040015 */
[----:B01----:R-:W-:Y:S01]  /*68b0*/  ENDCOLLECTIVE ;  /* 0x000000000000791b */ /* 0x003fe20003800000 */
.L_x_3211:
[----:B------:R-:W-:Y:S01]  /*68c0*/  FADD.FTZ R41, R41, R42 ;  /* 0x0000002a29297221 */ /* 0x000fe20000010000 */
[----:B------:R-:W-:Y:S02]  /*68d0*/  MOV R23, R39 ;  /* 0x0000002700177202 */ /* 0x000fe40000000f00 */
[----:B------:R-:W-:-:S07]  /*68e0*/  MOV R46, R24 ;  /* 0x00000018002e7202 */ /* 0x000fce0000000f00 */
[----:B------:R-:W-:Y:S05]  /*68f0*/  WARPSYNC.COLLECTIVE R20, `(.L_x_3212) ;  /* 0x0000000014087348 */ /* 0x000fea0003c00000 */
[----:B------:R0:W1:Y:S02]  /*6900*/  SHFL.BFLY P2, R24, R23, R22, R21 ;  /* 0x0c00001617187389 */ /* 0x0000640000040015 */
[----:B01----:R-:W-:Y:S01]  /*6910*/  ENDCOLLECTIVE ;  /* 0x000000000000791b */ /* 0x003fe20003800000 */
.L_x_3212:
[----:B------:R-:W-:-:S05]  /*6920*/  FADD.FTZ R46, R46, R37 ;  /* 0x000000252e2e7221 */ /* 0x000fca0000010000 */
[----:B------:R-:W-:Y:S01]  /*6930*/  MOV R23, R46 ;  /* 0x0000002e00177202 */ /* 0x000fe20000000f00 */
[----:B------:R-:W-:Y:S01]  /*6940*/  IMAD.MOV.U32 R22, RZ, RZ, 0x4 ;  /* 0x00000004ff167424 */ /* 0x000fe200078e00ff */
[----:B------:R-:W-:-:S07]  /*6950*/  MOV R44, R24 ;  /* 0x00000018002c7202 */ /* 0x000fce0000000f00 */
[----:B------:R-:W-:Y:S05]  /*6960*/  WARPSYNC.COLLECTIVE R20, `(.L_x_3213) ;  /* 0x0000000014087348 */ /* 0x000fea0003c00000 */
[----:B------:R0:W1:Y:S02]  /*6970*/  SHFL.BFLY P2, R24, R23, R22, R21 ;  /* 0x0c00001617187389 */ /* 0x0000640000040015 */
[----:B01----:R-:W-:Y:S01]  /*6980*/  ENDCOLLECTIVE ;  /* 0x000000000000791b */ /* 0x003fe20003800000 */
.L_x_3213:
[----:B------:R-:W-:Y:S01]  /*6990*/  FADD.FTZ R38, R44, R39 ;  /* 0x000000272c267221 */ /* 0x000fe20000010000 */
[----:B------:R-:W-:-:S04]  /*69a0*/  FADD.FTZ R44, R16, R27 ;  /* 0x0000001b102c7221 */ /* 0x000fc80000010000 */
[----:B------:R-:W-:Y:S02]  /*69b0*/  MOV R23, R38 ;  /* 0x0000002600177202 */ /* 0x000fe40000000f00 */
[----:B------:R-:W-:-:S07]  /*69c0*/  MOV R37, R24 ;  /* 0x0000001800257202 */ /* 0x000fce0000000f00 */
[----:B------:R-:W-:Y:S05]  /*69d0*/  WARPSYNC.COLLECTIVE R20, `(.L_x_3214) ;  /* 0x0000000014087348 */ /* 0x000fea0003c00000 */
[----:B------:R0:W1:Y:S02]  /*69e0*/  SHFL.BFLY P2, R24, R23, R22, R21 ;  /* 0x0c00001617187389 */ /* 0x0000640000040015 */
[----:B01----:R-:W-:Y:S01]  /*69f0*/  ENDCOLLECTIVE ;  /* 0x000000000000791b */ /* 0x003fe20003800000 */
.L_x_3214:
[----:B------:R-:W-:Y:S01]  /*6a00*/  FADD.FTZ R46, R46, R37 ;  /* 0x000000252e2e7221 */ /* 0x000fe20000010000 */
[----:B------:R-:W-:Y:S02]  /*6a10*/  IADD3 R37, R26, R15, RZ ;  /* 0x0000000f1a257210 */ /* 0x000fe40007ffe0ff */
[----:B------:R-:W0:Y:S03]  /*6a20*/  @!P0 LDC.64 R26, c[0x0][0x218] ;  /* 0x00008600ff1a8b82 */ /* 0x000e260000000a00 */
[----:B------:R-:W-:-:S04]  /*6a30*/  @!P0 IMAD.WIDE R32, R37, 0x2, R32 ;  /* 0x0000000225208825 */ /* 0x000fc800078e0220 */
[C---:B------:R-:W-:Y:S01]  /*6a40*/  @!P0 IMAD.WIDE R18, R37.reuse, 0x2, R18 ;  /* 0x0000000225128825 */ /* 0x040fe200078e0212 */
[----:B------:R-:W-:Y:S01]  /*6a50*/  HFMA2.MMA R22, -RZ, RZ, 0, 1.1920928955078125e-07 ;  /* 0x00000002ff167435 */ /* 0x000fe200000001ff */
[----:B------:R-:W-:Y:S02]  /*6a60*/  MOV R23, R46 ;  /* 0x0000002e00177202 */ /* 0x000fe40000000f00 */
[----:B------:R-:W-:-:S04]  /*6a70*/  @!P0 IMAD.WIDE R30, R37, 0x2, R30 ;  /* 0x00000002251e8825 */ /* 0x000fc800078e021e */
[----:B------:R-:W-:Y:S01]  /*6a80*/  @!P0 IMAD.WIDE R28, R37, 0x2, R28 ;  /* 0x00000002251c8825 */ /* 0x000fe200078e021c */
[----:B------:R-:W-:-:S07]  /*6a90*/  MOV R39, R24 ;  /* 0x0000001800277202 */ /* 0x000fce0000000f00 */
[----:B0-----:R-:W-:Y:S05]  /*6aa0*/  WARPSYNC.COLLECTIVE R20, `(.L_x_3215) ;  /* 0x0000000014087348 */ /* 0x001fea0003c00000 */
[----:B------:R1:W2:Y:S02]  /*6ab0*/  SHFL.BFLY P2, R24, R23, R22, R21 ;  /* 0x0c00001617187389 */ /* 0x0002a40000040015 */
[----:B012---:R-:W-:Y:S01]  /*6ac0*/  ENDCOLLECTIVE ;  /* 0x000000000000791b */ /* 0x007fe20003800000 */
.L_x_3215:
        /* <DEDUP_REMOVED lines=12> */
.L_x_3216:
[----:B------:R0:W-:Y:S04]  /*6b90*/  @!P0 STG.E.U16 desc[UR8][R32.64], R44 ;  /* 0x0000002c20008986 */ /* 0x0001e8000c101508 */
[----:B------:R1:W-:Y:S01]  /*6ba0*/  @!P0 STG.E.U16 desc[UR8][R18.64], R39 ;  /* 0x0000002712008986 */ /* 0x0003e2000c101508 */
[----:B------:R-:W-:Y:S01]  /*6bb0*/  @!P0 F2FP.F16.F32.PACK_AB R20, RZ, R40 ;  /* 0x00000028ff14823e */ /* 0x000fe200000000ff */
[----:B------:R-:W-:Y:S01]  /*6bc0*/  HFMA2.MMA R22, -RZ, RZ, 0, 5.9604644775390625e-08 ;  /* 0x00000001ff167435 */ /* 0x000fe200000001ff */
[----:B------:R-:W-:Y:S02]  /*6bd0*/  MOV R23, R45 ;  /* 0x0000002d00177202 */ /* 0x000fe40000000f00 */
        /* <DEDUP_REMOVED lines=14> */
.L_x_3217:
        /* <DEDUP_REMOVED lines=8> */
.L_x_3218:
[----:B------:R-:W-:Y:S01]  /*6d40*/  FADD.FTZ R45, R45, R18 ;  /* 0x000000122d2d7221 */ /* 0x000fe20000010000 */
[----:B------:R-:W-:Y:S06]  /*6d50*/  BRA `(.L_x_3219) ;  /* 0xffffffe000d87947 */ /* 0x000fec000383ffff */
.L_x_3220:
        /* <DEDUP_REMOVED lines=10> */
.L_x_3872:


//--------------------- .text._ZN13group_norm_v218gn_bwd_cuda_kernelI6__halfLi320ELi3ELi16ELi20ELi1024ELb1ELb1ELi16ELi320ELi320ELi4ELb1ELi5ELb0ELb0ELNS_15WgradSyncMethodE3ENS_16CompileConditionILi900EEEEEvPT_S6_S6_PKS5_S8_S8_S8_PKfflPfPj --------------------------
	.section	.text._ZN13group_norm_v218gn_bwd_cuda_kernelI6__halfLi320ELi3ELi16ELi20ELi1024ELb1ELb1ELi16ELi320ELi320ELi4ELb1ELi5ELb0ELb0ELNS_15WgradSyncMethodE3ENS_16CompileConditionILi900EEEEEvPT_S6_S6_PKS5_S8_S8_S8_PKfflPfPj,"ax",@progbits
	.align	128
        .global         _ZN13group_norm_v218gn_bwd_cuda_kernelI6__halfLi320ELi3ELi16ELi20ELi1024ELb1ELb1ELi16ELi320ELi320ELi4ELb1ELi5ELb0ELb0ELNS_15WgradSyncMethodE3ENS_16CompileConditionILi900EEEEEvPT_S6_S6_PKS5_S8_S8_S8_PKfflPfPj
        .type           _ZN13group_norm_v218gn_bwd_cuda_kernelI6__halfLi320ELi3ELi16ELi20ELi1024ELb1ELb1ELi16ELi320ELi320ELi4ELb1ELi5ELb0ELb0ELNS_15WgradSyncMethodE3ENS_16CompileConditionILi900EEEEEvPT_S6_S6_PKS5_S8_S8_S8_PKfflPfPj,@function
        .size           _ZN13group_norm_v218gn_bwd_cuda_kernelI6__halfLi320ELi3ELi16ELi20ELi1024ELb1ELb1ELi16ELi320ELi320ELi4ELb1ELi5ELb0ELb0ELNS_15WgradSyncMethodE3ENS_16CompileConditionILi900EEEEEvPT_S6_S6_PKS5_S8_S8_S8_PKfflPfPj,(.L_x_3873 - _ZN13group_norm_v218gn_bwd_cuda_kernelI6__halfLi320ELi3ELi16ELi20ELi1024ELb1ELb1ELi16ELi320ELi320ELi4ELb1ELi5ELb0ELb0ELNS_15WgradSyncMethodE3ENS_16CompileConditionILi900EEEEEvPT_S6_S6_PKS5_S8_S8_S8_PKfflPfPj)
        .other          _ZN13group_norm_v218gn_bwd_cuda_kernelI6__halfLi320ELi3ELi16ELi20ELi1024ELb1ELb1ELi16ELi320ELi320ELi4ELb1ELi5ELb0ELb0ELNS_15WgradSyncMethodE3ENS_16CompileConditionILi900EEEEEvPT_S6_S6_PKS5_S8_S8_S8_PKfflPfPj,@"STO_CUDA_ENTRY STV_DEFAULT"
_ZN13group_norm_v218gn_bwd_cuda_kernelI6__halfLi320ELi3ELi16ELi20ELi1024ELb1ELb1ELi16ELi320ELi320ELi4ELb1ELi5ELb0ELb0ELNS_15WgradSyncMethodE3ENS_16CompileConditionILi900EEEEEvPT_S6_S6_PKS5_S8_S8_S8_PKfflPfPj:
.text._ZN13group_norm_v218gn_bwd_cuda_kernelI6__halfLi320ELi3ELi16ELi20ELi1024ELb1ELb1ELi16ELi320ELi320ELi4ELb1ELi5ELb0ELb0ELNS_15WgradSyncMethodE3ENS_16CompileConditionILi900EEEEEvPT_S6_S6_PKS5_S8_S8_S8_PKfflPfPj:
        /* <DEDUP_REMOVED lines=29> */
.L_x_3223:
[----:B------:R-:W2:Y:S04]  /*01d0*/  LD.E.STRONG.GPU R0, desc[UR12][R2.64] ;  /* 0x0000000c02007980 */ /* 0x000ea8000c10f900 */
[----:B--2---:R-:W-:Y:S01]  /*01e0*/  CCTL.IVALL ;  /* 0x00000000ff00798f */ /* 0x004fe20002000000 */
[----:B------:R-:W-:Y:S05]  /*01f0*/  YIELD ;  /* 0x0000000000007946 */ /* 0x000fea0003800000 */
[----:B-----5:R-:W-:-:S04]  /*0200*/  LOP3.LUT R0, R0, R5, RZ, 0x3c, !PT ;  /* 0x0000000500007212 */ /* 0x020fc800078e3cff */
[----:B------:R-:W-:-:S13]  /*0210*/  ISETP.GT.AND P0, PT, R0, -0x1, PT ;  /* 0xffffffff0000780c */ /* 0x000fda0003f04270 */
[----:B------:R-:W-:Y:S05]  /*0220*/  @P0 BRA `(.L_x_3223) ;  /* 0xfffffffc00e80947 */ /* 0x000fea000383ffff */
.L_x_3222:
[----:B------:R-:W-:Y:S05]  /*0230*/  WARPSYNC.ALL ;  /* 0x0000000000007948 */ /* 0x000fea0003800000 */
[----:B------:R-:W-:Y:S06]  /*0240*/  BAR.SYNC.DEFER_BLOCKING 0x0 ;  /* 0x0000000000007b1d */ /* 0x000fec0000010000 */
[----:B------:R-:W-:Y:S05]  /*0250*/  BRA `(.L_x_3224) ;  /* 0x0000003000987947 */ /* 0x000fea0003800000 */
.L_x_3221:
        /* <DEDUP_REMOVED lines=23> */
[----:B------:R-:W-:Y:S02]  /*03d0*/  IADD3 R9, R12, 0x50, RZ ;  /* 0x000000500c097810 */ /* 0x000fe40007ffe0ff */
[----:B------:R-:W-:-:S02]  /*03e0*/  CS2R R26, SRZ ;  /* 0x00000000001a7805 */ /* 0x000fc4000001ff00 */
[C---:B------:R-:W-:Y:S02]  /*03f0*/  IADD3 R10, R12.reuse, 0xa0, RZ ;  /* 0x000000a00c0a7810 */ /* 0x040fe40007ffe0ff */
[----:B------:R-:W-:Y:S02]  /*0400*/  CS2R R24, SRZ ;  /* 0x0000000000187805 */ /* 0x000fe4000001ff00 */
[----:B------:R-:W-:Y:S02]  /*0410*/  IADD3 R12, R12, 0xf0, RZ ;  /* 0x000000f00c0c7810 */ /* 0x000fe40007ffe0ff */
[----:B------:R-:W-:Y:S02]  /*0420*/  SHF.R.S32.HI R2, RZ, 0x1f, R9 ;  /* 0x0000001fff027819 */ /* 0x000fe40000011409 */
[----:B------:R-:W-:Y:S02]  /*0430*/  LOP3.LUT R8, R8, 0xfffffffc, RZ, 0xc0, !PT ;  /* 0xfffffffc08087812 */ /* 0x000fe400078ec0ff */
[----:B-1----:R-:W-:-:S02]  /*0440*/  SHF.R.S32.HI R3, RZ, 0x1f, R12 ;  /* 0x0000001fff037819 */ /* 0x002fc4000001140c */
[----:B------:R-:W-:Y:S02]  /*0450*/  SHF.R.S32.HI R11, RZ, 0x1f, R10 ;  /* 0x0000001fff0b7819 */ /* 0x000fe4000001140a */
[----:B------:R-:W-:Y:S01]  /*0460*/  LEA.HI R12, R3, R12, RZ, 0x2 ;  /* 0x0000000c030c7211 */ /* 0x000fe200078f10ff */
[----:B0-----:R-:W-:Y:S01]  /*0470*/  ULEA UR6, UR6, UR4, 0x18 ;  /* 0x0000000406067291 */ /* 0x001fe2000f8ec03f */
        /* <DEDUP_REMOVED lines=8> */
[----:B------:R-:W-:Y:S01]  /*0500*/  SHF.R.U32.HI R13, RZ, 0x2, R12 ;  /* 0x00000002ff0d7819 */ /* 0x000fe2000001160c */
[----:B------:R0:W-:Y:S01]  /*0510*/  STL [R1+0x14], R3 ;  /* 0x0000140301007387 */ /* 0x0001e20000100800 */
[C---:B------:R-:W-:Y:S02]  /*0520*/  LOP3.LUT R0, R8.reuse, 0x3, R9, 0x78, !PT ;  /* 0x0000000308007812 */ /* 0x040fe400078e7809 */
[----:B------:R-:W-:-:S03]  /*0530*/  LOP3.LUT R2, R8, 0x3, R11, 0x78, !PT ;  /* 0x0000000308027812 */ /* 0x000fc600078e780b */
[----:B------:R2:W-:Y:S01]  /*0540*/  STL [R1+0x10], R0 ;  /* 0x0000100001007387 */ /* 0x0005e20000100800 */
[----:B0-----:R-:W-:-:S03]  /*0550*/  LOP3.LUT R3, R8, 0x3, R13, 0x78, !PT ;  /* 0x0000000308037812 */ /* 0x001fc600078e780d */
[----:B------:R0:W-:Y:S04]  /*0560*/  STL [R1+0xc], R2 ;  /* 0x00000c0201007387 */ /* 0x0001e80000100800 */
[----:B------:R1:W-:Y:S01]  /*0570*/  STL [R1+0x8], R3 ;  /* 0x0000080301007387 */ /* 0x0003e20000100800 */
[--C-:B--2---:R-:W-:Y:S02]  /*0580*/  HADD2.F32 R0, -RZ, R4.reuse.H0_H0 ;  /* 0x20000004ff007230 */ /* 0x104fe40000004100 */
[----:B0-----:R-:W-:Y:S02]  /*0590*/  HADD2.F32 R2, -RZ, R4.H1_H1 ;  /* 0x30000004ff027230 */ /* 0x001fe40000004100 */
[--C-:B-1----:R-:W-:Y:S02]  /*05a0*/  HADD2.F32 R3, -RZ, R5.reuse.H0_H0 ;  /* 0x20000005ff037230 */ /* 0x102fe40000004100 */
[----:B------:R-:W-:-:S02]  /*05b0*/  HADD2.F32 R4, -RZ, R5.H1_H1 ;  /* 0x30000005ff047230 */ /* 0x000fc40000004100 */
[--C-:B---3--:R-:W-:Y:S02]  /*05c0*/  HADD2.F32 R57, -RZ, R6.reuse.H0_H0 ;  /* 0x20000006ff397230 */ /* 0x108fe40000004100 */
[----:B------:R-:W-:Y:S02]  /*05d0*/  HADD2.F32 R56, -RZ, R6.H1_H1 ;  /* 0x30000006ff387230 */ /* 0x000fe40000004100 */
[--C-:B------:R-:W-:Y:S02]  /*05e0*/  HADD2.F32 R55, -RZ, R7.reuse.H0_H0 ;  /* 0x20000007ff377230 */ /* 0x100fe40000004100 */
[----:B------:R-:W-:-:S07]  /*05f0*/  HADD2.F32 R54, -RZ, R7.H1_H1 ;  /* 0x30000007ff367230 */ /* 0x000fce0000004100 */
.L_x_3240:
[----:B-1----:R-:W2:Y:S01]  /*0600*/  LDL R9, [R1+0x4] ;  /* 0x0000040001097983 */ /* 0x002ea20000100800 */
[----:B------:R-:W0:Y:S01]  /*0610*/  S2R R5, SR_TID.X ;  /* 0x0000000000057919 */ /* 0x000e220000002100 */
[----:B------:R-:W-:Y:S01]  /*0620*/  USHF.L.U32 UR7, UR18, 0x4, URZ ;  /* 0x0000000412077899 */ /* 0x000fe2000800063f */
[----:B------:R-:W-:Y:S01]  /*0630*/  HFMA2.MMA R15, -RZ, RZ, 0, 0 ;  /* 0x00000000ff0f7435 */ /* 0x000fe200000001ff */
[----:B------:R-:W-:Y:S01]  /*0640*/  MOV R8, UR10 ;  /* 0x0000000a00087c02 */ /* 0x000fe20008000f00 */
[----:B------:R-:W-:Y:S01]  /*0650*/  STL [R1+0x1c], R24 ;  /* 0x00001c1801007387 */ /* 0x000fe20000100800 */
[----:B------:R-:W-:Y:S01]  /*0660*/  ULDC.64 UR14, c[0x0][0x248] ;  /* 0x00009200000e7ab9 */ /* 0x000fe20000000a00 */
[----:B------:R-:W-:Y:S02]  /*0670*/  ULDC.64 UR16, c[0x0][0x228] ;  /* 0x00008a0000107ab9 */ /* 0x000fe40000000a00 */
[----:B------:R1:W-:Y:S01]  /*0680*/  STL [R1+0x18], R25 ;  /* 0x0000181901007387 */ /* 0x0003e20000100800 */
[----:B------:R-:W-:Y:S01]  /*0690*/  ULOP3.LUT UR7, UR7, 0x3f0, URZ, 0xc0, !UPT ;  /* 0x000003f007077892 */ /* 0x000fe2000f8ec03f */
[----:B0-----:R-:W-:-:S05]  /*06a0*/  IMAD.WIDE.U32 R6, R5, -0x33333333, RZ ;  /* 0xcccccccd05067825 */ /* 0x001fca00078e00ff */
[----:B-1----:R-:W-:-:S05]  /*06b0*/  SHF.R.U32.HI R25, RZ, 0x6, R7 ;  /* 0x00000006ff197819 */ /* 0x002fca0000011607 */
[C---:B------:R-:W-:Y:S01]  /*06c0*/  IMAD R24, R25.reuse, -0x50, R5 ;  /* 0xffffffb019187824 */ /* 0x040fe200078e0205 */
[----:B------:R-:W-:Y:S02]  /*06d0*/  MOV R5, UR10 ;  /* 0x0000000a00057c02 */ /* 0x000fe40008000f00 */
[----:B------:R-:W-:Y:S01]  /*06e0*/  MOV R7, UR10 ;  /* 0x0000000a00077c02 */ /* 0x000fe20008000f00 */
[----:B------:R-:W-:Y:S01]  /*06f0*/  IMAD.SHL.U32 R14, R24, 0x4, RZ ;  /* 0x00000004180e7824 */ /* 0x000fe200078e00ff */
[----:B------:R-:W-:Y:S01]  /*0700*/  IADD3 R23, R25, UR7, RZ ;  /* 0x0000000719177c10 */ /* 0x000fe2000fffe0ff */
[----:B------:R-:W-:Y:S02]  /*0710*/  UIMAD UR7, UR5, 0x50000, URZ ;  /* 0x00050000050778a4 */ /* 0x000fe4000f8e023f */
[----:B------:R-:W-:Y:S01]  /*0720*/  IMAD.WIDE.U32 R14, R5, 0x50000, R14 ;  /* 0x00050000050e7825 */ /* 0x000fe200078e000e */
[----:B------:R-:W-:-:S03]  /*0730*/  MOV R5, UR5 ;  /* 0x0000000500057c02 */ /* 0x000fc60008000f00 */
[----:B------:R-:W-:-:S05]  /*0740*/  IMAD R23, R23, 0x140, RZ ;  /* 0x0000014017177824 */ /* 0x000fca00078e02ff */
[----:B------:R-:W-:-:S04]  /*0750*/  IADD3 R6, P1, R23, R14, RZ ;  /* 0x0000000e17067210 */ /* 0x000fc80007f3e0ff */
[----:B------:R-:W-:Y:S02]  /*0760*/  SHF.L.U32 R60, R6, 0x1, RZ ;  /* 0x00000001063c7819 */ /* 0x000fe400000006ff */
[----:B--2---:R-:W-:-:S04]  /*0770*/  LEA R7, P0, R7, R9, 0x4 ;  /* 0x0000000907077211 */ /* 0x004fc800078020ff */
[----:B------:R-:W-:Y:S02]  /*0780*/  LEA.HI.X R8, R8, RZ, R5, 0x4, P0 ;  /* 0x000000ff08087211 */ /* 0x000fe400000f2405 */
[----:B------:R-:W-:Y:S02]  /*0790*/  LEA R16, P0, R7, UR14, 0x3 ;  /* 0x0000000e07107c11 */ /* 0x000fe4000f8018ff */
[----:B------:R-:W-:Y:S01]  /*07a0*/  IADD3 R5, R15, UR7, RZ ;  /* 0x000000070f057c10 */ /* 0x000fe2000fffe0ff */
[----:B------:R-:W-:Y:S01]  /*07b0*/  ULDC UR7, c[0x0][0x250] ;  /* 0x0000940000077ab9 */ /* 0x000fe20000000800 */
[----:B------:R-:W-:Y:S01]  /*07c0*/  LEA.HI.X R17, R7, UR15, R8, 0x3, P0 ;  /* 0x0000000f07117c11 */ /* 0x000fe200080f1c08 */
[----:B------:R-:W-:Y:S01]  /*07d0*/  ULDC.64 UR14, c[0x0][0x230] ;  /* 0x00008c00000e7ab9 */ /* 0x000fe20000000a00 */
[----:B------:R-:W-:Y:S02]  /*07e0*/  IADD3.X R7, RZ, R5, RZ, P1, !PT ;  /* 0x00000005ff077210 */ /* 0x000fe40000ffe4ff */
[----:B------:R-:W-:-:S02]  /*07f0*/  IADD3 R18, P0, R60, UR14, RZ ;  /* 0x0000000e3c127c10 */ /* 0x000fc4000ff1e0ff */
[----:B------:R-:W-:Y:S01]  /*0800*/  SHF.L.U64.HI R12, R6, 0x1, R7 ;  /* 0x00000001060c7819 */ /* 0x000fe20000010207 */
[----:B------:R-:W2:Y:S03]  /*0810*/  LDG.E.64.CONSTANT R16, desc[UR12][R16.64] ;  /* 0x0000000c10107981 */ /* 0x000ea6000c1e9b00 */
[----:B------:R-:W-:-:S06]  /*0820*/  IADD3.X R19, R12, UR15, RZ, P0, !PT ;  /* 0x0000000f0c137c10 */ /* 0x000fcc00087fe4ff */
[----:B------:R-:W3:Y:S01]  /*0830*/  LDG.E.64.CONSTANT R18, desc[UR12][R18.64] ;  /* 0x0000000c12127981 */ /* 0x000ee2000c1e9b00 */
[----:B------:R-:W-:-:S05]  /*0840*/  VIADD R7, R23, 0x500 ;  /* 0x0000050017077836 */ /* 0x000fca0000000000 */
        /* <DEDUP_REMOVED lines=16> */
[----:B------:R-:W5:Y:S04]  /*0950*/  LDG.E.64.CONSTANT R8, desc[UR12][R8.64] ;  /* 0x0000000c08087981 */ /* 0x000f68000c1e9b00 */
[----:B------:R-:W5:Y:S04]  /*0960*/  LDG.E.64.CONSTANT R10, desc[UR12][R10.64] ;  /* 0x0000000c0a0a7981 */ /* 0x000f68000c1e9b00 */
[----:B------:R0:W-:Y:S02]  /*0970*/  STL [R1], R12 ;  /* 0x0000000c01007387 */ /* 0x0001e40000100800 */
[----:B0-----:R-:W-:-:S04]  /*0980*/  IADD3 R12, P0, R58, UR16, RZ ;  /* 0x000000103a0c7c10 */ /* 0x001fc8000ff1e0ff */
        /* <DEDUP_REMOVED lines=19> */
[----:B---3--:R-:W-:-:S05]  /*0ac0*/  HADD2.F32 R17, -RZ, R18.H0_H0 ;  /* 0x20000012ff117230 */ /* 0x008fca0000004100 */
[----:B------:R-:W-:Y:S01]  /*0ad0*/  FADD.FTZ R50, -R16, R17 ;  /* 0x0000001110327221 */ /* 0x000fe20000010100 */
[----:B------:R-:W-:Y:S02]  /*0ae0*/  HADD2.F32 R17, -RZ, R18.H1_H1 ;  /* 0x30000012ff117230 */ /* 0x000fe40000004100 */
[----:B------:R-:W-:-:S03]  /*0af0*/  HADD2.F32 R23, -RZ, R19.H0_H0 ;  /* 0x20000013ff177230 */ /* 0x000fc60000004100 */
[C---:B------:R-:W-:Y:S01]  /*0b00*/  FADD.FTZ R18, -R16.reuse, R17 ;  /* 0x0000001110127221 */ /* 0x040fe20000010100 */
[----:B------:R-:W-:Y:S02]  /*0b10*/  HADD2.F32 R35, -RZ, R19.H1_H1 ;  /* 0x30000013ff237230 */ /* 0x000fe40000004100 */
[C---:B0-----:R-:W-:Y:S01]  /*0b20*/  FMUL.FTZ R50, R5.reuse, R50 ;  /* 0x0000003205327220 */ /* 0x041fe20000410000 */
[C---:B------:R-:W-:Y:S01]  /*0b30*/  FMUL.FTZ R49, R5.reuse, R18 ;  /* 0x0000001205317220 */ /* 0x040fe20000410000 */
[----:B------:R-:W-:Y:S02]  /*0b40*/  FADD.FTZ R48, -R16, R23 ;  /* 0x0000001710307221 */ /* 0x000fe40000010100 */
[----:B------:R-:W-:Y:S01]  /*0b50*/  FFMA.FTZ R17, R0, R50, R57 ;  /* 0x0000003200117223 */ /* 0x000fe20000010039 */
[----:B------:R-:W-:Y:S01]  /*0b60*/  FFMA.FTZ R41, R2, R49, R56 ;  /* 0x0000003102297223 */ /* 0x000fe20000010038 */
[----:B------:R-:W-:Y:S01]  /*0b70*/  FMUL.FTZ R48, R5, R48 ;  /* 0x0000003005307220 */ /* 0x000fe20000410000 */
[----:B------:R-:W-:Y:S01]  /*0b80*/  FADD.FTZ R34, -R16, R35 ;  /* 0x0000002310227221 */ /* 0x000fe20000010100 */
[----:B------:R-:W-:Y:S01]  /*0b90*/  FMUL.FTZ R18, R17, -1.4426950216293334961 ;  /* 0xbfb8aa3b11127820 */ /* 0x000fe20000410000 */
[----:B------:R-:W-:Y:S01]  /*0ba0*/  FMUL.FTZ R22, R41, -1.4426950216293334961 ;  /* 0xbfb8aa3b29167820 */ /* 0x000fe20000410000 */
[----:B------:R-:W-:Y:S01]  /*0bb0*/  FFMA.FTZ R36, R3, R48, R55 ;  /* 0x0000003003247223 */ /* 0x000fe20000010037 */
[----:B------:R-:W-:Y:S01]  /*0bc0*/  FMUL.FTZ R47, R5, R34 ;  /* 0x00000022052f7220 */ /* 0x000fe20000410000 */
[----:B------:R0:W1:Y:S02]  /*0bd0*/  MUFU.EX2 R19, R18 ;  /* 0x0000001200137308 */ /* 0x0000640000000800 */
[----:B------:R-:W-:Y:S01]  /*0be0*/  FMUL.FTZ R23, R36, -1.4426950216293334961 ;  /* 0xbfb8aa3b24177820 */ /* 0x000fe20000410000 */
[----:B------:R-:W-:-:S05]  /*0bf0*/  FFMA.FTZ R37, R4, R47, R54 ;  /* 0x0000002f04257223 */ /* 0x000fca0000010036 */
[----:B------:R-:W2:Y:S01]  /*0c00*/  MUFU.EX2 R22, R22 ;  /* 0x0000001600167308 */ /* 0x000ea20000000800 */
[----:B0-----:R-:W-:-:S07]  /*0c10*/  FMUL.FTZ R18, R37, -1.4426950216293334961 ;  /* 0xbfb8aa3b25127820 */ /* 0x001fce0000410000 */
[----:B------:R-:W0:Y:S01]  /*0c20*/  MUFU.EX2 R23, R23 ;  /* 0x0000001700177308 */ /* 0x000e220000000800 */
[----:B-1----:R-:W-:Y:S01]  /*0c30*/  FADD.FTZ R19, R19, 1 ;  /* 0x3f80000013137421 */ /* 0x002fe20000010000 */
[----:B----4-:R-:W-:-:S06]  /*0c40*/  HADD2.F32 R39, -RZ, R6.H0_H0 ;  /* 0x20000006ff277230 */ /* 0x010fcc0000004100 */
[----:B------:R-:W1:Y:S01]  /*0c50*/  MUFU.EX2 R18, R18 ;  /* 0x0000001200127308 */ /* 0x000e620000000800 */
[----:B--2---:R-:W-:Y:S01]  /*0c60*/  FADD.FTZ R35, R22, 1 ;  /* 0x3f80000016237421 */ /* 0x004fe20000010000 */
[----:B------:R-:W-:-:S06]  /*0c70*/  FADD.FTZ R46, -R16, R39 ;  /* 0x00000027102e7221 */ /* 0x000fcc0000010100 */
[----:B------:R-:W2:Y:S01]  /*0c80*/  MUFU.RCP R40, R19 ;  /* 0x0000001300287308 */ /* 0x000ea20000001000 */
[----:B0-----:R-:W-:Y:S01]  /*0c90*/  FADD.FTZ R38, R23, 1 ;  /* 0x3f80000017267421 */ /* 0x001fe20000010000 */
[----:B------:R-:W-:Y:S01]  /*0ca0*/  FMUL.FTZ R46, R5, R46 ;  /* 0x0000002e052e7220 */ /* 0x000fe20000410000 */
[----:B------:R-:W-:-:S05]  /*0cb0*/  HADD2.F32 R23, -RZ, R6.H1_H1 ;  /* 0x30000006ff177230 */ /* 0x000fca0000004100 */
[----:B------:R-:W0:Y:S01]  /*0cc0*/  MUFU.RCP R35, R35 ;  /* 0x0000002300237308 */ /* 0x000e220000001000 */
[----:B-1----:R-:W-:Y:S01]  /*0cd0*/  FADD.FTZ R34, R18, 1 ;  /* 0x3f80000012227421 */ /* 0x002fe20000010000 */
[----:B------:R-:W-:Y:S01]  /*0ce0*/  FFMA.FTZ R18, R0, R46, R57 ;  /* 0x0000002e00127223 */ /* 0x000fe20000010039 */
[----:B------:R-:W-:-:S05]  /*0cf0*/  FADD.FTZ R22, -R16, R23 ;  /* 0x0000001710167221 */ /* 0x000fca0000010100 */
[----:B------:R-:W1:Y:S01]  /*0d00*/  MUFU.RCP R38, R38 ;  /* 0x0000002600267308 */ /* 0x000e620000001000 */
[----:B------:R-:W-:Y:S01]  /*0d10*/  FMUL.FTZ R23, R18, -1.4426950216293334961 ;  /* 0xbfb8aa3b12177820 */ /* 0x000fe20000410000 */
[----:B--2---:R-:W-:-:S04]  /*0d20*/  FADD.FTZ R6, -R40, 1 ;  /* 0x3f80000028067421 */ /* 0x004fc80000010100 */
[----:B------:R-:W-:Y:S02]  /*0d30*/  FFMA.FTZ R6, R17, R6, 1 ;  /* 0x3f80000011067423 */ /* 0x000fe40000010006 */
[----:B------:R-:W2:Y:S01]  /*0d40*/  MUFU.EX2 R23, R23 ;  /* 0x0000001700177308 */ /* 0x000ea20000000800 */
[----:B0-----:R-:W-:-:S07]  /*0d50*/  FADD.FTZ R17, -R35, 1 ;  /* 0x3f80000023117421 */ /* 0x001fce0000010100 */
[----:B------:R-:W0:Y:S01]  /*0d60*/  MUFU.RCP R34, R34 ;  /* 0x0000002200227308 */ /* 0x000e220000001000 */
[----:B------:R-:W-:Y:S01]  /*0d70*/  FFMA.FTZ R41, R41, R17, 1 ;  /* 0x3f80000029297423 */ /* 0x000fe20000010011 */
[----:B-1----:R-:W-:Y:S01]  /*0d80*/  FADD.FTZ R17, -R38, 1 ;  /* 0x3f80000026117421 */ /* 0x002fe20000010100 */
[----:B------:R-:W-:-:S03]  /*0d90*/  FMUL.FTZ R53, R5, R22 ;  /* 0x0000001605357220 */ /* 0x000fc60000410000 */
[----:B------:R-:W-:Y:S01]  /*0da0*/  FFMA.FTZ R36, R36, R17, 1 ;  /* 0x3f80000024247423 */ /* 0x000fe20000010011 */
[----:B------:R-:W-:-:S03]  /*0db0*/  FFMA.FTZ R22, R2, R53, R56 ;  /* 0x0000003502167223 */ /* 0x000fc60000010038 */
[----:B------:R-:W-:Y:S01]  /*0dc0*/  FMUL.FTZ R38, R38, R36 ;  /* 0x0000002426267220 */ /* 0x000fe20000410000 */
[----:B--2---:R-:W-:Y:S01]  /*0dd0*/  FADD.FTZ R36, R23, 1 ;  /* 0x3f80000017247421 */ /* 0x004fe20000010000 */
[--C-:B------:R-:W-:Y:S02]  /*0de0*/  HADD2.F32 R52, -RZ, R7.reuse.H0_H0 ;  /* 0x20000007ff347230 */ /* 0x100fe40000004100 */
[----:B------:R-:W-:Y:S01]  /*0df0*/  FMUL.FTZ R19, R22, -1.4426950216293334961 ;  /* 0xbfb8aa3b16137820 */ /* 0x000fe20000410000 */
[----:B0-----:R-:W-:Y:S02]  /*0e00*/  FADD.FTZ R39, -R34, 1 ;  /* 0x3f80000022277421 */ /* 0x001fe40000010100 */
[----:B------:R-:W0:Y:S01]  /*0e10*/  MUFU.RCP R36, R36 ;  /* 0x0000002400247308 */ /* 0x000e220000001000 */
[----:B------:R-:W-:Y:S01]  /*0e20*/  FADD.FTZ R52, -R16, R52 ;  /* 0x0000003410347221 */ /* 0x000fe20000010100 */
[----:B------:R-:W-:Y:S01]  /*0e30*/  FFMA.FTZ R37, R37, R39, 1 ;  /* 0x3f80000025257423 */ /* 0x000fe20000010027 */
[----:B------:R-:W-:-:S02]  /*0e40*/  HADD2.F32 R39, -RZ, R7.H1_H1 ;  /* 0x30000007ff277230 */ /* 0x000fc40000004100 */
[----:B------:R-:W-:-:S03]  /*0e50*/  FMUL.FTZ R52, R5, R52 ;  /* 0x0000003405347220 */ /* 0x000fc60000410000 */
[----:B------:R-:W1:Y:S01]  /*0e60*/  MUFU.EX2 R19, R19 ;  /* 0x0000001300137308 */ /* 0x000e620000000800 */
[----:B------:R-:W-:Y:S01]  /*0e70*/  FADD.FTZ R51, -R16, R39 ;  /* 0x0000002710337221 */ /* 0x000fe20000010100 */
[----:B------:R-:W-:Y:S01]  /*0e80*/  FMUL.FTZ R7, R35, R41 ;  /* 0x0000002923077220 */ /* 0x000fe20000410000 */
[----:B------:R-:W-:Y:S01]  /*0e90*/  FMUL.FTZ R37, R34, R37 ;  /* 0x0000002522257220 */ /* 0x000fe20000410000 */
[----:B------:R-:W-:Y:S01]  /*0ea0*/  FFMA.FTZ R17, R3, R52, R55 ;  /* 0x0000003403117223 */ /* 0x000fe20000010037 */
[----:B------:R-:W-:Y:S01]  /*0eb0*/  FMUL.FTZ R51, R5, R51 ;  /* 0x0000003305337220 */ /* 0x000fe20000410000 */
[--C-:B-----5:R-:W-:Y:S02]  /*0ec0*/  HADD2.F32 R35, -RZ, R8.reuse.H0_H0 ;  /* 0x20000008ff237230 */ /* 0x120fe40000004100 */
[----:B------:R-:W-:Y:S02]  /*0ed0*/  HADD2.F32 R34, -RZ, R8.H1_H1 ;  /* 0x30000008ff227230 */ /* 0x000fe40000004100 */
[----:B------:R-:W-:-:S02]  /*0ee0*/  HADD2.F32 R8, -RZ, R9.H0_H0 ;  /* 0x20000009ff087230 */ /* 0x000fc40000004100 */
[----:B------:R-:W-:Y:S01]  /*0ef0*/  FMUL.FTZ R6, R40, R6 ;  /* 0x0000000628067220 */ /* 0x000fe20000410000 */
[----:B------:R-:W-:Y:S02]  /*0f00*/  HADD2.F32 R9, -RZ, R9.H1_H1 ;  /* 0x30000009ff097230 */ /* 0x000fe40000004100 */
[----:B------:R-:W-:Y:S01]  /*0f10*/  FMUL.FTZ R40, R17, -1.4426950216293334961 ;  /* 0xbfb8aa3b11287820 */ /* 0x000fe20000410000 */
[----:B------:R-:W-:Y:S01]  /*0f20*/  FFMA.FTZ R23, R4, R51, R54 ;  /* 0x0000003304177223 */ /* 0x000fe20000010036 */
[--C-:B------:R-:W-:Y:S02]  /*0f30*/  HADD2.F32 R45, -RZ, R10.reuse.H0_H0 ;  /* 0x2000000aff2d7230 */ /* 0x100fe40000004100 */
[----:B------:R-:W-:Y:S01]  /*0f40*/  FMUL.FTZ R6, R35, R6 ;  /* 0x0000000623067220 */ /* 0x000fe20000410000 */
[----:B------:R-:W-:Y:S01]  /*0f50*/  FMUL.FTZ R9, R9, R37 ;  /* 0x0000002509097220 */ /* 0x000fe20000410000 */
[----:B------:R1:W2:Y:S01]  /*0f60*/  MUFU.EX2 R39, R40 ;  /* 0x0000002800277308 */ /* 0x0002a20000000800 */
[----:B------:R-:W-:Y:S01]  /*0f70*/  FMUL.FTZ R35, R23, -1.4426950216293334961 ;  /* 0xbfb8aa3b17237820 */ /* 0x000fe20000410000 */
[----:B0-----:R-:W-:Y:S01]  /*0f80*/  FADD.FTZ R37, -R36, 1 ;  /* 0x3f80000024257421 */ /* 0x001fe20000010100 */
[----:B------:R-:W-:-:S02]  /*0f90*/  HADD2.F32 R10, -RZ, R10.H1_H1 ;  /* 0x3000000aff0a7230 */ /* 0x000fc40000004100 */
[----:B------:R-:W-:Y:S01]  /*0fa0*/  FADD.FTZ R45, -R16, R45 ;  /* 0x0000002d102d7221 */ /* 0x000fe20000010100 */
[----:B-1----:R-:W-:Y:S01]  /*0fb0*/  FADD.FTZ R40, R19, 1 ;  /* 0x3f80000013287421 */ /* 0x002fe20000010000 */
[----:B------:R-:W-:Y:S02]  /*0fc0*/  FFMA.FTZ R19, R18, R37, 1 ;  /* 0x3f80000012137423 */ /* 0x000fe40000010025 */
[----:B------:R-:W-:Y:S01]  /*0fd0*/  FMUL.FTZ R45, R5, R45 ;  /* 0x0000002d052d7220 */ /* 0x000fe20000410000 */
[----:B------:R-:W0:Y:S01]  /*0fe0*/  MUFU.EX2 R35, R35 ;  /* 0x0000002300237308 */ /* 0x000e220000000800 */
[----:B------:R-:W-:Y:S01]  /*0ff0*/  FADD.FTZ R10, -R16, R10 ;  /* 0x0000000a100a7221 */ /* 0x000fe20000010100 */
[----:B------:R-:W-:Y:S01]  /*1000*/  FMUL.FTZ R7, R34, R7 ;  /* 0x0000000722077220 */ /* 0x000fe20000410000 */
[----:B------:R-:W-:-:S05]  /*1010*/  FFMA.FTZ R34, R0, R45, R57 ;  /* 0x0000002d00227223 */ /* 0x000fca0000010039 */
[----:B------:R-:W1:Y:S01]  /*1020*/  MUFU.RCP R37, R40 ;  /* 0x0000002800257308 */ /* 0x000e620000001000 */
[----:B------:R-:W-:Y:S01]  /*1030*/  FMUL.FTZ R44, R5, R10 ;  /* 0x0000000a052c7220 */ /* 0x000fe20000410000 */
[--C-:B------:R-:W-:Y:S02]  /*1040*/  HADD2.F32 R10, -RZ, R11.reuse.H0_H0 ;  /* 0x2000000bff0a7230 */ /* 0x100fe40000004100 */
[----:B------:R-:W-:Y:S01]  /*1050*/  FMUL.FTZ R8, R8, R38 ;  /* 0x0000002608087220 */ /* 0x000fe20000410000 */
[----:B------:R-:W-:Y:S01]  /*1060*/  FMUL.FTZ R38, R34, -1.4426950216293334961 ;  /* 0xbfb8aa3b22267820 */ /* 0x000fe20000410000 */
[----:B------:R-:W-:Y:S01]  /*1070*/  FFMA.FTZ R18, R2, R44, R56 ;  /* 0x0000002c02127223 */ /* 0x000fe20000010038 */
[----:B------:R-:W-:Y:S02]  /*1080*/  HADD2.F32 R42, -RZ, R11.H1_H1 ;  /* 0x3000000bff2a7230 */ /* 0x000fe40000004100 */
[----:B------:R-:W-:Y:S01]  /*1090*/  FADD.FTZ R10, -R16, R10 ;  /* 0x0000000a100a7221 */ /* 0x000fe20000010100 */
[----:B------:R-:W-:Y:S01]  /*10a0*/  FMUL.FTZ R36, R36, R19 ;  /* 0x0000001324247220 */ /* 0x000fe20000410000 */
[----:B--2---:R-:W-:Y:S01]  /*10b0*/  FADD.FTZ R39, R39, 1 ;  /* 0x3f80000027277421 */ /* 0x004fe20000010000 */
[----:B------:R-:W-:Y:S01]  /*10c0*/  FMUL.FTZ R19, R18, -1.4426950216293334961 ;  /* 0xbfb8aa3b12137820 */ /* 0x000fe20000410000 */
[----:B------:R-:W2:Y:S01]  /*10d0*/  MUFU.EX2 R38, R38 ;  /* 0x0000002600267308 */ /* 0x000ea20000000800 */
[----:B------:R-:W-:Y:S01]  /*10e0*/  FADD.FTZ R42, -R16, R42 ;  /* 0x0000002a102a7221 */ /* 0x000fe20000010100 */
[----:B------:R-:W-:Y:S01]  /*10f0*/  FMUL.FTZ R43, R5, R10 ;  /* 0x0000000a052b7220 */ /* 0x000fe20000410000 */
[----:B0-----:R-:W-:-:S02]  /*1100*/  FADD.FTZ R35, R35, 1 ;  /* 0x3f80000023237421 */ /* 0x001fc40000010000 */
[----:B------:R-:W-:Y:S01]  /*1110*/  FMUL.FTZ R42, R5, R42 ;  /* 0x0000002a052a7220 */ /* 0x000fe20000410000 */
[----:B-1----:R-:W-:Y:S02]  /*1120*/  FADD.FTZ R61, -R37, 1 ;  /* 0x3f800000253d7421 */ /* 0x002fe40000010100 */
[----:B------:R-:W0:Y:S02]  /*1130*/  MUFU.RCP R40, R39 ;  /* 0x0000002700287308 */ /* 0x000e240000001000 */
[----:B------:R-:W-:-:S06]  /*1140*/  FFMA.FTZ R61, R22, R61, 1 ;  /* 0x3f800000163d7423 */ /* 0x000fcc000001003d */
[----:B------:R1:W3:Y:S01]  /*1150*/  MUFU.EX2 R10, R19 ;  /* 0x00000013000a7308 */ /* 0x0002e20000000800 */
[----:B------:R-:W-:-:S07]  /*1160*/  FFMA.FTZ R22, R4, R42, R54 ;  /* 0x0000002a04167223 */ /* 0x000fce0000010036 */
[----:B------:R2:W4:Y:S01]  /*1170*/  MUFU.RCP R41, R35 ;  /* 0x0000002300297308 */ /* 0x0005220000001000 */
[----:B-1----:R-:W-:Y:S01]  /*1180*/  FFMA.FTZ R19, R3, R43, R55 ;  /* 0x0000002b03137223 */ /* 0x002fe20000010037 */
[----:B------:R-:W-:-:S03]  /*1190*/  FMUL.FTZ R39, R22, -1.4426950216293334961 ;  /* 0xbfb8aa3b16277820 */ /* 0x000fc60000410000 */
[----:B------:R-:W-:-:S03]  /*11a0*/  FMUL.FTZ R11, R19, -1.4426950216293334961 ;  /* 0xbfb8aa3b130b7820 */ /* 0x000fc60000410000 */
[----:B------:R-:W1:Y:S01]  /*11b0*/  MUFU.EX2 R39, R39 ;  /* 0x0000002700277308 */ /* 0x000e620000000800 */
[----:B--2---:R-:W-:Y:S01]  /*11c0*/  FADD.FTZ R35, R38, 1 ;  /* 0x3f80000026237421 */ /* 0x004fe20000010000 */
[----:B0-----:R-:W-:Y:S01]  /*11d0*/  FADD.FTZ R38, -R40, 1 ;  /* 0x3f80000028267421 */ /* 0x001fe20000010100 */
[----:B---3--:R-:W-:-:S03]  /*11e0*/  FADD.FTZ R10, R10, 1 ;  /* 0x3f8000000a0a7421 */ /* 0x008fc60000010000 */
[----:B------:R-:W-:Y:S02]  /*11f0*/  FFMA.FTZ R38, R17, R38, 1 ;  /* 0x3f80000011267423 */ /* 0x000fe40000010026 */
[----:B------:R-:W0:Y:S08]  /*1200*/  MUFU.EX2 R11, R11 ;  /* 0x0000000b000b7308 */ /* 0x000e300000000800 */
[----:B------:R4:W-:Y:S02]  /*1210*/  MUFU.RCP R17, R10 ;  /* 0x0000000a00117308 */ /* 0x0009e40000001000 */
[----:B----4-:R-:W-:-:S04]  /*1220*/  FADD.FTZ R10, -R41, 1 ;  /* 0x3f800000290a7421 */ /* 0x010fc80000010100 */
[----:B------:R-:W-:Y:S02]  /*1230*/  FFMA.FTZ R10, R23, R10, 1 ;  /* 0x3f800000170a7423 */ /* 0x000fe4000001000a */
[----:B------:R-:W2:Y:S02]  /*1240*/  MUFU.RCP R35, R35 ;  /* 0x0000002300237308 */ /* 0x000ea40000001000 */
[----:B------:R-:W-:Y:S01]  /*1250*/  FMUL.FTZ R41, R41, R10 ;  /* 0x0000000a29297220 */ /* 0x000fe20000410000 */
[----:B------:R-:W-:Y:S02]  /*1260*/  HADD2.F32 R10, -RZ, R12.H0_H0 ;  /* 0x2000000cff0a7230 */ /* 0x000fe40000004100 */
[----:B-1----:R-:W-:Y:S01]  /*1270*/  FADD.FTZ R39, R39, 1 ;  /* 0x3f80000027277421 */ /* 0x002fe20000010000 */
[----:B0-----:R-:W-:Y:S02]  /*1280*/  FADD.FTZ R11, R11, 1 ;  /* 0x3f8000000b0b7421 */ /* 0x001fe40000010000 */
[----:B------:R-:W-:-:S02]  /*1290*/  FMUL.FTZ R10, R10, R36 ;  /* 0x000000240a0a7220 */ /* 0x000fc40000410000 */
[----:B------:R-:W0:Y:S01]  /*12a0*/  MUFU.RCP R36, R39 ;  /* 0x0000002700247308 */ /* 0x000e220000001000 */
[----:B------:R-:W-:-:S07]  /*12b0*/  FMUL.FTZ R37, R37, R61 ;  /* 0x0000003d25257220 */ /* 0x000fce0000410000 */
[----:B------:R1:W3:Y:S01]  /*12c0*/  MUFU.RCP R23, R11 ;  /* 0x0000000b00177308 */ /* 0x0002e20000001000 */
[----:B------:R-:W-:Y:S01]  /*12d0*/  FMUL.FTZ R40, R40, R38 ;  /* 0x0000002628287220 */ /* 0x000fe20000410000 */
[----:B--2---:R-:W-:Y:S01]  /*12e0*/  FADD.FTZ R38, -R35, 1 ;  /* 0x3f80000023267421 */ /* 0x004fe20000010100 */
[----:B-1----:R-:W-:-:S03]  /*12f0*/  HADD2.F32 R11, -RZ, R12.H1_H1 ;  /* 0x3000000cff0b7230 */ /* 0x002fc60000004100 */
[----:B------:R-:W-:Y:S02]  /*1300*/  FFMA.FTZ R34, R34, R38, 1 ;  /* 0x3f80000022227423 */ /* 0x000fe40000010026 */
[----:B------:R-:W-:Y:S01]  /*1310*/  FMUL.FTZ R11, R11, R37 ;  /* 0x000000250b0b7220 */ /* 0x000fe20000410000 */
[----:B------:R-:W-:Y:S01]  /*1320*/  FADD.FTZ R37, -R17, 1 ;  /* 0x3f80000011257421 */ /* 0x000fe20000010100 */
[----:B------:R-:W-:Y:S02]  /*1330*/  HADD2.F32 R38, -RZ, R14.H0_H0 ;  /* 0x2000000eff267230 */ /* 0x000fe40000004100 */
[----:B------:R-:W-:Y:S01]  /*1340*/  FMUL.FTZ R35, R35, R34 ;  /* 0x0000002223237220 */ /* 0x000fe20000410000 */
[----:B------:R-:W-:Y:S01]  /*1350*/  FFMA.FTZ R37, R18, R37, 1 ;  /* 0x3f80000012257423 */ /* 0x000fe20000010025 */
[----:B0-----:R-:W-:Y:S01]  /*1360*/  FADD.FTZ R18, -R36, 1 ;  /* 0x3f80000024127421 */ /* 0x001fe20000010100 */
[----:B---3--:R-:W-:Y:S01]  /*1370*/  FADD.FTZ R34, -R23, 1 ;  /* 0x3f80000017227421 */ /* 0x008fe20000010100 */
[----:B------:R-:W-:-:S02]  /*1380*/  FADD.FTZ R38, -R16, R38 ;  /* 0x0000002610267221 */ /* 0x000fc40000010100 */
[----:B------:R-:W-:Y:S01]  /*1390*/  FFMA.FTZ R18, R22, R18, 1 ;  /* 0x3f80000016127423 */ /* 0x000fe20000010012 */
[----:B------:R-:W-:Y:S02]  /*13a0*/  HADD2.F32 R22, -RZ, R14.H1_H1 ;  /* 0x3000000eff167230 */ /* 0x000fe40000004100 */
[----:B------:R-:W-:Y:S01]  /*13b0*/  FFMA.FTZ R34, R19, R34, 1 ;  /* 0x3f80000013227423 */ /* 0x000fe20000010022 */
[----:B------:R-:W-:Y:S01]  /*13c0*/  FMUL.FTZ R19, R17, R37 ;  /* 0x0000002511137220 */ /* 0x000fe20000410000 */
[----:B------:R-:W-:Y:S01]  /*13d0*/  FMUL.FTZ R14, R5, R38 ;  /* 0x00000026050e7220 */ /* 0x000fe20000410000 */
[--C-:B------:R-:W-:Y:S02]  /*13e0*/  HADD2.F32 R17, -RZ, R15.reuse.H0_H0 ;  /* 0x2000000fff117230 */ /* 0x100fe40000004100 */
[----:B------:R-:W-:Y:S01]  /*13f0*/  FMUL.FTZ R23, R23, R34 ;  /* 0x0000002217177220 */ /* 0x000fe20000410000 */
[----:B------:R-:W-:Y:S01]  /*1400*/  FADD.FTZ R37, -R16, R22 ;  /* 0x0000001610257221 */ /* 0x000fe20000010100 */
[----:B------:R-:W-:-:S02]  /*1410*/  HADD2.F32 R34, -RZ, R15.H1_H1 ;  /* 0x3000000fff227230 */ /* 0x000fc40000004100 */
[----:B------:R-:W-:Y:S01]  /*1420*/  FFMA.FTZ R22, R0, R14, R57 ;  /* 0x0000000e00167223 */ /* 0x000fe20000010039 */
[----:B------:R-:W-:Y:S01]  /*1430*/  FMUL.FTZ R36, R36, R18 ;  /* 0x0000001224247220 */ /* 0x000fe20000410000 */
[C---:B------:R-:W-:Y:S01]  /*1440*/  FMUL.FTZ R15, R5.reuse, R37 ;  /* 0x00000025050f7220 */ /* 0x040fe20000410000 */
[C---:B------:R-:W-:Y:S01]  /*1450*/  FADD.FTZ R17, -R16.reuse, R17 ;  /* 0x0000001110117221 */ /* 0x040fe20000010100 */
[--C-:B------:R-:W-:Y:S02]  /*1460*/  HADD2.F32 R12, -RZ, R13.reuse.H0_H0 ;  /* 0x2000000dff0c7230 */ /* 0x100fe40000004100 */
[----:B------:R-:W-:Y:S01]  /*1470*/  FADD.FTZ R18, -R16, R34 ;  /* 0x0000002210127221 */ /* 0x000fe20000010100 */
[----:B------:R-:W-:Y:S01]  /*1480*/  FMUL.FTZ R37, R22, -1.4426950216293334961 ;  /* 0xbfb8aa3b16257820 */ /* 0x000fe20000410000 */
[----:B------:R-:W-:Y:S02]  /*1490*/  HADD2.F32 R38, -RZ, R20.H0_H0 ;  /* 0x20000014ff267230 */ /* 0x000fe40000004100 */
[----:B------:R-:W-:Y:S01]  /*14a0*/  FFMA.FTZ R34, R2, R15, R56 ;  /* 0x0000000f02227223 */ /* 0x000fe20000010038 */
[C---:B------:R-:W-:Y:S01]  /*14b0*/  FMUL.FTZ R16, R5.reuse, R17 ;  /* 0x0000001105107220 */ /* 0x040fe20000410000 */
[----:B------:R-:W-:Y:S01]  /*14c0*/  FMUL.FTZ R18, R5, R18 ;  /* 0x0000001205127220 */ /* 0x000fe20000410000 */
[----:B------:R-:W-:-:S02]  /*14d0*/  HADD2.F32 R13, -RZ, R13.H1_H1 ;  /* 0x3000000dff0d7230 */ /* 0x000fc40000004100 */
[----:B------:R-:W-:Y:S01]  /*14e0*/  FMUL.FTZ R12, R12, R40 ;  /* 0x000000280c0c7220 */ /* 0x000fe20000410000 */
[----:B------:R-:W-:Y:S01]  /*14f0*/  FMUL.FTZ R40, R34, -1.4426950216293334961 ;  /* 0xbfb8aa3b22287820 */ /* 0x000fe20000410000 */
[----:B------:R-:W-:Y:S01]  /*1500*/  FMUL.FTZ R17, R38, R35 ;  /* 0x0000002326117220 */ /* 0x000fe20000410000 */
[----:B------:R-:W0:Y:S01]  /*1510*/  MUFU.EX2 R37, R37 ;  /* 0x0000002500257308 */ /* 0x000e220000000800 */
[----:B------:R-:W-:Y:S01]  /*1520*/  FFMA.FTZ R38, R3, R16, R55 ;  /* 0x0000001003267223 */ /* 0x000fe20000010037 */
[----:B------:R-:W-:Y:S01]  /*1530*/  FFMA.FTZ R35, R4, R18, R54 ;  /* 0x0000001204237223 */ /* 0x000fe20000010036 */
[----:B------:R-:W-:Y:S02]  /*1540*/  FMUL.FTZ R13, R13, R41 ;  /* 0x000000290d0d7220 */ /* 0x000fe40000410000 */
[----:B------:R-:W-:Y:S01]  /*1550*/  FMUL.FTZ R41, R38, -1.4426950216293334961 ;  /* 0xbfb8aa3b26297820 */ /* 0x000fe20000410000 */
[----:B------:R-:W-:Y:S02]  /*1560*/  FMUL.FTZ R39, R35, -1.4426950216293334961 ;  /* 0xbfb8aa3b23277820 */ /* 0x000fe40000410000 */
[----:B------:R-:W1:Y:S01]  /*1570*/  MUFU.EX2 R40, R40 ;  /* 0x0000002800287308 */ /* 0x000e620000000800 */
[----:B------:R-:W-:-:S07]  /*1580*/  HADD2.F32 R20, -RZ, R20.H1_H1 ;  /* 0x30000014ff147230 */ /* 0x000fce0000004100 */
[----:B------:R-:W2:Y:S01]  /*1590*/  MUFU.EX2 R41, R41 ;  /* 0x0000002900297308 */ /* 0x000ea20000000800 */
[----:B0-----:R-:W-:-:S07]  /*15a0*/  FADD.FTZ R37, R37, 1 ;  /* 0x3f80000025257421 */ /* 0x001fce0000010000 */
[----:B------:R-:W0:Y:S01]  /*15b0*/  MUFU.EX2 R39, R39 ;  /* 0x0000002700277308 */ /* 0x000e220000000800 */
[----:B------:R-:W-:Y:S01]  /*15c0*/  FMUL.FTZ R19, R20, R19 ;  /* 0x0000001314137220 */ /* 0x000fe20000410000 */
[----:B-1----:R-:W-:Y:S01]  /*15d0*/  FADD.FTZ R40, R40, 1 ;  /* 0x3f80000028287421 */ /* 0x002fe20000010000 */
[----:B------:R-:W-:-:S05]  /*15e0*/  HADD2.F32 R20, -RZ, R21.H0_H0 ;  /* 0x20000015ff147230 */ /* 0x000fca0000004100 */
[----:B------:R-:W1:Y:S01]  /*15f0*/  MUFU.RCP R37, R37 ;  /* 0x0000002500257308 */ /* 0x000e620000001000 */
[----:B--2---:R-:W-:Y:S01]  /*1600*/  FADD.FTZ R41, R41, 1 ;  /* 0x3f80000029297421 */ /* 0x004fe20000010000 */
[----:B------:R-:W-:-:S06]  /*1610*/  FMUL.FTZ R20, R20, R23 ;  /* 0x0000001714147220 */ /* 0x000fcc0000410000 */
[----:B------:R-:W2:Y:S01]  /*1620*/  MUFU.RCP R40, R40 ;  /* 0x0000002800287308 */ /* 0x000ea20000001000 */
[----:B0-----:R-:W-:-:S07]  /*1630*/  FADD.FTZ R23, R39, 1 ;  /* 0x3f80000027177421 */ /* 0x001fce0000010000 */
[----:B------:R-:W0:Y:S01]  /*1640*/  MUFU.RCP R41, R41 ;  /* 0x0000002900297308 */ /* 0x000e220000001000 */
[----:B-1----:R-:W-:-:S07]  /*1650*/  FADD.FTZ R39, -R37, 1 ;  /* 0x3f80000025277421 */ /* 0x002fce0000010100 */
[----:B------:R-:W1:Y:S01]  /*1660*/  MUFU.RCP R23, R23 ;  /* 0x0000001700177308 */ /* 0x000e620000001000 */
[----:B------:R-:W-:Y:S01]  /*1670*/  FFMA.FTZ R22, R22, R39, 1 ;  /* 0x3f80000016167423 */ /* 0x000fe20000010027 */
[----:B--2---:R-:W-:Y:S01]  /*1680*/  FADD.FTZ R39, -R40, 1 ;  /* 0x3f80000028277421 */ /* 0x004fe20000010100 */
[----:B------:R-:W-:-:S03]  /*1690*/  HADD2.F32 R21, -RZ, R21.H1_H1 ;  /* 0x30000015ff157230 */ /* 0x000fc60000004100 */
[----:B------:R-:W-:Y:S02]  /*16a0*/  FFMA.FTZ R34, R34, R39, 1 ;  /* 0x3f80000022227423 */ /* 0x000fe40000010027 */
[----:B------:R-:W-:Y:S01]  /*16b0*/  FMUL.FTZ R21, R21, R36 ;  /* 0x0000002415157220 */ /* 0x000fe20000410000 */
[----:B0-----:R-:W-:-:S04]  /*16c0*/  FADD.FTZ R39, -R41, 1 ;  /* 0x3f80000029277421 */ /* 0x001fc80000010100 */
[----:B------:R-:W-:Y:S01]  /*16d0*/  FFMA.FTZ R39, R38, R39, 1 ;  /* 0x3f80000026277423 */ /* 0x000fe20000010027 */
[----:B-1----:R-:W-:-:S03]  /*16e0*/  FADD.FTZ R36, -R23, 1 ;  /* 0x3f80000017247421 */ /* 0x002fc60000010100 */
[----:B------:R-:W-:Y:S01]  /*16f0*/  FMUL.FTZ R39, R41, R39 ;  /* 0x0000002729277220 */ /* 0x000fe20000410000 */
[----:B------:R-:W-:Y:S01]  /*1700*/  FFMA.FTZ R36, R35, R36, 1 ;  /* 0x3f80000023247423 */ /* 0x000fe20000010024 */
[----:B------:R-:W-:-:S03]  /*1710*/  FMUL.FTZ R35, R0, R6 ;  /* 0x0000000600237220 */ /* 0x000fc60000410000 */
[----:B------:R-:W-:Y:S01]  /*1720*/  FMUL.FTZ R41, R23, R36 ;  /* 0x0000002417297220 */ /* 0x000fe20000410000 */
[----:B------:R-:W-:Y:S01]  /*1730*/  FFMA.FTZ R35, R50, R35, RZ ;  /* 0x0000002332237223 */ /* 0x000fe200000100ff */
[----:B------:R-:W-:-:S04]  /*1740*/  FMUL.FTZ R23, R2, R7 ;  /* 0x0000000702177220 */ /* 0x000fc80000410000 */
[----:B------:R-:W-:Y:S01]  /*1750*/  FFMA.FTZ R35, R49, R23, R35 ;  /* 0x0000001731237223 */ /* 0x000fe20000010023 */
[----:B------:R-:W-:Y:S01]  /*1760*/  FMUL.FTZ R23, R3, R8 ;  /* 0x0000000803177220 */ /* 0x000fe20000410000 */
[----:B------:R-:W-:-:S03]  /*1770*/  FMUL.FTZ R22, R37, R22 ;  /* 0x0000001625167220 */ /* 0x000fc60000410000 */
[----:B------:R-:W-:Y:S01]  /*1780*/  FFMA.FTZ R35, R48, R23, R35 ;  /* 0x0000001730237223 */ /* 0x000fe20000010023 */
[--C-:B------:R-:W-:Y:S02]  /*1790*/  HADD2.F32 R23, -RZ, R32.reuse.H0_H0 ;  /* 0x20000020ff177230 */ /* 0x100fe40000004100 */
[----:B------:R-:W-:Y:S01]  /*17a0*/  FMUL.FTZ R36, R4, R9 ;  /* 0x0000000904247220 */ /* 0x000fe20000410000 */
[----:B------:R-:W-:Y:S02]  /*17b0*/  FMUL.FTZ R34, R40, R34 ;  /* 0x0000002228227220 */ /* 0x000fe40000410000 */
[----:B------:R-:W-:Y:S01]  /*17c0*/  FMUL.FTZ R22, R23, R22 ;  /* 0x0000001617167220 */ /* 0x000fe20000410000 */
[----:B------:R-:W-:Y:S02]  /*17d0*/  HADD2.F32 R23, -RZ, R32.H1_H1 ;  /* 0x30000020ff177230 */ /* 0x000fe40000004100 */
[----:B------:R-:W-:Y:S01]  /*17e0*/  FFMA.FTZ R35, R47, R36, R35 ;  /* 0x000000242f237223 */ /* 0x000fe20000010023 */
[----:B------:R-:W-:-:S02]  /*17f0*/  FMUL.FTZ R32, R0, R10 ;  /* 0x0000000a00207220 */ /* 0x000fc40000410000 */
[----:B------:R-:W-:Y:S02]  /*1800*/  FMUL.FTZ R23, R23, R34 ;  /* 0x0000002217177220 */ /* 0x000fe40000410000 */
[----:B------:R-:W-:Y:S01]  /*1810*/  FFMA.FTZ R32, R46, R32, R35 ;  /* 0x000000202e207223 */ /* 0x000fe20000010023 */
[----:B------:R-:W-:Y:S01]  /*1820*/  FMUL.FTZ R34, R2, R11 ;  /* 0x0000000b02227220 */ /* 0x000fe20000410000 */
[----:B------:R-:W-:-:S03]  /*1830*/  FFMA.FTZ R35, R0, R6, RZ ;  /* 0x0000000600237223 */ /* 0x000fc600000100ff */
[----:B------:R-:W-:Y:S01]  /*1840*/  FFMA.FTZ R34, R53, R34, R32 ;  /* 0x0000002235227223 */ /* 0x000fe20000010020 */
[----:B------:R-:W-:Y:S01]  /*1850*/  FMUL.FTZ R32, R3, R12 ;  /* 0x0000000c03207220 */ /* 0x000fe20000410000 */
[----:B------:R-:W-:-:S03]  /*1860*/  FFMA.FTZ R35, R2, R7, R35 ;  /* 0x0000000702237223 */ /* 0x000fc60000010023 */
[----:B------:R-:W-:Y:S01]  /*1870*/  FFMA.FTZ R32, R52, R32, R34 ;  /* 0x0000002034207223 */ /* 0x000fe20000010022 */
[----:B------:R-:W-:-:S04]  /*1880*/  FFMA.FTZ R34, R3, R8, R35 ;  /* 0x0000000803227223 */ /* 0x000fc80000010023 */
[----:B------:R-:W-:-:S04]  /*1890*/  FFMA.FTZ R34, R4, R9, R34 ;  /* 0x0000000904227223 */ /* 0x000fc80000010022 */
[----:B------:R-:W-:Y:S01]  /*18a0*/  FFMA.FTZ R34, R0, R10, R34 ;  /* 0x0000000a00227223 */ /* 0x000fe20000010022 */
[----:B------:R-:W-:-:S03]  /*18b0*/  FMUL.FTZ R35, R4, R13 ;  /* 0x0000000d04237220 */ /* 0x000fc60000410000 */
[----:B------:R-:W-:Y:S01]  /*18c0*/  FFMA.FTZ R34, R2, R11, R34 ;  /* 0x0000000b02227223 */ /* 0x000fe20000010022 */
[----:B------:R-:W-:-:S03]  /*18d0*/  FFMA.FTZ R32, R51, R35, R32 ;  /* 0x0000002333207223 */ /* 0x000fc60000010020 */
[----:B------:R-:W-:Y:S01]  /*18e0*/  FFMA.FTZ R34, R3, R12, R34 ;  /* 0x0000000c03227223 */ /* 0x000fe20000010022 */
[----:B------:R-:W-:-:S03]  /*18f0*/  FMUL.FTZ R35, R0, R17 ;  /* 0x0000001100237220 */ /* 0x000fc60000410000 */
[----:B------:R-:W-:Y:S01]  /*1900*/  FFMA.FTZ R34, R4, R13, R34 ;  /* 0x0000000d04227223 */ /* 0x000fe20000010022 */
[----:B------:R-:W-:Y:S01]  /*1910*/  FFMA.FTZ R32, R45, R35, R32 ;  /* 0x000000232d207223 */ /* 0x000fe20000010020 */
[----:B------:R-:W-:Y:S02]  /*1920*/  FMUL.FTZ R35, R2, R19 ;  /* 0x0000001302237220 */ /* 0x000fe40000410000 */
[----:B------:R-:W-:Y:S02]  /*1930*/  FFMA.FTZ R34, R0, R17, R34 ;  /* 0x0000001100227223 */ /* 0x000fe40000010022 */
[----:B------:R-:W-:Y:S02]  /*1940*/  FFMA.FTZ R32, R44, R35, R32 ;  /* 0x000000232c207223 */ /* 0x000fe40000010020 */
[----:B------:R-:W-:Y:S01]  /*1950*/  FFMA.FTZ R34, R2, R19, R34 ;  /* 0x0000001302227223 */ /* 0x000fe20000010022 */
[----:B------:R-:W-:-:S03]  /*1960*/  FMUL.FTZ R35, R3, R20 ;  /* 0x0000001403237220 */ /* 0x000fc60000410000 */
[----:B------:R-:W-:Y:S01]  /*1970*/  FFMA.FTZ R34, R3, R20, R34 ;  /* 0x0000001403227223 */ /* 0x000fe20000010022 */
[----:B------:R-:W-:Y:S01]  /*1980*/  FFMA.FTZ R32, R43, R35, R32 ;  /* 0x000000232b207223 */ /* 0x000fe20000010020 */
[CC--:B------:R-:W-:Y:S01]  /*1990*/  FMUL.FTZ R35, R4.reuse, R21.reuse ;  /* 0x0000001504237220 */ /* 0x0c0fe20000410000 */
[----:B------:R-:W-:Y:S01]  /*19a0*/  MOV R36, 0x28 ;  /* 0x0000002800247802 */ /* 0x000fe20000000f00 */
[----:B------:R-:W-:Y:S02]  /*19b0*/  FFMA.FTZ R34, R4, R21, R34 ;  /* 0x0000001504227223 */ /* 0x000fe40000010022 */
[----:B------:R-:W-:Y:S02]  /*19c0*/  FFMA.FTZ R32, R42, R35, R32 ;  /* 0x000000232a207223 */ /* 0x000fe40000010020 */
[----:B------:R-:W-:Y:S01]  /*19d0*/  FFMA.FTZ R35, R0, R22, R34 ;  /* 0x0000001600237223 */ /* 0x000fe20000010022 */
[----:B------:R-:W-:Y:S02]  /*19e0*/  IMAD R34, R24, R36, UR6 ;  /* 0x0000000618227e24 */ /* 0x000fe4000f8e0224 */
[----:B------:R-:W2:Y:S02]  /*19f0*/  LDL.LU R24, [R1+0x1c] ;  /* 0x00001c0001187983 */ /* 0x000ea40000300800 */
[----:B------:R-:W-:-:S02]  /*1a00*/  IMAD R34, R25, 0x8, R34 ;  /* 0x0000000819227824 */ /* 0x000fc400078e0222 */
[----:B------:R-:W3:Y:S01]  /*1a10*/  LDL.LU R25, [R1+0x18] ;  /* 0x0000180001197983 */ /* 0x000ee20000300800 */
[--C-:B------:R-:W-:Y:S02]  /*1a20*/  HADD2.F32 R40, -RZ, R33.reuse.H0_H0 ;  /* 0x20000021ff287230 */ /* 0x100fe40000004100 */
[----:B------:R-:W-:Y:S01]  /*1a30*/  HADD2.F32 R33, -RZ, R33.H1_H1 ;  /* 0x30000021ff217230 */ /* 0x000fe20000004100 */
[----:B------:R-:W0:Y:S01]  /*1a40*/  S2R R38, SR_TID.X ;  /* 0x0000000000267919 */ /* 0x000e220000002100 */
[----:B------:R-:W-:-:S03]  /*1a50*/  UIADD3 UR7, UP0, UR10, 0x5, URZ ;  /* 0x000000050a077890 */ /* 0x000fc6000ff1e03f */
[----:B------:R-:W-:Y:S01]  /*1a60*/  FMUL.FTZ R41, R33, R41 ;  /* 0x0000002921297220 */ /* 0x000fe20000410000 */
[----:B------:R-:W-:Y:S01]  /*1a70*/  FMUL.FTZ R33, R0, R22 ;  /* 0x0000001600217220 */ /* 0x000fe20000410000 */
[----:B------:R-:W-:Y:S02]  /*1a80*/  UIADD3.X UR9, URZ, UR5, URZ, UP0, !UPT ;  /* 0x000000053f097290 */ /* 0x000fe400087fe43f */
[----:B------:R-:W-:Y:S01]  /*1a90*/  UISETP.GE.U32.AND UP0, UPT, UR7, UR14, UPT ;  /* 0x0000000e0700728c */ /* 0x000fe2000bf06070 */
[----:B------:R-:W-:Y:S01]  /*1aa0*/  FFMA.FTZ R32, R14, R33, R32 ;  /* 0x000000210e207223 */ /* 0x000fe20000010020 */
[----:B------:R-:W-:Y:S01]  /*1ab0*/  FMUL.FTZ R33, R2, R23 ;  /* 0x0000001702217220 */ /* 0x000fe20000410000 */
[----:B------:R-:W-:Y:S01]  /*1ac0*/  FMUL.FTZ R40, R40, R39 ;  /* 0x0000002728287220 */ /* 0x000fe20000410000 */
[----:B------:R-:W-:Y:S02]  /*1ad0*/  UISETP.GE.AND.EX UP0, UPT, UR9, UR15, UPT, UP0 ;  /* 0x0000000f0900728c */ /* 0x000fe4000bf06300 */
[----:B------:R-:W-:Y:S01]  /*1ae0*/  FFMA.FTZ R32, R15, R33, R32 ;  /* 0x000000210f207223 */ /* 0x000fe20000010020 */
[----:B------:R-:W-:Y:S01]  /*1af0*/  FMUL.FTZ R33, R3, R40 ;  /* 0x0000002803217220 */ /* 0x000fe20000410000 */
[----:B------:R-:W-:-:S02]  /*1b00*/  FFMA.FTZ R35, R2, R23, R35 ;  /* 0x0000001702237223 */ /* 0x000fc40000010023 */
[----:B------:R-:W-:Y:S01]  /*1b10*/  PLOP3.LUT P0, PT, PT, PT, UP0, 0x80, 0x0 ;  /* 0x000000000000781c */ /* 0x000fe20003f0f008 */
[----:B------:R-:W-:Y:S01]  /*1b20*/  FFMA.FTZ R36, R16, R33, R32 ;  /* 0x0000002110247223 */ /* 0x000fe20000010020 */
        /* <DEDUP_REMOVED lines=23> */
[----:B------:R-:W-:Y:S01]  /*1ca0*/  UMOV UR11, UR5 ;  /* 0x00000005000b7c82 */ /* 0x000fe20008000000 */
[----:B0-----:R-:W-:Y:S01]  /*1cb0*/  ISETP.GT.U32.AND P1, PT, R38, 0x3f, PT ;  /* 0x0000003f2600780c */ /* 0x001fe20003f24070 */
[----:B------:R-:W-:Y:S01]  /*1cc0*/  FFMA.FTZ R30, R14, R22, R30 ;  /* 0x000000160e1e7223 */ /* 0x000fe2000001001e */
[----:B------:R-:W-:Y:S01]  /*1cd0*/  MOV R61, UR10 ;  /* 0x0000000a003d7c02 */ /* 0x000fe20008000f00 */
[----:B------:R-:W-:Y:S01]  /*1ce0*/  FADD.FTZ R31, R31, R22 ;  /* 0x000000161f1f7221 */ /* 0x000fe20000010000 */
[----:B------:R-:W-:Y:S01]  /*1cf0*/  FFMA.FTZ R28, R15, R23, R28 ;  /* 0x000000170f1c7223 */ /* 0x000fe2000001001c */
[----:B------:R-:W-:Y:S01]  /*1d00*/  FADD.FTZ R29, R29, R23 ;  /* 0x000000171d1d7221 */ /* 0x000fe20000010000 */
[----:B------:R-:W-:Y:S01]  /*1d10*/  FFMA.FTZ R26, R16, R40, R26 ;  /* 0x00000028101a7223 */ /* 0x000fe2000001001a */
[----:B------:R-:W-:Y:S01]  /*1d20*/  FADD.FTZ R27, R27, R40 ;  /* 0x000000281b1b7221 */ /* 0x000fe20000010000 */
[----:B------:R-:W-:Y:S01]  /*1d30*/  BAR.SYNC.DEFER_BLOCKING 0x0 ;  /* 0x0000000000007b1d */ /* 0x000fe20000010000 */
[----:B--2---:R-:W-:Y:S01]  /*1d40*/  FFMA.FTZ R24, R47, R9, R24 ;  /* 0x000000092f187223 */ /* 0x004fe20000010018 */
[----:B---3--:R-:W-:-:S03]  /*1d50*/  FADD.FTZ R25, R9, R25 ;  /* 0x0000001909197221 */ /* 0x008fc60000010000 */
[----:B------:R-:W-:Y:S01]  /*1d60*/  FFMA.FTZ R24, R51, R13, R24 ;  /* 0x0000000d33187223 */ /* 0x000fe20000010018 */
[----:B------:R-:W-:-:S03]  /*1d70*/  FADD.FTZ R25, R25, R13 ;  /* 0x0000000d19197221 */ /* 0x000fc60000010000 */
[----:B------:R-:W-:Y:S01]  /*1d80*/  FFMA.FTZ R24, R42, R21, R24 ;  /* 0x000000152a187223 */ /* 0x000fe20000010018 */
[----:B------:R-:W-:-:S03]  /*1d90*/  FADD.FTZ R25, R25, R21 ;  /* 0x0000001519197221 */ /* 0x000fc60000010000 */
[----:B------:R-:W-:Y:S01]  /*1da0*/  FFMA.FTZ R24, R18, R41, R24 ;  /* 0x0000002912187223 */ /* 0x000fe20000010018 */
[----:B------:R-:W-:Y:S01]  /*1db0*/  FADD.FTZ R25, R25, R41 ;  /* 0x0000002919197221 */ /* 0x000fe20000010000 */
        /* <DEDUP_REMOVED lines=54> */
.L_x_3225:
        /* <DEDUP_REMOVED lines=25> */
[----:B------:R-:W-:-:S04]  /*22b0*/  IMAD R32, R32, R33, UR6 ;  /* 0x0000000620207e24 */ /* 0x000fc8000f8e0221 */
[----:B------:R-:W-:-:S06]  /*22c0*/  IMAD.IADD R32, R37, 0x1, R32 ;  /* 0x0000000125207824 */ /* 0x000fcc00078e0220 */
        /* <DEDUP_REMOVED lines=19> */
.L_x_3227:
[----:B------:R-:W-:Y:S05]  /*2400*/  BSYNC B0 ;  /* 0x0000000000007941 */ /* 0x000fea0003800000 */
.L_x_3226:
        /* <DEDUP_REMOVED lines=23> */
.L_x_3229:
[----:B------:R-:W-:Y:S05]  /*2580*/  BSYNC B0 ;  /* 0x0000000000007941 */ /* 0x000fea0003800000 */
.L_x_3228:
        /* <DEDUP_REMOVED lines=17> */
.L_x_3232:
[----:B------:R-:W2:Y:S04]  /*26a0*/  LD.E.STRONG.GPU R35, desc[UR12][R32.64] ;  /* 0x0000000c20237980 */ /* 0x000ea8000c10f900 */
[----:B--2---:R-:W-:Y:S01]  /*26b0*/  CCTL.IVALL ;  /* 0x00000000ff00798f */ /* 0x004fe20002000000 */
[----:B------:R-:W-:Y:S05]  /*26c0*/  YIELD ;  /* 0x0000000000007946 */ /* 0x000fea0003800000 */
[----:B-----5:R-:W-:-:S04]  /*26d0*/  LOP3.LUT R35, R35, R34, RZ, 0x3c, !PT ;  /* 0x0000002223237212 */ /* 0x020fc800078e3cff */
[----:B------:R-:W-:-:S13]  /*26e0*/  ISETP.GT.AND P1, PT, R35, -0x1, PT ;  /* 0xffffffff2300780c */ /* 0x000fda0003f24270 */
[----:B------:R-:W-:Y:S05]  /*26f0*/  @P1 BRA `(.L_x_3232) ;  /* 0xfffffffc00e81947 */ /* 0x000fea000383ffff */
.L_x_3231:
[----:B------:R-:W-:Y:S05]  /*2700*/  WARPSYNC.ALL ;  /* 0x0000000000007948 */ /* 0x000fea0003800000 */
[----:B------:R-:W-:Y:S06]  /*2710*/  BAR.SYNC.DEFER_BLOCKING 0x0 ;  /* 0x0000000000007b1d */ /* 0x000fec0000010000 */
[----:B------:R-:W-:Y:S05]  /*2720*/  BRA `(.L_x_3233) ;  /* 0x0000000000647947 */ /* 0x000fea0003800000 */
.L_x_3230:
        /* <DEDUP_REMOVED lines=17> */
.L_x_3235:
[----:B------:R-:W2:Y:S04]  /*2840*/  LD.E.STRONG.GPU R35, desc[UR12][R32.64] ;  /* 0x0000000c20237980 */ /* 0x000ea8000c10f900 */
[----:B--2---:R-:W-:Y:S01]  /*2850*/  CCTL.IVALL ;  /* 0x00000000ff00798f */ /* 0x004fe20002000000 */
[----:B------:R-:W-:Y:S05]  /*2860*/  YIELD ;  /* 0x0000000000007946 */ /* 0x000fea0003800000 */
[----:B-----5:R-:W-:-:S04]  /*2870*/  LOP3.LUT R35, R35, R34, RZ, 0x3c, !PT ;  /* 0x0000002223237212 */ /* 0x020fc800078e3cff */
[----:B------:R-:W-:-:S13]  /*2880*/  ISETP.GT.AND P1, PT, R35, -0x1, PT ;  /* 0xffffffff2300780c */ /* 0x000fda0003f24270 */
[----:B------:R-:W-:Y:S05]  /*2890*/  @P1 BRA `(.L_x_3235) ;  /* 0xfffffffc00e81947 */ /* 0x000fea000383ffff */
.L_x_3234:
[----:B------:R-:W-:Y:S05]  /*28a0*/  WARPSYNC.ALL ;  /* 0x0000000000007948 */ /* 0x000fea0003800000 */
[----:B------:R-:W-:Y:S06]  /*28b0*/  BAR.SYNC.DEFER_BLOCKING 0x0 ;  /* 0x0000000000007b1d */ /* 0x000fec0000010000 */
.L_x_3233:
        /* <DEDUP_REMOVED lines=12> */
[----:B0-----:R-:W0:Y:S04]  /*2980*/  LDC.64 R2, c[0x0][0x260] ;  /* 0x00009800ff027b82 */ /* 0x001e280000000a00 */
[----:B------:R-:W-:Y:S01]  /*2990*/  IMAD R32, R32, 0x400, R33 ;  /* 0x0000040020207824 */ /* 0x000fe200078e0221 */
[----:B------:R-:W-:-:S04]  /*29a0*/  LOP3.LUT R33, R35, 0xf, RZ, 0xc0, !PT ;  /* 0x0000000f23217812 */ /* 0x000fc800078ec0ff */
[----:B------:R-:W-:-:S04]  /*29b0*/  IADD3 R32, R32, R33, RZ ;  /* 0x0000002120207210 */ /* 0x000fc80007ffe0ff */
        /* <DEDUP_REMOVED lines=21> */
.L_x_3237:
[----:B------:R-:W-:Y:S05]  /*2b10*/  BSYNC B0 ;  /* 0x0000000000007941 */ /* 0x000fea0003800000 */
.L_x_3236:
        /* <DEDUP_REMOVED lines=29> */
.L_x_3239:
[----:B------:R-:W-:Y:S05]  /*2cf0*/  BSYNC B0 ;  /* 0x0000000000007941 */ /* 0x000fea0003800000 */
.L_x_3238:
[----:B0-----:R-:W2:Y:S01]  /*2d00*/  LDL R32, [R1+0x4] ;  /* 0x0000040001207983 */ /* 0x001ea20000100800 */
[----:B------:R-:W0:Y:S01]  /*2d10*/  S2UR UR10, SR_CgaCtaId ;  /* 0x00000000000a79c3 */ /* 0x000e220000008800 */
[----:B------:R-:W-:Y:S02]  /*2d20*/  UMOV UR5, 0x400 ;  /* 0x0000040000057882 */ /* 0x000fe40000000000 */
[----:B------:R-:W3:Y:S01]  /*2d30*/  LDL.LU R37, [R1] ;  /* 0x0000000001257983 */ /* 0x000ee20000300800 */
[----:B------:R-:W-:-:S04]  /*2d40*/  UIADD3 UR5, UR5, 0x3480, URZ ;  /* 0x0000348005057890 */ /* 0x000fc8000fffe03f */
[----:B0-----:R-:W-:Y:S02]  /*2d50*/  ULEA UR5, UR10, UR5, 0x18 ;  /* 0x000000050a057291 */ /* 0x001fe4000f8ec03f */
[----:B------:R-:W-:Y:S02]  /*2d60*/  UIMAD UR11, UR11, 0x50000, URZ ;  /* 0x000500000b0b78a4 */ /* 0x000fe4000f8e023f */
[----:B------:R-:W-:Y:S01]  /*2d70*/  ULOP3.LUT UR4, UR4, 0x1, URZ, 0x3c, !UPT ;  /* 0x0000000104047892 */ /* 0x000fe2000f8e3c3f */
[----:B------:R-:W-:Y:S01]  /*2d80*/  BAR.SYNC.DEFER_BLOCKING 0x0 ;  /* 0x0000000000007b1d */ /* 0x000fe20000010000 */
[----:B--2---:R-:W-:Y:S01]  /*2d90*/  LEA R32, R32, UR5, 0x3 ;  /* 0x0000000520207c11 */ /* 0x004fe2000f8e18ff */
[----:B------:R-:W-:-:S04]  /*2da0*/  USHF.L.U32 UR5, UR18, 0x4, URZ ;  /* 0x0000000412057899 */ /* 0x000fc8000800063f */
[----:B------:R-:W-:Y:S01]  /*2db0*/  ULOP3.LUT UR5, UR5, 0x3f0, URZ, 0xc0, !UPT ;  /* 0x000003f005057892 */ /* 0x000fe2000f8ec03f */
[----:B------:R-:W0:Y:S02]  /*2dc0*/  LDS.64 R32, [R32] ;  /* 0x0000000020207984 */ /* 0x000e240000000a00 */
[--C-:B0----5:R-:W-:Y:S01]  /*2dd0*/  FFMA.FTZ R6, R0, R6, -R32.reuse ;  /* 0x0000000600067223 */ /* 0x121fe20000010820 */
[----:B------:R-:W-:-:S03]  /*2de0*/  FFMA.FTZ R7, R2, R7, -R32 ;  /* 0x0000000702077223 */ /* 0x000fc60000010820 */
[-C--:B------:R-:W-:Y:S01]  /*2df0*/  FFMA.FTZ R6, R50, -R33.reuse, R6 ;  /* 0x8000002132067223 */ /* 0x080fe20000010006 */
[----:B------:R-:W-:-:S03]  /*2e00*/  FFMA.FTZ R34, R49, -R33, R7 ;  /* 0x8000002131227223 */ /* 0x000fc60000010007 */
[C---:B------:R-:W-:Y:S01]  /*2e10*/  FMUL.FTZ R6, R5.reuse, R6 ;  /* 0x0000000605067220 */ /* 0x040fe20000410000 */
[----:B------:R-:W-:-:S05]  /*2e20*/  FMUL.FTZ R7, R5, R34 ;  /* 0x0000002205077220 */ /* 0x000fca0000410000 */
[----:B------:R-:W-:Y:S01]  /*2e30*/  F2FP.F16.F32.PACK_AB R34, R7, R6 ;  /* 0x000000060722723e */ /* 0x000fe200000000ff */
[--C-:B------:R-:W-:Y:S01]  /*2e40*/  FFMA.FTZ R7, R3, R8, -R32.reuse ;  /* 0x0000000803077223 */ /* 0x100fe20000010820 */
[--C-:B------:R-:W-:Y:S01]  /*2e50*/  FFMA.FTZ R6, R4, R9, -R32.reuse ;  /* 0x0000000904067223 */ /* 0x100fe20000010820 */
[----:B------:R-:W-:Y:S02]  /*2e60*/  FFMA.FTZ R9, R0, R10, -R32 ;  /* 0x0000000a00097223 */ /* 0x000fe40000010820 */
[-C--:B------:R-:W-:Y:S01]  /*2e70*/  FFMA.FTZ R48, R48, -R33.reuse, R7 ;  /* 0x8000002130307223 */ /* 0x080fe20000010007 */
[----:B------:R-:W-:Y:S01]  /*2e80*/  FFMA.FTZ R47, R47, -R33, R6 ;  /* 0x800000212f2f7223 */ /* 0x000fe20000010006 */
[----:B------:R-:W-:-:S04]  /*2e90*/  IMAD.WIDE.U32 R6, R35, -0x33333333, RZ ;  /* 0xcccccccd23067825 */ /* 0x000fc800078e00ff */
[----:B------:R-:W-:Y:S01]  /*2ea0*/  FFMA.FTZ R10, R2, R11, -R32 ;  /* 0x0000000b020a7223 */ /* 0x000fe20000010820 */
[----:B------:R-:W-:Y:S01]  /*2eb0*/  FFMA.FTZ R46, R46, -R33, R9 ;  /* 0x800000212e2e7223 */ /* 0x000fe20000010009 */
[----:B------:R-:W-:-:S05]  /*2ec0*/  SHF.R.U32.HI R6, RZ, 0x6, R7 ;  /* 0x00000006ff067819 */ /* 0x000fca0000011607 */
[C---:B------:R-:W-:Y:S01]  /*2ed0*/  IMAD R7, R6.reuse, -0x50, R35 ;  /* 0xffffffb006077824 */ /* 0x040fe200078e0223 */
[----:B------:R-:W-:-:S04]  /*2ee0*/  IADD3 R8, R6, UR5, RZ ;  /* 0x0000000506087c10 */ /* 0x000fc8000fffe0ff */
[----:B------:R-:W-:Y:S01]  /*2ef0*/  SHF.L.U32 R6, R7, 0x2, RZ ;  /* 0x0000000207067819 */ /* 0x000fe200000006ff */
[----:B------:R-:W-:Y:S01]  /*2f00*/  HFMA2.MMA R7, -RZ, RZ, 0, 0 ;  /* 0x00000000ff077435 */ /* 0x000fe200000001ff */
[----:B------:R-:W-:Y:S02]  /*2f10*/  IMAD R8, R8, 0x140, RZ ;  /* 0x0000014008087824 */ /* 0x000fe400078e02ff */
[----:B------:R-:W-:-:S03]  /*2f20*/  FFMA.FTZ R10, R53, -R33, R10 ;  /* 0x80000021350a7223 */ /* 0x000fc6000001000a */
[C---:B------:R-:W-:Y:S02]  /*2f30*/  IADD3 R9, R8.reuse, 0xf00, RZ ;  /* 0x00000f0008097810 */ /* 0x040fe40007ffe0ff */
[----:B------:R-:W-:Y:S01]  /*2f40*/  IMAD.WIDE.U32 R6, R61, 0x50000, R6 ;  /* 0x000500003d067825 */ /* 0x000fe200078e0006 */
[----:B------:R-:W-:-:S03]  /*2f50*/  IADD3 R35, R8, 0xa00, RZ ;  /* 0x00000a0008237810 */ /* 0x000fc60007ffe0ff */
[--C-:B------:R-:W-:Y:S01]  /*2f60*/  FFMA.FTZ R36, R0, R17, -R32.reuse ;  /* 0x0000001100247223 */ /* 0x100fe20000010820 */
[C---:B------:R-:W-:Y:S01]  /*2f70*/  FMUL.FTZ R46, R5.reuse, R46 ;  /* 0x0000002e052e7220 */ /* 0x040fe20000410000 */
[----:B------:R-:W-:Y:S01]  /*2f80*/  FMUL.FTZ R17, R5, R10 ;  /* 0x0000000a05117220 */ /* 0x000fe20000410000 */
[----:B------:R-:W-:Y:S01]  /*2f90*/  IADD3 R8, P1, R9, R6, RZ ;  /* 0x0000000609087210 */ /* 0x000fe20007f3e0ff */
[--C-:B------:R-:W-:Y:S01]  /*2fa0*/  FFMA.FTZ R9, R3, R12, -R32.reuse ;  /* 0x0000000c03097223 */ /* 0x100fe20000010820 */
[----:B------:R-:W-:Y:S02]  /*2fb0*/  VIADD R7, R7, UR11 ;  /* 0x0000000b07077c36 */ /* 0x000fe40008000000 */
[--C-:B------:R-:W-:Y:S01]  /*2fc0*/  FFMA.FTZ R12, R4, R13, -R32.reuse ;  /* 0x0000000d040c7223 */ /* 0x100fe20000010820 */
[----:B------:R-:W-:Y:S01]  /*2fd0*/  IADD3 R6, P2, R35, R6, RZ ;  /* 0x0000000623067210 */ /* 0x000fe20007f5e0ff */
[--C-:B------:R-:W-:Y:S01]  /*2fe0*/  FFMA.FTZ R19, R2, R19, -R32.reuse ;  /* 0x0000001302137223 */ /* 0x100fe20000010820 */
[--C-:B------:R-:W-:Y:S01]  /*2ff0*/  FFMA.FTZ R20, R3, R20, -R32.reuse ;  /* 0x0000001403147223 */ /* 0x100fe20000010820 */
[--C-:B------:R-:W-:Y:S01]  /*3000*/  FFMA.FTZ R21, R4, R21, -R32.reuse ;  /* 0x0000001504157223 */ /* 0x100fe20000010820 */
[--C-:B------:R-:W-:Y:S01]  /*3010*/  FFMA.FTZ R13, R0, R22, -R32.reuse ;  /* 0x00000016000d7223 */ /* 0x100fe20000010820 */
[----:B------:R-:W-:Y:S01]  /*3020*/  ULDC.64 UR10, c[0x0][0x210] ;  /* 0x00008400000a7ab9 */ /* 0x000fe20000000a00 */
[--C-:B------:R-:W-:Y:S01]  /*3030*/  FFMA.FTZ R22, R2, R23, -R32.reuse ;  /* 0x0000001702167223 */ /* 0x100fe20000010820 */
[C---:B------:R-:W-:Y:S01]  /*3040*/  FMUL.FTZ R48, R5.reuse, R48 ;  /* 0x0000003005307220 */ /* 0x040fe20000410000 */
[----:B------:R-:W-:Y:S01]  /*3050*/  FMUL.FTZ R47, R5, R47 ;  /* 0x0000002f052f7220 */ /* 0x000fe20000410000 */
[----:B------:R-:W-:Y:S01]  /*3060*/  FFMA.FTZ R11, R3, R40, -R32 ;  /* 0x00000028030b7223 */ /* 0x000fe20000010820 */
[-C--:B------:R-:W-:Y:S01]  /*3070*/  FFMA.FTZ R52, R52, -R33.reuse, R9 ;  /* 0x8000002134347223 */ /* 0x080fe20000010009 */
[-C--:B------:R-:W-:Y:S01]  /*3080*/  FFMA.FTZ R12, R51, -R33.reuse, R12 ;  /* 0x80000021330c7223 */ /* 0x080fe2000001000c */
[----:B------:R-:W-:Y:S01]  /*3090*/  IADD3 R60, P3, R60, UR10, RZ ;  /* 0x0000000a3c3c7c10 */ /* 0x000fe2000ff7e0ff */
[-C--:B------:R-:W-:Y:S01]  /*30a0*/  FFMA.FTZ R36, R45, -R33.reuse, R36 ;  /* 0x800000212d247223 */ /* 0x080fe20000010024 */
[----:B------:R-:W-:Y:S01]  /*30b0*/  F2FP.F16.F32.PACK_AB R46, R17, R46 ;  /* 0x0000002e112e723e */ /* 0x000fe200000000ff */
[-C--:B------:R-:W-:Y:S01]  /*30c0*/  FFMA.FTZ R44, R44, -R33.reuse, R19 ;  /* 0x800000212c2c7223 */ /* 0x080fe20000010013 */
[-C--:B------:R-:W-:Y:S01]  /*30d0*/  FFMA.FTZ R20, R43, -R33.reuse, R20 ;  /* 0x800000212b147223 */ /* 0x080fe20000010014 */
[----:B------:R-:W-:Y:S01]  /*30e0*/  FFMA.FTZ R42, R42, -R33, R21 ;  /* 0x800000212a2a7223 */ /* 0x000fe20000010015 */
[----:B------:R-:W-:Y:S01]  /*30f0*/  IADD3.X R17, RZ, R7, RZ, P2, !PT ;  /* 0x00000007ff117210 */ /* 0x000fe200017fe4ff */
[----:B------:R-:W-:Y:S01]  /*3100*/  FFMA.FTZ R41, R4, R41, -R32 ;  /* 0x0000002904297223 */ /* 0x000fe20000010820 */
[-C--:B------:R-:W-:Y:S01]  /*3110*/  FFMA.FTZ R22, R15, -R33.reuse, R22 ;  /* 0x800000210f167223 */ /* 0x080fe20000010016 */
[-C--:B------:R-:W-:Y:S01]  /*3120*/  FFMA.FTZ R14, R14, -R33.reuse, R13 ;  /* 0x800000210e0e7223 */ /* 0x080fe2000001000d */
[-C--:B------:R-:W-:Y:S01]  /*3130*/  FFMA.FTZ R16, R16, -R33.reuse, R11 ;  /* 0x8000002110107223 */ /* 0x080fe2000001000b */
[----:B---3--:R-:W-:Y:S01]  /*3140*/  IADD3.X R61, R37, UR11, RZ, P3, !PT ;  /* 0x0000000b253d7c10 */ /* 0x008fe20009ffe4ff */
[C---:B------:R-:W-:Y:S01]  /*3150*/  FMUL.FTZ R52, R5.reuse, R52 ;  /* 0x0000003405347220 */ /* 0x040fe20000410000 */
[----:B------:R-:W-:Y:S01]  /*3160*/  FMUL.FTZ R15, R5, R12 ;  /* 0x0000000c050f7220 */ /* 0x000fe20000410000 */
[----:B------:R-:W-:Y:S01]  /*3170*/  F2FP.F16.F32.PACK_AB R48, R47, R48 ;  /* 0x000000302f30723e */ /* 0x000fe200000000ff */
[C---:B------:R-:W-:Y:S01]  /*3180*/  FMUL.FTZ R36, R5.reuse, R36 ;  /* 0x0000002405247220 */ /* 0x040fe20000410000 */
[----:B------:R-:W-:Y:S01]  /*3190*/  PRMT R10, R34, 0x7632, R10 ;  /* 0x00007632220a7816 */ /* 0x000fe2000000000a */
[C---:B------:R-:W-:Y:S01]  /*31a0*/  FMUL.FTZ R11, R5.reuse, R44 ;  /* 0x0000002c050b7220 */ /* 0x040fe20000410000 */
[C---:B------:R-:W-:Y:S01]  /*31b0*/  FMUL.FTZ R20, R5.reuse, R20 ;  /* 0x0000001405147220 */ /* 0x040fe20000410000 */
[C---:B------:R-:W-:Y:S01]  /*31c0*/  FMUL.FTZ R13, R5.reuse, R42 ;  /* 0x0000002a050d7220 */ /* 0x040fe20000410000 */
[----:B------:R-:W-:Y:S01]  /*31d0*/  SHF.L.U64.HI R17, R6, 0x1, R17 ;  /* 0x0000000106117819 */ /* 0x000fe20000010211 */
[----:B------:R-:W-:Y:S01]  /*31e0*/  FFMA.FTZ R18, R18, -R33, R41 ;  /* 0x8000002112127223 */ /* 0x000fe20000010029 */
[----:B------:R-:W-:Y:S01]  /*31f0*/  SHF.L.U32 R6, R6, 0x1, RZ ;  /* 0x0000000106067819 */ /* 0x000fe200000006ff */
[----:B------:R0:W-:Y:S01]  /*3200*/  STG.E.U16 desc[UR12][R60.64+0x2], R10 ;  /* 0x0000020a3c007986 */ /* 0x0001e2000c10150c */
[----:B------:R-:W-:Y:S01]  /*3210*/  PRMT R12, R48, 0x7632, R12 ;  /* 0x00007632300c7816 */ /* 0x000fe2000000000c */
[C---:B------:R-:W-:Y:S01]  /*3220*/  FMUL.FTZ R14, R5.reuse, R14 ;  /* 0x0000000e050e7220 */ /* 0x040fe20000410000 */
[----:B------:R-:W-:Y:S01]  /*3230*/  IADD3 R58, P3, R58, UR10, RZ ;  /* 0x0000000a3a3a7c10 */ /* 0x000fe2000ff7e0ff */
[----:B------:R-:W-:Y:S01]  /*3240*/  FMUL.FTZ R9, R5, R22 ;  /* 0x0000001605097220 */ /* 0x000fe20000410000 */
[----:B------:R-:W-:Y:S01]  /*3250*/  F2FP.F16.F32.PACK_AB R15, R15, R52 ;  /* 0x000000340f0f723e */ /* 0x000fe200000000ff */
[C---:B------:R-:W-:Y:S01]  /*3260*/  FMUL.FTZ R16, R5.reuse, R16 ;  /* 0x0000001005107220 */ /* 0x040fe20000410000 */
[----:B------:R-:W-:Y:S01]  /*3270*/  IADD3.X R7, RZ, R7, RZ, P1, !PT ;  /* 0x00000007ff077210 */ /* 0x000fe20000ffe4ff */
[----:B------:R-:W-:Y:S01]  /*3280*/  FMUL.FTZ R5, R5, R18 ;  /* 0x0000001205057220 */ /* 0x000fe20000410000 */
[----:B------:R-:W-:-:S02]  /*3290*/  F2FP.F16.F32.PACK_AB R36, R11, R36 ;  /* 0x000000240b24723e */ /* 0x000fc400000000ff */
[----:B------:R-:W-:Y:S02]  /*32a0*/  F2FP.F16.F32.PACK_AB R13, R13, R20 ;  /* 0x000000140d0d723e */ /* 0x000fe400000000ff */
[----:B0-----:R-:W-:Y:S01]  /*32b0*/  IADD3 R10, P2, R6, UR10, RZ ;  /* 0x0000000a060a7c10 */ /* 0x001fe2000ff5e0ff */
[----:B------:R0:W-:Y:S01]  /*32c0*/  STG.E.U16 desc[UR12][R60.64+0x6], R12 ;  /* 0x0000060c3c007986 */ /* 0x0001e2000c10150c */
[----:B------:R-:W-:Y:S02]  /*32d0*/  SHF.L.U32 R6, R8, 0x1, RZ ;  /* 0x0000000108067819 */ /* 0x000fe400000006ff */
[----:B------:R-:W-:Y:S02]  /*32e0*/  IADD3.X R59, R59, UR11, RZ, P3, !PT ;  /* 0x0000000b3b3b7c10 */ /* 0x000fe40009ffe4ff */
[----:B------:R-:W-:Y:S02]  /*32f0*/  PRMT R18, R46, 0x7632, R18 ;  /* 0x000076322e127816 */ /* 0x000fe40000000012 */
[----:B------:R-:W-:-:S02]  /*3300*/  PRMT R19, R15, 0x7632, R19 ;  /* 0x000076320f137816 */ /* 0x000fc40000000013 */
[----:B------:R-:W-:Y:S02]  /*3310*/  SHF.L.U64.HI R7, R8, 0x1, R7 ;  /* 0x0000000108077819 */ /* 0x000fe40000010207 */
[----:B------:R-:W-:Y:S02]  /*3320*/  IADD3.X R11, R17, UR11, RZ, P2, !PT ;  /* 0x0000000b110b7c10 */ /* 0x000fe400097fe4ff */
[----:B0-----:R-:W-:Y:S02]  /*3330*/  PRMT R12, R36, 0x7632, R12 ;  /* 0x00007632240c7816 */ /* 0x001fe4000000000c */
[----:B------:R-:W-:Y:S01]  /*3340*/  PRMT R8, R13, 0x7632, R8 ;  /* 0x000076320d087816 */ /* 0x000fe20000000008 */
[----:B------:R-:W-:Y:S01]  /*3350*/  STG.E.U16 desc[UR12][R60.64], R34 ;  /* 0x000000223c007986 */ /* 0x000fe2000c10150c */
[----:B------:R-:W-:Y:S02]  /*3360*/  IADD3 R6, P1, R6, UR10, RZ ;  /* 0x0000000a06067c10 */ /* 0x000fe4000ff3e0ff */
[----:B------:R-:W-:Y:S01]  /*3370*/  F2FP.F16.F32.PACK_AB R9, R9, R14 ;  /* 0x0000000e0909723e */ /* 0x000fe200000000ff */
[----:B------:R-:W-:Y:S01]  /*3380*/  STG.E.U16 desc[UR12][R60.64+0x4], R48 ;  /* 0x000004303c007986 */ /* 0x000fe2000c10150c */
[----:B------:R-:W-:-:S03]  /*3390*/  F2FP.F16.F32.PACK_AB R5, R5, R16 ;  /* 0x000000100505723e */ /* 0x000fc600000000ff */
[----:B------:R-:W-:Y:S01]  /*33a0*/  STG.E.U16 desc[UR12][R58.64], R46 ;  /* 0x0000002e3a007986 */ /* 0x000fe2000c10150c */
[----:B------:R-:W-:-:S03]  /*33b0*/  IADD3.X R7, R7, UR11, RZ, P1, !PT ;  /* 0x0000000b07077c10 */ /* 0x000fc60008ffe4ff */
[----:B------:R-:W-:Y:S01]  /*33c0*/  STG.E.U16 desc[UR12][R58.64+0x2], R18 ;  /* 0x000002123a007986 */ /* 0x000fe2000c10150c */
[----:B------:R-:W-:-:S03]  /*33d0*/  PRMT R14, R5, 0x7632, R14 ;  /* 0x00007632050e7816 */ /* 0x000fc6000000000e */
[----:B------:R-:W-:Y:S04]  /*33e0*/  STG.E.U16 desc[UR12][R58.64+0x4], R15 ;  /* 0x0000040f3a007986 */ /* 0x000fe8000c10150c */
[----:B------:R-:W-:Y:S04]  /*33f0*/  STG.E.U16 desc[UR12][R58.64+0x6], R19 ;  /* 0x000006133a007986 */ /* 0x000fe8000c10150c */
[----:B------:R-:W-:Y:S04]  /*3400*/  STG.E.U16 desc[UR12][R10.64], R36 ;  /* 0x000000240a007986 */ /* 0x000fe8000c10150c */
        /* <DEDUP_REMOVED lines=9> */
[----:B------:R-:W-:Y:S01]  /*34a0*/  UMOV UR5, UR9 ;  /* 0x0000000900057c82 */ /* 0x000fe20008000000 */
[----:B------:R-:W-:Y:S05]  /*34b0*/  @!P0 BRA `(.L_x_3240) ;  /* 0xffffffd000508947 */ /* 0x000fea000383ffff */
.L_x_3224:
        /* <DEDUP_REMOVED lines=12> */
[----:B-1----:R-:W-:Y:S01]  /*3580*/  MOV R11, 0xffffffff ;  /* 0xffffffff000b7802 */ /* 0x002fe20000000f00 */
        /* <DEDUP_REMOVED lines=10> */
[--C-:B--2---:R-:W-:Y:S02]  /*3630*/  SHF.R.U32.HI R46, RZ, 0x5, R48.reuse ;  /* 0x00000005ff2e7819 */ /* 0x104fe40000011630 */
        /* <DEDUP_REMOVED lines=8> */
[----:B------:R-:W-:Y:S02]  /*36c0*/  IADD3 R49, P2, R46, 0x1e, RZ ;  /* 0x0000001e2e317810 */ /* 0x000fe40007f5e0ff */
[----:B------:R-:W-:Y:S01]  /*36d0*/  LOP3.LUT R50, R48, 0xf, RZ, 0xc0, !PT ;  /* 0x0000000f30327812 */ /* 0x000fe200078ec0ff */
[C---:B------:R-:W-:Y:S01]  /*36e0*/  IMAD.WIDE.U32 R4, P0, R7.reuse, -0x33333334, R2 ;  /* 0xcccccccc07047825 */ /* 0x040fe20007800002 */
[----:B------:R-:W-:Y:S02]  /*36f0*/  IADD3.X R37, RZ, RZ, RZ, P1, !PT ;  /* 0x000000ffff257210 */ /* 0x000fe40000ffe4ff */
[----:B------:R-:W-:Y:S01]  /*3700*/  IADD3.X R47, RZ, RZ, RZ, P2, !PT ;  /* 0x000000ffff2f7210 */ /* 0x000fe200017fe4ff */
[----:B------:R-:W-:Y:S01]  /*3710*/  IMAD.WIDE.U32 R2, R7, -0x33333333, RZ ;  /* 0xcccccccd07027825 */ /* 0x000fe200078e00ff */
[----:B------:R-:W-:Y:S02]  /*3720*/  IADD3.X R7, RZ, RZ, RZ, P0, !PT ;  /* 0x000000ffff077210 */ /* 0x000fe400007fe4ff */
[----:B------:R-:W-:-:S02]  /*3730*/  MOV R6, R5 ;  /* 0x0000000500067202 */ /* 0x000fc40000000f00 */
        /* <DEDUP_REMOVED lines=10> */
.L_x_3257:
[----:B------:R-:W-:Y:S01]  /*37e0*/  ISETP.LT.U32.AND P0, PT, R46, UR4, PT ;  /* 0x000000042e007c0c */ /* 0x000fe2000bf01070 */
[----:B------:R-:W-:Y:S01]  /*37f0*/  BSSY B0, `(.L_x_3241) ;  /* 0x00000b2000007945 */ /* 0x000fe20003800000 */
[----:B0--3--:R-:W-:Y:S02]  /*3800*/  MOV R2, UR5 ;  /* 0x0000000500027c02 */ /* 0x009fe40008000f00 */
        /* <DEDUP_REMOVED lines=45> */
.L_x_3244:
[----:B------:R-:W-:Y:S05]  /*3ae0*/  BSYNC B1 ;  /* 0x0000000000017941 */ /* 0x000fea0003800000 */
.L_x_3243:
        /* <DEDUP_REMOVED lines=23> */
.L_x_3247:
        /* <DEDUP_REMOVED lines=55> */
.L_x_3246:
[----:B------:R-:W-:Y:S05]  /*3fd0*/  BSYNC B1 ;  /* 0x0000000000017941 */ /* 0x000fea0003800000 */
.L_x_3245:
        /* <DEDUP_REMOVED lines=35> */
.L_x_3249:
[----:B------:R-:W-:Y:S05]  /*4210*/  BSYNC B1 ;  /* 0x0000000000017941 */ /* 0x000fea0003800000 */
.L_x_3248:
        /* <DEDUP_REMOVED lines=15> */
.L_x_3242:
[----:B------:R-:W-:Y:S05]  /*4310*/  BSYNC B0 ;  /* 0x0000000000007941 */ /* 0x000fea0003800000 */
.L_x_3241:
        /* <DEDUP_REMOVED lines=50> */
.L_x_3266:
        /* <DEDUP_REMOVED lines=47> */
.L_x_3276:
        /* <DEDUP_REMOVED lines=41> */
.L_x_3286:
[----:B--2---:R-:W-:Y:S01]  /*4bc0*/  FADD.FTZ R3, R2, R18 ;  /* 0x0000001202037221 */ /* 0x004fe20000010000 */
[----:B------:R-:W-:-:S04]  /*4bd0*/  @!P1 F2FP.F16.F32.PACK_AB R2, RZ, R12 ;  /* 0x0000000cff02923e */ /* 0x000fc800000000ff */
[----:B------:R-:W-:Y:S01]  /*4be0*/  @!P1 F2FP.F16.F32.PACK_AB R3, RZ, R3 ;  /* 0x00000003ff03923e */ /* 0x000fe200000000ff */
[----:B------:R0:W-:Y:S04]  /*4bf0*/  @!P1 STG.E.U16 desc[UR12][R4.64+0x50], R2 ;  /* 0x0000500204009986 */ /* 0x0001e8000c10150c */
[----:B------:R2:W-:Y:S01]  /*4c00*/  @!P1 STG.E.U16 desc[UR12][R6.64+0x50], R3 ;  /* 0x0000500306009986 */ /* 0x0005e2000c10150c */
[----:B0-----:R-:W-:-:S07]  /*4c10*/  LEA.HI R2, R48, 0x3c, RZ, 0x1c ;  /* 0x0000003c30027811 */ /* 0x001fce00078fe0ff */
.L_x_3252:
[----:B------:R-:W-:Y:S05]  /*4c20*/  BSYNC B0 ;  /* 0x0000000000007941 */ /* 0x000fea0003800000 */
.L_x_3251:
        /* <DEDUP_REMOVED lines=16> */
[----:B------:R-:W-:Y:S01]  /*4d30*/  IMAD.MOV.U32 R11, RZ, RZ, RZ ;  /* 0x000000ffff0b7224 */ /* 0x000fe200078e00ff */
[----:B------:R-:W-:Y:S02]  /*4d40*/  @!P0 IADD3 R8, R2, 0x28, RZ ;  /* 0x0000002802088810 */ /* 0x000fe40007ffe0ff */
        /* <DEDUP_REMOVED lines=16> */
[----:B------:R-:W-:Y:S02]  /*4e50*/  @!P0 LEA R28, R7, R28, 0x2 ;  /* 0x0000001c071c8211 */ /* 0x000fe400078e10ff */
[----:B------:R-:W-:Y:S01]  /*4e60*/  MOV R21, RZ ;  /* 0x000000ff00157202 */ /* 0x000fe20000000f00 */
[----:B-1----:R-:W1:Y:S01]  /*4e70*/  SHFL.BFLY PT, R5, R4, 0x8, 0x101f ;  /* 0x0d101f0004057f89 */ /* 0x002e6200000e0000 */
[----:B------:R-:W-:-:S02]  /*4e80*/  MOV R24, RZ ;  /* 0x000000ff00187202 */ /* 0x000fc40000000f00 */
[----:B------:R-:W-:Y:S01]  /*4e90*/  MOV R15, 0xffff ;  /* 0x0000ffff000f7802 */ /* 0x000fe20000000f00 */
[----:B--2---:R-:W2:Y:S01]  /*4ea0*/  SHFL.BFLY PT, R18, R3, 0x8, 0x101f ;  /* 0x0d101f0003127f89 */ /* 0x004ea200000e0000 */
[----:B------:R-:W-:Y:S02]  /*4eb0*/  MOV R17, 0xffff ;  /* 0x0000ffff00117802 */ /* 0x000fe40000000f00 */
[----:B------:R-:W-:Y:S01]  /*4ec0*/  MOV R26, 0xffff ;  /* 0x0000ffff001a7802 */ /* 0x000fe20000000f00 */
[----:B------:R-:W-:Y:S01]  /*4ed0*/  @!P0 LDS R7, [R28+0x500] ;  /* 0x000500001c078984 */ /* 0x000fe20000000800 */
[----:B------:R-:W-:Y:S02]  /*4ee0*/  MOV R12, RZ ;  /* 0x000000ff000c7202 */ /* 0x000fe40000000f00 */
[----:B------:R-:W-:Y:S02]  /*4ef0*/  MOV R29, 0xffff ;  /* 0x0000ffff001d7802 */ /* 0x000fe40000000f00 */
[----:B------:R-:W-:-:S02]  /*4f00*/  MOV R31, 0xffff ;  /* 0x0000ffff001f7802 */ /* 0x000fc40000000f00 */
[----:B0-----:R-:W-:Y:S01]  /*4f10*/  @!P0 MOV R21, R10 ;  /* 0x0000000a00158202 */ /* 0x001fe20000000f00 */
[----:B-1----:R-:W-:Y:S01]  /*4f20*/  FADD.FTZ R6, R5, R4 ;  /* 0x0000000405067221 */ /* 0x002fe20000010000 */
[----:B------:R0:W-:Y:S01]  /*4f30*/  @!P0 LDS R10, [R28] ;  /* 0x000000001c0a8984 */ /* 0x0001e20000000800 */
[----:B------:R-:W-:Y:S01]  /*4f40*/  MOV R4, 0xffff ;  /* 0x0000ffff00047802 */ /* 0x000fe20000000f00 */
[----:B--2---:R-:W-:Y:S01]  /*4f50*/  FADD.FTZ R5, R18, R3 ;  /* 0x0000000312057221 */ /* 0x004fe20000010000 */
[----:B------:R-:W-:Y:S01]  /*4f60*/  @!P0 MOV R24, R13 ;  /* 0x0000000d00188202 */ /* 0x000fe20000000f00 */
[----:B------:R-:W1:Y:S01]  /*4f70*/  SHFL.BFLY PT, R9, R6, 0x4, 0x101f ;  /* 0x0c901f0006097f89 */ /* 0x000e6200000e0000 */
[----:B------:R-:W-:Y:S02]  /*4f80*/  MOV R18, 0xffff ;  /* 0x0000ffff00127802 */ /* 0x000fe40000000f00 */
[----:B------:R-:W-:Y:S01]  /*4f90*/  @!P0 MOV R11, R25 ;  /* 0x00000019000b8202 */ /* 0x000fe20000000f00 */
[----:B------:R-:W2:Y:S01]  /*4fa0*/  SHFL.BFLY PT, R19, R24, 0x8, 0x101f ;  /* 0x0d101f0018137f89 */ /* 0x000ea200000e0000 */
[----:B------:R-:W-:-:S02]  /*4fb0*/  MOV R25, 0xffff ;  /* 0x0000ffff00197802 */ /* 0x000fc40000000f00 */
[----:B------:R-:W-:Y:S01]  /*4fc0*/  @!P0 MOV R12, R23 ;  /* 0x00000017000c8202 */ /* 0x000fe20000000f00 */
[----:B------:R-:W3:Y:S01]  /*4fd0*/  SHFL.BFLY PT, R26, R11, 0x8, 0x101f ;  /* 0x0d101f000b1a7f89 */ /* 0x000ee200000e0000 */
[----:B0-----:R-:W-:-:S03]  /*4fe0*/  MOV R28, 0xffff ;  /* 0x0000ffff001c7802 */ /* 0x001fc60000000f00 */
[----:B------:R-:W0:Y:S04]  /*4ff0*/  SHFL.BFLY PT, R13, R12, 0x8, 0x101f ;  /* 0x0d101f000c0d7f89 */ /* 0x000e2800000e0000 */
[----:B------:R-:W4:Y:S04]  /*5000*/  SHFL.BFLY PT, R20, R21, 0x8, 0x101f ;  /* 0x0d101f0015147f89 */ /* 0x000f2800000e0000 */
[----:B------:R-:W5:Y:S01]  /*5010*/  SHFL.BFLY PT, R18, R5, 0x4, 0x101f ;  /* 0x0c901f0005127f89 */ /* 0x000f6200000e0000 */
[----:B------:R-:W-:Y:S01]  /*5020*/  IADD3 R25, R2, R41, RZ ;  /* 0x0000002902197210 */ /* 0x000fe20007ffe0ff */
[----:B-1----:R-:W-:Y:S01]  /*5030*/  FADD.FTZ R22, R6, R9 ;  /* 0x0000000906167221 */ /* 0x002fe20000010000 */
[----:B------:R-:W-:-:S02]  /*5040*/  CS2R R8, SRZ ;  /* 0x0000000000087805 */ /* 0x000fc4000001ff00 */
[----:B------:R-:W-:Y:S01]  /*5050*/  MOV R6, 0xffff ;  /* 0x0000ffff00067802 */ /* 0x000fe20000000f00 */
[----:B--2---:R-:W-:Y:S01]  /*5060*/  FADD.FTZ R19, R19, R24 ;  /* 0x0000001813137221 */ /* 0x004fe20000010000 */
[----:B------:R-:W-:Y:S02]  /*5070*/  MOV R24, 0xffff ;  /* 0x0000ffff00187802 */ /* 0x000fe40000000f00 */
[----:B------:R-:W-:Y:S01]  /*5080*/  @!P0 MOV R8, R7 ;  /* 0x0000000700088202 */ /* 0x000fe20000000f00 */
[----:B---3--:R-:W-:Y:S01]  /*5090*/  FADD.FTZ R23, R26, R11 ;  /* 0x0000000b1a177221 */ /* 0x008fe20000010000 */
[----:B------:R-:W-:Y:S02]  /*50a0*/  MOV R11, 0xffff ;  /* 0x0000ffff000b7802 */ /* 0x000fe40000000f00 */
[----:B------:R-:W-:Y:S01]  /*50b0*/  MOV R7, 0xffff ;  /* 0x0000ffff00077802 */ /* 0x000fe20000000f00 */
[----:B0-----:R-:W-:Y:S01]  /*50c0*/  FADD.FTZ R13, R13, R12 ;  /* 0x0000000c0d0d7221 */ /* 0x001fe20000010000 */
[----:B------:R-:W-:Y:S01]  /*50d0*/  @!P0 IMAD.MOV.U32 R9, RZ, RZ, R10 ;  /* 0x000000ffff098224 */ /* 0x000fe200078e000a */
[----:B------:R-:W-:Y:S01]  /*50e0*/  MOV R12, 0xffff ;  /* 0x0000ffff000c7802 */ /* 0x000fe20000000f00 */
[----:B------:R-:W0:Y:S01]  /*50f0*/  SHFL.BFLY PT, R24, R23, 0x4, 0x101f ;  /* 0x0c901f0017187f89 */ /* 0x000e2200000e0000 */
[----:B----4-:R-:W-:Y:S01]  /*5100*/  FADD.FTZ R20, R20, R21 ;  /* 0x0000001514147221 */ /* 0x010fe20000010000 */
[----:B------:R-:W-:-:S02]  /*5110*/  MOV R10, 0xffff ;  /* 0x0000ffff000a7802 */ /* 0x000fc40000000f00 */
[----:B------:R-:W1:Y:S01]  /*5120*/  SHFL.BFLY PT, R11, R8, 0x8, 0x101f ;  /* 0x0d101f00080b7f89 */ /* 0x000e6200000e0000 */
[----:B-----5:R-:W-:Y:S01]  /*5130*/  FADD.FTZ R3, R5, R18 ;  /* 0x0000001205037221 */ /* 0x020fe20000010000 */
[----:B------:R-:W-:Y:S02]  /*5140*/  MOV R18, 0xffff ;  /* 0x0000ffff00127802 */ /* 0x000fe40000000f00 */
[----:B------:R-:W2:Y:S01]  /*5150*/  SHFL.BFLY PT, R7, R22, 0x2, 0x101f ;  /* 0x0c501f0016077f89 */ /* 0x000ea200000e0000 */
[----:B------:R-:W-:Y:S02]  /*5160*/  MOV R5, 0xffff ;  /* 0x0000ffff00057802 */ /* 0x000fe40000000f00 */
[----:B------:R-:W-:Y:S01]  /*5170*/  ISETP.NE.AND P0, PT, R50, RZ, PT ;  /* 0x000000ff3200720c */ /* 0x000fe20003f05270 */
        /* <DEDUP_REMOVED lines=29> */
[----:B------:R-:W-:Y:S02]  /*5350*/  IMAD.MOV.U32 R23, RZ, RZ, 0xffff ;  /* 0x0000ffffff177424 */ /* 0x000fe400078e00ff */
        /* <DEDUP_REMOVED lines=49> */
.L_x_3320:
        /* <DEDUP_REMOVED lines=9> */
.L_x_3250:
[----:B------:R-:W-:Y:S05]  /*5700*/  WARPSYNC.ALL ;  /* 0x0000000000007948 */ /* 0x000fea0003800000 */
[----:B------:R-:W-:Y:S01]  /*5710*/  BAR.SYNC.DEFER_BLOCKING 0x0 ;  /* 0x0000000000007b1d */ /* 0x000fe20000010000 */
[C---:B------:R-:W-:Y:S02]  /*5720*/  ISETP.GE.AND P0, PT, R41.reuse, -0x26c0, PT ;  /* 0xffffd9402900780c */ /* 0x040fe40003f06270 */
[----:B------:R-:W-:-:S11]  /*5730*/  IADD3 R41, R41, 0x2800, RZ ;  /* 0x0000280029297810 */ /* 0x000fd60007ffe0ff */
[----:B------:R-:W-:Y:S05]  /*5740*/  @!P0 BRA `(.L_x_3257) ;  /* 0xffffffe000248947 */ /* 0x000fea000383ffff */
[----:B------:R-:W-:Y:S05]  /*5750*/  EXIT ;  /* 0x000000000000794d */ /* 0x000fea0003800000 */
.L_x_3253:
[----:B------:R-:W-:Y:S01]  /*5760*/  HFMA2.MMA R16, -RZ, RZ, 0, 4.76837158203125e-07 ;  /* 0x00000008ff107435 */ /* 0x000fe200000001ff */
[----:B-1----:R-:W-:Y:S02]  /*5770*/  MOV R17, R2 ;  /* 0x0000000200117202 */ /* 0x002fe40000000f00 */
[----:B------:R-:W-:Y:S02]  /*5780*/  MOV R15, 0x101f ;  /* 0x0000101f000f7802 */ /* 0x000fe40000000f00 */
[----:B------:R-:W-:-:S07]  /*5790*/  MOV R14, 0xffff ;  /* 0x0000ffff000e7802 */ /* 0x000fce0000000f00 */
[----:B0-2---:R-:W-:Y:S05]  /*57a0*/  WARPSYNC.COLLECTIVE R14, `(.L_x_3258) ;  /* 0x000000000e087348 */ /* 0x005fea0003c00000 */
[----:B------:R1:W3:Y:S02]  /*57b0*/  SHFL.BFLY P2, R18, R17, R16, R15 ;  /* 0x0c00001011127389 */ /* 0x0002e4000004000f */
[----:B0123--:R-:W-:Y:S01]  /*57c0*/  ENDCOLLECTIVE ;  /* 0x000000000000791b */ /* 0x00ffe20003800000 */
.L_x_3258:
[----:B------:R-:W-:Y:S02]  /*57d0*/  MOV R17, R3 ;  /* 0x0000000300117202 */ /* 0x000fe40000000f00 */
[----:B------:R-:W-:-:S07]  /*57e0*/  MOV R5, R18 ;  /* 0x0000001200057202 */ /* 0x000fce0000000f00 */
[----:B------:R-:W-:Y:S05]  /*57f0*/  WARPSYNC.COLLECTIVE R14, `(.L_x_3259) ;  /* 0x000000000e087348 */ /* 0x000fea0003c00000 */
[----:B------:R0:W1:Y:S02]  /*5800*/  SHFL.BFLY P2, R18, R17, R16, R15 ;  /* 0x0c00001011127389 */ /* 0x000064000004000f */
[----:B01----:R-:W-:Y:S01]  /*5810*/  ENDCOLLECTIVE ;  /* 0x000000000000791b */ /* 0x003fe20003800000 */
.L_x_3259:
[----:B------:R-:W-:Y:S01]  /*5820*/  FADD.FTZ R5, R5, R2 ;  /* 0x0000000205057221 */ /* 0x000fe20000010000 */
[----:B------:R-:W-:-:S04]  /*5830*/  HFMA2.MMA R16, -RZ, RZ, 0, 2.384185791015625e-07 ;  /* 0x00000004ff107435 */ /* 0x000fc800000001ff */
[----:B------:R-:W-:Y:S01]  /*5840*/  MOV R17, R5 ;  /* 0x0000000500117202 */ /* 0x000fe20000000f00 */
[----:B------:R-:W-:-:S07]  /*5850*/  IMAD.MOV.U32 R4, RZ, RZ, R18 ;  /* 0x000000ffff047224 */ /* 0x000fce00078e0012 */
[----:B------:R-:W-:Y:S05]  /*5860*/  WARPSYNC.COLLECTIVE R14, `(.L_x_3260) ;  /* 0x000000000e087348 */ /* 0x000fea0003c00000 */
[----:B------:R0:W1:Y:S02]  /*5870*/  SHFL.BFLY P2, R18, R17, R16, R15 ;  /* 0x0c00001011127389 */ /* 0x000064000004000f */
[----:B01----:R-:W-:Y:S01]  /*5880*/  ENDCOLLECTIVE ;  /* 0x000000000000791b */ /* 0x003fe20003800000 */
.L_x_3260:
[----:B------:R-:W-:-:S05]  /*5890*/  FADD.FTZ R4, R4, R3 ;  /* 0x0000000304047221 */ /* 0x000fca0000010000 */
[----:B------:R-:W-:Y:S02]  /*58a0*/  MOV R17, R4 ;  /* 0x0000000400117202 */ /* 0x000fe40000000f00 */
[----:B------:R-:W-:-:S07]  /*58b0*/  MOV R6, R18 ;  /* 0x0000001200067202 */ /* 0x000fce0000000f00 */
[----:B------:R-:W-:Y:S05]  /*58c0*/  WARPSYNC.COLLECTIVE R14, `(.L_x_3261) ;  /* 0x000000000e087348 */ /* 0x000fea0003c00000 */
[----:B------:R0:W1:Y:S02]  /*58d0*/  SHFL.BFLY P2, R18, R17, R16, R15 ;  /* 0x0c00001011127389 */ /* 0x000064000004000f */
[----:B01----:R-:W-:Y:S01]  /*58e0*/  ENDCOLLECTIVE ;  /* 0x000000000000791b */ /* 0x003fe20003800000 */
.L_x_3261:
[----:B------:R-:W-:Y:S01]  /*58f0*/  FADD.FTZ R6, R5, R6 ;  /* 0x0000000605067221 */ /* 0x000fe20000010000 */
[----:B------:R-:W-:-:S04]  /*5900*/  HFMA2.MMA R16, -RZ, RZ, 0, 1.1920928955078125e-07 ;  /* 0x00000002ff107435 */ /* 0x000fc800000001ff */
[----:B------:R-:W-:Y:S02]  /*5910*/  MOV R17, R6 ;  /* 0x0000000600117202 */ /* 0x000fe40000000f00 */
[----:B------:R-:W-:-:S07]  /*5920*/  MOV R7, R18 ;  /* 0x0000001200077202 */ /* 0x000fce0000000f00 */
[----:B------:R-:W-:Y:S05]  /*5930*/  WARPSYNC.COLLECTIVE R14, `(.L_x_3262) ;  /* 0x000000000e087348 */ /* 0x000fea0003c00000 */
[----:B------:R0:W1:Y:S02]  /*5940*/  SHFL.BFLY P2, R18, R17, R16, R15 ;  /* 0x0c00001011127389 */ /* 0x000064000004000f */
[----:B01----:R-:W-:Y:S01]  /*5950*/  ENDCOLLECTIVE ;  /* 0x000000000000791b */ /* 0x003fe20003800000 */
.L_x_3262:
[----:B------:R-:W-:-:S05]  /*5960*/  FADD.FTZ R7, R4, R7 ;  /* 0x0000000704077221 */ /* 0x000fca0000010000 */
[----:B------:R-:W-:Y:S02]  /*5970*/  MOV R17, R7 ;  /* 0x0000000700117202 */ /* 0x000fe40000000f00 */
[----:B------:R-:W-:-:S07]  /*5980*/  MOV R9, R18 ;  /* 0x0000001200097202 */ /* 0x000fce0000000f00 */
[----:B------:R-:W-:Y:S05]  /*5990*/  WARPSYNC.COLLECTIVE R14, `(.L_x_3263) ;  /* 0x000000000e087348 */ /* 0x000fea0003c00000 */
[----:B------:R0:W1:Y:S02]  /*59a0*/  SHFL.BFLY P2, R18, R17, R16, R15 ;  /* 0x0c00001011127389 */ /* 0x000064000004000f */
[----:B01----:R-:W-:Y:S01]  /*59b0*/  ENDCOLLECTIVE ;  /* 0x000000000000791b */ /* 0x003fe20003800000 */
.L_x_3263:
[----:B------:R-:W-:Y:S01]  /*59c0*/  FADD.FTZ R9, R6, R9 ;  /* 0x0000000906097221 */ /* 0x000fe20000010000 */
[----:B------:R-:W-:-:S03]  /*59d0*/  HFMA2.MMA R16, -RZ, RZ, 0, 5.9604644775390625e-08 ;  /* 0x00000001ff107435 */ /* 0x000fc600000001ff */
[----:B------:R-:W-:Y:S01]  /*59e0*/  IMAD.MOV.U32 R17, RZ, RZ, R9 ;  /* 0x000000ffff117224 */ /* 0x000fe200078e0009 */
[----:B------:R-:W-:-:S07]  /*59f0*/  MOV R2, R18 ;  /* 0x0000001200027202 */ /* 0x000fce0000000f00 */
[----:B------:R-:W-:Y:S05]  /*5a00*/  WARPSYNC.COLLECTIVE R14, `(.L_x_3264) ;  /* 0x000000000e087348 */ /* 0x000fea0003c00000 */
[----:B------:R0:W1:Y:S02]  /*5a10*/  SHFL.BFLY P2, R18, R17, R16, R15 ;  /* 0x0c00001011127389 */ /* 0x000064000004000f */
[----:B01----:R-:W-:Y:S01]  /*5a20*/  ENDCOLLECTIVE ;  /* 0x000000000000791b */ /* 0x003fe20003800000 */
.L_x_3264:
[----:B------:R-:W-:-:S05]  /*5a30*/  FADD.FTZ R2, R7, R2 ;  /* 0x0000000207027221 */ /* 0x000fca0000010000 */
[----:B------:R-:W-:Y:S02]  /*5a40*/  MOV R17, R2 ;  /* 0x0000000200117202 */ /* 0x000fe40000000f00 */
[----:B------:R-:W-:-:S07]  /*5a50*/  MOV R8, R18 ;  /* 0x0000001200087202 */ /* 0x000fce0000000f00 */
[----:B------:R-:W-:Y:S05]  /*5a60*/  WARPSYNC.COLLECTIVE R14, `(.L_x_3265) ;  /* 0x000000000e087348 */ /* 0x000fea0003c00000 */
[----:B------:R0:W1:Y:S02]  /*5a70*/  SHFL.BFLY P2, R18, R17, R16, R15 ;  /* 0x0c00001011127389 */ /* 0x000064000004000f */
[----:B01----:R-:W-:Y:S01]  /*5a80*/  ENDCOLLECTIVE ;  /* 0x000000000000791b */ /* 0x003fe20003800000 */
.L_x_3265:
[----:B------:R-:W-:Y:S01]  /*5a90*/  FADD.FTZ R8, R9, R8 ;  /* 0x0000000809087221 */ /* 0x000fe20000010000 */
[----:B------:R-:W-:Y:S06]  /*5aa0*/  BRA `(.L_x_3266) ;  /* 0xffffffe800e47947 */ /* 0x000fec000383ffff */
.L_x_3254:
        /* <DEDUP_REMOVED lines=8> */
.L_x_3268:
[----:B------:R-:W-:Y:S05]  /*5b30*/  BSYNC B1 ;  /* 0x0000000000017941 */ /* 0x000fea0003800000 */
.L_x_3267:
        /* <DEDUP_REMOVED lines=8> */
.L_x_3269:
[----:B------:R-:W-:Y:S01]  /*5bc0*/  FADD.FTZ R9, R9, R2 ;  /* 0x0000000209097221 */ /* 0x000fe20000010000 */
[----:B------:R-:W-:-:S04]  /*5bd0*/  HFMA2.MMA R16, -RZ, RZ, 0, 2.384185791015625e-07 ;  /* 0x00000004ff107435 */ /* 0x000fc800000001ff */
[----:B------:R-:W-:Y:S02]  /*5be0*/  MOV R17, R9 ;  /* 0x0000000900117202 */ /* 0x000fe40000000f00 */
[----:B------:R-:W-:-:S07]  /*5bf0*/  MOV R8, R18 ;  /* 0x0000001200087202 */ /* 0x000fce0000000f00 */
[----:B------:R-:W-:Y:S05]  /*5c00*/  WARPSYNC.COLLECTIVE R14, `(.L_x_3270) ;  /* 0x000000000e087348 */ /* 0x000fea0003c00000 */
[----:B------:R0:W1:Y:S02]  /*5c10*/  SHFL.BFLY P2, R18, R17, R16, R15 ;  /* 0x0c00001011127389 */ /* 0x000064000004000f */
[----:B01----:R-:W-:Y:S01]  /*5c20*/  ENDCOLLECTIVE ;  /* 0x000000000000791b */ /* 0x003fe20003800000 */
.L_x_3270:
[----:B------:R-:W-:-:S05]  /*5c30*/  FADD.FTZ R8, R8, R3 ;  /* 0x0000000308087221 */ /* 0x000fca0000010000 */
[----:B------:R-:W-:Y:S02]  /*5c40*/  MOV R17, R8 ;  /* 0x0000000800117202 */ /* 0x000fe40000000f00 */
[----:B------:R-:W-:-:S07]  /*5c50*/  MOV R10, R18 ;  /* 0x00000012000a7202 */ /* 0x000fce0000000f00 */
[----:B------:R-:W-:Y:S05]  /*5c60*/  WARPSYNC.COLLECTIVE R14, `(.L_x_3271) ;  /* 0x000000000e087348 */ /* 0x000fea0003c00000 */
[----:B------:R0:W1:Y:S02]  /*5c70*/  SHFL.BFLY P2, R18, R17, R16, R15 ;  /* 0x0c00001011127389 */ /* 0x000064000004000f */
[----:B01----:R-:W-:Y:S01]  /*5c80*/  ENDCOLLECTIVE ;  /* 0x000000000000791b */ /* 0x003fe20003800000 */
.L_x_3271:
[----:B------:R-:W-:Y:S01]  /*5c90*/  FADD.FTZ R10, R9, R10 ;  /* 0x0000000a090a7221 */ /* 0x000fe20000010000 */
[----:B------:R-:W-:-:S04]  /*5ca0*/  HFMA2.MMA R16, -RZ, RZ, 0, 1.1920928955078125e-07 ;  /* 0x00000002ff107435 */ /* 0x000fc800000001ff */
[----:B------:R-:W-:Y:S02]  /*5cb0*/  MOV R17, R10 ;  /* 0x0000000a00117202 */ /* 0x000fe40000000f00 */
[----:B------:R-:W-:-:S07]  /*5cc0*/  MOV R11, R18 ;  /* 0x00000012000b7202 */ /* 0x000fce0000000f00 */
[----:B------:R-:W-:Y:S05]  /*5cd0*/  WARPSYNC.COLLECTIVE R14, `(.L_x_3272) ;  /* 0x000000000e087348 */ /* 0x000fea0003c00000 */
[----:B------:R0:W1:Y:S02]  /*5ce0*/  SHFL.BFLY P2, R18, R17, R16, R15 ;  /* 0x0c00001011127389 */ /* 0x000064000004000f */
[----:B01----:R-:W-:Y:S01]  /*5cf0*/  ENDCOLLECTIVE ;  /* 0x000000000000791b */ /* 0x003fe20003800000 */
.L_x_3272:
[----:B------:R-:W-:-:S04]  /*5d00*/  FADD.FTZ R11, R8, R11 ;  /* 0x0000000b080b7221 */ /* 0x000fc80000010000 */
[----:B------:R-:W-:Y:S01]  /*5d10*/  IMAD.MOV.U32 R17, RZ, RZ, R11 ;  /* 0x000000ffff117224 */ /* 0x000fe200078e000b */
[----:B------:R-:W-:-:S07]  /*5d20*/  MOV R13, R18 ;  /* 0x00000012000d7202 */ /* 0x000fce0000000f00 */
[----:B------:R-:W-:Y:S05]  /*5d30*/  WARPSYNC.COLLECTIVE R14, `(.L_x_3273) ;  /* 0x000000000e087348 */ /* 0x000fea0003c00000 */
[----:B------:R0:W1:Y:S02]  /*5d40*/  SHFL.BFLY P2, R18, R17, R16, R15 ;  /* 0x0c00001011127389 */ /* 0x000064000004000f */
[----:B01----:R-:W-:Y:S01]  /*5d50*/  ENDCOLLECTIVE ;  /* 0x000000000000791b */ /* 0x003fe20003800000 */
.L_x_3273:
[----:B------:R-:W-:Y:S01]  /*5d60*/  FADD.FTZ R13, R10, R13 ;  /* 0x0000000d0a0d7221 */ /* 0x000fe20000010000 */
[----:B------:R-:W-:-:S04]  /*5d70*/  HFMA2.MMA R16, -RZ, RZ, 0, 5.9604644775390625e-08 ;  /* 0x00000001ff107435 */ /* 0x000fc800000001ff */
[----:B------:R-:W-:Y:S02]  /*5d80*/  MOV R17, R13 ;  /* 0x0000000d00117202 */ /* 0x000fe40000000f00 */
[----:B------:R-:W-:-:S07]  /*5d90*/  MOV R2, R18 ;  /* 0x0000001200027202 */ /* 0x000fce0000000f00 */
[----:B------:R-:W-:Y:S05]  /*5da0*/  WARPSYNC.COLLECTIVE R14, `(.L_x_3274) ;  /* 0x000000000e087348 */ /* 0x000fea0003c00000 */
[----:B------:R0:W1:Y:S02]  /*5db0*/  SHFL.BFLY P2, R18, R17, R16, R15 ;  /* 0x0c00001011127389 */ /* 0x000064000004000f */
[----:B01----:R-:W-:Y:S01]  /*5dc0*/  ENDCOLLECTIVE ;  /* 0x000000000000791b */ /* 0x003fe20003800000 */
.L_x_3274:
[----:B------:R-:W-:-:S05]  /*5dd0*/  FADD.FTZ R2, R11, R2 ;  /* 0x000000020b027221 */ /* 0x000fca0000010000 */
[----:B------:R-:W-:Y:S02]  /*5de0*/  MOV R17, R2 ;  /* 0x0000000200117202 */ /* 0x000fe40000000f00 */
[----:B------:R-:W-:-:S07]  /*5df0*/  MOV R12, R18 ;  /* 0x00000012000c7202 */ /* 0x000fce0000000f00 */
[----:B------:R-:W-:Y:S05]  /*5e00*/  WARPSYNC.COLLECTIVE R14, `(.L_x_3275) ;  /* 0x000000000e087348 */ /* 0x000fea0003c00000 */
[----:B------:R0:W1:Y:S02]  /*5e10*/  SHFL.BFLY P2, R18, R17, R16, R15 ;  /* 0x0c00001011127389 */ /* 0x000064000004000f */
[----:B01----:R-:W-:Y:S01]  /*5e20*/  ENDCOLLECTIVE ;  /* 0x000000000000791b */ /* 0x003fe20003800000 */
.L_x_3275:
[----:B------:R-:W-:Y:S01]  /*5e30*/  FADD.FTZ R12, R13, R12 ;  /* 0x0000000c0d0c7221 */ /* 0x000fe20000010000 */
[----:B------:R-:W-:Y:S06]  /*5e40*/  BRA `(.L_x_3276) ;  /* 0xffffffe800b87947 */ /* 0x000fec000383ffff */
.L_x_3255:
        /* <DEDUP_REMOVED lines=8> */
.L_x_3278:
[----:B------:R-:W-:Y:S05]  /*5ed0*/  BSYNC B1 ;  /* 0x0000000000017941 */ /* 0x000fea0003800000 */
.L_x_3277:
        /* <DEDUP_REMOVED lines=8> */
.L_x_3279:
[----:B------:R-:W-:Y:S01]  /*5f60*/  FADD.FTZ R9, R9, R2 ;  /* 0x0000000209097221 */ /* 0x000fe20000010000 */
[----:B------:R-:W-:-:S04]  /*5f70*/  HFMA2.MMA R16, -RZ, RZ, 0, 2.384185791015625e-07 ;  /* 0x00000004ff107435 */ /* 0x000fc800000001ff */
[----:B------:R-:W-:Y:S02]  /*5f80*/  MOV R17, R9 ;  /* 0x0000000900117202 */ /* 0x000fe40000000f00 */
[----:B------:R-:W-:-:S07]  /*5f90*/  MOV R8, R18 ;  /* 0x0000001200087202 */ /* 0x000fce0000000f00 */
[----:B------:R-:W-:Y:S05]  /*5fa0*/  WARPSYNC.COLLECTIVE R14, `(.L_x_3280) ;  /* 0x000000000e087348 */ /* 0x000fea0003c00000 */
[----:B------:R0:W1:Y:S02]  /*5fb0*/  SHFL.BFLY P2, R18, R17, R16, R15 ;  /* 0x0c00001011127389 */ /* 0x000064000004000f */
[----:B01----:R-:W-:Y:S01]  /*5fc0*/  ENDCOLLECTIVE ;  /* 0x000000000000791b */ /* 0x003fe20003800000 */
.L_x_3280:
[----:B------:R-:W-:-:S05]  /*5fd0*/  FADD.FTZ R8, R8, R3 ;  /* 0x0000000308087221 */ /* 0x000fca0000010000 */
[----:B------:R-:W-:Y:S02]  /*5fe0*/  MOV R17, R8 ;  /* 0x0000000800117202 */ /* 0x000fe40000000f00 */
[----:B------:R-:W-:-:S07]  /*5ff0*/  MOV R10, R18 ;  /* 0x00000012000a7202 */ /* 0x000fce0000000f00 */
[----:B------:R-:W-:Y:S05]  /*6000*/  WARPSYNC.COLLECTIVE R14, `(.L_x_3281) ;  /* 0x000000000e087348 */ /* 0x000fea0003c00000 */
[----:B------:R0:W1:Y:S02]  /*6010*/  SHFL.BFLY P2, R18, R17, R16, R15 ;  /* 0x0c00001011127389 */ /* 0x000064000004000f */
[----:B01----:R-:W-:Y:S01]  /*6020*/  ENDCOLLECTIVE ;  /* 0x000000000000791b */ /* 0x003fe20003800000 */
.L_x_3281:
[----:B------:R-:W-:-:S05]  /*6030*/  FADD.FTZ R10, R9, R10 ;  /* 0x0000000a090a7221 */ /* 0x000fca0000010000 */
[----:B------:R-:W-:Y:S01]  /*6040*/  MOV R17, R10 ;  /* 0x0000000a00117202 */ /* 0x000fe20000000f00 */
[----:B------:R-:W-:Y:S01]  /*6050*/  IMAD.MOV.U32 R16, RZ, RZ, 0x2 ;  /* 0x00000002ff107424 */ /* 0x000fe200078e00ff */
[----:B------:R-:W-:-:S07]  /*6060*/  MOV R11, R18 ;  /* 0x00000012000b7202 */ /* 0x000fce0000000f00 */
[----:B------:R-:W-:Y:S05]  /*6070*/  WARPSYNC.COLLECTIVE R14, `(.L_x_3282) ;  /* 0x000000000e087348 */ /* 0x000fea0003c00000 */
[----:B------:R0:W1:Y:S02]  /*6080*/  SHFL.BFLY P2, R18, R17, R16, R15 ;  /* 0x0c00001011127389 */ /* 0x000064000004000f */
[----:B01----:R-:W-:Y:S01]  /*6090*/  ENDCOLLECTIVE ;  /* 0x000000000000791b */ /* 0x003fe20003800000 */
.L_x_3282:
[----:B------:R-:W-:-:S05]  /*60a0*/  FADD.FTZ R11, R8, R11 ;  /* 0x0000000b080b7221 */ /* 0x000fca0000010000 */
[----:B------:R-:W-:Y:S02]  /*60b0*/  MOV R17, R11 ;  /* 0x0000000b00117202 */ /* 0x000fe40000000f00 */
[----:B------:R-:W-:-:S07]  /*60c0*/  MOV R13, R18 ;  /* 0x00000012000d7202 */ /* 0x000fce0000000f00 */
[----:B------:R-:W-:Y:S05]  /*60d0*/  WARPSYNC.COLLECTIVE R14, `(.L_x_3283) ;  /* 0x000000000e087348 */ /* 0x000fea0003c00000 */
[----:B------:R0:W1:Y:S02]  /*60e0*/  SHFL.BFLY P2, R18, R17, R16, R15 ;  /* 0x0c00001011127389 */ /* 0x000064000004000f */
[----:B01----:R-:W-:Y:S01]  /*60f0*/  ENDCOLLECTIVE ;  /* 0x000000000000791b */ /* 0x003fe20003800000 */
.L_x_3283:
[----:B------:R-:W-:Y:S01]  /*6100*/  FADD.FTZ R13, R10, R13 ;  /* 0x0000000d0a0d7221 */ /* 0x000fe20000010000 */
[----:B------:R-:W-:-:S04]  /*6110*/  HFMA2.MMA R16, -RZ, RZ, 0, 5.9604644775390625e-08 ;  /* 0x00000001ff107435 */ /* 0x000fc800000001ff */
[----:B------:R-:W-:Y:S02]  /*6120*/  MOV R17, R13 ;  /* 0x0000000d00117202 */ /* 0x000fe40000000f00 */
[----:B------:R-:W-:-:S07]  /*6130*/  MOV R2, R18 ;  /* 0x0000001200027202 */ /* 0x000fce0000000f00 */
[----:B------:R-:W-:Y:S05]  /*6140*/  WARPSYNC.COLLECTIVE R14, `(.L_x_3284) ;  /* 0x000000000e087348 */ /* 0x000fea0003c00000 */
[----:B------:R0:W1:Y:S02]  /*6150*/  SHFL.BFLY P2, R18, R17, R16, R15 ;  /* 0x0c00001011127389 */ /* 0x000064000004000f */
[----:B01----:R-:W-:Y:S01]  /*6160*/  ENDCOLLECTIVE ;  /* 0x000000000000791b */ /* 0x003fe20003800000 */
.L_x_3284:
[----:B------:R-:W-:-:S05]  /*6170*/  FADD.FTZ R2, R11, R2 ;  /* 0x000000020b027221 */ /* 0x000fca0000010000 */
[----:B------:R-:W-:Y:S02]  /*6180*/  MOV R17, R2 ;  /* 0x0000000200117202 */ /* 0x000fe40000000f00 */
[----:B------:R-:W-:-:S07]  /*6190*/  MOV R12, R18 ;  /* 0x00000012000c7202 */ /* 0x000fce0000000f00 */
[----:B------:R-:W-:Y:S05]  /*61a0*/  WARPSYNC.COLLECTIVE R14, `(.L_x_3285) ;  /* 0x000000000e087348 */ /* 0x000fea0003c00000 */
[----:B------:R0:W1:Y:S02]  /*61b0*/  SHFL.BFLY P2, R18, R17, R16, R15 ;  /* 0x0c00001011127389 */ /* 0x000064000004000f */
[----:B01----:R-:W-:Y:S01]  /*61c0*/  ENDCOLLECTIVE ;  /* 0x000000000000791b */ /* 0x003fe20003800000 */
.L_x_3285:
[----:B------:R-:W-:Y:S01]  /*61d0*/  FADD.FTZ R12, R13, R12 ;  /* 0x0000000c0d0c7221 */ /* 0x000fe20000010000 */
[----:B------:R-:W-:Y:S06]  /*61e0*/  BRA `(.L_x_3286) ;  /* 0xffffffe800747947 */ /* 0x000fec000383ffff */
.L_x_3256:
        /* <DEDUP_REMOVED lines=8> */
.L_x_3288:
[----:B------:R-:W-:Y:S05]  /*6270*/  BSYNC B0 ;  /* 0x0000000000007941 */ /* 0x000fea0003800000 */
.L_x_3287:
[----:B------:R-:W-:Y:S01]  /*6280*/  HFMA2.MMA R16, -RZ, RZ, 0, 4.76837158203125e-07 ;  /* 0x00000008ff107435 */ /* 0x000fe200000001ff */
[----:B------:R-:W-:Y:S01]  /*6290*/  MOV R17, R3 ;  /* 0x0000000300117202 */ /* 0x000fe20000000f00 */
[----:B------:R-:W-:Y:S01]  /*62a0*/  @!P0 VIADD R7, R2, 0x14 ;  /* 0x0000001402078836 */ /* 0x000fe20000000000 */
[----:B------:R-:W-:Y:S01]  /*62b0*/  MOV R15, 0x101f ;  /* 0x0000101f000f7802 */ /* 0x000fe20000000f00 */
[----:B------:R-:W-:Y:S01]  /*62c0*/  HFMA2.MMA R21, -RZ, RZ, 0, 0 ;  /* 0x00000000ff157435 */ /* 0x000fe200000001ff */
[----:B------:R-:W-:Y:S01]  /*62d0*/  MOV R14, 0xffff ;  /* 0x0000ffff000e7802 */ /* 0x000fe20000000f00 */
[----:B------:R-:W-:Y:S01]  /*62e0*/  HFMA2.MMA R11, -RZ, RZ, 0, 0 ;  /* 0x00000000ff0b7435 */ /* 0x000fe200000001ff */
[----:B------:R-:W-:Y:S02]  /*62f0*/  MOV R5, R18 ;  /* 0x0000001200057202 */ /* 0x000fe40000000f00 */
[----:B------:R-:W-:-:S08]  /*6300*/  @!P0 SHF.L.U32 R10, R50, 0x1, RZ ;  /* 0x00000001320a8819 */ /* 0x000fd000000006ff */
[----:B------:R-:W-:Y:S05]  /*6310*/  WARPSYNC.COLLECTIVE R14, `(.L_x_3289) ;  /* 0x000000000e087348 */ /* 0x000fea0003c00000 */
[----:B------:R0:W1:Y:S02]  /*6320*/  SHFL.BFLY P2, R18, R17, R16, R15 ;  /* 0x0c00001011127389 */ /* 0x000064000004000f */
[----:B01----:R-:W-:Y:S01]  /*6330*/  ENDCOLLECTIVE ;  /* 0x000000000000791b */ /* 0x003fe20003800000 */
.L_x_3289:
[C---:B------:R-:W-:Y:S01]  /*6340*/  @!P0 LEA R12, R50.reuse, UR6, 0x7 ;  /* 0x00000006320c8c11 */ /* 0x040fe2000f8e38ff */
[----:B------:R-:W-:Y:S01]  /*6350*/  FADD.FTZ R6, R5, R4 ;  /* 0x0000000405067221 */ /* 0x000fe20000010000 */
[----:B------:R-:W-:Y:S02]  /*6360*/  @!P0 LOP3.LUT R7, R7, R10, RZ, 0x3c, !PT ;  /* 0x0000000a07078212 */ /* 0x000fe400078e3cff */
[----:B------:R-:W-:Y:S02]  /*6370*/  MOV R24, RZ ;  /* 0x000000ff00187202 */ /* 0x000fe40000000f00 */
[----:B------:R-:W-:Y:S01]  /*6380*/  @!P0 LEA R8, R7, R12, 0x2 ;  /* 0x0000000c07088211 */ /* 0x000fe200078e10ff */
[----:B------:R-:W-:Y:S01]  /*6390*/  IMAD.MOV.U32 R12, RZ, RZ, RZ ;  /* 0x000000ffff0c7224 */ /* 0x000fe200078e00ff */
[----:B------:R-:W-:-:S03]  /*63a0*/  @!P0 LEA R28, R50, UR6, 0x7 ;  /* 0x00000006321c8c11 */ /* 0x000fc6000f8e38ff */
        /* <DEDUP_REMOVED lines=9> */
.L_x_3290:
[----:B------:R-:W-:Y:S02]  /*6440*/  MOV R17, R5 ;  /* 0x0000000500117202 */ /* 0x000fe40000000f00 */
[----:B------:R-:W-:-:S07]  /*6450*/  MOV R9, R18 ;  /* 0x0000001200097202 */ /* 0x000fce0000000f00 */
[----:B------:R-:W-:Y:S05]  /*6460*/  WARPSYNC.COLLECTIVE R14, `(.L_x_3291) ;  /* 0x000000000e087348 */ /* 0x000fea0003c00000 */
[----:B------:R0:W1:Y:S02]  /*6470*/  SHFL.BFLY P2, R18, R17, R16, R15 ;  /* 0x0c00001011127389 */ /* 0x000064000004000f */
[----:B01----:R-:W-:Y:S01]  /*6480*/  ENDCOLLECTIVE ;  /* 0x000000000000791b */ /* 0x003fe20003800000 */
.L_x_3291:
[----:B------:R-:W-:Y:S01]  /*6490*/  @!P0 MOV R21, R10 ;  /* 0x0000000a00158202 */ /* 0x000fe20000000f00 */
[----:B------:R-:W-:Y:S01]  /*64a0*/  FADD.FTZ R22, R6, R9 ;  /* 0x0000000906167221 */ /* 0x000fe20000010000 */
[----:B------:R-:W-:Y:S02]  /*64b0*/  @!P0 MOV R24, R13 ;  /* 0x0000000d00188202 */ /* 0x000fe40000000f00 */
[----:B------:R-:W-:-:S04]  /*64c0*/  @!P0 SHF.L.U32 R9, R50, 0x1, RZ ;  /* 0x0000000132098819 */ /* 0x000fc800000006ff */
[----:B------:R-:W-:Y:S01]  /*64d0*/  @!P0 LOP3.LUT R9, R8, R9, RZ, 0x3c, !PT ;  /* 0x0000000908098212 */ /* 0x000fe200078e3cff */
[----:B------:R-:W-:Y:S01]  /*64e0*/  HFMA2.MMA R16, -RZ, RZ, 0, 1.1920928955078125e-07 ;  /* 0x00000002ff107435 */ /* 0x000fe200000001ff */
[----:B------:R-:W-:Y:S01]  /*64f0*/  MOV R17, R22 ;  /* 0x0000001600117202 */ /* 0x000fe20000000f00 */
[----:B------:R-:W-:-:S09]  /*6500*/  FADD.FTZ R3, R5, R18 ;  /* 0x0000001205037221 */ /* 0x000fd20000010000 */
[----:B------:R-:W-:Y:S05]  /*6510*/  WARPSYNC.COLLECTIVE R14, `(.L_x_3292) ;  /* 0x000000000e087348 */ /* 0x000fea0003c00000 */
[----:B------:R0:W1:Y:S02]  /*6520*/  SHFL.BFLY P2, R18, R17, R16, R15 ;  /* 0x0c00001011127389 */ /* 0x000064000004000f */
[----:B01----:R-:W-:Y:S01]  /*6530*/  ENDCOLLECTIVE ;  /* 0x000000000000791b */ /* 0x003fe20003800000 */
.L_x_3292:
[----:B------:R-:W-:Y:S02]  /*6540*/  MOV R17, R3 ;  /* 0x0000000300117202 */ /* 0x000fe40000000f00 */
[----:B------:R-:W-:-:S07]  /*6550*/  MOV R7, R18 ;  /* 0x0000001200077202 */ /* 0x000fce0000000f00 */
[----:B------:R-:W-:Y:S05]  /*6560*/  WARPSYNC.COLLECTIVE R14, `(.L_x_3293) ;  /* 0x000000000e087348 */ /* 0x000fea0003c00000 */
[----:B------:R0:W1:Y:S02]  /*6570*/  SHFL.BFLY P2, R18, R17, R16, R15 ;  /* 0x0c00001011127389 */ /* 0x000064000004000f */
[----:B01----:R-:W-:Y:S01]  /*6580*/  ENDCOLLECTIVE ;  /* 0x000000000000791b */ /* 0x003fe20003800000 */
.L_x_3293:
[----:B------:R-:W-:-:S05]  /*6590*/  FADD.FTZ R4, R22, R7 ;  /* 0x0000000716047221 */ /* 0x000fca0000010000 */
[----:B------:R-:W-:Y:S01]  /*65a0*/  MOV R17, R4 ;  /* 0x0000000400117202 */ /* 0x000fe20000000f00 */
[----:B------:R-:W-:Y:S02]  /*65b0*/  IMAD.MOV.U32 R16, RZ, RZ, 0x1 ;  /* 0x00000001ff107424 */ /* 0x000fe400078e00ff */
[----:B------:R-:W-:-:S07]  /*65c0*/  FADD.FTZ R3, R3, R18 ;  /* 0x0000001203037221 */ /* 0x000fce0000010000 */
[----:B------:R-:W-:Y:S05]  /*65d0*/  WARPSYNC.COLLECTIVE R14, `(.L_x_3294) ;  /* 0x000000000e087348 */ /* 0x000fea0003c00000 */
[----:B------:R0:W1:Y:S02]  /*65e0*/  SHFL.BFLY P2, R18, R17, R16, R15 ;  /* 0x0c00001011127389 */ /* 0x000064000004000f */
[----:B01----:R-:W-:Y:S01]  /*65f0*/  ENDCOLLECTIVE ;  /* 0x000000000000791b */ /* 0x003fe20003800000 */
.L_x_3294:
[----:B------:R-:W-:Y:S02]  /*6600*/  MOV R17, R3 ;  /* 0x0000000300117202 */ /* 0x000fe40000000f00 */
[----:B------:R-:W-:-:S07]  /*6610*/  MOV R5, R18 ;  /* 0x0000001200057202 */ /* 0x000fce0000000f00 */
[----:B------:R-:W-:Y:S05]  /*6620*/  WARPSYNC.COLLECTIVE R14, `(.L_x_3295) ;  /* 0x000000000e087348 */ /* 0x000fea0003c00000 */
[----:B------:R0:W1:Y:S02]  /*6630*/  SHFL.BFLY P2, R18, R17, R16, R15 ;  /* 0x0c00001011127389 */ /* 0x000064000004000f */
[----:B01----:R-:W-:Y:S01]  /*6640*/  ENDCOLLECTIVE ;  /* 0x000000000000791b */ /* 0x003fe20003800000 */
.L_x_3295:
[----:B------:R-:W-:Y:S01]  /*6650*/  FADD.FTZ R4, R4, R5 ;  /* 0x0000000504047221 */ /* 0x000fe20000010000 */
[----:B------:R-:W-:Y:S01]  /*6660*/  HFMA2.MMA R16, -RZ, RZ, 0, 4.76837158203125e-07 ;  /* 0x00000008ff107435 */ /* 0x000fe200000001ff */
[----:B------:R-:W-:Y:S02]  /*6670*/  MOV R17, R21 ;  /* 0x0000001500117202 */ /* 0x000fe40000000f00 */
[----:B------:R-:W-:-:S08]  /*6680*/  MOV R6, R18 ;  /* 0x0000001200067202 */ /* 0x000fd00000000f00 */
[----:B------:R-:W-:Y:S05]  /*6690*/  WARPSYNC.COLLECTIVE R14, `(.L_x_3296) ;  /* 0x000000000e087348 */ /* 0x000fea0003c00000 */
[----:B------:R0:W1:Y:S02]  /*66a0*/  SHFL.BFLY P2, R18, R17, R16, R15 ;  /* 0x0c00001011127389 */ /* 0x000064000004000f */
[----:B01----:R-:W-:Y:S01]  /*66b0*/  ENDCOLLECTIVE ;  /* 0x000000000000791b */ /* 0x003fe20003800000 */
.L_x_3296:
[----:B------:R-:W-:Y:S01]  /*66c0*/  FADD.FTZ R32, R3, R6 ;  /* 0x0000000603207221 */ /* 0x000fe20000010000 */
[----:B------:R-:W-:Y:S02]  /*66d0*/  MOV R17, R24 ;  /* 0x0000001800117202 */ /* 0x000fe40000000f00 */
[----:B------:R-:W-:-:S07]  /*66e0*/  MOV R20, R18 ;  /* 0x0000001200147202 */ /* 0x000fce0000000f00 */
[----:B------:R-:W-:Y:S05]  /*66f0*/  WARPSYNC.COLLECTIVE R14, `(.L_x_3297) ;  /* 0x000000000e087348 */ /* 0x000fea0003c00000 */
[----:B------:R0:W1:Y:S02]  /*6700*/  SHFL.BFLY P2, R18, R17, R16, R15 ;  /* 0x0c00001011127389 */ /* 0x000064000004000f */
[----:B01----:R-:W-:Y:S01]  /*6710*/  ENDCOLLECTIVE ;  /* 0x000000000000791b */ /* 0x003fe20003800000 */
.L_x_3297:
[----:B------:R-:W-:-:S05]  /*6720*/  FADD.FTZ R20, R20, R21 ;  /* 0x0000001514147221 */ /* 0x000fca0000010000 */
[----:B------:R-:W-:Y:S01]  /*6730*/  MOV R17, R20 ;  /* 0x0000001400117202 */ /* 0x000fe20000000f00 */
[----:B------:R-:W-:Y:S01]  /*6740*/  IMAD.MOV.U32 R16, RZ, RZ, 0x4 ;  /* 0x00000004ff107424 */ /* 0x000fe200078e00ff */
[----:B------:R-:W-:-:S07]  /*6750*/  MOV R19, R18 ;  /* 0x0000001200137202 */ /* 0x000fce0000000f00 */
[----:B------:R-:W-:Y:S05]  /*6760*/  WARPSYNC.COLLECTIVE R14, `(.L_x_3298) ;  /* 0x000000000e087348 */ /* 0x000fea0003c00000 */
[----:B------:R0:W1:Y:S02]  /*6770*/  SHFL.BFLY P2, R18, R17, R16, R15 ;  /* 0x0c00001011127389 */ /* 0x000064000004000f */
[----:B01----:R-:W-:Y:S01]  /*6780*/  ENDCOLLECTIVE ;  /* 0x000000000000791b */ /* 0x003fe20003800000 */
.L_x_3298:
[----:B------:R-:W-:-:S05]  /*6790*/  FADD.FTZ R19, R19, R24 ;  /* 0x0000001813137221 */ /* 0x000fca0000010000 */
[----:B------:R-:W-:Y:S02]  /*67a0*/  MOV R17, R19 ;  /* 0x0000001300117202 */ /* 0x000fe40000000f00 */
[----:B------:R-:W-:-:S07]  /*67b0*/  MOV R21, R18 ;  /* 0x0000001200157202 */ /* 0x000fce0000000f00 */
[----:B------:R-:W-:Y:S05]  /*67c0*/  WARPSYNC.COLLECTIVE R14, `(.L_x_3299) ;  /* 0x000000000e087348 */ /* 0x000fea0003c00000 */
[----:B------:R0:W1:Y:S02]  /*67d0*/  SHFL.BFLY P2, R18, R17, R16, R15 ;  /* 0x0c00001011127389 */ /* 0x000064000004000f */
[----:B01----:R-:W-:Y:S01]  /*67e0*/  ENDCOLLECTIVE ;  /* 0x000000000000791b */ /* 0x003fe20003800000 */
.L_x_3299:
        /* <DEDUP_REMOVED lines=10> */
.L_x_3300:
[----:B------:R0:W1:Y:S04]  /*6890*/  @!P0 LDS R23, [R9] ;  /* 0x0000000009178984 */ /* 0x0000680000000800 */
[----:B------:R0:W2:Y:S01]  /*68a0*/  @!P0 LDS R25, [R9+0x500] ;  /* 0x0005000009198984 */ /* 0x0000a20000000800 */
[----:B------:R-:W-:Y:S02]  /*68b0*/  MOV R17, R22 ;  /* 0x0000001600117202 */ /* 0x000fe40000000f00 */
[----:B------:R-:W-:-:S07]  /*68c0*/  MOV R8, R18 ;  /* 0x0000001200087202 */ /* 0x000fce0000000f00 */
[----:B012---:R-:W-:Y:S05]  /*68d0*/  WARPSYNC.COLLECTIVE R14, `(.L_x_3301) ;  /* 0x000000000e087348 */ /* 0x007fea0003c00000 */
[----:B------:R3:W4:Y:S02]  /*68e0*/  SHFL.BFLY P2, R18, R17, R16, R15 ;  /* 0x0c00001011127389 */ /* 0x000724000004000f */
[----:B01234-:R-:W-:Y:S01]  /*68f0*/  ENDCOLLECTIVE ;  /* 0x000000000000791b */ /* 0x01ffe20003800000 */
.L_x_3301:
[----:B------:R-:W-:Y:S01]  /*6900*/  FADD.FTZ R21, R21, R8 ;  /* 0x0000000815157221 */ /* 0x000fe20000010000 */
[----:B------:R-:W-:Y:S01]  /*6910*/  CS2R R8, SRZ ;  /* 0x0000000000087805 */ /* 0x000fe2000001ff00 */
[----:B------:R-:W-:-:S03]  /*6920*/  HFMA2.MMA R16, -RZ, RZ, 0, 5.9604644775390625e-08 ;  /* 0x00000001ff107435 */ /* 0x000fc600000001ff */
[----:B------:R-:W-:Y:S02]  /*6930*/  MOV R17, R21 ;  /* 0x0000001500117202 */ /* 0x000fe40000000f00 */
[----:B------:R-:W-:Y:S02]  /*6940*/  @!P0 MOV R12, R23 ;  /* 0x00000017000c8202 */ /* 0x000fe40000000f00 */
[----:B------:R-:W-:Y:S02]  /*6950*/  @!P0 MOV R11, R25 ;  /* 0x00000019000b8202 */ /* 0x000fe40000000f00 */
[----:B------:R-:W-:-:S07]  /*6960*/  MOV R7, R18 ;  /* 0x0000001200077202 */ /* 0x000fce0000000f00 */
[----:B------:R-:W-:Y:S05]  /*6970*/  WARPSYNC.COLLECTIVE R14, `(.L_x_3302) ;  /* 0x000000000e087348 */ /* 0x000fea0003c00000 */
[----:B------:R0:W1:Y:S02]  /*6980*/  SHFL.BFLY P2, R18, R17, R16, R15 ;  /* 0x0c00001011127389 */ /* 0x000064000004000f */
[----:B01----:R-:W-:Y:S01]  /*6990*/  ENDCOLLECTIVE ;  /* 0x000000000000791b */ /* 0x003fe20003800000 */
.L_x_3302:
        /* <DEDUP_REMOVED lines=8> */
.L_x_3303:
[----:B------:R-:W-:Y:S01]  /*6a20*/  FADD.FTZ R20, R21, R20 ;  /* 0x0000001415147221 */ /* 0x000fe20000010000 */
[----:B------:R-:W-:Y:S01]  /*6a30*/  HFMA2.MMA R16, -RZ, RZ, 0, 4.76837158203125e-07 ;  /* 0x00000008ff107435 */ /* 0x000fe200000001ff */
[----:B------:R-:W-:Y:S02]  /*6a40*/  MOV R17, R12 ;  /* 0x0000000c00117202 */ /* 0x000fe40000000f00 */
[----:B------:R-:W-:-:S08]  /*6a50*/  MOV R19, R18 ;  /* 0x0000001200137202 */ /* 0x000fd00000000f00 */
[----:B------:R-:W-:Y:S05]  /*6a60*/  WARPSYNC.COLLECTIVE R14, `(.L_x_3304) ;  /* 0x000000000e087348 */ /* 0x000fea0003c00000 */
[----:B------:R0:W1:Y:S02]  /*6a70*/  SHFL.BFLY P2, R18, R17, R16, R15 ;  /* 0x0c00001011127389 */ /* 0x000064000004000f */
[----:B01----:R-:W-:Y:S01]  /*6a80*/  ENDCOLLECTIVE ;  /* 0x000000000000791b */ /* 0x003fe20003800000 */
.L_x_3304:
[----:B------:R-:W-:Y:S01]  /*6a90*/  FADD.FTZ R19, R22, R19 ;  /* 0x0000001316137221 */ /* 0x000fe20000010000 */
[----:B------:R-:W-:Y:S01]  /*6aa0*/  MOV R17, R11 ;  /* 0x0000000b00117202 */ /* 0x000fe20000000f00 */
[----:B------:R-:W-:-:S07]  /*6ab0*/  IMAD.MOV.U32 R13, RZ, RZ, R18 ;  /* 0x000000ffff0d7224 */ /* 0x000fce00078e0012 */
[----:B------:R-:W-:Y:S05]  /*6ac0*/  WARPSYNC.COLLECTIVE R14, `(.L_x_3305) ;  /* 0x000000000e087348 */ /* 0x000fea0003c00000 */
[----:B------:R0:W1:Y:S02]  /*6ad0*/  SHFL.BFLY P2, R18, R17, R16, R15 ;  /* 0x0c00001011127389 */ /* 0x000064000004000f */
[----:B01----:R-:W-:Y:S01]  /*6ae0*/  ENDCOLLECTIVE ;  /* 0x000000000000791b */ /* 0x003fe20003800000 */
.L_x_3305:
[----:B------:R-:W-:Y:S01]  /*6af0*/  FADD.FTZ R13, R13, R12 ;  /* 0x0000000c0d0d7221 */ /* 0x000fe20000010000 */
[----:B------:R-:W-:-:S04]  /*6b00*/  HFMA2.MMA R16, -RZ, RZ, 0, 2.384185791015625e-07 ;  /* 0x00000004ff107435 */ /* 0x000fc800000001ff */
[----:B------:R-:W-:Y:S02]  /*6b10*/  MOV R17, R13 ;  /* 0x0000000d00117202 */ /* 0x000fe40000000f00 */
[----:B------:R-:W-:-:S07]  /*6b20*/  MOV R26, R18 ;  /* 0x00000012001a7202 */ /* 0x000fce0000000f00 */
[----:B------:R-:W-:Y:S05]  /*6b30*/  WARPSYNC.COLLECTIVE R14, `(.L_x_3306) ;  /* 0x000000000e087348 */ /* 0x000fea0003c00000 */
[----:B------:R0:W1:Y:S02]  /*6b40*/  SHFL.BFLY P2, R18, R17, R16, R15 ;  /* 0x0c00001011127389 */ /* 0x000064000004000f */
[----:B01----:R-:W-:Y:S01]  /*6b50*/  ENDCOLLECTIVE ;  /* 0x000000000000791b */ /* 0x003fe20003800000 */
.L_x_3306:
[----:B------:R-:W-:-:S05]  /*6b60*/  FADD.FTZ R23, R26, R11 ;  /* 0x0000000b1a177221 */ /* 0x000fca0000010000 */
[----:B------:R-:W-:Y:S02]  /*6b70*/  MOV R17, R23 ;  /* 0x0000001700117202 */ /* 0x000fe40000000f00 */
[----:B------:R-:W-:-:S07]  /*6b80*/  MOV R12, R18 ;  /* 0x00000012000c7202 */ /* 0x000fce0000000f00 */
[----:B------:R-:W-:Y:S05]  /*6b90*/  WARPSYNC.COLLECTIVE R14, `(.L_x_3307) ;  /* 0x000000000e087348 */ /* 0x000fea0003c00000 */
[----:B------:R0:W1:Y:S02]  /*6ba0*/  SHFL.BFLY P2, R18, R17, R16, R15 ;  /* 0x0c00001011127389 */ /* 0x000064000004000f */
[----:B01----:R-:W-:Y:S01]  /*6bb0*/  ENDCOLLECTIVE ;  /* 0x000000000000791b */ /* 0x003fe20003800000 */
.L_x_3307:
[----:B------:R-:W-:Y:S01]  /*6bc0*/  FADD.FTZ R27, R13, R12 ;  /* 0x0000000c0d1b7221 */ /* 0x000fe20000010000 */
[----:B------:R-:W-:-:S03]  /*6bd0*/  HFMA2.MMA R16, -RZ, RZ, 0, 1.1920928955078125e-07 ;  /* 0x00000002ff107435 */ /* 0x000fc600000001ff */
[----:B------:R-:W-:Y:S01]  /*6be0*/  IMAD.MOV.U32 R17, RZ, RZ, R27 ;  /* 0x000000ffff117224 */ /* 0x000fe200078e001b */
[----:B------:R-:W-:Y:S02]  /*6bf0*/  MOV R24, R18 ;  /* 0x0000001200187202 */ /* 0x000fe40000000f00 */
[----:B------:R-:W-:-:S03]  /*6c00*/  @!P0 SHF.L.U32 R18, R50, 0x1, RZ ;  /* 0x0000000132128819 */ /* 0x000fc600000006ff */
[----:B------:R-:W-:Y:S01]  /*6c10*/  FADD.FTZ R26, R23, R24 ;  /* 0x00000018171a7221 */ /* 0x000fe20000010000 */
[----:B------:R-:W-:-:S07]  /*6c20*/  @!P0 LOP3.LUT R7, R7, R18, RZ, 0x3c, !PT ;  /* 0x0000001207078212 */ /* 0x000fce00078e3cff */
[----:B------:R-:W-:Y:S05]  /*6c30*/  WARPSYNC.COLLECTIVE R14, `(.L_x_3308) ;  /* 0x000000000e087348 */ /* 0x000fea0003c00000 */
[----:B------:R0:W1:Y:S02]  /*6c40*/  SHFL.BFLY P2, R18, R17, R16, R15 ;  /* 0x0c00001011127389 */ /* 0x000064000004000f */
[----:B01----:R-:W-:Y:S01]  /*6c50*/  ENDCOLLECTIVE ;  /* 0x000000000000791b */ /* 0x003fe20003800000 */
.L_x_3308:
        /* <DEDUP_REMOVED lines=8> */
.L_x_3309:
        /* <DEDUP_REMOVED lines=8> */
.L_x_3310:
[----:B------:R-:W-:Y:S01]  /*6d60*/  @!P0 MOV R8, R7 ;  /* 0x0000000700088202 */ /* 0x000fe20000000f00 */
[----:B------:R-:W-:Y:S01]  /*6d70*/  FADD.FTZ R26, R26, R11 ;  /* 0x0000000b1a1a7221 */ /* 0x000fe20000010000 */
[----:B------:R-:W-:-:S04]  /*6d80*/  ISETP.NE.AND P0, PT, R50, RZ, PT ;  /* 0x000000ff3200720c */ /* 0x000fc80003f05270 */
[----:B------:R-:W-:-:S09]  /*6d90*/  MOV R17, R26 ;  /* 0x0000001a00117202 */ /* 0x000fd20000000f00 */
[----:B------:R-:W0:Y:S01]  /*6da0*/  @!P0 LDC.64 R12, c[0x0][0x218] ;  /* 0x00008600ff0c8b82 */ /* 0x000e220000000a00 */
[----:B------:R-:W-:Y:S02]  /*6db0*/  @!P0 F2FP.F16.F32.PACK_AB R32, RZ, R32 ;  /* 0x00000020ff20823e */ /* 0x000fe400000000ff */
[----:B------:R-:W-:-:S05]  /*6dc0*/  MOV R28, R18 ;  /* 0x00000012001c7202 */ /* 0x000fca0000000f00 */
[----:B------:R-:W1:Y:S02]  /*6dd0*/  @!P0 LDC.64 R2, c[0x0][0x220] ;  /* 0x00008800ff028b82 */ /* 0x000e640000000a00 */
[----:B01----:R-:W-:Y:S05]  /*6de0*/  WARPSYNC.COLLECTIVE R14, `(.L_x_3311) ;  /* 0x000000000e087348 */ /* 0x003fea0003c00000 */
[----:B------:R2:W3:Y:S02]  /*6df0*/  SHFL.BFLY P2, R18, R17, R16, R15 ;  /* 0x0c00001011127389 */ /* 0x0004e4000004000f */
[----:B0123--:R-:W-:Y:S01]  /*6e00*/  ENDCOLLECTIVE ;  /* 0x000000000000791b */ /* 0x00ffe20003800000 */
.L_x_3311:
[----:B------:R-:W-:Y:S01]  /*6e10*/  FADD.FTZ R27, R27, R28 ;  /* 0x0000001c1b1b7221 */ /* 0x000fe20000010000 */
[----:B------:R-:W0:Y:S01]  /*6e20*/  @!P0 LDC.64 R6, c[0x0][0x220] ;  /* 0x00008800ff068b82 */ /* 0x000e220000000a00 */
[----:B------:R-:W-:Y:S01]  /*6e30*/  HFMA2.MMA R16, -RZ, RZ, 0, 4.76837158203125e-07 ;  /* 0x00000008ff107435 */ /* 0x000fe200000001ff */
[----:B------:R-:W-:Y:S02]  /*6e40*/  IMAD.MOV.U32 R17, RZ, RZ, R9 ;  /* 0x000000ffff117224 */ /* 0x000fe400078e0009 */
[----:B------:R-:W-:-:S04]  /*6e50*/  @!P0 IMAD.WIDE R12, R25, 0x2, R12 ;  /* 0x00000002190c8825 */ /* 0x000fc800078e020c */
[----:B------:R-:W-:Y:S01]  /*6e60*/  @!P0 IMAD.WIDE R2, R25, 0x2, R2 ;  /* 0x0000000219028825 */ /* 0x000fe200078e0202 */
[----:B------:R-:W-:-:S07]  /*6e70*/  MOV R29, R18 ;  /* 0x00000012001d7202 */ /* 0x000fce0000000f00 */
[----:B0-----:R-:W-:Y:S05]  /*6e80*/  WARPSYNC.COLLECTIVE R14, `(.L_x_3312) ;  /* 0x000000000e087348 */ /* 0x001fea0003c00000 */
[----:B------:R1:W2:Y:S02]  /*6e90*/  SHFL.BFLY P2, R18, R17, R16, R15 ;  /* 0x0c00001011127389 */ /* 0x0002a4000004000f */
[----:B012---:R-:W-:Y:S01]  /*6ea0*/  ENDCOLLECTIVE ;  /* 0x000000000000791b */ /* 0x007fe20003800000 */
.L_x_3312:
[----:B------:R-:W-:Y:S01]  /*6eb0*/  FADD.FTZ R26, R26, R29 ;  /* 0x0000001d1a1a7221 */ /* 0x000fe20000010000 */
[----:B------:R-:W-:Y:S01]  /*6ec0*/  @!P0 IMAD.WIDE R6, R25, 0x2, R6 ;  /* 0x0000000219068825 */ /* 0x000fe200078e0206 */
[----:B------:R-:W-:Y:S02]  /*6ed0*/  MOV R17, R8 ;  /* 0x0000000800117202 */ /* 0x000fe40000000f00 */
[----:B------:R-:W-:-:S07]  /*6ee0*/  MOV R30, R18 ;  /* 0x00000012001e7202 */ /* 0x000fce0000000f00 */
[----:B------:R-:W-:Y:S05]  /*6ef0*/  WARPSYNC.COLLECTIVE R14, `(.L_x_3313) ;  /* 0x000000000e087348 */ /* 0x000fea0003c00000 */
[----:B------:R0:W1:Y:S02]  /*6f00*/  SHFL.BFLY P2, R18, R17, R16, R15 ;  /* 0x0c00001011127389 */ /* 0x000064000004000f */
[----:B01----:R-:W-:Y:S01]  /*6f10*/  ENDCOLLECTIVE ;  /* 0x000000000000791b */ /* 0x003fe20003800000 */
.L_x_3313:
[----:B------:R-:W-:Y:S01]  /*6f20*/  FADD.FTZ R30, R30, R9 ;  /* 0x000000091e1e7221 */ /* 0x000fe20000010000 */
[----:B------:R-:W-:-:S04]  /*6f30*/  HFMA2.MMA R16, -RZ, RZ, 0, 2.384185791015625e-07 ;  /* 0x00000004ff107435 */ /* 0x000fc800000001ff */
[----:B------:R-:W-:Y:S02]  /*6f40*/  MOV R17, R30 ;  /* 0x0000001e00117202 */ /* 0x000fe40000000f00 */
[----:B------:R-:W-:-:S07]  /*6f50*/  MOV R11, R18 ;  /* 0x00000012000b7202 */ /* 0x000fce0000000f00 */
[----:B------:R-:W-:Y:S05]  /*6f60*/  WARPSYNC.COLLECTIVE R14, `(.L_x_3314) ;  /* 0x000000000e087348 */ /* 0x000fea0003c00000 */
[----:B------:R0:W1:Y:S02]  /*6f70*/  SHFL.BFLY P2, R18, R17, R16, R15 ;  /* 0x0c00001011127389 */ /* 0x000064000004000f */
[----:B01----:R-:W-:Y:S01]  /*6f80*/  ENDCOLLECTIVE ;  /* 0x000000000000791b */ /* 0x003fe20003800000 */
.L_x_3314:
[----:B------:R-:W-:Y:S02]  /*6f90*/  FADD.FTZ R24, R11, R8 ;  /* 0x000000080b187221 */ /* 0x000fe40000010000 */
[----:B------:R-:W0:Y:S03]  /*6fa0*/  @!P0 LDC.64 R10, c[0x0][0x220] ;  /* 0x00008800ff0a8b82 */ /* 0x000e260000000a00 */
[----:B------:R-:W-:Y:S02]  /*6fb0*/  MOV R17, R24 ;  /* 0x0000001800117202 */ /* 0x000fe40000000f00 */
[----:B------:R-:W-:-:S07]  /*6fc0*/  MOV R9, R18 ;  /* 0x0000001200097202 */ /* 0x000fce0000000f00 */
[----:B0-----:R-:W-:Y:S05]  /*6fd0*/  WARPSYNC.COLLECTIVE R14, `(.L_x_3315) ;  /* 0x000000000e087348 */ /* 0x001fea0003c00000 */
[----:B------:R1:W2:Y:S02]  /*6fe0*/  SHFL.BFLY P2, R18, R17, R16, R15 ;  /* 0x0c00001011127389 */ /* 0x0002a4000004000f */
[----:B012---:R-:W-:Y:S01]  /*6ff0*/  ENDCOLLECTIVE ;  /* 0x000000000000791b */ /* 0x007fe20003800000 */
.L_x_3315:
[----:B------:R-:W-:Y:S01]  /*7000*/  FADD.FTZ R30, R30, R9 ;  /* 0x000000091e1e7221 */ /* 0x000fe20000010000 */
[----:B------:R-:W-:Y:S01]  /*7010*/  @!P0 IMAD.WIDE R10, R25, 0x2, R10 ;  /* 0x00000002190a8825 */ /* 0x000fe200078e020a */
[----:B------:R-:W0:Y:S01]  /*7020*/  @!P0 LDC.64 R8, c[0x0][0x218] ;  /* 0x00008600ff088b82 */ /* 0x000e220000000a00 */
[----:B------:R-:W-:Y:S02]  /*7030*/  HFMA2.MMA R16, -RZ, RZ, 0, 1.1920928955078125e-07 ;  /* 0x00000002ff107435 */ /* 0x000fe400000001ff */
[----:B------:R-:W-:Y:S01]  /*7040*/  IMAD.MOV.U32 R17, RZ, RZ, R30 ;  /* 0x000000ffff117224 */ /* 0x000fe200078e001e */
[----:B------:R-:W-:-:S08]  /*7050*/  MOV R23, R18 ;  /* 0x0000001200177202 */ /* 0x000fd00000000f00 */
[----:B0-----:R-:W-:Y:S05]  /*7060*/  WARPSYNC.COLLECTIVE R14, `(.L_x_3316) ;  /* 0x000000000e087348 */ /* 0x001fea0003c00000 */
[----:B------:R1:W2:Y:S02]  /*7070*/  SHFL.BFLY P2, R18, R17, R16, R15 ;  /* 0x0c00001011127389 */ /* 0x0002a4000004000f */
[----:B012---:R-:W-:Y:S01]  /*7080*/  ENDCOLLECTIVE ;  /* 0x000000000000791b */ /* 0x007fe20003800000 */
.L_x_3316:
        /* <DEDUP_REMOVED lines=11> */
.L_x_3317:
[----:B------:R0:W-:Y:S04]  /*7140*/  @!P0 STG.E.U16 desc[UR12][R12.64], R33 ;  /* 0x000000210c008986 */ /* 0x0001e8000c10150c */
[----:B------:R1:W-:Y:S01]  /*7150*/  @!P0 STG.E.U16 desc[UR12][R10.64], R32 ;  /* 0x000000200a008986 */ /* 0x0003e2000c10150c */
[----:B------:R-:W-:Y:S01]  /*7160*/  @!P0 F2FP.F16.F32.PACK_AB R14, RZ, R27 ;  /* 0x0000001bff0e823e */ /* 0x000fe200000000ff */
[----:B------:R-:W-:Y:S01]  /*7170*/  HFMA2.MMA R16, -RZ, RZ, 0, 5.9604644775390625e-08 ;  /* 0x00000001ff107435 */ /* 0x000fe200000001ff */
        /* <DEDUP_REMOVED lines=10> */
.L_x_3318:
        /* <DEDUP_REMOVED lines=11> */
.L_x_3319:
[----:B------:R-:W-:Y:S01]  /*72d0*/  FADD.FTZ R21, R30, R21 ;  /* 0x000000151e157221 */ /* 0x000fe20000010000 */
[----:B------:R-:W-:Y:S06]  /*72e0*/  BRA `(.L_x_3320) ;  /* 0xffffffe000e07947 */ /* 0x000fec000383ffff */
.L_x_3321:
        /* <DEDUP_REMOVED lines=9> */
.L_x_3873:


//--------------------- .text._ZN13group_norm_v218gn_bwd_cuda_kernelI6__halfLi320ELi1ELi16ELi20ELi1024ELb1ELb1ELi32ELi320ELi320ELi4ELb1ELi4ELb0ELb0ELNS_15WgradSyncMethodE3ENS_16CompileConditionILi900EEEEEvPT_S6_S6_PKS5_S8_S8_S8_PKfflPfPj --------------------------
	.section	.text._ZN13group_norm_v218gn_bwd_cuda_kernelI6__halfLi320ELi1ELi16ELi20ELi1024ELb1ELb1ELi32ELi320ELi320ELi4ELb1ELi4ELb0ELb0ELNS_15WgradSyncMethodE3ENS_16CompileConditionILi900EEEEEvPT_S6_S6_PKS5_S8_S8_S8_PKfflPfPj,"ax",@progbits
	.align	128
        .global         _ZN13group_norm_v218gn_bwd_cuda_kernelI6__halfLi320ELi1ELi16ELi20ELi1024ELb1ELb1ELi32ELi320ELi320ELi4ELb1ELi4ELb0ELb0ELNS_15WgradSyncMethodE3ENS_16CompileConditionILi900EEEEEvPT_S6_S6_PKS5_S8_S8_S8_PKfflPfPj
        .type           _ZN13group_norm_v218gn_bwd_cuda_kernelI6__halfLi320ELi1ELi16ELi20ELi1024ELb1ELb1ELi32ELi320ELi320ELi4ELb1ELi4ELb0ELb0ELNS_15WgradSyncMethodE3ENS_16CompileConditionILi900EEEEEvPT_S6_S6_PKS5_S8_S8_S8_PKfflPfPj,@function
        .size           _ZN13group_norm_v218gn_bwd_cuda_kernelI6__halfLi320ELi1ELi16ELi20ELi1024ELb1ELb1ELi32ELi320ELi320ELi4ELb1ELi4ELb0ELb0ELNS_15WgradSyncMethodE3ENS_16CompileConditionILi900EEEEEvPT_S6_S6_PKS5_S8_S8_S8_PKfflPfPj,(.L_x_3874 - _ZN13group_norm_v218gn_bwd_cuda_kernelI6__halfLi320ELi1ELi16ELi20ELi1024ELb1ELb1ELi32ELi320ELi320ELi4ELb1ELi4ELb0ELb0ELNS_15WgradSyncMethodE3ENS_16CompileConditionILi900EEEEEvPT_S6_S6_PKS5_S8_S8_S8_PKfflPfPj)
        .other          _ZN13group_norm_v218gn_bwd_cuda_kernelI6__halfLi320ELi1ELi16ELi20ELi1024ELb1ELb1ELi32ELi320ELi320ELi4ELb1ELi4ELb0ELb0ELNS_15WgradSyncMethodE3ENS_16CompileConditionILi900EEEEEvPT_S6_S6_PKS5_S8_S8_S8_PKfflPfPj,@"STO_CUDA_ENTRY STV_DEFAULT"
_ZN13group_norm_v218gn_bwd_cuda_kernelI6__halfLi320ELi1ELi16ELi20ELi1024ELb1ELb1ELi32ELi320ELi320ELi4ELb1ELi4ELb0ELb0ELNS_15WgradSyncMethodE3ENS_16CompileConditionILi900EEEEEvPT_S6_S6_PKS5_S8_S8_S8_PKfflPfPj:
.text._ZN13group_norm_v218gn_bwd_cuda_kernelI6__halfLi320ELi1ELi16ELi20ELi1024ELb1ELb1ELi32ELi320ELi320ELi4ELb1ELi4ELb0ELb0ELNS_15WgradSyncMethodE3ENS_16CompileConditionILi900EEEEEvPT_S6_S6_PKS5_S8_S8_S8_PKfflPfPj:
        /* <DEDUP_REMOVED lines=29> */
.L_x_3324:
[----:B------:R-:W2:Y:S04]  /*01d0*/  LD.E.STRONG.GPU R0, desc[UR8][R2.64] ;  /* 0x0000000802007980 */ /* 0x000ea8000c10f900 */
[----:B--2---:R-:W-:Y:S01]  /*01e0*/  CCTL.IVALL ;  /* 0x00000000ff00798f */ /* 0x004fe20002000000 */
[----:B------:R-:W-:Y:S05]  /*01f0*/  YIELD ;  /* 0x0000000000007946 */ /* 0x000fea0003800000 */
[----:B-----5:R-:W-:-:S04]  /*0200*/  LOP3.LUT R0, R0, R5, RZ, 0x3c, !PT ;  /* 0x0000000500007212 */ /* 0x020fc800078e3cff */
[----:B------:R-:W-:-:S13]  /*0210*/  ISETP.GT.AND P0, PT, R0, -0x1, PT ;  /* 0xffffffff0000780c */ /* 0x000fda0003f04270 */
[----:B------:R-:W-:Y:S05]  /*0220*/  @P0 BRA `(.L_x_3324) ;  /* 0xfffffffc00e80947 */ /* 0x000fea000383ffff */
.L_x_3323:
[----:B------:R-:W-:Y:S05]  /*0230*/  WARPSYNC.ALL ;  /* 0x0000000000007948 */ /* 0x000fea0003800000 */
[----:B------:R-:W-:Y:S06]  /*0240*/  BAR.SYNC.DEFER_BLOCKING 0x0 ;  /* 0x0000000000007b1d */ /* 0x000fec0000010000 */
[----:B------:R-:W-:Y:S05]  /*0250*/  BRA `(.L_x_3325) ;  /* 0x0000004400a87947 */ /* 0x000fea0003800000 */
.L_x_3322:
        /* <DEDUP_REMOVED lines=15> */
[----:B------:R-:W-:Y:S01]  /*0350*/  LEA.HI R10, R8, R57, RZ, 0x2 ;  /* 0x00000039080a7211 */ /* 0x000fe200078f10ff */
[----:B------:R-:W-:Y:S01]  /*0360*/  UMOV UR4, URZ ;  /* 0x0000003f00047c82 */ /* 0x000fe20008000000 */
[----:B------:R-:W-:-:S02]  /*0370*/  SHF.R.U32.HI R53, RZ, 0x2, R3 ;  /* 0x00000002ff357819 */ /* 0x000fc40000011603 */
[----:B------:R-:W-:Y:S02]  /*0380*/  SHF.R.S32.HI R55, RZ, 0x2, R10 ;  /* 0x00000002ff377819 */ /* 0x000fe4000001140a */
[----:B------:R-:W-:Y:S02]  /*0390*/  IADD3 R54, R0, 0x2800, RZ ;  /* 0x0000280000367810 */ /* 0x000fe40007ffe0ff */
[C---:B------:R-:W-:Y:S02]  /*03a0*/  IADD3 R2, R55.reuse, 0x50, RZ ;  /* 0x0000005037027810 */ /* 0x040fe40007ffe0ff */
[C---:B0-----:R-:W-:Y:S02]  /*03b0*/  IADD3 R4, R55.reuse, 0xa0, RZ ;  /* 0x000000a037047810 */ /* 0x041fe40007ffe0ff */
[----:B-1----:R-:W-:Y:S02]  /*03c0*/  IADD3 R6, R55, 0xf0, RZ ;  /* 0x000000f037067810 */ /* 0x002fe40007ffe0ff */
[----:B------:R-:W-:-:S02]  /*03d0*/  SHF.R.S32.HI R3, RZ, 0x1f, R2 ;  /* 0x0000001fff037819 */ /* 0x000fc40000011402 */
[----:B------:R-:W-:Y:S02]  /*03e0*/  SHF.L.U32 R0, R58, 0x5, RZ ;  /* 0x000000053a007819 */ /* 0x000fe400000006ff */
[----:B------:R-:W-:Y:S02]  /*03f0*/  SHF.R.S32.HI R5, RZ, 0x1f, R4 ;  /* 0x0000001fff057819 */ /* 0x000fe40000011404 */
[----:B------:R-:W-:Y:S02]  /*0400*/  SHF.R.S32.HI R7, RZ, 0x1f, R6 ;  /* 0x0000001fff077819 */ /* 0x000fe40000011406 */
[----:B------:R-:W-:Y:S02]  /*0410*/  LEA.HI R3, R3, R2, RZ, 0x2 ;  /* 0x0000000203037211 */ /* 0x000fe400078f10ff */
[----:B------:R-:W-:Y:S02]  /*0420*/  LOP3.LUT R10, R10, 0xfffffffc, RZ, 0xc0, !PT ;  /* 0xfffffffc0a0a7812 */ /* 0x000fe400078ec0ff */
[----:B------:R-:W-:-:S02]  /*0430*/  LOP3.LUT R0, R0, 0x3e0, RZ, 0xc0, !PT ;  /* 0x000003e000007812 */ /* 0x000fc400078ec0ff */
[-C--:B------:R-:W-:Y:S02]  /*0440*/  LEA.HI R8, R8, R57.reuse, RZ, 0x4 ;  /* 0x0000003908087211 */ /* 0x080fe400078f20ff */
[----:B------:R-:W-:Y:S02]  /*0450*/  LEA.HI R5, R5, R4, RZ, 0x2 ;  /* 0x0000000405057211 */ /* 0x000fe400078f10ff */
[----:B----4-:R-:W-:Y:S02]  /*0460*/  LEA R54, R11, R54, 0x18 ;  /* 0x000000360b367211 */ /* 0x010fe400078ec0ff */
[----:B------:R-:W-:Y:S02]  /*0470*/  LEA.HI R7, R7, R6, RZ, 0x2 ;  /* 0x0000000607077211 */ /* 0x000fe400078f10ff */
[----:B------:R-:W-:Y:S01]  /*0480*/  IADD3 R10, -R10, R57, RZ ;  /* 0x000000390a0a7210 */ /* 0x000fe20007ffe1ff */
[----:B------:R-:W-:Y:S01]  /*0490*/  IMAD R52, R9, 0x28, R54 ;  /* 0x0000002809347824 */ /* 0x000fe200078e0236 */
[----:B------:R-:W-:-:S02]  /*04a0*/  SHF.R.U32.HI R3, RZ, 0x2, R3 ;  /* 0x00000002ff037819 */ /* 0x000fc40000011603 */
[----:B------:R-:W-:Y:S02]  /*04b0*/  IADD3 R0, R0, R13, RZ ;  /* 0x0000000d00007210 */ /* 0x000fe40007ffe0ff */
[----:B------:R-:W-:Y:S02]  /*04c0*/  SHF.R.U32.HI R51, RZ, 0x4, R8 ;  /* 0x00000004ff337819 */ /* 0x000fe40000011608 */
[----:B------:R-:W-:Y:S02]  /*04d0*/  CS2R R8, SRZ ;  /* 0x0000000000087805 */ /* 0x000fe4000001ff00 */
[----:B------:R-:W-:Y:S02]  /*04e0*/  SHF.R.U32.HI R5, RZ, 0x2, R5 ;  /* 0x00000002ff057819 */ /* 0x000fe40000011605 */
[----:B------:R-:W-:Y:S02]  /*04f0*/  SHF.R.U32.HI R7, RZ, 0x2, R7 ;  /* 0x00000002ff077819 */ /* 0x000fe40000011607 */
[----:B------:R-:W-:-:S02]  /*0500*/  LOP3.LUT R50, R10, 0x3, R3, 0x78, !PT ;  /* 0x000000030a327812 */ /* 0x000fc400078e7803 */
[----:B------:R-:W-:Y:S02]  /*0510*/  LEA R52, R13, R52, 0x3 ;  /* 0x000000340d347211 */ /* 0x000fe400078e18ff */
[----:B------:R-:W-:Y:S02]  /*0520*/  CS2R R12, SRZ ;  /* 0x00000000000c7805 */ /* 0x000fe4000001ff00 */
[C---:B------:R-:W-:Y:S02]  /*0530*/  LOP3.LUT R51, R10.reuse, 0x3, R51, 0x78, !PT ;  /* 0x000000030a337812 */ /* 0x040fe400078e7833 */
[C---:B------:R-:W-:Y:S02]  /*0540*/  LOP3.LUT R49, R10.reuse, 0x3, R5, 0x78, !PT ;  /* 0x000000030a317812 */ /* 0x040fe400078e7805 */
[----:B------:R-:W-:Y:S02]  /*0550*/  LOP3.LUT R48, R10, 0x3, R7, 0x78, !PT ;  /* 0x000000030a307812 */ /* 0x000fe400078e7807 */
[----:B------:R-:W-:-:S02]  /*0560*/  CS2R R10, SRZ ;  /* 0x00000000000a7805 */ /* 0x000fc4000001ff00 */
[----:B------:R-:W-:Y:S01]  /*0570*/  CS2R R6, SRZ ;  /* 0x0000000000067805 */ /* 0x000fe2000001ff00 */
[--C-:B--2---:R-:W-:Y:S02]  /*0580*/  HADD2.F32 R3, -RZ, R44.reuse.H0_H0 ;  /* 0x2000002cff037230 */ /* 0x104fe40000004100 */
[----:B------:R-:W-:Y:S02]  /*0590*/  HADD2.F32 R46, -RZ, R44.H1_H1 ;  /* 0x3000002cff2e7230 */ /* 0x000fe40000004100 */
[----:B------:R-:W-:Y:S02]  /*05a0*/  HADD2.F32 R47, -RZ, R45.H0_H0 ;  /* 0x2000002dff2f7230 */ /* 0x000fe40000004100 */
[--C-:B---3--:R-:W-:Y:S02]  /*05b0*/  HADD2.F32 R44, -RZ, R40.reuse.H0_H0 ;  /* 0x20000028ff2c7230 */ /* 0x108fe40000004100 */
[----:B------:R-:W-:Y:S02]  /*05c0*/  HADD2.F32 R43, -RZ, R40.H1_H1 ;  /* 0x30000028ff2b7230 */ /* 0x000fe40000004100 */
[----:B------:R-:W-:-:S02]  /*05d0*/  HADD2.F32 R42, -RZ, R41.H0_H0 ;  /* 0x20000029ff2a7230 */ /* 0x000fc40000004100 */
[----:B------:R-:W-:Y:S02]  /*05e0*/  HADD2.F32 R45, -RZ, R45.H1_H1 ;  /* 0x3000002dff2d7230 */ /* 0x000fe40000004100 */
[----:B------:R-:W-:Y:S02]  /*05f0*/  HADD2.F32 R41, -RZ, R41.H1_H1 ;  /* 0x30000029ff297230 */ /* 0x000fe40000004100 */
[----:B------:R-:W-:-:S07]  /*0600*/  IMAD R40, R0, 0x140, RZ ;  /* 0x0000014000287824 */ /* 0x000fce00078e02ff */
.L_x_3337:
[----:B-1----:R-:W-:Y:S01]  /*0610*/  HFMA2.MMA R5, -RZ, RZ, 0, 0 ;  /* 0x00000000ff057435 */ /* 0x002fe200000001ff */
[----:B------:R-:W-:Y:S01]  /*0620*/  MOV R4, R56 ;  /* 0x0000003800047202 */ /* 0x000fe20000000f00 */
        /* <DEDUP_REMOVED lines=69> */
[----:B------:R-:W-:-:S06]  /*0a80*/  IADD3.X R17, R32, UR11, RZ, P0, !PT ;  /* 0x0000000b20117c10 */ /* 0x000fcc00087fe4ff */
[----:B------:R-:W5:Y:S01]  /*0a90*/  LDG.E.64.CONSTANT R16, desc[UR8][R16.64] ;  /* 0x0000000810107981 */ /* 0x000f62000c1e9b00 */
[----:B--2---:R-:W-:-:S06]  /*0aa0*/  FADD.FTZ R89, R5, UR5 ;  /* 0x0000000505597e21 */ /* 0x004fcc0008010000 */
[----:B------:R-:W0:Y:S01]  /*0ab0*/  MUFU.RSQ R89, R89 ;  /* 0x0000005900597308 */ /* 0x000e220000001400 */
[----:B------:R-:W-:Y:S01]  /*0ac0*/  IADD3 R5, R40, 0x1e00, RZ ;  /* 0x00001e0028057810 */ /* 0x000fe20007ffe0ff */
[----:B---3--:R-:W-:-:S03]  /*0ad0*/  HADD2.F32 R25, -RZ, R18.H0_H0 ;  /* 0x20000012ff197230 */ /* 0x008fc60000004100 */
[----:B------:R-:W-:Y:S02]  /*0ae0*/  IADD3 R83, P0, R5, R22, RZ ;  /* 0x0000001605537210 */ /* 0x000fe40007f1e0ff */
[----:B------:R-:W-:Y:S01]  /*0af0*/  FADD.FTZ R24, -R4, R25 ;  /* 0x0000001904187221 */ /* 0x000fe20000010100 */
[----:B------:R-:W-:-:S03]  /*0b00*/  HADD2.F32 R25, -RZ, R18.H1_H1 ;  /* 0x30000012ff197230 */ /* 0x000fc60000004100 */
[----:B0-----:R-:W-:Y:S01]  /*0b10*/  FMUL.FTZ R5, R89, R24 ;  /* 0x0000001859057220 */ /* 0x001fe20000410000 */
[----:B------:R-:W-:Y:S01]  /*0b20*/  IADD3.X R24, RZ, R23, RZ, P0, !PT ;  /* 0x00000017ff187210 */ /* 0x000fe200007fe4ff */
[----:B------:R-:W-:-:S03]  /*0b30*/  FADD.FTZ R18, -R4, R25 ;  /* 0x0000001904127221 */ /* 0x000fc60000010100 */
[C---:B------:R-:W-:Y:S02]  /*0b40*/  SHF.L.U64.HI R87, R83.reuse, 0x1, R24 ;  /* 0x0000000153577819 */ /* 0x040fe40000010218 */
[----:B------:R-:W-:Y:S01]  /*0b50*/  SHF.L.U32 R83, R83, 0x1, RZ ;  /* 0x0000000153537819 */ /* 0x000fe200000006ff */
[----:B------:R-:W-:-:S03]  /*0b60*/  FMUL.FTZ R85, R89, R18 ;  /* 0x0000001259557220 */ /* 0x000fc60000410000 */
[----:B------:R-:W-:Y:S01]  /*0b70*/  IADD3 R18, P0, R83, UR6, RZ ;  /* 0x0000000653127c10 */ /* 0x000fe2000ff1e0ff */
[--C-:B------:R-:W-:Y:S02]  /*0b80*/  HADD2.F32 R65, -RZ, R19.reuse.H0_H0 ;  /* 0x20000013ff417230 */ /* 0x100fe40000004100 */
[----:B------:R-:W-:Y:S01]  /*0b90*/  HADD2.F32 R67, -RZ, R19.H1_H1 ;  /* 0x30000013ff437230 */ /* 0x000fe20000004100 */
[----:B------:R-:W-:Y:S02]  /*0ba0*/  IADD3.X R19, R87, UR7, RZ, P0, !PT ;  /* 0x0000000757137c10 */ /* 0x000fe400087fe4ff */
[----:B------:R-:W-:-:S04]  /*0bb0*/  FADD.FTZ R64, -R4, R65 ;  /* 0x0000004104407221 */ /* 0x000fc80000010100 */
[----:B------:R-:W2:Y:S01]  /*0bc0*/  LDG.E.64.CONSTANT R18, desc[UR8][R18.64] ;  /* 0x0000000812127981 */ /* 0x000ea2000c1e9b00 */
[----:B------:R-:W-:Y:S01]  /*0bd0*/  FMUL.FTZ R81, R89, R64 ;  /* 0x0000004059517220 */ /* 0x000fe20000410000 */
[----:B------:R-:W-:Y:S01]  /*0be0*/  FADD.FTZ R64, -R4, R67 ;  /* 0x0000004304407221 */ /* 0x000fe20000010100 */
[--C-:B----4-:R-:W-:Y:S02]  /*0bf0*/  HADD2.F32 R67, -RZ, R20.reuse.H0_H0 ;  /* 0x20000014ff437230 */ /* 0x110fe40000004100 */
[----:B------:R-:W-:Y:S01]  /*0c00*/  FFMA.FTZ R65, R46, R85, R43 ;  /* 0x000000552e417223 */ /* 0x000fe2000001002b */
[----:B------:R-:W-:Y:S02]  /*0c10*/  HADD2.F32 R71, -RZ, R20.H1_H1 ;  /* 0x30000014ff477230 */ /* 0x000fe40000004100 */
[----:B------:R-:W-:Y:S01]  /*0c20*/  FADD.FTZ R70, -R4, R67 ;  /* 0x0000004304467221 */ /* 0x000fe20000010100 */
[----:B------:R-:W-:-:S03]  /*0c30*/  IADD3 R20, P0, R31, UR10, RZ ;  /* 0x0000000a1f147c10 */ /* 0x000fc6000ff1e0ff */
[----:B------:R-:W-:Y:S01]  /*0c40*/  FMUL.FTZ R77, R89, R70 ;  /* 0x00000046594d7220 */ /* 0x000fe20000410000 */
[----:B------:R-:W-:Y:S01]  /*0c50*/  FMUL.FTZ R25, R65, -1.4426950216293334961 ;  /* 0xbfb8aa3b41197820 */ /* 0x000fe20000410000 */
[----:B------:R-:W-:Y:S01]  /*0c60*/  FADD.FTZ R102, -R4, R71 ;  /* 0x0000004704667221 */ /* 0x000fe20000010100 */
[--C-:B------:R-:W-:Y:S02]  /*0c70*/  HADD2.F32 R71, -RZ, R21.reuse.H0_H0 ;  /* 0x20000015ff477230 */ /* 0x100fe40000004100 */
[C-C-:B------:R-:W-:Y:S01]  /*0c80*/  FFMA.FTZ R76, R3.reuse, R77, R44.reuse ;  /* 0x0000004d034c7223 */ /* 0x140fe2000001002c */
[----:B------:R-:W-:Y:S01]  /*0c90*/  HADD2.F32 R73, -RZ, R21.H1_H1 ;  /* 0x30000015ff497230 */ /* 0x000fe20000004100 */
[----:B------:R-:W-:Y:S01]  /*0ca0*/  IADD3.X R21, R30, UR11, RZ, P0, !PT ;  /* 0x0000000b1e157c10 */ /* 0x000fe200087fe4ff */
[----:B------:R0:W-:Y:S01]  /*0cb0*/  MUFU.EX2 R68, R25 ;  /* 0x0000001900447308 */ /* 0x0001e20000000800 */
[----:B------:R-:W-:Y:S01]  /*0cc0*/  FFMA.FTZ R66, R3, R5, R44 ;  /* 0x0000000503427223 */ /* 0x000fe2000001002c */
[----:B------:R-:W-:-:S03]  /*0cd0*/  FFMA.FTZ R92, R47, R81, R42 ;  /* 0x000000512f5c7223 */ /* 0x000fc6000001002a */
[----:B------:R-:W3:Y:S01]  /*0ce0*/  LDG.E.64.CONSTANT R20, desc[UR8][R20.64] ;  /* 0x0000000814147981 */ /* 0x000ee2000c1e9b00 */
[----:B0-----:R-:W-:Y:S01]  /*0cf0*/  FMUL.FTZ R25, R76, -1.4426950216293334961 ;  /* 0xbfb8aa3b4c197820 */ /* 0x001fe20000410000 */
[----:B------:R-:W-:Y:S01]  /*0d00*/  FMUL.FTZ R24, R66, -1.4426950216293334961 ;  /* 0xbfb8aa3b42187820 */ /* 0x000fe20000410000 */
[----:B------:R-:W-:Y:S02]  /*0d10*/  FMUL.FTZ R79, R89, R64 ;  /* 0x00000040594f7220 */ /* 0x000fe40000410000 */
[----:B------:R0:W-:Y:S01]  /*0d20*/  MUFU.EX2 R108, R25 ;  /* 0x00000019006c7308 */ /* 0x0001e20000000800 */
[----:B------:R-:W-:Y:S01]  /*0d30*/  FMUL.FTZ R64, R92, -1.4426950216293334961 ;  /* 0xbfb8aa3b5c407820 */ /* 0x000fe20000410000 */
[----:B0-----:R-:W-:-:S06]  /*0d40*/  IADD3 R25, R40, 0x2300, RZ ;  /* 0x0000230028197810 */ /* 0x001fcc0007ffe0ff */
[----:B------:R-:W-:Y:S01]  /*0d50*/  MUFU.EX2 R24, R24 ;  /* 0x0000001800187308 */ /* 0x000fe20000000800 */
[----:B------:R-:W-:Y:S01]  /*0d60*/  IADD3 R25, P0, R25, R22, RZ ;  /* 0x0000001619197210 */ /* 0x000fe20007f1e0ff */
[----:B------:R-:W-:-:S06]  /*0d70*/  FADD.FTZ R100, -R4, R73 ;  /* 0x0000004904647221 */ /* 0x000fcc0000010100 */
[----:B------:R0:W1:Y:S01]  /*0d80*/  MUFU.EX2 R69, R64 ;  /* 0x0000004000457308 */ /* 0x0000620000000800 */
[----:B------:R-:W-:Y:S02]  /*0d90*/  IADD3.X R22, RZ, R23, RZ, P0, !PT ;  /* 0x00000017ff167210 */ /* 0x000fe400007fe4ff */
[----:B------:R-:W-:Y:S01]  /*0da0*/  SHF.L.U32 R73, R25, 0x1, RZ ;  /* 0x0000000119497819 */ /* 0x000fe200000006ff */
[----:B------:R-:W-:Y:S01]  /*0db0*/  FFMA.FTZ R94, R45, R79, R41 ;  /* 0x0000004f2d5e7223 */ /* 0x000fe20000010029 */
[----:B0-----:R-:W-:Y:S01]  /*0dc0*/  FADD.FTZ R64, -R4, R71 ;  /* 0x0000004704407221 */ /* 0x001fe20000010100 */
[----:B------:R-:W-:Y:S02]  /*0dd0*/  SHF.L.U64.HI R71, R25, 0x1, R22 ;  /* 0x0000000119477819 */ /* 0x000fe40000010216 */
[----:B------:R-:W-:Y:S01]  /*0de0*/  IADD3 R22, P0, R73, UR6, RZ ;  /* 0x0000000649167c10 */ /* 0x000fe2000ff1e0ff */
[----:B------:R-:W-:-:S03]  /*0df0*/  FMUL.FTZ R67, R94, -1.4426950216293334961 ;  /* 0xbfb8aa3b5e437820 */ /* 0x000fc60000410000 */
[----:B------:R-:W-:Y:S01]  /*0e00*/  IADD3.X R23, R71, UR7, RZ, P0, !PT ;  /* 0x0000000747177c10 */ /* 0x000fe200087fe4ff */
[----:B------:R0:W4:Y:S01]  /*0e10*/  MUFU.EX2 R70, R67 ;  /* 0x0000004300467308 */ /* 0x0001220000000800 */
[----:B-1----:R-:W-:-:S04]  /*0e20*/  FADD.FTZ R25, R69, 1 ;  /* 0x3f80000045197421 */ /* 0x002fc80000010000 */
[----:B------:R-:W3:Y:S01]  /*0e30*/  LDG.E.64.CONSTANT R22, desc[UR8][R22.64] ;  /* 0x0000000816167981 */ /* 0x000ee2000c1e9b00 */
[----:B0-----:R-:W-:Y:S01]  /*0e40*/  FADD.FTZ R67, R24, 1 ;  /* 0x3f80000018437421 */ /* 0x001fe20000010000 */
[----:B------:R-:W-:Y:S01]  /*0e50*/  IADD3 R24, P0, R2, UR10, RZ ;  /* 0x0000000a02187c10 */ /* 0x000fe2000ff1e0ff */
[----:B------:R0:W-:Y:S03]  /*0e60*/  MUFU.RCP R97, R25 ;  /* 0x0000001900617308 */ /* 0x0001e60000001000 */
[----:B0-----:R-:W-:-:S06]  /*0e70*/  IADD3.X R25, R0, UR11, RZ, P0, !PT ;  /* 0x0000000b00197c10 */ /* 0x001fcc00087fe4ff */
[----:B------:R-:W3:Y:S01]  /*0e80*/  LDG.E.64.CONSTANT R24, desc[UR8][R24.64] ;  /* 0x0000000818187981 */ /* 0x000ee2000c1e9b00 */
[C---:B------:R-:W-:Y:S01]  /*0e90*/  FMUL.FTZ R75, R89.reuse, R64 ;  /* 0x00000040594b7220 */ /* 0x040fe20000410000 */
[----:B------:R-:W-:Y:S01]  /*0ea0*/  FADD.FTZ R68, R68, 1 ;  /* 0x3f80000044447421 */ /* 0x000fe20000010000 */
[----:B----4-:R-:W-:Y:S01]  /*0eb0*/  FADD.FTZ R70, R70, 1 ;  /* 0x3f80000046467421 */ /* 0x010fe20000010000 */
[----:B------:R-:W-:Y:S01]  /*0ec0*/  FMUL.FTZ R102, R89, R102 ;  /* 0x0000006659667220 */ /* 0x000fe20000410000 */
[----:B------:R-:W0:Y:S01]  /*0ed0*/  MUFU.RCP R86, R67 ;  /* 0x0000004300567308 */ /* 0x000e220000001000 */
[----:B------:R-:W-:Y:S02]  /*0ee0*/  FFMA.FTZ R72, R47, R75, R42 ;  /* 0x0000004b2f487223 */ /* 0x000fe4000001002a */
[----:B------:R-:W-:-:S05]  /*0ef0*/  FFMA.FTZ R74, R46, R102, R43 ;  /* 0x000000662e4a7223 */ /* 0x000fca000001002b */
[----:B------:R-:W1:Y:S01]  /*0f00*/  MUFU.RCP R88, R68 ;  /* 0x0000004400587308 */ /* 0x000e620000001000 */
[----:B------:R-:W-:Y:S01]  /*0f10*/  FMUL.FTZ R82, R72, -1.4426950216293334961 ;  /* 0xbfb8aa3b48527820 */ /* 0x000fe20000410000 */
[----:B------:R-:W-:-:S06]  /*0f20*/  FMUL.FTZ R84, R74, -1.4426950216293334961 ;  /* 0xbfb8aa3b4a547820 */ /* 0x000fcc0000410000 */
[----:B------:R-:W4:Y:S01]  /*0f30*/  MUFU.RCP R103, R70 ;  /* 0x0000004600677308 */ /* 0x000f220000001000 */
[----:B------:R-:W-:Y:S01]  /*0f40*/  FMUL.FTZ R100, R89, R100 ;  /* 0x0000006459647220 */ /* 0x000fe20000410000 */
[----:B-----5:R-:W-:Y:S02]  /*0f50*/  HADD2.F32 R91, -RZ, R62.H0_H0 ;  /* 0x2000003eff5b7230 */ /* 0x020fe40000004100 */
[----:B------:R-:W-:-:S04]  /*0f60*/  HADD2.F32 R93, -RZ, R63.H1_H1 ;  /* 0x3000003fff5d7230 */ /* 0x000fc80000004100 */
[----:B------:R-:W5:Y:S01]  /*0f70*/  MUFU.EX2 R82, R82 ;  /* 0x0000005200527308 */ /* 0x000f620000000800 */
[----:B------:R-:W-:Y:S01]  /*0f80*/  FFMA.FTZ R64, R45, R100, R41 ;  /* 0x000000642d407223 */ /* 0x000fe20000010029 */
[----:B------:R-:W-:Y:S01]  /*0f90*/  FADD.FTZ R78, -R4, R91 ;  /* 0x0000005b044e7221 */ /* 0x000fe20000010100 */
[----:B0-----:R-:W-:-:S05]  /*0fa0*/  FADD.FTZ R91, -R86, 1 ;  /* 0x3f800000565b7421 */ /* 0x001fca0000010100 */
[----:B------:R-:W0:Y:S01]  /*0fb0*/  MUFU.EX2 R84, R84 ;  /* 0x0000005400547308 */ /* 0x000e220000000800 */
[----:B-1----:R-:W-:Y:S01]  /*0fc0*/  FADD.FTZ R90, -R88, 1 ;  /* 0x3f800000585a7421 */ /* 0x002fe20000010100 */
[----:B------:R-:W-:Y:S01]  /*0fd0*/  FMUL.FTZ R80, R64, -1.4426950216293334961 ;  /* 0xbfb8aa3b40507820 */ /* 0x000fe20000410000 */
[----:B----4-:R-:W-:Y:S01]  /*0fe0*/  FADD.FTZ R109, -R103, 1 ;  /* 0x3f800000676d7421 */ /* 0x010fe20000010100 */
[----:B------:R-:W-:Y:S01]  /*0ff0*/  FADD.FTZ R96, -R4, R93 ;  /* 0x0000005d04607221 */ /* 0x000fe20000010100 */
[----:B------:R-:W-:Y:S01]  /*1000*/  FFMA.FTZ R93, R66, R91, 1 ;  /* 0x3f800000425d7423 */ /* 0x000fe2000001005b */
[----:B------:R-:W-:Y:S01]  /*1010*/  FFMA.FTZ R95, R65, R90, 1 ;  /* 0x3f800000415f7423 */ /* 0x000fe2000001005a */
[----:B------:R-:W-:Y:S01]  /*1020*/  FADD.FTZ R101, -R97, 1 ;  /* 0x3f80000061657421 */ /* 0x000fe20000010100 */
[----:B------:R-:W-:Y:S01]  /*1030*/  FFMA.FTZ R90, R94, R109, 1 ;  /* 0x3f8000005e5a7423 */ /* 0x000fe2000001006d */
[--C-:B------:R-:W-:Y:S01]  /*1040*/  HADD2.F32 R94, -RZ, R60.reuse.H0_H0 ;  /* 0x2000003cff5e7230 */ /* 0x100fe20000004100 */
[----:B------:R-:W1:Y:S01]  /*1050*/  MUFU.EX2 R80, R80 ;  /* 0x0000005000507308 */ /* 0x000e620000000800 */
[----:B------:R-:W-:Y:S01]  /*1060*/  FMUL.FTZ R93, R86, R93 ;  /* 0x0000005d565d7220 */ /* 0x000fe20000410000 */
[----:B------:R-:W-:Y:S01]  /*1070*/  FADD.FTZ R108, R108, 1 ;  /* 0x3f8000006c6c7421 */ /* 0x000fe20000010000 */
[----:B------:R-:W-:Y:S01]  /*1080*/  FFMA.FTZ R92, R92, R101, 1 ;  /* 0x3f8000005c5c7423 */ /* 0x000fe20000010065 */
[----:B------:R-:W-:-:S02]  /*1090*/  HADD2.F32 R65, -RZ, R60.H1_H1 ;  /* 0x3000003cff417230 */ /* 0x000fc40000004100 */
[----:B-----5:R-:W-:Y:S01]  /*10a0*/  FADD.FTZ R82, R82, 1 ;  /* 0x3f80000052527421 */ /* 0x020fe20000010000 */
[----:B------:R-:W-:Y:S02]  /*10b0*/  HADD2.F32 R67, -RZ, R62.H1_H1 ;  /* 0x3000003eff437230 */ /* 0x000fe40000004100 */
[----:B------:R-:W-:Y:S01]  /*10c0*/  FMUL.FTZ R88, R88, R95 ;  /* 0x0000005f58587220 */ /* 0x000fe20000410000 */
[----:B------:R-:W-:Y:S01]  /*10d0*/  FMUL.FTZ R94, R94, R93 ;  /* 0x0000005d5e5e7220 */ /* 0x000fe20000410000 */
[----:B------:R-:W4:Y:S01]  /*10e0*/  MUFU.RCP R109, R108 ;  /* 0x0000006c006d7308 */ /* 0x000f220000001000 */
[----:B0-----:R-:W-:Y:S01]  /*10f0*/  FADD.FTZ R84, R84, 1 ;  /* 0x3f80000054547421 */ /* 0x001fe20000010000 */
[----:B------:R-:W-:Y:S01]  /*1100*/  FMUL.FTZ R69, R89, R78 ;  /* 0x0000004e59457220 */ /* 0x000fe20000410000 */
[----:B------:R-:W-:Y:S01]  /*1110*/  FMUL.FTZ R97, R97, R92 ;  /* 0x0000005c61617220 */ /* 0x000fe20000410000 */
[----:B------:R-:W-:Y:S02]  /*1120*/  HADD2.F32 R92, -RZ, R61.H0_H0 ;  /* 0x2000003dff5c7230 */ /* 0x000fe40000004100 */
[----:B------:R-:W-:Y:S01]  /*1130*/  FMUL.FTZ R65, R65, R88 ;  /* 0x0000005841417220 */ /* 0x000fe20000410000 */
[C---:B------:R-:W-:Y:S01]  /*1140*/  FMUL.FTZ R86, R3.reuse, R94 ;  /* 0x0000005e03567220 */ /* 0x040fe20000410000 */
[----:B------:R-:W0:Y:S01]  /*1150*/  MUFU.RCP R112, R82 ;  /* 0x0000005200707308 */ /* 0x000e220000001000 */
[----:B------:R-:W-:Y:S01]  /*1160*/  FADD.FTZ R98, -R4, R67 ;  /* 0x0000004304627221 */ /* 0x000fe20000010100 */
[----:B------:R-:W-:Y:S01]  /*1170*/  FFMA.FTZ R68, R3, R69, R44 ;  /* 0x0000004503447223 */ /* 0x000fe2000001002c */
[----:B------:R-:W-:Y:S01]  /*1180*/  FMUL.FTZ R103, R103, R90 ;  /* 0x0000005a67677220 */ /* 0x000fe20000410000 */
[----:B------:R-:W-:-:S02]  /*1190*/  HADD2.F32 R67, -RZ, R63.H0_H0 ;  /* 0x2000003fff437230 */ /* 0x000fc40000004100 */
[----:B------:R-:W-:Y:S01]  /*11a0*/  FMUL.FTZ R88, R46, R65 ;  /* 0x000000412e587220 */ /* 0x000fe20000410000 */
[----:B------:R-:W-:Y:S01]  /*11b0*/  HADD2.F32 R90, -RZ, R61.H1_H1 ;  /* 0x3000003dff5a7230 */ /* 0x000fe20000004100 */
[----:B------:R5:W0:Y:S01]  /*11c0*/  MUFU.RCP R111, R84 ;  /* 0x00000054006f7308 */ /* 0x000a220000001000 */
[----:B------:R-:W-:Y:S01]  /*11d0*/  FFMA.FTZ R86, R5, R86, RZ ;  /* 0x0000005605567223 */ /* 0x000fe200000100ff */
[----:B------:R-:W-:Y:S01]  /*11e0*/  FMUL.FTZ R92, R92, R97 ;  /* 0x000000615c5c7220 */ /* 0x000fe20000410000 */
[----:B------:R-:W-:Y:S01]  /*11f0*/  FMUL.FTZ R98, R89, R98 ;  /* 0x0000006259627220 */ /* 0x000fe20000410000 */
[----:B------:R-:W-:Y:S01]  /*1200*/  FMUL.FTZ R63, R68, -1.4426950216293334961 ;  /* 0xbfb8aa3b443f7820 */ /* 0x000fe20000410000 */
[----:B------:R-:W-:Y:S01]  /*1210*/  FADD.FTZ R78, -R4, R67 ;  /* 0x00000043044e7221 */ /* 0x000fe20000010100 */
[----:B------:R-:W-:Y:S01]  /*1220*/  FFMA.FTZ R86, R85, R88, R86 ;  /* 0x0000005855567223 */ /* 0x000fe20000010056 */
[----:B------:R-:W-:Y:S01]  /*1230*/  FMUL.FTZ R61, R47, R92 ;  /* 0x0000005c2f3d7220 */ /* 0x000fe20000410000 */
[----:B------:R-:W-:Y:S01]  /*1240*/  FMUL.FTZ R90, R90, R103 ;  /* 0x000000675a5a7220 */ /* 0x000fe20000410000 */
[----:B------:R-:W-:Y:S01]  /*1250*/  FFMA.FTZ R62, R46, R98, R43 ;  /* 0x000000622e3e7223 */ /* 0x000fe2000001002b */
[----:B------:R-:W-:-:S02]  /*1260*/  HADD2.F32 R97, -RZ, R27.H0_H0 ;  /* 0x2000001bff617230 */ /* 0x000fc40000004100 */
[----:B-1----:R-:W-:Y:S01]  /*1270*/  FADD.FTZ R80, R80, 1 ;  /* 0x3f80000050507421 */ /* 0x002fe20000010000 */
[--C-:B------:R-:W-:Y:S01]  /*1280*/  HADD2.F32 R93, -RZ, R26.reuse.H0_H0 ;  /* 0x2000001aff5d7230 */ /* 0x100fe20000004100 */
[----:B------:R-:W1:Y:S01]  /*1290*/  MUFU.EX2 R63, R63 ;  /* 0x0000003f003f7308 */ /* 0x000e620000000800 */
[----:B------:R-:W-:Y:S02]  /*12a0*/  HADD2.F32 R95, -RZ, R26.H1_H1 ;  /* 0x3000001aff5f7230 */ /* 0x000fe40000004100 */
[----:B------:R-:W-:Y:S01]  /*12b0*/  FMUL.FTZ R67, R89, R78 ;  /* 0x0000004e59437220 */ /* 0x000fe20000410000 */
[----:B------:R-:W-:Y:S01]  /*12c0*/  FFMA.FTZ R86, R81, R61, R86 ;  /* 0x0000003d51567223 */ /* 0x000fe20000010056 */
[----:B------:R-:W-:Y:S01]  /*12d0*/  FMUL.FTZ R26, R45, R90 ;  /* 0x0000005a2d1a7220 */ /* 0x000fe20000410000 */
[----:B------:R-:W-:Y:S01]  /*12e0*/  FMUL.FTZ R78, R62, -1.4426950216293334961 ;  /* 0xbfb8aa3b3e4e7820 */ /* 0x000fe20000410000 */
[----:B----4-:R-:W-:Y:S01]  /*12f0*/  FADD.FTZ R61, -R109, 1 ;  /* 0x3f8000006d3d7421 */ /* 0x010fe20000010100 */
[----:B-----5:R-:W-:Y:S01]  /*1300*/  FADD.FTZ R84, -R4, R97 ;  /* 0x0000006104547221 */ /* 0x020fe20000010100 */
[----:B------:R4:W5:Y:S01]  /*1310*/  MUFU.RCP R114, R80 ;  /* 0x0000005000727308 */ /* 0x0009620000001000 */
[----:B------:R-:W-:-:S02]  /*1320*/  HADD2.F32 R97, -RZ, R27.H1_H1 ;  /* 0x3000001bff617230 */ /* 0x000fc40000004100 */
[----:B------:R-:W-:Y:S01]  /*1330*/  FFMA.FTZ R110, R79, R26, R86 ;  /* 0x0000001a4f6e7223 */ /* 0x000fe20000010056 */
[----:B0-----:R-:W-:Y:S01]  /*1340*/  FADD.FTZ R27, -R112, 1 ;  /* 0x3f800000701b7421 */ /* 0x001fe20000010100 */
[----:B------:R-:W-:Y:S01]  /*1350*/  FFMA.FTZ R76, R76, R61, 1 ;  /* 0x3f8000004c4c7423 */ /* 0x000fe2000001003d */
[----:B------:R-:W-:Y:S01]  /*1360*/  IADD3 R26, P0, R83, UR10, RZ ;  /* 0x0000000a531a7c10 */ /* 0x000fe2000ff1e0ff */
[----:B------:R-:W-:Y:S01]  /*1370*/  FADD.FTZ R61, -R111, 1 ;  /* 0x3f8000006f3d7421 */ /* 0x000fe20000010100 */
[----:B------:R-:W-:Y:S01]  /*1380*/  FMUL.FTZ R96, R89, R96 ;  /* 0x0000006059607220 */ /* 0x000fe20000410000 */
[----:B------:R-:W0:Y:S01]  /*1390*/  MUFU.EX2 R78, R78 ;  /* 0x0000004e004e7308 */ /* 0x000e220000000800 */
[----:B------:R-:W-:Y:S01]  /*13a0*/  FFMA.FTZ R66, R47, R67, R42 ;  /* 0x000000432f427223 */ /* 0x000fe2000001002a */
[----:B------:R-:W-:Y:S01]  /*13b0*/  FFMA.FTZ R113, R72, R27, 1 ;  /* 0x3f80000048717423 */ /* 0x000fe2000001001b */
[----:B------:R-:W-:Y:S01]  /*13c0*/  IADD3.X R27, R87, UR11, RZ, P0, !PT ;  /* 0x0000000b571b7c10 */ /* 0x000fe200087fe4ff */
[----:B------:R-:W-:Y:S01]  /*13d0*/  FFMA.FTZ R74, R74, R61, 1 ;  /* 0x3f8000004a4a7423 */ /* 0x000fe2000001003d */
[----:B----4-:R-:W-:-:S02]  /*13e0*/  HADD2.F32 R80, -RZ, R28.H0_H0 ;  /* 0x2000001cff507230 */ /* 0x010fc40000004100 */
[----:B------:R-:W-:Y:S01]  /*13f0*/  FMUL.FTZ R109, R109, R76 ;  /* 0x0000004c6d6d7220 */ /* 0x000fe20000410000 */
[----:B------:R-:W-:Y:S01]  /*1400*/  FFMA.FTZ R70, R45, R96, R41 ;  /* 0x000000602d467223 */ /* 0x000fe20000010029 */
[----:B------:R-:W-:Y:S01]  /*1410*/  FMUL.FTZ R91, R66, -1.4426950216293334961 ;  /* 0xbfb8aa3b425b7820 */ /* 0x000fe20000410000 */
[----:B------:R-:W-:Y:S02]  /*1420*/  HADD2.F32 R28, -RZ, R28.H1_H1 ;  /* 0x3000001cff1c7230 */ /* 0x000fe40000004100 */
[----:B------:R-:W-:Y:S01]  /*1430*/  FMUL.FTZ R111, R111, R74 ;  /* 0x0000004a6f6f7220 */ /* 0x000fe20000410000 */
[----:B------:R-:W4:Y:S01]  /*1440*/  LDG.E.64.CONSTANT R26, desc[UR8][R26.64] ;  /* 0x000000081a1a7981 */ /* 0x000f22000c1e9b00 */
[----:B------:R-:W-:Y:S01]  /*1450*/  FMUL.FTZ R80, R80, R109 ;  /* 0x0000006d50507220 */ /* 0x000fe20000410000 */
[----:B------:R-:W-:Y:S01]  /*1460*/  FMUL.FTZ R101, R70, -1.4426950216293334961 ;  /* 0xbfb8aa3b46657820 */ /* 0x000fe20000410000 */
[----:B-1----:R-:W-:Y:S01]  /*1470*/  FADD.FTZ R74, R63, 1 ;  /* 0x3f8000003f4a7421 */ /* 0x002fe20000010000 */
[----:B------:R-:W1:Y:S01]  /*1480*/  MUFU.EX2 R91, R91 ;  /* 0x0000005b005b7308 */ /* 0x000e620000000800 */
[----:B-----5:R-:W-:Y:S01]  /*1490*/  FADD.FTZ R115, -R114, 1 ;  /* 0x3f80000072737421 */ /* 0x020fe20000010100 */
[----:B------:R-:W-:Y:S01]  /*14a0*/  FMUL.FTZ R63, R28, R111 ;  /* 0x0000006f1c3f7220 */ /* 0x000fe20000410000 */
[----:B------:R-:W-:Y:S01]  /*14b0*/  FMUL.FTZ R28, R3, R80 ;  /* 0x00000050031c7220 */ /* 0x000fe20000410000 */
[----:B------:R-:W-:-:S02]  /*14c0*/  HADD2.F32 R72, -RZ, R29.H0_H0 ;  /* 0x2000001dff487230 */ /* 0x000fc40000004100 */
[----:B------:R-:W-:Y:S01]  /*14d0*/  FMUL.FTZ R113, R112, R113 ;  /* 0x0000007170717220 */ /* 0x000fe20000410000 */
[----:B------:R-:W-:Y:S01]  /*14e0*/  FFMA.FTZ R115, R64, R115, 1 ;  /* 0x3f80000040737423 */ /* 0x000fe20000010073 */
[----:B------:R-:W5:Y:S01]  /*14f0*/  MUFU.EX2 R60, R101 ;  /* 0x00000065003c7308 */ /* 0x000f620000000800 */
[----:B------:R-:W-:Y:S01]  /*1500*/  FFMA.FTZ R109, R77, R28, R110 ;  /* 0x0000001c4d6d7223 */ /* 0x000fe2000001006e */
[----:B0-----:R-:W-:Y:S01]  /*1510*/  FADD.FTZ R110, R78, 1 ;  /* 0x3f8000004e6e7421 */ /* 0x001fe20000010000 */
[----:B------:R-:W-:Y:S01]  /*1520*/  FMUL.FTZ R28, R46, R63 ;  /* 0x0000003f2e1c7220 */ /* 0x000fe20000410000 */
[----:B------:R-:W-:Y:S01]  /*1530*/  FMUL.FTZ R78, R72, R113 ;  /* 0x00000071484e7220 */ /* 0x000fe20000410000 */
[----:B------:R-:W-:Y:S02]  /*1540*/  HADD2.F32 R76, -RZ, R29.H1_H1 ;  /* 0x3000001dff4c7230 */ /* 0x000fe40000004100 */
[----:B------:R-:W-:Y:S01]  /*1550*/  FMUL.FTZ R115, R114, R115 ;  /* 0x0000007372737220 */ /* 0x000fe20000410000 */
[----:B------:R-:W-:Y:S01]  /*1560*/  FFMA.FTZ R28, R102, R28, R109 ;  /* 0x0000001c661c7223 */ /* 0x000fe2000001006d */
[----:B------:R-:W-:-:S02]  /*1570*/  FMUL.FTZ R29, R47, R78 ;  /* 0x0000004e2f1d7220 */ /* 0x000fc40000410000 */
[----:B------:R-:W-:Y:S02]  /*1580*/  FMUL.FTZ R76, R76, R115 ;  /* 0x000000734c4c7220 */ /* 0x000fe40000410000 */
[----:B------:R-:W-:Y:S01]  /*1590*/  FFMA.FTZ R29, R75, R29, R28 ;  /* 0x0000001d4b1d7223 */ /* 0x000fe2000001001c */
[----:B-1----:R-:W-:Y:S01]  /*15a0*/  FADD.FTZ R111, R91, 1 ;  /* 0x3f8000005b6f7421 */ /* 0x002fe20000010000 */
[----:B------:R-:W-:Y:S01]  /*15b0*/  FMUL.FTZ R28, R45, R76 ;  /* 0x0000004c2d1c7220 */ /* 0x000fe20000410000 */
[--C-:B------:R-:W-:Y:S02]  /*15c0*/  HADD2.F32 R109, -RZ, R104.reuse.H0_H0 ;  /* 0x20000068ff6d7230 */ /* 0x100fe40000004100 */
[----:B------:R-:W-:Y:S02]  /*15d0*/  HADD2.F32 R91, -RZ, R104.H1_H1 ;  /* 0x30000068ff5b7230 */ /* 0x000fe40000004100 */
[----:B-----5:R-:W-:Y:S01]  /*15e0*/  FADD.FTZ R104, R60, 1 ;  /* 0x3f8000003c687421 */ /* 0x020fe20000010000 */
[----:B------:R-:W-:Y:S01]  /*15f0*/  FFMA.FTZ R60, R100, R28, R29 ;  /* 0x0000001c643c7223 */ /* 0x000fe2000001001d */
[----:B------:R-:W-:-:S04]  /*1600*/  IADD3 R28, P0, R73, UR10, RZ ;  /* 0x0000000a491c7c10 */ /* 0x000fc8000ff1e0ff */
[----:B------:R-:W-:-:S06]  /*1610*/  IADD3.X R29, R71, UR11, RZ, P0, !PT ;  /* 0x0000000b471d7c10 */ /* 0x000fcc00087fe4ff */
[----:B------:R-:W5:Y:S01]  /*1620*/  LDG.E.64.CONSTANT R28, desc[UR8][R28.64] ;  /* 0x000000081c1c7981 */ /* 0x000f62000c1e9b00 */
[C---:B------:R-:W-:Y:S01]  /*1630*/  FADD.FTZ R108, -R4.reuse, R95 ;  /* 0x0000005f046c7221 */ /* 0x040fe20000010100 */
[----:B------:R-:W0:Y:S01]  /*1640*/  MUFU.RCP R112, R74 ;  /* 0x0000004a00707308 */ /* 0x000e220000001000 */
[----:B------:R-:W-:Y:S02]  /*1650*/  FADD.FTZ R88, -R4, R93 ;  /* 0x0000005d04587221 */ /* 0x000fe40000010100 */
[C---:B------:R-:W-:Y:S02]  /*1660*/  FMUL.FTZ R86, R89.reuse, R108 ;  /* 0x0000006c59567220 */ /* 0x040fe40000410000 */
[----:B------:R-:W-:-:S03]  /*1670*/  FMUL.FTZ R88, R89, R88 ;  /* 0x0000005859587220 */ /* 0x000fc60000410000 */
[----:B------:R-:W1:Y:S01]  /*1680*/  MUFU.RCP R110, R110 ;  /* 0x0000006e006e7308 */ /* 0x000e620000001000 */
[----:B------:R-:W-:Y:S01]  /*1690*/  FFMA.FTZ R95, R46, R86, R43 ;  /* 0x000000562e5f7223 */ /* 0x000fe2000001002b */
[----:B------:R-:W-:Y:S01]  /*16a0*/  FADD.FTZ R82, -R4, R97 ;  /* 0x0000006104527221 */ /* 0x000fe20000010100 */
[----:B------:R-:W-:Y:S02]  /*16b0*/  FFMA.FTZ R93, R3, R88, R44 ;  /* 0x00000058035d7223 */ /* 0x000fe4000001002c */
[----:B------:R-:W-:-:S03]  /*16c0*/  FMUL.FTZ R61, R95, -1.4426950216293334961 ;  /* 0xbfb8aa3b5f3d7820 */ /* 0x000fc60000410000 */
[----:B------:R-:W2:Y:S01]  /*16d0*/  MUFU.RCP R116, R104 ;  /* 0x0000006800747308 */ /* 0x000ea20000001000 */
[----:B------:R-:W-:Y:S01]  /*16e0*/  FMUL.FTZ R82, R89, R82 ;  /* 0x0000005259527220 */ /* 0x000fe20000410000 */
[----:B------:R-:W-:Y:S01]  /*16f0*/  FMUL.FTZ R108, R93, -1.4426950216293334961 ;  /* 0xbfb8aa3b5d6c7820 */ /* 0x000fe20000410000 */
[----:B------:R-:W-:-:S05]  /*1700*/  FMUL.FTZ R84, R89, R84 ;  /* 0x0000005459547220 */ /* 0x000fca0000410000 */
[----:B------:R-:W2:Y:S01]  /*1710*/  MUFU.RCP R114, R111 ;  /* 0x0000006f00727308 */ /* 0x000ea20000001000 */
[----:B------:R-:W-:Y:S01]  /*1720*/  FFMA.FTZ R101, R45, R82, R41 ;  /* 0x000000522d657223 */ /* 0x000fe20000010029 */
[----:B------:R-:W-:Y:S01]  /*1730*/  FADD.FTZ R72, -R4, R91 ;  /* 0x0000005b04487221 */ /* 0x000fe20000010100 */
[----:B0-----:R-:W-:Y:S01]  /*1740*/  FADD.FTZ R91, -R112, 1 ;  /* 0x3f800000705b7421 */ /* 0x001fe20000010100 */
[----:B-1----:R-:W-:-:S04]  /*1750*/  FADD.FTZ R115, -R110, 1 ;  /* 0x3f8000006e737421 */ /* 0x002fc80000010100 */
[----:B------:R-:W0:Y:S01]  /*1760*/  MUFU.EX2 R61, R61 ;  /* 0x0000003d003d7308 */ /* 0x000e220000000800 */
[----:B------:R-:W-:Y:S01]  /*1770*/  FFMA.FTZ R97, R47, R84, R42 ;  /* 0x000000542f617223 */ /* 0x000fe2000001002a */
[----:B------:R-:W-:Y:S01]  /*1780*/  FMUL.FTZ R64, R101, -1.4426950216293334961 ;  /* 0xbfb8aa3b65407820 */ /* 0x000fe20000410000 */
[----:B------:R-:W-:Y:S01]  /*1790*/  FFMA.FTZ R113, R68, R91, 1 ;  /* 0x3f80000044717423 */ /* 0x000fe2000001005b */
[----:B------:R-:W-:-:S04]  /*17a0*/  FFMA.FTZ R115, R62, R115, 1 ;  /* 0x3f8000003e737423 */ /* 0x000fc80000010073 */
[----:B------:R-:W1:Y:S01]  /*17b0*/  MUFU.EX2 R108, R108 ;  /* 0x0000006c006c7308 */ /* 0x000e620000000800 */
[----:B------:R-:W-:Y:S01]  /*17c0*/  FMUL.FTZ R103, R97, -1.4426950216293334961 ;  /* 0xbfb8aa3b61677820 */ /* 0x000fe20000410000 */
[--C-:B------:R-:W-:Y:S02]  /*17d0*/  HADD2.F32 R62, -RZ, R106.reuse.H0_H0 ;  /* 0x2000006aff3e7230 */ /* 0x100fe40000004100 */
[----:B--2---:R-:W-:Y:S01]  /*17e0*/  FADD.FTZ R119, -R116, 1 ;  /* 0x3f80000074777421 */ /* 0x004fe20000010100 */
[----:B------:R-:W-:Y:S01]  /*17f0*/  FMUL.FTZ R113, R112, R113 ;  /* 0x0000007170717220 */ /* 0x000fe20000410000 */
[----:B------:R-:W-:Y:S02]  /*1800*/  FADD.FTZ R117, -R114, 1 ;  /* 0x3f80000072757421 */ /* 0x000fe40000010100 */
[----:B------:R-:W2:Y:S01]  /*1810*/  MUFU.EX2 R64, R64 ;  /* 0x0000004000407308 */ /* 0x000ea20000000800 */
[----:B------:R-:W-:Y:S01]  /*1820*/  FFMA.FTZ R119, R70, R119, 1 ;  /* 0x3f80000046777423 */ /* 0x000fe20000010077 */
[----:B------:R-:W-:Y:S01]  /*1830*/  FMUL.FTZ R70, R62, R113 ;  /* 0x000000713e467220 */ /* 0x000fe20000410000 */
[----:B------:R-:W-:-:S02]  /*1840*/  HADD2.F32 R106, -RZ, R106.H1_H1 ;  /* 0x3000006aff6a7230 */ /* 0x000fc40000004100 */
[----:B------:R-:W-:Y:S01]  /*1850*/  FMUL.FTZ R115, R110, R115 ;  /* 0x000000736e737220 */ /* 0x000fe20000410000 */
[----:B------:R-:W-:Y:S02]  /*1860*/  FFMA.FTZ R117, R66, R117, 1 ;  /* 0x3f80000042757423 */ /* 0x000fe40000010075 */
[----:B------:R-:W2:Y:S01]  /*1870*/  MUFU.EX2 R103, R103 ;  /* 0x0000006700677308 */ /* 0x000ea20000000800 */
[----:B------:R-:W-:Y:S01]  /*1880*/  FMUL.FTZ R62, R3, R70 ;  /* 0x00000046033e7220 */ /* 0x000fe20000410000 */
[----:B0-----:R-:W-:Y:S01]  /*1890*/  FADD.FTZ R66, R61, 1 ;  /* 0x3f8000003d427421 */ /* 0x001fe20000010000 */
[----:B------:R-:W-:Y:S01]  /*18a0*/  FMUL.FTZ R61, R106, R115 ;  /* 0x000000736a3d7220 */ /* 0x000fe20000410000 */
[----:B------:R-:W-:Y:S01]  /*18b0*/  FADD.FTZ R74, -R4, R109 ;  /* 0x0000006d044a7221 */ /* 0x000fe20000010100 */
[----:B-1----:R-:W-:Y:S01]  /*18c0*/  FADD.FTZ R108, R108, 1 ;  /* 0x3f8000006c6c7421 */ /* 0x002fe20000010000 */
[----:B------:R-:W-:Y:S01]  /*18d0*/  FFMA.FTZ R113, R69, R62, R60 ;  /* 0x0000003e45717223 */ /* 0x000fe2000001003c */
[----:B------:R-:W-:Y:S01]  /*18e0*/  FMUL.FTZ R60, R46, R61 ;  /* 0x0000003d2e3c7220 */ /* 0x000fe20000410000 */
[----:B------:R-:W-:Y:S01]  /*18f0*/  FMUL.FTZ R74, R89, R74 ;  /* 0x0000004a594a7220 */ /* 0x000fe20000410000 */
[----:B------:R-:W-:Y:S01]  /*1900*/  FMUL.FTZ R117, R114, R117 ;  /* 0x0000007572757220 */ /* 0x000fe20000410000 */
[----:B------:R-:W-:Y:S01]  /*1910*/  HADD2.F32 R68, -RZ, R107.H0_H0 ;  /* 0x2000006bff447230 */ /* 0x000fe20000004100 */
[----:B------:R-:W0:Y:S01]  /*1920*/  MUFU.RCP R108, R108 ;  /* 0x0000006c006c7308 */ /* 0x000e220000001000 */
[----:B------:R-:W-:-:S02]  /*1930*/  HADD2.F32 R115, -RZ, R105.H0_H0 ;  /* 0x20000069ff737230 */ /* 0x000fc40000004100 */
[----:B------:R-:W-:Y:S01]  /*1940*/  FFMA.FTZ R60, R98, R60, R113 ;  /* 0x0000003c623c7223 */ /* 0x000fe20000010071 */
[----:B--2---:R-:W-:Y:S01]  /*1950*/  FADD.FTZ R113, R64, 1 ;  /* 0x3f80000040717421 */ /* 0x004fe20000010000 */
[----:B------:R-:W-:Y:S01]  /*1960*/  FFMA.FTZ R109, R3, R74, R44 ;  /* 0x0000004a036d7223 */ /* 0x000fe2000001002c */
[----:B------:R-:W-:Y:S01]  /*1970*/  FMUL.FTZ R68, R68, R117 ;  /* 0x0000007544447220 */ /* 0x000fe20000410000 */
[----:B------:R-:W-:Y:S01]  /*1980*/  FADD.FTZ R106, -R4, R115 ;  /* 0x00000073046a7221 */ /* 0x000fe20000010100 */
[----:B------:R1:W2:Y:S01]  /*1990*/  MUFU.RCP R112, R66 ;  /* 0x0000004200707308 */ /* 0x0002a20000001000 */
[----:B------:R-:W-:Y:S02]  /*19a0*/  HADD2.F32 R105, -RZ, R105.H1_H1 ;  /* 0x30000069ff697230 */ /* 0x000fe40000004100 */
[----:B------:R-:W-:Y:S01]  /*19b0*/  FADD.FTZ R62, R103, 1 ;  /* 0x3f800000673e7421 */ /* 0x000fe20000010000 */
[----:B------:R-:W-:Y:S02]  /*19c0*/  HADD2.F32 R107, -RZ, R107.H1_H1 ;  /* 0x3000006bff6b7230 */ /* 0x000fe40000004100 */
[----:B------:R-:W-:Y:S01]  /*19d0*/  FMUL.FTZ R72, R89, R72 ;  /* 0x0000004859487220 */ /* 0x000fe20000410000 */
[----:B------:R-:W-:Y:S01]  /*19e0*/  FMUL.FTZ R118, R109, -1.4426950216293334961 ;  /* 0xbfb8aa3b6d767820 */ /* 0x000fe20000410000 */
[----:B------:R-:W-:Y:S01]  /*19f0*/  FMUL.FTZ R116, R116, R119 ;  /* 0x0000007774747220 */ /* 0x000fe20000410000 */
[----:B------:R-:W-:Y:S01]  /*1a00*/  MUFU.RCP R117, R113 ;  /* 0x0000007100757308 */ /* 0x000fe20000001000 */
[----:B-1----:R-:W-:Y:S01]  /*1a10*/  FMUL.FTZ R66, R89, R106 ;  /* 0x0000006a59427220 */ /* 0x002fe20000410000 */
[----:B------:R-:W-:Y:S01]  /*1a20*/  FADD.FTZ R106, -R4, R105 ;  /* 0x00000069046a7221 */ /* 0x000fe20000010100 */
[----:B------:R-:W-:Y:S01]  /*1a30*/  FFMA.FTZ R111, R46, R72, R43 ;  /* 0x000000482e6f7223 */ /* 0x000fe2000001002b */
[----:B------:R-:W-:Y:S01]  /*1a40*/  FMUL.FTZ R103, R47, R68 ;  /* 0x000000442f677220 */ /* 0x000fe20000410000 */
[----:B------:R-:W-:-:S03]  /*1a50*/  FMUL.FTZ R64, R107, R116 ;  /* 0x000000746b407220 */ /* 0x000fc60000410000 */
[----:B------:R1:W2:Y:S01]  /*1a60*/  MUFU.RCP R114, R62 ;  /* 0x0000003e00727308 */ /* 0x0002a20000001000 */
[----:B------:R-:W-:Y:S01]  /*1a70*/  FFMA.FTZ R105, R47, R66, R42 ;  /* 0x000000422f697223 */ /* 0x000fe2000001002a */
[----:B------:R-:W-:Y:S01]  /*1a80*/  FMUL.FTZ R104, R111, -1.4426950216293334961 ;  /* 0xbfb8aa3b6f687820 */ /* 0x000fe20000410000 */
[----:B------:R-:W-:-:S05]  /*1a90*/  FFMA.FTZ R103, R67, R103, R60 ;  /* 0x0000006743677223 */ /* 0x000fca000001003c */
[----:B------:R-:W3:Y:S01]  /*1aa0*/  MUFU.EX2 R91, R118 ;  /* 0x00000076005b7308 */ /* 0x000ee20000000800 */
[----:B-1----:R-:W-:Y:S01]  /*1ab0*/  FMUL.FTZ R62, R89, R106 ;  /* 0x0000006a593e7220 */ /* 0x002fe20000410000 */
[----:B------:R-:W-:Y:S01]  /*1ac0*/  FMUL.FTZ R106, R45, R64 ;  /* 0x000000402d6a7220 */ /* 0x000fe20000410000 */
[----:B------:R-:W-:Y:S02]  /*1ad0*/  HADD2.F32 R115, -RZ, R14.H0_H0 ;  /* 0x2000000eff737230 */ /* 0x000fe40000004100 */
[----:B------:R-:W-:Y:S01]  /*1ae0*/  FMUL.FTZ R116, R105, -1.4426950216293334961 ;  /* 0xbfb8aa3b69747820 */ /* 0x000fe20000410000 */
[----:B0-----:R-:W-:Y:S01]  /*1af0*/  FADD.FTZ R110, -R108, 1 ;  /* 0x3f8000006c6e7421 */ /* 0x001fe20000010100 */
[----:B------:R-:W-:Y:S01]  /*1b00*/  FFMA.FTZ R113, R96, R106, R103 ;  /* 0x0000006a60717223 */ /* 0x000fe20000010067 */
[----:B--2---:R-:W-:Y:S01]  /*1b10*/  FADD.FTZ R106, -R112, 1 ;  /* 0x3f800000706a7421 */ /* 0x004fe20000010100 */
[----:B------:R-:W0:Y:S01]  /*1b20*/  MUFU.EX2 R104, R104 ;  /* 0x0000006800687308 */ /* 0x000e220000000800 */
[----:B------:R-:W-:Y:S01]  /*1b30*/  FADD.FTZ R60, -R4, R115 ;  /* 0x00000073043c7221 */ /* 0x000fe20000010100 */
[----:B------:R-:W-:Y:S01]  /*1b40*/  FFMA.FTZ R115, R93, R110, 1 ;  /* 0x3f8000005d737423 */ /* 0x000fe2000001006e */
[----:B------:R-:W-:Y:S01]  /*1b50*/  FFMA.FTZ R95, R95, R106, 1 ;  /* 0x3f8000005f5f7423 */ /* 0x000fe2000001006a */
[----:B------:R-:W-:-:S04]  /*1b60*/  HADD2.F32 R106, -RZ, R16.H0_H0 ;  /* 0x20000010ff6a7230 */ /* 0x000fc80000004100 */
[----:B------:R1:W2:Y:S01]  /*1b70*/  MUFU.EX2 R118, R116 ;  /* 0x0000007400767308 */ /* 0x0002a20000000800 */
[----:B------:R-:W-:Y:S01]  /*1b80*/  FMUL.FTZ R115, R108, R115 ;  /* 0x000000736c737220 */ /* 0x000fe20000410000 */
[----:B------:R-:W-:Y:S01]  /*1b90*/  FADD.FTZ R110, -R114, 1 ;  /* 0x3f800000726e7421 */ /* 0x000fe20000010100 */
[----:B------:R-:W-:Y:S02]  /*1ba0*/  HADD2.F32 R16, -RZ, R16.H1_H1 ;  /* 0x30000010ff107230 */ /* 0x000fe40000004100 */
[----:B-1----:R-:W-:Y:S01]  /*1bb0*/  FADD.FTZ R116, -R117, 1 ;  /* 0x3f80000075747421 */ /* 0x002fe20000010100 */
[----:B------:R-:W-:-:S03]  /*1bc0*/  FFMA.FTZ R107, R45, R62, R41 ;  /* 0x0000003e2d6b7223 */ /* 0x000fc60000010029 */
[----:B------:R-:W-:Y:S01]  /*1bd0*/  FFMA.FTZ R116, R101, R116, 1 ;  /* 0x3f80000065747423 */ /* 0x000fe20000010074 */
[----:B---3--:R-:W-:Y:S01]  /*1be0*/  FADD.FTZ R101, R91, 1 ;  /* 0x3f8000005b657421 */ /* 0x008fe20000010000 */
[----:B------:R-:W-:Y:S01]  /*1bf0*/  FMUL.FTZ R91, R112, R95 ;  /* 0x0000005f705b7220 */ /* 0x000fe20000410000 */
[----:B------:R-:W-:Y:S01]  /*1c00*/  FMUL.FTZ R106, R106, R115 ;  /* 0x000000736a6a7220 */ /* 0x000fe20000410000 */
[----:B------:R-:W-:Y:S01]  /*1c10*/  FFMA.FTZ R97, R97, R110, 1 ;  /* 0x3f80000061617423 */ /* 0x000fe2000001006e */
[----:B------:R-:W-:Y:S01]  /*1c20*/  FMUL.FTZ R119, R107, -1.4426950216293334961 ;  /* 0xbfb8aa3b6b777820 */ /* 0x000fe20000410000 */
[----:B------:R-:W-:Y:S01]  /*1c30*/  FMUL.FTZ R91, R16, R91 ;  /* 0x0000005b105b7220 */ /* 0x000fe20000410000 */
[----:B------:R-:W-:Y:S01]  /*1c40*/  FMUL.FTZ R16, R3, R106 ;  /* 0x0000006a03107220 */ /* 0x000fe20000410000 */
[--C-:B------:R-:W-:Y:S02]  /*1c50*/  HADD2.F32 R95, -RZ, R17.reuse.H0_H0 ;  /* 0x20000011ff5f7230 */ /* 0x100fe40000004100 */
[----:B------:R-:W-:Y:S01]  /*1c60*/  FMUL.FTZ R114, R114, R97 ;  /* 0x0000006172727220 */ /* 0x000fe20000410000 */
[----:B------:R-:W1:Y:S01]  /*1c70*/  MUFU.RCP R101, R101 ;  /* 0x0000006500657308 */ /* 0x000e620000001000 */
[----:B0-----:R-:W-:Y:S01]  /*1c80*/  FADD.FTZ R97, R104, 1 ;  /* 0x3f80000068617421 */ /* 0x001fe20000010000 */
[----:B------:R-:W-:Y:S01]  /*1c90*/  FFMA.FTZ R113, R88, R16, R113 ;  /* 0x0000001058717223 */ /* 0x000fe20000010071 */
[----:B------:R-:W-:-:S02]  /*1ca0*/  HADD2.F32 R110, -RZ, R17.H1_H1 ;  /* 0x30000011ff6e7230 */ /* 0x000fc40000004100 */
[----:B------:R-:W-:Y:S01]  /*1cb0*/  FMUL.FTZ R16, R46, R91 ;  /* 0x0000005b2e107220 */ /* 0x000fe20000410000 */
[----:B------:R-:W-:Y:S01]  /*1cc0*/  FMUL.FTZ R104, R95, R114 ;  /* 0x000000725f687220 */ /* 0x000fe20000410000 */
[--C-:B------:R-:W-:Y:S02]  /*1cd0*/  HADD2.F32 R17, -RZ, R15.reuse.H0_H0 ;  /* 0x2000000fff117230 */ /* 0x100fe40000004100 */
[----:B------:R-:W-:Y:S01]  /*1ce0*/  FMUL.FTZ R117, R117, R116 ;  /* 0x0000007475757220 */ /* 0x000fe20000410000 */
[----:B------:R-:W0:Y:S01]  /*1cf0*/  MUFU.EX2 R119, R119 ;  /* 0x0000007700777308 */ /* 0x000e220000000800 */
[----:B------:R-:W-:Y:S02]  /*1d00*/  HADD2.F32 R15, -RZ, R15.H1_H1 ;  /* 0x3000000fff0f7230 */ /* 0x000fe40000004100 */
[----:B------:R-:W-:Y:S01]  /*1d10*/  FFMA.FTZ R113, R86, R16, R113 ;  /* 0x0000001056717223 */ /* 0x000fe20000010071 */
[----:B------:R-:W-:Y:S02]  /*1d20*/  HADD2.F32 R95, -RZ, R14.H1_H1 ;  /* 0x3000000eff5f7230 */ /* 0x000fe40000004100 */
[----:B------:R-:W-:Y:S01]  /*1d30*/  FMUL.FTZ R14, R47, R104 ;  /* 0x000000682f0e7220 */ /* 0x000fe20000410000 */
[----:B------:R-:W-:Y:S01]  /*1d40*/  FMUL.FTZ R110, R110, R117 ;  /* 0x000000756e6e7220 */ /* 0x000fe20000410000 */
[C---:B------:R-:W-:Y:S01]  /*1d50*/  FADD.FTZ R116, -R4.reuse, R17 ;  /* 0x0000001104747221 */ /* 0x040fe20000010100 */
[----:B------:R-:W-:Y:S01]  /*1d60*/  FMUL.FTZ R60, R89, R60 ;  /* 0x0000003c593c7220 */ /* 0x000fe20000410000 */
[----:B------:R-:W-:Y:S01]  /*1d70*/  FADD.FTZ R114, -R4, R15 ;  /* 0x0000000f04727221 */ /* 0x000fe20000010100 */
[----:B------:R-:W-:Y:S01]  /*1d80*/  FFMA.FTZ R113, R84, R14, R113 ;  /* 0x0000000e54717223 */ /* 0x000fe20000010071 */
[----:B------:R-:W-:-:S02]  /*1d90*/  HADD2.F32 R17, -RZ, R18.H0_H0 ;  /* 0x20000012ff117230 */ /* 0x000fc40000004100 */
[----:B------:R-:W-:Y:S01]  /*1da0*/  FMUL.FTZ R116, R89, R116 ;  /* 0x0000007459747220 */ /* 0x000fe20000410000 */
[----:B------:R-:W-:Y:S01]  /*1db0*/  FMUL.FTZ R14, R45, R110 ;  /* 0x0000006e2d0e7220 */ /* 0x000fe20000410000 */
[----:B------:R-:W-:Y:S01]  /*1dc0*/  FFMA.FTZ R103, R3, R60, R44 ;  /* 0x0000003c03677223 */ /* 0x000fe2000001002c */
[----:B------:R-:W3:Y:S01]  /*1dd0*/  MUFU.RCP R97, R97 ;  /* 0x0000006100617308 */ /* 0x000ee20000001000 */
[----:B------:R-:W-:Y:S01]  /*1de0*/  FADD.FTZ R108, -R4, R95 ;  /* 0x0000005f046c7221 */ /* 0x000fe20000010100 */
[----:B------:R-:W-:Y:S01]  /*1df0*/  FMUL.FTZ R114, R89, R114 ;  /* 0x0000007259727220 */ /* 0x000fe20000410000 */
[----:B--2---:R-:W-:Y:S01]  /*1e00*/  FADD.FTZ R118, R118, 1 ;  /* 0x3f80000076767421 */ /* 0x004fe20000010000 */
[----:B------:R-:W-:Y:S01]  /*1e10*/  FFMA.FTZ R15, R47, R116, R42 ;  /* 0x000000742f0f7223 */ /* 0x000fe2000001002a */
[----:B------:R-:W-:Y:S01]  /*1e20*/  FFMA.FTZ R113, R82, R14, R113 ;  /* 0x0000000e52717223 */ /* 0x000fe20000010071 */
[----:B------:R-:W-:Y:S01]  /*1e30*/  FMUL.FTZ R93, R103, -1.4426950216293334961 ;  /* 0xbfb8aa3b675d7820 */ /* 0x000fe20000410000 */
[----:B------:R-:W-:Y:S01]  /*1e40*/  FADD.FTZ R122, -R4, R17 ;  /* 0x00000011047a7221 */ /* 0x000fe20000010100 */
[----:B-1----:R-:W-:Y:S01]  /*1e50*/  FADD.FTZ R14, -R101, 1 ;  /* 0x3f800000650e7421 */ /* 0x002fe20000010100 */
[----:B------:R-:W-:Y:S01]  /*1e60*/  FMUL.FTZ R108, R89, R108 ;  /* 0x0000006c596c7220 */ /* 0x000fe20000410000 */
[----:B------:R-:W-:Y:S01]  /*1e70*/  FFMA.FTZ R17, R45, R114, R41 ;  /* 0x000000722d117223 */ /* 0x000fe20000010029 */
[----:B------:R1:W2:Y:S01]  /*1e80*/  MUFU.RCP R115, R118 ;  /* 0x0000007600737308 */ /* 0x0002a20000001000 */
[----:B0-----:R-:W-:Y:S01]  /*1e90*/  FADD.FTZ R119, R119, 1 ;  /* 0x3f80000077777421 */ /* 0x001fe20000010000 */
[----:B------:R-:W-:Y:S01]  /*1ea0*/  FMUL.FTZ R121, R15, -1.4426950216293334961 ;  /* 0xbfb8aa3b0f797820 */ /* 0x000fe20000410000 */
[----:B------:R-:W-:Y:S01]  /*1eb0*/  FFMA.FTZ R16, R46, R108, R43 ;  /* 0x0000006c2e107223 */ /* 0x000fe2000001002b */
[----:B-1----:R-:W-:Y:S01]  /*1ec0*/  FFMA.FTZ R118, R109, R14, 1 ;  /* 0x3f8000006d767423 */ /* 0x002fe2000001000e */
[----:B------:R-:W-:-:S03]  /*1ed0*/  FMUL.FTZ R109, R17, -1.4426950216293334961 ;  /* 0xbfb8aa3b116d7820 */ /* 0x000fc60000410000 */
[----:B------:R-:W0:Y:S01]  /*1ee0*/  MUFU.EX2 R93, R93 ;  /* 0x0000005d005d7308 */ /* 0x000e220000000800 */
[----:B------:R-:W-:Y:S01]  /*1ef0*/  FMUL.FTZ R95, R16, -1.4426950216293334961 ;  /* 0xbfb8aa3b105f7820 */ /* 0x000fe20000410000 */
[----:B---3--:R-:W-:-:S06]  /*1f00*/  FADD.FTZ R112, -R97, 1 ;  /* 0x3f80000061707421 */ /* 0x008fcc0000010100 */
[----:B------:R-:W1:Y:S08]  /*1f10*/  MUFU.RCP R119, R119 ;  /* 0x0000007700777308 */ /* 0x000e700000001000 */
[----:B------:R-:W3:Y:S01]  /*1f20*/  MUFU.EX2 R121, R121 ;  /* 0x0000007900797308 */ /* 0x000ee20000000800 */
[----:B------:R-:W-:-:S07]  /*1f30*/  FFMA.FTZ R120, R111, R112, 1 ;  /* 0x3f8000006f787423 */ /* 0x000fce0000010070 */
[----:B------:R-:W3:Y:S01]  /*1f40*/  MUFU.EX2 R109, R109 ;  /* 0x0000006d006d7308 */ /* 0x000ee20000000800 */
[----:B------:R-:W-:Y:S01]  /*1f50*/  FMUL.FTZ R112, R89, R122 ;  /* 0x0000007a59707220 */ /* 0x000fe20000410000 */
[----:B------:R-:W-:-:S06]  /*1f60*/  FMUL.FTZ R101, R101, R118 ;  /* 0x0000007665657220 */ /* 0x000fcc0000410000 */
[----:B------:R3:W3:Y:S01]  /*1f70*/  MUFU.EX2 R117, R95 ;  /* 0x0000005f00757308 */ /* 0x0006e20000000800 */
[----:B--2---:R-:W-:Y:S01]  /*1f80*/  FADD.FTZ R122, -R115, 1 ;  /* 0x3f800000737a7421 */ /* 0x004fe20000010100 */
[--C-:B------:R-:W-:Y:S02]  /*1f90*/  HADD2.F32 R118, -RZ, R20.reuse.H0_H0 ;  /* 0x20000014ff767230 */ /* 0x100fe40000004100 */
[----:B------:R-:W-:Y:S01]  /*1fa0*/  FMUL.FTZ R120, R97, R120 ;  /* 0x0000007861787220 */ /* 0x000fe20000410000 */
[----:B0-----:R-:W-:Y:S01]  /*1fb0*/  FADD.FTZ R97, R93, 1 ;  /* 0x3f8000005d617421 */ /* 0x001fe20000010000 */
[----:B------:R-:W-:Y:S01]  /*1fc0*/  FFMA.FTZ R122, R105, R122, 1 ;  /* 0x3f800000697a7423 */ /* 0x000fe2000001007a */
[----:B-1----:R-:W-:Y:S01]  /*1fd0*/  FADD.FTZ R124, -R119, 1 ;  /* 0x3f800000777c7421 */ /* 0x002fe20000010100 */
[----:B------:R-:W-:Y:S01]  /*1fe0*/  FMUL.FTZ R118, R118, R101 ;  /* 0x0000006576767220 */ /* 0x000fe20000410000 */
[----:B---3--:R-:W-:Y:S02]  /*1ff0*/  HADD2.F32 R95, -RZ, R20.H1_H1 ;  /* 0x30000014ff5f7230 */ /* 0x008fe40000004100 */
[----:B------:R-:W-:Y:S01]  /*2000*/  FADD.FTZ R121, R121, 1 ;  /* 0x3f80000079797421 */ /* 0x000fe20000010000 */
[----:B------:R-:W0:Y:S01]  /*2010*/  MUFU.RCP R101, R97 ;  /* 0x0000006100657308 */ /* 0x000e220000001000 */
[----:B------:R-:W-:Y:S01]  /*2020*/  FMUL.FTZ R115, R115, R122 ;  /* 0x0000007a73737220 */ /* 0x000fe20000410000 */
[----:B------:R-:W-:Y:S01]  /*2030*/  FADD.FTZ R109, R109, 1 ;  /* 0x3f8000006d6d7421 */ /* 0x000fe20000010000 */
[----:B------:R-:W-:Y:S01]  /*2040*/  FMUL.FTZ R93, R95, R120 ;  /* 0x000000785f5d7220 */ /* 0x000fe20000410000 */
[C---:B------:R-:W-:Y:S01]  /*2050*/  FFMA.FTZ R14, R3.reuse, R112, R44 ;  /* 0x00000070030e7223 */ /* 0x040fe2000001002c */
[----:B------:R-:W-:Y:S01]  /*2060*/  FMUL.FTZ R95, R3, R118 ;  /* 0x00000076035f7220 */ /* 0x000fe20000410000 */
[----:B------:R-:W-:-:S02]  /*2070*/  HADD2.F32 R122, -RZ, R21.H0_H0 ;  /* 0x20000015ff7a7230 */ /* 0x000fc40000004100 */
[----:B------:R-:W-:Y:S01]  /*2080*/  FFMA.FTZ R124, R107, R124, 1 ;  /* 0x3f8000006b7c7423 */ /* 0x000fe2000001007c */
[----:B------:R-:W-:Y:S01]  /*2090*/  FADD.FTZ R117, R117, 1 ;  /* 0x3f80000075757421 */ /* 0x000fe20000010000 */
[----:B------:R-:W-:Y:S01]  /*20a0*/  HADD2.F32 R120, -RZ, R21.H1_H1 ;  /* 0x30000015ff787230 */ /* 0x000fe20000004100 */
[----:B------:R-:W1:Y:S01]  /*20b0*/  MUFU.RCP R121, R121 ;  /* 0x0000007900797308 */ /* 0x000e620000001000 */
[----:B------:R-:W-:Y:S01]  /*20c0*/  FMUL.FTZ R105, R14, -1.4426950216293334961 ;  /* 0xbfb8aa3b0e697820 */ /* 0x000fe20000410000 */
[----:B------:R-:W-:Y:S01]  /*20d0*/  FFMA.FTZ R95, R74, R95, R113 ;  /* 0x0000005f4a5f7223 */ /* 0x000fe20000010071 */
[----:B------:R-:W-:Y:S01]  /*20e0*/  FMUL.FTZ R21, R46, R93 ;  /* 0x0000005d2e157220 */ /* 0x000fe20000410000 */
[----:B------:R-:W-:Y:S01]  /*20f0*/  FMUL.FTZ R119, R119, R124 ;  /* 0x0000007c77777220 */ /* 0x000fe20000410000 */
[----:B------:R-:W-:-:S03]  /*2100*/  FMUL.FTZ R122, R122, R115 ;  /* 0x000000737a7a7220 */ /* 0x000fc60000410000 */
[----:B------:R-:W2:Y:S01]  /*2110*/  MUFU.RCP R109, R109 ;  /* 0x0000006d006d7308 */ /* 0x000ea20000001000 */
[----:B------:R-:W-:Y:S01]  /*2120*/  FFMA.FTZ R21, R72, R21, R95 ;  /* 0x0000001548157223 */ /* 0x000fe2000001005f */
[----:B------:R-:W-:Y:S01]  /*2130*/  FMUL.FTZ R120, R120, R119 ;  /* 0x0000007778787220 */ /* 0x000fe20000410000 */
[----:B------:R-:W-:-:S05]  /*2140*/  FMUL.FTZ R95, R47, R122 ;  /* 0x0000007a2f5f7220 */ /* 0x000fca0000410000 */
[----:B------:R-:W3:Y:S01]  /*2150*/  MUFU.RCP R117, R117 ;  /* 0x0000007500757308 */ /* 0x000ee20000001000 */
[----:B------:R-:W-:-:S07]  /*2160*/  FFMA.FTZ R21, R66, R95, R21 ;  /* 0x0000005f42157223 */ /* 0x000fce0000010015 */
[----:B------:R4:W5:Y:S01]  /*2170*/  MUFU.EX2 R20, R105 ;  /* 0x0000006900147308 */ /* 0x0009620000000800 */
[----:B0-----:R-:W-:Y:S01]  /*2180*/  FADD.FTZ R126, -R101, 1 ;  /* 0x3f800000657e7421 */ /* 0x001fe20000010100 */
[----:B------:R-:W-:Y:S02]  /*2190*/  HADD2.F32 R107, -RZ, R22.H0_H0 ;  /* 0x20000016ff6b7230 */ /* 0x000fe40000004100 */
[----:B----4-:R-:W-:Y:S02]  /*21a0*/  HADD2.F32 R105, -RZ, R18.H1_H1 ;  /* 0x30000012ff697230 */ /* 0x010fe40000004100 */
[----:B------:R-:W-:-:S03]  /*21b0*/  FMUL.FTZ R18, R45, R120 ;  /* 0x000000782d127220 */ /* 0x000fc60000410000 */
[----:B------:R-:W-:Y:S01]  /*21c0*/  FADD.FTZ R124, -R4, R105 ;  /* 0x00000069047c7221 */ /* 0x000fe20000010100 */
[----:B------:R-:W-:Y:S01]  /*21d0*/  FFMA.FTZ R97, R62, R18, R21 ;  /* 0x000000123e617223 */ /* 0x000fe20000010015 */
[--C-:B------:R-:W-:Y:S02]  /*21e0*/  HADD2.F32 R21, -RZ, R19.reuse.H1_H1 ;  /* 0x30000013ff157230 */ /* 0x100fe40000004100 */
[----:B------:R-:W-:Y:S01]  /*21f0*/  FFMA.FTZ R132, R103, R126, 1 ;  /* 0x3f80000067847423 */ /* 0x000fe2000001007e */
[----:B------:R-:W-:Y:S01]  /*2200*/  FMUL.FTZ R124, R89, R124 ;  /* 0x0000007c597c7220 */ /* 0x000fe20000410000 */
[----:B------:R-:W-:Y:S02]  /*2210*/  HADD2.F32 R95, -RZ, R19.H0_H0 ;  /* 0x20000013ff5f7230 */ /* 0x000fe40000004100 */
[----:B-1----:R-:W-:Y:S01]  /*2220*/  FADD.FTZ R126, -R121, 1 ;  /* 0x3f800000797e7421 */ /* 0x002fe20000010100 */
[----:B------:R-:W-:Y:S01]  /*2230*/  FADD.FTZ R140, -R4, R107 ;  /* 0x0000006b048c7221 */ /* 0x000fe20000010100 */
[----:B------:R-:W-:Y:S01]  /*2240*/  FFMA.FTZ R19, R46, R124, R43 ;  /* 0x0000007c2e137223 */ /* 0x000fe2000001002b */
[----:B--2---:R-:W-:Y:S01]  /*2250*/  FADD.FTZ R134, -R109, 1 ;  /* 0x3f8000006d867421 */ /* 0x004fe20000010100 */
[C---:B------:R-:W-:Y:S01]  /*2260*/  FADD.FTZ R128, -R4.reuse, R21 ;  /* 0x0000001504807221 */ /* 0x040fe20000010100 */
[----:B---3--:R-:W-:Y:S01]  /*2270*/  FADD.FTZ R21, -R117, 1 ;  /* 0x3f80000075157421 */ /* 0x008fe20000010100 */
[----:B------:R-:W-:Y:S01]  /*2280*/  FFMA.FTZ R138, R15, R126, 1 ;  /* 0x3f8000000f8a7423 */ /* 0x000fe2000001007e */
[----:B------:R-:W-:Y:S01]  /*2290*/  FADD.FTZ R130, -R4, R95 ;  /* 0x0000005f04827221 */ /* 0x000fe20000010100 */
[----:B------:R-:W-:Y:S01]  /*22a0*/  FMUL.FTZ R126, R89, R140 ;  /* 0x0000008c597e7220 */ /* 0x000fe20000410000 */
[----:B------:R-:W-:Y:S01]  /*22b0*/  FMUL.FTZ R95, R19, -1.4426950216293334961 ;  /* 0xbfb8aa3b135f7820 */ /* 0x000fe20000410000 */
[----:B------:R-:W-:Y:S01]  /*22c0*/  FFMA.FTZ R140, R17, R134, 1 ;  /* 0x3f800000118c7423 */ /* 0x000fe20000010086 */
[----:B------:R-:W-:-:S02]  /*22d0*/  HADD2.F32 R134, -RZ, R24.H0_H0 ;  /* 0x20000018ff867230 */ /* 0x000fc40000004100 */
[----:B------:R-:W-:Y:S01]  /*22e0*/  FFMA.FTZ R136, R16, R21, 1 ;  /* 0x3f80000010887423 */ /* 0x000fe20000010015 */
[----:B------:R-:W-:Y:S01]  /*22f0*/  FMUL.FTZ R101, R101, R132 ;  /* 0x0000008465657220 */ /* 0x000fe20000410000 */
[----:B------:R0:W1:Y:S02]  /*2300*/  MUFU.EX2 R105, R95 ;  /* 0x0000005f00697308 */ /* 0x0000640000000800 */
[----:B------:R-:W-:Y:S01]  /*2310*/  FMUL.FTZ R136, R117, R136 ;  /* 0x0000008875887220 */ /* 0x000fe20000410000 */
[----:B------:R-:W-:Y:S01]  /*2320*/  FMUL.FTZ R134, R134, R101 ;  /* 0x0000006586867220 */ /* 0x000fe20000410000 */
[----:B------:R-:W-:Y:S01]  /*2330*/  FMUL.FTZ R128, R89, R128 ;  /* 0x0000008059807220 */ /* 0x000fe20000410000 */
[----:B0-----:R-:W-:Y:S02]  /*2340*/  HADD2.F32 R95, -RZ, R24.H1_H1 ;  /* 0x30000018ff5f7230 */ /* 0x001fe40000004100 */
[----:B------:R-:W-:Y:S01]  /*2350*/  FMUL.FTZ R17, R3, R134 ;  /* 0x0000008603117220 */ /* 0x000fe20000410000 */
[----:B------:R-:W-:-:S02]  /*2360*/  HADD2.F32 R132, -RZ, R25.H0_H0 ;  /* 0x20000019ff847230 */ /* 0x000fc40000004100 */
[----:B------:R-:W-:Y:S01]  /*2370*/  FMUL.FTZ R121, R121, R138 ;  /* 0x0000008a79797220 */ /* 0x000fe20000410000 */
[----:B------:R-:W-:Y:S01]  /*2380*/  FMUL.FTZ R95, R95, R136 ;  /* 0x000000885f5f7220 */ /* 0x000fe20000410000 */
[----:B------:R-:W-:Y:S01]  /*2390*/  FFMA.FTZ R16, R45, R128, R41 ;  /* 0x000000802d107223 */ /* 0x000fe20000010029 */
[----:B-----5:R-:W-:Y:S01]  /*23a0*/  FADD.FTZ R24, R20, 1 ;  /* 0x3f80000014187421 */ /* 0x020fe20000010000 */
[----:B------:R-:W-:Y:S01]  /*23b0*/  FFMA.FTZ R17, R60, R17, R97 ;  /* 0x000000113c117223 */ /* 0x000fe20000010061 */
[----:B------:R-:W-:Y:S01]  /*23c0*/  FMUL.FTZ R20, R46, R95 ;  /* 0x0000005f2e147220 */ /* 0x000fe20000410000 */
[----:B------:R-:W-:Y:S01]  /*23d0*/  FMUL.FTZ R130, R89, R130 ;  /* 0x0000008259827220 */ /* 0x000fe20000410000 */
[----:B------:R-:W-:Y:S01]  /*23e0*/  FMUL.FTZ R132, R132, R121 ;  /* 0x0000007984847220 */ /* 0x000fe20000410000 */
[----:B------:R-:W-:Y:S01]  /*23f0*/  FMUL.FTZ R107, R16, -1.4426950216293334961 ;  /* 0xbfb8aa3b106b7820 */ /* 0x000fe20000410000 */
[----:B------:R-:W-:Y:S01]  /*2400*/  FFMA.FTZ R17, R108, R20, R17 ;  /* 0x000000146c117223 */ /* 0x000fe20000010011 */
[C---:B------:R-:W-:Y:S01]  /*2410*/  FFMA.FTZ R18, R47.reuse, R130, R42 ;  /* 0x000000822f127223 */ /* 0x040fe2000001002a */
[----:B------:R-:W-:Y:S01]  /*2420*/  FMUL.FTZ R20, R47, R132 ;  /* 0x000000842f147220 */ /* 0x000fe20000410000 */
[----:B------:R-:W-:-:S02]  /*2430*/  HADD2.F32 R136, -RZ, R25.H1_H1 ;  /* 0x30000019ff887230 */ /* 0x000fc40000004100 */
[----:B------:R-:W-:Y:S01]  /*2440*/  FMUL.FTZ R21, R18, -1.4426950216293334961 ;  /* 0xbfb8aa3b12157820 */ /* 0x000fe20000410000 */
[----:B------:R-:W0:Y:S01]  /*2450*/  MUFU.EX2 R107, R107 ;  /* 0x0000006b006b7308 */ /* 0x000e220000000800 */
[----:B------:R-:W-:Y:S01]  /*2460*/  FFMA.FTZ R25, R116, R20, R17 ;  /* 0x0000001474197223 */ /* 0x000fe20000010011 */
[----:B------:R-:W-:-:S04]  /*2470*/  FFMA.FTZ R17, R3, R94, RZ ;  /* 0x0000005e03117223 */ /* 0x000fc800000100ff */
[----:B------:R-:W-:Y:S02]  /*2480*/  FFMA.FTZ R20, R46, R65, R17 ;  /* 0x000000412e147223 */ /* 0x000fe40000010011 */
[----:B------:R-:W2:Y:S01]  /*2490*/  MUFU.EX2 R103, R21 ;  /* 0x0000001500677308 */ /* 0x000ea20000000800 */
[----:B------:R-:W-:Y:S02]  /*24a0*/  HADD2.F32 R97, -RZ, R22.H1_H1 ;  /* 0x30000016ff617230 */ /* 0x000fe40000004100 */
[----:B------:R-:W-:Y:S01]  /*24b0*/  FFMA.FTZ R20, R47, R92, R20 ;  /* 0x0000005c2f147223 */ /* 0x000fe20000010014 */
[--C-:B------:R-:W-:Y:S02]  /*24c0*/  HADD2.F32 R101, -RZ, R23.reuse.H0_H0 ;  /* 0x20000017ff657230 */ /* 0x100fe40000004100 */
[----:B------:R-:W-:Y:S02]  /*24d0*/  HADD2.F32 R23, -RZ, R23.H1_H1 ;  /* 0x30000017ff177230 */ /* 0x000fe40000004100 */
[----:B------:R-:W-:Y:S01]  /*24e0*/  FFMA.FTZ R20, R45, R90, R20 ;  /* 0x0000005a2d147223 */ /* 0x000fe20000010014 */
[----:B------:R-:W-:Y:S01]  /*24f0*/  FMUL.FTZ R109, R109, R140 ;  /* 0x0000008c6d6d7220 */ /* 0x000fe20000410000 */
[----:B------:R-:W3:Y:S01]  /*2500*/  MUFU.RCP R24, R24 ;  /* 0x0000001800187308 */ /* 0x000ee20000001000 */
[C---:B------:R-:W-:Y:S01]  /*2510*/  FADD.FTZ R138, -R4.reuse, R97 ;  /* 0x00000061048a7221 */ /* 0x040fe20000010100 */
[C---:B------:R-:W-:Y:S01]  /*2520*/  FADD.FTZ R140, -R4.reuse, R101 ;  /* 0x00000065048c7221 */ /* 0x040fe20000010100 */
[----:B-1----:R-:W-:Y:S01]  /*2530*/  FADD.FTZ R105, R105, 1 ;  /* 0x3f80000069697421 */ /* 0x002fe20000010000 */
[----:B------:R-:W-:Y:S01]  /*2540*/  FADD.FTZ R4, -R4, R23 ;  /* 0x0000001704047221 */ /* 0x000fe20000010100 */
[----:B0-----:R-:W-:Y:S01]  /*2550*/  FADD.FTZ R107, R107, 1 ;  /* 0x3f8000006b6b7421 */ /* 0x001fe20000010000 */
[----:B------:R-:W-:Y:S01]  /*2560*/  FFMA.FTZ R23, R3, R80, R20 ;  /* 0x0000005003177223 */ /* 0x000fe20000010014 */
[----:B--2---:R-:W-:-:S03]  /*2570*/  FADD.FTZ R103, R103, 1 ;  /* 0x3f80000067677421 */ /* 0x004fc60000010000 */
[----:B------:R-:W-:Y:S01]  /*2580*/  FFMA.FTZ R23, R46, R63, R23 ;  /* 0x0000003f2e177223 */ /* 0x000fe20000010017 */
[----:B------:R-:W0:Y:S03]  /*2590*/  MUFU.RCP R105, R105 ;  /* 0x0000006900697308 */ /* 0x000e260000001000 */
[----:B------:R-:W-:-:S05]  /*25a0*/  FFMA.FTZ R23, R47, R78, R23 ;  /* 0x0000004e2f177223 */ /* 0x000fca0000010017 */
[----:B------:R-:W1:Y:S01]  /*25b0*/  MUFU.RCP R107, R107 ;  /* 0x0000006b006b7308 */ /* 0x000e620000001000 */
[----:B------:R-:W-:Y:S01]  /*25c0*/  FFMA.FTZ R142, R45, R76, R23 ;  /* 0x0000004c2d8e7223 */ /* 0x000fe20000010017 */
[----:B---3--:R-:W-:-:S06]  /*25d0*/  FADD.FTZ R97, -R24, 1 ;  /* 0x3f80000018617421 */ /* 0x008fcc0000010100 */
[----:B------:R-:W2:Y:S01]  /*25e0*/  MUFU.RCP R103, R103 ;  /* 0x0000006700677308 */ /* 0x000ea20000001000 */
[----:B------:R-:W-:Y:S01]  /*25f0*/  FFMA.FTZ R23, R3, R70, R142 ;  /* 0x0000004603177223 */ /* 0x000fe2000001008e */
[----:B------:R-:W-:Y:S01]  /*2600*/  FMUL.FTZ R138, R89, R138 ;  /* 0x0000008a598a7220 */ /* 0x000fe20000410000 */
[----:B------:R-:W-:Y:S02]  /*2610*/  FFMA.FTZ R97, R14, R97, 1 ;  /* 0x3f8000000e617423 */ /* 0x000fe40000010061 */
[C---:B------:R-:W-:Y:S01]  /*2620*/  FFMA.FTZ R14, R46.reuse, R61, R23 ;  /* 0x0000003d2e0e7223 */ /* 0x040fe20000010017 */
[----:B------:R-:W-:Y:S01]  /*2630*/  FFMA.FTZ R15, R3, R126, R44 ;  /* 0x0000007e030f7223 */ /* 0x000fe2000001002c */
[----:B0-----:R-:W-:Y:S01]  /*2640*/  FADD.FTZ R144, -R105, 1 ;  /* 0x3f80000069907421 */ /* 0x001fe20000010100 */
[----:B------:R-:W-:Y:S01]  /*2650*/  FFMA.FTZ R17, R46, R138, R43 ;  /* 0x0000008a2e117223 */ /* 0x000fe2000001002b */
[----:B-1----:R-:W-:Y:S01]  /*2660*/  FADD.FTZ R23, -R107, 1 ;  /* 0x3f8000006b177421 */ /* 0x002fe20000010100 */
[----:B------:R-:W-:Y:S01]  /*2670*/  FFMA.FTZ R14, R47, R68, R14 ;  /* 0x000000442f0e7223 */ /* 0x000fe2000001000e */
[----:B------:R-:W-:Y:S01]  /*2680*/  FMUL.FTZ R21, R15, -1.4426950216293334961 ;  /* 0xbfb8aa3b0f157820 */ /* 0x000fe20000410000 */
[----:B------:R-:W-:Y:S01]  /*2690*/  FFMA.FTZ R144, R19, R144, 1 ;  /* 0x3f80000013907423 */ /* 0x000fe20000010090 */
[----:B------:R-:W-:Y:S01]  /*26a0*/  FMUL.FTZ R101, R17, -1.4426950216293334961 ;  /* 0xbfb8aa3b11657820 */ /* 0x000fe20000410000 */
[----:B------:R-:W-:Y:S01]  /*26b0*/  FFMA.FTZ R146, R16, R23, 1 ;  /* 0x3f80000010927423 */ /* 0x000fe20000010017 */
[----:B------:R-:W-:Y:S01]  /*26c0*/  FFMA.FTZ R16, R45, R64, R14 ;  /* 0x000000402d107223 */ /* 0x000fe2000001000e */
[----:B--2---:R-:W-:Y:S01]  /*26d0*/  FADD.FTZ R19, -R103, 1 ;  /* 0x3f80000067137421 */ /* 0x004fe20000010100 */
[----:B------:R-:W0:Y:S03]  /*26e0*/  MUFU.EX2 R21, R21 ;  /* 0x0000001500157308 */ /* 0x000e260000000800 */
[----:B------:R-:W-:Y:S01]  /*26f0*/  FFMA.FTZ R18, R18, R19, 1 ;  /* 0x3f80000012127423 */ /* 0x000fe20000010013 */
[----:B------:R-:W-:Y:S01]  /*2700*/  FFMA.FTZ R19, R3, R106, R16 ;  /* 0x0000006a03137223 */ /* 0x000fe20000010010 */
[----:B------:R-:W-:-:S03]  /*2710*/  FMUL.FTZ R136, R136, R109 ;  /* 0x0000006d88887220 */ /* 0x000fc60000410000 */
[----:B------:R-:W1:Y:S01]  /*2720*/  MUFU.EX2 R101, R101 ;  /* 0x0000006500657308 */ /* 0x000e620000000800 */
[----:B------:R-:W-:Y:S01]  /*2730*/  FMUL.FTZ R140, R89, R140 ;  /* 0x0000008c598c7220 */ /* 0x000fe20000410000 */
[----:B------:R-:W-:Y:S01]  /*2740*/  FFMA.FTZ R16, R46, R91, R19 ;  /* 0x0000005b2e107223 */ /* 0x000fe20000010013 */
[----:B------:R-:W-:Y:S01]  /*2750*/  FMUL.FTZ R22, R45, R136 ;  /* 0x000000882d167220 */ /* 0x000fe20000410000 */
[----:B------:R-:W-:Y:S01]  /*2760*/  FMUL.FTZ R4, R89, R4 ;  /* 0x0000000459047220 */ /* 0x000fe20000410000 */
[C---:B------:R-:W-:Y:S01]  /*2770*/  FFMA.FTZ R20, R47.reuse, R140, R42 ;  /* 0x0000008c2f147223 */ /* 0x040fe2000001002a */
[----:B------:R-:W-:Y:S01]  /*2780*/  FFMA.FTZ R16, R47, R104, R16 ;  /* 0x000000682f107223 */ /* 0x000fe20000010010 */
[----:B------:R-:W-:Y:S01]  /*2790*/  FFMA.FTZ R25, R114, R22, R25 ;  /* 0x0000001672197223 */ /* 0x000fe20000010019 */
[--C-:B------:R-:W-:Y:S02]  /*27a0*/  HADD2.F32 R142, -RZ, R26.reuse.H0_H0 ;  /* 0x2000001aff8e7230 */ /* 0x100fe40000004100 */
[----:B------:R-:W-:Y:S01]  /*27b0*/  FMUL.FTZ R109, R20, -1.4426950216293334961 ;  /* 0xbfb8aa3b146d7820 */ /* 0x000fe20000410000 */
[C---:B------:R-:W-:Y:S01]  /*27c0*/  FFMA.FTZ R16, R45.reuse, R110, R16 ;  /* 0x0000006e2d107223 */ /* 0x040fe20000010010 */
[----:B------:R-:W-:Y:S01]  /*27d0*/  FFMA.FTZ R22, R45, R4, R41 ;  /* 0x000000042d167223 */ /* 0x000fe20000010029 */
[----:B------:R-:W-:Y:S01]  /*27e0*/  FMUL.FTZ R97, R24, R97 ;  /* 0x0000006118617220 */ /* 0x000fe20000410000 */
[----:B0-----:R-:W-:Y:S01]  /*27f0*/  FADD.FTZ R21, R21, 1 ;  /* 0x3f80000015157421 */ /* 0x001fe20000010000 */
[----:B------:R-:W-:Y:S01]  /*2800*/  FFMA.FTZ R19, R3, R118, R16 ;  /* 0x0000007603137223 */ /* 0x000fe20000010010 */
[----:B------:R-:W-:Y:S01]  /*2810*/  FMUL.FTZ R111, R22, -1.4426950216293334961 ;  /* 0xbfb8aa3b166f7820 */ /* 0x000fe20000410000 */
[----:B------:R-:W-:-:S02]  /*2820*/  HADD2.F32 R26, -RZ, R26.H1_H1 ;  /* 0x3000001aff1a7230 */ /* 0x000fc40000004100 */
[----:B------:R-:W-:Y:S01]  /*2830*/  FMUL.FTZ R142, R142, R97 ;  /* 0x000000618e8e7220 */ /* 0x000fe20000410000 */
[----:B------:R-:W0:Y:S01]  /*2840*/  MUFU.EX2 R109, R109 ;  /* 0x0000006d006d7308 */ /* 0x000e220000000800 */
[----:B------:R-:W-:Y:S01]  /*2850*/  FMUL.FTZ R105, R105, R144 ;  /* 0x0000009069697220 */ /* 0x000fe20000410000 */
[----:B-1----:R-:W-:Y:S01]  /*2860*/  FADD.FTZ R101, R101, 1 ;  /* 0x3f80000065657421 */ /* 0x002fe20000010000 */
[----:B------:R-:W-:Y:S01]  /*2870*/  FMUL.FTZ R24, R103, R18 ;  /* 0x0000001267187220 */ /* 0x000fe20000410000 */
[----:B------:R-:W-:Y:S01]  /*2880*/  FFMA.FTZ R16, R46, R93, R19 ;  /* 0x0000005d2e107223 */ /* 0x000fe20000010013 */
[----:B------:R-:W-:Y:S01]  /*2890*/  FMUL.FTZ R18, R3, R142 ;  /* 0x0000008e03127220 */ /* 0x000fe20000410000 */
[----:B------:R-:W-:Y:S02]  /*28a0*/  FMUL.FTZ R97, R26, R105 ;  /* 0x000000691a617220 */ /* 0x000fe40000410000 */
[----:B------:R1:W2:Y:S01]  /*28b0*/  MUFU.RCP R14, R21 ;  /* 0x00000015000e7308 */ /* 0x0002a20000001000 */
[----:B------:R-:W-:Y:S01]  /*28c0*/  FFMA.FTZ R16, R47, R122, R16 ;  /* 0x0000007a2f107223 */ /* 0x000fe20000010010 */
[----:B------:R-:W-:Y:S01]  /*28d0*/  FFMA.FTZ R25, R112, R18, R25 ;  /* 0x0000001270197223 */ /* 0x000fe20000010019 */
[----:B------:R-:W-:Y:S01]  /*28e0*/  FMUL.FTZ R18, R46, R97 ;  /* 0x000000612e127220 */ /* 0x000fe20000410000 */
[----:B------:R-:W-:-:S04]  /*28f0*/  HADD2.F32 R144, -RZ, R27.H1_H1 ;  /* 0x3000001bff907230 */ /* 0x000fc80000004100 */
[----:B------:R-:W3:Y:S01]  /*2900*/  MUFU.EX2 R111, R111 ;  /* 0x0000006f006f7308 */ /* 0x000ee20000000800 */
[----:B-1----:R-:W-:Y:S02]  /*2910*/  HADD2.F32 R21, -RZ, R27.H0_H0 ;  /* 0x2000001bff157230 */ /* 0x002fe40000004100 */
[----:B------:R-:W-:Y:S01]  /*2920*/  FMUL.FTZ R107, R107, R146 ;  /* 0x000000926b6b7220 */ /* 0x000fe20000410000 */
[----:B------:R-:W-:-:S04]  /*2930*/  FFMA.FTZ R16, R45, R120, R16 ;  /* 0x000000782d107223 */ /* 0x000fc80000010010 */
[----:B------:R-:W1:Y:S01]  /*2940*/  MUFU.RCP R101, R101 ;  /* 0x0000006500657308 */ /* 0x000e620000001000 */
[----:B------:R-:W-:Y:S01]  /*2950*/  FMUL.FTZ R26, R21, R24 ;  /* 0x00000018151a7220 */ /* 0x000fe20000410000 */
[----:B------:R-:W-:Y:S01]  /*2960*/  FFMA.FTZ R25, R124, R18, R25 ;  /* 0x000000127c197223 */ /* 0x000fe20000010019 */
[----:B------:R-:W-:Y:S01]  /*2970*/  FMUL.FTZ R144, R144, R107 ;  /* 0x0000006b90907220 */ /* 0x000fe20000410000 */
[----:B------:R-:W-:Y:S01]  /*2980*/  FFMA.FTZ R19, R3, R134, R16 ;  /* 0x0000008603137223 */ /* 0x000fe20000010010 */
[----:B------:R-:W-:Y:S01]  /*2990*/  FMUL.FTZ R18, R47, R26 ;  /* 0x0000001a2f127220 */ /* 0x000fe20000410000 */
[----:B0-----:R-:W-:Y:S02]  /*29a0*/  FADD.FTZ R109, R109, 1 ;  /* 0x3f8000006d6d7421 */ /* 0x001fe40000010000 */
[----:B------:R-:W-:Y:S01]  /*29b0*/  FFMA.FTZ R16, R46, R95, R19 ;  /* 0x0000005f2e107223 */ /* 0x000fe20000010013 */
[----:B------:R-:W-:Y:S01]  /*29c0*/  FFMA.FTZ R25, R130, R18, R25 ;  /* 0x0000001282197223 */ /* 0x000fe20000010019 */
[----:B------:R-:W-:Y:S01]  /*29d0*/  FMUL.FTZ R18, R45, R144 ;  /* 0x000000902d127220 */ /* 0x000fe20000410000 */
[----:B--2---:R-:W-:Y:S01]  /*29e0*/  FADD.FTZ R24, -R14, 1 ;  /* 0x3f8000000e187421 */ /* 0x004fe20000010100 */
[----:B---3--:R-:W-:Y:S01]  /*29f0*/  FADD.FTZ R111, R111, 1 ;  /* 0x3f8000006f6f7421 */ /* 0x008fe20000010000 */
[----:B------:R-:W-:Y:S01]  /*2a00*/  FFMA.FTZ R16, R47, R132, R16 ;  /* 0x000000842f107223 */ /* 0x000fe20000010010 */
[----:B------:R-:W-:Y:S01]  /*2a10*/  FFMA.FTZ R25, R128, R18, R25 ;  /* 0x0000001280197223 */ /* 0x000fe20000010019 */
[----:B------:R-:W0:Y:S01]  /*2a20*/  MUFU.RCP R109, R109 ;  /* 0x0000006d006d7308 */ /* 0x000e220000001000 */
[----:B-1----:R-:W-:Y:S01]  /*2a30*/  FADD.FTZ R18, -R101, 1 ;  /* 0x3f80000065127421 */ /* 0x002fe20000010100 */
[----:B------:R-:W-:Y:S01]  /*2a40*/  FFMA.FTZ R15, R15, R24, 1 ;  /* 0x3f8000000f0f7423 */ /* 0x000fe20000010018 */
[----:B------:R-:W-:-:S02]  /*2a50*/  FFMA.FTZ R16, R45, R136, R16 ;  /* 0x000000882d107223 */ /* 0x000fc40000010010 */
[----:B------:R-:W-:Y:S01]  /*2a60*/  FFMA.FTZ R18, R17, R18, 1 ;  /* 0x3f80000011127423 */ /* 0x000fe20000010012 */
[--C-:B------:R-:W-:Y:S02]  /*2a70*/  HADD2.F32 R17, -RZ, R28.reuse.H0_H0 ;  /* 0x2000001cff117230 */ /* 0x100fe40000004100 */
[----:B------:R-:W1:Y:S01]  /*2a80*/  MUFU.RCP R111, R111 ;  /* 0x0000006f006f7308 */ /* 0x000e620000001000 */
[----:B------:R-:W-:Y:S01]  /*2a90*/  FMUL.FTZ R14, R14, R15 ;  /* 0x0000000f0e0e7220 */ /* 0x000fe20000410000 */
[----:B------:R-:W-:Y:S01]  /*2aa0*/  FFMA.FTZ R15, R3, R142, R16 ;  /* 0x0000008e030f7223 */ /* 0x000fe20000010010 */
[----:B------:R-:W-:Y:S02]  /*2ab0*/  HADD2.F32 R27, -RZ, R28.H1_H1 ;  /* 0x3000001cff1b7230 */ /* 0x000fe40000004100 */
[----:B------:R-:W-:Y:S01]  /*2ac0*/  FMUL.FTZ R28, R17, R14 ;  /* 0x0000000e111c7220 */ /* 0x000fe20000410000 */
[----:B------:R-:W-:Y:S01]  /*2ad0*/  FFMA.FTZ R14, R46, R97, R15 ;  /* 0x000000612e0e7223 */ /* 0x000fe2000001000f */
[----:B------:R-:W-:-:S02]  /*2ae0*/  FMUL.FTZ R18, R101, R18 ;  /* 0x0000001265127220 */ /* 0x000fc40000410000 */
[----:B------:R-:W-:Y:S01]  /*2af0*/  FMUL.FTZ R15, R3, R28 ;  /* 0x0000001c030f7220 */ /* 0x000fe20000410000 */
[----:B------:R-:W-:Y:S01]  /*2b00*/  FFMA.FTZ R14, R47, R26, R14 ;  /* 0x0000001a2f0e7223 */ /* 0x000fe2000001000e */
[----:B------:R-:W-:Y:S01]  /*2b10*/  FMUL.FTZ R27, R27, R18 ;  /* 0x000000121b1b7220 */ /* 0x000fe20000410000 */
[----:B0-----:R-:W-:Y:S01]  /*2b20*/  FADD.FTZ R19, -R109, 1 ;  /* 0x3f8000006d137421 */ /* 0x001fe20000010100 */
[----:B------:R-:W-:Y:S01]  /*2b30*/  FFMA.FTZ R15, R126, R15, R25 ;  /* 0x0000000f7e0f7223 */ /* 0x000fe20000010019 */
[----:B------:R-:W-:Y:S01]  /*2b40*/  FFMA.FTZ R14, R45, R144, R14 ;  /* 0x000000902d0e7223 */ /* 0x000fe2000001000e */
[----:B------:R-:W-:Y:S01]  /*2b50*/  FMUL.FTZ R16, R46, R27 ;  /* 0x0000001b2e107220 */ /* 0x000fe20000410000 */
[----:B------:R-:W-:Y:S01]  /*2b60*/  FFMA.FTZ R20, R20, R19, 1 ;  /* 0x3f80000014147423 */ /* 0x000fe20000010013 */
[----:B-1----:R-:W-:Y:S01]  /*2b70*/  FADD.FTZ R21, -R111, 1 ;  /* 0x3f8000006f157421 */ /* 0x002fe20000010100 */
[--C-:B------:R-:W-:Y:S02]  /*2b80*/  HADD2.F32 R146, -RZ, R29.reuse.H0_H0 ;  /* 0x2000001dff927230 */ /* 0x100fe40000004100 */
[----:B------:R-:W-:Y:S01]  /*2b90*/  FFMA.FTZ R17, R3, R28, R14 ;  /* 0x0000001c03117223 */ /* 0x000fe2000001000e */
[----:B------:R-:W-:Y:S01]  /*2ba0*/  FFMA.FTZ R19, R138, R16, R15 ;  /* 0x000000108a137223 */ /* 0x000fe2000001000f */
[----:B------:R-:W-:Y:S01]  /*2bb0*/  FMUL.FTZ R109, R109, R20 ;  /* 0x000000146d6d7220 */ /* 0x000fe20000410000 */
[----:B------:R-:W0:Y:S01]  /*2bc0*/  LDC.64 R14, c[0x0][0x258] ;  /* 0x00009600ff0e7b82 */ /* 0x000e220000000a00 */
[----:B------:R-:W-:Y:S01]  /*2bd0*/  FFMA.FTZ R22, R22, R21, 1 ;  /* 0x3f80000016167423 */ /* 0x000fe20000010015 */
[----:B------:R-:W-:-:S02]  /*2be0*/  HADD2.F32 R148, -RZ, R29.H1_H1 ;  /* 0x3000001dff947230 */ /* 0x000fc40000004100 */
[----:B------:R-:W-:Y:S01]  /*2bf0*/  FMUL.FTZ R146, R146, R109 ;  /* 0x0000006d92927220 */ /* 0x000fe20000410000 */
[----:B------:R-:W-:Y:S01]  /*2c00*/  FMUL.FTZ R111, R111, R22 ;  /* 0x000000166f6f7220 */ /* 0x000fe20000410000 */
[----:B------:R-:W-:Y:S02]  /*2c10*/  FFMA.FTZ R16, R46, R27, R17 ;  /* 0x0000001b2e107223 */ /* 0x000fe40000010011 */
[CC--:B------:R-:W-:Y:S01]  /*2c20*/  FMUL.FTZ R18, R47.reuse, R146.reuse ;  /* 0x000000922f127220 */ /* 0x0c0fe20000410000 */
[----:B------:R-:W-:Y:S01]  /*2c30*/  FMUL.FTZ R148, R148, R111 ;  /* 0x0000006f94947220 */ /* 0x000fe20000410000 */
[----:B------:R-:W-:Y:S02]  /*2c40*/  FFMA.FTZ R16, R47, R146, R16 ;  /* 0x000000922f107223 */ /* 0x000fe40000010010 */
[----:B------:R-:W-:Y:S01]  /*2c50*/  FFMA.FTZ R17, R140, R18, R19 ;  /* 0x000000128c117223 */ /* 0x000fe20000010013 */
[----:B------:R-:W-:Y:S01]  /*2c60*/  FFMA.FTZ R19, R85, R65, R10 ;  /* 0x0000004155137223 */ /* 0x000fe2000001000a */
[----:B------:R-:W-:Y:S01]  /*2c70*/  FMUL.FTZ R18, R45, R148 ;  /* 0x000000942d127220 */ /* 0x000fe20000410000 */
        /* <DEDUP_REMOVED lines=9> */
[----:B------:R-:W-:Y:S01]  /*2d10*/  FADD.FTZ R10, R10, R63 ;  /* 0x0000003f0a0a7221 */ /* 0x000fe20000010000 */
[----:B------:R-:W-:Y:S01]  /*2d20*/  IADD3 R150, P0, R150, 0x4, RZ ;  /* 0x0000000496967810 */ /* 0x000fe20007f1e0ff */
[----:B------:R-:W-:Y:S01]  /*2d30*/  FFMA.FTZ R12, R77, R80, R12 ;  /* 0x000000504d0c7223 */ /* 0x000fe2000001000c */
[----:B------:R-:W-:Y:S01]  /*2d40*/  FADD.FTZ R13, R13, R80 ;  /* 0x000000500d0d7221 */ /* 0x000fe20000010000 */
[----:B------:R-:W-:Y:S01]  /*2d50*/  FFMA.FTZ R19, R102, R63, R19 ;  /* 0x0000003f66137223 */ /* 0x000fe20000010013 */
[----:B------:R-:W-:Y:S01]  /*2d60*/  FFMA.FTZ R8, R75, R78, R8 ;  /* 0x0000004e4b087223 */ /* 0x000fe20000010008 */
[----:B------:R-:W-:Y:S01]  /*2d70*/  FADD.FTZ R9, R9, R78 ;  /* 0x0000004e09097221 */ /* 0x000fe20000010000 */
[----:B------:R-:W-:Y:S01]  /*2d80*/  FFMA.FTZ R11, R100, R76, R11 ;  /* 0x0000004c640b7223 */ /* 0x000fe2000001000b */
[----:B------:R-:W-:Y:S01]  /*2d90*/  FADD.FTZ R7, R7, R76 ;  /* 0x0000004c07077221 */ /* 0x000fe20000010000 */
[----:B------:R1:W-:Y:S01]  /*2da0*/  STS.64 [R52], R16 ;  /* 0x0000001034007388 */ /* 0x0003e20000000a00 */
[----:B------:R-:W-:Y:S01]  /*2db0*/  FADD.FTZ R10, R10, R61 ;  /* 0x0000003d0a0a7221 */ /* 0x000fe20000010000 */
[----:B------:R-:W-:Y:S01]  /*2dc0*/  IADD3.X R99, RZ, R99, RZ, P0, !PT ;  /* 0x00000063ff637210 */ /* 0x000fe200007fe4ff */
[----:B------:R-:W-:Y:S01]  /*2dd0*/  FADD.FTZ R13, R13, R70 ;  /* 0x000000460d0d7221 */ /* 0x000fe20000010000 */
[----:B------:R-:W-:Y:S01]  /*2de0*/  FFMA.FTZ R19, R98, R61, R19 ;  /* 0x0000003d62137223 */ /* 0x000fe20000010013 */
[----:B------:R-:W-:Y:S01]  /*2df0*/  FFMA.FTZ R21, R67, R68, R8 ;  /* 0x0000004443157223 */ /* 0x000fe20000010008 */
[----:B------:R-:W-:Y:S01]  /*2e00*/  FADD.FTZ R9, R9, R68 ;  /* 0x0000004409097221 */ /* 0x000fe20000010000 */
[----:B------:R-:W-:Y:S01]  /*2e10*/  FFMA.FTZ R11, R96, R64, R11 ;  /* 0x00000040600b7223 */ /* 0x000fe2000001000b */
[----:B------:R-:W-:Y:S01]  /*2e20*/  FADD.FTZ R7, R7, R64 ;  /* 0x0000004007077221 */ /* 0x000fe20000010000 */
[----:B0-----:R-:W-:Y:S01]  /*2e30*/  ISETP.GE.U32.AND P0, PT, R150, R14, PT ;  /* 0x0000000e9600720c */ /* 0x001fe20003f06070 */
[----:B-1----:R-:W-:Y:S01]  /*2e40*/  FFMA.FTZ R17, R69, R70, R12 ;  /* 0x0000004645117223 */ /* 0x002fe2000001000c */
        /* <DEDUP_REMOVED lines=8> */
[----:B------:R-:W-:Y:S01]  /*2ed0*/  ISETP.GE.AND.EX P0, PT, R99, R15, PT, P0 ;  /* 0x0000000f6300720c */ /* 0x000fe20003f06300 */
[----:B------:R-:W-:Y:S01]  /*2ee0*/  FADD.FTZ R10, R10, R93 ;  /* 0x0000005d0a0a7221 */ /* 0x000fe20000010000 */
[----:B------:R-:W-:Y:S01]  /*2ef0*/  FFMA.FTZ R17, R74, R118, R17 ;  /* 0x000000764a117223 */ /* 0x000fe20000010011 */
[----:B------:R-:W-:Y:S01]  /*2f00*/  FADD.FTZ R13, R13, R118 ;  /* 0x000000760d0d7221 */ /* 0x000fe20000010000 */
[----:B------:R-:W-:Y:S01]  /*2f10*/  FFMA.FTZ R19, R72, R93, R19 ;  /* 0x0000005d48137223 */ /* 0x000fe20000010013 */
        /* <DEDUP_REMOVED lines=20> */
[----:B------:R-:W-:Y:S01]  /*3060*/  HFMA2.MMA R101, -RZ, RZ, 0, 0 ;  /* 0x00000000ff657435 */ /* 0x000fe200000001ff */
[----:B------:R-:W-:Y:S01]  /*3070*/  FADD.FTZ R11, R6, R27 ;  /* 0x0000001b060b7221 */ /* 0x000fe20000010000 */
[----:B------:R-:W-:Y:S01]  /*3080*/  ISETP.GT.U32.AND P1, PT, R57, 0x3f, PT ;  /* 0x0000003f3900780c */ /* 0x000fe20003f24070 */
[----:B------:R-:W-:Y:S01]  /*3090*/  FFMA.FTZ R12, R126, R28, R17 ;  /* 0x0000001c7e0c7223 */ /* 0x000fe20000010011 */
[----:B------:R-:W-:Y:S01]  /*30a0*/  MOV R29, RZ ;  /* 0x000000ff001d7202 */ /* 0x000fe20000000f00 */
[----:B------:R-:W-:Y:S01]  /*30b0*/  FADD.FTZ R13, R13, R28 ;  /* 0x0000001c0d0d7221 */ /* 0x000fe20000010000 */
        /* <DEDUP_REMOVED lines=9> */
[----:B------:R-:W-:-:S04]  /*3150*/  SHF.L.U32 R16, R57, 0x1, RZ ;  /* 0x0000000139107819 */ /* 0x000fc800000006ff */
        /* <DEDUP_REMOVED lines=20> */
[----:B0-----:R-:W-:-:S07]  /*32a0*/  SHF.L.U32 R103, R59, 0x5, RZ ;  /* 0x000000053b677819 */ /* 0x001fce00000006ff */
[----:B------:R-:W0:Y:S01]  /*32b0*/  LDC.64 R24, c[0x0][0x260] ;  /* 0x00009800ff187b82 */ /* 0x000e220000000a00 */
[----:B------:R-:W-:-:S05]  /*32c0*/  LOP3.LUT R154, R103, 0xffffffe0, R58, 0xe2, !PT ;  /* 0xffffffe0679a7812 */ /* 0x000fca00078ee23a */
[----:B------:R-:W-:Y:S01]  /*32d0*/  IMAD R154, R154, 0x140, R57 ;  /* 0x000001409a9a7824 */ /* 0x000fe200078e0239 */
[----:B------:R-:W1:Y:S04]  /*32e0*/  LDS.64 R18, [R18] ;  /* 0x0000000012127984 */ /* 0x000e680000000a00 */
[----:B------:R-:W2:Y:S04]  /*32f0*/  LDS.64 R20, [R20+0xa00] ;  /* 0x000a000014147984 */ /* 0x000ea80000000a00 */
[----:B------:R-:W3:Y:S04]  /*3300*/  LDS.64 R22, [R23+0x1400] ;  /* 0x0014000017167984 */ /* 0x000ee80000000a00 */
[----:B------:R-:W4:Y:S01]  /*3310*/  LDS.64 R16, [R16+0x1e00] ;  /* 0x001e000010107984 */ /* 0x000f220000000a00 */
[----:B-1----:R-:W-:Y:S01]  /*3320*/  FADD.FTZ R103, RZ, R18 ;  /* 0x00000012ff677221 */ /* 0x002fe20000010000 */
[----:B------:R-:W-:Y:S01]  /*3330*/  FADD.FTZ R152, RZ, R19 ;  /* 0x00000013ff987221 */ /* 0x000fe20000010000 */
[----:B------:R-:W-:-:S02]  /*3340*/  SHF.L.U32 R19, R154, 0x1, RZ ;  /* 0x000000019a137819 */ /* 0x000fc400000006ff */
[----:B--2---:R-:W-:Y:S01]  /*3350*/  FADD.FTZ R103, R103, R20 ;  /* 0x0000001467677221 */ /* 0x004fe20000010000 */
[----:B------:R-:W-:Y:S02]  /*3360*/  FADD.FTZ R152, R152, R21 ;  /* 0x0000001598987221 */ /* 0x000fe40000010000 */
[----:B0-----:R-:W-:-:S04]  /*3370*/  IMAD.WIDE.U32 R24, R19, 0x4, R24 ;  /* 0x0000000413187825 */ /* 0x001fc800078e0018 */
[----:B---3--:R-:W-:Y:S01]  /*3380*/  FADD.FTZ R103, R103, R22 ;  /* 0x0000001667677221 */ /* 0x008fe20000010000 */
[----:B------:R-:W-:-:S03]  /*3390*/  FADD.FTZ R152, R152, R23 ;  /* 0x0000001798987221 */ /* 0x000fc60000010000 */
[----:B----4-:R-:W-:Y:S01]  /*33a0*/  FADD.FTZ R16, R103, R16 ;  /* 0x0000001067107221 */ /* 0x010fe20000010000 */
[----:B------:R-:W-:-:S05]  /*33b0*/  FADD.FTZ R17, R152, R17 ;  /* 0x0000001198117221 */ /* 0x000fca0000010000 */
[----:B------:R0:W-:Y:S02]  /*33c0*/  STG.E.64 desc[UR8][R24.64+0x8000], R16 ;  /* 0x0080001018007986 */ /* 0x0001e4000c101b08 */
.L_x_3326:
        /* <DEDUP_REMOVED lines=40> */
.L_x_3328:
[----:B------:R-:W-:Y:S05]  /*3650*/  BSYNC B0 ;  /* 0x0000000000007941 */ /* 0x000fea0003800000 */
.L_x_3327:
[----:B0-----:R-:W0:Y:S01]  /*3660*/  SHFL.BFLY PT, R16, R29, 0x2, 0x1f ;  /* 0x0c401f001d107f89 */ /* 0x001e2200000e0000 */
[----:B------:R-:W-:Y:S01]  /*3670*/  LOP3.LUT P2, RZ, R57, 0xffffffc3, RZ, 0xc0, !PT ;  /* 0xffffffc339ff7812 */ /* 0x000fe2000784c0ff */
[----:B------:R-:W-:Y:S01]  /*3680*/  BSSY B0, `(.L_x_3329) ;  /* 0x0000015000007945 */ /* 0x000fe20003800000 */
[----:B------:R-:W-:Y:S01]  /*3690*/  ISETP.GE.U32.AND P1, PT, R150, R14, PT ;  /* 0x0000000e9600720c */ /* 0x000fe20003f26070 */
[----:B------:R-:W1:Y:S03]  /*36a0*/  SHFL.BFLY PT, R20, R101, 0x2, 0x1f ;  /* 0x0c401f0065147f89 */ /* 0x000e6600000e0000 */
[----:B------:R-:W-:Y:S01]  /*36b0*/  ISETP.GE.AND.EX P1, PT, R99, R15, PT, P1 ;  /* 0x0000000f6300720c */ /* 0x000fe20003f26310 */
        /* <DEDUP_REMOVED lines=17> */
.L_x_3330:
[----:B------:R-:W-:Y:S05]  /*37d0*/  BSYNC B0 ;  /* 0x0000000000007941 */ /* 0x000fea0003800000 */
.L_x_3329:
[----:B------:R-:W-:Y:S05]  /*37e0*/  @P1 BRA `(.L_x_3331) ;  /* 0x0000000000541947 */ /* 0x000fea0003800000 */
[----:B------:R-:W-:Y:S01]  /*37f0*/  BAR.SYNC.DEFER_BLOCKING 0x0 ;  /* 0x0000000000007b1d */ /* 0x000fe20000010000 */
[----:B------:R-:W-:-:S13]  /*3800*/  ISETP.NE.AND P1, PT, R57, RZ, PT ;  /* 0x000000ff3900720c */ /* 0x000fda0003f25270 */
        /* <DEDUP_REMOVED lines=10> */
.L_x_3333:
[----:B------:R-:W2:Y:S04]  /*38b0*/  LD.E.STRONG.GPU R18, desc[UR8][R16.64] ;  /* 0x0000000810127980 */ /* 0x000ea8000c10f900 */
[----:B--2---:R-:W-:Y:S01]  /*38c0*/  CCTL.IVALL ;  /* 0x00000000ff00798f */ /* 0x004fe20002000000 */
[----:B------:R-:W-:Y:S05]  /*38d0*/  YIELD ;  /* 0x0000000000007946 */ /* 0x000fea0003800000 */
[----:B-----5:R-:W-:-:S04]  /*38e0*/  LOP3.LUT R18, R18, R19, RZ, 0x3c, !PT ;  /* 0x0000001312127212 */ /* 0x020fc800078e3cff */
[----:B------:R-:W-:-:S13]  /*38f0*/  ISETP.GT.AND P1, PT, R18, -0x1, PT ;  /* 0xffffffff1200780c */ /* 0x000fda0003f24270 */
[----:B------:R-:W-:Y:S05]  /*3900*/  @P1 BRA `(.L_x_3333) ;  /* 0xfffffffc00e81947 */ /* 0x000fea000383ffff */
.L_x_3332:
[----:B------:R-:W-:Y:S05]  /*3910*/  WARPSYNC.ALL ;  /* 0x0000000000007948 */ /* 0x000fea0003800000 */
[----:B------:R-:W-:Y:S06]  /*3920*/  BAR.SYNC.DEFER_BLOCKING 0x0 ;  /* 0x0000000000007b1d */ /* 0x000fec0000010000 */
[----:B------:R-:W-:Y:S05]  /*3930*/  BRA `(.L_x_3334) ;  /* 0x0000000000607947 */ /* 0x000fea0003800000 */
.L_x_3331:
[----:B------:R-:W-:Y:S01]  /*3940*/  BAR.SYNC.DEFER_BLOCKING 0x0 ;  /* 0x0000000000007b1d */ /* 0x000fe20000010000 */
[----:B------:R-:W-:-:S13]  /*3950*/  ISETP.NE.AND P1, PT, R57, RZ, PT ;  /* 0x000000ff3900720c */ /* 0x000fda0003f25270 */
[----:B------:R-:W-:Y:S05]  /*3960*/  @P1 BRA `(.L_x_3335) ;  /* 0x00000000004c1947 */ /* 0x000fea0003800000 */
[----:B------:R-:W-:Y:S01]  /*3970*/  ULDC.64 UR6, c[0x0][0x268] ;  /* 0x00009a0000067ab9 */ /* 0x000fe20000000a00 */
[----:B0-----:R-:W-:Y:S01]  /*3980*/  IADD3 R17, -R59, RZ, RZ ;  /* 0x000000ff3b117210 */ /* 0x001fe20007ffe1ff */
        /* <DEDUP_REMOVED lines=11> */
.L_x_3336:
[----:B------:R-:W2:Y:S04]  /*3a40*/  LD.E.STRONG.GPU R18, desc[UR8][R16.64] ;  /* 0x0000000810127980 */ /* 0x000ea8000c10f900 */
[----:B--2---:R-:W-:Y:S01]  /*3a50*/  CCTL.IVALL ;  /* 0x00000000ff00798f */ /* 0x004fe20002000000 */
[----:B------:R-:W-:Y:S05]  /*3a60*/  YIELD ;  /* 0x0000000000007946 */ /* 0x000fea0003800000 */
[----:B-----5:R-:W-:-:S04]  /*3a70*/  LOP3.LUT R18, R18, R19, RZ, 0x3c, !PT ;  /* 0x0000001312127212 */ /* 0x020fc800078e3cff */
[----:B------:R-:W-:-:S13]  /*3a80*/  ISETP.GT.AND P1, PT, R18, -0x1, PT ;  /* 0xffffffff1200780c */ /* 0x000fda0003f24270 */
[----:B------:R-:W-:Y:S05]  /*3a90*/  @P1 BRA `(.L_x_3336) ;  /* 0xfffffffc00e81947 */ /* 0x000fea000383ffff */
.L_x_3335:
[----:B------:R-:W-:Y:S05]  /*3aa0*/  WARPSYNC.ALL ;  /* 0x0000000000007948 */ /* 0x000fea0003800000 */
[----:B------:R-:W-:Y:S06]  /*3ab0*/  BAR.SYNC.DEFER_BLOCKING 0x0 ;  /* 0x0000000000007b1d */ /* 0x000fec0000010000 */
.L_x_3334:
        /* <DEDUP_REMOVED lines=15> */
[----:B------:R-:W-:Y:S01]  /*3bb0*/  CS2R R20, SRZ ;  /* 0x0000000000147805 */ /* 0x000fe2000001ff00 */
[----:B------:R-:W0:Y:S01]  /*3bc0*/  S2UR UR6, SR_CgaCtaId ;  /* 0x00000000000679c3 */ /* 0x000e220000008800 */
[----:B------:R-:W-:Y:S01]  /*3bd0*/  UMOV UR5, 0x400 ;  /* 0x0000040000057882 */ /* 0x000fe20000000000 */
[----:B------:R-:W-:-:S02]  /*3be0*/  ULOP3.LUT UR4, UR4, 0x1, URZ, 0x3c, !UPT ;  /* 0x0000000104047892 */ /* 0x000fc4000f8e3c3f */
[----:B------:R-:W-:-:S04]  /*3bf0*/  UIADD3 UR5, UR5, 0x3480, URZ ;  /* 0x0000348005057890 */ /* 0x000fc8000fffe03f */
[----:B0-----:R-:W-:-:S03]  /*3c00*/  ULEA UR5, UR6, UR5, 0x18 ;  /* 0x0000000506057291 */ /* 0x001fc6000f8ec03f */
[----:B------:R-:W-:Y:S01]  /*3c10*/  ULDC.64 UR6, c[0x0][0x210] ;  /* 0x0000840000067ab9 */ /* 0x000fe20000000a00 */
[----:B--2---:R-:W-:Y:S01]  /*3c20*/  @!P1 FADD.FTZ R22, RZ, R17 ;  /* 0x00000011ff169221 */ /* 0x004fe20000010000 */
[----:B------:R-:W-:-:S03]  /*3c30*/  @!P1 FADD.FTZ R23, RZ, R16 ;  /* 0x00000010ff179221 */ /* 0x000fc60000010000 */
[----:B---3--:R-:W-:Y:S01]  /*3c40*/  @!P1 FADD.FTZ R20, R19, R22 ;  /* 0x0000001613149221 */ /* 0x008fe20000010000 */
[----:B------:R-:W-:Y:S01]  /*3c50*/  @!P1 FADD.FTZ R21, R18, R23 ;  /* 0x0000001712159221 */ /* 0x000fe20000010000 */
[----:B------:R-:W-:-:S03]  /*3c60*/  LOP3.LUT P1, RZ, R57, 0xffffff0f, RZ, 0xc0, !PT ;  /* 0xffffff0f39ff7812 */ /* 0x000fc6000782c0ff */
        /* <DEDUP_REMOVED lines=12> */
[----:B------:R-:W0:Y:S01]  /*3d30*/  SHFL.BFLY PT, R20, R19, 0x1, 0x1f ;  /* 0x0c201f0013147f89 */ /* 0x000e2200000e0000 */
[----:B------:R-:W-:-:S03]  /*3d40*/  @!P1 SHF.R.U32.HI R17, RZ, 0x1, R57 ;  /* 0x00000001ff119819 */ /* 0x000fc60000011639 */
[----:B------:R-:W1:Y:S01]  /*3d50*/  SHFL.BFLY PT, R21, R18, 0x1, 0x1f ;  /* 0x0c201f0012157f89 */ /* 0x000e6200000e0000 */
[----:B0-----:R-:W-:Y:S01]  /*3d60*/  FADD.FTZ R16, R19, R20 ;  /* 0x0000001413107221 */ /* 0x001fe20000010000 */
[----:B------:R-:W-:Y:S01]  /*3d70*/  @!P1 LOP3.LUT R20, R17, 0x7ffffff8, RZ, 0xc0, !PT ;  /* 0x7ffffff811149812 */ /* 0x000fe200078ec0ff */
[----:B-1----:R-:W-:Y:S02]  /*3d80*/  FADD.FTZ R21, R18, R21 ;  /* 0x0000001512157221 */ /* 0x002fe40000010000 */
[----:B------:R-:W-:Y:S01]  /*3d90*/  @!P1 FMUL.FTZ R17, R16, 4.8828125727595761418e-05 ;  /* 0x384ccccd10119820 */ /* 0x000fe20000410000 */
[----:B------:R-:W-:Y:S01]  /*3da0*/  LEA R18, R53, UR5, 0x3 ;  /* 0x0000000535127c11 */ /* 0x000fe2000f8e18ff */
[----:B------:R-:W-:-:S05]  /*3db0*/  @!P1 FMUL.FTZ R16, R21, 4.8828125727595761418e-05 ;  /* 0x384ccccd15109820 */ /* 0x000fca0000410000 */
[----:B------:R0:W-:Y:S01]  /*3dc0*/  @!P1 STS.64 [R20+UR5], R16 ;  /* 0x0000001014009988 */ /* 0x0001e20008000a05 */
[----:B------:R-:W-:Y:S01]  /*3dd0*/  BAR.SYNC.DEFER_BLOCKING 0x0 ;  /* 0x0000000000007b1d */ /* 0x000fe20000010000 */
[----:B0-----:R-:W-:-:S05]  /*3de0*/  IADD3 R16, P1, R39, UR6, RZ ;  /* 0x0000000627107c10 */ /* 0x001fca000ff3e0ff */
[----:B------:R-:W0:Y:S02]  /*3df0*/  LDS.64 R18, [R18] ;  /* 0x0000000012127984 */ /* 0x000e240000000a00 */
[--C-:B0-----:R-:W-:Y:S01]  /*3e00*/  FFMA.FTZ R94, R3, R94, -R18.reuse ;  /* 0x0000005e035e7223 */ /* 0x101fe20000010812 */
[C-C-:B------:R-:W-:Y:S01]  /*3e10*/  FFMA.FTZ R22, R46.reuse, R65, -R18.reuse ;  /* 0x000000412e167223 */ /* 0x140fe20000010812 */
[--C-:B------:R-:W-:Y:S01]  /*3e20*/  FFMA.FTZ R92, R47, R92, -R18.reuse ;  /* 0x0000005c2f5c7223 */ /* 0x100fe20000010812 */
[--C-:B------:R-:W-:Y:S01]  /*3e30*/  FFMA.FTZ R90, R45, R90, -R18.reuse ;  /* 0x0000005a2d5a7223 */ /* 0x100fe20000010812 */
[--C-:B------:R-:W-:Y:S01]  /*3e40*/  FFMA.FTZ R78, R47, R78, -R18.reuse ;  /* 0x0000004e2f4e7223 */ /* 0x100fe20000010812 */
[C-C-:B------:R-:W-:Y:S01]  /*3e50*/  FFMA.FTZ R21, R45.reuse, R76, -R18.reuse ;  /* 0x0000004c2d157223 */ /* 0x140fe20000010812 */
[----:B------:R-:W-:Y:S01]  /*3e60*/  FFMA.FTZ R17, R45, R64, -R18 ;  /* 0x000000402d117223 */ /* 0x000fe20000010812 */
[-C--:B------:R-:W-:Y:S01]  /*3e70*/  FFMA.FTZ R94, R5, -R19.reuse, R94 ;  /* 0x80000013055e7223 */ /* 0x080fe2000001005e */
[-C--:B------:R-:W-:Y:S01]  /*3e80*/  FFMA.FTZ R22, R85, -R19.reuse, R22 ;  /* 0x8000001355167223 */ /* 0x080fe20000010016 */
[-C--:B------:R-:W-:Y:S01]  /*3e90*/  FFMA.FTZ R92, R81, -R19.reuse, R92 ;  /* 0x80000013515c7223 */ /* 0x080fe2000001005c */
[----:B------:R-:W-:Y:S01]  /*3ea0*/  FFMA.FTZ R90, R79, -R19, R90 ;  /* 0x800000134f5a7223 */ /* 0x000fe2000001005a */
        /* <DEDUP_REMOVED lines=28> */
[C---:B------:R-:W-:Y:S01]  /*4070*/  FMUL.FTZ R94, R89.reuse, R94 ;  /* 0x0000005e595e7220 */ /* 0x040fe20000410000 */
[C---:B------:R-:W-:Y:S01]  /*4080*/  FMUL.FTZ R5, R89.reuse, R22 ;  /* 0x0000001659057220 */ /* 0x040fe20000410000 */
[C---:B------:R-:W-:Y:S01]  /*4090*/  FMUL.FTZ R92, R89.reuse, R92 ;  /* 0x0000005c595c7220 */ /* 0x040fe20000410000 */
[----:B------:R-:W-:Y:S01]  /*40a0*/  FMUL.FTZ R17, R89, R90 ;  /* 0x0000005a59117220 */ /* 0x000fe20000410000 */
        /* <DEDUP_REMOVED lines=25> */
[C---:B------:R-:W-:Y:S01]  /*4240*/  FMUL.FTZ R78, R89.reuse, R78 ;  /* 0x0000004e594e7220 */ /* 0x040fe20000410000 */
[----:B------:R-:W-:Y:S01]  /*4250*/  FMUL.FTZ R19, R89, R100 ;  /* 0x0000006459137220 */ /* 0x000fe20000410000 */
[----:B------:R-:W-:Y:S01]  /*4260*/  F2FP.F16.F32.PACK_AB R94, R5, R94 ;  /* 0x0000005e055e723e */ /* 0x000fe200000000ff */
        /* <DEDUP_REMOVED lines=28> */
[----:B------:R-:W-:-:S02]  /*4430*/  PRMT R18, R94, 0x7632, R18 ;  /* 0x000076325e127816 */ /* 0x000fc40000000012 */
[----:B------:R-:W-:Y:S01]  /*4440*/  F2FP.F16.F32.PACK_AB R78, R19, R78 ;  /* 0x0000004e134e723e */ /* 0x000fe200000000ff */
[----:B------:R-:W-:Y:S01]  /*4450*/  STG.E.U16 desc[UR8][R16.64], R94 ;  /* 0x0000005e10007986 */ /* 0x000fe2000c101508 */
[----:B------:R-:W-:Y:S02]  /*4460*/  IADD3 R4, P1, R37, UR6, RZ ;  /* 0x0000000625047c10 */ /* 0x000fe4000ff3e0ff */
[----:B------:R-:W-:Y:S01]  /*4470*/  PRMT R19, R92, 0x7632, R19 ;  /* 0x000076325c137816 */ /* 0x000fe20000000013 */
[----:B------:R0:W-:Y:S01]  /*4480*/  STG.E.U16 desc[UR8][R16.64+0x2], R18 ;  /* 0x0000021210007986 */ /* 0x0001e2000c101508 */
[----:B------:R-:W-:Y:S02]  /*4490*/  F2FP.F16.F32.PACK_AB R80, R5, R80 ;  /* 0x000000500550723e */ /* 0x000fe400000000ff */
[----:B------:R-:W-:Y:S01]  /*44a0*/  IADD3.X R5, R36, UR7, RZ, P1, !PT ;  /* 0x0000000724057c10 */ /* 0x000fe20008ffe4ff */
[----:B------:R-:W-:Y:S01]  /*44b0*/  STG.E.U16 desc[UR8][R16.64+0x4], R92 ;  /* 0x0000045c10007986 */ /* 0x000fe2000c101508 */
[----:B------:R-:W-:-:S02]  /*44c0*/  PRMT R20, R80, 0x7632, R20 ;  /* 0x0000763250147816 */ /* 0x000fc40000000014 */
[----:B------:R-:W-:Y:S01]  /*44d0*/  F2FP.F16.F32.PACK_AB R70, R21, R70 ;  /* 0x000000461546723e */ /* 0x000fe200000000ff */
[----:B------:R1:W-:Y:S01]  /*44e0*/  STG.E.U16 desc[UR8][R16.64+0x6], R19 ;  /* 0x0000061310007986 */ /* 0x0003e2000c101508 */
[----:B------:R-:W-:Y:S02]  /*44f0*/  F2FP.F16.F32.PACK_AB R68, R23, R68 ;  /* 0x000000441744723e */ /* 0x000fe400000000ff */
[----:B------:R-:W-:Y:S01]  /*4500*/  PRMT R21, R70, 0x7632, R21 ;  /* 0x0000763246157816 */ /* 0x000fe20000000015 */
[----:B------:R-:W-:Y:S01]  /*4510*/  STG.E.U16 desc[UR8][R4.64], R80 ;  /* 0x0000005004007986 */ /* 0x000fe2000c101508 */
[----:B0-----:R-:W-:Y:S02]  /*4520*/  IADD3 R18, P1, R35, UR6, RZ ;  /* 0x0000000623127c10 */ /* 0x001fe4000ff3e0ff */
[----:B------:R-:W-:Y:S01]  /*4530*/  F2FP.F16.F32.PACK_AB R84, R27, R84 ;  /* 0x000000541b54723e */ /* 0x000fe200000000ff */
[----:B------:R0:W-:Y:S01]  /*4540*/  STG.E.U16 desc[UR8][R4.64+0x2], R20 ;  /* 0x0000021404007986 */ /* 0x0001e2000c101508 */
[----:B------:R-:W-:-:S02]  /*4550*/  F2FP.F16.F32.PACK_AB R88, R25, R88 ;  /* 0x000000581958723e */ /* 0x000fc400000000ff */
[----:B------:R-:W-:Y:S01]  /*4560*/  F2FP.F16.F32.PACK_AB R74, R29, R74 ;  /* 0x0000004a1d4a723e */ /* 0x000fe200000000ff */
[----:B------:R-:W-:Y:S01]  /*4570*/  STG.E.U16 desc[UR8][R4.64+0x4], R78 ;  /* 0x0000044e04007986 */ /* 0x000fe2000c101508 */
[----:B-1----:R-:W-:Y:S02]  /*4580*/  PRMT R17, R78, 0x7632, R17 ;  /* 0x000076324e117816 */ /* 0x002fe40000000011 */
[----:B------:R-:W-:Y:S02]  /*4590*/  IADD3.X R19, R34, UR7, RZ, P1, !PT ;  /* 0x0000000722137c10 */ /* 0x000fe40008ffe4ff */
[----:B------:R-:W-:Y:S01]  /*45a0*/  IADD3 R16, P1, R33, UR6, RZ ;  /* 0x0000000621107c10 */ /* 0x000fe2000ff3e0ff */
[----:B------:R1:W-:Y:S01]  /*45b0*/  STG.E.U16 desc[UR8][R4.64+0x6], R17 ;  /* 0x0000061104007986 */ /* 0x0003e2000c101508 */
[----:B------:R-:W-:Y:S02]  /*45c0*/  F2FP.F16.F32.PACK_AB R66, R39, R66 ;  /* 0x000000422742723e */ /* 0x000fe400000000ff */
[----:B0-----:R-:W-:Y:S01]  /*45d0*/  PRMT R20, R88, 0x7632, R20 ;  /* 0x0000763258147816 */ /* 0x001fe20000000014 */
[----:B------:R-:W-:Y:S01]  /*45e0*/  STG.E.U16 desc[UR8][R18.64], R70 ;  /* 0x0000004612007986 */ /* 0x000fe2000c101508 */
[----:B------:R-:W-:-:S02]  /*45f0*/  F2FP.F16.F32.PACK_AB R60, R61, R60 ;  /* 0x0000003c3d3c723e */ /* 0x000fc400000000ff */
[----:B------:R-:W-:Y:S01]  /*4600*/  F2FP.F16.F32.PACK_AB R116, R63, R116 ;  /* 0x000000743f74723e */ /* 0x000fe200000000ff */
[----:B------:R0:W-:Y:S01]  /*4610*/  STG.E.U16 desc[UR8][R18.64+0x2], R21 ;  /* 0x0000021512007986 */ /* 0x0001e2000c101508 */
[----:B------:R-:W-:Y:S02]  /*4620*/  F2FP.F16.F32.PACK_AB R112, R65, R112 ;  /* 0x000000704170723e */ /* 0x000fe400000000ff */
[----:B------:R-:W-:Y:S01]  /*4630*/  F2FP.F16.F32.PACK_AB R130, R67, R130 ;  /* 0x000000824382723e */ /* 0x000fe200000000ff */
[----:B------:R-:W-:Y:S01]  /*4640*/  STG.E.U16 desc[UR8][R18.64+0x4], R68 ;  /* 0x0000044412007986 */ /* 0x000fe2000c101508 */
[----:B-1----:R-:W-:Y:S02]  /*4650*/  PRMT R5, R68, 0x7632, R5 ;  /* 0x0000763244057816 */ /* 0x002fe40000000005 */
[----:B------:R-:W-:Y:S02]  /*4660*/  IADD3.X R17, R32, UR7, RZ, P1, !PT ;  /* 0x0000000720117c10 */ /* 0x000fe40008ffe4ff */
[----:B------:R-:W-:Y:S01]  /*4670*/  IADD3 R4, P1, R31, UR6, RZ ;  /* 0x000000061f047c10 */ /* 0x000fe2000ff3e0ff */
[----:B------:R1:W-:Y:S01]  /*4680*/  STG.E.U16 desc[UR8][R18.64+0x6], R5 ;  /* 0x0000060512007986 */ /* 0x0003e2000c101508 */
[----:B------:R-:W-:-:S02]  /*4690*/  F2FP.F16.F32.PACK_AB R126, R69, R126 ;  /* 0x0000007e457e723e */ /* 0x000fc400000000ff */
[----:B0-----:R-:W-:Y:S01]  /*46a0*/  PRMT R21, R74, 0x7632, R21 ;  /* 0x000076324a157816 */ /* 0x001fe20000000015 */
[----:B------:R-:W-:Y:S01]  /*46b0*/  STG.E.U16 desc[UR8][R16.64], R88 ;  /* 0x0000005810007986 */ /* 0x000fe2000c101508 */
[----:B------:R-:W-:-:S03]  /*46c0*/  F2FP.F16.F32.PACK_AB R140, R89, R140 ;  /* 0x0000008c598c723e */ /* 0x000fc600000000ff */
[----:B------:R-:W-:Y:S01]  /*46d0*/  STG.E.U16 desc[UR8][R16.64+0x2], R20 ;  /* 0x0000021410007986 */ /* 0x000fe2000c101508 */
[----:B-1----:R-:W-:-:S03]  /*46e0*/  PRMT R19, R84, 0x7632, R19 ;  /* 0x0000763254137816 */ /* 0x002fc60000000013 */
[----:B------:R-:W-:Y:S01]  /*46f0*/  STG.E.U16 desc[UR8][R16.64+0x4], R84 ;  /* 0x0000045410007986 */ /* 0x000fe2000c101508 */
[----:B------:R-:W-:Y:S02]  /*4700*/  IADD3.X R5, R30, UR7, RZ, P1, !PT ;  /* 0x000000071e057c10 */ /* 0x000fe40008ffe4ff */
[----:B------:R-:W-:Y:S01]  /*4710*/  IADD3 R18, P1, R2, UR6, RZ ;  /* 0x0000000602127c10 */ /* 0x000fe2000ff3e0ff */
[----:B------:R0:W-:Y:S01]  /*4720*/  STG.E.U16 desc[UR8][R16.64+0x6], R19 ;  /* 0x0000061310007986 */ /* 0x0001e2000c101508 */
[----:B------:R-:W-:-:S03]  /*4730*/  PRMT R2, R66, 0x7632, R2 ;  /* 0x0000763242027816 */ /* 0x000fc60000000002 */
[----:B------:R-:W-:Y:S04]  /*4740*/  STG.E.U16 desc[UR8][R4.64], R74 ;  /* 0x0000004a04007986 */ /* 0x000fe8000c101508 */
[----:B------:R-:W-:Y:S01]  /*4750*/  STG.E.U16 desc[UR8][R4.64+0x2], R21 ;  /* 0x0000021504007986 */ /* 0x000fe2000c101508 */
[----:B0-----:R-:W-:-:S03]  /*4760*/  IADD3.X R19, R0, UR7, RZ, P1, !PT ;  /* 0x0000000700137c10 */ /* 0x001fc60008ffe4ff */
[----:B------:R-:W-:Y:S01]  /*4770*/  STG.E.U16 desc[UR8][R4.64+0x4], R66 ;  /* 0x0000044204007986 */ /* 0x000fe2000c101508 */
[----:B------:R-:W-:Y:S02]  /*4780*/  PRMT R0, R60, 0x7632, R0 ;  /* 0x000076323c007816 */ /* 0x000fe40000000000 */
[----:B------:R-:W-:Y:S01]  /*4790*/  IADD3 R16, P1, R83, UR6, RZ ;  /* 0x0000000653107c10 */ /* 0x000fe2000ff3e0ff */
[----:B------:R0:W-:Y:S03]  /*47a0*/  STG.E.U16 desc[UR8][R4.64+0x6], R2 ;  /* 0x0000060204007986 */ /* 0x0001e6000c101508 */
[----:B------:R-:W-:Y:S01]  /*47b0*/  IADD3.X R17, R87, UR7, RZ, P1, !PT ;  /* 0x0000000757117c10 */ /* 0x000fe20008ffe4ff */
[----:B------:R1:W-:Y:S04]  /*47c0*/  STG.E.U16 desc[UR8][R18.64+0x2], R0 ;  /* 0x0000020012007986 */ /* 0x0003e8000c101508 */
[----:B------:R-:W-:Y:S01]  /*47d0*/  STG.E.U16 desc[UR8][R18.64], R60 ;  /* 0x0000003c12007986 */ /* 0x000fe2000c101508 */
[----:B0-----:R-:W-:-:S03]  /*47e0*/  PRMT R5, R116, 0x7632, R5 ;  /* 0x0000763274057816 */ /* 0x001fc60000000005 */
[----:B------:R-:W-:Y:S01]  /*47f0*/  STG.E.U16 desc[UR8][R18.64+0x4], R116 ;  /* 0x0000047412007986 */ /* 0x000fe2000c101508 */
[----:B------:R-:W-:Y:S02]  /*4800*/  PRMT R2, R112, 0x7632, R2 ;  /* 0x0000763270027816 */ /* 0x000fe40000000002 */
[----:B-1----:R-:W-:Y:S01]  /*4810*/  PRMT R0, R130, 0x7632, R0 ;  /* 0x0000763282007816 */ /* 0x002fe20000000000 */
[----:B------:R0:W-:Y:S01]  /*4820*/  STG.E.U16 desc[UR8][R18.64+0x6], R5 ;  /* 0x0000060512007986 */ /* 0x0001e2000c101508 */
[----:B------:R-:W-:-:S03]  /*4830*/  IADD3 R4, P1, R73, UR6, RZ ;  /* 0x0000000649047c10 */ /* 0x000fc6000ff3e0ff */
[----:B------:R-:W-:Y:S04]  /*4840*/  STG.E.U16 desc[UR8][R16.64], R112 ;  /* 0x0000007010007986 */ /* 0x000fe8000c101508 */
[----:B------:R-:W-:Y:S04]  /*4850*/  STG.E.U16 desc[UR8][R16.64+0x2], R2 ;  /* 0x0000020210007986 */ /* 0x000fe8000c101508 */
[----:B------:R-:W-:Y:S01]  /*4860*/  STG.E.U16 desc[UR8][R16.64+0x4], R130 ;  /* 0x0000048210007986 */ /* 0x000fe2000c101508 */
[----:B0-----:R-:W-:Y:S02]  /*4870*/  IADD3.X R5, R71, UR7, RZ, P1, !PT ;  /* 0x0000000747057c10 */ /* 0x001fe40008ffe4ff */
        /* <DEDUP_REMOVED lines=8> */
.L_x_3325:
        /* <DEDUP_REMOVED lines=35> */
[----:B------:R-:W-:Y:S02]  /*4b30*/  IADD3 R8, R13, R16, RZ ;  /* 0x000000100d087210 */ /* 0x000fe40007ffe0ff */
[----:B------:R-:W-:Y:S02]  /*4b40*/  IADD3.X R19, RZ, RZ, RZ, P0, !PT ;  /* 0x000000ffff137210 */ /* 0x000fe400007fe4ff */
[----:B------:R-:W-:Y:S01]  /*4b50*/  SHF.L.U32 R13, R6, 0x1, RZ ;  /* 0x00000001060d7819 */ /* 0x000fe200000006ff */
[----:B------:R-:W-:Y:S01]  /*4b60*/  IMAD.WIDE.U32 R16, R8, -0x33333333, RZ ;  /* 0xcccccccd08107825 */ /* 0x000fe200078e00ff */
[----:B------:R-:W-:Y:S02]  /*4b70*/  IADD3 RZ, P1, R9, R10, RZ ;  /* 0x0000000a09ff7210 */ /* 0x000fe40007f3e0ff */
[----:B------:R-:W-:-:S02]  /*4b80*/  MOV R18, R11 ;  /* 0x0000000b00127202 */ /* 0x000fc40000000f00 */
[----:B------:R-:W-:Y:S02]  /*4b90*/  LOP3.LUT R12, R12, 0x780, RZ, 0xc0, !PT ;  /* 0x000007800c0c7812 */ /* 0x000fe400078ec0ff */
[----:B------:R-:W-:Y:S01]  /*4ba0*/  LOP3.LUT R11, R13, 0x1e, RZ, 0xc0, !PT ;  /* 0x0000001e0d0b7812 */ /* 0x000fe200078ec0ff */
[----:B------:R-:W-:Y:S01]  /*4bb0*/  IMAD.WIDE.U32.X R18, R3, -0x33333334, R18, P1 ;  /* 0xcccccccc03127825 */ /* 0x000fe200008e0412 */
[----:B------:R-:W-:Y:S02]  /*4bc0*/  ISETP.LT.U32.AND P0, PT, R14, 0x4, PT ;  /* 0x000000040e00780c */ /* 0x000fe40003f01070 */
[----:B------:R-:W-:Y:S02]  /*4bd0*/  IADD3 R9, R2, 0x28, RZ ;  /* 0x0000002802097810 */ /* 0x000fe40007ffe0ff */
[----:B------:R-:W-:Y:S02]  /*4be0*/  IADD3 R13, R12, UR6, RZ ;  /* 0x000000060c0d7c10 */ /* 0x000fe4000fffe0ff */
[----:B------:R-:W-:-:S02]  /*4bf0*/  LOP3.LUT R10, R2, R11, RZ, 0x3c, !PT ;  /* 0x0000000b020a7212 */ /* 0x000fc400078e3cff */
[-C--:B------:R-:W-:Y:S02]  /*4c00*/  LOP3.LUT R12, R0, R11.reuse, RZ, 0x3c, !PT ;  /* 0x0000000b000c7212 */ /* 0x080fe400078e3cff */
[----:B------:R-:W-:Y:S02]  /*4c10*/  LOP3.LUT R20, R9, R11, RZ, 0x3c, !PT ;  /* 0x0000000b09147212 */ /* 0x000fe400078e3cff */
[----:B------:R-:W-:Y:S02]  /*4c20*/  ISETP.LT.AND.EX P0, PT, R15, RZ, PT, P0 ;  /* 0x000000ff0f00720c */ /* 0x000fe40003f01300 */
[----:B------:R-:W-:Y:S02]  /*4c30*/  SHF.R.U64 R23, R18, 0x3, R19 ;  /* 0x0000000312177819 */ /* 0x000fe40000001213 */
[-C--:B------:R-:W-:Y:S02]  /*4c40*/  LEA R10, R10, R13.reuse, 0x2 ;  /* 0x0000000d0a0a7211 */ /* 0x080fe400078e10ff */
[----:B------:R-:W-:-:S02]  /*4c50*/  LEA R12, R12, R13, 0x2 ;  /* 0x0000000d0c0c7211 */ /* 0x000fc400078e10ff */
[----:B------:R-:W-:Y:S02]  /*4c60*/  LEA.HI R24, R17, 0x1, RZ, 0x1c ;  /* 0x0000000111187811 */ /* 0x000fe400078fe0ff */
[----:B------:R-:W-:Y:S02]  /*4c70*/  LEA R13, R20, R13, 0x2 ;  /* 0x0000000d140d7211 */ /* 0x000fe400078e10ff */
[----:B------:R-:W-:Y:S02]  /*4c80*/  SEL R14, R14, 0x4, P0 ;  /* 0x000000040e0e7807 */ /* 0x000fe40000000000 */
[----:B------:R-:W-:Y:S02]  /*4c90*/  SEL R17, R15, RZ, P0 ;  /* 0x000000ff0f117207 */ /* 0x000fe40000000000 */
[C---:B------:R-:W-:Y:S02]  /*4ca0*/  IADD3 R20, P0, R5.reuse, 0xa, RZ ;  /* 0x0000000a05147810 */ /* 0x040fe40007f1e0ff */
[----:B------:R-:W-:-:S02]  /*4cb0*/  IADD3 R19, P1, R5, 0x14, RZ ;  /* 0x0000001405137810 */ /* 0x000fc40007f3e0ff */
[----:B------:R-:W-:Y:S02]  /*4cc0*/  IADD3 R39, P2, R5, 0x1e, RZ ;  /* 0x0000001e05277810 */ /* 0x000fe40007f5e0ff */
[----:B------:R-:W-:Y:S02]  /*4cd0*/  IADD3 R23, R23, 0x1, RZ ;  /* 0x0000000117177810 */ /* 0x000fe40007ffe0ff */
[C---:B------:R-:W-:Y:S02]  /*4ce0*/  SHF.L.U64.HI R17, R14.reuse, 0x5, R17 ;  /* 0x000000050e117819 */ /* 0x040fe40000010211 */
[----:B------:R-:W-:Y:S02]  /*4cf0*/  SHF.L.U32 R16, R14, 0x5, RZ ;  /* 0x000000050e107819 */ /* 0x000fe400000006ff */
        /* <DEDUP_REMOVED lines=8> */
.L_x_3354:
        /* <DEDUP_REMOVED lines=42> */
.L_x_3341:
[----:B------:R-:W-:Y:S05]  /*5020*/  BSYNC B1 ;  /* 0x0000000000017941 */ /* 0x000fea0003800000 */
.L_x_3340:
        /* <DEDUP_REMOVED lines=18> */
.L_x_3344:
        /* <DEDUP_REMOVED lines=55> */
.L_x_3343:
[----:B------:R-:W-:Y:S05]  /*54c0*/  BSYNC B1 ;  /* 0x0000000000017941 */ /* 0x000fea0003800000 */
.L_x_3342:
        /* <DEDUP_REMOVED lines=35> */
.L_x_3346:
[----:B------:R-:W-:Y:S05]  /*5700*/  BSYNC B1 ;  /* 0x0000000000017941 */ /* 0x000fea0003800000 */
.L_x_3345:
        /* <DEDUP_REMOVED lines=15> */
.L_x_3339:
[----:B------:R-:W-:Y:S05]  /*5800*/  BSYNC B0 ;  /* 0x0000000000007941 */ /* 0x000fea0003800000 */
.L_x_3338:
        /* <DEDUP_REMOVED lines=39> */
.L_x_3363:
        /* <DEDUP_REMOVED lines=43> */
.L_x_3373:
        /* <DEDUP_REMOVED lines=38> */
.L_x_3383:
[----:B0-----:R-:W-:Y:S01]  /*5f90*/  FADD.FTZ R30, R25, R30 ;  /* 0x0000001e191e7221 */ /* 0x001fe20000010000 */
[----:B------:R-:W-:-:S04]  /*5fa0*/  @!P1 F2FP.F16.F32.PACK_AB R25, RZ, R35 ;  /* 0x00000023ff19923e */ /* 0x000fc800000000ff */
[----:B------:R-:W-:Y:S02]  /*5fb0*/  PRMT R31, R25, 0x7610, R31 ;  /* 0x00007610191f7816 */ /* 0x000fe4000000001f */
[----:B------:R-:W-:Y:S02]  /*5fc0*/  @!P1 F2FP.F16.F32.PACK_AB R30, RZ, R30 ;  /* 0x0000001eff1e923e */ /* 0x000fe400000000ff */
[----:B------:R-:W-:Y:S01]  /*5fd0*/  MOV R25, R18 ;  /* 0x0000001200197202 */ /* 0x000fe20000000f00 */
[----:B------:R3:W-:Y:S04]  /*5fe0*/  @!P1 STG.E.U16 desc[UR8][R26.64+0x50], R31 ;  /* 0x0000501f1a009986 */ /* 0x0007e8000c101508 */
[----:B------:R3:W-:Y:S02]  /*5ff0*/  @!P1 STG.E.U16 desc[UR8][R28.64+0x50], R30 ;  /* 0x0000501e1c009986 */ /* 0x0007e4000c101508 */
.L_x_3349:
[----:B------:R-:W-:Y:S05]  /*6000*/  BSYNC B0 ;  /* 0x0000000000007941 */ /* 0x000fea0003800000 */
.L_x_3348:
        /* <DEDUP_REMOVED lines=145> */
.L_x_3417:
[----:B-12---:R-:W-:Y:S01]  /*6920*/  FADD.FTZ R30, R46, R25 ;  /* 0x000000192e1e7221 */ /* 0x006fe20000010000 */
[----:B------:R-:W-:-:S04]  /*6930*/  @!P0 F2FP.F16.F32.PACK_AB R25, RZ, R34 ;  /* 0x00000022ff19823e */ /* 0x000fc800000000ff */
[----:B------:R-:W-:Y:S01]  /*6940*/  @!P0 F2FP.F16.F32.PACK_AB R30, RZ, R30 ;  /* 0x0000001eff1e823e */ /* 0x000fe200000000ff */
[----:B------:R4:W-:Y:S04]  /*6950*/  @!P0 STG.E.U16 desc[UR8][R26.64+0x78], R25 ;  /* 0x000078191a008986 */ /* 0x0009e8000c101508 */
[----:B------:R4:W-:Y:S02]  /*6960*/  @!P0 STG.E.U16 desc[UR8][R28.64+0x78], R30 ;  /* 0x0000781e1c008986 */ /* 0x0009e4000c101508 */
.L_x_3347:
[----:B------:R-:W-:Y:S05]  /*6970*/  WARPSYNC.ALL ;  /* 0x0000000000007948 */ /* 0x000fea0003800000 */
[----:B------:R-:W-:Y:S01]  /*6980*/  BAR.SYNC.DEFER_BLOCKING 0x0 ;  /* 0x0000000000007b1d */ /* 0x000fe20000010000 */
[C---:B------:R-:W-:Y:S02]  /*6990*/  ISETP.GE.AND P0, PT, R22.reuse, -0xec0, PT ;  /* 0xfffff1401600780c */ /* 0x040fe40003f06270 */
[----:B------:R-:W-:-:S11]  /*69a0*/  IADD3 R22, R22, 0x1000, RZ ;  /* 0x0000100016167810 */ /* 0x000fd60007ffe0ff */
[----:B------:R-:W-:Y:S05]  /*69b0*/  @!P0 BRA `(.L_x_3354) ;  /* 0xffffffe000f08947 */ /* 0x000fea000383ffff */
[----:B------:R-:W-:Y:S05]  /*69c0*/  EXIT ;  /* 0x000000000000794d */ /* 0x000fea0003800000 */
.L_x_3350:
[----:B-1----:R-:W-:Y:S02]  /*69d0*/  MOV R52, R25 ;  /* 0x0000001900347202 */ /* 0x002fe40000000f00 */
[----:B------:R-:W-:Y:S02]  /*69e0*/  MOV R53, 0x8 ;  /* 0x0000000800357802 */ /* 0x000fe40000000f00 */
[----:B------:R-:W-:Y:S02]  /*69f0*/  MOV R54, 0x101f ;  /* 0x0000101f00367802 */ /* 0x000fe40000000f00 */
[----:B------:R-:W-:-:S07]  /*6a00*/  MOV R51, 0xffff ;  /* 0x0000ffff00337802 */ /* 0x000fce0000000f00 */
[----:B0-2---:R-:W-:Y:S05]  /*6a10*/  WARPSYNC.COLLECTIVE R51, `(.L_x_3355) ;  /* 0x0000000033087348 */ /* 0x005fea0003c00000 */
[----:B------:R1:W3:Y:S02]  /*6a20*/  SHFL.BFLY P2, R49, R52, R53, R54 ;  /* 0x0c00003534317389 */ /* 0x0002e40000040036 */
[----:B0123--:R-:W-:Y:S01]  /*6a30*/  ENDCOLLECTIVE ;  /* 0x000000000000791b */ /* 0x00ffe20003800000 */
.L_x_3355:
[----:B------:R-:W-:Y:S02]  /*6a40*/  MOV R52, R26 ;  /* 0x0000001a00347202 */ /* 0x000fe40000000f00 */
[----:B------:R-:W-:-:S07]  /*6a50*/  MOV R28, R49 ;  /* 0x00000031001c7202 */ /* 0x000fce0000000f00 */
[----:B------:R-:W-:Y:S05]  /*6a60*/  WARPSYNC.COLLECTIVE R51, `(.L_x_3356) ;  /* 0x0000000033087348 */ /* 0x000fea0003c00000 */
[----:B------:R0:W1:Y:S02]  /*6a70*/  SHFL.BFLY P2, R49, R52, R53, R54 ;  /* 0x0c00003534317389 */ /* 0x0000640000040036 */
[----:B01----:R-:W-:Y:S01]  /*6a80*/  ENDCOLLECTIVE ;  /* 0x000000000000791b */ /* 0x003fe20003800000 */
.L_x_3356:
[----:B------:R-:W-:-:S05]  /*6a90*/  FADD.FTZ R28, R28, R25 ;  /* 0x000000191c1c7221 */ /* 0x000fca0000010000 */
[----:B------:R-:W-:Y:S02]  /*6aa0*/  MOV R52, R28 ;  /* 0x0000001c00347202 */ /* 0x000fe40000000f00 */
[----:B------:R-:W-:Y:S02]  /*6ab0*/  MOV R53, 0x4 ;  /* 0x0000000400357802 */ /* 0x000fe40000000f00 */
[----:B------:R-:W-:-:S07]  /*6ac0*/  MOV R27, R49 ;  /* 0x00000031001b7202 */ /* 0x000fce0000000f00 */
[----:B------:R-:W-:Y:S05]  /*6ad0*/  WARPSYNC.COLLECTIVE R51, `(.L_x_3357) ;  /* 0x0000000033087348 */ /* 0x000fea0003c00000 */
[----:B------:R0:W1:Y:S02]  /*6ae0*/  SHFL.BFLY P2, R49, R52, R53, R54 ;  /* 0x0c00003534317389 */ /* 0x0000640000040036 */
[----:B01----:R-:W-:Y:S01]  /*6af0*/  ENDCOLLECTIVE ;  /* 0x000000000000791b */ /* 0x003fe20003800000 */
.L_x_3357:
[----:B------:R-:W-:-:S05]  /*6b00*/  FADD.FTZ R27, R27, R26 ;  /* 0x0000001a1b1b7221 */ /* 0x000fca0000010000 */
[----:B------:R-:W-:Y:S02]  /*6b10*/  MOV R52, R27 ;  /* 0x0000001b00347202 */ /* 0x000fe40000000f00 */
[----:B------:R-:W-:-:S07]  /*6b20*/  MOV R29, R49 ;  /* 0x00000031001d7202 */ /* 0x000fce0000000f00 */
[----:B------:R-:W-:Y:S05]  /*6b30*/  WARPSYNC.COLLECTIVE R51, `(.L_x_3358) ;  /* 0x0000000033087348 */ /* 0x000fea0003c00000 */
[----:B------:R0:W1:Y:S02]  /*6b40*/  SHFL.BFLY P2, R49, R52, R53, R54 ;  /* 0x0c00003534317389 */ /* 0x0000640000040036 */
[----:B01----:R-:W-:Y:S01]  /*6b50*/  ENDCOLLECTIVE ;  /* 0x000000000000791b */ /* 0x003fe20003800000 */
.L_x_3358:
[----:B------:R-:W-:-:S05]  /*6b60*/  FADD.FTZ R29, R28, R29 ;  /* 0x0000001d1c1d7221 */ /* 0x000fca0000010000 */
[----:B------:R-:W-:Y:S02]  /*6b70*/  MOV R52, R29 ;  /* 0x0000001d00347202 */ /* 0x000fe40000000f00 */
[----:B------:R-:W-:Y:S02]  /*6b80*/  MOV R53, 0x2 ;  /* 0x0000000200357802 */ /* 0x000fe40000000f00 */
[----:B------:R-:W-:-:S07]  /*6b90*/  MOV R30, R49 ;  /* 0x00000031001e7202 */ /* 0x000fce0000000f00 */
[----:B------:R-:W-:Y:S05]  /*6ba0*/  WARPSYNC.COLLECTIVE R51, `(.L_x_3359) ;  /* 0x0000000033087348 */ /* 0x000fea0003c00000 */
[----:B------:R0:W1:Y:S02]  /*6bb0*/  SHFL.BFLY P2, R49, R52, R53, R54 ;  /* 0x0c00003534317389 */ /* 0x0000640000040036 */
[----:B01----:R-:W-:Y:S01]  /*6bc0*/  ENDCOLLECTIVE ;  /* 0x000000000000791b */ /* 0x003fe20003800000 */
.L_x_3359:
[----:B------:R-:W-:-:S05]  /*6bd0*/  FADD.FTZ R30, R27, R30 ;  /* 0x0000001e1b1e7221 */ /* 0x000fca0000010000 */
[----:B------:R-:W-:Y:S02]  /*6be0*/  MOV R52, R30 ;  /* 0x0000001e00347202 */ /* 0x000fe40000000f00 */
[----:B------:R-:W-:-:S07]  /*6bf0*/  MOV R32, R49 ;  /* 0x0000003100207202 */ /* 0x000fce0000000f00 */
[----:B------:R-:W-:Y:S05]  /*6c00*/  WARPSYNC.COLLECTIVE R51, `(.L_x_3360) ;  /* 0x0000000033087348 */ /* 0x000fea0003c00000 */
[----:B------:R0:W1:Y:S02]  /*6c10*/  SHFL.BFLY P2, R49, R52, R53, R54 ;  /* 0x0c00003534317389 */ /* 0x0000640000040036 */
[----:B01----:R-:W-:Y:S01]  /*6c20*/  ENDCOLLECTIVE ;  /* 0x000000000000791b */ /* 0x003fe20003800000 */
.L_x_3360:
[----:B------:R-:W-:-:S05]  /*6c30*/  FADD.FTZ R32, R29, R32 ;  /* 0x000000201d207221 */ /* 0x000fca0000010000 */
[----:B------:R-:W-:Y:S02]  /*6c40*/  MOV R52, R32 ;  /* 0x0000002000347202 */ /* 0x000fe40000000f00 */
[----:B------:R-:W-:Y:S02]  /*6c50*/  MOV R53, 0x1 ;  /* 0x0000000100357802 */ /* 0x000fe40000000f00 */
[----:B------:R-:W-:-:S07]  /*6c60*/  MOV R25, R49 ;  /* 0x0000003100197202 */ /* 0x000fce0000000f00 */
[----:B------:R-:W-:Y:S05]  /*6c70*/  WARPSYNC.COLLECTIVE R51, `(.L_x_3361) ;  /* 0x0000000033087348 */ /* 0x000fea0003c00000 */
[----:B------:R0:W1:Y:S02]  /*6c80*/  SHFL.BFLY P2, R49, R52, R53, R54 ;  /* 0x0c00003534317389 */ /* 0x0000640000040036 */
[----:B01----:R-:W-:Y:S01]  /*6c90*/  ENDCOLLECTIVE ;  /* 0x000000000000791b */ /* 0x003fe20003800000 */
.L_x_3361:
[----:B------:R-:W-:-:S05]  /*6ca0*/  FADD.FTZ R25, R30, R25 ;  /* 0x000000191e197221 */ /* 0x000fca0000010000 */
[----:B------:R-:W-:Y:S02]  /*6cb0*/  MOV R52, R25 ;  /* 0x0000001900347202 */ /* 0x000fe40000000f00 */
[----:B------:R-:W-:-:S07]  /*6cc0*/  MOV R31, R49 ;  /* 0x00000031001f7202 */ /* 0x000fce0000000f00 */
[----:B------:R-:W-:Y:S05]  /*6cd0*/  WARPSYNC.COLLECTIVE R51, `(.L_x_3362) ;  /* 0x0000000033087348 */ /* 0x000fea0003c00000 */
[----:B------:R0:W1:Y:S02]  /*6ce0*/  SHFL.BFLY P2, R49, R52, R53, R54 ;  /* 0x0c00003534317389 */ /* 0x0000640000040036 */
[----:B01----:R-:W-:Y:S01]  /*6cf0*/  ENDCOLLECTIVE ;  /* 0x000000000000791b */ /* 0x003fe20003800000 */
.L_x_3362:
[----:B------:R-:W-:Y:S01]  /*6d00*/  FADD.FTZ R31, R32, R31 ;  /* 0x0000001f201f7221 */ /* 0x000fe20000010000 */
[----:B------:R-:W-:Y:S01]  /*6d10*/  MOV R34, R49 ;  /* 0x0000003100227202 */ /* 0x000fe20000000f00 */
[----:B------:R-:W-:Y:S06]  /*6d20*/  BRA `(.L_x_3363) ;  /* 0xffffffec00547947 */ /* 0x000fec000383ffff */
.L_x_3351:
        /* <DEDUP_REMOVED lines=8> */
.L_x_3365:
[----:B------:R-:W-:Y:S05]  /*6db0*/  BSYNC B1 ;  /* 0x0000000000017941 */ /* 0x000fea0003800000 */
.L_x_3364:
        /* <DEDUP_REMOVED lines=8> */
.L_x_3366:
[----:B------:R-:W-:Y:S01]  /*6e40*/  FADD.FTZ R32, R32, R25 ;  /* 0x0000001920207221 */ /* 0x000fe20000010000 */
[----:B------:R-:W-:-:S04]  /*6e50*/  HFMA2.MMA R53, -RZ, RZ, 0, 2.384185791015625e-07 ;  /* 0x00000004ff357435 */ /* 0x000fc800000001ff */
[----:B------:R-:W-:Y:S02]  /*6e60*/  MOV R52, R32 ;  /* 0x0000002000347202 */ /* 0x000fe40000000f00 */
[----:B------:R-:W-:-:S07]  /*6e70*/  MOV R31, R49 ;  /* 0x00000031001f7202 */ /* 0x000fce0000000f00 */
[----:B------:R-:W-:Y:S05]  /*6e80*/  WARPSYNC.COLLECTIVE R51, `(.L_x_3367) ;  /* 0x0000000033087348 */ /* 0x000fea0003c00000 */
[----:B------:R0:W1:Y:S02]  /*6e90*/  SHFL.BFLY P2, R49, R52, R53, R54 ;  /* 0x0c00003534317389 */ /* 0x0000640000040036 */
[----:B01----:R-:W-:Y:S01]  /*6ea0*/  ENDCOLLECTIVE ;  /* 0x000000000000791b */ /* 0x003fe20003800000 */
.L_x_3367:
[----:B------:R-:W-:-:S05]  /*6eb0*/  FADD.FTZ R31, R31, R30 ;  /* 0x0000001e1f1f7221 */ /* 0x000fca0000010000 */
[----:B------:R-:W-:Y:S02]  /*6ec0*/  MOV R52, R31 ;  /* 0x0000001f00347202 */ /* 0x000fe40000000f00 */
[----:B------:R-:W-:-:S07]  /*6ed0*/  MOV R33, R49 ;  /* 0x0000003100217202 */ /* 0x000fce0000000f00 */
[----:B------:R-:W-:Y:S05]  /*6ee0*/  WARPSYNC.COLLECTIVE R51, `(.L_x_3368) ;  /* 0x0000000033087348 */ /* 0x000fea0003c00000 */
[----:B------:R0:W1:Y:S02]  /*6ef0*/  SHFL.BFLY P2, R49, R52, R53, R54 ;  /* 0x0c00003534317389 */ /* 0x0000640000040036 */
[----:B01----:R-:W-:Y:S01]  /*6f00*/  ENDCOLLECTIVE ;  /* 0x000000000000791b */ /* 0x003fe20003800000 */
.L_x_3368:
[----:B------:R-:W-:Y:S01]  /*6f10*/  FADD.FTZ R33, R32, R33 ;  /* 0x0000002120217221 */ /* 0x000fe20000010000 */
[----:B------:R-:W-:-:S04]  /*6f20*/  HFMA2.MMA R53, -RZ, RZ, 0, 1.1920928955078125e-07 ;  /* 0x00000002ff357435 */ /* 0x000fc800000001ff */
[----:B------:R-:W-:Y:S02]  /*6f30*/  MOV R52, R33 ;  /* 0x0000002100347202 */ /* 0x000fe40000000f00 */
[----:B------:R-:W-:-:S07]  /*6f40*/  MOV R34, R49 ;  /* 0x0000003100227202 */ /* 0x000fce0000000f00 */
[----:B------:R-:W-:Y:S05]  /*6f50*/  WARPSYNC.COLLECTIVE R51, `(.L_x_3369) ;  /* 0x0000000033087348 */ /* 0x000fea0003c00000 */
[----:B------:R0:W1:Y:S02]  /*6f60*/  SHFL.BFLY P2, R49, R52, R53, R54 ;  /* 0x0c00003534317389 */ /* 0x0000640000040036 */
[----:B01----:R-:W-:Y:S01]  /*6f70*/  ENDCOLLECTIVE ;  /* 0x000000000000791b */ /* 0x003fe20003800000 */
.L_x_3369:
[----:B------:R-:W-:-:S05]  /*6f80*/  FADD.FTZ R34, R31, R34 ;  /* 0x000000221f227221 */ /* 0x000fca0000010000 */
[----:B------:R-:W-:Y:S02]  /*6f90*/  MOV R52, R34 ;  /* 0x0000002200347202 */ /* 0x000fe40000000f00 */
[----:B------:R-:W-:-:S07]  /*6fa0*/  MOV R36, R49 ;  /* 0x0000003100247202 */ /* 0x000fce0000000f00 */
[----:B------:R-:W-:Y:S05]  /*6fb0*/  WARPSYNC.COLLECTIVE R51, `(.L_x_3370) ;  /* 0x0000000033087348 */ /* 0x000fea0003c00000 */
[----:B------:R0:W1:Y:S02]  /*6fc0*/  SHFL.BFLY P2, R49, R52, R53, R54 ;  /* 0x0c00003534317389 */ /* 0x0000640000040036 */
[----:B01----:R-:W-:Y:S01]  /*6fd0*/  ENDCOLLECTIVE ;  /* 0x000000000000791b */ /* 0x003fe20003800000 */
.L_x_3370:
[----:B------:R-:W-:Y:S01]  /*6fe0*/  FADD.FTZ R36, R33, R36 ;  /* 0x0000002421247221 */ /* 0x000fe20000010000 */
[----:B------:R-:W-:-:S04]  /*6ff0*/  HFMA2.MMA R53, -RZ, RZ, 0, 5.9604644775390625e-08 ;  /* 0x00000001ff357435 */ /* 0x000fc800000001ff */
[----:B------:R-:W-:Y:S02]  /*7000*/  MOV R52, R36 ;  /* 0x0000002400347202 */ /* 0x000fe40000000f00 */
[----:B------:R-:W-:-:S07]  /*7010*/  MOV R25, R49 ;  /* 0x0000003100197202 */ /* 0x000fce0000000f00 */
[----:B------:R-:W-:Y:S05]  /*7020*/  WARPSYNC.COLLECTIVE R51, `(.L_x_3371) ;  /* 0x0000000033087348 */ /* 0x000fea0003c00000 */
[----:B------:R0:W1:Y:S02]  /*7030*/  SHFL.BFLY P2, R49, R52, R53, R54 ;  /* 0x0c00003534317389 */ /* 0x0000640000040036 */
[----:B01----:R-:W-:Y:S01]  /*7040*/  ENDCOLLECTIVE ;  /* 0x000000000000791b */ /* 0x003fe20003800000 */
.L_x_3371:
[----:B------:R-:W-:-:S05]  /*7050*/  FADD.FTZ R25, R34, R25 ;  /* 0x0000001922197221 */ /* 0x000fca0000010000 */
[----:B------:R-:W-:Y:S02]  /*7060*/  MOV R52, R25 ;  /* 0x0000001900347202 */ /* 0x000fe40000000f00 */
[----:B------:R-:W-:-:S07]  /*7070*/  MOV R35, R49 ;  /* 0x0000003100237202 */ /* 0x000fce0000000f00 */
[----:B------:R-:W-:Y:S05]  /*7080*/  WARPSYNC.COLLECTIVE R51, `(.L_x_3372) ;  /* 0x0000000033087348 */ /* 0x000fea0003c00000 */
[----:B------:R0:W1:Y:S02]  /*7090*/  SHFL.BFLY P2, R49, R52, R53, R54 ;  /* 0x0c00003534317389 */ /* 0x0000640000040036 */
[----:B01----:R-:W-:Y:S01]  /*70a0*/  ENDCOLLECTIVE ;  /* 0x000000000000791b */ /* 0x003fe20003800000 */
.L_x_3372:
[----:B------:R-:W-:Y:S01]  /*70b0*/  FADD.FTZ R35, R36, R35 ;  /* 0x0000002324237221 */ /* 0x000fe20000010000 */
[----:B------:R-:W-:Y:S01]  /*70c0*/  MOV R30, R49 ;  /* 0x00000031001e7202 */ /* 0x000fe20000000f00 */
[----:B------:R-:W-:Y:S06]  /*70d0*/  BRA `(.L_x_3373) ;  /* 0xffffffec00147947 */ /* 0x000fec000383ffff */
.L_x_3352:
        /* <DEDUP_REMOVED lines=8> */
.L_x_3375:
[----:B------:R-:W-:Y:S05]  /*7160*/  BSYNC B1 ;  /* 0x0000000000017941 */ /* 0x000fea0003800000 */
.L_x_3374:
        /* <DEDUP_REMOVED lines=8> */
.L_x_3376:
[----:B------:R-:W-:Y:S01]  /*71f0*/  FADD.FTZ R32, R32, R25 ;  /* 0x0000001920207221 */ /* 0x000fe20000010000 */
[----:B------:R-:W-:-:S04]  /*7200*/  HFMA2.MMA R53, -RZ, RZ, 0, 2.384185791015625e-07 ;  /* 0x00000004ff357435 */ /* 0x000fc800000001ff */
[----:B------:R-:W-:Y:S02]  /*7210*/  MOV R52, R32 ;  /* 0x0000002000347202 */ /* 0x000fe40000000f00 */
[----:B------:R-:W-:-:S07]  /*7220*/  MOV R31, R49 ;  /* 0x00000031001f7202 */ /* 0x000fce0000000f00 */
[----:B------:R-:W-:Y:S05]  /*7230*/  WARPSYNC.COLLECTIVE R51, `(.L_x_3377) ;  /* 0x0000000033087348 */ /* 0x000fea0003c00000 */
[----:B------:R0:W1:Y:S02]  /*7240*/  SHFL.BFLY P2, R49, R52, R53, R54 ;  /* 0x0c00003534317389 */ /* 0x0000640000040036 */
[----:B01----:R-:W-:Y:S01]  /*7250*/  ENDCOLLECTIVE ;  /* 0x000000000000791b */ /* 0x003fe20003800000 */
.L_x_3377:
[----:B------:R-:W-:-:S05]  /*7260*/  FADD.FTZ R31, R31, R30 ;  /* 0x0000001e1f1f7221 */ /* 0x000fca0000010000 */
[----:B------:R-:W-:Y:S02]  /*7270*/  MOV R52, R31 ;  /* 0x0000001f00347202 */ /* 0x000fe40000000f00 */
[----:B------:R-:W-:-:S07]  /*7280*/  MOV R33, R49 ;  /* 0x0000003100217202 */ /* 0x000fce0000000f00 */
[----:B------:R-:W-:Y:S05]  /*7290*/  WARPSYNC.COLLECTIVE R51, `(.L_x_3378) ;  /* 0x0000000033087348 */ /* 0x000fea0003c00000 */
[----:B------:R0:W1:Y:S02]  /*72a0*/  SHFL.BFLY P2, R49, R52, R53, R54 ;  /* 0x0c00003534317389 */ /* 0x0000640000040036 */
[----:B01----:R-:W-:Y:S01]  /*72b0*/  ENDCOLLECTIVE ;  /* 0x000000000000791b */ /* 0x003fe20003800000 */
.L_x_3378:
[----:B------:R-:W-:Y:S01]  /*72c0*/  FADD.FTZ R33, R32, R33 ;  /* 0x0000002120217221 */ /* 0x000fe20000010000 */
[----:B------:R-:W-:-:S04]  /*72d0*/  HFMA2.MMA R53, -RZ, RZ, 0, 1.1920928955078125e-07 ;  /* 0x00000002ff357435 */ /* 0x000fc800000001ff */
[----:B------:R-:W-:Y:S02]  /*72e0*/  MOV R52, R33 ;  /* 0x0000002100347202 */ /* 0x000fe40000000f00 */
[----:B------:R-:W-:-:S07]  /*72f0*/  MOV R34, R49 ;  /* 0x0000003100227202 */ /* 0x000fce0000000f00 */
[----:B------:R-:W-:Y:S05]  /*7300*/  WARPSYNC.COLLECTIVE R51, `(.L_x_3379) ;  /* 0x0000000033087348 */ /* 0x000fea0003c00000 */
[----:B------:R0:W1:Y:S02]  /*7310*/  SHFL.BFLY P2, R49, R52, R53, R54 ;  /* 0x0c00003534317389 */ /* 0x0000640000040036 */
[----:B01----:R-:W-:Y:S01]  /*7320*/  ENDCOLLECTIVE ;  /* 0x000000000000791b */ /* 0x003fe20003800000 */
.L_x_3379:
[----:B------:R-:W-:-:S05]  /*7330*/  FADD.FTZ R34, R31, R34 ;  /* 0x000000221f227221 */ /* 0x000fca0000010000 */
[----:B------:R-:W-:Y:S02]  /*7340*/  MOV R52, R34 ;  /* 0x0000002200347202 */ /* 0x000fe40000000f00 */
[----:B------:R-:W-:-:S07]  /*7350*/  MOV R36, R49 ;  /* 0x0000003100247202 */ /* 0x000fce0000000f00 */
[----:B------:R-:W-:Y:S05]  /*7360*/  WARPSYNC.COLLECTIVE R51, `(.L_x_3380) ;  /* 0x0000000033087348 */ /* 0x000fea0003c00000 */
[----:B------:R0:W1:Y:S02]  /*7370*/  SHFL.BFLY P2, R49, R52, R53, R54 ;  /* 0x0c00003534317389 */ /* 0x0000640000040036 */
[----:B01----:R-:W-:Y:S01]  /*7380*/  ENDCOLLECTIVE ;  /* 0x000000000000791b */ /* 0x003fe20003800000 */
.L_x_3380:
[----:B------:R-:W-:Y:S01]  /*7390*/  FADD.FTZ R36, R33, R36 ;  /* 0x0000002421247221 */ /* 0x000fe20000010000 */
[----:B------:R-:W-:-:S04]  /*73a0*/  HFMA2.MMA R53, -RZ, RZ, 0, 5.9604644775390625e-08 ;  /* 0x00000001ff357435 */ /* 0x000fc800000001ff */
[----:B------:R-:W-:Y:S02]  /*73b0*/  MOV R52, R36 ;  /* 0x0000002400347202 */ /* 0x000fe40000000f00 */
[----:B------:R-:W-:-:S07]  /*73c0*/  MOV R25, R49 ;  /* 0x0000003100197202 */ /* 0x000fce0000000f00 */
[----:B------:R-:W-:Y:S05]  /*73d0*/  WARPSYNC.COLLECTIVE R51, `(.L_x_3381) ;  /* 0x0000000033087348 */ /* 0x000fea0003c00000 */
[----:B------:R0:W1:Y:S02]  /*73e0*/  SHFL.BFLY P2, R49, R52, R53, R54 ;  /* 0x0c00003534317389 */ /* 0x0000640000040036 */
[----:B01----:R-:W-:Y:S01]  /*73f0*/  ENDCOLLECTIVE ;  /* 0x000000000000791b */ /* 0x003fe20003800000 */
.L_x_3381:
[----:B------:R-:W-:-:S05]  /*7400*/  FADD.FTZ R25, R34, R25 ;  /* 0x0000001922197221 */ /* 0x000fca0000010000 */
[----:B------:R-:W-:Y:S02]  /*7410*/  MOV R52, R25 ;  /* 0x0000001900347202 */ /* 0x000fe40000000f00 */
[----:B------:R-:W-:-:S07]  /*7420*/  MOV R35, R49 ;  /* 0x0000003100237202 */ /* 0x000fce0000000f00 */
[----:B------:R-:W-:Y:S05]  /*7430*/  WARPSYNC.COLLECTIVE R51, `(.L_x_3382) ;  /* 0x0000000033087348 */ /* 0x000fea0003c00000 */
[----:B------:R0:W1:Y:S02]  /*7440*/  SHFL.BFLY P2, R49, R52, R53, R54 ;  /* 0x0c00003534317389 */ /* 0x0000640000040036 */
[----:B01----:R-:W-:Y:S01]  /*7450*/  ENDCOLLECTIVE ;  /* 0x000000000000791b */ /* 0x003fe20003800000 */
.L_x_3382:
[----:B------:R-:W-:Y:S01]  /*7460*/  FADD.FTZ R35, R36, R35 ;  /* 0x0000002324237221 */ /* 0x000fe20000010000 */
[----:B------:R-:W-:Y:S01]  /*7470*/  MOV R30, R49 ;  /* 0x00000031001e7202 */ /* 0x000fe20000000f00 */
[----:B------:R-:W-:Y:S06]  /*7480*/  BRA `(.L_x_3383) ;  /* 0xffffffe800c07947 */ /* 0x000fec000383ffff */
.L_x_3353:
        /* <DEDUP_REMOVED lines=8> */
.L_x_3385:
[----:B------:R-:W-:Y:S05]  /*7510*/  BSYNC B0 ;  /* 0x0000000000007941 */ /* 0x000fea0003800000 */
.L_x_3384:
        /* <DEDUP_REMOVED lines=11> */
.L_x_3386:
        /* <DEDUP_REMOVED lines=19> */
.L_x_3387:
        /* <DEDUP_REMOVED lines=8> */
.L_x_3388:
        /* <DEDUP_REMOVED lines=11> */
.L_x_3389:
[----:B------:R-:W-:-:S05]  /*7830*/  FADD.FTZ R27, R28, R27 ;  /* 0x0000001b1c1b7221 */ /* 0x000fca0000010000 */
[----:B------:R-:W-:Y:S02]  /*7840*/  MOV R52, R27 ;  /* 0x0000001b00347202 */ /* 0x000fe40000000f00 */
[----:B------:R-:W-:-:S07]  /*7850*/  MOV R29, R49 ;  /* 0x00000031001d7202 */ /* 0x000fce0000000f00 */
[----:B------:R-:W-:Y:S05]  /*7860*/  WARPSYNC.COLLECTIVE R51, `(.L_x_3390) ;  /* 0x0000000033087348 */ /* 0x000fea0003c00000 */
[----:B------:R0:W1:Y:S02]  /*7870*/  SHFL.BFLY P2, R49, R52, R53, R54 ;  /* 0x0c00003534317389 */ /* 0x0000640000040036 */
[----:B01----:R-:W-:Y:S01]  /*7880*/  ENDCOLLECTIVE ;  /* 0x000000000000791b */ /* 0x003fe20003800000 */
.L_x_3390:
        /* <DEDUP_REMOVED lines=8> */
.L_x_3391:
        /* <DEDUP_REMOVED lines=13> */
.L_x_3392:
        /* <DEDUP_REMOVED lines=8> */
.L_x_3393:
        /* <DEDUP_REMOVED lines=10> */
.L_x_3394:
        /* <DEDUP_REMOVED lines=12> */
.L_x_3395:
[----:B------:R-:W-:-:S05]  /*7bc0*/  FADD.FTZ R36, R36, R35 ;  /* 0x0000002324247221 */ /* 0x000fca0000010000 */
[----:B------:R-:W-:Y:S02]  /*7bd0*/  MOV R52, R36 ;  /* 0x0000002400347202 */ /* 0x000fe40000000f00 */
[----:B------:R-:W-:-:S07]  /*7be0*/  MOV R34, R49 ;  /* 0x0000003100227202 */ /* 0x000fce0000000f00 */
[----:B------:R-:W-:Y:S05]  /*7bf0*/  WARPSYNC.COLLECTIVE R51, `(.L_x_3396) ;  /* 0x0000000033087348 */ /* 0x000fea0003c00000 */
[----:B------:R0:W1:Y:S02]  /*7c00*/  SHFL.BFLY P2, R49, R52, R53, R54 ;  /* 0x0c00003534317389 */ /* 0x0000640000040036 */
[----:B01----:R-:W-:Y:S01]  /*7c10*/  ENDCOLLECTIVE ;  /* 0x000000000000791b */ /* 0x003fe20003800000 */
.L_x_3396:
[----:B------:R-:W-:Y:S01]  /*7c20*/  FADD.FTZ R34, R37, R34 ;  /* 0x0000002225227221 */ /* 0x000fe20000010000 */
[----:B------:R-:W-:-:S04]  /*7c30*/  HFMA2.MMA R53, -RZ, RZ, 0, 1.1920928955078125e-07 ;  /* 0x00000002ff357435 */ /* 0x000fc800000001ff */
[----:B------:R-:W-:Y:S02]  /*7c40*/  MOV R52, R34 ;  /* 0x0000002200347202 */ /* 0x000fe40000000f00 */
[----:B------:R-:W-:-:S07]  /*7c50*/  MOV R35, R49 ;  /* 0x0000003100237202 */ /* 0x000fce0000000f00 */
[----:B------:R-:W-:Y:S05]  /*7c60*/  WARPSYNC.COLLECTIVE R51, `(.L_x_3397) ;  /* 0x0000000033087348 */ /* 0x000fea0003c00000 */
[----:B------:R0:W1:Y:S02]  /*7c70*/  SHFL.BFLY P2, R49, R52, R53, R54 ;  /* 0x0c00003534317389 */ /* 0x0000640000040036 */
[----:B01----:R-:W-:Y:S01]  /*7c80*/  ENDCOLLECTIVE ;  /* 0x000000000000791b */ /* 0x003fe20003800000 */
.L_x_3397:
[----:B------:R-:W-:-:S05]  /*7c90*/  FADD.FTZ R35, R36, R35 ;  /* 0x0000002324237221 */ /* 0x000fca0000010000 */
[----:B------:R-:W-:Y:S02]  /*7ca0*/  MOV R52, R35 ;  /* 0x0000002300347202 */ /* 0x000fe40000000f00 */
[----:B------:R-:W-:-:S07]  /*7cb0*/  MOV R37, R49 ;  /* 0x0000003100257202 */ /* 0x000fce0000000f00 */
[----:B------:R-:W-:Y:S05]  /*7cc0*/  WARPSYNC.COLLECTIVE R51, `(.L_x_3398) ;  /* 0x0000000033087348 */ /* 0x000fea0003c00000 */
[----:B------:R0:W1:Y:S02]  /*7cd0*/  SHFL.BFLY P2, R49, R52, R53, R54 ;  /* 0x0c00003534317389 */ /* 0x0000640000040036 */
[----:B01----:R-:W-:Y:S01]  /*7ce0*/  ENDCOLLECTIVE ;  /* 0x000000000000791b */ /* 0x003fe20003800000 */
.L_x_3398:
[----:B------:R-:W-:Y:S01]  /*7cf0*/  FADD.FTZ R37, R34, R37 ;  /* 0x0000002522257221 */ /* 0x000fe20000010000 */
[----:B------:R-:W-:-:S04]  /*7d00*/  HFMA2.MMA R53, -RZ, RZ, 0, 5.9604644775390625e-08 ;  /* 0x00000001ff357435 */ /* 0x000fc800000001ff */
[----:B------:R-:W-:Y:S02]  /*7d10*/  MOV R52, R37 ;  /* 0x0000002500347202 */ /* 0x000fe40000000f00 */
[----:B------:R-:W-:-:S07]  /*7d20*/  MOV R36, R49 ;  /* 0x0000003100247202 */ /* 0x000fce0000000f00 */
[----:B------:R-:W-:Y:S05]  /*7d30*/  WARPSYNC.COLLECTIVE R51, `(.L_x_3399) ;  /* 0x0000000033087348 */ /* 0x000fea0003c00000 */
[----:B------:R0:W1:Y:S02]  /*7d40*/  SHFL.BFLY P2, R49, R52, R53, R54 ;  /* 0x0c00003534317389 */ /* 0x0000640000040036 */
[----:B01----:R-:W-:Y:S01]  /*7d50*/  ENDCOLLECTIVE ;  /* 0x000000000000791b */ /* 0x003fe20003800000 */
.L_x_3399:
[----:B------:R-:W-:-:S05]  /*7d60*/  FADD.FTZ R36, R35, R36 ;  /* 0x0000002423247221 */ /* 0x000fca0000010000 */
[----:B------:R-:W-:Y:S02]  /*7d70*/  MOV R52, R36 ;  /* 0x0000002400347202 */ /* 0x000fe40000000f00 */
[----:B------:R-:W-:-:S07]  /*7d80*/  MOV R34, R49 ;  /* 0x0000003100227202 */ /* 0x000fce0000000f00 */
[----:B------:R-:W-:Y:S05]  /*7d90*/  WARPSYNC.COLLECTIVE R51, `(.L_x_3400) ;  /* 0x0000000033087348 */ /* 0x000fea0003c00000 */
[----:B------:R0:W1:Y:S02]  /*7da0*/  SHFL.BFLY P2, R49, R52, R53, R54 ;  /* 0x0c00003534317389 */ /* 0x0000640000040036 */
[----:B01----:R-:W-:Y:S01]  /*7db0*/  ENDCOLLECTIVE ;  /* 0x000000000000791b */ /* 0x003fe20003800000 */
.L_x_3400:
        /* <DEDUP_REMOVED lines=8> */
.L_x_3401:
        /* <DEDUP_REMOVED lines=8> */
.L_x_3402:
[----:B------:R-:W-:Y:S01]  /*7ec0*/  FADD.FTZ R44, R44, R41 ;  /* 0x000000292c2c7221 */ /* 0x000fe20000010000 */
[----:B------:R-:W-:-:S04]  /*7ed0*/  HFMA2.MMA R53, -RZ, RZ, 0, 2.384185791015625e-07 ;  /* 0x00000004ff357435 */ /* 0x000fc800000001ff */
[----:B------:R-:W-:Y:S02]  /*7ee0*/  MOV R52, R44 ;  /* 0x0000002c00347202 */ /* 0x000fe40000000f00 */
[----:B------:R-:W-:-:S07]  /*7ef0*/  MOV R43, R49 ;  /* 0x00000031002b7202 */ /* 0x000fce0000000f00 */
[----:B------:R-:W-:Y:S05]  /*7f00*/  WARPSYNC.COLLECTIVE R51, `(.L_x_3403) ;  /* 0x0000000033087348 */ /* 0x000fea0003c00000 */
[----:B------:R0:W1:Y:S02]  /*7f10*/  SHFL.BFLY P2, R49, R52, R53, R54 ;  /* 0x0c00003534317389 */ /* 0x0000640000040036 */
[----:B01----:R-:W-:Y:S01]  /*7f20*/  ENDCOLLECTIVE ;  /* 0x000000000000791b */ /* 0x003fe20003800000 */
.L_x_3403:
[----:B------:R-:W-:-:S05]  /*7f30*/  FADD.FTZ R43, R43, R42 ;  /* 0x0000002a2b2b7221 */ /* 0x000fca0000010000 */
[----:B------:R-:W-:Y:S02]  /*7f40*/  MOV R52, R43 ;  /* 0x0000002b00347202 */ /* 0x000fe40000000f00 */
[----:B------:R-:W-:-:S07]  /*7f50*/  MOV R41, R49 ;  /* 0x0000003100297202 */ /* 0x000fce0000000f00 */
[----:B------:R-:W-:Y:S05]  /*7f60*/  WARPSYNC.COLLECTIVE R51, `(.L_x_3404) ;  /* 0x0000000033087348 */ /* 0x000fea0003c00000 */
[----:B------:R0:W1:Y:S02]  /*7f70*/  SHFL.BFLY P2, R49, R52, R53, R54 ;  /* 0x0c00003534317389 */ /* 0x0000640000040036 */
[----:B01----:R-:W-:Y:S01]  /*7f80*/  ENDCOLLECTIVE ;  /* 0x000000000000791b */ /* 0x003fe20003800000 */
.L_x_3404:
[----:B------:R-:W-:Y:S01]  /*7f90*/  FADD.FTZ R41, R44, R41 ;  /* 0x000000292c297221 */ /* 0x000fe20000010000 */
[----:B------:R-:W-:-:S04]  /*7fa0*/  HFMA2.MMA R53, -RZ, RZ, 0, 1.1920928955078125e-07 ;  /* 0x00000002ff357435 */ /* 0x000fc800000001ff */
[----:B------:R-:W-:Y:S02]  /*7fb0*/  MOV R52, R41 ;  /* 0x0000002900347202 */ /* 0x000fe40000000f00 */
[----:B------:R-:W-:-:S07]  /*7fc0*/  MOV R42, R49 ;  /* 0x00000031002a7202 */ /* 0x000fce0000000f00 */
[----:B------:R-:W-:Y:S05]  /*7fd0*/  WARPSYNC.COLLECTIVE R51, `(.L_x_3405) ;  /* 0x0000000033087348 */ /* 0x000fea0003c00000 */
[----:B------:R0:W1:Y:S02]  /*7fe0*/  SHFL.BFLY P2, R49, R52, R53, R54 ;  /* 0x0c00003534317389 */ /* 0x0000640000040036 */
[----:B01----:R-:W-:Y:S01]  /*7ff0*/  ENDCOLLECTIVE ;  /* 0x000000000000791b */ /* 0x003fe20003800000 */
.L_x_3405:
[----:B------:R-:W-:-:S05]  /*8000*/  FADD.FTZ R42, R43, R42 ;  /* 0x0000002a2b2a7221 */ /* 0x000fca0000010000 */
[----:B------:R-:W-:Y:S02]  /*8010*/  MOV R52, R42 ;  /* 0x0000002a00347202 */ /* 0x000fe40000000f00 */
[----:B------:R-:W-:-:S07]  /*8020*/  MOV R44, R49 ;  /* 0x00000031002c7202 */ /* 0x000fce0000000f00 */
[----:B------:R-:W-:Y:S05]  /*8030*/  WARPSYNC.COLLECTIVE R51, `(.L_x_3406) ;  /* 0x0000000033087348 */ /* 0x000fea0003c00000 */
[----:B------:R0:W1:Y:S02]  /*8040*/  SHFL.BFLY P2, R49, R52, R53, R54 ;  /* 0x0c00003534317389 */ /* 0x0000640000040036 */
[----:B01----:R-:W-:Y:S01]  /*8050*/  ENDCOLLECTIVE ;  /* 0x000000000000791b */ /* 0x003fe20003800000 */
.L_x_3406:
[----:B------:R-:W-:Y:S01]  /*8060*/  FADD.FTZ R44, R41, R44 ;  /* 0x0000002c292c7221 */ /* 0x000fe20000010000 */
[----:B------:R-:W-:-:S04]  /*8070*/  HFMA2.MMA R53, -RZ, RZ, 0, 5.9604644775390625e-08 ;  /* 0x00000001ff357435 */ /* 0x000fc800000001ff */
[----:B------:R-:W-:Y:S02]  /*8080*/  MOV R52, R44 ;  /* 0x0000002c00347202 */ /* 0x000fe40000000f00 */
[----:B------:R-:W-:-:S07]  /*8090*/  MOV R43, R49 ;  /* 0x00000031002b7202 */ /* 0x000fce0000000f00 */
[----:B------:R-:W-:Y:S05]  /*80a0*/  WARPSYNC.COLLECTIVE R51, `(.L_x_3407) ;  /* 0x0000000033087348 */ /* 0x000fea0003c00000 */
[----:B------:R0:W1:Y:S02]  /*80b0*/  SHFL.BFLY P2, R49, R52, R53, R54 ;  /* 0x0c00003534317389 */ /* 0x0000640000040036 */
[----:B01----:R-:W-:Y:S01]  /*80c0*/  ENDCOLLECTIVE ;  /* 0x000000000000791b */ /* 0x003fe20003800000 */
.L_x_3407:
[----:B------:R-:W-:-:S05]  /*80d0*/  FADD.FTZ R42, R42, R43 ;  /* 0x0000002b2a2a7221 */ /* 0x000fca0000010000 */
[----:B------:R-:W-:Y:S02]  /*80e0*/  MOV R52, R42 ;  /* 0x0000002a00347202 */ /* 0x000fe40000000f00 */
[----:B------:R-:W-:-:S07]  /*80f0*/  MOV R41, R49 ;  /* 0x0000003100297202 */ /* 0x000fce0000000f00 */
[----:B------:R-:W-:Y:S05]  /*8100*/  WARPSYNC.COLLECTIVE R51, `(.L_x_3408) ;  /* 0x0000000033087348 */ /* 0x000fea0003c00000 */
[----:B------:R0:W1:Y:S02]  /*8110*/  SHFL.BFLY P2, R49, R52, R53, R54 ;  /* 0x0c00003534317389 */ /* 0x0000640000040036 */
[----:B01----:R-:W-:Y:S01]  /*8120*/  ENDCOLLECTIVE ;  /* 0x000000000000791b */ /* 0x003fe20003800000 */
.L_x_3408:
[----:B------:R-:W-:Y:S01]  /*8130*/  HFMA2.MMA R53, -RZ, RZ, 0, 4.76837158203125e-07 ;  /* 0x00000008ff357435 */ /* 0x000fe200000001ff */
[----:B------:R-:W-:Y:S02]  /*8140*/  MOV R52, R45 ;  /* 0x0000002d00347202 */ /* 0x000fe40000000f00 */
[----:B------:R-:W-:-:S08]  /*8150*/  MOV R43, R49 ;  /* 0x00000031002b7202 */ /* 0x000fd00000000f00 */
[----:B------:R-:W-:Y:S05]  /*8160*/  WARPSYNC.COLLECTIVE R51, `(.L_x_3409) ;  /* 0x0000000033087348 */ /* 0x000fea0003c00000 */
[----:B------:R0:W1:Y:S02]  /*8170*/  SHFL.BFLY P2, R49, R52, R53, R54 ;  /* 0x0c00003534317389 */ /* 0x0000640000040036 */
[----:B01----:R-:W-:Y:S01]  /*8180*/  ENDCOLLECTIVE ;  /* 0x000000000000791b */ /* 0x003fe20003800000 */
.L_x_3409:
[----:B------:R-:W-:-:S05]  /*8190*/  FADD.FTZ R32, R42, R43 ;  /* 0x0000002b2a207221 */ /* 0x000fca0000010000 */
[----:B------:R-:W-:Y:S02]  /*81a0*/  @!P0 F2FP.F16.F32.PACK_AB R32, RZ, R32 ;  /* 0x00000020ff20823e */ /* 0x000fe400000000ff */
[----:B------:R-:W-:Y:S02]  /*81b0*/  MOV R52, R46 ;  /* 0x0000002e00347202 */ /* 0x000fe40000000f00 */
[----:B------:R-:W-:-:S07]  /*81c0*/  MOV R50, R49 ;  /* 0x0000003100327202 */ /* 0x000fce0000000f00 */
[----:B------:R-:W-:Y:S05]  /*81d0*/  WARPSYNC.COLLECTIVE R51, `(.L_x_3410) ;  /* 0x0000000033087348 */ /* 0x000fea0003c00000 */
[----:B------:R0:W1:Y:S02]  /*81e0*/  SHFL.BFLY P2, R49, R52, R53, R54 ;  /* 0x0c00003534317389 */ /* 0x0000640000040036 */
[----:B01----:R-:W-:Y:S01]  /*81f0*/  ENDCOLLECTIVE ;  /* 0x000000000000791b */ /* 0x003fe20003800000 */
.L_x_3410:
[----:B------:R-:W-:Y:S01]  /*8200*/  FADD.FTZ R50, R50, R45 ;  /* 0x0000002d32327221 */ /* 0x000fe20000010000 */
[----:B------:R-:W-:-:S04]  /*8210*/  HFMA2.MMA R53, -RZ, RZ, 0, 2.384185791015625e-07 ;  /* 0x00000004ff357435 */ /* 0x000fc800000001ff */
[----:B------:R-:W-:Y:S02]  /*8220*/  MOV R52, R50 ;  /* 0x0000003200347202 */ /* 0x000fe40000000f00 */
[----:B------:R-:W-:-:S07]  /*8230*/  MOV R47, R49 ;  /* 0x00000031002f7202 */ /* 0x000fce0000000f00 */
[----:B------:R-:W-:Y:S05]  /*8240*/  WARPSYNC.COLLECTIVE R51, `(.L_x_3411) ;  /* 0x0000000033087348 */ /* 0x000fea0003c00000 */
[----:B------:R0:W1:Y:S02]  /*8250*/  SHFL.BFLY P2, R49, R52, R53, R54 ;  /* 0x0c00003534317389 */ /* 0x0000640000040036 */
[----:B01----:R-:W-:Y:S01]  /*8260*/  ENDCOLLECTIVE ;  /* 0x000000000000791b */ /* 0x003fe20003800000 */
.L_x_3411:
[----:B------:R-:W-:-:S05]  /*8270*/  FADD.FTZ R47, R47, R46 ;  /* 0x0000002e2f2f7221 */ /* 0x000fca0000010000 */
[----:B------:R-:W-:Y:S02]  /*8280*/  MOV R52, R47 ;  /* 0x0000002f00347202 */ /* 0x000fe40000000f00 */
[----:B------:R-:W-:-:S07]  /*8290*/  MOV R45, R49 ;  /* 0x00000031002d7202 */ /* 0x000fce0000000f00 */
[----:B------:R-:W-:Y:S05]  /*82a0*/  WARPSYNC.COLLECTIVE R51, `(.L_x_3412) ;  /* 0x0000000033087348 */ /* 0x000fea0003c00000 */
[----:B------:R0:W1:Y:S02]  /*82b0*/  SHFL.BFLY P2, R49, R52, R53, R54 ;  /* 0x0c00003534317389 */ /* 0x0000640000040036 */
[----:B01----:R-:W-:Y:S01]  /*82c0*/  ENDCOLLECTIVE ;  /* 0x000000000000791b */ /* 0x003fe20003800000 */
.L_x_3412:
[----:B------:R-:W-:Y:S01]  /*82d0*/  FADD.FTZ R45, R50, R45 ;  /* 0x0000002d322d7221 */ /* 0x000fe20000010000 */
[----:B------:R-:W-:-:S04]  /*82e0*/  HFMA2.MMA R53, -RZ, RZ, 0, 1.1920928955078125e-07 ;  /* 0x00000002ff357435 */ /* 0x000fc800000001ff */
[----:B------:R-:W-:Y:S02]  /*82f0*/  MOV R52, R45 ;  /* 0x0000002d00347202 */ /* 0x000fe40000000f00 */
[----:B------:R-:W-:-:S07]  /*8300*/  MOV R46, R49 ;  /* 0x00000031002e7202 */ /* 0x000fce0000000f00 */
[----:B------:R-:W-:Y:S05]  /*8310*/  WARPSYNC.COLLECTIVE R51, `(.L_x_3413) ;  /* 0x0000000033087348 */ /* 0x000fea0003c00000 */
[----:B------:R0:W1:Y:S02]  /*8320*/  SHFL.BFLY P2, R49, R52, R53, R54 ;  /* 0x0c00003534317389 */ /* 0x0000640000040036 */
[----:B01----:R-:W-:Y:S01]  /*8330*/  ENDCOLLECTIVE ;  /* 0x000000000000791b */ /* 0x003fe20003800000 */
.L_x_3413:
[----:B------:R-:W-:-:S05]  /*8340*/  FADD.FTZ R46, R47, R46 ;  /* 0x0000002e2f2e7221 */ /* 0x000fca0000010000 */
[----:B------:R-:W-:Y:S02]  /*8350*/  MOV R52, R46 ;  /* 0x0000002e00347202 */ /* 0x000fe40000000f00 */
[----:B------:R-:W-:-:S07]  /*8360*/  MOV R48, R49 ;  /* 0x0000003100307202 */ /* 0x000fce0000000f00 */
[----:B------:R-:W-:Y:S05]  /*8370*/  WARPSYNC.COLLECTIVE R51, `(.L_x_3414) ;  /* 0x0000000033087348 */ /* 0x000fea0003c00000 */
[----:B------:R0:W1:Y:S02]  /*8380*/  SHFL.BFLY P2, R49, R52, R53, R54 ;  /* 0x0c00003534317389 */ /* 0x0000640000040036 */
[----:B01----:R-:W-:Y:S01]  /*8390*/  ENDCOLLECTIVE ;  /* 0x000000000000791b */ /* 0x003fe20003800000 */
.L_x_3414:
        /* <DEDUP_REMOVED lines=12> */
.L_x_3415:
        /* <DEDUP_REMOVED lines=9> */
.L_x_3416:
[----:B------:R-:W-:Y:S01]  /*84f0*/  FADD.FTZ R34, R45, R34 ;  /* 0x000000222d227221 */ /* 0x000fe20000010000 */
[----:B------:R-:W-:Y:S01]  /*8500*/  MOV R25, R49 ;  /* 0x0000003100197202 */ /* 0x000fe20000000f00 */
[----:B------:R-:W-:Y:S06]  /*8510*/  BRA `(.L_x_3417) ;  /* 0xffffffe400007947 */ /* 0x000fec000383ffff */
.L_x_3418:
        /* <DEDUP_REMOVED lines=14> */
.L_x_3874:


//--------------------- .text._ZN13group_norm_v218gn_bwd_cuda_kernelI6__halfLi320ELi1ELi16ELi20ELi1024ELb1ELb1ELi64ELi320ELi320ELi4ELb1ELi9ELb0ELb0ELNS_15WgradSyncMethodE3ENS_16CompileConditionILi900EEEEEvPT_S6_S6_PKS5_S8_S8_S8_PKfflPfPj --------------------------
	.section	.text._ZN13group_norm_v218gn_bwd_cuda_kernelI6__halfLi320ELi1ELi16ELi20ELi1024ELb1ELb1ELi64ELi320ELi320ELi4ELb1ELi9ELb0ELb0ELNS_15WgradSyncMethodE3ENS_16CompileConditionILi900EEEEEvPT_S6_S6_PKS5_S8_S8_S8_PKfflPfPj,"ax",@progbits
	.align	128
        .global         _ZN13group_norm_v218gn_bwd_cuda_kernelI6__halfLi320ELi1ELi16ELi20ELi1024ELb1ELb1ELi64ELi320ELi320ELi4ELb1ELi9ELb0ELb0ELNS_15WgradSyncMethodE3ENS_16CompileConditionILi900EEEEEvPT_S6_S6_PKS5_S8_S8_S8_PKfflPfPj
        .type           _ZN13group_norm_v218gn_bwd_cuda_kernelI6__halfLi320ELi1ELi16ELi20ELi1024ELb1ELb1ELi64ELi320ELi320ELi4ELb1ELi9ELb0ELb0ELNS_15WgradSyncMethodE3ENS_16CompileConditionILi900EEEEEvPT_S6_S6_PKS5_S8_S8_S8_PKfflPfPj,@function
        .size           _ZN13group_norm_v218gn_bwd_cuda_kernelI6__halfLi320ELi1ELi16ELi20ELi1024ELb1ELb1ELi64ELi320ELi320ELi4ELb1ELi9ELb0ELb0ELNS_15WgradSyncMethodE3ENS_16CompileConditionILi900EEEEEvPT_S6_S6_PKS5_S8_S8_S8_PKfflPfPj,(.L_x_3875 - _ZN13group_norm_v218gn_bwd_cuda_kernelI6__halfLi320ELi1ELi16ELi20ELi1024ELb1ELb1ELi64ELi320ELi320ELi4ELb1ELi9ELb0ELb0ELNS_15WgradSyncMethodE3ENS_16CompileConditionILi900EEEEEvPT_S6_S6_PKS5_S8_S8_S8_PKfflPfPj)
        .other          _ZN13group_norm_v218gn_bwd_cuda_kernelI6__halfLi320ELi1ELi16ELi20ELi1024ELb1ELb1ELi64ELi320ELi320ELi4ELb1ELi9ELb0ELb0ELNS_15WgradSyncMethodE3ENS_16CompileConditionILi900EEEEEvPT_S6_S6_PKS5_S8_S8_S8_PKfflPfPj,@"STO_CUDA_ENTRY STV_DEFAULT"
_ZN13group_norm_v218gn_bwd_cuda_kernelI6__halfLi320ELi1ELi16ELi20ELi1024ELb1ELb1ELi64ELi320ELi320ELi4ELb1ELi9ELb0ELb0ELNS_15WgradSyncMethodE3ENS_16CompileConditionILi900EEEEEvPT_S6_S6_PKS5_S8_S8_S8_PKfflPfPj:
.text._ZN13group_norm_v218gn_bwd_cuda_kernelI6__halfLi320ELi1ELi16ELi20ELi1024ELb1ELb1ELi64ELi320ELi320ELi4ELb1ELi9ELb0ELb0ELNS_15WgradSyncMethodE3ENS_16CompileConditionILi900EEEEEvPT_S6_S6_PKS5_S8_S8_S8_PKfflPfPj:
        /* <DEDUP_REMOVED lines=28> */
.L_x_3421:
        /* <DEDUP_REMOVED lines=8> */
.L_x_3420:
[----:B------:R-:W-:Y:S05]  /*0240*/  WARPSYNC.ALL ;  /* 0x0000000000007948 */ /* 0x000fea0003800000 */
[----:B------:R-:W-:Y:S06]  /*0250*/  BAR.SYNC.DEFER_BLOCKING 0x0 ;  /* 0x0000000000007b1d */ /* 0x000fec0000010000 */
[----:B------:R-:W-:Y:S05]  /*0260*/  BRA `(.L_x_3422) ;  /* 0x0000008000f07947 */ /* 0x000fea0003800000 */
.L_x_3419:
        /* <DEDUP_REMOVED lines=17> */
[----:B------:R-:W-:-:S02]  /*0380*/  SHF.L.U32 R10, R0, 0x4, RZ ;  /* 0x00000004000a7819 */ /* 0x000fc400000006ff */
[----:B------:R-:W-:Y:S02]  /*0390*/  CS2R R80, SRZ ;  /* 0x0000000000507805 */ /* 0x000fe4000001ff00 */
[----:B------:R-:W-:Y:S01]  /*03a0*/  MOV R9, UR4 ;  /* 0x0000000400097c02 */ /* 0x000fe20008000f00 */
[----:B------:R-:W-:Y:S01]  /*03b0*/  IMAD R0, R0, 0x14, RZ ;  /* 0x0000001400007824 */ /* 0x000fe200078e02ff */
[----:B------:R-:W-:Y:S02]  /*03c0*/  SHF.R.U32.HI R2, RZ, 0x2, R3 ;  /* 0x00000002ff027819 */ /* 0x000fe40000011603 */
[----:B------:R-:W-:Y:S02]  /*03d0*/  CS2R R72, SRZ ;  /* 0x0000000000487805 */ /* 0x000fe4000001ff00 */
[----:B0-----:R-:W-:Y:S02]  /*03e0*/  LOP3.LUT R4, R10, 0xfffffff0, R9, 0xe2, !PT ;  /* 0xfffffff00a047812 */ /* 0x001fe400078ee209 */
[----:B------:R-:W-:-:S02]  /*03f0*/  CS2R R74, SRZ ;  /* 0x00000000004a7805 */ /* 0x000fc4000001ff00 */
[----:B------:R-:W-:Y:S02]  /*0400*/  SHF.R.S32.HI R8, RZ, 0x1f, R16 ;  /* 0x0000001fff087819 */ /* 0x000fe40000011410 */
[----:B------:R-:W-:Y:S02]  /*0410*/  CS2R R76, SRZ ;  /* 0x00000000004c7805 */ /* 0x000fe4000001ff00 */
[C---:B------:R-:W-:Y:S01]  /*0420*/  IADD3 R5, R0.reuse, 0x8, RZ ;  /* 0x0000000800057810 */ /* 0x040fe20007ffe0ff */
[----:B------:R0:W-:Y:S01]  /*0430*/  STL [R1+0x3c], R4 ;  /* 0x00003c0401007387 */ /* 0x0001e20000100800 */
[C---:B------:R-:W-:Y:S02]  /*0440*/  IADD3 R3, R0.reuse, 0x4, RZ ;  /* 0x0000000400037810 */ /* 0x040fe40007ffe0ff */
[----:B-1----:R-:W-:Y:S01]  /*0450*/  IADD3 R6, R0, 0xc, RZ ;  /* 0x0000000c00067810 */ /* 0x002fe20007ffe0ff */
[----:B------:R1:W-:Y:S01]  /*0460*/  STL [R1], R2 ;  /* 0x0000000201007387 */ /* 0x0003e20000100800 */
[----:B------:R-:W-:Y:S01]  /*0470*/  SHF.R.U32.HI R5, RZ, 0x2, R5 ;  /* 0x00000002ff057819 */ /* 0x000fe20000011605 */
[----:B----4-:R-:W-:Y:S01]  /*0480*/  ULEA UR6, UR9, UR6, 0x18 ;  /* 0x0000000609067291 */ /* 0x010fe2000f8ec03f */
[----:B------:R-:W-:Y:S01]  /*0490*/  SHF.R.U32.HI R3, RZ, 0x2, R3 ;  /* 0x00000002ff037819 */ /* 0x000fe20000011603 */
[----:B------:R-:W-:Y:S01]  /*04a0*/  ULEA UR9, UR9, UR8, 0x18 ;  /* 0x0000000809097291 */ /* 0x000fe2000f8ec03f */
[----:B0-----:R-:W-:-:S02]  /*04b0*/  LEA.HI R4, R8, R16, RZ, 0x2 ;  /* 0x0000001008047211 */ /* 0x001fc400078f10ff */
[----:B------:R-:W-:Y:S01]  /*04c0*/  SHF.R.U32.HI R6, RZ, 0x2, R6 ;  /* 0x00000002ff067819 */ /* 0x000fe20000011606 */
[----:B------:R-:W-:Y:S01]  /*04d0*/  UMOV UR8, UR12 ;  /* 0x0000000c00087c82 */ /* 0x000fe20008000000 */
[----:B-1----:R-:W-:Y:S02]  /*04e0*/  SHF.R.U32.HI R2, RZ, 0x2, R0 ;  /* 0x00000002ff027819 */ /* 0x002fe40000011600 */
        /* <DEDUP_REMOVED lines=17> */
[----:B------:R-:W-:Y:S01]  /*0600*/  SHF.R.S32.HI R12, RZ, 0x1f, R7 ;  /* 0x0000001fff0c7819 */ /* 0x000fe20000011407 */
[----:B------:R-:W-:Y:S01]  /*0610*/  UIADD3 UR10, -UR12, URZ, URZ ;  /* 0x0000003f0c0a7290 */ /* 0x000fe2000fffe13f */
[----:B------:R-:W-:Y:S01]  /*0620*/  LOP3.LUT R14, R11, 0x18, RZ, 0xc0, !PT ;  /* 0x000000180b0e7812 */ /* 0x000fe200078ec0ff */
[----:B------:R-:W-:Y:S01]  /*0630*/  ULEA.HI.X UR7, UR12, UR11, UR5, 0x2, UP0 ;  /* 0x0000000b0c077291 */ /* 0x000fe200080f1405 */
[----:B------:R-:W-:Y:S01]  /*0640*/  LEA.HI R6, R3, R0, RZ, 0x2 ;  /* 0x0000000003067211 */ /* 0x000fe200078f10ff */
[----:B------:R-:W-:Y:S01]  /*0650*/  UISETP.NE.AND UP0, UPT, UR22, UR10, UPT ;  /* 0x0000000a1600728c */ /* 0x000fe2000bf05270 */
[----:B------:R-:W-:Y:S01]  /*0660*/  SHF.R.S32.HI R0, RZ, 0x1f, R5 ;  /* 0x0000001fff007819 */ /* 0x000fe20000011405 */
[----:B------:R-:W0:Y:S01]  /*0670*/  LDC.64 R2, c[0x0][0x260] ;  /* 0x00009800ff027b82 */ /* 0x000e220000000a00 */
[----:B------:R-:W-:-:S02]  /*0680*/  LEA.HI R12, R12, R7, RZ, 0x2 ;  /* 0x000000070c0c7211 */ /* 0x000fc400078f10ff */
[----:B------:R-:W-:Y:S02]  /*0690*/  IADD3 R7, R9, R14, RZ ;  /* 0x0000000e09077210 */ /* 0x000fe40007ffe0ff */
[----:B------:R-:W-:Y:S02]  /*06a0*/  LEA.HI R10, R0, R5, RZ, 0x2 ;  /* 0x00000005000a7211 */ /* 0x000fe400078f10ff */
        /* <DEDUP_REMOVED lines=20> */
[----:B------:R-:W-:Y:S02]  /*07f0*/  LOP3.LUT R6, R4, 0x3, R11, 0x78, !PT ;  /* 0x0000000304067812 */ /* 0x000fe400078e780b */
[----:B------:R-:W-:-:S02]  /*0800*/  LEA R12, R16, UR9, 0x5 ;  /* 0x00000009100c7c11 */ /* 0x000fc4000f8e28ff */
[----:B-1----:R-:W-:Y:S02]  /*0810*/  SHF.R.U32.HI R7, RZ, 0x4, R8 ;  /* 0x00000004ff077819 */ /* 0x002fe40000011608 */
[----:B----4-:R-:W-:Y:S02]  /*0820*/  SHF.L.U32 R5, R0, 0x1, RZ ;  /* 0x0000000100057819 */ /* 0x010fe400000006ff */
[C---:B------:R-:W-:Y:S02]  /*0830*/  LOP3.LUT R0, R4.reuse, 0x3, R7, 0x78, !PT ;  /* 0x0000000304007812 */ /* 0x040fe400078e7807 */
[C---:B------:R-:W-:Y:S01]  /*0840*/  LOP3.LUT R7, R4.reuse, 0x3, R9, 0x78, !PT ;  /* 0x0000000304077812 */ /* 0x040fe200078e7809 */
[----:B0-----:R-:W-:Y:S02]  /*0850*/  IMAD.WIDE.U32 R2, R5, 0x4, R2 ;  /* 0x0000000405027825 */ /* 0x001fe400078e0002 */
[----:B------:R0:W-:Y:S04]  /*0860*/  STL [R1+0x2c], R0 ;  /* 0x00002c0001007387 */ /* 0x0001e80000100800 */
[----:B------:R-:W-:Y:S04]  /*0870*/  STL [R1+0x28], R7 ;  /* 0x0000280701007387 */ /* 0x000fe80000100800 */
[----:B------:R-:W-:Y:S01]  /*0880*/  STL [R1+0x24], R6 ;  /* 0x0000240601007387 */ /* 0x000fe20000100800 */
[----:B0-----:R-:W-:-:S05]  /*0890*/  LOP3.LUT R0, R4, 0x3, R13, 0x78, !PT ;  /* 0x0000000304007812 */ /* 0x001fca00078e780d */
[----:B------:R-:W-:Y:S04]  /*08a0*/  STL [R1+0x20], R0 ;  /* 0x0000200001007387 */ /* 0x000fe80000100800 */
[----:B------:R0:W-:Y:S02]  /*08b0*/  STL.64 [R1+0x8], R2 ;  /* 0x0000080201007387 */ /* 0x0001e40000100a00 */
[----:B0-----:R-:W-:-:S04]  /*08c0*/  SHF.L.U32 R2, R16, 0x1, RZ ;  /* 0x0000000110027819 */ /* 0x001fc800000006ff */
[C---:B------:R-:W-:Y:S02]  /*08d0*/  LOP3.LUT R10, R2.reuse, 0x18, RZ, 0xc0, !PT ;  /* 0x00000018020a7812 */ /* 0x040fe400078ec0ff */
[----:B------:R-:W-:Y:S02]  /*08e0*/  LOP3.LUT R11, R2, 0x18, RZ, 0xc, !PT ;  /* 0x00000018020b7812 */ /* 0x000fe400078e0cff */
[C---:B------:R-:W-:Y:S02]  /*08f0*/  LOP3.LUT R2, R10.reuse, 0x8, RZ, 0x3c, !PT ;  /* 0x000000080a027812 */ /* 0x040fe400078e3cff */
[----:B------:R-:W-:Y:S02]  /*0900*/  LOP3.LUT R10, R10, 0x10, RZ, 0x3c, !PT ;  /* 0x000000100a0a7812 */ /* 0x000fe400078e3cff */
[C---:B------:R-:W-:Y:S02]  /*0910*/  IADD3 R13, R12.reuse, R11, RZ ;  /* 0x0000000b0c0d7210 */ /* 0x040fe40007ffe0ff */
[----:B------:R-:W-:-:S02]  /*0920*/  IADD3 R11, R12, R2, RZ ;  /* 0x000000020c0b7210 */ /* 0x000fc40007ffe0ff */
[----:B------:R-:W-:Y:S01]  /*0930*/  IADD3 R2, R12, R10, RZ ;  /* 0x0000000a0c027210 */ /* 0x000fe20007ffe0ff */
[----:B------:R0:W-:Y:S04]  /*0940*/  STL [R1+0x30], R13 ;  /* 0x0000300d01007387 */ /* 0x0001e80000100800 */
[----:B------:R0:W-:Y:S04]  /*0950*/  STL [R1+0x38], R11 ;  /* 0x0000380b01007387 */ /* 0x0001e80000100800 */
[----:B------:R0:W-:Y:S01]  /*0960*/  STL [R1+0x34], R2 ;  /* 0x0000340201007387 */ /* 0x0001e20000100800 */
[----:B--2---:R-:W-:-:S02]  /*0970*/  HADD2.F32 R0, -RZ, R20.H0_H0 ;  /* 0x20000014ff007230 */ /* 0x004fc40000004100 */
[----:B------:R-:W-:Y:S02]  /*0980*/  HADD2.F32 R3, -RZ, R20.H1_H1 ;  /* 0x30000014ff037230 */ /* 0x000fe40000004100 */
[--C-:B------:R-:W-:Y:S02]  /*0990*/  HADD2.F32 R4, -RZ, R21.reuse.H0_H0 ;  /* 0x20000015ff047230 */ /* 0x100fe40000004100 */
[----:B------:R-:W-:Y:S02]  /*09a0*/  HADD2.F32 R5, -RZ, R21.H1_H1 ;  /* 0x30000015ff057230 */ /* 0x000fe40000004100 */
[--C-:B---3--:R-:W-:Y:S02]  /*09b0*/  HADD2.F32 R6, -RZ, R22.reuse.H0_H0 ;  /* 0x20000016ff067230 */ /* 0x108fe40000004100 */
[----:B------:R-:W-:Y:S02]  /*09c0*/  HADD2.F32 R7, -RZ, R22.H1_H1 ;  /* 0x30000016ff077230 */ /* 0x000fe40000004100 */
[----:B------:R-:W-:-:S02]  /*09d0*/  HADD2.F32 R8, -RZ, R23.H0_H0 ;  /* 0x20000017ff087230 */ /* 0x000fc40000004100 */
[----:B0-----:R-:W-:-:S07]  /*09e0*/  HADD2.F32 R9, -RZ, R23.H1_H1 ;  /* 0x30000017ff097230 */ /* 0x001fce0000004100 */
.L_x_3432:
[----:B------:R-:W2:Y:S01]  /*09f0*/  LDL R12, [R1] ;  /* 0x00000000010c7983 */ /* 0x000ea20000100800 */
[----:B0-----:R-:W0:Y:S01]  /*0a00*/  S2R R2, SR_TID.X ;  /* 0x0000000000027919 */ /* 0x001e220000002100 */
[----:B------:R-:W-:Y:S01]  /*0a10*/  USHF.L.U32 UR10, UR22, 0x6, URZ ;  /* 0x00000006160a7899 */ /* 0x000fe2000800063f */
[----:B------:R-:W-:Y:S01]  /*0a20*/  HFMA2.MMA R29, -RZ, RZ, 0, 0 ;  /* 0x00000000ff1d7435 */ /* 0x000fe200000001ff */
[----:B------:R-:W-:Y:S01]  /*0a30*/  MOV R11, UR12 ;  /* 0x0000000c000b7c02 */ /* 0x000fe20008000f00 */
[----:B------:R-:W-:Y:S01]  /*0a40*/  ULDC.64 UR18, c[0x0][0x248] ;  /* 0x0000920000127ab9 */ /* 0x000fe20000000a00 */
[----:B------:R-:W-:Y:S01]  /*0a50*/  ULOP3.LUT UR10, UR10, 0x3c0, URZ, 0xc0, !UPT ;  /* 0x000003c00a0a7892 */ /* 0x000fe2000f8ec03f */
[----:B------:R-:W-:Y:S01]  /*0a60*/  MOV R10, UR5 ;  /* 0x00000005000a7c02 */ /* 0x000fe20008000f00 */
[----:B------:R-:W-:Y:S01]  /*0a70*/  ULDC UR13, c[0x0][0x250] ;  /* 0x00009400000d7ab9 */ /* 0x000fe20000000800 */
[----:B0-----:R-:W-:-:S05]  /*0a80*/  IMAD.WIDE.U32 R160, R2, -0x33333333, RZ ;  /* 0xcccccccd02a07825 */ /* 0x001fca00078e00ff */
[----:B------:R-:W-:-:S05]  /*0a90*/  SHF.R.U32.HI R160, RZ, 0x6, R161 ;  /* 0x00000006ffa07819 */ /* 0x000fca00000116a1 */
[----:B------:R-:W-:Y:S01]  /*0aa0*/  IMAD R97, R160, -0x50, R2 ;  /* 0xffffffb0a0617824 */ /* 0x000fe200078e0202 */
[----:B------:R-:W-:-:S04]  /*0ab0*/  MOV R2, UR12 ;  /* 0x0000000c00027c02 */ /* 0x000fc80008000f00 */
[----:B------:R-:W-:Y:S02]  /*0ac0*/  SHF.L.U32 R28, R97, 0x2, RZ ;  /* 0x00000002611c7819 */ /* 0x000fe400000006ff */
[----:B------:R-:W-:Y:S01]  /*0ad0*/  IADD3 R83, R160, UR10, RZ ;  /* 0x0000000aa0537c10 */ /* 0x000fe2000fffe0ff */
[----:B------:R-:W-:Y:S02]  /*0ae0*/  UIMAD UR10, UR5, 0x50000, URZ ;  /* 0x00050000050a78a4 */ /* 0x000fe4000f8e023f */
[----:B------:R-:W-:-:S04]  /*0af0*/  IMAD.WIDE.U32 R28, R11, 0x50000, R28 ;  /* 0x000500000b1c7825 */ /* 0x000fc800078e001c */
[----:B------:R-:W-:Y:S01]  /*0b00*/  IMAD R83, R83, 0x140, RZ ;  /* 0x0000014053537824 */ /* 0x000fe200078e02ff */
[----:B------:R-:W-:Y:S01]  /*0b10*/  IADD3 R13, R29, UR10, RZ ;  /* 0x0000000a1d0d7c10 */ /* 0x000fe2000fffe0ff */
[----:B------:R-:W-:-:S03]  /*0b20*/  ULDC.64 UR10, c[0x0][0x230] ;  /* 0x00008c00000a7ab9 */ /* 0x000fc60000000a00 */
[----:B------:R-:W-:-:S04]  /*0b30*/  IADD3 R159, P1, R83, R28, RZ ;  /* 0x0000001c539f7210 */ /* 0x000fc80007f3e0ff */
[----:B------:R-:W-:Y:S02]  /*0b40*/  SHF.L.U32 R150, R159, 0x1, RZ ;  /* 0x000000019f967819 */ /* 0x000fe400000006ff */
[----:B------:R-:W-:Y:S02]  /*0b50*/  IADD3 R21, R83, 0x1400, RZ ;  /* 0x0000140053157810 */ /* 0x000fe40007ffe0ff */
[----:B--2---:R-:W-:-:S04]  /*0b60*/  LEA R2, P0, R2, R12, 0x4 ;  /* 0x0000000c02027211 */ /* 0x004fc800078020ff */
[----:B------:R-:W-:Y:S02]  /*0b70*/  LEA.HI.X R11, R11, RZ, R10, 0x4, P0 ;  /* 0x000000ff0b0b7211 */ /* 0x000fe400000f240a */
[----:B------:R-:W-:-:S04]  /*0b80*/  LEA R92, P0, R2, UR18, 0x3 ;  /* 0x00000012025c7c11 */ /* 0x000fc8000f8018ff */
[----:B------:R-:W-:Y:S01]  /*0b90*/  LEA.HI.X R93, R2, UR19, R11, 0x3, P0 ;  /* 0x00000013025d7c11 */ /* 0x000fe200080f1c0b */
[----:B------:R-:W-:Y:S01]  /*0ba0*/  ULDC.64 UR18, c[0x0][0x228] ;  /* 0x00008a0000127ab9 */ /* 0x000fe20000000a00 */
[----:B------:R-:W-:-:S04]  /*0bb0*/  IADD3.X R2, RZ, R13, RZ, P1, !PT ;  /* 0x0000000dff027210 */ /* 0x000fc80000ffe4ff */
[----:B------:R-:W2:Y:S01]  /*0bc0*/  LDG.E.64.CONSTANT R92, desc[UR14][R92.64] ;  /* 0x0000000e5c5c7981 */ /* 0x000ea2000c1e9b00 */
[----:B------:R-:W-:Y:S02]  /*0bd0*/  SHF.L.U64.HI R159, R159, 0x1, R2 ;  /* 0x000000019f9f7819 */ /* 0x000fe40000010202 */
[----:B------:R-:W-:-:S04]  /*0be0*/  IADD3 R16, P0, R150, UR10, RZ ;  /* 0x0000000a96107c10 */ /* 0x000fc8000ff1e0ff */
        /* <DEDUP_REMOVED lines=12> */
[----:B------:R-:W-:Y:S02]  /*0cb0*/  IADD3.X R2, RZ, R13, RZ, P0, !PT ;  /* 0x0000000dff027210 */ /* 0x000fe400007fe4ff */
[C---:B------:R-:W-:Y:S02]  /*0cc0*/  SHF.L.U32 R152, R11.reuse, 0x1, RZ ;  /* 0x000000010b987819 */ /* 0x040fe400000006ff */
[----:B------:R-:W-:Y:S02]  /*0cd0*/  SHF.L.U64.HI R157, R11, 0x1, R2 ;  /* 0x000000010b9d7819 */ /* 0x000fe40000010202 */
[----:B------:R-:W-:-:S04]  /*0ce0*/  IADD3 R18, P0, R152, UR10, RZ ;  /* 0x0000000a98127c10 */ /* 0x000fc8000ff1e0ff */
        /* <DEDUP_REMOVED lines=51> */
[C---:B------:R-:W-:Y:S02]  /*1020*/  FADD.FTZ R21, -R92.reuse, R21 ;  /* 0x000000155c157221 */ /* 0x040fe40000010100 */
[----:B------:R-:W-:Y:S02]  /*1030*/  FADD.FTZ R33, -R92, R33 ;  /* 0x000000215c217221 */ /* 0x000fe40000010100 */
[C---:B0-----:R-:W-:Y:S02]  /*1040*/  FMUL.FTZ R2, R40.reuse, R21 ;  /* 0x0000001528027220 */ /* 0x041fe40000410000 */
[----:B------:R-:W-:Y:S01]  /*1050*/  FMUL.FTZ R99, R40, R33 ;  /* 0x0000002128637220 */ /* 0x000fe20000410000 */
[--C-:B------:R-:W-:Y:S02]  /*1060*/  HADD2.F32 R21, -RZ, R17.reuse.H0_H0 ;  /* 0x20000011ff157230 */ /* 0x100fe40000004100 */
[----:B------:R-:W-:Y:S01]  /*1070*/  HADD2.F32 R33, -RZ, R17.H1_H1 ;  /* 0x30000011ff217230 */ /* 0x000fe20000004100 */
[----:B------:R-:W-:-:S04]  /*1080*/  IADD3 R17, R83, 0x2800, RZ ;  /* 0x0000280053117810 */ /* 0x000fc80007ffe0ff */
[----:B------:R-:W-:Y:S01]  /*1090*/  IADD3 R90, P0, R17, R28, RZ ;  /* 0x0000001c115a7210 */ /* 0x000fe20007f1e0ff */
[----:B------:R-:W-:Y:S01]  /*10a0*/  FADD.FTZ R21, -R92, R21 ;  /* 0x000000155c157221 */ /* 0x000fe20000010100 */
[----:B----4-:R-:W-:Y:S02]  /*10b0*/  HADD2.F32 R17, -RZ, R14.H1_H1 ;  /* 0x3000000eff117230 */ /* 0x010fe40000004100 */
[----:B------:R-:W-:Y:S01]  /*10c0*/  IADD3.X R53, RZ, R13, RZ, P0, !PT ;  /* 0x0000000dff357210 */ /* 0x000fe200007fe4ff */
[----:B------:R-:W-:-:S03]  /*10d0*/  FMUL.FTZ R98, R40, R21 ;  /* 0x0000001528627220 */ /* 0x000fc60000410000 */
[C---:B------:R-:W-:Y:S02]  /*10e0*/  SHF.L.U64.HI R53, R90.reuse, 0x1, R53 ;  /* 0x000000015a357819 */ /* 0x040fe40000010235 */
[----:B------:R-:W-:Y:S01]  /*10f0*/  SHF.L.U32 R90, R90, 0x1, RZ ;  /* 0x000000015a5a7819 */ /* 0x000fe200000006ff */
[C---:B------:R-:W-:Y:S01]  /*1100*/  FADD.FTZ R33, -R92.reuse, R33 ;  /* 0x000000215c217221 */ /* 0x040fe20000010100 */
[----:B------:R-:W-:Y:S01]  /*1110*/  FADD.FTZ R17, -R92, R17 ;  /* 0x000000115c117221 */ /* 0x000fe20000010100 */
[----:B------:R-:W-:Y:S01]  /*1120*/  HADD2.F32 R21, -RZ, R14.H0_H0 ;  /* 0x2000000eff157230 */ /* 0x000fe20000004100 */
[----:B------:R-:W-:Y:S02]  /*1130*/  IADD3 R16, P0, R152, UR18, RZ ;  /* 0x0000001298107c10 */ /* 0x000fe4000ff1e0ff */
[----:B------:R-:W-:Y:S01]  /*1140*/  IADD3 R14, P1, R90, UR10, RZ ;  /* 0x0000000a5a0e7c10 */ /* 0x000fe2000ff3e0ff */
[C---:B------:R-:W-:Y:S01]  /*1150*/  FMUL.FTZ R93, R40.reuse, R33 ;  /* 0x00000021285d7220 */ /* 0x040fe20000410000 */
[----:B------:R-:W-:Y:S01]  /*1160*/  FMUL.FTZ R68, R40, R17 ;  /* 0x0000001128447220 */ /* 0x000fe20000410000 */
[--C-:B------:R-:W-:Y:S01]  /*1170*/  HADD2.F32 R33, -RZ, R15.reuse.H0_H0 ;  /* 0x2000000fff217230 */ /* 0x100fe20000004100 */
[----:B------:R-:W-:Y:S01]  /*1180*/  IADD3.X R17, R157, UR19, RZ, P0, !PT ;  /* 0x000000139d117c10 */ /* 0x000fe200087fe4ff */
[----:B------:R-:W-:Y:S01]  /*1190*/  HADD2.F32 R37, -RZ, R15.H1_H1 ;  /* 0x3000000fff257230 */ /* 0x000fe20000004100 */
[----:B------:R-:W-:Y:S01]  /*11a0*/  IADD3.X R15, R53, UR11, RZ, P1, !PT ;  /* 0x0000000b350f7c10 */ /* 0x000fe20008ffe4ff */
[C---:B------:R-:W-:Y:S01]  /*11b0*/  FADD.FTZ R21, -R92.reuse, R21 ;  /* 0x000000155c157221 */ /* 0x040fe20000010100 */
[----:B------:R-:W-:-:S02]  /*11c0*/  FADD.FTZ R33, -R92, R33 ;  /* 0x000000215c217221 */ /* 0x000fc40000010100 */
[----:B------:R-:W2:Y:S01]  /*11d0*/  LDG.E.64.CONSTANT R16, desc[UR14][R16.64] ;  /* 0x0000000e10107981 */ /* 0x000ea2000c1e9b00 */
[----:B------:R-:W-:-:S03]  /*11e0*/  FMUL.FTZ R69, R40, R21 ;  /* 0x0000001528457220 */ /* 0x000fc60000410000 */
[----:B------:R-:W3:Y:S01]  /*11f0*/  LDG.E.64.CONSTANT R14, desc[UR14][R14.64] ;  /* 0x0000000e0e0e7981 */ /* 0x000ee2000c1e9b00 */
[--C-:B-----5:R-:W-:Y:S02]  /*1200*/  HADD2.F32 R21, -RZ, R18.reuse.H0_H0 ;  /* 0x20000012ff157230 */ /* 0x120fe40000004100 */
[----:B------:R-:W-:Y:S01]  /*1210*/  FMUL.FTZ R67, R40, R33 ;  /* 0x0000002128437220 */ /* 0x000fe20000410000 */
[----:B------:R-:W-:Y:S02]  /*1220*/  HADD2.F32 R33, -RZ, R18.H1_H1 ;  /* 0x30000012ff217230 */ /* 0x000fe40000004100 */
[----:B------:R-:W-:-:S03]  /*1230*/  FADD.FTZ R21, -R92, R21 ;  /* 0x000000155c157221 */ /* 0x000fc60000010100 */
[----:B------:R-:W-:Y:S01]  /*1240*/  FADD.FTZ R33, -R92, R33 ;  /* 0x000000215c217221 */ /* 0x000fe20000010100 */
[C---:B------:R-:W-:Y:S01]  /*1250*/  FMUL.FTZ R65, R40.reuse, R21 ;  /* 0x0000001528417220 */ /* 0x040fe20000410000 */
[--C-:B------:R-:W-:Y:S02]  /*1260*/  HADD2.F32 R21, -RZ, R19.reuse.H0_H0 ;  /* 0x20000013ff157230 */ /* 0x100fe40000004100 */
[----:B------:R-:W-:Y:S01]  /*1270*/  FMUL.FTZ R64, R40, R33 ;  /* 0x0000002128407220 */ /* 0x000fe20000410000 */
[----:B------:R-:W-:Y:S01]  /*1280*/  HADD2.F32 R33, -RZ, R19.H1_H1 ;  /* 0x30000013ff217230 */ /* 0x000fe20000004100 */
[----:B------:R-:W-:Y:S01]  /*1290*/  IADD3 R19, R83, 0x2d00, RZ ;  /* 0x00002d0053137810 */ /* 0x000fe20007ffe0ff */
[----:B------:R-:W-:-:S03]  /*12a0*/  FADD.FTZ R21, -R92, R21 ;  /* 0x000000155c157221 */ /* 0x000fc60000010100 */
[----:B------:R-:W-:Y:S01]  /*12b0*/  IADD3 R84, P0, R19, R28, RZ ;  /* 0x0000001c13547210 */ /* 0x000fe20007f1e0ff */
[----:B------:R-:W-:Y:S01]  /*12c0*/  FADD.FTZ R37, -R92, R37 ;  /* 0x000000255c257221 */ /* 0x000fe20000010100 */
[----:B------:R-:W-:Y:S01]  /*12d0*/  FMUL.FTZ R63, R40, R21 ;  /* 0x00000015283f7220 */ /* 0x000fe20000410000 */
[----:B------:R-:W-:Y:S01]  /*12e0*/  FADD.FTZ R33, -R92, R33 ;  /* 0x000000215c217221 */ /* 0x000fe20000010100 */
[----:B------:R-:W-:Y:S01]  /*12f0*/  HADD2.F32 R21, -RZ, R10.H1_H1 ;  /* 0x3000000aff157230 */ /* 0x000fe20000004100 */
[----:B------:R-:W-:Y:S01]  /*1300*/  IADD3.X R39, RZ, R13, RZ, P0, !PT ;  /* 0x0000000dff277210 */ /* 0x000fe200007fe4ff */
[C---:B------:R-:W-:Y:S01]  /*1310*/  FMUL.FTZ R66, R40.reuse, R37 ;  /* 0x0000002528427220 */ /* 0x040fe20000410000 */
[----:B------:R-:W-:Y:S01]  /*1320*/  IADD3 R20, P0, R153, UR18, RZ ;  /* 0x0000001299147c10 */ /* 0x000fe2000ff1e0ff */
[----:B------:R-:W-:Y:S01]  /*1330*/  FMUL.FTZ R62, R40, R33 ;  /* 0x00000021283e7220 */ /* 0x000fe20000410000 */
[--C-:B------:R-:W-:Y:S02]  /*1340*/  HADD2.F32 R33, -RZ, R11.reuse.H0_H0 ;  /* 0x2000000bff217230 */ /* 0x100fe40000004100 */
[----:B------:R-:W-:-:S02]  /*1350*/  HADD2.F32 R37, -RZ, R11.H1_H1 ;  /* 0x3000000bff257230 */ /* 0x000fc40000004100 */
[----:B------:R-:W-:Y:S01]  /*1360*/  FADD.FTZ R11, -R92, R21 ;  /* 0x000000155c0b7221 */ /* 0x000fe20000010100 */
[----:B------:R-:W-:-:S06]  /*1370*/  IADD3.X R21, R156, UR19, RZ, P0, !PT ;  /* 0x000000139c157c10 */ /* 0x000fcc00087fe4ff */
[----:B------:R-:W4:Y:S01]  /*1380*/  LDG.E.64.CONSTANT R20, desc[UR14][R20.64] ;  /* 0x0000000e14147981 */ /* 0x000f22000c1e9b00 */
[----:B------:R-:W-:Y:S02]  /*1390*/  HADD2.F32 R19, -RZ, R10.H0_H0 ;  /* 0x2000000aff137230 */ /* 0x000fe40000004100 */
[----:B------:R-:W-:Y:S01]  /*13a0*/  FMUL.FTZ R10, R40, R11 ;  /* 0x0000000b280a7220 */ /* 0x000fe20000410000 */
[----:B------:R-:W-:-:S05]  /*13b0*/  HADD2.F32 R11, -RZ, R34.H0_H0 ;  /* 0x20000022ff0b7230 */ /* 0x000fca0000004100 */
[----:B------:R-:W-:-:S04]  /*13c0*/  FADD.FTZ R11, -R92, R11 ;  /* 0x0000000b5c0b7221 */ /* 0x000fc80000010100 */
[----:B------:R-:W-:Y:S01]  /*13d0*/  FMUL.FTZ R149, R40, R11 ;  /* 0x0000000b28957220 */ /* 0x000fe20000410000 */
[--C-:B------:R-:W-:Y:S01]  /*13e0*/  HADD2.F32 R11, -RZ, R35.reuse.H0_H0 ;  /* 0x20000023ff0b7230 */ /* 0x100fe20000004100 */
[C---:B------:R-:W-:Y:S02]  /*13f0*/  SHF.L.U64.HI R50, R84.reuse, 0x1, R39 ;  /* 0x0000000154327819 */ /* 0x040fe40000010227 */
[----:B------:R-:W-:Y:S02]  /*1400*/  SHF.L.U32 R84, R84, 0x1, RZ ;  /* 0x0000000154547819 */ /* 0x000fe400000006ff */
[C---:B------:R-:W-:Y:S01]  /*1410*/  FADD.FTZ R11, -R92.reuse, R11 ;  /* 0x0000000b5c0b7221 */ /* 0x040fe20000010100 */
[C---:B------:R-:W-:Y:S01]  /*1420*/  FADD.FTZ R19, -R92.reuse, R19 ;  /* 0x000000135c137221 */ /* 0x040fe20000010100 */
[----:B------:R-:W-:Y:S01]  /*1430*/  FADD.FTZ R37, -R92, R37 ;  /* 0x000000255c257221 */ /* 0x000fe20000010100 */
[----:B------:R-:W-:Y:S02]  /*1440*/  HADD2.F32 R35, -RZ, R35.H1_H1 ;  /* 0x30000023ff237230 */ /* 0x000fe40000004100 */
[----:B------:R-:W-:Y:S01]  /*1450*/  FMUL.FTZ R147, R40, R11 ;  /* 0x0000000b28937220 */ /* 0x000fe20000410000 */
[----:B------:R-:W-:Y:S01]  /*1460*/  IADD3 R32, P0, R84, UR10, RZ ;  /* 0x0000000a54207c10 */ /* 0x000fe2000ff1e0ff */
[----:B------:R-:W-:-:S02]  /*1470*/  HADD2.F32 R11, -RZ, R30.H0_H0 ;  /* 0x2000001eff0b7230 */ /* 0x000fc40000004100 */
[----:B------:R-:W-:Y:S01]  /*1480*/  FMUL.FTZ R61, R40, R19 ;  /* 0x00000013283d7220 */ /* 0x000fe20000410000 */
[----:B------:R-:W-:Y:S01]  /*1490*/  FADD.FTZ R19, -R92, R33 ;  /* 0x000000215c137221 */ /* 0x000fe20000010100 */
[----:B------:R-:W-:Y:S01]  /*14a0*/  FMUL.FTZ R12, R40, R37 ;  /* 0x00000025280c7220 */ /* 0x000fe20000410000 */
[----:B------:R-:W-:Y:S01]  /*14b0*/  IADD3.X R33, R50, UR11, RZ, P0, !PT ;  /* 0x0000000b32217c10 */ /* 0x000fe200087fe4ff */
[----:B------:R-:W-:Y:S02]  /*14c0*/  HADD2.F32 R37, -RZ, R34.H1_H1 ;  /* 0x30000022ff257230 */ /* 0x000fe40000004100 */
[----:B------:R-:W-:Y:S01]  /*14d0*/  FADD.FTZ R35, -R92, R35 ;  /* 0x000000235c237221 */ /* 0x000fe20000010100 */
[----:B------:R-:W-:Y:S01]  /*14e0*/  IADD3 R34, P0, R154, UR18, RZ ;  /* 0x000000129a227c10 */ /* 0x000fe2000ff1e0ff */
[----:B------:R-:W-:Y:S02]  /*14f0*/  FADD.FTZ R145, -R92, R11 ;  /* 0x0000000b5c917221 */ /* 0x000fe40000010100 */
[----:B------:R-:W0:Y:S01]  /*1500*/  S2R R11, SR_CgaCtaId ;  /* 0x00000000000b7919 */ /* 0x000e220000008800 */
[----:B------:R-:W-:Y:S01]  /*1510*/  FMUL.FTZ R146, R40, R35 ;  /* 0x0000002328927220 */ /* 0x000fe20000410000 */
[----:B------:R-:W-:Y:S01]  /*1520*/  IADD3.X R35, R155, UR19, RZ, P0, !PT ;  /* 0x000000139b237c10 */ /* 0x000fe200087fe4ff */
[----:B------:R-:W-:Y:S01]  /*1530*/  FFMA.FTZ R71, R0, R2, R6 ;  /* 0x0000000200477223 */ /* 0x000fe20000010006 */
[----:B------:R-:W5:Y:S04]  /*1540*/  LDG.E.64.CONSTANT R32, desc[UR14][R32.64] ;  /* 0x0000000e20207981 */ /* 0x000f68000c1e9b00 */
[----:B------:R-:W5:Y:S01]  /*1550*/  LDG.E.64.CONSTANT R34, desc[UR14][R34.64] ;  /* 0x0000000e22227981 */ /* 0x000f62000c1e9b00 */
[----:B------:R-:W-:Y:S01]  /*1560*/  FMUL.FTZ R107, R71, -1.4426950216293334961 ;  /* 0xbfb8aa3b476b7820 */ /* 0x000fe20000410000 */
[----:B------:R-:W-:Y:S01]  /*1570*/  FFMA.FTZ R89, R3, R99, R7 ;  /* 0x0000006303597223 */ /* 0x000fe20000010007 */
[----:B------:R-:W-:-:S03]  /*1580*/  FADD.FTZ R37, -R92, R37 ;  /* 0x000000255c257221 */ /* 0x000fc60000010100 */
[----:B------:R-:W-:Y:S01]  /*1590*/  FMUL.FTZ R100, R89, -1.4426950216293334961 ;  /* 0xbfb8aa3b59647820 */ /* 0x000fe20000410000 */
[----:B------:R-:W1:Y:S01]  /*15a0*/  MUFU.EX2 R107, R107 ;  /* 0x0000006b006b7308 */ /* 0x000e620000000800 */
[----:B------:R-:W-:Y:S01]  /*15b0*/  FMUL.FTZ R148, R40, R37 ;  /* 0x0000002528947220 */ /* 0x000fe20000410000 */
[----:B------:R-:W-:Y:S02]  /*15c0*/  HADD2.F32 R37, -RZ, R30.H1_H1 ;  /* 0x3000001eff257230 */ /* 0x000fe40000004100 */
[----:B------:R-:W-:Y:S01]  /*15d0*/  FFMA.FTZ R43, R4, R98, R8 ;  /* 0x00000062042b7223 */ /* 0x000fe20000010008 */
[----:B------:R-:W-:-:S03]  /*15e0*/  MOV R30, 0x400 ;  /* 0x00000400001e7802 */ /* 0x000fc60000000f00 */
[----:B------:R-:W1:Y:S01]  /*15f0*/  MUFU.EX2 R100, R100 ;  /* 0x0000006400647308 */ /* 0x000e620000000800 */
[----:B------:R-:W-:Y:S01]  /*1600*/  FMUL.FTZ R82, R43, -1.4426950216293334961 ;  /* 0xbfb8aa3b2b527820 */ /* 0x000fe20000410000 */
[----:B------:R-:W-:Y:S01]  /*1610*/  IADD3 R30, R30, 0x2800, RZ ;  /* 0x000028001e1e7810 */ /* 0x000fe20007ffe0ff */
[----:B------:R-:W-:Y:S01]  /*1620*/  FFMA.FTZ R60, R5, R93, R9 ;  /* 0x0000005d053c7223 */ /* 0x000fe20000010009 */
[--C-:B------:R-:W-:Y:S02]  /*1630*/  HADD2.F32 R39, -RZ, R31.reuse.H0_H0 ;  /* 0x2000001fff277230 */ /* 0x100fe40000004100 */
[----:B0-----:R-:W-:Y:S02]  /*1640*/  LEA R30, R11, R30, 0x18 ;  /* 0x0000001e0b1e7211 */ /* 0x001fe400078ec0ff */
[----:B------:R-:W0:Y:S01]  /*1650*/  MUFU.EX2 R82, R82 ;  /* 0x0000005200527308 */ /* 0x000e220000000800 */
[----:B------:R-:W-:Y:S01]  /*1660*/  FMUL.FTZ R41, R60, -1.4426950216293334961 ;  /* 0xbfb8aa3b3c297820 */ /* 0x000fe20000410000 */
[----:B------:R-:W-:-:S02]  /*1670*/  HADD2.F32 R31, -RZ, R31.H1_H1 ;  /* 0x3000001fff1f7230 */ /* 0x000fc40000004100 */
[----:B------:R-:W-:Y:S02]  /*1680*/  IMAD R11, R97, 0x28, R30 ;  /* 0x00000028610b7824 */ /* 0x000fe400078e021e */
[----:B-1----:R-:W-:Y:S01]  /*1690*/  FADD.FTZ R97, R107, 1 ;  /* 0x3f8000006b617421 */ /* 0x002fe20000010000 */
[----:B------:R-:W-:Y:S01]  /*16a0*/  IADD3 R30, P0, R95, UR18, RZ ;  /* 0x000000125f1e7c10 */ /* 0x000fe2000ff1e0ff */
[----:B------:R-:W-:Y:S01]  /*16b0*/  FADD.FTZ R31, -R92, R31 ;  /* 0x0000001f5c1f7221 */ /* 0x000fe20000010100 */
[----:B------:R-:W1:Y:S01]  /*16c0*/  MUFU.EX2 R41, R41 ;  /* 0x0000002900297308 */ /* 0x000e620000000800 */
[----:B------:R-:W-:Y:S02]  /*16d0*/  FADD.FTZ R100, R100, 1 ;  /* 0x3f80000064647421 */ /* 0x000fe40000010000 */
[----:B------:R-:W-:Y:S01]  /*16e0*/  FMUL.FTZ R142, R40, R31 ;  /* 0x0000001f288e7220 */ /* 0x000fe20000410000 */
[----:B------:R-:W-:-:S04]  /*16f0*/  IADD3.X R31, R45, UR19, RZ, P0, !PT ;  /* 0x000000132d1f7c10 */ /* 0x000fc800087fe4ff */
[----:B------:R-:W1:Y:S01]  /*1700*/  MUFU.RCP R97, R97 ;  /* 0x0000006100617308 */ /* 0x000e620000001000 */
[----:B------:R-:W-:Y:S01]  /*1710*/  IADD3 R109, R83, 0x3c00, RZ ;  /* 0x00003c00536d7810 */ /* 0x000fe20007ffe0ff */
[----:B------:R-:W-:Y:S02]  /*1720*/  HADD2.F32 R45, -RZ, R48.H1_H1 ;  /* 0x30000030ff2d7230 */ /* 0x000fe40000004100 */
[----:B------:R-:W-:Y:S01]  /*1730*/  FFMA.FTZ R122, R0, R69, R6 ;  /* 0x00000045007a7223 */ /* 0x000fe20000010006 */
[----:B0-----:R-:W-:Y:S01]  /*1740*/  FADD.FTZ R115, R82, 1 ;  /* 0x3f80000052737421 */ /* 0x001fe20000010000 */
[----:B------:R-:W-:Y:S02]  /*1750*/  IADD3 R95, P3, R109, R28, RZ ;  /* 0x0000001c6d5f7210 */ /* 0x000fe40007f7e0ff */
[C---:B------:R-:W-:Y:S01]  /*1760*/  IADD3 R119, R83.reuse, 0x3200, RZ ;  /* 0x0000320053777810 */ /* 0x040fe20007ffe0ff */
[----:B------:R-:W0:Y:S01]  /*1770*/  MUFU.RCP R100, R100 ;  /* 0x0000006400647308 */ /* 0x000e220000001000 */
[----:B------:R-:W-:Y:S01]  /*1780*/  FADD.FTZ R109, -R92, R45 ;  /* 0x0000002d5c6d7221 */ /* 0x000fe20000010100 */
[----:B------:R-:W-:Y:S01]  /*1790*/  FMUL.FTZ R88, R122, -1.4426950216293334961 ;  /* 0xbfb8aa3b7a587820 */ /* 0x000fe20000410000 */
[----:B------:R-:W-:Y:S01]  /*17a0*/  LEA R160, R160, R11, 0x3 ;  /* 0x0000000ba0a07211 */ /* 0x000fe200078e18ff */
[----:B------:R-:W-:Y:S01]  /*17b0*/  HADD2.F32 R45, -RZ, R49.H0_H0 ;  /* 0x20000031ff2d7230 */ /* 0x000fe20000004100 */
[----:B------:R-:W-:-:S02]  /*17c0*/  IADD3 R121, R83, 0x3700, RZ ;  /* 0x0000370053797810 */ /* 0x000fc40007ffe0ff */
[----:B------:R-:W-:Y:S01]  /*17d0*/  IADD3 R107, R83, 0x4600, RZ ;  /* 0x00004600536b7810 */ /* 0x000fe20007ffe0ff */
[----:B-1----:R-:W-:Y:S01]  /*17e0*/  FADD.FTZ R124, R41, 1 ;  /* 0x3f800000297c7421 */ /* 0x002fe20000010000 */
[C---:B------:R-:W-:Y:S01]  /*17f0*/  IADD3 R11, R83.reuse, 0x4100, RZ ;  /* 0x00004100530b7810 */ /* 0x040fe20007ffe0ff */
[----:B------:R-:W1:Y:S01]  /*1800*/  MUFU.RCP R115, R115 ;  /* 0x0000007300737308 */ /* 0x000e620000001000 */
[----:B------:R-:W-:Y:S01]  /*1810*/  IADD3 R83, R83, 0x4b00, RZ ;  /* 0x00004b0053537810 */ /* 0x000fe20007ffe0ff */
[C---:B------:R-:W-:Y:S01]  /*1820*/  FADD.FTZ R139, -R92.reuse, R45 ;  /* 0x0000002d5c8b7221 */ /* 0x040fe20000010100 */
[----:B------:R-:W-:Y:S01]  /*1830*/  FADD.FTZ R37, -R92, R37 ;  /* 0x000000255c257221 */ /* 0x000fe20000010100 */
[-C--:B------:R-:W-:Y:S01]  /*1840*/  IADD3 R119, P5, R119, R28.reuse, RZ ;  /* 0x0000001c77777210 */ /* 0x080fe20007fbe0ff */
[----:B------:R-:W5:Y:S01]  /*1850*/  LDG.E.64.CONSTANT R30, desc[UR14][R30.64] ;  /* 0x0000000e1e1e7981 */ /* 0x000f62000c1e9b00 */
[-C--:B------:R-:W-:Y:S02]  /*1860*/  IADD3 R121, P4, R121, R28.reuse, RZ ;  /* 0x0000001c79797210 */ /* 0x080fe40007f9e0ff */
[----:B------:R-:W1:Y:S01]  /*1870*/  MUFU.EX2 R88, R88 ;  /* 0x0000005800587308 */ /* 0x000e620000000800 */
[----:B------:R-:W-:-:S02]  /*1880*/  IADD3 R11, P2, R11, R28, RZ ;  /* 0x0000001c0b0b7210 */ /* 0x000fc40007f5e0ff */
[-C--:B------:R-:W-:Y:S02]  /*1890*/  IADD3 R45, P1, R107, R28.reuse, RZ ;  /* 0x0000001c6b2d7210 */ /* 0x080fe40007f3e0ff */
[----:B------:R-:W-:Y:S01]  /*18a0*/  IADD3 R41, P0, R83, R28, RZ ;  /* 0x0000001c53297210 */ /* 0x000fe20007f1e0ff */
[----:B------:R-:W-:Y:S01]  /*18b0*/  FADD.FTZ R28, -R97, 1 ;  /* 0x3f800000611c7421 */ /* 0x000fe20000010100 */
[----:B------:R-:W-:Y:S01]  /*18c0*/  FMUL.FTZ R144, R40, R37 ;  /* 0x0000002528907220 */ /* 0x000fe20000410000 */
[----:B------:R-:W-:Y:S01]  /*18d0*/  HADD2.F32 R37, -RZ, R48.H0_H0 ;  /* 0x20000030ff257230 */ /* 0x000fe20000004100 */
[----:B------:R-:W-:Y:S01]  /*18e0*/  IADD3.X R48, RZ, R13, RZ, P5, !PT ;  /* 0x0000000dff307210 */ /* 0x000fe20002ffe4ff */
[----:B------:R-:W-:Y:S01]  /*18f0*/  FFMA.FTZ R125, R71, R28, 1 ;  /* 0x3f800000477d7423 */ /* 0x000fe2000001001c */
[----:B0-----:R-:W-:Y:S02]  /*1900*/  FADD.FTZ R28, -R100, 1 ;  /* 0x3f800000641c7421 */ /* 0x001fe40000010100 */
[----:B------:R-:W-:-:S02]  /*1910*/  SHF.L.U64.HI R71, R119, 0x1, R48 ;  /* 0x0000000177477819 */ /* 0x000fc40000010230 */
[----:B------:R-:W-:Y:S01]  /*1920*/  FFMA.FTZ R89, R89, R28, 1 ;  /* 0x3f80000059597423 */ /* 0x000fe2000001001c */
[----:B------:R-:W-:Y:S02]  /*1930*/  SHF.L.U32 R119, R119, 0x1, RZ ;  /* 0x0000000177777819 */ /* 0x000fe400000006ff */
[----:B------:R-:W-:Y:S01]  /*1940*/  IADD3 R28, P5, R42, UR18, RZ ;  /* 0x000000122a1c7c10 */ /* 0x000fe2000ffbe0ff */
[----:B-1----:R-:W-:Y:S01]  /*1950*/  FADD.FTZ R48, -R115, 1 ;  /* 0x3f80000073307421 */ /* 0x002fe20000010100 */
[----:B------:R-:W-:Y:S02]  /*1960*/  IADD3 R42, P6, R119, UR10, RZ ;  /* 0x0000000a772a7c10 */ /* 0x000fe4000ffde0ff */
[----:B------:R-:W-:Y:S01]  /*1970*/  IADD3.X R29, R29, UR19, RZ, P5, !PT ;  /* 0x000000131d1d7c10 */ /* 0x000fe2000affe4ff */
[----:B------:R-:W-:Y:S01]  /*1980*/  FADD.FTZ R127, R88, 1 ;  /* 0x3f800000587f7421 */ /* 0x000fe20000010000 */
[----:B------:R-:W-:Y:S01]  /*1990*/  FFMA.FTZ R88, R43, R48, 1 ;  /* 0x3f8000002b587423 */ /* 0x000fe20000010030 */
[----:B------:R-:W-:Y:S01]  /*19a0*/  FFMA.FTZ R123, R3, R68, R7 ;  /* 0x00000044037b7223 */ /* 0x000fe20000010007 */
[----:B------:R-:W-:-:S02]  /*19b0*/  IADD3.X R43, R71, UR11, RZ, P6, !PT ;  /* 0x0000000b472b7c10 */ /* 0x000fc4000b7fe4ff */
[----:B------:R-:W5:Y:S01]  /*19c0*/  LDG.E.64.CONSTANT R28, desc[UR14][R28.64] ;  /* 0x0000000e1c1c7981 */ /* 0x000f62000c1e9b00 */
[----:B------:R-:W-:Y:S01]  /*19d0*/  FMUL.FTZ R59, R123, -1.4426950216293334961 ;  /* 0xbfb8aa3b7b3b7820 */ /* 0x000fe20000410000 */
[----:B------:R-:W-:Y:S02]  /*19e0*/  FFMA.FTZ R91, R4, R67, R8 ;  /* 0x00000043045b7223 */ /* 0x000fe40000010008 */
[----:B------:R-:W5:Y:S01]  /*19f0*/  LDG.E.64.CONSTANT R42, desc[UR14][R42.64] ;  /* 0x0000000e2a2a7981 */ /* 0x000f62000c1e9b00 */
[----:B------:R-:W-:Y:S01]  /*1a00*/  FFMA.FTZ R101, R5, R66, R9 ;  /* 0x0000004205657223 */ /* 0x000fe20000010009 */
[----:B------:R-:W-:Y:S01]  /*1a10*/  FMUL.FTZ R58, R91, -1.4426950216293334961 ;  /* 0xbfb8aa3b5b3a7820 */ /* 0x000fe20000410000 */
[----:B------:R-:W0:Y:S02]  /*1a20*/  MUFU.RCP R124, R124 ;  /* 0x0000007c007c7308 */ /* 0x000e240000001000 */
[----:B------:R-:W-:-:S06]  /*1a30*/  FMUL.FTZ R57, R101, -1.4426950216293334961 ;  /* 0xbfb8aa3b65397820 */ /* 0x000fcc0000410000 */
[----:B------:R-:W1:Y:S08]  /*1a40*/  MUFU.EX2 R59, R59 ;  /* 0x0000003b003b7308 */ /* 0x000e700000000800 */
[----:B------:R-:W1:Y:S01]  /*1a50*/  MUFU.EX2 R58, R58 ;  /* 0x0000003a003a7308 */ /* 0x000e620000000800 */
[----:B0-----:R-:W-:-:S07]  /*1a60*/  FADD.FTZ R126, -R124, 1 ;  /* 0x3f8000007c7e7421 */ /* 0x001fce0000010100 */
[----:B------:R-:W0:Y:S01]  /*1a70*/  MUFU.EX2 R57, R57 ;  /* 0x0000003900397308 */ /* 0x000e220000000800 */
[----:B-1----:R-:W-:Y:S01]  /*1a80*/  FADD.FTZ R59, R59, 1 ;  /* 0x3f8000003b3b7421 */ /* 0x002fe20000010000 */
[----:B------:R-:W-:Y:S02]  /*1a90*/  HADD2.F32 R49, -RZ, R49.H1_H1 ;  /* 0x30000031ff317230 */ /* 0x000fe40000004100 */
[----:B------:R-:W-:Y:S01]  /*1aa0*/  FFMA.FTZ R60, R60, R126, 1 ;  /* 0x3f8000003c3c7423 */ /* 0x000fe2000001007e */
[----:B------:R-:W-:Y:S01]  /*1ab0*/  FMUL.FTZ R97, R97, R125 ;  /* 0x0000007d61617220 */ /* 0x000fe20000410000 */
[----:B------:R-:W-:Y:S02]  /*1ac0*/  FMUL.FTZ R115, R115, R88 ;  /* 0x0000005873737220 */ /* 0x000fe40000410000 */
[----:B------:R-:W-:Y:S01]  /*1ad0*/  MUFU.RCP R48, R127 ;  /* 0x0000007f00307308 */ /* 0x000fe20000001000 */
[----:B------:R-:W-:Y:S01]  /*1ae0*/  FADD.FTZ R88, R58, 1 ;  /* 0x3f8000003a587421 */ /* 0x000fe20000010000 */
[----:B------:R-:W-:Y:S01]  /*1af0*/  FADD.FTZ R138, -R92, R49 ;  /* 0x000000315c8a7221 */ /* 0x000fe20000010100 */
[----:B------:R-:W-:Y:S01]  /*1b00*/  FMUL.FTZ R126, R124, R60 ;  /* 0x0000003c7c7e7220 */ /* 0x000fe20000410000 */
[----:B------:R-:W-:-:S04]  /*1b10*/  HADD2.F32 R49, -RZ, R26.H0_H0 ;  /* 0x2000001aff317230 */ /* 0x000fc80000004100 */
[----:B------:R1:W1:Y:S01]  /*1b20*/  MUFU.RCP R125, R59 ;  /* 0x0000003b007d7308 */ /* 0x0002620000001000 */
[----:B------:R-:W-:Y:S01]  /*1b30*/  FFMA.FTZ R113, R0, R65, R6 ;  /* 0x0000004100717223 */ /* 0x000fe20000010006 */
[----:B0-----:R-:W-:Y:S01]  /*1b40*/  FADD.FTZ R57, R57, 1 ;  /* 0x3f80000039397421 */ /* 0x001fe20000010000 */
[----:B------:R-:W-:-:S05]  /*1b50*/  FADD.FTZ R137, -R92, R49 ;  /* 0x000000315c897221 */ /* 0x000fca0000010100 */
[----:B------:R-:W0:Y:S01]  /*1b60*/  MUFU.RCP R124, R88 ;  /* 0x00000058007c7308 */ /* 0x000e220000001000 */
[----:B------:R-:W-:Y:S01]  /*1b70*/  FMUL.FTZ R104, R113, -1.4426950216293334961 ;  /* 0xbfb8aa3b71687820 */ /* 0x000fe20000410000 */
[--C-:B------:R-:W-:Y:S02]  /*1b80*/  HADD2.F32 R58, -RZ, R24.reuse.H0_H0 ;  /* 0x20000018ff3a7230 */ /* 0x100fe40000004100 */
[----:B-1----:R-:W-:Y:S01]  /*1b90*/  FMUL.FTZ R59, R100, R89 ;  /* 0x00000059643b7220 */ /* 0x002fe20000410000 */
[----:B------:R-:W-:-:S03]  /*1ba0*/  HADD2.F32 R24, -RZ, R24.H1_H1 ;  /* 0x30000018ff187230 */ /* 0x000fc60000004100 */
[----:B------:R1:W0:Y:S01]  /*1bb0*/  MUFU.RCP R49, R57 ;  /* 0x0000003900317308 */ /* 0x0002220000001000 */
[----:B------:R-:W-:Y:S01]  /*1bc0*/  FFMA.FTZ R116, R4, R63, R8 ;  /* 0x0000003f04747223 */ /* 0x000fe20000010008 */
[----:B------:R-:W-:Y:S01]  /*1bd0*/  FMUL.FTZ R60, R58, R97 ;  /* 0x000000613a3c7220 */ /* 0x000fe20000410000 */
[--C-:B------:R-:W-:Y:S02]  /*1be0*/  HADD2.F32 R58, -RZ, R25.reuse.H0_H0 ;  /* 0x20000019ff3a7230 */ /* 0x100fe40000004100 */
[----:B------:R-:W-:Y:S01]  /*1bf0*/  FMUL.FTZ R59, R24, R59 ;  /* 0x0000003b183b7220 */ /* 0x000fe20000410000 */
[----:B------:R-:W-:Y:S02]  /*1c00*/  FADD.FTZ R24, -R125, 1 ;  /* 0x3f8000007d187421 */ /* 0x000fe40000010100 */
[----:B------:R-:W0:Y:S01]  /*1c10*/  MUFU.EX2 R104, R104 ;  /* 0x0000006800687308 */ /* 0x000e220000000800 */
[----:B-1----:R-:W-:Y:S02]  /*1c20*/  HADD2.F32 R57, -RZ, R25.H1_H1 ;  /* 0x30000019ff397230 */ /* 0x002fe40000004100 */
[----:B------:R-:W-:Y:S01]  /*1c30*/  FADD.FTZ R25, -R48, 1 ;  /* 0x3f80000030197421 */ /* 0x000fe20000010100 */
[----:B------:R-:W-:Y:S01]  /*1c40*/  FMUL.FTZ R54, R116, -1.4426950216293334961 ;  /* 0xbfb8aa3b74367820 */ /* 0x000fe20000410000 */
[----:B------:R-:W-:Y:S01]  /*1c50*/  FFMA.FTZ R118, R3, R64, R7 ;  /* 0x0000004003767223 */ /* 0x000fe20000010007 */
[----:B------:R-:W-:Y:S01]  /*1c60*/  FFMA.FTZ R123, R123, R24, 1 ;  /* 0x3f8000007b7b7423 */ /* 0x000fe20000010018 */
[----:B------:R-:W-:Y:S01]  /*1c70*/  FFMA.FTZ R122, R122, R25, 1 ;  /* 0x3f8000007a7a7423 */ /* 0x000fe20000010019 */
[----:B0-----:R-:W-:Y:S01]  /*1c80*/  FADD.FTZ R25, -R124, 1 ;  /* 0x3f8000007c197421 */ /* 0x001fe20000010100 */
[----:B------:R-:W-:Y:S01]  /*1c90*/  IADD3 R24, P5, R114, UR18, RZ ;  /* 0x0000001272187c10 */ /* 0x000fe2000ffbe0ff */
[----:B------:R-:W-:Y:S01]  /*1ca0*/  FMUL.FTZ R55, R118, -1.4426950216293334961 ;  /* 0xbfb8aa3b76377820 */ /* 0x000fe20000410000 */
[----:B------:R-:W0:Y:S01]  /*1cb0*/  MUFU.EX2 R54, R54 ;  /* 0x0000003600367308 */ /* 0x000e220000000800 */
[----:B------:R-:W-:Y:S01]  /*1cc0*/  FFMA.FTZ R120, R5, R62, R9 ;  /* 0x0000003e05787223 */ /* 0x000fe20000010009 */
[----:B------:R-:W-:-:S02]  /*1cd0*/  HADD2.F32 R136, -RZ, R26.H1_H1 ;  /* 0x3000001aff887230 */ /* 0x000fc40000004100 */
[----:B------:R-:W-:Y:S01]  /*1ce0*/  FFMA.FTZ R91, R91, R25, 1 ;  /* 0x3f8000005b5b7423 */ /* 0x000fe20000010019 */
[----:B------:R-:W-:Y:S01]  /*1cf0*/  FADD.FTZ R26, -R49, 1 ;  /* 0x3f800000311a7421 */ /* 0x000fe20000010100 */
[----:B------:R-:W-:Y:S01]  /*1d00*/  IADD3.X R25, R56, UR19, RZ, P5, !PT ;  /* 0x0000001338197c10 */ /* 0x000fe2000affe4ff */
[----:B------:R-:W-:Y:S01]  /*1d10*/  FMUL.FTZ R46, R120, -1.4426950216293334961 ;  /* 0xbfb8aa3b782e7820 */ /* 0x000fe20000410000 */
[----:B------:R-:W1:Y:S01]  /*1d20*/  MUFU.EX2 R55, R55 ;  /* 0x0000003700377308 */ /* 0x000e620000000800 */
[----:B------:R-:W-:Y:S01]  /*1d30*/  FFMA.FTZ R101, R101, R26, 1 ;  /* 0x3f80000065657423 */ /* 0x000fe2000001001a */
[----:B------:R-:W-:Y:S02]  /*1d40*/  FADD.FTZ R26, R104, 1 ;  /* 0x3f800000681a7421 */ /* 0x000fe40000010000 */
[----:B------:R-:W5:Y:S01]  /*1d50*/  LDG.E.64.CONSTANT R24, desc[UR14][R24.64] ;  /* 0x0000000e18187981 */ /* 0x000f62000c1e9b00 */
[----:B------:R-:W-:Y:S02]  /*1d60*/  HADD2.F32 R104, -RZ, R22.H0_H0 ;  /* 0x20000016ff687230 */ /* 0x000fe40000004100 */
[----:B------:R-:W-:Y:S01]  /*1d70*/  FMUL.FTZ R56, R48, R122 ;  /* 0x0000007a30387220 */ /* 0x000fe20000410000 */
[----:B------:R-:W-:Y:S01]  /*1d80*/  FFMA.FTZ R111, R0, R61, R6 ;  /* 0x0000003d006f7223 */ /* 0x000fe20000010006 */
[----:B------:R-:W2:Y:S02]  /*1d90*/  MUFU.EX2 R46, R46 ;  /* 0x0000002e002e7308 */ /* 0x000ea40000000800 */
[----:B------:R-:W-:Y:S01]  /*1da0*/  FMUL.FTZ R56, R104, R56 ;  /* 0x0000003868387220 */ /* 0x000fe20000410000 */
[----:B------:R-:W-:-:S02]  /*1db0*/  HADD2.F32 R104, -RZ, R27.H0_H0 ;  /* 0x2000001bff687230 */ /* 0x000fc40000004100 */
[----:B------:R-:W-:Y:S01]  /*1dc0*/  FMUL.FTZ R51, R111, -1.4426950216293334961 ;  /* 0xbfb8aa3b6f337820 */ /* 0x000fe20000410000 */
[----:B0-----:R-:W-:Y:S01]  /*1dd0*/  FADD.FTZ R122, R54, 1 ;  /* 0x3f800000367a7421 */ /* 0x001fe20000010000 */
[----:B------:R-:W-:Y:S01]  /*1de0*/  FMUL.FTZ R48, R49, R101 ;  /* 0x0000006531307220 */ /* 0x000fe20000410000 */
[C---:B------:R-:W-:Y:S01]  /*1df0*/  FADD.FTZ R135, -R92.reuse, R104 ;  /* 0x000000685c877221 */ /* 0x040fe20000010100 */
[----:B------:R-:W-:Y:S01]  /*1e00*/  IADD3.X R104, RZ, R13, RZ, P4, !PT ;  /* 0x0000000dff687210 */ /* 0x000fe200027fe4ff */
[----:B------:R-:W-:Y:S01]  /*1e10*/  FFMA.FTZ R112, R3, R10, R7 ;  /* 0x0000000a03707223 */ /* 0x000fe20000010007 */
[----:B------:R-:W-:Y:S01]  /*1e20*/  HADD2.F32 R101, -RZ, R22.H1_H1 ;  /* 0x30000016ff657230 */ /* 0x000fe20000004100 */
[----:B------:R-:W-:Y:S01]  /*1e30*/  MUFU.EX2 R51, R51 ;  /* 0x0000003300337308 */ /* 0x000fe20000000800 */
[----:B------:R-:W-:Y:S01]  /*1e40*/  FADD.FTZ R136, -R92, R136 ;  /* 0x000000885c887221 */ /* 0x000fe20000010100 */
[----:B-1----:R-:W-:Y:S01]  /*1e50*/  FADD.FTZ R55, R55, 1 ;  /* 0x3f80000037377421 */ /* 0x002fe20000010000 */
[----:B------:R-:W-:-:S02]  /*1e60*/  HADD2.F32 R22, -RZ, R23.H0_H0 ;  /* 0x20000017ff167230 */ /* 0x000fc40000004100 */
[----:B------:R-:W-:Y:S01]  /*1e70*/  FMUL.FTZ R123, R125, R123 ;  /* 0x0000007b7d7b7220 */ /* 0x000fe20000410000 */
[----:B------:R-:W-:Y:S01]  /*1e80*/  FMUL.FTZ R91, R124, R91 ;  /* 0x0000005b7c5b7220 */ /* 0x000fe20000410000 */
[----:B------:R-:W-:Y:S01]  /*1e90*/  HADD2.F32 R134, -RZ, R27.H1_H1 ;  /* 0x3000001bff867230 */ /* 0x000fe20000004100 */
[----:B------:R-:W0:Y:S01]  /*1ea0*/  MUFU.RCP R26, R26 ;  /* 0x0000001a001a7308 */ /* 0x000e220000001000 */
[C---:B------:R-:W-:Y:S01]  /*1eb0*/  SHF.L.U64.HI R104, R121.reuse, 0x1, R104 ;  /* 0x0000000179687819 */ /* 0x040fe20000010268 */
[----:B------:R-:W-:Y:S01]  /*1ec0*/  FMUL.FTZ R19, R40, R19 ;  /* 0x0000001328137220 */ /* 0x000fe20000410000 */
[----:B------:R-:W-:Y:S01]  /*1ed0*/  FMUL.FTZ R85, R112, -1.4426950216293334961 ;  /* 0xbfb8aa3b70557820 */ /* 0x000fe20000410000 */
[----:B------:R-:W-:Y:S01]  /*1ee0*/  SHF.L.U32 R121, R121, 0x1, RZ ;  /* 0x0000000179797819 */ /* 0x000fe200000006ff */
[----:B------:R-:W-:-:S03]  /*1ef0*/  FMUL.FTZ R136, R40, R136 ;  /* 0x0000008828887220 */ /* 0x000fc60000410000 */
[----:B------:R-:W1:Y:S01]  /*1f00*/  MUFU.RCP R122, R122 ;  /* 0x0000007a007a7308 */ /* 0x000e620000001000 */
[----:B------:R-:W-:Y:S01]  /*1f10*/  FMUL.FTZ R54, R22, R91 ;  /* 0x0000005b16367220 */ /* 0x000fe20000410000 */
[----:B------:R-:W-:Y:S01]  /*1f20*/  IADD3 R22, P4, R90, UR18, RZ ;  /* 0x000000125a167c10 */ /* 0x000fe2000ff9e0ff */
[----:B------:R-:W-:Y:S01]  /*1f30*/  FFMA.FTZ R106, R4, R19, R8 ;  /* 0x00000013046a7223 */ /* 0x000fe20000010008 */
[----:B------:R-:W-:Y:S01]  /*1f40*/  FADD.FTZ R134, -R92, R134 ;  /* 0x000000865c867221 */ /* 0x000fe20000010100 */
[----:B------:R-:W-:-:S03]  /*1f50*/  IADD3 R90, P5, R121, UR10, RZ ;  /* 0x0000000a795a7c10 */ /* 0x000fc6000ffbe0ff */
[----:B------:R2:W-:Y:S01]  /*1f60*/  MUFU.RCP R49, R55 ;  /* 0x0000003700317308 */ /* 0x0005e20000001000 */
[----:B------:R-:W-:Y:S01]  /*1f70*/  FFMA.FTZ R89, R3, R136, R7 ;  /* 0x0000008803597223 */ /* 0x000fe20000010007 */
[----:B------:R-:W-:Y:S01]  /*1f80*/  FMUL.FTZ R52, R106, -1.4426950216293334961 ;  /* 0xbfb8aa3b6a347820 */ /* 0x000fe20000410000 */
[----:B------:R-:W-:Y:S01]  /*1f90*/  FMUL.FTZ R57, R57, R126 ;  /* 0x0000007e39397220 */ /* 0x000fe20000410000 */
[----:B--2---:R-:W-:Y:S01]  /*1fa0*/  FMUL.FTZ R55, R101, R123 ;  /* 0x0000007b65377220 */ /* 0x004fe20000410000 */
[----:B------:R-:W-:-:S03]  /*1fb0*/  FADD.FTZ R123, R46, 1 ;  /* 0x3f8000002e7b7421 */ /* 0x000fc60000010000 */
[----:B------:R-:W2:Y:S01]  /*1fc0*/  MUFU.EX2 R85, R85 ;  /* 0x0000005500557308 */ /* 0x000ea20000000800 */
[----:B------:R-:W-:Y:S01]  /*1fd0*/  FMUL.FTZ R134, R40, R134 ;  /* 0x0000008628867220 */ /* 0x000fe20000410000 */
[----:B------:R-:W-:Y:S01]  /*1fe0*/  IADD3.X R91, R104, UR11, RZ, P5, !PT ;  /* 0x0000000b685b7c10 */ /* 0x000fe2000affe4ff */
[----:B------:R-:W-:Y:S01]  /*1ff0*/  FFMA.FTZ R108, R5, R12, R9 ;  /* 0x0000000c056c7223 */ /* 0x000fe20000010009 */
[----:B------:R-:W-:Y:S01]  /*2000*/  FMUL.FTZ R126, R89, -1.4426950216293334961 ;  /* 0xbfb8aa3b597e7820 */ /* 0x000fe20000410000 */
[----:B------:R-:W-:-:S03]  /*2010*/  HADD2.F32 R124, -RZ, R23.H1_H1 ;  /* 0x30000017ff7c7230 */ /* 0x000fc60000004100 */
[----:B------:R-:W3:Y:S01]  /*2020*/  MUFU.RCP R123, R123 ;  /* 0x0000007b007b7308 */ /* 0x000ee20000001000 */
[----:B------:R-:W-:Y:S01]  /*2030*/  FFMA.FTZ R27, R5, R134, R9 ;  /* 0x00000086051b7223 */ /* 0x000fe20000010009 */
[----:B------:R-:W-:Y:S01]  /*2040*/  FMUL.FTZ R44, R108, -1.4426950216293334961 ;  /* 0xbfb8aa3b6c2c7820 */ /* 0x000fe20000410000 */
[----:B------:R-:W-:Y:S01]  /*2050*/  IADD3.X R23, R53, UR19, RZ, P4, !PT ;  /* 0x0000001335177c10 */ /* 0x000fe2000a7fe4ff */
[----:B0-----:R-:W-:Y:S01]  /*2060*/  FADD.FTZ R125, -R26, 1 ;  /* 0x3f8000001a7d7421 */ /* 0x001fe20000010100 */
[----:B------:R-:W5:Y:S01]  /*2070*/  LDG.E.64.CONSTANT R90, desc[UR14][R90.64] ;  /* 0x0000000e5a5a7981 */ /* 0x000f62000c1e9b00 */
[----:B------:R-:W-:Y:S02]  /*2080*/  FMUL.FTZ R53, R124, R48 ;  /* 0x000000307c357220 */ /* 0x000fe40000410000 */
[----:B------:R0:W-:Y:S01]  /*2090*/  MUFU.EX2 R114, R126 ;  /* 0x0000007e00727308 */ /* 0x0001e20000000800 */
[----:B------:R-:W-:Y:S01]  /*20a0*/  FMUL.FTZ R48, R27, -1.4426950216293334961 ;  /* 0xbfb8aa3b1b307820 */ /* 0x000fe20000410000 */
[----:B------:R-:W-:Y:S01]  /*20b0*/  FFMA.FTZ R124, R113, R125, 1 ;  /* 0x3f800000717c7423 */ /* 0x000fe2000001007d */
[----:B------:R-:W5:Y:S05]  /*20c0*/  LDG.E.64.CONSTANT R22, desc[UR14][R22.64] ;  /* 0x0000000e16167981 */ /* 0x000f6a000c1e9b00 */
[----:B------:R-:W4:Y:S01]  /*20d0*/  MUFU.EX2 R52, R52 ;  /* 0x0000003400347308 */ /* 0x000f220000000800 */
[----:B0-----:R-:W-:Y:S01]  /*20e0*/  FADD.FTZ R126, R51, 1 ;  /* 0x3f800000337e7421 */ /* 0x001fe20000010000 */
[----:B-1----:R-:W-:Y:S01]  /*20f0*/  FADD.FTZ R51, -R122, 1 ;  /* 0x3f8000007a337421 */ /* 0x002fe20000010100 */
[----:B------:R-:W-:-:S03]  /*2100*/  FMUL.FTZ R124, R26, R124 ;  /* 0x0000007c1a7c7220 */ /* 0x000fc60000410000 */
[----:B------:R-:W-:Y:S02]  /*2110*/  FFMA.FTZ R51, R116, R51, 1 ;  /* 0x3f80000074337423 */ /* 0x000fe40000010033 */
[----:B------:R-:W0:Y:S01]  /*2120*/  MUFU.EX2 R44, R44 ;  /* 0x0000002c002c7308 */ /* 0x000e220000000800 */
[----:B--2---:R-:W-:Y:S01]  /*2130*/  FADD.FTZ R26, R85, 1 ;  /* 0x3f800000551a7421 */ /* 0x004fe20000010000 */
[----:B------:R-:W-:Y:S01]  /*2140*/  FMUL.FTZ R122, R122, R51 ;  /* 0x000000337a7a7220 */ /* 0x000fe20000410000 */
[----:B------:R-:W-:-:S05]  /*2150*/  HADD2.F32 R51, -RZ, R16.H0_H0 ;  /* 0x20000010ff337230 */ /* 0x000fca0000004100 */
[----:B------:R1:W-:Y:S01]  /*2160*/  MUFU.EX2 R113, R48 ;  /* 0x0000003000717308 */ /* 0x0003e20000000800 */
[----:B------:R-:W-:Y:S02]  /*2170*/  HADD2.F32 R85, -RZ, R16.H1_H1 ;  /* 0x30000010ff557230 */ /* 0x000fe40000004100 */
[----:B---3--:R-:W-:Y:S01]  /*2180*/  FADD.FTZ R125, -R123, 1 ;  /* 0x3f8000007b7d7421 */ /* 0x008fe20000010100 */
[----:B------:R-:W-:Y:S02]  /*2190*/  HADD2.F32 R16, -RZ, R14.H0_H0 ;  /* 0x2000000eff107230 */ /* 0x000fe40000004100 */
[----:B-1----:R-:W-:-:S04]  /*21a0*/  FADD.FTZ R48, -R49, 1 ;  /* 0x3f80000031307421 */ /* 0x002fc80000010100 */
[----:B------:R-:W-:Y:S01]  /*21b0*/  FFMA.FTZ R118, R118, R48, 1 ;  /* 0x3f80000076767423 */ /* 0x000fe20000010030 */
[----:B------:R-:W-:Y:S01]  /*21c0*/  FFMA.FTZ R125, R120, R125, 1 ;  /* 0x3f800000787d7423 */ /* 0x000fe2000001007d */
[----:B------:R-:W-:Y:S02]  /*21d0*/  FADD.FTZ R133, -R92, R16 ;  /* 0x000000105c857221 */ /* 0x000fe40000010100 */
[----:B------:R-:W-:Y:S01]  /*21e0*/  FMUL.FTZ R118, R49, R118 ;  /* 0x0000007631767220 */ /* 0x000fe20000410000 */
[----:B----4-:R-:W-:Y:S01]  /*21f0*/  FADD.FTZ R120, R52, 1 ;  /* 0x3f80000034787421 */ /* 0x010fe20000010000 */
[----:B------:R-:W-:Y:S01]  /*2200*/  IADD3 R16, P4, R84, UR18, RZ ;  /* 0x0000001254107c10 */ /* 0x000fe2000ff9e0ff */
[----:B------:R-:W-:Y:S01]  /*2210*/  FMUL.FTZ R52, R51, R124 ;  /* 0x0000007c33347220 */ /* 0x000fe20000410000 */
[----:B------:R-:W-:Y:S01]  /*2220*/  FMUL.FTZ R51, R85, R118 ;  /* 0x0000007655337220 */ /* 0x000fe20000410000 */
[--C-:B------:R-:W-:Y:S02]  /*2230*/  HADD2.F32 R85, -RZ, R17.reuse.H0_H0 ;  /* 0x20000011ff557230 */ /* 0x100fe40000004100 */
[----:B------:R-:W-:Y:S01]  /*2240*/  HADD2.F32 R118, -RZ, R17.H1_H1 ;  /* 0x30000011ff767230 */ /* 0x000fe20000004100 */
[----:B------:R-:W-:Y:S01]  /*2250*/  IADD3.X R17, R50, UR19, RZ, P4, !PT ;  /* 0x0000001332117c10 */ /* 0x000fe2000a7fe4ff */
[----:B------:R-:W-:Y:S01]  /*2260*/  HADD2.F32 R132, -RZ, R14.H1_H1 ;  /* 0x3000000eff847230 */ /* 0x000fe20000004100 */
[----:B------:R-:W1:Y:S01]  /*2270*/  MUFU.RCP R48, R126 ;  /* 0x0000007e00307308 */ /* 0x000e620000001000 */
[----:B0-----:R-:W-:Y:S01]  /*2280*/  FADD.FTZ R14, R44, 1 ;  /* 0x3f8000002c0e7421 */ /* 0x001fe20000010000 */
[----:B------:R-:W-:-:S02]  /*2290*/  FFMA.FTZ R79, R4, R147, R8 ;  /* 0x00000093044f7223 */ /* 0x000fc40000010008 */
[----:B------:R-:W2:Y:S04]  /*22a0*/  LDG.E.64.CONSTANT R16, desc[UR14][R16.64] ;  /* 0x0000000e10107981 */ /* 0x000ea8000c1e9b00 */
[----:B------:R-:W0:Y:S01]  /*22b0*/  MUFU.RCP R120, R120 ;  /* 0x0000007800787308 */ /* 0x000e220000001000 */
[----:B------:R-:W-:Y:S01]  /*22c0*/  FMUL.FTZ R94, R79, -1.4426950216293334961 ;  /* 0xbfb8aa3b4f5e7820 */ /* 0x000fe20000410000 */
[----:B------:R-:W-:-:S06]  /*22d0*/  FFMA.FTZ R86, R5, R146, R9 ;  /* 0x0000009205567223 */ /* 0x000fcc0000010009 */
[----:B------:R-:W3:Y:S01]  /*22e0*/  MUFU.RCP R14, R14 ;  /* 0x0000000e000e7308 */ /* 0x000ee20000001000 */
[----:B------:R-:W-:Y:S01]  /*22f0*/  FMUL.FTZ R70, R86, -1.4426950216293334961 ;  /* 0xbfb8aa3b56467820 */ /* 0x000fe20000410000 */
[----:B------:R-:W-:-:S06]  /*2300*/  FMUL.FTZ R50, R85, R122 ;  /* 0x0000007a55327220 */ /* 0x000fcc0000410000 */
[----:B------:R-:W4:Y:S01]  /*2310*/  MUFU.RCP R26, R26 ;  /* 0x0000001a001a7308 */ /* 0x000f220000001000 */
[----:B-1----:R-:W-:Y:S01]  /*2320*/  FADD.FTZ R122, -R48, 1 ;  /* 0x3f800000307a7421 */ /* 0x002fe20000010100 */
[----:B------:R-:W-:-:S06]  /*2330*/  FMUL.FTZ R49, R123, R125 ;  /* 0x0000007d7b317220 */ /* 0x000fcc0000410000 */
[----:B------:R-:W1:Y:S01]  /*2340*/  MUFU.EX2 R94, R94 ;  /* 0x0000005e005e7308 */ /* 0x000e620000000800 */
[----:B0-----:R-:W-:Y:S01]  /*2350*/  FADD.FTZ R123, -R120, 1 ;  /* 0x3f800000787b7421 */ /* 0x001fe20000010100 */
[----:B------:R-:W-:Y:S01]  /*2360*/  FFMA.FTZ R122, R111, R122, 1 ;  /* 0x3f8000006f7a7423 */ /* 0x000fe2000001007a */
[----:B---3--:R-:W-:-:S05]  /*2370*/  FADD.FTZ R124, -R14, 1 ;  /* 0x3f8000000e7c7421 */ /* 0x008fca0000010100 */
[----:B------:R-:W0:Y:S01]  /*2380*/  MUFU.EX2 R70, R70 ;  /* 0x0000004600467308 */ /* 0x000e220000000800 */
[----:B------:R-:W-:Y:S01]  /*2390*/  FFMA.FTZ R123, R106, R123, 1 ;  /* 0x3f8000006a7b7423 */ /* 0x000fe2000001007b */
[--C-:B------:R-:W-:Y:S02]  /*23a0*/  HADD2.F32 R106, -RZ, R20.reuse.H0_H0 ;  /* 0x20000014ff6a7230 */ /* 0x100fe40000004100 */
[----:B------:R-:W-:Y:S01]  /*23b0*/  FMUL.FTZ R48, R48, R122 ;  /* 0x0000007a30307220 */ /* 0x000fe20000410000 */
[----:B----4-:R-:W-:Y:S01]  /*23c0*/  FADD.FTZ R125, -R26, 1 ;  /* 0x3f8000001a7d7421 */ /* 0x010fe20000010100 */
[----:B------:R-:W-:Y:S01]  /*23d0*/  FFMA.FTZ R124, R108, R124, 1 ;  /* 0x3f8000006c7c7423 */ /* 0x000fe2000001007c */
[----:B------:R-:W-:Y:S02]  /*23e0*/  HADD2.F32 R108, -RZ, R20.H1_H1 ;  /* 0x30000014ff6c7230 */ /* 0x000fe40000004100 */
[----:B------:R-:W-:Y:S01]  /*23f0*/  FMUL.FTZ R20, R120, R123 ;  /* 0x0000007b78147220 */ /* 0x000fe20000410000 */
[----:B------:R-:W-:Y:S01]  /*2400*/  FMUL.FTZ R48, R106, R48 ;  /* 0x000000306a307220 */ /* 0x000fe20000410000 */
[----:B------:R-:W-:Y:S01]  /*2410*/  IADD3.X R106, RZ, R13, RZ, P3, !PT ;  /* 0x0000000dff6a7210 */ /* 0x000fe20001ffe4ff */
[----:B-1----:R-:W-:Y:S01]  /*2420*/  FADD.FTZ R123, R94, 1 ;  /* 0x3f8000005e7b7421 */ /* 0x002fe20000010000 */
[----:B------:R-:W-:Y:S01]  /*2430*/  FFMA.FTZ R125, R112, R125, 1 ;  /* 0x3f800000707d7423 */ /* 0x000fe2000001007d */
[----:B------:R-:W-:-:S02]  /*2440*/  IADD3 R94, P3, R119, UR18, RZ ;  /* 0x00000012775e7c10 */ /* 0x000fc4000ff7e0ff */
[C---:B------:R-:W-:Y:S02]  /*2450*/  SHF.L.U32 R112, R95.reuse, 0x1, RZ ;  /* 0x000000015f707819 */ /* 0x040fe400000006ff */
[----:B------:R-:W-:Y:S01]  /*2460*/  SHF.L.U64.HI R106, R95, 0x1, R106 ;  /* 0x000000015f6a7819 */ /* 0x000fe2000001026a */
[----:B0-----:R-:W-:Y:S01]  /*2470*/  FADD.FTZ R119, R70, 1 ;  /* 0x3f80000046777421 */ /* 0x001fe20000010000 */
[----:B------:R-:W-:Y:S02]  /*2480*/  IADD3.X R95, R71, UR19, RZ, P3, !PT ;  /* 0x00000013475f7c10 */ /* 0x000fe40009ffe4ff */
[----:B------:R-:W-:-:S04]  /*2490*/  IADD3 R70, P3, R112, UR10, RZ ;  /* 0x0000000a70467c10 */ /* 0x000fc8000ff7e0ff */
[----:B------:R-:W-:Y:S01]  /*24a0*/  IADD3.X R71, R106, UR11, RZ, P3, !PT ;  /* 0x0000000b6a477c10 */ /* 0x000fe20009ffe4ff */
[----:B------:R-:W3:Y:S05]  /*24b0*/  LDG.E.64.CONSTANT R94, desc[UR14][R94.64] ;  /* 0x0000000e5e5e7981 */ /* 0x000eea000c1e9b00 */
[----:B------:R-:W4:Y:S01]  /*24c0*/  LDG.E.64.CONSTANT R70, desc[UR14][R70.64] ;  /* 0x0000000e46467981 */ /* 0x000f22000c1e9b00 */
[----:B------:R-:W-:Y:S01]  /*24d0*/  FFMA.FTZ R78, R3, R148, R7 ;  /* 0x00000094034e7223 */ /* 0x000fe20000010007 */
[----:B------:R-:W-:-:S03]  /*24e0*/  FFMA.FTZ R96, R0, R149, R6 ;  /* 0x0000009500607223 */ /* 0x000fc60000010006 */
[----:B------:R-:W-:Y:S01]  /*24f0*/  FMUL.FTZ R105, R78, -1.4426950216293334961 ;  /* 0xbfb8aa3b4e697820 */ /* 0x000fe20000410000 */
[----:B------:R-:W-:-:S05]  /*2500*/  FMUL.FTZ R110, R96, -1.4426950216293334961 ;  /* 0xbfb8aa3b606e7820 */ /* 0x000fca0000410000 */
[----:B------:R-:W0:Y:S08]  /*2510*/  MUFU.EX2 R105, R105 ;  /* 0x0000006900697308 */ /* 0x000e300000000800 */
[----:B------:R-:W1:Y:S01]  /*2520*/  MUFU.EX2 R110, R110 ;  /* 0x0000006e006e7308 */ /* 0x000e620000000800 */
[----:B------:R-:W-:Y:S01]  /*2530*/  FADD.FTZ R39, -R92, R39 ;  /* 0x000000275c277221 */ /* 0x000fe20000010100 */
[----:B------:R-:W-:Y:S01]  /*2540*/  FFMA.FTZ R102, R3, R144, R7 ;  /* 0x0000009003667223 */ /* 0x000fe20000010007 */
[----:B0-----:R-:W-:-:S02]  /*2550*/  FADD.FTZ R105, R105, 1 ;  /* 0x3f80000069697421 */ /* 0x001fc40000010000 */
[----:B------:R-:W-:Y:S01]  /*2560*/  FMUL.FTZ R143, R40, R39 ;  /* 0x00000027288f7220 */ /* 0x000fe20000410000 */
[----:B-1----:R-:W-:-:S03]  /*2570*/  FADD.FTZ R110, R110, 1 ;  /* 0x3f8000006e6e7421 */ /* 0x002fc60000010000 */
[----:B------:R-:W-:Y:S01]  /*2580*/  MUFU.RCP R105, R105 ;  /* 0x0000006900697308 */ /* 0x000fe20000001000 */
[----:B------:R-:W-:Y:S01]  /*2590*/  FMUL.FTZ R18, R102, -1.4426950216293334961 ;  /* 0xbfb8aa3b66127820 */ /* 0x000fe20000410000 */
[----:B------:R-:W-:Y:S01]  /*25a0*/  FFMA.FTZ R36, R4, R143, R8 ;  /* 0x0000008f04247223 */ /* 0x000fe20000010008 */
[----:B------:R-:W-:-:S05]  /*25b0*/  HADD2.F32 R131, -RZ, R15.H0_H0 ;  /* 0x2000000fff837230 */ /* 0x000fca0000004100 */
[----:B------:R0:W1:Y:S01]  /*25c0*/  MUFU.RCP R122, R110 ;  /* 0x0000006e007a7308 */ /* 0x0000620000001000 */
[----:B------:R-:W-:Y:S02]  /*25d0*/  HADD2.F32 R15, -RZ, R15.H1_H1 ;  /* 0x3000000fff0f7230 */ /* 0x000fe40000004100 */
[----:B------:R-:W-:-:S05]  /*25e0*/  FMUL.FTZ R39, R36, -1.4426950216293334961 ;  /* 0xbfb8aa3b24277820 */ /* 0x000fca0000410000 */
[----:B------:R-:W1:Y:S01]  /*25f0*/  MUFU.RCP R123, R123 ;  /* 0x0000007b007b7308 */ /* 0x000e620000001000 */
[----:B------:R-:W-:Y:S02]  /*2600*/  HADD2.F32 R120, -RZ, R21.H1_H1 ;  /* 0x30000015ff787230 */ /* 0x000fe40000004100 */
[----:B------:R-:W-:Y:S01]  /*2610*/  FADD.FTZ R15, -R92, R15 ;  /* 0x0000000f5c0f7221 */ /* 0x000fe20000010100 */
[----:B------:R-:W-:Y:S01]  /*2620*/  FMUL.FTZ R145, R40, R145 ;  /* 0x0000009128917220 */ /* 0x000fe20000410000 */
[----:B0-----:R-:W-:-:S03]  /*2630*/  FMUL.FTZ R110, R14, R124 ;  /* 0x0000007c0e6e7220 */ /* 0x001fc60000410000 */
[----:B------:R-:W0:Y:S01]  /*2640*/  MUFU.EX2 R18, R18 ;  /* 0x0000001200127308 */ /* 0x000e220000000800 */
[----:B------:R-:W-:Y:S01]  /*2650*/  FMUL.FTZ R130, R40, R15 ;  /* 0x0000000f28827220 */ /* 0x000fe20000410000 */
[----:B------:R-:W-:Y:S01]  /*2660*/  FFMA.FTZ R103, R0, R145, R6 ;  /* 0x0000009100677223 */ /* 0x000fe20000010006 */
[----:B------:R-:W-:Y:S01]  /*2670*/  FMUL.FTZ R15, R120, R110 ;  /* 0x0000006e780f7220 */ /* 0x000fe20000410000 */
[----:B-1----:R-:W-:Y:S01]  /*2680*/  FADD.FTZ R120, -R122, 1 ;  /* 0x3f8000007a787421 */ /* 0x002fe20000010100 */
[----:B------:R-:W-:-:S03]  /*2690*/  FADD.FTZ R124, -R105, 1 ;  /* 0x3f800000697c7421 */ /* 0x000fc60000010100 */
[----:B------:R-:W1:Y:S01]  /*26a0*/  MUFU.EX2 R39, R39 ;  /* 0x0000002700277308 */ /* 0x000e620000000800 */
[----:B------:R-:W-:Y:S01]  /*26b0*/  FADD.FTZ R37, -R92, R37 ;  /* 0x000000255c257221 */ /* 0x000fe20000010100 */
[----:B------:R-:W-:Y:S01]  /*26c0*/  FFMA.FTZ R38, R5, R142, R9 ;  /* 0x0000008e05267223 */ /* 0x000fe20000010009 */
[----:B------:R-:W-:Y:S01]  /*26d0*/  FMUL.FTZ R87, R103, -1.4426950216293334961 ;  /* 0xbfb8aa3b67577820 */ /* 0x000fe20000410000 */
[----:B------:R-:W-:Y:S01]  /*26e0*/  FFMA.FTZ R96, R96, R120, 1 ;  /* 0x3f80000060607423 */ /* 0x000fe20000010078 */
[----:B------:R-:W-:Y:S01]  /*26f0*/  FFMA.FTZ R78, R78, R124, 1 ;  /* 0x3f8000004e4e7423 */ /* 0x000fe2000001007c */
[----:B------:R-:W-:Y:S01]  /*2700*/  FMUL.FTZ R141, R40, R37 ;  /* 0x00000025288d7220 */ /* 0x000fe20000410000 */
[----:B------:R-:W-:Y:S01]  /*2710*/  FADD.FTZ R120, -R123, 1 ;  /* 0x3f8000007b787421 */ /* 0x000fe20000010100 */
[----:B------:R-:W-:Y:S01]  /*2720*/  FMUL.FTZ R37, R38, -1.4426950216293334961 ;  /* 0xbfb8aa3b26257820 */ /* 0x000fe20000410000 */
[----:B------:R-:W-:Y:S01]  /*2730*/  FMUL.FTZ R105, R105, R78 ;  /* 0x0000004e69697220 */ /* 0x000fe20000410000 */
[----:B------:R-:W1:Y:S01]  /*2740*/  MUFU.EX2 R87, R87 ;  /* 0x0000005700577308 */ /* 0x000e620000000800 */
[----:B------:R-:W-:Y:S01]  /*2750*/  FFMA.FTZ R47, R0, R141, R6 ;  /* 0x0000008d002f7223 */ /* 0x000fe20000010006 */
[----:B------:R-:W-:Y:S01]  /*2760*/  FFMA.FTZ R79, R79, R120, 1 ;  /* 0x3f8000004f4f7423 */ /* 0x000fe20000010078 */
[----:B0-----:R-:W-:Y:S01]  /*2770*/  FADD.FTZ R18, R18, 1 ;  /* 0x3f80000012127421 */ /* 0x001fe20000010000 */
[----:B-----5:R-:W-:-:S02]  /*2780*/  HADD2.F32 R78, -RZ, R34.H0_H0 ;  /* 0x20000022ff4e7230 */ /* 0x020fc40000004100 */
[----:B------:R-:W-:Y:S01]  /*2790*/  FMUL.FTZ R96, R122, R96 ;  /* 0x000000607a607220 */ /* 0x000fe20000410000 */
[----:B------:R-:W-:Y:S01]  /*27a0*/  FMUL.FTZ R140, R40, R109 ;  /* 0x0000006d288c7220 */ /* 0x000fe20000410000 */
[----:B------:R-:W-:Y:S01]  /*27b0*/  FMUL.FTZ R117, R47, -1.4426950216293334961 ;  /* 0xbfb8aa3b2f757820 */ /* 0x000fe20000410000 */
[----:B------:R-:W0:Y:S01]  /*27c0*/  MUFU.EX2 R37, R37 ;  /* 0x0000002500257308 */ /* 0x000e220000000800 */
[----:B------:R-:W-:Y:S01]  /*27d0*/  FMUL.FTZ R123, R123, R79 ;  /* 0x0000004f7b7b7220 */ /* 0x000fe20000410000 */
[----:B------:R-:W-:Y:S02]  /*27e0*/  HADD2.F32 R79, -RZ, R32.H1_H1 ;  /* 0x30000020ff4f7230 */ /* 0x000fe40000004100 */
[----:B------:R-:W-:-:S04]  /*27f0*/  FFMA.FTZ R82, R3, R140, R7 ;  /* 0x0000008c03527223 */ /* 0x000fc80000010007 */
[----:B------:R5:W-:Y:S01]  /*2800*/  MUFU.RCP R122, R18 ;  /* 0x00000012007a7308 */ /* 0x000be20000001000 */
[----:B------:R-:W-:Y:S01]  /*2810*/  FMUL.FTZ R107, R82, -1.4426950216293334961 ;  /* 0xbfb8aa3b526b7820 */ /* 0x000fe20000410000 */
[----:B------:R-:W-:Y:S01]  /*2820*/  FADD.FTZ R79, -R92, R79 ;  /* 0x0000004f5c4f7221 */ /* 0x000fe20000010100 */
[----:B-----5:R-:W-:Y:S01]  /*2830*/  FMUL.FTZ R18, R78, R96 ;  /* 0x000000604e127220 */ /* 0x020fe20000410000 */
[----:B-1----:R-:W-:-:S04]  /*2840*/  FADD.FTZ R78, R39, 1 ;  /* 0x3f800000274e7421 */ /* 0x002fc80000010000 */
[----:B------:R-:W1:Y:S01]  /*2850*/  MUFU.RCP R119, R119 ;  /* 0x0000007700777308 */ /* 0x000e620000001000 */
[----:B------:R-:W-:Y:S02]  /*2860*/  HADD2.F32 R39, -RZ, R34.H1_H1 ;  /* 0x30000022ff277230 */ /* 0x000fe40000004100 */
[C---:B------:R-:W-:Y:S01]  /*2870*/  FMUL.FTZ R138, R40.reuse, R138 ;  /* 0x0000008a288a7220 */ /* 0x040fe20000410000 */
[----:B------:R-:W-:-:S04]  /*2880*/  FMUL.FTZ R128, R40, R79 ;  /* 0x0000004f28807220 */ /* 0x000fc80000410000 */
[----:B------:R-:W5:Y:S01]  /*2890*/  MUFU.EX2 R117, R117 ;  /* 0x0000007500757308 */ /* 0x000f620000000800 */
[----:B------:R-:W-:Y:S01]  /*28a0*/  FMUL.FTZ R139, R40, R139 ;  /* 0x0000008b288b7220 */ /* 0x000fe20000410000 */
[----:B------:R-:W-:-:S06]  /*28b0*/  FFMA.FTZ R100, R5, R138, R9 ;  /* 0x0000008a05647223 */ /* 0x000fcc0000010009 */
[----:B------:R0:W-:Y:S01]  /*28c0*/  MUFU.RCP R34, R78 ;  /* 0x0000004e00227308 */ /* 0x0001e20000001000 */
[----:B------:R-:W-:Y:S01]  /*28d0*/  FADD.FTZ R120, R87, 1 ;  /* 0x3f80000057787421 */ /* 0x000fe20000010000 */
[----:B------:R-:W-:Y:S01]  /*28e0*/  HADD2.F32 R129, -RZ, R32.H0_H0 ;  /* 0x20000020ff817230 */ /* 0x000fe20000004100 */
[----:B0-----:R-:W-:-:S05]  /*28f0*/  IADD3 R78, P3, R121, UR18, RZ ;  /* 0x00000012794e7c10 */ /* 0x001fca000ff7e0ff */
[----:B------:R-:W0:Y:S01]  /*2900*/  MUFU.EX2 R107, R107 ;  /* 0x0000006b006b7308 */ /* 0x000e220000000800 */
[----:B------:R-:W-:Y:S01]  /*2910*/  IADD3.X R79, R104, UR19, RZ, P3, !PT ;  /* 0x00000013684f7c10 */ /* 0x000fe20009ffe4ff */
[----:B------:R-:W-:Y:S01]  /*2920*/  FFMA.FTZ R83, R4, R139, R8 ;  /* 0x0000008b04537223 */ /* 0x000fe20000010008 */
[--C-:B------:R-:W-:Y:S02]  /*2930*/  HADD2.F32 R32, -RZ, R35.reuse.H0_H0 ;  /* 0x20000023ff207230 */ /* 0x100fe40000004100 */
[----:B------:R-:W-:Y:S01]  /*2940*/  FMUL.FTZ R97, R100, -1.4426950216293334961 ;  /* 0xbfb8aa3b64617820 */ /* 0x000fe20000410000 */
[----:B------:R-:W-:Y:S02]  /*2950*/  HADD2.F32 R124, -RZ, R35.H1_H1 ;  /* 0x30000023ff7c7230 */ /* 0x000fe40000004100 */
[----:B------:R-:W-:Y:S01]  /*2960*/  FADD.FTZ R35, R37, 1 ;  /* 0x3f80000025237421 */ /* 0x000fe20000010000 */
[----:B------:R-:W-:Y:S01]  /*2970*/  IADD3.X R37, RZ, R13, RZ, P2, !PT ;  /* 0x0000000dff257210 */ /* 0x000fe200017fe4ff */
[----:B------:R-:W4:Y:S01]  /*2980*/  LDG.E.64.CONSTANT R78, desc[UR14][R78.64] ;  /* 0x0000000e4e4e7981 */ /* 0x000f22000c1e9b00 */
[----:B------:R-:W-:Y:S01]  /*2990*/  FMUL.FTZ R109, R83, -1.4426950216293334961 ;  /* 0xbfb8aa3b536d7820 */ /* 0x000fe20000410000 */
[----:B------:R-:W0:Y:S01]  /*29a0*/  MUFU.RCP R120, R120 ;  /* 0x0000007800787308 */ /* 0x000e220000001000 */
[----:B------:R-:W-:Y:S01]  /*29b0*/  SHF.L.U64.HI R104, R11, 0x1, R37 ;  /* 0x000000010b687819 */ /* 0x000fe20000010225 */
[----:B-1----:R-:W-:Y:S01]  /*29c0*/  FADD.FTZ R87, -R119, 1 ;  /* 0x3f80000077577421 */ /* 0x002fe20000010100 */
[----:B------:R-:W-:Y:S01]  /*29d0*/  FMUL.FTZ R37, R32, R123 ;  /* 0x0000007b20257220 */ /* 0x000fe20000410000 */
[----:B-----5:R-:W-:Y:S01]  /*29e0*/  FADD.FTZ R32, R117, 1 ;  /* 0x3f80000075207421 */ /* 0x020fe20000010000 */
[----:B------:R-:W-:-:S03]  /*29f0*/  FADD.FTZ R117, -R122, 1 ;  /* 0x3f8000007a757421 */ /* 0x000fc60000010100 */
[----:B------:R-:W1:Y:S01]  /*2a00*/  MUFU.EX2 R97, R97 ;  /* 0x0000006100617308 */ /* 0x000e620000000800 */
[----:B------:R-:W-:Y:S01]  /*2a10*/  FFMA.FTZ R87, R86, R87, 1 ;  /* 0x3f80000056577423 */ /* 0x000fe20000010057 */
[----:B------:R-:W-:Y:S01]  /*2a20*/  FFMA.FTZ R117, R102, R117, 1 ;  /* 0x3f80000066757423 */ /* 0x000fe20000010075 */
[----:B------:R-:W-:-:S05]  /*2a30*/  FFMA.FTZ R96, R3, R128, R7 ;  /* 0x0000008003607223 */ /* 0x000fca0000010007 */
[----:B------:R-:W5:Y:S01]  /*2a40*/  MUFU.RCP R35, R35 ;  /* 0x0000002300237308 */ /* 0x000f620000001000 */
[----:B0-----:R-:W-:Y:S01]  /*2a50*/  FADD.FTZ R102, R107, 1 ;  /* 0x3f8000006b667421 */ /* 0x001fe20000010000 */
[----:B------:R-:W-:Y:S01]  /*2a60*/  FMUL.FTZ R87, R119, R87 ;  /* 0x0000005777577220 */ /* 0x000fe20000410000 */
[----:B------:R-:W-:-:S05]  /*2a70*/  FADD.FTZ R107, -R34, 1 ;  /* 0x3f800000226b7421 */ /* 0x000fca0000010100 */
[----:B------:R-:W0:Y:S01]  /*2a80*/  MUFU.EX2 R109, R109 ;  /* 0x0000006d006d7308 */ /* 0x000e220000000800 */
[----:B------:R-:W-:Y:S01]  /*2a90*/  FMUL.FTZ R137, R40, R137 ;  /* 0x0000008928897220 */ /* 0x000fe20000410000 */
[----:B------:R-:W-:Y:S01]  /*2aa0*/  SHF.L.U32 R119, R11, 0x1, RZ ;  /* 0x000000010b777819 */ /* 0x000fe200000006ff */
[----:B------:R-:W-:Y:S01]  /*2ab0*/  FMUL.FTZ R11, R96, -1.4426950216293334961 ;  /* 0xbfb8aa3b600b7820 */ /* 0x000fe20000410000 */
[----:B------:R-:W-:Y:S01]  /*2ac0*/  FFMA.FTZ R36, R36, R107, 1 ;  /* 0x3f80000024247423 */ /* 0x000fe2000001006b */
[----:B------:R-:W-:Y:S01]  /*2ad0*/  FFMA.FTZ R88, R0, R137, R6 ;  /* 0x0000008900587223 */ /* 0x000fe20000010006 */
[----:B------:R-:W-:Y:S01]  /*2ae0*/  IADD3 R86, P2, R119, UR10, RZ ;  /* 0x0000000a77567c10 */ /* 0x000fe2000ff5e0ff */
[----:B------:R-:W-:Y:S01]  /*2af0*/  FMUL.FTZ R39, R39, R105 ;  /* 0x0000006927277220 */ /* 0x000fe20000410000 */
[----:B------:R-:W-:Y:S01]  /*2b00*/  FADD.FTZ R121, -R120, 1 ;  /* 0x3f80000078797421 */ /* 0x000fe20000010100 */
[----:B------:R5:W-:Y:S01]  /*2b10*/  MUFU.EX2 R105, R11 ;  /* 0x0000000b00697308 */ /* 0x000be20000000800 */
[----:B------:R-:W-:Y:S01]  /*2b20*/  FMUL.FTZ R58, R58, R115 ;  /* 0x000000733a3a7220 */ /* 0x000fe20000410000 */
[----:B------:R-:W-:Y:S01]  /*2b30*/  FMUL.FTZ R36, R34, R36 ;  /* 0x0000002422247220 */ /* 0x000fe20000410000 */
[----:B------:R-:W-:Y:S01]  /*2b40*/  FMUL.FTZ R115, R88, -1.4426950216293334961 ;  /* 0xbfb8aa3b58737820 */ /* 0x000fe20000410000 */
[----:B-1----:R-:W-:Y:S01]  /*2b50*/  FADD.FTZ R34, R97, 1 ;  /* 0x3f80000061227421 */ /* 0x002fe20000010000 */
[----:B------:R-:W-:Y:S01]  /*2b60*/  FFMA.FTZ R103, R103, R121, 1 ;  /* 0x3f80000067677423 */ /* 0x000fe20000010079 */
[----:B------:R-:W-:-:S02]  /*2b70*/  HADD2.F32 R107, -RZ, R33.H0_H0 ;  /* 0x20000021ff6b7230 */ /* 0x000fc40000004100 */
[----:B-----5:R-:W-:Y:S01]  /*2b80*/  FMUL.FTZ R11, R124, R87 ;  /* 0x000000577c0b7220 */ /* 0x020fe20000410000 */
[----:B------:R-:W-:Y:S01]  /*2b90*/  IADD3.X R87, R104, UR11, RZ, P2, !PT ;  /* 0x0000000b68577c10 */ /* 0x000fe200097fe4ff */
[----:B------:R-:W1:Y:S01]  /*2ba0*/  MUFU.RCP R32, R32 ;  /* 0x0000002000207308 */ /* 0x000e620000001000 */
[----:B------:R-:W-:Y:S01]  /*2bb0*/  FADD.FTZ R121, -R35, 1 ;  /* 0x3f80000023797421 */ /* 0x000fe20000010100 */
[----:B0-----:R-:W-:Y:S01]  /*2bc0*/  FADD.FTZ R109, R109, 1 ;  /* 0x3f8000006d6d7421 */ /* 0x001fe20000010000 */
[----:B------:R-:W-:Y:S02]  /*2bd0*/  HADD2.F32 R33, -RZ, R33.H1_H1 ;  /* 0x30000021ff217230 */ /* 0x000fe40000004100 */
[----:B------:R-:W-:Y:S01]  /*2be0*/  FMUL.FTZ R122, R122, R117 ;  /* 0x000000757a7a7220 */ /* 0x000fe20000410000 */
[----:B------:R-:W5:Y:S02]  /*2bf0*/  LDG.E.64.CONSTANT R86, desc[UR14][R86.64] ;  /* 0x0000000e56567981 */ /* 0x000f64000c1e9b00 */
[----:B------:R-:W0:Y:S01]  /*2c00*/  MUFU.RCP R102, R102 ;  /* 0x0000006600667308 */ /* 0x000e220000001000 */
[----:B------:R-:W-:Y:S01]  /*2c10*/  FFMA.FTZ R38, R38, R121, 1 ;  /* 0x3f80000026267423 */ /* 0x000fe20000010079 */
[C---:B------:R-:W-:Y:S01]  /*2c20*/  FADD.FTZ R107, -R92.reuse, R107 ;  /* 0x0000006b5c6b7221 */ /* 0x040fe20000010100 */
[----:B------:R-:W-:Y:S01]  /*2c30*/  FADD.FTZ R126, -R92, R33 ;  /* 0x000000215c7e7221 */ /* 0x000fe20000010100 */
[----:B------:R-:W-:-:S04]  /*2c40*/  FMUL.FTZ R135, R40, R135 ;  /* 0x0000008728877220 */ /* 0x000fc80000410000 */
[----:B------:R-:W2:Y:S01]  /*2c50*/  MUFU.EX2 R115, R115 ;  /* 0x0000007300737308 */ /* 0x000ea20000000800 */
[----:B------:R-:W-:Y:S01]  /*2c60*/  FMUL.FTZ R127, R40, R107 ;  /* 0x0000006b287f7220 */ /* 0x000fe20000410000 */
[----:B------:R-:W-:Y:S01]  /*2c70*/  FMUL.FTZ R33, R35, R38 ;  /* 0x0000002623217220 */ /* 0x000fe20000410000 */
[----:B------:R-:W-:-:S05]  /*2c80*/  HADD2.F32 R107, -RZ, R30.H0_H0 ;  /* 0x2000001eff6b7230 */ /* 0x000fca0000004100 */
[----:B------:R-:W2:Y:S01]  /*2c90*/  MUFU.RCP R34, R34 ;  /* 0x0000002200227308 */ /* 0x000ea20000001000 */
[----:B------:R-:W-:Y:S02]  /*2ca0*/  HADD2.F32 R35, -RZ, R30.H1_H1 ;  /* 0x3000001eff237230 */ /* 0x000fe40000004100 */
[----:B------:R-:W-:-:S05]  /*2cb0*/  HADD2.F32 R30, -RZ, R31.H0_H0 ;  /* 0x2000001fff1e7230 */ /* 0x000fca0000004100 */
[----:B------:R-:W2:Y:S01]  /*2cc0*/  MUFU.RCP R117, R109 ;  /* 0x0000006d00757308 */ /* 0x000ea20000001000 */
[----:B------:R-:W-:Y:S01]  /*2cd0*/  FFMA.FTZ R46, R4, R135, R8 ;  /* 0x00000087042e7223 */ /* 0x000fe20000010008 */
[----:B------:R-:W-:Y:S02]  /*2ce0*/  HADD2.F32 R31, -RZ, R31.H1_H1 ;  /* 0x3000001fff1f7230 */ /* 0x000fe40000004100 */
[----:B------:R-:W-:Y:S01]  /*2cf0*/  FMUL.FTZ R36, R30, R36 ;  /* 0x000000241e247220 */ /* 0x000fe20000410000 */
[----:B-1----:R-:W-:Y:S01]  /*2d00*/  FADD.FTZ R30, -R32, 1 ;  /* 0x3f800000201e7421 */ /* 0x002fe20000010100 */
[----:B------:R-:W-:Y:S01]  /*2d10*/  FMUL.FTZ R101, R46, -1.4426950216293334961 ;  /* 0xbfb8aa3b2e657820 */ /* 0x000fe20000410000 */
[----:B------:R-:W-:Y:S01]  /*2d20*/  FMUL.FTZ R103, R120, R103 ;  /* 0x0000006778677220 */ /* 0x000fe20000410000 */
[----:B0-----:R-:W-:Y:S01]  /*2d30*/  FADD.FTZ R120, -R102, 1 ;  /* 0x3f80000066787421 */ /* 0x001fe20000010100 */
[----:B------:R-:W-:Y:S01]  /*2d40*/  FMUL.FTZ R33, R31, R33 ;  /* 0x000000211f217220 */ /* 0x000fe20000410000 */
[----:B------:R-:W-:Y:S01]  /*2d50*/  FFMA.FTZ R47, R47, R30, 1 ;  /* 0x3f8000002f2f7423 */ /* 0x000fe2000001001e */
[----:B--2---:R-:W-:Y:S01]  /*2d60*/  FADD.FTZ R30, R115, 1 ;  /* 0x3f800000731e7421 */ /* 0x004fe20000010000 */
[----:B------:R-:W-:Y:S01]  /*2d70*/  FADD.FTZ R31, -R34, 1 ;  /* 0x3f800000221f7421 */ /* 0x000fe20000010100 */
[----:B------:R-:W0:Y:S01]  /*2d80*/  MUFU.EX2 R101, R101 ;  /* 0x0000006500657308 */ /* 0x000e220000000800 */
[----:B------:R-:W-:Y:S01]  /*2d90*/  FFMA.FTZ R82, R82, R120, 1 ;  /* 0x3f80000052527423 */ /* 0x000fe20000010078 */
[----:B------:R-:W-:Y:S01]  /*2da0*/  FADD.FTZ R115, -R117, 1 ;  /* 0x3f80000075737421 */ /* 0x000fe20000010100 */
[----:B------:R-:W-:-:S02]  /*2db0*/  FFMA.FTZ R100, R100, R31, 1 ;  /* 0x3f80000064647423 */ /* 0x000fc4000001001f */
[----:B------:R-:W-:Y:S01]  /*2dc0*/  FMUL.FTZ R31, R102, R82 ;  /* 0x00000052661f7220 */ /* 0x000fe20000410000 */
[----:B------:R-:W-:Y:S02]  /*2dd0*/  HADD2.F32 R82, -RZ, R28.H0_H0 ;  /* 0x2000001cff527230 */ /* 0x000fe40000004100 */
[----:B------:R-:W-:Y:S01]  /*2de0*/  FFMA.FTZ R115, R83, R115, 1 ;  /* 0x3f80000053737423 */ /* 0x000fe20000010073 */
[----:B------:R-:W-:Y:S01]  /*2df0*/  FMUL.FTZ R47, R32, R47 ;  /* 0x0000002f202f7220 */ /* 0x000fe20000410000 */
[----:B------:R-:W-:Y:S02]  /*2e00*/  HADD2.F32 R83, -RZ, R42.H0_H0 ;  /* 0x2000002aff537230 */ /* 0x000fe40000004100 */
[----:B------:R-:W-:Y:S01]  /*2e10*/  FMUL.FTZ R32, R117, R115 ;  /* 0x0000007375207220 */ /* 0x000fe20000410000 */
[----:B------:R-:W-:Y:S01]  /*2e20*/  FMUL.FTZ R115, R34, R100 ;  /* 0x0000006422737220 */ /* 0x000fe20000410000 */
[----:B------:R-:W-:Y:S01]  /*2e30*/  FMUL.FTZ R34, R82, R47 ;  /* 0x0000002f52227220 */ /* 0x000fe20000410000 */
[----:B------:R-:W-:Y:S01]  /*2e40*/  IADD3 R82, P2, R112, UR18, RZ ;  /* 0x0000001270527c10 */ /* 0x000fe2000ff5e0ff */
[----:B------:R-:W-:Y:S01]  /*2e50*/  FMUL.FTZ R26, R26, R125 ;  /* 0x0000007d1a1a7220 */ /* 0x000fe20000410000 */
[C---:B------:R-:W-:Y:S01]  /*2e60*/  FADD.FTZ R125, -R92.reuse, R83 ;  /* 0x000000535c7d7221 */ /* 0x040fe20000010100 */
[----:B------:R-:W-:Y:S01]  /*2e70*/  FADD.FTZ R132, -R92, R132 ;  /* 0x000000845c847221 */ /* 0x000fe20000010100 */
[----:B------:R-:W-:Y:S01]  /*2e80*/  IADD3.X R83, R106, UR19, RZ, P2, !PT ;  /* 0x000000136a537c10 */ /* 0x000fe200097fe4ff */
[----:B------:R-:W1:Y:S01]  /*2e90*/  MUFU.RCP R30, R30 ;  /* 0x0000001e001e7308 */ /* 0x000e620000001000 */
[----:B0-----:R-:W-:Y:S01]  /*2ea0*/  FADD.FTZ R101, R101, 1 ;  /* 0x3f80000065657421 */ /* 0x001fe20000010000 */
[C---:B------:R-:W-:Y:S01]  /*2eb0*/  FMUL.FTZ R133, R40.reuse, R133 ;  /* 0x0000008528857220 */ /* 0x040fe20000410000 */
[----:B------:R-:W-:Y:S01]  /*2ec0*/  FMUL.FTZ R132, R40, R132 ;  /* 0x0000008428847220 */ /* 0x000fe20000410000 */
[----:B------:R-:W-:Y:S01]  /*2ed0*/  FADD.FTZ R114, R114, 1 ;  /* 0x3f80000072727421 */ /* 0x000fe20000010000 */
[----:B------:R-:W2:Y:S01]  /*2ee0*/  LDG.E.64.CONSTANT R82, desc[UR14][R82.64] ;  /* 0x0000000e52527981 */ /* 0x000ea2000c1e9b00 */
[----:B------:R-:W-:-:S02]  /*2ef0*/  FFMA.FTZ R44, R0, R133, R6 ;  /* 0x00000085002c7223 */ /* 0x000fc40000010006 */
[----:B------:R0:W1:Y:S01]  /*2f00*/  MUFU.RCP R117, R101 ;  /* 0x0000006500757308 */ /* 0x0000620000001000 */
[----:B------:R-:W-:Y:S01]  /*2f10*/  FADD.FTZ R131, -R92, R131 ;  /* 0x000000835c837221 */ /* 0x000fe20000010100 */
[----:B------:R-:W-:Y:S01]  /*2f20*/  FFMA.FTZ R84, R3, R132, R7 ;  /* 0x0000008403547223 */ /* 0x000fe20000010007 */
[----:B------:R-:W-:Y:S01]  /*2f30*/  FMUL.FTZ R116, R44, -1.4426950216293334961 ;  /* 0xbfb8aa3b2c747820 */ /* 0x000fe20000410000 */
[----:B------:R-:W-:Y:S01]  /*2f40*/  FMUL.FTZ R49, R118, R49 ;  /* 0x0000003176317220 */ /* 0x000fe20000410000 */
[----:B------:R-:W-:Y:S01]  /*2f50*/  FMUL.FTZ R131, R40, R131 ;  /* 0x0000008328837220 */ /* 0x000fe20000410000 */
[----:B------:R-:W-:Y:S02]  /*2f60*/  FMUL.FTZ R118, R84, -1.4426950216293334961 ;  /* 0xbfb8aa3b54767820 */ /* 0x000fe40000410000 */
[----:B------:R-:W3:Y:S01]  /*2f70*/  MUFU.RCP R114, R114 ;  /* 0x0000007200727308 */ /* 0x000ee20000001000 */
[----:B------:R-:W-:Y:S01]  /*2f80*/  FADD.FTZ R113, R113, 1 ;  /* 0x3f80000071717421 */ /* 0x000fe20000010000 */
[----:B------:R-:W-:Y:S01]  /*2f90*/  FFMA.FTZ R85, R4, R131, R8 ;  /* 0x0000008304557223 */ /* 0x000fe20000010008 */
[----:B------:R-:W-:-:S02]  /*2fa0*/  HADD2.F32 R106, -RZ, R28.H1_H1 ;  /* 0x3000001cff6a7230 */ /* 0x000fc40000004100 */
[----:B------:R-:W-:Y:S02]  /*2fb0*/  HADD2.F32 R14, -RZ, R21.H0_H0 ;  /* 0x20000015ff0e7230 */ /* 0x000fe40000004100 */
[----:B------:R-:W-:Y:S01]  /*2fc0*/  FFMA.FTZ R21, R5, R130, R9 ;  /* 0x0000008205157223 */ /* 0x000fe20000010009 */
[----:B0-----:R-:W-:Y:S01]  /*2fd0*/  HADD2.F32 R101, -RZ, R29.H0_H0 ;  /* 0x2000001dff657230 */ /* 0x001fe20000004100 */
[----:B------:R-:W0:Y:S01]  /*2fe0*/  MUFU.EX2 R116, R116 ;  /* 0x0000007400747308 */ /* 0x000e220000000800 */
[----:B------:R-:W-:Y:S01]  /*2ff0*/  FMUL.FTZ R111, R85, -1.4426950216293334961 ;  /* 0xbfb8aa3b556f7820 */ /* 0x000fe20000410000 */
[----:B------:R-:W-:-:S06]  /*3000*/  FMUL.FTZ R26, R108, R26 ;  /* 0x0000001a6c1a7220 */ /* 0x000fcc0000410000 */
[----:B------:R1:W-:Y:S01]  /*3010*/  MUFU.RCP R28, R113 ;  /* 0x00000071001c7308 */ /* 0x0003e20000001000 */
[----:B------:R-:W-:Y:S01]  /*3020*/  FMUL.FTZ R108, R21, -1.4426950216293334961 ;  /* 0xbfb8aa3b156c7820 */ /* 0x000fe20000410000 */
[----:B------:R-:W-:-:S06]  /*3030*/  FMUL.FTZ R32, R101, R32 ;  /* 0x0000002065207220 */ /* 0x000fcc0000410000 */
[----:B------:R-:W0:Y:S01]  /*3040*/  MUFU.EX2 R118, R118 ;  /* 0x0000007600767308 */ /* 0x000e220000000800 */
[----:B-1----:R-:W-:Y:S01]  /*3050*/  FADD.FTZ R113, -R30, 1 ;  /* 0x3f8000001e717421 */ /* 0x002fe20000010100 */
[----:B------:R-:W-:-:S03]  /*3060*/  IADD3.X R101, RZ, R13, RZ, P1, !PT ;  /* 0x0000000dff657210 */ /* 0x000fc60000ffe4ff */
[----:B------:R-:W-:Y:S01]  /*3070*/  FFMA.FTZ R113, R88, R113, 1 ;  /* 0x3f80000058717423 */ /* 0x000fe20000010071 */
[----:B------:R-:W-:Y:S01]  /*3080*/  FADD.FTZ R88, -R117, 1 ;  /* 0x3f80000075587421 */ /* 0x000fe20000010100 */
[C---:B------:R-:W-:Y:S01]  /*3090*/  SHF.L.U32 R112, R45.reuse, 0x1, RZ ;  /* 0x000000012d707819 */ /* 0x040fe200000006ff */
[----:B------:R-:W1:Y:S01]  /*30a0*/  MUFU.EX2 R111, R111 ;  /* 0x0000006f006f7308 */ /* 0x000e620000000800 */
[----:B---3--:R-:W-:Y:S01]  /*30b0*/  FADD.FTZ R120, -R114, 1 ;  /* 0x3f80000072787421 */ /* 0x008fe20000010100 */
[----:B------:R-:W-:Y:S01]  /*30c0*/  FFMA.FTZ R46, R46, R88, 1 ;  /* 0x3f8000002e2e7423 */ /* 0x000fe20000010058 */
[----:B------:R-:W-:Y:S01]  /*30d0*/  HADD2.F32 R29, -RZ, R29.H1_H1 ;  /* 0x3000001dff1d7230 */ /* 0x000fe20000004100 */
[----:B------:R-:W-:Y:S02]  /*30e0*/  SHF.L.U64.HI R101, R45, 0x1, R101 ;  /* 0x000000012d657819 */ /* 0x000fe40000010265 */
[----:B------:R-:W-:Y:S02]  /*30f0*/  IADD3 R88, P1, R112, UR10, RZ ;  /* 0x0000000a70587c10 */ /* 0x000fe4000ff3e0ff */
[----:B------:R-:W3:Y:S01]  /*3100*/  MUFU.EX2 R108, R108 ;  /* 0x0000006c006c7308 */ /* 0x000ee20000000800 */
[----:B------:R-:W-:Y:S01]  /*3110*/  FFMA.FTZ R120, R89, R120, 1 ;  /* 0x3f80000059787423 */ /* 0x000fe20000010078 */
[----:B------:R-:W-:Y:S01]  /*3120*/  IADD3.X R89, R101, UR11, RZ, P1, !PT ;  /* 0x0000000b65597c10 */ /* 0x000fe20008ffe4ff */
[----:B------:R-:W-:Y:S01]  /*3130*/  FADD.FTZ R129, -R92, R129 ;  /* 0x000000815c817221 */ /* 0x000fe20000010100 */
[----:B------:R-:W-:Y:S01]  /*3140*/  FMUL.FTZ R29, R29, R115 ;  /* 0x000000731d1d7220 */ /* 0x000fe20000410000 */
[----:B0-----:R-:W-:Y:S01]  /*3150*/  FADD.FTZ R115, R116, 1 ;  /* 0x3f80000074737421 */ /* 0x001fe20000010000 */
[----:B------:R-:W-:Y:S01]  /*3160*/  FADD.FTZ R116, R118, 1 ;  /* 0x3f80000076747421 */ /* 0x000fe20000010000 */
[----:B------:R-:W-:Y:S01]  /*3170*/  FMUL.FTZ R129, R40, R129 ;  /* 0x0000008128817220 */ /* 0x000fe20000410000 */
[----:B------:R-:W-:Y:S01]  /*3180*/  FADD.FTZ R45, -R28, 1 ;  /* 0x3f8000001c2d7421 */ /* 0x000fe20000010100 */
[----:B------:R-:W2:Y:S01]  /*3190*/  LDG.E.64.CONSTANT R88, desc[UR14][R88.64] ;  /* 0x0000000e58587981 */ /* 0x000ea2000c1e9b00 */
[----:B------:R-:W-:Y:S01]  /*31a0*/  FMUL.FTZ R20, R14, R20 ;  /* 0x000000140e147220 */ /* 0x000fe20000410000 */
[----:B------:R-:W-:Y:S01]  /*31b0*/  FFMA.FTZ R14, R0, R129, R6 ;  /* 0x00000081000e7223 */ /* 0x000fe20000010006 */
[----:B------:R-:W-:Y:S01]  /*31c0*/  FFMA.FTZ R45, R27, R45, 1 ;  /* 0x3f8000001b2d7423 */ /* 0x000fe2000001002d */
[----:B------:R-:W-:Y:S01]  /*31d0*/  FMUL.FTZ R30, R30, R113 ;  /* 0x000000711e1e7220 */ /* 0x000fe20000410000 */
[----:B------:R-:W0:Y:S01]  /*31e0*/  MUFU.RCP R116, R116 ;  /* 0x0000007400747308 */ /* 0x000e220000001000 */
[----:B------:R-:W-:Y:S01]  /*31f0*/  FMUL.FTZ R113, R117, R46 ;  /* 0x0000002e75717220 */ /* 0x000fe20000410000 */
[----:B------:R-:W-:-:S02]  /*3200*/  HADD2.F32 R46, -RZ, R43.H0_H0 ;  /* 0x2000002bff2e7230 */ /* 0x000fc40000004100 */
[----:B-1----:R-:W-:Y:S01]  /*3210*/  FADD.FTZ R117, R111, 1 ;  /* 0x3f8000006f757421 */ /* 0x002fe20000010000 */
[----:B------:R-:W-:Y:S02]  /*3220*/  HADD2.F32 R43, -RZ, R43.H1_H1 ;  /* 0x3000002bff2b7230 */ /* 0x000fe40000004100 */
[----:B------:R-:W-:Y:S01]  /*3230*/  FMUL.FTZ R110, R14, -1.4426950216293334961 ;  /* 0xbfb8aa3b0e6e7820 */ /* 0x000fe20000410000 */
[----:B------:R-:W-:Y:S01]  /*3240*/  FMUL.FTZ R118, R28, R45 ;  /* 0x0000002d1c767220 */ /* 0x000fe20000410000 */
[----:B---3--:R-:W-:Y:S01]  /*3250*/  FADD.FTZ R28, R108, 1 ;  /* 0x3f8000006c1c7421 */ /* 0x008fe20000010000 */
[----:B------:R-:W-:Y:S01]  /*3260*/  FFMA.FTZ R97, R4, R127, R8 ;  /* 0x0000007f04617223 */ /* 0x000fe20000010008 */
[----:B------:R-:W1:Y:S01]  /*3270*/  MUFU.RCP R117, R117 ;  /* 0x0000007500757308 */ /* 0x000e620000001000 */
[----:B------:R-:W-:Y:S02]  /*3280*/  FADD.FTZ R45, -R92, R43 ;  /* 0x0000002b5c2d7221 */ /* 0x000fe40000010100 */
[----:B------:R-:W-:Y:S01]  /*3290*/  FMUL.FTZ R109, R97, -1.4426950216293334961 ;  /* 0xbfb8aa3b616d7820 */ /* 0x000fe20000410000 */
[----:B------:R-:W-:-:S04]  /*32a0*/  FMUL.FTZ R126, R40, R126 ;  /* 0x0000007e287e7220 */ /* 0x000fc80000410000 */
[----:B------:R3:W-:Y:S01]  /*32b0*/  MUFU.RCP R43, R28 ;  /* 0x0000001c002b7308 */ /* 0x0007e20000001000 */
[----:B------:R-:W-:-:S07]  /*32c0*/  FMUL.FTZ R38, R107, R103 ;  /* 0x000000676b267220 */ /* 0x000fce0000410000 */
[----:B------:R-:W1:Y:S01]  /*32d0*/  MUFU.EX2 R110, R110 ;  /* 0x0000006e006e7308 */ /* 0x000e620000000800 */
[--C-:B---3--:R-:W-:Y:S02]  /*32e0*/  HADD2.F32 R28, -RZ, R25.reuse.H0_H0 ;  /* 0x20000019ff1c7230 */ /* 0x108fe40000004100 */
[----:B------:R-:W-:Y:S02]  /*32f0*/  HADD2.F32 R25, -RZ, R25.H1_H1 ;  /* 0x30000019ff197230 */ /* 0x000fe40000004100 */
[----:B------:R-:W-:-:S03]  /*3300*/  FFMA.FTZ R103, R5, R126, R9 ;  /* 0x0000007e05677223 */ /* 0x000fc60000010009 */
[----:B------:R-:W3:Y:S01]  /*3310*/  MUFU.RCP R115, R115 ;  /* 0x0000007300737308 */ /* 0x000ee20000001000 */
[----:B------:R-:W-:Y:S01]  /*3320*/  FMUL.FTZ R25, R25, R118 ;  /* 0x0000007619197220 */ /* 0x000fe20000410000 */
[----:B0-----:R-:W-:Y:S01]  /*3330*/  FADD.FTZ R118, -R116, 1 ;  /* 0x3f80000074767421 */ /* 0x001fe20000010100 */
[----:B------:R-:W-:-:S05]  /*3340*/  FMUL.FTZ R107, R103, -1.4426950216293334961 ;  /* 0xbfb8aa3b676b7820 */ /* 0x000fca0000410000 */
[----:B------:R-:W0:Y:S01]  /*3350*/  MUFU.EX2 R109, R109 ;  /* 0x0000006d006d7308 */ /* 0x000e220000000800 */
[----:B------:R-:W-:Y:S01]  /*3360*/  FFMA.FTZ R84, R84, R118, 1 ;  /* 0x3f80000054547423 */ /* 0x000fe20000010076 */
[--C-:B------:R-:W-:Y:S02]  /*3370*/  HADD2.F32 R111, -RZ, R24.reuse.H0_H0 ;  /* 0x20000018ff6f7230 */ /* 0x100fe40000004100 */
[----:B-1----:R-:W-:Y:S01]  /*3380*/  FADD.FTZ R118, -R117, 1 ;  /* 0x3f80000075767421 */ /* 0x002fe20000010100 */
[----:B------:R-:W-:Y:S02]  /*3390*/  HADD2.F32 R24, -RZ, R24.H1_H1 ;  /* 0x30000018ff187230 */ /* 0x000fe40000004100 */
[----:B------:R-:W-:Y:S01]  /*33a0*/  FMUL.FTZ R116, R116, R84 ;  /* 0x0000005474747220 */ /* 0x000fe20000410000 */
[----:B------:R-:W-:Y:S01]  /*33b0*/  FMUL.FTZ R27, R114, R120 ;  /* 0x00000078721b7220 */ /* 0x000fe20000410000 */
[----:B------:R-:W-:Y:S01]  /*33c0*/  IADD3 R84, P1, R119, UR18, RZ ;  /* 0x0000001277547c10 */ /* 0x000fe2000ff3e0ff */
[----:B------:R-:W1:Y:S01]  /*33d0*/  MUFU.EX2 R107, R107 ;  /* 0x0000006b006b7308 */ /* 0x000e620000000800 */
[----:B------:R-:W-:-:S02]  /*33e0*/  HADD2.F32 R47, -RZ, R42.H1_H1 ;  /* 0x3000002aff2f7230 */ /* 0x000fc40000004100 */
[----:B------:R-:W-:Y:S01]  /*33f0*/  FADD.FTZ R110, R110, 1 ;  /* 0x3f8000006e6e7421 */ /* 0x000fe20000010000 */
[----:B------:R-:W-:Y:S01]  /*3400*/  FFMA.FTZ R118, R85, R118, 1 ;  /* 0x3f80000055767423 */ /* 0x000fe20000010076 */
[----:B------:R-:W-:Y:S01]  /*3410*/  FMUL.FTZ R27, R24, R27 ;  /* 0x0000001b181b7220 */ /* 0x000fe20000410000 */
[----:B------:R-:W-:Y:S01]  /*3420*/  IADD3.X R85, R104, UR19, RZ, P1, !PT ;  /* 0x0000001368557c10 */ /* 0x000fe20008ffe4ff */
[----:B---3--:R-:W-:Y:S01]  /*3430*/  FADD.FTZ R24, -R115, 1 ;  /* 0x3f80000073187421 */ /* 0x008fe20000010100 */
[----:B------:R-:W-:Y:S01]  /*3440*/  FADD.FTZ R47, -R92, R47 ;  /* 0x0000002f5c2f7221 */ /* 0x000fe20000010100 */
[----:B------:R-:W3:Y:S01]  /*3450*/  MUFU.RCP R110, R110 ;  /* 0x0000006e006e7308 */ /* 0x000ee20000001000 */
[----:B0-----:R-:W-:Y:S01]  /*3460*/  FADD.FTZ R109, R109, 1 ;  /* 0x3f8000006d6d7421 */ /* 0x001fe20000010000 */
[----:B------:R-:W-:Y:S01]  /*3470*/  FFMA.FTZ R24, R44, R24, 1 ;  /* 0x3f8000002c187423 */ /* 0x000fe20000010018 */
[C---:B------:R-:W-:Y:S01]  /*3480*/  FMUL.FTZ R47, R40.reuse, R47 ;  /* 0x0000002f282f7220 */ /* 0x040fe20000410000 */
[----:B------:R-:W-:Y:S01]  /*3490*/  FADD.FTZ R105, R105, 1 ;  /* 0x3f80000069697421 */ /* 0x000fe20000010000 */
[----:B------:R-:W2:Y:S01]  /*34a0*/  LDG.E.64.CONSTANT R84, desc[UR14][R84.64] ;  /* 0x0000000e54547981 */ /* 0x000ea2000c1e9b00 */
[----:B------:R-:W-:Y:S01]  /*34b0*/  FMUL.FTZ R125, R40, R125 ;  /* 0x0000007d287d7220 */ /* 0x000fe20000410000 */
[----:B------:R-:W-:Y:S01]  /*34c0*/  FMUL.FTZ R118, R117, R118 ;  /* 0x0000007675767220 */ /* 0x000fe20000410000 */
[----:B------:R-:W-:Y:S01]  /*34d0*/  FADD.FTZ R44, -R43, 1 ;  /* 0x3f8000002b2c7421 */ /* 0x000fe20000010100 */
[----:B------:R3:W0:Y:S01]  /*34e0*/  MUFU.RCP R117, R109 ;  /* 0x0000006d00757308 */ /* 0x0006220000001000 */
[----:B------:R-:W-:Y:S01]  /*34f0*/  FMUL.FTZ R24, R115, R24 ;  /* 0x0000001873187220 */ /* 0x000fe20000410000 */
[----:B------:R-:W-:Y:S01]  /*3500*/  FFMA.FTZ R102, R3, R47, R7 ;  /* 0x0000002f03667223 */ /* 0x000fe20000010007 */
[----:B------:R-:W-:Y:S01]  /*3510*/  FFMA.FTZ R100, R0, R125, R6 ;  /* 0x0000007d00647223 */ /* 0x000fe20000010006 */
[----:B------:R-:W-:-:S02]  /*3520*/  HADD2.F32 R104, -RZ, R90.H0_H0 ;  /* 0x2000005aff687230 */ /* 0x000fc40000004100 */
[----:B------:R-:W-:Y:S01]  /*3530*/  FFMA.FTZ R21, R21, R44, 1 ;  /* 0x3f80000015157423 */ /* 0x000fe2000001002c */
[----:B------:R-:W-:Y:S01]  /*3540*/  HADD2.F32 R90, -RZ, R90.H1_H1 ;  /* 0x3000005aff5a7230 */ /* 0x000fe20000004100 */
[----:B------:R-:W0:Y:S01]  /*3550*/  MUFU.RCP R115, R105 ;  /* 0x0000006900737308 */ /* 0x000e220000001000 */
[----:B------:R-:W-:Y:S01]  /*3560*/  FMUL.FTZ R31, R106, R31 ;  /* 0x0000001f6a1f7220 */ /* 0x000fe20000410000 */
[----:B------:R-:W-:Y:S01]  /*3570*/  FMUL.FTZ R106, R102, -1.4426950216293334961 ;  /* 0xbfb8aa3b666a7820 */ /* 0x000fe20000410000 */
[----:B-1----:R-:W-:Y:S01]  /*3580*/  FADD.FTZ R107, R107, 1 ;  /* 0x3f8000006b6b7421 */ /* 0x002fe20000010000 */
[----:B------:R-:W-:Y:S01]  /*3590*/  FMUL.FTZ R42, R100, -1.4426950216293334961 ;  /* 0xbfb8aa3b642a7820 */ /* 0x000fe20000410000 */
[----:B------:R-:W-:Y:S01]  /*35a0*/  FADD.FTZ R46, -R92, R46 ;  /* 0x0000002e5c2e7221 */ /* 0x000fe20000010100 */
[----:B------:R-:W-:Y:S01]  /*35b0*/  FMUL.FTZ R45, R40, R45 ;  /* 0x0000002d282d7220 */ /* 0x000fe20000410000 */
[----:B------:R-:W-:Y:S01]  /*35c0*/  FMUL.FTZ R21, R43, R21 ;  /* 0x000000152b157220 */ /* 0x000fe20000410000 */
[----:B------:R-:W-:Y:S01]  /*35d0*/  FADD.FTZ R43, -R92, R90 ;  /* 0x0000005a5c2b7221 */ /* 0x000fe20000010100 */
[----:B------:R-:W-:Y:S01]  /*35e0*/  FMUL.FTZ R30, R111, R30 ;  /* 0x0000001e6f1e7220 */ /* 0x000fe20000410000 */
[--C-:B------:R-:W-:Y:S01]  /*35f0*/  HADD2.F32 R44, -RZ, R22.reuse.H0_H0 ;  /* 0x20000016ff2c7230 */ /* 0x100fe20000004100 */
[----:B------:R1:W0:Y:S01]  /*3600*/  MUFU.RCP R90, R107 ;  /* 0x0000006b005a7308 */ /* 0x0002220000001000 */
[----:B------:R-:W-:Y:S01]  /*3610*/  FMUL.FTZ R46, R40, R46 ;  /* 0x0000002e282e7220 */ /* 0x000fe20000410000 */
[----:B------:R-:W-:Y:S01]  /*3620*/  FFMA.FTZ R111, R5, R45, R9 ;  /* 0x0000002d056f7223 */ /* 0x000fe20000010009 */
[----:B------:R-:W-:-:S02]  /*3630*/  HADD2.F32 R22, -RZ, R22.H1_H1 ;  /* 0x30000016ff167230 */ /* 0x000fc40000004100 */
[----:B---3--:R-:W-:Y:S01]  /*3640*/  FADD.FTZ R109, -R110, 1 ;  /* 0x3f8000006e6d7421 */ /* 0x008fe20000010100 */
[----:B------:R-:W-:Y:S02]  /*3650*/  FMUL.FTZ R28, R28, R113 ;  /* 0x000000711c1c7220 */ /* 0x000fe40000410000 */
[----:B------:R-:W3:Y:S01]  /*3660*/  MUFU.EX2 R106, R106 ;  /* 0x0000006a006a7308 */ /* 0x000ee20000000800 */
[--C-:B-1----:R-:W-:Y:S02]  /*3670*/  HADD2.F32 R107, -RZ, R23.reuse.H0_H0 ;  /* 0x20000017ff6b7230 */ /* 0x102fe40000004100 */
[----:B------:R-:W-:Y:S01]  /*3680*/  FFMA.FTZ R108, R4, R46, R8 ;  /* 0x0000002e046c7223 */ /* 0x000fe20000010008 */
[----:B------:R-:W-:Y:S01]  /*3690*/  FMUL.FTZ R113, R111, -1.4426950216293334961 ;  /* 0xbfb8aa3b6f717820 */ /* 0x000fe20000410000 */
[----:B------:R-:W-:Y:S01]  /*36a0*/  FMUL.FTZ R22, R22, R116 ;  /* 0x0000007416167220 */ /* 0x000fe20000410000 */
[----:B------:R-:W-:Y:S02]  /*36b0*/  FFMA.FTZ R109, R14, R109, 1 ;  /* 0x3f8000000e6d7423 */ /* 0x000fe4000001006d */
[----:B------:R-:W1:Y:S01]  /*36c0*/  MUFU.EX2 R42, R42 ;  /* 0x0000002a002a7308 */ /* 0x000e620000000800 */
[----:B------:R-:W-:-:S02]  /*36d0*/  HADD2.F32 R116, -RZ, R23.H1_H1 ;  /* 0x30000017ff747230 */ /* 0x000fc40000004100 */
[----:B0-----:R-:W-:Y:S01]  /*36e0*/  FADD.FTZ R14, -R117, 1 ;  /* 0x3f800000750e7421 */ /* 0x001fe20000010100 */
[----:B------:R-:W-:Y:S01]  /*36f0*/  FMUL.FTZ R23, R107, R118 ;  /* 0x000000766b177220 */ /* 0x000fe20000410000 */
[----:B------:R-:W-:Y:S01]  /*3700*/  FMUL.FTZ R114, R108, -1.4426950216293334961 ;  /* 0xbfb8aa3b6c727820 */ /* 0x000fe20000410000 */
[----:B------:R-:W-:Y:S01]  /*3710*/  FADD.FTZ R118, -R115, 1 ;  /* 0x3f80000073767421 */ /* 0x000fe20000010100 */
[----:B------:R-:W-:Y:S01]  /*3720*/  FFMA.FTZ R14, R97, R14, 1 ;  /* 0x3f800000610e7423 */ /* 0x000fe2000001000e */
[----:B------:R-:W-:Y:S01]  /*3730*/  IADD3.X R97, RZ, R13, RZ, P0, !PT ;  /* 0x0000000dff617210 */ /* 0x000fe200007fe4ff */
[----:B------:R-:W-:Y:S01]  /*3740*/  MUFU.EX2 R113, R113 ;  /* 0x0000007100717308 */ /* 0x000fe20000000800 */
[----:B------:R-:W-:Y:S01]  /*3750*/  FFMA.FTZ R96, R96, R118, 1 ;  /* 0x3f80000060607423 */ /* 0x000fe20000010076 */
[----:B------:R-:W-:Y:S01]  /*3760*/  FMUL.FTZ R13, R110, R109 ;  /* 0x0000006d6e0d7220 */ /* 0x000fe20000410000 */
[C---:B------:R-:W-:Y:S01]  /*3770*/  SHF.L.U32 R110, R41.reuse, 0x1, RZ ;  /* 0x00000001296e7819 */ /* 0x040fe200000006ff */
[----:B------:R-:W-:Y:S01]  /*3780*/  FADD.FTZ R118, -R90, 1 ;  /* 0x3f8000005a767421 */ /* 0x000fe20000010100 */
[----:B------:R-:W-:Y:S01]  /*3790*/  SHF.L.U64.HI R109, R41, 0x1, R97 ;  /* 0x00000001296d7819 */ /* 0x000fe20000010261 */
[----:B------:R-:W-:-:S02]  /*37a0*/  FMUL.FTZ R41, R115, R96 ;  /* 0x0000006073297220 */ /* 0x000fc40000410000 */
[----:B------:R-:W0:Y:S01]  /*37b0*/  MUFU.EX2 R114, R114 ;  /* 0x0000007200727308 */ /* 0x000e220000000800 */
[----:B------:R-:W-:Y:S01]  /*37c0*/  IADD3 R96, P0, R110, UR10, RZ ;  /* 0x0000000a6e607c10 */ /* 0x000fe2000ff1e0ff */
[----:B---3--:R-:W-:Y:S01]  /*37d0*/  FADD.FTZ R115, R106, 1 ;  /* 0x3f8000006a737421 */ /* 0x008fe20000010000 */
[----:B-1----:R-:W-:Y:S01]  /*37e0*/  FADD.FTZ R119, R42, 1 ;  /* 0x3f8000002a777421 */ /* 0x002fe20000010000 */
[----:B------:R-:W-:Y:S02]  /*37f0*/  HADD2.F32 R106, -RZ, R16.H0_H0 ;  /* 0x20000010ff6a7230 */ /* 0x000fe40000004100 */
[----:B------:R-:W-:Y:S01]  /*3800*/  FFMA.FTZ R42, R103, R118, 1 ;  /* 0x3f800000672a7423 */ /* 0x000fe20000010076 */
[----:B------:R-:W-:Y:S01]  /*3810*/  FMUL.FTZ R24, R44, R24 ;  /* 0x000000182c187220 */ /* 0x000fe20000410000 */
[----:B------:R-:W-:Y:S01]  /*3820*/  IADD3.X R97, R109, UR11, RZ, P0, !PT ;  /* 0x0000000b6d617c10 */ /* 0x000fe200087fe4ff */
[----:B------:R-:W-:Y:S01]  /*3830*/  FADD.FTZ R44, -R92, R104 ;  /* 0x000000685c2c7221 */ /* 0x000fe20000010100 */
[----:B------:R-:W-:Y:S01]  /*3840*/  FMUL.FTZ R14, R117, R14 ;  /* 0x0000000e750e7220 */ /* 0x000fe20000410000 */
[----:B------:R-:W-:Y:S01]  /*3850*/  FMUL.FTZ R117, R90, R42 ;  /* 0x0000002a5a757220 */ /* 0x000fe20000410000 */
[----:B------:R-:W-:Y:S01]  /*3860*/  FMUL.FTZ R13, R106, R13 ;  /* 0x0000000d6a0d7220 */ /* 0x000fe20000410000 */
[----:B------:R-:W-:-:S02]  /*3870*/  HADD2.F32 R42, -RZ, R91.H0_H0 ;  /* 0x2000005bff2a7230 */ /* 0x000fc40000004100 */
[----:B------:R-:W-:Y:S01]  /*3880*/  FMUL.FTZ R44, R40, R44 ;  /* 0x0000002c282c7220 */ /* 0x000fe20000410000 */
[----:B------:R-:W-:Y:S01]  /*3890*/  HADD2.F32 R106, -RZ, R91.H1_H1 ;  /* 0x3000005bff6a7230 */ /* 0x000fe20000004100 */
[----:B------:R-:W1:Y:S01]  /*38a0*/  MUFU.RCP R115, R115 ;  /* 0x0000007300737308 */ /* 0x000e620000001000 */
[----:B------:R3:W2:Y:S01]  /*38b0*/  LDG.E.64.CONSTANT R90, desc[UR14][R96.64] ;  /* 0x0000000e605a7981 */ /* 0x0006a2000c1e9b00 */
[----:B------:R-:W-:Y:S01]  /*38c0*/  FFMA.FTZ R105, R0, R44, R6 ;  /* 0x0000002c00697223 */ /* 0x000fe20000010006 */
[----:B------:R-:W-:Y:S01]  /*38d0*/  FADD.FTZ R42, -R92, R42 ;  /* 0x0000002a5c2a7221 */ /* 0x000fe20000010100 */
[----:B------:R-:W-:Y:S01]  /*38e0*/  FMUL.FTZ R43, R40, R43 ;  /* 0x0000002b282b7220 */ /* 0x000fe20000410000 */
[----:B0-----:R-:W-:-:S03]  /*38f0*/  FADD.FTZ R114, R114, 1 ;  /* 0x3f80000072727421 */ /* 0x001fc60000010000 */
[----:B------:R0:W4:Y:S01]  /*3900*/  MUFU.RCP R103, R119 ;  /* 0x0000007700677308 */ /* 0x0001220000001000 */
[----:B---3--:R-:W-:Y:S01]  /*3910*/  FADD.FTZ R96, R113, 1 ;  /* 0x3f80000071607421 */ /* 0x008fe20000010000 */
[----:B------:R-:W-:Y:S02]  /*3920*/  HADD2.F32 R97, -RZ, R16.H1_H1 ;  /* 0x30000010ff617230 */ /* 0x000fe40000004100 */
[----:B------:R-:W-:Y:S01]  /*3930*/  FADD.FTZ R118, -R92, R106 ;  /* 0x0000006a5c767221 */ /* 0x000fe20000010100 */
[----:B------:R-:W-:Y:S01]  /*3940*/  FMUL.FTZ R104, R105, -1.4426950216293334961 ;  /* 0xbfb8aa3b69687820 */ /* 0x000fe20000410000 */
[----:B------:R-:W-:Y:S01]  /*3950*/  FMUL.FTZ R42, R40, R42 ;  /* 0x0000002a282a7220 */ /* 0x000fe20000410000 */
[--C-:B------:R-:W-:Y:S01]  /*3960*/  HADD2.F32 R16, -RZ, R17.reuse.H0_H0 ;  /* 0x20000011ff107230 */ /* 0x100fe20000004100 */
[----:B------:R-:W-:Y:S01]  /*3970*/  MUFU.RCP R96, R96 ;  /* 0x0000006000607308 */ /* 0x000fe20000001000 */
[----:B------:R-:W-:Y:S01]  /*3980*/  FFMA.FTZ R107, R3, R43, R7 ;  /* 0x0000002b036b7223 */ /* 0x000fe20000010007 */
[----:B------:R-:W-:-:S02]  /*3990*/  HADD2.F32 R113, -RZ, R17.H1_H1 ;  /* 0x30000011ff717230 */ /* 0x000fc40000004100 */
[----:B------:R-:W-:Y:S01]  /*39a0*/  FMUL.FTZ R17, R97, R41 ;  /* 0x0000002961117220 */ /* 0x000fe20000410000 */
[----:B------:R-:W-:Y:S01]  /*39b0*/  FMUL.FTZ R41, R40, R118 ;  /* 0x0000007628297220 */ /* 0x000fe20000410000 */
[----:B------:R-:W-:Y:S01]  /*39c0*/  FMUL.FTZ R21, R116, R21 ;  /* 0x0000001574157220 */ /* 0x000fe20000410000 */
[----:B------:R-:W-:Y:S01]  /*39d0*/  FFMA.FTZ R106, R4, R42, R8 ;  /* 0x0000002a046a7223 */ /* 0x000fe20000010008 */
[----:B------:R-:W3:Y:S01]  /*39e0*/  MUFU.RCP R114, R114 ;  /* 0x0000007200727308 */ /* 0x000ee20000001000 */
[----:B------:R-:W-:Y:S01]  /*39f0*/  FMUL.FTZ R116, R107, -1.4426950216293334961 ;  /* 0xbfb8aa3b6b747820 */ /* 0x000fe20000410000 */
[----:B------:R-:W-:Y:S01]  /*3a00*/  FMUL.FTZ R14, R16, R14 ;  /* 0x0000000e100e7220 */ /* 0x000fe20000410000 */
[----:B------:R-:W-:Y:S01]  /*3a10*/  FMUL.FTZ R16, R113, R117 ;  /* 0x0000007571107220 */ /* 0x000fe20000410000 */
[----:B------:R-:W-:Y:S01]  /*3a20*/  FFMA.FTZ R113, R5, R41, R9 ;  /* 0x0000002905717223 */ /* 0x000fe20000010009 */
[----:B------:R-:W-:-:S03]  /*3a30*/  FMUL.FTZ R97, R106, -1.4426950216293334961 ;  /* 0xbfb8aa3b6a617820 */ /* 0x000fc60000410000 */
[----:B------:R-:W5:Y:S01]  /*3a40*/  MUFU.EX2 R104, R104 ;  /* 0x0000006800687308 */ /* 0x000f620000000800 */
[----:B-1----:R-:W-:Y:S01]  /*3a50*/  FADD.FTZ R118, -R115, 1 ;  /* 0x3f80000073767421 */ /* 0x002fe20000010100 */
[----:B0-----:R-:W-:-:S03]  /*3a60*/  FMUL.FTZ R119, R113, -1.4426950216293334961 ;  /* 0xbfb8aa3b71777820 */ /* 0x001fc60000410000 */
[----:B------:R-:W-:-:S03]  /*3a70*/  FFMA.FTZ R118, R102, R118, 1 ;  /* 0x3f80000066767423 */ /* 0x000fc60000010076 */
[----:B------:R-:W0:Y:S08]  /*3a80*/  MUFU.EX2 R116, R116 ;  /* 0x0000007400747308 */ /* 0x000e300000000800 */
[----:B------:R4:W-:Y:S02]  /*3a90*/  MUFU.EX2 R117, R97 ;  /* 0x0000006100757308 */ /* 0x0009e40000000800 */
[----:B----4-:R-:W-:-:S06]  /*3aa0*/  FADD.FTZ R97, -R103, 1 ;  /* 0x3f80000067617421 */ /* 0x010fcc0000010100 */
[----:B------:R1:W4:Y:S01]  /*3ab0*/  MUFU.EX2 R102, R119 ;  /* 0x0000007700667308 */ /* 0x0003220000000800 */
[----:B------:R-:W-:Y:S01]  /*3ac0*/  FFMA.FTZ R97, R100, R97, 1 ;  /* 0x3f80000064617423 */ /* 0x000fe20000010061 */
[----:B---3--:R-:W-:Y:S01]  /*3ad0*/  FADD.FTZ R100, -R114, 1 ;  /* 0x3f80000072647421 */ /* 0x008fe20000010100 */
[----:B-1----:R-:W-:Y:S02]  /*3ae0*/  FADD.FTZ R119, -R96, 1 ;  /* 0x3f80000060777421 */ /* 0x002fe40000010100 */
[----:B------:R-:W-:Y:S01]  /*3af0*/  FMUL.FTZ R103, R103, R97 ;  /* 0x0000006167677220 */ /* 0x000fe20000410000 */
[----:B------:R-:W-:Y:S01]  /*3b00*/  FMUL.FTZ R97, R115, R118 ;  /* 0x0000007673617220 */ /* 0x000fe20000410000 */
[----:B------:R-:W-:Y:S01]  /*3b10*/  FFMA.FTZ R111, R111, R119, 1 ;  /* 0x3f8000006f6f7423 */ /* 0x000fe20000010077 */
[----:B-----5:R-:W-:Y:S01]  /*3b20*/  FADD.FTZ R104, R104, 1 ;  /* 0x3f80000068687421 */ /* 0x020fe20000010000 */
[--C-:B------:R-:W-:Y:S02]  /*3b30*/  HADD2.F32 R115, -RZ, R94.reuse.H0_H0 ;  /* 0x2000005eff737230 */ /* 0x100fe40000004100 */
[----:B------:R-:W-:Y:S01]  /*3b40*/  FFMA.FTZ R100, R108, R100, 1 ;  /* 0x3f8000006c647423 */ /* 0x000fe20000010064 */
[----:B------:R-:W-:-:S02]  /*3b50*/  HADD2.F32 R94, -RZ, R94.H1_H1 ;  /* 0x3000005eff5e7230 */ /* 0x000fc40000004100 */
[----:B------:R-:W-:Y:S01]  /*3b60*/  FMUL.FTZ R111, R96, R111 ;  /* 0x0000006f606f7220 */ /* 0x000fe20000410000 */
[----:B------:R-:W-:Y:S01]  /*3b70*/  IADD3 R96, P0, R112, UR18, RZ ;  /* 0x0000001270607c10 */ /* 0x000fe2000ff1e0ff */
[--C-:B------:R-:W-:Y:S01]  /*3b80*/  HADD2.F32 R112, -RZ, R70.reuse.H0_H0 ;  /* 0x20000046ff707230 */ /* 0x100fe20000004100 */
[----:B------:R1:W-:Y:S01]  /*3b90*/  MUFU.RCP R108, R104 ;  /* 0x00000068006c7308 */ /* 0x0003e20000001000 */
[----:B------:R-:W-:Y:S02]  /*3ba0*/  HADD2.F32 R70, -RZ, R70.H1_H1 ;  /* 0x30000046ff467230 */ /* 0x000fe40000004100 */
[----:B0-----:R-:W-:Y:S01]  /*3bb0*/  FADD.FTZ R116, R116, 1 ;  /* 0x3f80000074747421 */ /* 0x001fe20000010000 */
[----:B------:R-:W-:Y:S01]  /*3bc0*/  FMUL.FTZ R94, R94, R97 ;  /* 0x000000615e5e7220 */ /* 0x000fe20000410000 */
[----:B------:R-:W-:Y:S01]  /*3bd0*/  IADD3.X R97, R101, UR19, RZ, P0, !PT ;  /* 0x0000001365617c10 */ /* 0x000fe200087fe4ff */
[----:B-1----:R-:W-:Y:S01]  /*3be0*/  FMUL.FTZ R104, R114, R100 ;  /* 0x0000006472687220 */ /* 0x002fe20000410000 */
[----:B------:R-:W-:Y:S01]  /*3bf0*/  FMUL.FTZ R100, R115, R103 ;  /* 0x0000006773647220 */ /* 0x000fe20000410000 */
[--C-:B------:R-:W-:Y:S01]  /*3c00*/  HADD2.F32 R103, -RZ, R95.reuse.H0_H0 ;  /* 0x2000005fff677230 */ /* 0x100fe20000004100 */
[----:B------:R0:W1:Y:S01]  /*3c10*/  MUFU.RCP R115, R116 ;  /* 0x0000007400737308 */ /* 0x0000620000001000 */
[----:B------:R-:W-:Y:S01]  /*3c20*/  FADD.FTZ R70, -R92, R70 ;  /* 0x000000465c467221 */ /* 0x000fe20000010100 */
[----:B------:R-:W-:-:S02]  /*3c30*/  HADD2.F32 R101, -RZ, R95.H1_H1 ;  /* 0x3000005fff657230 */ /* 0x000fc40000004100 */
[----:B----4-:R-:W-:Y:S01]  /*3c40*/  FADD.FTZ R102, R102, 1 ;  /* 0x3f80000066667421 */ /* 0x010fe20000010000 */
[----:B------:R-:W-:Y:S01]  /*3c50*/  FMUL.FTZ R104, R103, R104 ;  /* 0x0000006867687220 */ /* 0x000fe20000410000 */
[----:B------:R-:W3:Y:S01]  /*3c60*/  LDG.E.64.CONSTANT R96, desc[UR14][R96.64] ;  /* 0x0000000e60607981 */ /* 0x000ee2000c1e9b00 */
[----:B------:R-:W-:Y:S01]  /*3c70*/  FMUL.FTZ R103, R40, R70 ;  /* 0x0000004628677220 */ /* 0x000fe20000410000 */
[----:B0-----:R-:W-:Y:S01]  /*3c80*/  FADD.FTZ R116, R117, 1 ;  /* 0x3f80000075747421 */ /* 0x001fe20000010000 */
[----:B------:R-:W-:Y:S01]  /*3c90*/  HADD2.F32 R70, -RZ, R71.H0_H0 ;  /* 0x20000047ff467230 */ /* 0x000fe20000004100 */
[----:B------:R0:W-:Y:S08]  /*3ca0*/  MUFU.RCP R117, R102 ;  /* 0x0000006600757308 */ /* 0x0001f00000001000 */
[----:B------:R-:W4:Y:S01]  /*3cb0*/  MUFU.RCP R116, R116 ;  /* 0x0000007400747308 */ /* 0x000f220000001000 */
[----:B0-----:R-:W-:Y:S01]  /*3cc0*/  FMUL.FTZ R102, R101, R111 ;  /* 0x0000006f65667220 */ /* 0x001fe20000410000 */
[----:B------:R-:W-:Y:S01]  /*3cd0*/  FFMA.FTZ R111, R3, R103, R7 ;  /* 0x00000067036f7223 */ /* 0x000fe20000010007 */
[----:B------:R-:W-:-:S03]  /*3ce0*/  FADD.FTZ R101, -R92, R70 ;  /* 0x000000465c657221 */ /* 0x000fc60000010100 */
[----:B------:R-:W-:Y:S01]  /*3cf0*/  FMUL.FTZ R70, R111, -1.4426950216293334961 ;  /* 0xbfb8aa3b6f467820 */ /* 0x000fe20000410000 */
[----:B-1----:R-:W-:-:S05]  /*3d00*/  FADD.FTZ R119, -R115, 1 ;  /* 0x3f80000073777421 */ /* 0x002fca0000010100 */
[----:B------:R-:W0:Y:S01]  /*3d10*/  MUFU.EX2 R70, R70 ;  /* 0x0000004600467308 */ /* 0x000e220000000800 */
[----:B------:R-:W-:Y:S01]  /*3d20*/  FFMA.FTZ R119, R107, R119, 1 ;  /* 0x3f8000006b777423 */ /* 0x000fe20000010077 */
[----:B----4-:R-:W-:-:S04]  /*3d30*/  FADD.FTZ R107, -R116, 1 ;  /* 0x3f800000746b7421 */ /* 0x010fc80000010100 */
[----:B------:R-:W-:Y:S01]  /*3d40*/  FFMA.FTZ R107, R106, R107, 1 ;  /* 0x3f8000006a6b7423 */ /* 0x000fe2000001006b */
[----:B------:R-:W-:-:S04]  /*3d50*/  FADD.FTZ R106, -R117, 1 ;  /* 0x3f800000756a7421 */ /* 0x000fc80000010100 */
[----:B------:R-:W-:Y:S01]  /*3d60*/  FFMA.FTZ R113, R113, R106, 1 ;  /* 0x3f80000071717423 */ /* 0x000fe2000001006a */
[----:B------:R-:W-:Y:S01]  /*3d70*/  FMUL.FTZ R106, R115, R119 ;  /* 0x00000077736a7220 */ /* 0x000fe20000410000 */
[----:B0-----:R-:W-:Y:S01]  /*3d80*/  FADD.FTZ R119, R70, 1 ;  /* 0x3f80000046777421 */ /* 0x001fe20000010000 */
[----:B------:R-:W-:Y:S01]  /*3d90*/  IADD3 R70, P0, R110, UR18, RZ ;  /* 0x000000126e467c10 */ /* 0x000fe2000ff1e0ff */
[----:B------:R-:W-:-:S03]  /*3da0*/  HADD2.F32 R110, -RZ, R71.H1_H1 ;  /* 0x30000047ff6e7230 */ /* 0x000fc60000004100 */
[----:B------:R-:W-:Y:S01]  /*3db0*/  IADD3.X R71, R109, UR19, RZ, P0, !PT ;  /* 0x000000136d477c10 */ /* 0x000fe200087fe4ff */
[----:B------:R-:W-:Y:S01]  /*3dc0*/  FADD.FTZ R95, -R92, R112 ;  /* 0x000000705c5f7221 */ /* 0x000fe20000010100 */
[----:B------:R-:W-:Y:S01]  /*3dd0*/  FMUL.FTZ R101, R40, R101 ;  /* 0x0000006528657220 */ /* 0x000fe20000410000 */
[----:B------:R-:W-:Y:S02]  /*3de0*/  HADD2.F32 R115, -RZ, R78.H0_H0 ;  /* 0x2000004eff737230 */ /* 0x000fe40000004100 */
[----:B------:R-:W-:Y:S01]  /*3df0*/  FMUL.FTZ R107, R116, R107 ;  /* 0x0000006b746b7220 */ /* 0x000fe20000410000 */
[----:B------:R-:W-:Y:S01]  /*3e00*/  HADD2.F32 R109, -RZ, R79.H1_H1 ;  /* 0x3000004fff6d7230 */ /* 0x000fe20000004100 */
[----:B------:R-:W4:Y:S01]  /*3e10*/  LDG.E.64.CONSTANT R70, desc[UR14][R70.64] ;  /* 0x0000000e46467981 */ /* 0x000f22000c1e9b00 */
[----:B------:R-:W-:Y:S01]  /*3e20*/  FMUL.FTZ R95, R40, R95 ;  /* 0x0000005f285f7220 */ /* 0x000fe20000410000 */
[----:B------:R-:W-:Y:S01]  /*3e30*/  FADD.FTZ R112, -R108, 1 ;  /* 0x3f8000006c707421 */ /* 0x000fe20000010100 */
[----:B------:R-:W-:Y:S01]  /*3e40*/  MUFU.RCP R119, R119 ;  /* 0x0000007700777308 */ /* 0x000fe20000001000 */
[----:B------:R-:W-:Y:S01]  /*3e50*/  FMUL.FTZ R35, R35, R122 ;  /* 0x0000007a23237220 */ /* 0x000fe20000410000 */
[----:B------:R-:W-:Y:S01]  /*3e60*/  FFMA.FTZ R114, R0, R95, R6 ;  /* 0x0000005f00727223 */ /* 0x000fe20000010006 */
[----:B------:R-:W-:Y:S01]  /*3e70*/  FFMA.FTZ R105, R105, R112, 1 ;  /* 0x3f80000069697423 */ /* 0x000fe20000010070 */
[----:B------:R-:W-:Y:S01]  /*3e80*/  FFMA.FTZ R112, R4, R101, R8 ;  /* 0x0000006504707223 */ /* 0x000fe20000010008 */
[----:B------:R-:W-:Y:S01]  /*3e90*/  FFMA.FTZ R80, R2, R60, R80 ;  /* 0x0000003c02507223 */ /* 0x000fe20000010050 */
[----:B------:R-:W-:Y:S01]  /*3ea0*/  FMUL.FTZ R118, R114, -1.4426950216293334961 ;  /* 0xbfb8aa3b72767820 */ /* 0x000fe20000410000 */
[----:B------:R-:W-:Y:S01]  /*3eb0*/  FMUL.FTZ R105, R108, R105 ;  /* 0x000000696c697220 */ /* 0x000fe20000410000 */
[----:B------:R-:W-:Y:S01]  /*3ec0*/  FMUL.FTZ R108, R112, -1.4426950216293334961 ;  /* 0xbfb8aa3b706c7820 */ /* 0x000fe20000410000 */
[----:B------:R-:W-:Y:S01]  /*3ed0*/  FADD.FTZ R81, R60, R81 ;  /* 0x000000513c517221 */ /* 0x000fe20000010000 */
[----:B------:R-:W-:Y:S01]  /*3ee0*/  FFMA.FTZ R72, R99, R59, R72 ;  /* 0x0000003b63487223 */ /* 0x000fe20000010048 */
[----:B------:R-:W-:Y:S01]  /*3ef0*/  FADD.FTZ R73, R59, R73 ;  /* 0x000000493b497221 */ /* 0x000fe20000010000 */
[----:B------:R-:W0:Y:S01]  /*3f00*/  MUFU.EX2 R118, R118 ;  /* 0x0000007600767308 */ /* 0x000e220000000800 */
[----:B------:R-:W-:Y:S01]  /*3f10*/  FFMA.FTZ R74, R98, R58, R74 ;  /* 0x0000003a624a7223 */ /* 0x000fe2000001004a */
[----:B------:R-:W-:Y:S01]  /*3f20*/  FADD.FTZ R75, R58, R75 ;  /* 0x0000004b3a4b7221 */ /* 0x000fe20000010000 */
[----:B------:R-:W-:Y:S01]  /*3f30*/  FFMA.FTZ R76, R93, R57, R76 ;  /* 0x000000395d4c7223 */ /* 0x000fe2000001004c */
[----:B------:R-:W-:Y:S01]  /*3f40*/  FADD.FTZ R77, R57, R77 ;  /* 0x0000004d394d7221 */ /* 0x000fe20000010000 */
[----:B------:R-:W-:Y:S01]  /*3f50*/  UIADD3 UR10, UP0, UR12, 0x9, URZ ;  /* 0x000000090c0a7890 */ /* 0x000fe2000ff1e03f */
[----:B------:R-:W-:-:S02]  /*3f60*/  ULDC.64 UR18, c[0x0][0x258] ;  /* 0x0000960000127ab9 */ /* 0x000fc40000000a00 */
[----:B------:R-:W1:Y:S01]  /*3f70*/  MUFU.EX2 R108, R108 ;  /* 0x0000006c006c7308 */ /* 0x000e620000000800 */
[----:B------:R-:W-:Y:S02]  /*3f80*/  HADD2.F32 R116, -RZ, R78.H1_H1 ;  /* 0x3000004eff747230 */ /* 0x000fe40000004100 */
[----:B------:R-:W-:Y:S01]  /*3f90*/  FMUL.FTZ R78, R117, R113 ;  /* 0x00000071754e7220 */ /* 0x000fe20000410000 */
[----:B------:R-:W-:Y:S02]  /*3fa0*/  HADD2.F32 R113, -RZ, R79.H0_H0 ;  /* 0x2000004fff717230 */ /* 0x000fe40000004100 */
[----:B------:R-:W-:Y:S01]  /*3fb0*/  FADD.FTZ R79, -R92, R110 ;  /* 0x0000006e5c4f7221 */ /* 0x000fe20000010100 */
[----:B------:R-:W-:Y:S01]  /*3fc0*/  FMUL.FTZ R105, R115, R105 ;  /* 0x0000006973697220 */ /* 0x000fe20000410000 */
[----:B0-----:R-:W-:-:S04]  /*3fd0*/  FADD.FTZ R118, R118, 1 ;  /* 0x3f80000076767421 */ /* 0x001fc80000010000 */
[----:B------:R-:W0:Y:S01]  /*3fe0*/  MUFU.RCP R117, R118 ;  /* 0x0000007600757308 */ /* 0x000e220000001000 */
[----:B-1----:R-:W-:Y:S01]  /*3ff0*/  FADD.FTZ R115, R108, 1 ;  /* 0x3f8000006c737421 */ /* 0x002fe20000010000 */
[----:B------:R-:W-:Y:S01]  /*4000*/  FMUL.FTZ R108, R40, R79 ;  /* 0x0000004f286c7220 */ /* 0x000fe20000410000 */
[----:B------:R-:W-:-:S03]  /*4010*/  FMUL.FTZ R106, R116, R106 ;  /* 0x0000006a746a7220 */ /* 0x000fc60000410000 */
[----:B------:R-:W-:Y:S02]  /*4020*/  FFMA.FTZ R116, R5, R108, R9 ;  /* 0x0000006c05747223 */ /* 0x000fe40000010009 */
[----:B------:R-:W1:Y:S02]  /*4030*/  MUFU.RCP R115, R115 ;  /* 0x0000007300737308 */ /* 0x000e640000001000 */
[----:B------:R-:W-:Y:S01]  /*4040*/  FMUL.FTZ R79, R116, -1.4426950216293334961 ;  /* 0xbfb8aa3b744f7820 */ /* 0x000fe20000410000 */
[----:B------:R-:W-:Y:S01]  /*4050*/  FMUL.FTZ R109, R109, R78 ;  /* 0x0000004e6d6d7220 */ /* 0x000fe20000410000 */
[----:B------:R-:W-:-:S04]  /*4060*/  FMUL.FTZ R107, R113, R107 ;  /* 0x0000006b716b7220 */ /* 0x000fc80000410000 */
[----:B------:R1:W5:Y:S01]  /*4070*/  MUFU.EX2 R78, R79 ;  /* 0x0000004f004e7308 */ /* 0x0003620000000800 */
[----:B0-----:R-:W-:Y:S01]  /*4080*/  FADD.FTZ R113, -R117, 1 ;  /* 0x3f80000075717421 */ /* 0x001fe20000010100 */
[----:B------:R-:W-:-:S03]  /*4090*/  HADD2.F32 R110, -RZ, R86.H0_H0 ;  /* 0x20000056ff6e7230 */ /* 0x000fc60000004100 */
[----:B------:R-:W-:Y:S01]  /*40a0*/  FFMA.FTZ R114, R114, R113, 1 ;  /* 0x3f80000072727423 */ /* 0x000fe20000010071 */
[----:B------:R-:W-:Y:S02]  /*40b0*/  HADD2.F32 R86, -RZ, R86.H1_H1 ;  /* 0x30000056ff567230 */ /* 0x000fe40000004100 */
[----:B-1----:R-:W-:Y:S01]  /*40c0*/  FADD.FTZ R79, -R115, 1 ;  /* 0x3f800000734f7421 */ /* 0x002fe20000010100 */
[----:B------:R-:W-:Y:S01]  /*40d0*/  FMUL.FTZ R117, R117, R114 ;  /* 0x0000007275757220 */ /* 0x000fe20000410000 */
[----:B------:R-:W-:Y:S01]  /*40e0*/  FADD.FTZ R114, -R119, 1 ;  /* 0x3f80000077727421 */ /* 0x000fe20000010100 */
[----:B------:R-:W-:Y:S01]  /*40f0*/  FADD.FTZ R110, -R92, R110 ;  /* 0x0000006e5c6e7221 */ /* 0x000fe20000010100 */
[----:B------:R-:W-:Y:S01]  /*4100*/  FFMA.FTZ R112, R112, R79, 1 ;  /* 0x3f80000070707423 */ /* 0x000fe2000001004f */
[----:B------:R-:W-:Y:S01]  /*4110*/  FADD.FTZ R86, -R92, R86 ;  /* 0x000000565c567221 */ /* 0x000fe20000010100 */
[--C-:B------:R-:W-:Y:S02]  /*4120*/  HADD2.F32 R79, -RZ, R87.reuse.H0_H0 ;  /* 0x20000057ff4f7230 */ /* 0x100fe40000004100 */
[----:B------:R-:W-:Y:S01]  /*4130*/  FFMA.FTZ R111, R111, R114, 1 ;  /* 0x3f8000006f6f7423 */ /* 0x000fe20000010072 */
[----:B------:R-:W-:-:S02]  /*4140*/  HADD2.F32 R87, -RZ, R87.H1_H1 ;  /* 0x30000057ff577230 */ /* 0x000fc40000004100 */
[----:B-----5:R-:W-:Y:S01]  /*4150*/  FADD.FTZ R78, R78, 1 ;  /* 0x3f8000004e4e7421 */ /* 0x020fe20000010000 */
[C---:B------:R-:W-:Y:S01]  /*4160*/  FMUL.FTZ R110, R40.reuse, R110 ;  /* 0x0000006e286e7220 */ /* 0x040fe20000410000 */
[----:B------:R-:W-:Y:S01]  /*4170*/  FMUL.FTZ R86, R40, R86 ;  /* 0x0000005628567220 */ /* 0x000fe20000410000 */
[----:B------:R-:W-:Y:S01]  /*4180*/  FMUL.FTZ R119, R119, R111 ;  /* 0x0000006f77777220 */ /* 0x000fe20000410000 */
[----:B------:R-:W-:Y:S01]  /*4190*/  FADD.FTZ R111, -R92, R87 ;  /* 0x000000575c6f7221 */ /* 0x000fe20000010100 */
[----:B------:R-:W-:Y:S01]  /*41a0*/  FFMA.FTZ R113, R0, R110, R6 ;  /* 0x0000006e00717223 */ /* 0x000fe20000010006 */
[----:B------:R0:W1:Y:S01]  /*41b0*/  MUFU.RCP R87, R78 ;  /* 0x0000004e00577308 */ /* 0x0000620000001000 */
[----:B------:R-:W-:Y:S01]  /*41c0*/  FFMA.FTZ R114, R3, R86, R7 ;  /* 0x0000005603727223 */ /* 0x000fe20000010007 */
[----:B------:R-:W-:Y:S01]  /*41d0*/  FADD.FTZ R79, -R92, R79 ;  /* 0x0000004f5c4f7221 */ /* 0x000fe20000010100 */
[----:B------:R-:W-:Y:S02]  /*41e0*/  FMUL.FTZ R121, R113, -1.4426950216293334961 ;  /* 0xbfb8aa3b71797820 */ /* 0x000fe40000410000 */
[----:B------:R-:W-:Y:S01]  /*41f0*/  FMUL.FTZ R122, R114, -1.4426950216293334961 ;  /* 0xbfb8aa3b727a7820 */ /* 0x000fe20000410000 */
[----:B------:R-:W-:Y:S01]  /*4200*/  FMUL.FTZ R115, R115, R112 ;  /* 0x0000007073737220 */ /* 0x000fe20000410000 */
[----:B------:R-:W-:-:S02]  /*4210*/  FMUL.FTZ R112, R40, R79 ;  /* 0x0000004f28707220 */ /* 0x000fc40000410000 */
[----:B------:R-:W5:Y:S01]  /*4220*/  MUFU.EX2 R121, R121 ;  /* 0x0000007900797308 */ /* 0x000f620000000800 */
[----:B------:R-:W-:Y:S01]  /*4230*/  FMUL.FTZ R111, R40, R111 ;  /* 0x0000006f286f7220 */ /* 0x000fe20000410000 */
[----:B0-----:R-:W-:-:S06]  /*4240*/  FFMA.FTZ R78, R4, R112, R8 ;  /* 0x00000070044e7223 */ /* 0x001fcc0000010008 */
[----:B------:R-:W0:Y:S01]  /*4250*/  MUFU.EX2 R122, R122 ;  /* 0x0000007a007a7308 */ /* 0x000e220000000800 */
[----:B------:R-:W-:Y:S01]  /*4260*/  FFMA.FTZ R79, R5, R111, R9 ;  /* 0x0000006f054f7223 */ /* 0x000fe20000010009 */
[----:B-1----:R-:W-:Y:S01]  /*4270*/  FADD.FTZ R123, -R87, 1 ;  /* 0x3f800000577b7421 */ /* 0x002fe20000010100 */
[----:B------:R-:W-:Y:S02]  /*4280*/  FMUL.FTZ R120, R78, -1.4426950216293334961 ;  /* 0xbfb8aa3b4e787820 */ /* 0x000fe40000410000 */
[----:B------:R-:W-:Y:S01]  /*4290*/  FMUL.FTZ R118, R79, -1.4426950216293334961 ;  /* 0xbfb8aa3b4f767820 */ /* 0x000fe20000410000 */
[----:B------:R-:W-:-:S03]  /*42a0*/  FFMA.FTZ R116, R116, R123, 1 ;  /* 0x3f80000074747423 */ /* 0x000fc6000001007b */
[----:B------:R-:W1:Y:S01]  /*42b0*/  MUFU.EX2 R120, R120 ;  /* 0x0000007800787308 */ /* 0x000e620000000800 */
[----:B------:R-:W-:Y:S01]  /*42c0*/  FMUL.FTZ R116, R87, R116 ;  /* 0x0000007457747220 */ /* 0x000fe20000410000 */
[----:B--2---:R-:W-:Y:S02]  /*42d0*/  HADD2.F32 R87, -RZ, R82.H0_H0 ;  /* 0x20000052ff577230 */ /* 0x004fe40000004100 */
[----:B-----5:R-:W-:-:S04]  /*42e0*/  FADD.FTZ R121, R121, 1 ;  /* 0x3f80000079797421 */ /* 0x020fc80000010000 */
[----:B------:R-:W2:Y:S01]  /*42f0*/  MUFU.EX2 R118, R118 ;  /* 0x0000007600767308 */ /* 0x000ea20000000800 */
[----:B0-----:R-:W-:Y:S01]  /*4300*/  FADD.FTZ R122, R122, 1 ;  /* 0x3f8000007a7a7421 */ /* 0x001fe20000010000 */
[----:B------:R-:W-:-:S06]  /*4310*/  FMUL.FTZ R87, R87, R117 ;  /* 0x0000007557577220 */ /* 0x000fcc0000410000 */
[----:B------:R-:W0:Y:S01]  /*4320*/  MUFU.RCP R117, R122 ;  /* 0x0000007a00757308 */ /* 0x000e220000001000 */
[----:B-1----:R-:W-:-:S07]  /*4330*/  FADD.FTZ R120, R120, 1 ;  /* 0x3f80000078787421 */ /* 0x002fce0000010000 */
[----:B------:R-:W1:Y:S01]  /*4340*/  MUFU.RCP R121, R121 ;  /* 0x0000007900797308 */ /* 0x000e620000001000 */
[----:B--2---:R-:W-:Y:S01]  /*4350*/  FADD.FTZ R118, R118, 1 ;  /* 0x3f80000076767421 */ /* 0x004fe20000010000 */
[----:B------:R-:W-:-:S06]  /*4360*/  HADD2.F32 R82, -RZ, R82.H1_H1 ;  /* 0x30000052ff527230 */ /* 0x000fcc0000004100 */
[----:B------:R0:W2:Y:S01]  /*4370*/  MUFU.RCP R122, R120 ;  /* 0x00000078007a7308 */ /* 0x0000a20000001000 */
[----:B------:R-:W-:-:S07]  /*4380*/  FMUL.FTZ R82, R82, R119 ;  /* 0x0000007752527220 */ /* 0x000fce0000410000 */
[----:B------:R-:W5:Y:S01]  /*4390*/  MUFU.RCP R118, R118 ;  /* 0x0000007600767308 */ /* 0x000f620000001000 */
[----:B0-----:R-:W-:Y:S01]  /*43a0*/  FADD.FTZ R120, -R117, 1 ;  /* 0x3f80000075787421 */ /* 0x001fe20000010100 */
[----:B-1----:R-:W-:-:S03]  /*43b0*/  FADD.FTZ R119, -R121, 1 ;  /* 0x3f80000079777421 */ /* 0x002fc60000010100 */
[----:B------:R-:W-:Y:S01]  /*43c0*/  FFMA.FTZ R114, R114, R120, 1 ;  /* 0x3f80000072727423 */ /* 0x000fe20000010078 */
[----:B------:R-:W-:Y:S01]  /*43d0*/  FFMA.FTZ R119, R113, R119, 1 ;  /* 0x3f80000071777423 */ /* 0x000fe20000010077 */
[--C-:B------:R-:W-:Y:S02]  /*43e0*/  HADD2.F32 R113, -RZ, R83.reuse.H0_H0 ;  /* 0x20000053ff717230 */ /* 0x100fe40000004100 */
[----:B------:R-:W-:Y:S01]  /*43f0*/  FMUL.FTZ R117, R117, R114 ;  /* 0x0000007275757220 */ /* 0x000fe20000410000 */
[--C-:B------:R-:W-:Y:S02]  /*4400*/  HADD2.F32 R114, -RZ, R88.reuse.H0_H0 ;  /* 0x20000058ff727230 */ /* 0x100fe40000004100 */
[----:B------:R-:W-:Y:S01]  /*4410*/  FMUL.FTZ R113, R113, R115 ;  /* 0x0000007371717220 */ /* 0x000fe20000410000 */
[----:B--2---:R-:W-:Y:S01]  /*4420*/  FADD.FTZ R115, -R122, 1 ;  /* 0x3f8000007a737421 */ /* 0x004fe20000010100 */
[----:B------:R-:W-:Y:S02]  /*4430*/  HADD2.F32 R88, -RZ, R88.H1_H1 ;  /* 0x30000058ff587230 */ /* 0x000fe40000004100 */
[----:B------:R-:W-:Y:S01]  /*4440*/  FADD.FTZ R114, -R92, R114 ;  /* 0x000000725c727221 */ /* 0x000fe20000010100 */
[----:B------:R-:W-:-:S02]  /*4450*/  HADD2.F32 R83, -RZ, R83.H1_H1 ;  /* 0x30000053ff537230 */ /* 0x000fc40000004100 */
[----:B------:R-:W-:Y:S01]  /*4460*/  FFMA.FTZ R78, R78, R115, 1 ;  /* 0x3f8000004e4e7423 */ /* 0x000fe20000010073 */
[----:B-----5:R-:W-:Y:S01]  /*4470*/  FADD.FTZ R115, -R118, 1 ;  /* 0x3f80000076737421 */ /* 0x020fe20000010100 */
[----:B------:R-:W-:Y:S01]  /*4480*/  FMUL.FTZ R114, R40, R114 ;  /* 0x0000007228727220 */ /* 0x000fe20000410000 */
[----:B------:R-:W-:Y:S01]  /*4490*/  FADD.FTZ R88, -R92, R88 ;  /* 0x000000585c587221 */ /* 0x000fe20000010100 */
[----:B------:R-:W-:Y:S01]  /*44a0*/  FMUL.FTZ R83, R83, R116 ;  /* 0x0000007453537220 */ /* 0x000fe20000410000 */
[----:B------:R-:W-:Y:S01]  /*44b0*/  FMUL.FTZ R122, R122, R78 ;  /* 0x0000004e7a7a7220 */ /* 0x000fe20000410000 */
[--C-:B------:R-:W-:Y:S02]  /*44c0*/  HADD2.F32 R116, -RZ, R89.reuse.H0_H0 ;  /* 0x20000059ff747230 */ /* 0x100fe40000004100 */
[----:B------:R-:W-:Y:S01]  /*44d0*/  FFMA.FTZ R79, R79, R115, 1 ;  /* 0x3f8000004f4f7423 */ /* 0x000fe20000010073 */
[----:B------:R-:W-:Y:S01]  /*44e0*/  FFMA.FTZ R78, R0, R114, R6 ;  /* 0x00000072004e7223 */ /* 0x000fe20000010006 */
[----:B------:R-:W-:Y:S01]  /*44f0*/  FMUL.FTZ R88, R40, R88 ;  /* 0x0000005828587220 */ /* 0x000fe20000410000 */
[----:B------:R-:W-:-:S02]  /*4500*/  HADD2.F32 R115, -RZ, R89.H1_H1 ;  /* 0x30000059ff737230 */ /* 0x000fc40000004100 */
[----:B------:R-:W-:Y:S01]  /*4510*/  FMUL.FTZ R118, R118, R79 ;  /* 0x0000004f76767220 */ /* 0x000fe20000410000 */
[----:B------:R-:W-:Y:S01]  /*4520*/  FMUL.FTZ R161, R78, -1.4426950216293334961 ;  /* 0xbfb8aa3b4ea17820 */ /* 0x000fe20000410000 */
[C---:B------:R-:W-:Y:S01]  /*4530*/  FADD.FTZ R116, -R92.reuse, R116 ;  /* 0x000000745c747221 */ /* 0x040fe20000010100 */
[----:B------:R-:W-:Y:S01]  /*4540*/  FFMA.FTZ R79, R3, R88, R7 ;  /* 0x00000058034f7223 */ /* 0x000fe20000010007 */
[----:B------:R-:W-:Y:S02]  /*4550*/  FADD.FTZ R115, -R92, R115 ;  /* 0x000000735c737221 */ /* 0x000fe40000010100 */
[----:B------:R-:W-:Y:S01]  /*4560*/  FMUL.FTZ R116, R40, R116 ;  /* 0x0000007428747220 */ /* 0x000fe20000410000 */
[----:B------:R-:W-:Y:S01]  /*4570*/  FMUL.FTZ R162, R79, -1.4426950216293334961 ;  /* 0xbfb8aa3b4fa27820 */ /* 0x000fe20000410000 */
[----:B------:R-:W0:Y:S01]  /*4580*/  MUFU.EX2 R161, R161 ;  /* 0x000000a100a17308 */ /* 0x000e220000000800 */
[----:B------:R-:W-:Y:S01]  /*4590*/  FMUL.FTZ R121, R121, R119 ;  /* 0x0000007779797220 */ /* 0x000fe20000410000 */
[----:B------:R-:W-:Y:S01]  /*45a0*/  FFMA.FTZ R119, R4, R116, R8 ;  /* 0x0000007404777223 */ /* 0x000fe20000010008 */
[----:B------:R-:W-:-:S03]  /*45b0*/  FMUL.FTZ R115, R40, R115 ;  /* 0x0000007328737220 */ /* 0x000fc60000410000 */
[----:B------:R-:W-:Y:S02]  /*45c0*/  FMUL.FTZ R124, R119, -1.4426950216293334961 ;  /* 0xbfb8aa3b777c7820 */ /* 0x000fe40000410000 */
[----:B------:R-:W1:Y:S01]  /*45d0*/  MUFU.EX2 R162, R162 ;  /* 0x000000a200a27308 */ /* 0x000e620000000800 */
[----:B------:R-:W-:-:S04]  /*45e0*/  FFMA.FTZ R120, R5, R115, R9 ;  /* 0x0000007305787223 */ /* 0x000fc80000010009 */
[----:B------:R-:W-:-:S03]  /*45f0*/  FMUL.FTZ R123, R120, -1.4426950216293334961 ;  /* 0xbfb8aa3b787b7820 */ /* 0x000fc60000410000 */
[----:B------:R-:W2:Y:S01]  /*4600*/  MUFU.EX2 R124, R124 ;  /* 0x0000007c007c7308 */ /* 0x000ea20000000800 */
[--C-:B------:R-:W-:Y:S02]  /*4610*/  HADD2.F32 R89, -RZ, R84.reuse.H0_H0 ;  /* 0x20000054ff597230 */ /* 0x100fe40000004100 */
[----:B0-----:R-:W-:Y:S01]  /*4620*/  FADD.FTZ R161, R161, 1 ;  /* 0x3f800000a1a17421 */ /* 0x001fe20000010000 */
[----:B------:R-:W-:-:S04]  /*4630*/  HADD2.F32 R84, -RZ, R84.H1_H1 ;  /* 0x30000054ff547230 */ /* 0x000fc80000004100 */
[----:B------:R-:W0:Y:S01]  /*4640*/  MUFU.EX2 R123, R123 ;  /* 0x0000007b007b7308 */ /* 0x000e220000000800 */
[----:B------:R-:W-:Y:S01]  /*4650*/  FMUL.FTZ R89, R89, R121 ;  /* 0x0000007959597220 */ /* 0x000fe20000410000 */
[----:B-1----:R-:W-:Y:S01]  /*4660*/  FADD.FTZ R121, R162, 1 ;  /* 0x3f800000a2797421 */ /* 0x002fe20000010000 */
[----:B------:R-:W-:Y:S01]  /*4670*/  FMUL.FTZ R117, R84, R117 ;  /* 0x0000007554757220 */ /* 0x000fe20000410000 */
[----:B------:R-:W-:-:S04]  /*4680*/  HADD2.F32 R84, -RZ, R85.H0_H0 ;  /* 0x20000055ff547230 */ /* 0x000fc80000004100 */
[----:B------:R-:W1:Y:S01]  /*4690*/  MUFU.RCP R161, R161 ;  /* 0x000000a100a17308 */ /* 0x000e620000001000 */
[----:B--2---:R-:W-:Y:S01]  /*46a0*/  FADD.FTZ R124, R124, 1 ;  /* 0x3f8000007c7c7421 */ /* 0x004fe20000010000 */
[----:B------:R-:W-:Y:S01]  /*46b0*/  FMUL.FTZ R84, R84, R122 ;  /* 0x0000007a54547220 */ /* 0x000fe20000410000 */
[----:B------:R-:W-:-:S05]  /*46c0*/  HADD2.F32 R85, -RZ, R85.H1_H1 ;  /* 0x30000055ff557230 */ /* 0x000fca0000004100 */
[----:B------:R-:W2:Y:S01]  /*46d0*/  MUFU.RCP R121, R121 ;  /* 0x0000007900797308 */ /* 0x000ea20000001000 */
[----:B0-----:R-:W-:Y:S01]  /*46e0*/  FADD.FTZ R123, R123, 1 ;  /* 0x3f8000007b7b7421 */ /* 0x001fe20000010000 */
[----:B------:R-:W-:-:S06]  /*46f0*/  FMUL.FTZ R85, R85, R118 ;  /* 0x0000007655557220 */ /* 0x000fcc0000410000 */
[----:B------:R-:W0:Y:S08]  /*4700*/  MUFU.RCP R122, R124 ;  /* 0x0000007c007a7308 */ /* 0x000e300000001000 */
[----:B------:R1:W5:Y:S02]  /*4710*/  MUFU.RCP R118, R123 ;  /* 0x0000007b00767308 */ /* 0x0003640000001000 */
[----:B-1----:R-:W-:-:S04]  /*4720*/  FADD.FTZ R123, -R161, 1 ;  /* 0x3f800000a17b7421 */ /* 0x002fc80000010100 */
[----:B------:R-:W-:Y:S01]  /*4730*/  FFMA.FTZ R78, R78, R123, 1 ;  /* 0x3f8000004e4e7423 */ /* 0x000fe2000001007b */
[----:B--2---:R-:W-:-:S04]  /*4740*/  FADD.FTZ R123, -R121, 1 ;  /* 0x3f800000797b7421 */ /* 0x004fc80000010100 */
[----:B------:R-:W-:Y:S01]  /*4750*/  FFMA.FTZ R79, R79, R123, 1 ;  /* 0x3f8000004f4f7423 */ /* 0x000fe2000001007b */
[----:B0-----:R-:W-:-:S04]  /*4760*/  FADD.FTZ R123, -R122, 1 ;  /* 0x3f8000007a7b7421 */ /* 0x001fc80000010100 */
[----:B------:R-:W-:Y:S01]  /*4770*/  FFMA.FTZ R119, R119, R123, 1 ;  /* 0x3f80000077777423 */ /* 0x000fe2000001007b */
[----:B-----5:R-:W-:Y:S01]  /*4780*/  FADD.FTZ R123, -R118, 1 ;  /* 0x3f800000767b7421 */ /* 0x020fe20000010100 */
[----:B------:R-:W-:-:S03]  /*4790*/  FMUL.FTZ R161, R161, R78 ;  /* 0x0000004ea1a17220 */ /* 0x000fc60000410000 */
[----:B------:R-:W-:Y:S01]  /*47a0*/  FFMA.FTZ R123, R120, R123, 1 ;  /* 0x3f800000787b7423 */ /* 0x000fe2000001007b */
[----:B------:R-:W-:Y:S01]  /*47b0*/  FMUL.FTZ R120, R121, R79 ;  /* 0x0000004f79787220 */ /* 0x000fe20000410000 */
[--C-:B------:R-:W-:Y:S02]  /*47c0*/  HADD2.F32 R79, -RZ, R90.reuse.H0_H0 ;  /* 0x2000005aff4f7230 */ /* 0x100fe40000004100 */
[----:B------:R-:W-:Y:S01]  /*47d0*/  FMUL.FTZ R78, R122, R119 ;  /* 0x000000777a4e7220 */ /* 0x000fe20000410000 */
[----:B------:R-:W-:Y:S02]  /*47e0*/  HADD2.F32 R119, -RZ, R90.H1_H1 ;  /* 0x3000005aff777230 */ /* 0x000fe40000004100 */
[----:B------:R-:W-:Y:S01]  /*47f0*/  FMUL.FTZ R121, R118, R123 ;  /* 0x0000007b76797220 */ /* 0x000fe20000410000 */
[C---:B------:R-:W-:Y:S01]  /*4800*/  FADD.FTZ R90, -R92.reuse, R79 ;  /* 0x0000004f5c5a7221 */ /* 0x040fe20000010100 */
[--C-:B------:R-:W-:Y:S02]  /*4810*/  HADD2.F32 R118, -RZ, R91.reuse.H0_H0 ;  /* 0x2000005bff767230 */ /* 0x100fe40000004100 */
[----:B------:R-:W-:Y:S01]  /*4820*/  FADD.FTZ R119, -R92, R119 ;  /* 0x000000775c777221 */ /* 0x000fe20000010100 */
[----:B------:R-:W-:-:S02]  /*4830*/  HADD2.F32 R91, -RZ, R91.H1_H1 ;  /* 0x3000005bff5b7230 */ /* 0x000fc40000004100 */
[----:B------:R-:W-:Y:S01]  /*4840*/  FMUL.FTZ R90, R40, R90 ;  /* 0x0000005a285a7220 */ /* 0x000fe20000410000 */
[----:B------:R-:W-:Y:S01]  /*4850*/  FADD.FTZ R118, -R92, R118 ;  /* 0x000000765c767221 */ /* 0x000fe20000010100 */
[----:B------:R-:W-:Y:S01]  /*4860*/  FMUL.FTZ R119, R40, R119 ;  /* 0x0000007728777220 */ /* 0x000fe20000410000 */
[----:B------:R-:W-:Y:S01]  /*4870*/  FADD.FTZ R92, -R92, R91 ;  /* 0x0000005b5c5c7221 */ /* 0x000fe20000010100 */
[----:B------:R-:W-:Y:S01]  /*4880*/  FFMA.FTZ R79, R0, R90, R6 ;  /* 0x0000005a004f7223 */ /* 0x000fe20000010006 */
[C---:B------:R-:W-:Y:S01]  /*4890*/  FMUL.FTZ R118, R40.reuse, R118 ;  /* 0x0000007628767220 */ /* 0x040fe20000410000 */
[----:B------:R-:W-:Y:S01]  /*48a0*/  FFMA.FTZ R122, R3, R119, R7 ;  /* 0x00000077037a7223 */ /* 0x000fe20000010007 */
[----:B------:R-:W-:Y:S01]  /*48b0*/  FMUL.FTZ R92, R40, R92 ;  /* 0x0000005c285c7220 */ /* 0x000fe20000410000 */
[----:B------:R-:W-:Y:S01]  /*48c0*/  FMUL.FTZ R165, R79, -1.4426950216293334961 ;  /* 0xbfb8aa3b4fa57820 */ /* 0x000fe20000410000 */
[----:B------:R-:W-:Y:S01]  /*48d0*/  FFMA.FTZ R123, R4, R118, R8 ;  /* 0x00000076047b7223 */ /* 0x000fe20000010008 */
[----:B------:R-:W-:Y:S01]  /*48e0*/  FMUL.FTZ R164, R122, -1.4426950216293334961 ;  /* 0xbfb8aa3b7aa47820 */ /* 0x000fe20000410000 */
[----:B------:R-:W-:-:S03]  /*48f0*/  FFMA.FTZ R124, R5, R92, R9 ;  /* 0x0000005c057c7223 */ /* 0x000fc60000010009 */
[----:B------:R-:W0:Y:S01]  /*4900*/  MUFU.EX2 R165, R165 ;  /* 0x000000a500a57308 */ /* 0x000e220000000800 */
[----:B------:R-:W-:Y:S01]  /*4910*/  FMUL.FTZ R163, R123, -1.4426950216293334961 ;  /* 0xbfb8aa3b7ba37820 */ /* 0x000fe20000410000 */
[----:B------:R-:W-:-:S06]  /*4920*/  FMUL.FTZ R162, R124, -1.4426950216293334961 ;  /* 0xbfb8aa3b7ca27820 */ /* 0x000fcc0000410000 */
[----:B------:R-:W1:Y:S01]  /*4930*/  MUFU.EX2 R164, R164 ;  /* 0x000000a400a47308 */ /* 0x000e620000000800 */
[----:B---3--:R-:W-:-:S07]  /*4940*/  HADD2.F32 R91, -RZ, R96.H0_H0 ;  /* 0x20000060ff5b7230 */ /* 0x008fce0000004100 */
[----:B------:R-:W2:Y:S08]  /*4950*/  MUFU.EX2 R163, R163 ;  /* 0x000000a300a37308 */ /* 0x000eb00000000800 */
[----:B------:R-:W3:Y:S01]  /*4960*/  MUFU.EX2 R162, R162 ;  /* 0x000000a200a27308 */ /* 0x000ee20000000800 */
[----:B0-----:R-:W-:Y:S01]  /*4970*/  FADD.FTZ R165, R165, 1 ;  /* 0x3f800000a5a57421 */ /* 0x001fe20000010000 */
[----:B------:R-:W-:Y:S01]  /*4980*/  FMUL.FTZ R91, R91, R161 ;  /* 0x000000a15b5b7220 */ /* 0x000fe20000410000 */
[----:B-1----:R-:W-:-:S05]  /*4990*/  FADD.FTZ R164, R164, 1 ;  /* 0x3f800000a4a47421 */ /* 0x002fca0000010000 */
[----:B------:R-:W0:Y:S01]  /*49a0*/  MUFU.RCP R161, R165 ;  /* 0x000000a500a17308 */ /* 0x000e220000001000 */
[----:B--2---:R-:W-:Y:S01]  /*49b0*/  FADD.FTZ R163, R163, 1 ;  /* 0x3f800000a3a37421 */ /* 0x004fe20000010000 */
[----:B------:R-:W-:-:S06]  /*49c0*/  HADD2.F32 R96, -RZ, R96.H1_H1 ;  /* 0x30000060ff607230 */ /* 0x000fcc0000004100 */
[----:B------:R-:W1:Y:S01]  /*49d0*/  MUFU.RCP R164, R164 ;  /* 0x000000a400a47308 */ /* 0x000e620000001000 */
[----:B---3--:R-:W-:Y:S01]  /*49e0*/  FADD.FTZ R162, R162, 1 ;  /* 0x3f800000a2a27421 */ /* 0x008fe20000010000 */
[----:B------:R-:W-:Y:S01]  /*49f0*/  FMUL.FTZ R120, R96, R120 ;  /* 0x0000007860787220 */ /* 0x000fe20000410000 */
[----:B------:R-:W-:-:S05]  /*4a00*/  HADD2.F32 R96, -RZ, R97.H0_H0 ;  /* 0x20000061ff607230 */ /* 0x000fca0000004100 */
[----:B------:R-:W2:Y:S01]  /*4a10*/  MUFU.RCP R163, R163 ;  /* 0x000000a300a37308 */ /* 0x000ea20000001000 */
[----:B------:R-:W-:-:S07]  /*4a20*/  FMUL.FTZ R96, R96, R78 ;  /* 0x0000004e60607220 */ /* 0x000fce0000410000 */
[----:B------:R-:W3:Y:S01]  /*4a30*/  MUFU.RCP R162, R162 ;  /* 0x000000a200a27308 */ /* 0x000ee20000001000 */
[----:B0-----:R-:W-:Y:S01]  /*4a40*/  FADD.FTZ R78, -R161, 1 ;  /* 0x3f800000a14e7421 */ /* 0x001fe20000010100 */
[----:B------:R-:W-:-:S03]  /*4a50*/  HADD2.F32 R97, -RZ, R97.H1_H1 ;  /* 0x30000061ff617230 */ /* 0x000fc60000004100 */
[----:B------:R-:W-:Y:S01]  /*4a60*/  FFMA.FTZ R78, R79, R78, 1 ;  /* 0x3f8000004f4e7423 */ /* 0x000fe2000001004e */
[----:B-1----:R-:W-:Y:S01]  /*4a70*/  FADD.FTZ R79, -R164, 1 ;  /* 0x3f800000a44f7421 */ /* 0x002fe20000010100 */
[----:B------:R-:W-:Y:S01]  /*4a80*/  FMUL.FTZ R121, R97, R121 ;  /* 0x0000007961797220 */ /* 0x000fe20000410000 */
[----:B--2---:R-:W-:Y:S02]  /*4a90*/  FADD.FTZ R97, -R163, 1 ;  /* 0x3f800000a3617421 */ /* 0x004fe40000010100 */
[----:B------:R-:W-:Y:S02]  /*4aa0*/  FFMA.FTZ R79, R122, R79, 1 ;  /* 0x3f8000007a4f7423 */ /* 0x000fe4000001004f */
[----:B------:R-:W-:Y:S01]  /*4ab0*/  FFMA.FTZ R97, R123, R97, 1 ;  /* 0x3f8000007b617423 */ /* 0x000fe20000010061 */
[----:B---3--:R-:W-:-:S04]  /*4ac0*/  FADD.FTZ R122, -R162, 1 ;  /* 0x3f800000a27a7421 */ /* 0x008fc80000010100 */
[----:B------:R-:W-:Y:S01]  /*4ad0*/  FFMA.FTZ R122, R124, R122, 1 ;  /* 0x3f8000007c7a7423 */ /* 0x000fe2000001007a */
[----:B------:R-:W-:Y:S01]  /*4ae0*/  FMUL.FTZ R123, R163, R97 ;  /* 0x00000061a37b7220 */ /* 0x000fe20000410000 */
[--C-:B----4-:R-:W-:Y:S02]  /*4af0*/  HADD2.F32 R97, -RZ, R70.reuse.H0_H0 ;  /* 0x20000046ff617230 */ /* 0x110fe40000004100 */
[----:B------:R-:W-:Y:S01]  /*4b00*/  FMUL.FTZ R124, R162, R122 ;  /* 0x0000007aa27c7220 */ /* 0x000fe20000410000 */
[----:B------:R-:W-:Y:S02]  /*4b10*/  HADD2.F32 R122, -RZ, R70.H1_H1 ;  /* 0x30000046ff7a7230 */ /* 0x000fe40000004100 */
[--C-:B------:R-:W-:Y:S02]  /*4b20*/  HADD2.F32 R70, -RZ, R71.reuse.H0_H0 ;  /* 0x20000047ff467230 */ /* 0x100fe40000004100 */
[----:B------:R-:W-:Y:S02]  /*4b30*/  HADD2.F32 R71, -RZ, R71.H1_H1 ;  /* 0x30000047ff477230 */ /* 0x000fe40000004100 */
[----:B------:R-:W-:-:S03]  /*4b40*/  FMUL.FTZ R78, R161, R78 ;  /* 0x0000004ea14e7220 */ /* 0x000fc60000410000 */
[----:B------:R-:W-:Y:S01]  /*4b50*/  FMUL.FTZ R124, R71, R124 ;  /* 0x0000007c477c7220 */ /* 0x000fe20000410000 */
[----:B------:R-:W-:Y:S01]  /*4b60*/  FMUL.FTZ R71, R0, R60 ;  /* 0x0000003c00477220 */ /* 0x000fe20000410000 */
[----:B------:R-:W-:Y:S01]  /*4b70*/  FMUL.FTZ R123, R70, R123 ;  /* 0x0000007b467b7220 */ /* 0x000fe20000410000 */
[----:B------:R-:W-:Y:S02]  /*4b80*/  FMUL.FTZ R70, R3, R59 ;  /* 0x0000003b03467220 */ /* 0x000fe40000410000 */
[----:B------:R-:W-:Y:S01]  /*4b90*/  FFMA.FTZ R71, R2, R71, RZ ;  /* 0x0000004702477223 */ /* 0x000fe200000100ff */
[----:B------:R-:W-:Y:S01]  /*4ba0*/  FMUL.FTZ R97, R97, R78 ;  /* 0x0000004e61617220 */ /* 0x000fe20000410000 */
[----:B------:R-:W-:Y:S02]  /*4bb0*/  FMUL.FTZ R78, R4, R58 ;  /* 0x0000003a044e7220 */ /* 0x000fe40000410000 */
[----:B------:R-:W-:-:S04]  /*4bc0*/  FFMA.FTZ R71, R99, R70, R71 ;  /* 0x0000004663477223 */ /* 0x000fc80000010047 */
[----:B------:R-:W-:Y:S01]  /*4bd0*/  FFMA.FTZ R71, R98, R78, R71 ;  /* 0x0000004e62477223 */ /* 0x000fe20000010047 */
[----:B------:R-:W-:-:S04]  /*4be0*/  FMUL.FTZ R78, R5, R57 ;  /* 0x00000039054e7220 */ /* 0x000fc80000410000 */
        /* <DEDUP_REMOVED lines=17> */
[C---:B------:R-:W-:Y:S01]  /*4d00*/  FMUL.FTZ R78, R0.reuse, R48 ;  /* 0x00000030004e7220 */ /* 0x040fe20000410000 */
[----:B------:R-:W-:-:S03]  /*4d10*/  FFMA.FTZ R70, R0, R60, RZ ;  /* 0x0000003c00467223 */ /* 0x000fc600000100ff */
[----:B------:R-:W-:Y:S01]  /*4d20*/  FFMA.FTZ R71, R61, R78, R71 ;  /* 0x0000004e3d477223 */ /* 0x000fe20000010047 */
[C---:B------:R-:W-:Y:S01]  /*4d30*/  FMUL.FTZ R78, R3.reuse, R26 ;  /* 0x0000001a034e7220 */ /* 0x040fe20000410000 */
[----:B------:R-:W-:-:S03]  /*4d40*/  FFMA.FTZ R70, R3, R59, R70 ;  /* 0x0000003b03467223 */ /* 0x000fc60000010046 */
        /* <DEDUP_REMOVED lines=16> */
[C---:B------:R-:W-:Y:S01]  /*4e50*/  FFMA.FTZ R70, R5.reuse, R53, R70 ;  /* 0x0000003505467223 */ /* 0x040fe20000010046 */
[----:B------:R-:W-:-:S03]  /*4e60*/  FMUL.FTZ R78, R5, R11 ;  /* 0x0000000b054e7220 */ /* 0x000fc60000410000 */
[----:B------:R-:W-:Y:S01]  /*4e70*/  FFMA.FTZ R70, R0, R52, R70 ;  /* 0x0000003400467223 */ /* 0x000fe20000010046 */
[----:B------:R-:W-:Y:S01]  /*4e80*/  FFMA.FTZ R71, R146, R78, R71 ;  /* 0x0000004e92477223 */ /* 0x000fe20000010047 */
[----:B------:R-:W-:Y:S02]  /*4e90*/  FMUL.FTZ R78, R0, R38 ;  /* 0x00000026004e7220 */ /* 0x000fe40000410000 */
[----:B------:R-:W-:Y:S02]  /*4ea0*/  FFMA.FTZ R70, R3, R51, R70 ;  /* 0x0000003303467223 */ /* 0x000fe40000010046 */
[----:B------:R-:W-:Y:S01]  /*4eb0*/  FFMA.FTZ R71, R145, R78, R71 ;  /* 0x0000004e91477223 */ /* 0x000fe20000010047 */
[----:B------:R-:W-:Y:S01]  /*4ec0*/  FMUL.FTZ R78, R3, R35 ;  /* 0x00000023034e7220 */ /* 0x000fe20000410000 */
[----:B------:R-:W-:-:S03]  /*4ed0*/  FFMA.FTZ R70, R4, R50, R70 ;  /* 0x0000003204467223 */ /* 0x000fc60000010046 */
[----:B------:R-:W-:Y:S01]  /*4ee0*/  FFMA.FTZ R71, R144, R78, R71 ;  /* 0x0000004e90477223 */ /* 0x000fe20000010047 */
[----:B------:R-:W-:Y:S01]  /*4ef0*/  FMUL.FTZ R78, R4, R36 ;  /* 0x00000024044e7220 */ /* 0x000fe20000410000 */
[----:B------:R-:W-:-:S03]  /*4f00*/  FFMA.FTZ R70, R5, R49, R70 ;  /* 0x0000003105467223 */ /* 0x000fc60000010046 */
[----:B------:R-:W-:Y:S01]  /*4f10*/  FFMA.FTZ R71, R143, R78, R71 ;  /* 0x0000004e8f477223 */ /* 0x000fe20000010047 */
[----:B------:R-:W-:Y:S01]  /*4f20*/  FFMA.FTZ R70, R0, R48, R70 ;  /* 0x0000003000467223 */ /* 0x000fe20000010046 */
        /* <DEDUP_REMOVED lines=16> */
[C---:B------:R-:W-:Y:S02]  /*5030*/  FMUL.FTZ R78, R0.reuse, R30 ;  /* 0x0000001e004e7220 */ /* 0x040fe40000410000 */
        /* <DEDUP_REMOVED lines=78> */
[C---:B------:R-:W-:Y:S02]  /*5520*/  FFMA.FTZ R70, R3.reuse, R82, R70 ;  /* 0x0000005203467223 */ /* 0x040fe40000010046 */
[----:B------:R-:W-:Y:S01]  /*5530*/  FFMA.FTZ R71, R110, R78, R71 ;  /* 0x0000004e6e477223 */ /* 0x000fe20000010047 */
[----:B------:R-:W-:Y:S01]  /*5540*/  FMUL.FTZ R78, R3, R117 ;  /* 0x00000075034e7220 */ /* 0x000fe20000410000 */
[----:B------:R-:W-:-:S03]  /*5550*/  FFMA.FTZ R70, R4, R113, R70 ;  /* 0x0000007104467223 */ /* 0x000fc60000010046 */
        /* <DEDUP_REMOVED lines=13> */
[----:B------:R-:W-:Y:S01]  /*5630*/  FMUL.FTZ R78, R5, R85 ;  /* 0x00000055054e7220 */ /* 0x000fe20000410000 */
        /* <DEDUP_REMOVED lines=53> */
[----:B------:R-:W0:Y:S01]  /*5990*/  S2R R165, SR_TID.X ;  /* 0x0000000000a57919 */ /* 0x000e220000002100 */
        /* <DEDUP_REMOVED lines=21> */
[----:B------:R-:W-:Y:S01]  /*5af0*/  UIADD3.X UR11, URZ, UR5, URZ, UP0, !UPT ;  /* 0x000000053f0b7290 */ /* 0x000fe200087fe43f */
[----:B------:R-:W-:Y:S01]  /*5b00*/  FFMA.FTZ R70, R5, R121, R70 ;  /* 0x0000007905467223 */ /* 0x000fe20000010046 */
[----:B------:R-:W-:Y:S01]  /*5b10*/  UISETP.GE.U32.AND UP0, UPT, UR10, UR18, UPT ;  /* 0x000000120a00728c */ /* 0x000fe2000bf06070 */
        /* <DEDUP_REMOVED lines=11> */
[----:B------:R-:W-:Y:S01]  /*5bd0*/  UISETP.GE.AND.EX UP0, UPT, UR11, UR19, UPT, UP0 ;  /* 0x000000130b00728c */ /* 0x000fe2000bf06300 */
        /* <DEDUP_REMOVED lines=19> */
[----:B------:R-:W-:Y:S01]  /*5d10*/  PLOP3.LUT P1, PT, PT, PT, UP0, 0x40, 0x0 ;  /* 0x000000000000781c */ /* 0x000fe20003f2e808 */
        /* <DEDUP_REMOVED lines=41> */
[----:B-1----:R-:W-:Y:S05]  /*5fb0*/  @P1 BRA `(.L_x_3423) ;  /* 0x00000000009c1947 */ /* 0x002fea0003800000 */
[----:B------:R-:W2:Y:S04]  /*5fc0*/  LDL R161, [R1+0x38] ;  /* 0x0000380001a17983 */ /* 0x000ea80000100800 */
[----:B------:R-:W3:Y:S04]  /*5fd0*/  LDL R162, [R1+0x34] ;  /* 0x0000340001a27983 */ /* 0x000ee80000100800 */
[----:B------:R-:W4:Y:S04]  /*5fe0*/  LDL R163, [R1+0x2c] ;  /* 0x00002c0001a37983 */ /* 0x000f280000100800 */
[----:B------:R-:W5:Y:S04]  /*5ff0*/  LDL R71, [R1+0x30] ;  /* 0x0000300001477983 */ /* 0x000f680000100800 */
[----:B------:R-:W5:Y:S01]  /*6000*/  LDL R79, [R1+0x28] ;  /* 0x00002800014f7983 */ /* 0x000f620000100800 */
[----:B------:R-:W0:Y:S02]  /*6010*/  S2R R70, SR_TID.X ;  /* 0x0000000000467919 */ /* 0x000e240000002100 */
[----:B0-----:R-:W-:-:S02]  /*6020*/  SHF.L.U32 R160, R70, 0x1, RZ ;  /* 0x0000000146a07819 */ /* 0x001fc400000006ff */
[----:B------:R-:W-:Y:S02]  /*6030*/  LEA R164, R70, UR9, 0x5 ;  /* 0x0000000946a47c11 */ /* 0x000fe4000f8e28ff */
[----:B------:R-:W-:Y:S02]  /*6040*/  SHF.R.S32.HI R78, RZ, 0x1f, R70 ;  /* 0x0000001fff4e7819 */ /* 0x000fe40000011446 */
[----:B------:R-:W-:Y:S02]  /*6050*/  LOP3.LUT R160, R160, 0x18, RZ, 0xc0, !PT ;  /* 0x00000018a0a07812 */ /* 0x000fe400078ec0ff */
[----:B------:R-:W-:Y:S02]  /*6060*/  LEA.HI R78, R78, R70, RZ, 0x2 ;  /* 0x000000464e4e7211 */ /* 0x000fe400078f10ff */
[----:B------:R-:W-:Y:S02]  /*6070*/  IADD3 R70, R164, R160, RZ ;  /* 0x000000a0a4467210 */ /* 0x000fe40007ffe0ff */
[----:B------:R-:W5:Y:S04]  /*6080*/  LDL R164, [R1+0x24] ;  /* 0x0000240001a47983 */ /* 0x000f680000100800 */
[----:B------:R-:W-:Y:S01]  /*6090*/  STS.64 [R70], R80 ;  /* 0x0000005046007388 */ /* 0x000fe20000000a00 */
[----:B------:R-:W-:-:S04]  /*60a0*/  SHF.R.S32.HI R78, RZ, 0x2, R78 ;  /* 0x00000002ff4e7819 */ /* 0x000fc8000001144e */
[----:B------:R-:W-:Y:S01]  /*60b0*/  LEA R160, R78, UR9, 0x5 ;  /* 0x000000094ea07c11 */ /* 0x000fe2000f8e28ff */
[----:B--2---:R0:W-:Y:S04]  /*60c0*/  STS.64 [R161], R72 ;  /* 0x00000048a1007388 */ /* 0x0041e80000000a00 */
[----:B0-----:R-:W2:Y:S01]  /*60d0*/  LDL R161, [R1+0x20] ;  /* 0x0000200001a17983 */ /* 0x001ea20000100800 */
[----:B----4-:R-:W-:-:S03]  /*60e0*/  LEA R78, R163, R160, 0x3 ;  /* 0x000000a0a34e7211 */ /* 0x010fc600078e18ff */
[----:B---3--:R0:W-:Y:S04]  /*60f0*/  STS.64 [R162], R74 ;  /* 0x0000004aa2007388 */ /* 0x0081e80000000a00 */
[----:B0-----:R-:W3:Y:S04]  /*6100*/  LDL.64 R162, [R1+0x8] ;  /* 0x0000080001a27983 */ /* 0x001ee80000100a00 */
[----:B-----5:R-:W-:Y:S01]  /*6110*/  STS.64 [R71], R76 ;  /* 0x0000004c47007388 */ /* 0x020fe20000000a00 */
[----:B------:R-:W-:Y:S01]  /*6120*/  LEA R70, R79, R160, 0x3 ;  /* 0x000000a04f467211 */ /* 0x000fe200078e18ff */
[----:B------:R-:W-:Y:S06]  /*6130*/  BAR.SYNC.DEFER_BLOCKING 0x0 ;  /* 0x0000000000007b1d */ /* 0x000fec0000010000 */
[----:B------:R-:W0:Y:S04]  /*6140*/  LDS.64 R78, [R78] ;  /* 0x000000004e4e7984 */ /* 0x000e280000000a00 */
[----:B------:R-:W1:Y:S01]  /*6150*/  LDS.64 R70, [R70+0xa00] ;  /* 0x000a000046467984 */ /* 0x000e620000000a00 */
[----:B0-----:R-:W-:Y:S01]  /*6160*/  FADD.FTZ R78, RZ, R78 ;  /* 0x0000004eff4e7221 */ /* 0x001fe20000010000 */
[----:B------:R-:W-:-:S03]  /*6170*/  FADD.FTZ R79, RZ, R79 ;  /* 0x0000004fff4f7221 */ /* 0x000fc60000010000 */
[----:B-1----:R-:W-:Y:S01]  /*6180*/  FADD.FTZ R78, R78, R70 ;  /* 0x000000464e4e7221 */ /* 0x002fe20000010000 */
[----:B------:R-:W-:Y:S01]  /*6190*/  LEA R70, R164, R160, 0x3 ;  /* 0x000000a0a4467211 */ /* 0x000fe200078e18ff */
[----:B------:R-:W-:-:S05]  /*61a0*/  FADD.FTZ R79, R79, R71 ;  /* 0x000000474f4f7221 */ /* 0x000fca0000010000 */
[----:B------:R-:W0:Y:S02]  /*61b0*/  LDS.64 R70, [R70+0x1400] ;  /* 0x0014000046467984 */ /* 0x000e240000000a00 */
[----:B0-----:R-:W-:Y:S01]  /*61c0*/  FADD.FTZ R78, R78, R70 ;  /* 0x000000464e4e7221 */ /* 0x001fe20000010000 */
[----:B------:R-:W-:Y:S01]  /*61d0*/  FADD.FTZ R79, R79, R71 ;  /* 0x000000474f4f7221 */ /* 0x000fe20000010000 */
[----:B--2---:R-:W-:-:S06]  /*61e0*/  LEA R70, R161, R160, 0x3 ;  /* 0x000000a0a1467211 */ /* 0x004fcc00078e18ff */
[----:B------:R-:W0:Y:S02]  /*61f0*/  LDS.64 R70, [R70+0x1e00] ;  /* 0x001e000046467984 */ /* 0x000e240000000a00 */
[----:B0-----:R-:W-:Y:S01]  /*6200*/  FADD.FTZ R71, R79, R71 ;  /* 0x000000474f477221 */ /* 0x001fe20000010000 */
[----:B------:R-:W-:-:S05]  /*6210*/  FADD.FTZ R70, R78, R70 ;  /* 0x000000464e467221 */ /* 0x000fca0000010000 */
[----:B---3--:R0:W-:Y:S02]  /*6220*/  STG.E.64 desc[UR14][R162.64+0x9000], R70 ;  /* 0x00900046a2007986 */ /* 0x0081e4000c101b0e */
.L_x_3423:
[----:B------:R-:W-:Y:S01]  /*6230*/  BSSY B0, `(.L_x_3424) ;  /* 0x0000017000007945 */ /* 0x000fe20003800000 */
[----:B0-----:R-:W-:-:S03]  /*6240*/  CS2R R70, SRZ ;  /* 0x0000000000467805 */ /* 0x001fc6000001ff00 */
[----:B------:R-:W-:Y:S05]  /*6250*/  @P0 BRA `(.L_x_3425) ;  /* 0x0000000000500947 */ /* 0x000fea0003800000 */
[----:B------:R-:W2:Y:S04]  /*6260*/  LDL R78, [R1+0x1c] ;  /* 0x00001c00014e7983 */ /* 0x000ea80000100800 */
[----:B------:R-:W3:Y:S04]  /*6270*/  LDL R163, [R1+0x18] ;  /* 0x0000180001a37983 */ /* 0x000ee80000100800 */
[----:B------:R-:W4:Y:S04]  /*6280*/  LDL R162, [R1+0x14] ;  /* 0x0000140001a27983 */ /* 0x000f280000100800 */
[----:B------:R-:W5:Y:S04]  /*6290*/  LDL R161, [R1+0x10] ;  /* 0x0000100001a17983 */ /* 0x000f680000100800 */
[----:B------:R-:W5:Y:S04]  /*62a0*/  LDL R160, [R1+0x4] ;  /* 0x0000040001a07983 */ /* 0x000f680000100800 */
[----:B--2---:R-:W0:Y:S04]  /*62b0*/  LDS.64 R78, [R78] ;  /* 0x000000004e4e7984 */ /* 0x004e280000000a00 */
[----:B---3--:R-:W1:Y:S01]  /*62c0*/  LDS.64 R70, [R163] ;  /* 0x00000000a3467984 */ /* 0x008e620000000a00 */
[----:B0-----:R-:W-:Y:S01]  /*62d0*/  FADD.FTZ R78, RZ, R78 ;  /* 0x0000004eff4e7221 */ /* 0x001fe20000010000 */
[----:B------:R-:W-:-:S03]  /*62e0*/  FADD.FTZ R79, RZ, R79 ;  /* 0x0000004fff4f7221 */ /* 0x000fc60000010000 */
[----:B-1----:R-:W-:Y:S01]  /*62f0*/  FADD.FTZ R78, R78, R70 ;  /* 0x000000464e4e7221 */ /* 0x002fe20000010000 */
[----:B------:R-:W-:Y:S02]  /*6300*/  FADD.FTZ R79, R79, R71 ;  /* 0x000000474f4f7221 */ /* 0x000fe40000010000 */
[----:B----4-:R-:W0:Y:S02]  /*6310*/  LDS.64 R70, [R162] ;  /* 0x00000000a2467984 */ /* 0x010e240000000a00 */
[----:B0-----:R-:W-:Y:S01]  /*6320*/  FADD.FTZ R78, R78, R70 ;  /* 0x000000464e4e7221 */ /* 0x001fe20000010000 */
[----:B------:R-:W-:Y:S02]  /*6330*/  FADD.FTZ R79, R79, R71 ;  /* 0x000000474f4f7221 */ /* 0x000fe40000010000 */
[----:B-----5:R-:W0:Y:S02]  /*6340*/  LDS.64 R70, [R161] ;  /* 0x00000000a1467984 */ /* 0x020e240000000a00 */
[----:B0-----:R-:W-:Y:S01]  /*6350*/  FADD.FTZ R78, R78, R70 ;  /* 0x000000464e4e7221 */ /* 0x001fe20000010000 */
[----:B------:R-:W-:-:S02]  /*6360*/  FADD.FTZ R79, R79, R71 ;  /* 0x000000474f4f7221 */ /* 0x000fc40000010000 */
[----:B------:R-:W0:Y:S02]  /*6370*/  LDS.64 R70, [R160] ;  /* 0x00000000a0467984 */ /* 0x000e240000000a00 */
[----:B0-----:R-:W-:Y:S01]  /*6380*/  FADD.FTZ R70, R78, R70 ;  /* 0x000000464e467221 */ /* 0x001fe20000010000 */
[----:B------:R-:W-:-:S07]  /*6390*/  FADD.FTZ R71, R79, R71 ;  /* 0x000000474f477221 */ /* 0x000fce0000010000 */
.L_x_3425:
[----:B------:R-:W-:Y:S05]  /*63a0*/  BSYNC B0 ;  /* 0x0000000000007941 */ /* 0x000fea0003800000 */
.L_x_3424:
[----:B------:R-:W2:Y:S01]  /*63b0*/  LDL R164, [R1+0x3c] ;  /* 0x00003c0001a47983 */ /* 0x000ea20000100800 */
[----:B------:R-:W-:Y:S01]  /*63c0*/  LOP3.LUT P0, RZ, R165, 0xffffffc3, RZ, 0xc0, !PT ;  /* 0xffffffc3a5ff7812 */ /* 0x000fe2000780c0ff */
[----:B------:R-:W-:Y:S01]  /*63d0*/  UISETP.GE.U32.AND UP1, UPT, UR10, UR18, UPT ;  /* 0x000000120a00728c */ /* 0x000fe2000bf26070 */
[----:B------:R-:W-:Y:S01]  /*63e0*/  MOV R163, UR4 ;  /* 0x0000000400a37c02 */ /* 0x000fe20008000f00 */
[----:B------:R-:W0:Y:S02]  /*63f0*/  SHFL.BFLY PT, R79, R70, 0x2, 0x1f ;  /* 0x0c401f00464f7f89 */ /* 0x000e2400000e0000 */
[----:B------:R-:W-:Y:S02]  /*6400*/  UISETP.GE.AND.EX UP1, UPT, UR11, UR19, UPT, UP1 ;  /* 0x000000130b00728c */ /* 0x000fe4000bf26310 */
[----:B------:R-:W1:Y:S06]  /*6410*/  SHFL.BFLY PT, R78, R71, 0x2, 0x1f ;  /* 0x0c401f00474e7f89 */ /* 0x000e6c00000e0000 */
[----:B------:R-:W3:Y:S01]  /*6420*/  @!P0 LDC R162, c[0x0][0x10] ;  /* 0x00000400ffa28b82 */ /* 0x000ee20000000800 */
[----:B0-----:R-:W-:Y:S01]  /*6430*/  FADD.FTZ R70, R79, R70 ;  /* 0x000000464f467221 */ /* 0x001fe20000010000 */
[----:B-1----:R-:W-:-:S04]  /*6440*/  FADD.FTZ R71, R78, R71 ;  /* 0x000000474e477221 */ /* 0x002fc80000010000 */
[----:B------:R-:W0:Y:S02]  /*6450*/  SHFL.BFLY PT, R161, R70, 0x1, 0x1f ;  /* 0x0c201f0046a17f89 */ /* 0x000e2400000e0000 */
[----:B------:R-:W1:Y:S02]  /*6460*/  @!P0 LDC.64 R78, c[0x0][0x260] ;  /* 0x00009800ff4e8b82 */ /* 0x000e640000000a00 */
[----:B------:R-:W4:Y:S01]  /*6470*/  SHFL.BFLY PT, R160, R71, 0x1, 0x1f ;  /* 0x0c201f0047a07f89 */ /* 0x000f2200000e0000 */
[----:B---3--:R-:W-:Y:S02]  /*6480*/  @!P0 IMAD R162, R162, R163, UR8 ;  /* 0x00000008a2a28e24 */ /* 0x008fe4000f8e02a3 */
[----:B0-----:R-:W-:Y:S01]  /*6490*/  FADD.FTZ R70, R70, R161 ;  /* 0x000000a146467221 */ /* 0x001fe20000010000 */
[----:B----4-:R-:W-:Y:S02]  /*64a0*/  FADD.FTZ R71, R71, R160 ;  /* 0x000000a047477221 */ /* 0x010fe40000010000 */
[----:B--2---:R-:W-:-:S04]  /*64b0*/  @!P0 LEA R162, R162, R164, 0x8 ;  /* 0x000000a4a2a28211 */ /* 0x004fc800078e40ff */
[----:B------:R-:W-:-:S05]  /*64c0*/  @!P0 SHF.L.U32 R162, R162, 0x1, RZ ;  /* 0x00000001a2a28819 */ /* 0x000fca00000006ff */
[----:B-1----:R-:W-:-:S05]  /*64d0*/  @!P0 IMAD.WIDE.U32 R78, R162, 0x4, R78 ;  /* 0x00000004a24e8825 */ /* 0x002fca00078e004e */
[----:B------:R0:W-:Y:S01]  /*64e0*/  @!P0 STG.E.64 desc[UR14][R78.64], R70 ;  /* 0x000000464e008986 */ /* 0x0001e2000c101b0e */
[----:B------:R-:W-:-:S13]  /*64f0*/  PLOP3.LUT P0, PT, PT, PT, UP1, 0x80, 0x0 ;  /* 0x000000000000781c */ /* 0x000fda0003f0f018 */
[----:B0-----:R-:W-:Y:S05]  /*6500*/  @P0 BRA `(.L_x_3426) ;  /* 0x00000000005c0947 */ /* 0x001fea0003800000 */
[----:B------:R-:W-:Y:S01]  /*6510*/  BAR.SYNC.DEFER_BLOCKING 0x0 ;  /* 0x0000000000007b1d */ /* 0x000fe20000010000 */
[----:B------:R-:W-:-:S13]  /*6520*/  ISETP.NE.AND P0, PT, R165, RZ, PT ;  /* 0x000000ffa500720c */ /* 0x000fda0003f05270 */
        /* <DEDUP_REMOVED lines=10> */
.L_x_3428:
        /* <DEDUP_REMOVED lines=8> */
.L_x_3427:
[----:B------:R-:W-:Y:S05]  /*6650*/  WARPSYNC.ALL ;  /* 0x0000000000007948 */ /* 0x000fea0003800000 */
[----:B------:R-:W-:Y:S06]  /*6660*/  BAR.SYNC.DEFER_BLOCKING 0x0 ;  /* 0x0000000000007b1d */ /* 0x000fec0000010000 */
[----:B------:R-:W-:Y:S05]  /*6670*/  BRA `(.L_x_3429) ;  /* 0x0000000000547947 */ /* 0x000fea0003800000 */
.L_x_3426:
        /* <DEDUP_REMOVED lines=11> */
.L_x_3431:
        /* <DEDUP_REMOVED lines=8> */
.L_x_3430:
[----:B------:R-:W-:Y:S05]  /*67b0*/  WARPSYNC.ALL ;  /* 0x0000000000007948 */ /* 0x000fea0003800000 */
[----:B------:R-:W-:Y:S06]  /*67c0*/  BAR.SYNC.DEFER_BLOCKING 0x0 ;  /* 0x0000000000007b1d */ /* 0x000fec0000010000 */
.L_x_3429:
[----:B------:R-:W0:Y:S01]  /*67d0*/  S2R R161, SR_TID.X ;  /* 0x0000000000a17919 */ /* 0x000e220000002100 */
[----:B------:R-:W2:Y:S01]  /*67e0*/  LDL R79, [R1] ;  /* 0x00000000014f7983 */ /* 0x000ea20000100800 */
[----:B------:R-:W1:Y:S01]  /*67f0*/  S2UR UR17, SR_CgaCtaId ;  /* 0x00000000001179c3 */ /* 0x000e620000008800 */
        /* <DEDUP_REMOVED lines=16> */
[----:B------:R-:W-:Y:S02]  /*6900*/  UIMAD UR13, UR13, 0x50000, URZ ;  /* 0x000500000d0d78a4 */ /* 0x000fe4000f8e023f */
[----:B------:R-:W-:Y:S02]  /*6910*/  UIADD3 UR5, UR5, 0x3480, URZ ;  /* 0x0000348005057890 */ /* 0x000fe4000fffe03f */
[----:B------:R-:W-:Y:S02]  /*6920*/  ULOP3.LUT UR4, UR4, 0x1, URZ, 0x3c, !UPT ;  /* 0x0000000104047892 */ /* 0x000fe4000f8e3c3f */
        /* <DEDUP_REMOVED lines=22> */
[----:B------:R-:W-:-:S03]  /*6a90*/  @!P0 SHF.R.U32.HI R78, RZ, 0x1, R161 ;  /* 0x00000001ff4e8819 */ /* 0x000fc600000116a1 */
[----:B------:R-:W-:Y:S01]  /*6aa0*/  @!P0 FMUL.FTZ R71, R71, 4.8828125727595761418e-05 ;  /* 0x384ccccd47478820 */ /* 0x000fe20000410000 */
[----:B------:R-:W-:-:S05]  /*6ab0*/  @!P0 LOP3.LUT R78, R78, 0x7ffffff8, RZ, 0xc0, !PT ;  /* 0x7ffffff84e4e8812 */ /* 0x000fca00078ec0ff */
[----:B------:R2:W-:Y:S02]  /*6ac0*/  @!P0 STS.64 [R78+UR5], R70 ;  /* 0x000000464e008988 */ /* 0x0005e40008000a05 */
[----:B--2---:R-:W-:Y:S01]  /*6ad0*/  LEA R78, R79, UR5, 0x3 ;  /* 0x000000054f4e7c11 */ /* 0x004fe2000f8e18ff */
[----:B------:R-:W-:Y:S01]  /*6ae0*/  BAR.SYNC.DEFER_BLOCKING 0x0 ;  /* 0x0000000000007b1d */ /* 0x000fe20000010000 */
[----:B------:R-:W-:-:S04]  /*6af0*/  USHF.L.U32 UR5, UR22, 0x6, URZ ;  /* 0x0000000616057899 */ /* 0x000fc8000800063f */
[----:B------:R-:W-:Y:S01]  /*6b00*/  ULOP3.LUT UR5, UR5, 0x3c0, URZ, 0xc0, !UPT ;  /* 0x000003c005057892 */ /* 0x000fe2000f8ec03f */
[----:B------:R-:W0:Y:S02]  /*6b10*/  LDS.64 R78, [R78] ;  /* 0x000000004e4e7984 */ /* 0x000e240000000a00 */
[C-C-:B0-----:R-:W-:Y:S01]  /*6b20*/  FFMA.FTZ R70, R0.reuse, R60, -R78.reuse ;  /* 0x0000003c00467223 */ /* 0x141fe2000001084e */
[--C-:B------:R-:W-:Y:S01]  /*6b30*/  FFMA.FTZ R51, R3, R51, -R78.reuse ;  /* 0x0000003303337223 */ /* 0x100fe2000001084e */
[--C-:B------:R-:W-:Y:S01]  /*6b40*/  FFMA.FTZ R160, R0, R48, -R78.reuse ;  /* 0x0000003000a07223 */ /* 0x100fe2000001084e */
[----:B------:R-:W-:Y:S01]  /*6b50*/  FFMA.FTZ R71, R5, R49, -R78 ;  /* 0x0000003105477223 */ /* 0x000fe2000001084e */
[-C--:B------:R-:W-:Y:S01]  /*6b60*/  FFMA.FTZ R70, R2, -R79.reuse, R70 ;  /* 0x8000004f02467223 */ /* 0x080fe20000010046 */
[----:B------:R-:W-:Y:S01]  /*6b70*/  FFMA.FTZ R2, R4, R50, -R78 ;  /* 0x0000003204027223 */ /* 0x000fe2000001084e */
[----:B------:R-:W-:Y:S01]  /*6b80*/  FFMA.FTZ R64, R64, -R79, R51 ;  /* 0x8000004f40407223 */ /* 0x000fe20000010033 */
[----:B------:R-:W-:Y:S01]  /*6b90*/  IMAD.WIDE.U32 R50, R161, -0x33333333, RZ ;  /* 0xcccccccda1327825 */ /* 0x000fe200078e00ff */
[----:B------:R-:W-:-:S03]  /*6ba0*/  HFMA2.MMA R49, -RZ, RZ, 0, 0 ;  /* 0x00000000ff317435 */ /* 0x000fc600000001ff */
[----:B------:R-:W-:Y:S01]  /*6bb0*/  FFMA.FTZ R160, R61, -R79, R160 ;  /* 0x8000004f3da07223 */ /* 0x000fe200000100a0 */
[--C-:B------:R-:W-:Y:S01]  /*6bc0*/  FFMA.FTZ R54, R4, R54, -R78.reuse ;  /* 0x0000003604367223 */ /* 0x100fe2000001084e */
[----:B------:R-:W-:Y:S01]  /*6bd0*/  MOV R50, UR12 ;  /* 0x0000000c00327c02 */ /* 0x000fe20008000f00 */
[----:B------:R-:W-:Y:S01]  /*6be0*/  FFMA.FTZ R55, R3, R55, -R78 ;  /* 0x0000003703377223 */ /* 0x000fe2000001084e */
[----:B------:R-:W-:Y:S01]  /*6bf0*/  SHF.R.U32.HI R51, RZ, 0x6, R51 ;  /* 0x00000006ff337819 */ /* 0x000fe20000011633 */
[-C--:B------:R-:W-:Y:S01]  /*6c00*/  FFMA.FTZ R67, R67, -R79.reuse, R54 ;  /* 0x8000004f43437223 */ /* 0x080fe20000010036 */
[----:B------:R-:W-:Y:S01]  /*6c10*/  IADD3 R54, P2, R152, UR24, RZ ;  /* 0x0000001898367c10 */ /* 0x000fe2000ff5e0ff */
[-C--:B------:R-:W-:Y:S01]  /*6c20*/  FFMA.FTZ R68, R68, -R79.reuse, R55 ;  /* 0x8000004f44447223 */ /* 0x080fe20000010037 */
[C---:B------:R-:W-:Y:S01]  /*6c30*/  IADD3 R61, R51.reuse, UR5, RZ ;  /* 0x00000005333d7c10 */ /* 0x040fe2000fffe0ff */
[----:B------:R-:W-:Y:S01]  /*6c40*/  IMAD R48, R51, -0x50, R161 ;  /* 0xffffffb033307824 */ /* 0x000fe200078e02a1 */
[----:B------:R-:W-:Y:S01]  /*6c50*/  IADD3.X R55, R157, UR25, RZ, P2, !PT ;  /* 0x000000199d377c10 */ /* 0x000fe200097fe4ff */
[--C-:B------:R-:W-:Y:S01]  /*6c60*/  FFMA.FTZ R58, R4, R58, -R78.reuse ;  /* 0x0000003a043a7223 */ /* 0x100fe2000001084e */
[----:B------:R-:W-:Y:S01]  /*6c70*/  FFMA.FTZ R56, R0, R56, -R78 ;  /* 0x0000003800387223 */ /* 0x000fe2000001084e */
[----:B------:R-:W-:Y:S01]  /*6c80*/  IMAD R61, R61, 0x140, RZ ;  /* 0x000001403d3d7824 */ /* 0x000fe200078e02ff */
[----:B------:R-:W-:Y:S01]  /*6c90*/  SHF.L.U32 R48, R48, 0x2, RZ ;  /* 0x0000000230307819 */ /* 0x000fe200000006ff */
[----:B------:R-:W-:Y:S01]  /*6ca0*/  FFMA.FTZ R98, R98, -R79, R58 ;  /* 0x8000004f62627223 */ /* 0x000fe2000001003a */
[----:B------:R-:W-:Y:S01]  /*6cb0*/  IADD3 R58, P4, R154, UR24, RZ ;  /* 0x000000189a3a7c10 */ /* 0x000fe2000ff9e0ff */
[----:B------:R-:W-:Y:S01]  /*6cc0*/  FFMA.FTZ R57, R5, R57, -R78 ;  /* 0x0000003905397223 */ /* 0x000fe2000001084e */
[----:B------:R-:W-:Y:S01]  /*6cd0*/  IADD3 R157, R61, 0x2d00, RZ ;  /* 0x00002d003d9d7810 */ /* 0x000fe20007ffe0ff */
[----:B------:R-:W-:Y:S01]  /*6ce0*/  IMAD.WIDE.U32 R48, R50, 0x50000, R48 ;  /* 0x0005000032307825 */ /* 0x000fe200078e0030 */
[----:B------:R-:W-:-:S03]  /*6cf0*/  IADD3 R50, P0, R150, UR24, RZ ;  /* 0x0000001896327c10 */ /* 0x000fc6000ff1e0ff */
[-C--:B------:R-:W-:Y:S01]  /*6d00*/  FFMA.FTZ R69, R69, -R79.reuse, R56 ;  /* 0x8000004f45457223 */ /* 0x080fe20000010038 */
[----:B------:R-:W-:Y:S01]  /*6d10*/  IADD3 R154, R61, 0x3200, RZ ;  /* 0x000032003d9a7810 */ /* 0x000fe20007ffe0ff */
[--C-:B------:R-:W-:Y:S01]  /*6d20*/  FFMA.FTZ R52, R0, R52, -R78.reuse ;  /* 0x0000003400347223 */ /* 0x100fe2000001084e */
[----:B------:R-:W-:Y:S01]  /*6d30*/  IADD3.X R51, R159, UR25, RZ, P0, !PT ;  /* 0x000000199f337c10 */ /* 0x000fe200087fe4ff */
[----:B------:R-:W-:Y:S01]  /*6d40*/  FFMA.FTZ R93, R93, -R79, R57 ;  /* 0x8000004f5d5d7223 */ /* 0x000fe20000010039 */
[-C--:B------:R-:W-:Y:S01]  /*6d50*/  IADD3 R157, P0, R157, R48.reuse, RZ ;  /* 0x000000309d9d7210 */ /* 0x080fe20007f1e0ff */
[----:B------:R-:W-:Y:S01]  /*6d60*/  FFMA.FTZ R53, R5, R53, -R78 ;  /* 0x0000003505357223 */ /* 0x000fe2000001084e */
[----:B------:R-:W-:Y:S01]  /*6d70*/  IADD3 R56, P3, R153, UR24, RZ ;  /* 0x0000001899387c10 */ /* 0x000fe2000ff7e0ff */
[----:B------:R-:W-:Y:S01]  /*6d80*/  FFMA.FTZ R65, R65, -R79, R52 ;  /* 0x8000004f41417223 */ /* 0x000fe20000010034 */
[----:B------:R-:W-:Y:S01]  /*6d90*/  IADD3 R154, P2, R154, R48, RZ ;  /* 0x000000309a9a7210 */ /* 0x000fe20007f5e0ff */
[--C-:B------:R-:W-:Y:S01]  /*6da0*/  FFMA.FTZ R59, R3, R59, -R78.reuse ;  /* 0x0000003b033b7223 */ /* 0x100fe2000001084e */
[----:B------:R-:W-:Y:S01]  /*6db0*/  LOP3.LUT R150, R150, 0xfffffff7, RZ, 0xc0, !PT ;  /* 0xfffffff796967812 */ /* 0x000fe200078ec0ff */
[-C--:B------:R-:W-:Y:S01]  /*6dc0*/  FFMA.FTZ R66, R66, -R79.reuse, R53 ;  /* 0x8000004f42427223 */ /* 0x080fe20000010035 */
[----:B------:R-:W-:Y:S01]  /*6dd0*/  IADD3 R52, P1, R151, UR24, RZ ;  /* 0x0000001897347c10 */ /* 0x000fe2000ff3e0ff */
[-C--:B------:R-:W-:Y:S01]  /*6de0*/  FFMA.FTZ R99, R99, -R79.reuse, R59 ;  /* 0x8000004f63637223 */ /* 0x080fe2000001003b */
[----:B------:R-:W-:Y:S01]  /*6df0*/  IADD3.X R57, R156, UR25, RZ, P3, !PT ;  /* 0x000000199c397c10 */ /* 0x000fe20009ffe4ff */
[-C--:B------:R-:W-:Y:S01]  /*6e00*/  FFMA.FTZ R71, R62, -R79.reuse, R71 ;  /* 0x8000004f3e477223 */ /* 0x080fe20000010047 */
[----:B------:R-:W-:Y:S01]  /*6e10*/  IADD3 R156, R61, 0x3700, RZ ;  /* 0x000037003d9c7810 */ /* 0x000fe20007ffe0ff */
[--C-:B------:R-:W-:Y:S01]  /*6e20*/  FFMA.FTZ R26, R3, R26, -R78.reuse ;  /* 0x0000001a031a7223 */ /* 0x100fe2000001084e */
[----:B------:R-:W-:Y:S01]  /*6e30*/  @P0 LOP3.LUT R150, R150, 0x8, RZ, 0xfc, !PT ;  /* 0x0000000896960812 */ /* 0x000fe200078efcff */
[----:B------:R-:W-:Y:S01]  /*6e40*/  FFMA.FTZ R14, R4, R14, -R78 ;  /* 0x0000000e040e7223 */ /* 0x000fe2000001084e */
[----:B------:R-:W-:Y:S01]  /*6e50*/  IADD3.X R53, R158, UR25, RZ, P1, !PT ;  /* 0x000000199e357c10 */ /* 0x000fe20008ffe4ff */
[----:B------:R-:W-:Y:S01]  /*6e60*/  FFMA.FTZ R10, R10, -R79, R26 ;  /* 0x8000004f0a0a7223 */ /* 0x000fe2000001001a */
[----:B------:R-:W-:Y:S01]  /*6e70*/  IADD3 R156, P1, R156, R48, RZ ;  /* 0x000000309c9c7210 */ /* 0x000fe20007f3e0ff */
[----:B------:R-:W-:Y:S01]  /*6e80*/  FFMA.FTZ R11, R5, R11, -R78 ;  /* 0x0000000b050b7223 */ /* 0x000fe2000001084e */
[----:B------:R-:W-:Y:S01]  /*6e90*/  LOP3.LUT R150, R150, 0xfffffffb, RZ, 0xc0, !PT ;  /* 0xfffffffb96967812 */ /* 0x000fe200078ec0ff */
[----:B------:R-:W-:Y:S01]  /*6ea0*/  FFMA.FTZ R127, R127, -R79, R14 ;  /* 0x8000004f7f7f7223 */ /* 0x000fe2000001000e */
[----:B------:R-:W-:Y:S01]  /*6eb0*/  IADD3.X R59, R155, UR25, RZ, P4, !PT ;  /* 0x000000199b3b7c10 */ /* 0x000fe2000a7fe4ff */
[C---:B------:R-:W-:Y:S01]  /*6ec0*/  FMUL.FTZ R98, R40.reuse, R98 ;  /* 0x0000006228627220 */ /* 0x040fe20000410000 */
[----:B------:R-:W-:Y:S01]  /*6ed0*/  IADD3 R155, R61, 0x3c00, RZ ;  /* 0x00003c003d9b7810 */ /* 0x000fe20007ffe0ff */
[----:B------:R-:W-:Y:S01]  /*6ee0*/  FMUL.FTZ R93, R40, R93 ;  /* 0x0000005d285d7220 */ /* 0x000fe20000410000 */
[----:B------:R-:W-:Y:S01]  /*6ef0*/  @P2 LOP3.LUT R150, R150, 0x4, RZ, 0xfc, !PT ;  /* 0x0000000496962812 */ /* 0x000fe200078efcff */
[C---:B------:R-:W-:Y:S01]  /*6f00*/  FMUL.FTZ R14, R40.reuse, R70 ;  /* 0x00000046280e7220 */ /* 0x040fe20000410000 */
[----:B------:R-:W-:Y:S01]  /*6f10*/  IADD3 R155, P0, R155, R48, RZ ;  /* 0x000000309b9b7210 */ /* 0x000fe20007f1e0ff */
[----:B------:R-:W-:Y:S01]  /*6f20*/  FMUL.FTZ R99, R40, R99 ;  /* 0x0000006328637220 */ /* 0x000fe20000410000 */
[----:B------:R-:W-:Y:S01]  /*6f30*/  LOP3.LUT R150, R150, 0xfffffffd, RZ, 0xc0, !PT ;  /* 0xfffffffd96967812 */ /* 0x000fe200078ec0ff */
[----:B------:R-:W-:Y:S01]  /*6f40*/  FFMA.FTZ R2, R63, -R79, R2 ;  /* 0x8000004f3f027223 */ /* 0x000fe20000010002 */
[----:B------:R-:W-:Y:S01]  /*6f50*/  IADD3 R152, R61, 0x4100, RZ ;  /* 0x000041003d987810 */ /* 0x000fe20007ffe0ff */
[--C-:B------:R-:W-:Y:S01]  /*6f60*/  FFMA.FTZ R20, R4, R20, -R78.reuse ;  /* 0x0000001404147223 */ /* 0x100fe2000001084e */
[----:B------:R-:W-:Y:S01]  /*6f70*/  @P1 LOP3.LUT R150, R150, 0x2, RZ, 0xfc, !PT ;  /* 0x0000000296961812 */ /* 0x000fe200078efcff */
[--C-:B------:R-:W-:Y:S01]  /*6f80*/  FFMA.FTZ R15, R5, R15, -R78.reuse ;  /* 0x0000000f050f7223 */ /* 0x100fe2000001084e */
[----:B------:R-:W-:Y:S01]  /*6f90*/  IADD3 R153, R61, 0x4600, RZ ;  /* 0x000046003d997810 */ /* 0x000fe20007ffe0ff */
[--C-:B------:R-:W-:Y:S01]  /*6fa0*/  FFMA.FTZ R25, R5, R25, -R78.reuse ;  /* 0x0000001905197223 */ /* 0x100fe2000001084e */
[----:B------:R-:W-:Y:S01]  /*6fb0*/  LOP3.LUT R150, R150, 0xfffffffe, RZ, 0xc0, !PT ;  /* 0xfffffffe96967812 */ /* 0x000fe200078ec0ff */
[--C-:B------:R-:W-:Y:S01]  /*6fc0*/  FFMA.FTZ R18, R0, R18, -R78.reuse ;  /* 0x0000001200127223 */ /* 0x100fe2000001084e */
[----:B------:R-:W-:Y:S01]  /*6fd0*/  IADD3 R151, R61, 0x4b00, RZ ;  /* 0x00004b003d977810 */ /* 0x000fe20007ffe0ff */
[--C-:B------:R-:W-:Y:S01]  /*6fe0*/  FFMA.FTZ R39, R3, R39, -R78.reuse ;  /* 0x0000002703277223 */ /* 0x100fe2000001084e */
[C---:B------:R-:W-:Y:S01]  /*6ff0*/  IADD3 R158, R61.reuse, 0x2800, RZ ;  /* 0x000028003d9e7810 */ /* 0x040fe20007ffe0ff */
[--C-:B------:R-:W-:Y:S01]  /*7000*/  FFMA.FTZ R37, R4, R37, -R78.reuse ;  /* 0x0000002504257223 */ /* 0x100fe2000001084e */
[----:B------:R-:W-:Y:S01]  /*7010*/  IADD3 R60, R61, 0x1e00, RZ ;  /* 0x00001e003d3c7810 */ /* 0x000fe20007ffe0ff */
[--C-:B------:R-:W-:Y:S01]  /*7020*/  FFMA.FTZ R17, R3, R17, -R78.reuse ;  /* 0x0000001103117223 */ /* 0x100fe2000001084e */
[C---:B------:R-:W-:Y:S01]  /*7030*/  IADD3 R62, R61.reuse, 0x2300, RZ ;  /* 0x000023003d3e7810 */ /* 0x040fe20007ffe0ff */
[----:B------:R-:W-:Y:S01]  /*7040*/  FFMA.FTZ R11, R146, -R79, R11 ;  /* 0x8000004f920b7223 */ /* 0x000fe2000001000b */
[----:B------:R-:W-:Y:S01]  /*7050*/  IADD3 R61, R61, 0x1900, RZ ;  /* 0x000019003d3d7810 */ /* 0x000fe20007ffe0ff */
[----:B------:R-:W-:Y:S01]  /*7060*/  FMUL.FTZ R69, R40, R69 ;  /* 0x0000004528457220 */ /* 0x000fe20000410000 */
[----:B------:R-:W-:Y:S01]  /*7070*/  @P0 LOP3.LUT R150, R150, 0x1, RZ, 0xfc, !PT ;  /* 0x0000000196960812 */ /* 0x000fe200078efcff */
[----:B------:R-:W-:Y:S01]  /*7080*/  FMUL.FTZ R68, R40, R68 ;  /* 0x0000004428447220 */ /* 0x000fe20000410000 */
[----:B------:R-:W-:Y:S01]  /*7090*/  IADD3 R152, P2, R152, R48, RZ ;  /* 0x0000003098987210 */ /* 0x000fe20007f5e0ff */
[--C-:B------:R-:W-:Y:S01]  /*70a0*/  FFMA.FTZ R38, R0, R38, -R78.reuse ;  /* 0x0000002600267223 */ /* 0x100fe2000001084e */
[-C--:B------:R-:W-:Y:S01]  /*70b0*/  IADD3 R153, P1, R153, R48.reuse, RZ ;  /* 0x0000003099997210 */ /* 0x080fe20007f3e0ff */
[--C-:B------:R-:W-:Y:S01]  /*70c0*/  FFMA.FTZ R35, R3, R35, -R78.reuse ;  /* 0x0000002303237223 */ /* 0x100fe2000001084e */
[----:B------:R-:W-:Y:S01]  /*70d0*/  IADD3 R151, P0, R151, R48, RZ ;  /* 0x0000003097977210 */ /* 0x000fe20007f1e0ff */
[--C-:B------:R-:W-:Y:S01]  /*70e0*/  FFMA.FTZ R32, R4, R32, -R78.reuse ;  /* 0x0000002004207223 */ /* 0x100fe2000001084e */
[-C--:B------:R-:W-:Y:S01]  /*70f0*/  IADD3 R158, P3, R158, R48.reuse, RZ ;  /* 0x000000309e9e7210 */ /* 0x080fe20007f7e0ff */
[----:B------:R-:W-:Y:S01]  /*7100*/  FFMA.FTZ R21, R5, R21, -R78 ;  /* 0x0000001505157223 */ /* 0x000fe2000001084e */
[-C--:B------:R-:W-:Y:S01]  /*7110*/  IADD3 R60, P5, R60, R48.reuse, RZ ;  /* 0x000000303c3c7210 */ /* 0x080fe20007fbe0ff */
[----:B------:R-:W-:Y:S01]  /*7120*/  FMUL.FTZ R67, R40, R67 ;  /* 0x0000004328437220 */ /* 0x000fe20000410000 */
[----:B------:R-:W-:Y:S01]  /*7130*/  IADD3 R62, P4, R62, R48, RZ ;  /* 0x000000303e3e7210 */ /* 0x000fe20007f9e0ff */
[----:B------:R-:W-:Y:S01]  /*7140*/  FMUL.FTZ R66, R40, R66 ;  /* 0x0000004228427220 */ /* 0x000fe20000410000 */
[----:B------:R-:W-:Y:S01]  /*7150*/  IADD3 R48, P6, R61, R48, RZ ;  /* 0x000000303d307210 */ /* 0x000fe20007fde0ff */
[-C--:B------:R-:W-:Y:S01]  /*7160*/  FFMA.FTZ R19, R19, -R79.reuse, R20 ;  /* 0x8000004f13137223 */ /* 0x080fe20000010014 */
[----:B------:R-:W-:Y:S01]  /*7170*/  IADD3 R159, R49, UR13, RZ ;  /* 0x0000000d319f7c10 */ /* 0x000fe2000fffe0ff */
[----:B------:R-:W-:Y:S01]  /*7180*/  FFMA.FTZ R12, R12, -R79, R15 ;  /* 0x8000004f0c0c7223 */ /* 0x000fe2000001000f */
[----:B------:R-:W-:Y:S01]  /*7190*/  SHF.L.U32 R26, R48, 0x1, RZ ;  /* 0x00000001301a7819 */ /* 0x000fe200000006ff */
[C-C-:B------:R-:W-:Y:S01]  /*71a0*/  FFMA.FTZ R27, R3.reuse, R27, -R78.reuse ;  /* 0x0000001b031b7223 */ /* 0x140fe2000001084e */
[----:B------:R-:W-:Y:S01]  /*71b0*/  IADD3.X R49, RZ, R159, RZ, P6, !PT ;  /* 0x0000009fff317210 */ /* 0x000fe200037fe4ff */
[----:B------:R-:W-:Y:S01]  /*71c0*/  FFMA.FTZ R22, R3, R22, -R78 ;  /* 0x0000001603167223 */ /* 0x000fe2000001084e */
[----:B------:R-:W-:Y:S01]  /*71d0*/  SHF.L.U32 R61, R60, 0x1, RZ ;  /* 0x000000013c3d7819 */ /* 0x000fe200000006ff */
[----:B------:R-:W-:Y:S01]  /*71e0*/  FMUL.FTZ R65, R40, R65 ;  /* 0x0000004128417220 */ /* 0x000fe20000410000 */
[----:B------:R-:W-:Y:S01]  /*71f0*/  SHF.L.U64.HI R49, R48, 0x1, R49 ;  /* 0x0000000130317819 */ /* 0x000fe20000010231 */
[----:B------:R-:W-:Y:S01]  /*7200*/  FMUL.FTZ R64, R40, R64 ;  /* 0x0000004028407220 */ /* 0x000fe20000410000 */
[----:B------:R-:W-:Y:S01]  /*7210*/  IADD3 R48, P6, R26, UR24, RZ ;  /* 0x000000181a307c10 */ /* 0x000fe2000ffde0ff */
[C---:B------:R-:W-:Y:S01]  /*7220*/  FMUL.FTZ R2, R40.reuse, R2 ;  /* 0x0000000228027220 */ /* 0x040fe20000410000 */
[----:B------:R-:W-:Y:S01]  /*7230*/  IADD3.X R26, RZ, R159, RZ, P5, !PT ;  /* 0x0000009fff1a7210 */ /* 0x000fe20002ffe4ff */
[----:B------:R-:W-:Y:S01]  /*7240*/  FMUL.FTZ R71, R40, R71 ;  /* 0x0000004728477220 */ /* 0x000fe20000410000 */
[----:B------:R-:W-:Y:S01]  /*7250*/  F2FP.F16.F32.PACK_AB R93, R93, R98 ;  /* 0x000000625d5d723e */ /* 0x000fe200000000ff */
[-C--:B------:R-:W-:Y:S01]  /*7260*/  FFMA.FTZ R25, R134, -R79.reuse, R25 ;  /* 0x8000004f86197223 */ /* 0x080fe20000010019 */
[----:B------:R-:W-:Y:S01]  /*7270*/  SHF.L.U64.HI R26, R60, 0x1, R26 ;  /* 0x000000013c1a7819 */ /* 0x000fe2000001021a */
[-C--:B------:R-:W-:Y:S01]  /*7280*/  FFMA.FTZ R18, R149, -R79.reuse, R18 ;  /* 0x8000004f95127223 */ /* 0x080fe20000010012 */
[----:B------:R-:W-:Y:S01]  /*7290*/  F2FP.F16.F32.PACK_AB R14, R99, R14 ;  /* 0x0000000e630e723e */ /* 0x000fe200000000ff */
[----:B------:R-:W-:Y:S01]  /*72a0*/  FMUL.FTZ R99, R40, R10 ;  /* 0x0000000a28637220 */ /* 0x000fe20000410000 */
[----:B------:R-:W-:Y:S01]  /*72b0*/  IADD3 R60, P5, R61, UR24, RZ ;  /* 0x000000183d3c7c10 */ /* 0x000fe2000ffbe0ff */
[----:B------:R-:W-:Y:S01]  /*72c0*/  FFMA.FTZ R39, R148, -R79, R39 ;  /* 0x8000004f94277223 */ /* 0x000fe20000010027 */
[C-C-:B------:R-:W-:Y:S01]  /*72d0*/  FFMA.FTZ R24, R0.reuse, R24, -R78.reuse ;  /* 0x0000001800187223 */ /* 0x140fe2000001084e */
[--C-:B------:R-:W-:Y:S01]  /*72e0*/  FFMA.FTZ R13, R0, R13, -R78.reuse ;  /* 0x0000000d000d7223 */ /* 0x100fe2000001084e */
[-C--:B------:R-:W-:Y:S01]  /*72f0*/  FFMA.FTZ R37, R147, -R79.reuse, R37 ;  /* 0x8000004f93257223 */ /* 0x080fe20000010025 */
[----:B------:R-:W-:Y:S01]  /*7300*/  FFMA.FTZ R17, R128, -R79, R17 ;  /* 0x8000004f80117223 */ /* 0x000fe20000010011 */
[----:B------:R-:W-:Y:S01]  /*7310*/  FMUL.FTZ R10, R40, R11 ;  /* 0x0000000b280a7220 */ /* 0x000fe20000410000 */
[--C-:B------:R-:W-:Y:S01]  /*7320*/  FFMA.FTZ R36, R4, R36, -R78.reuse ;  /* 0x0000002404247223 */ /* 0x100fe2000001084e */
[C-C-:B------:R-:W-:Y:S01]  /*7330*/  FFMA.FTZ R33, R5.reuse, R33, -R78.reuse ;  /* 0x0000002105217223 */ /* 0x140fe2000001084e */
[----:B------:R-:W-:Y:S01]  /*7340*/  FFMA.FTZ R16, R5, R16, -R78 ;  /* 0x0000001005107223 */ /* 0x000fe2000001084e */
[-C--:B------:R-:W-:Y:S01]  /*7350*/  FFMA.FTZ R38, R145, -R79.reuse, R38 ;  /* 0x8000004f91267223 */ /* 0x080fe20000010026 */
[-C--:B------:R-:W-:Y:S01]  /*7360*/  FFMA.FTZ R35, R144, -R79.reuse, R35 ;  /* 0x8000004f90237223 */ /* 0x080fe20000010023 */
[-C--:B------:R-:W-:Y:S01]  /*7370*/  FFMA.FTZ R32, R139, -R79.reuse, R32 ;  /* 0x8000004f8b207223 */ /* 0x080fe20000010020 */
[----:B------:R-:W-:Y:S01]  /*7380*/  FFMA.FTZ R21, R130, -R79, R21 ;  /* 0x8000004f82157223 */ /* 0x000fe20000010015 */
[----:B------:R-:W-:Y:S01]  /*7390*/  PRMT R11, R93, 0x7632, R11 ;  /* 0x000076325d0b7816 */ /* 0x000fe2000000000b */
[--C-:B------:R-:W-:Y:S01]  /*73a0*/  FFMA.FTZ R34, R0, R34, -R78.reuse ;  /* 0x0000002200227223 */ /* 0x100fe2000001084e */
[----:B------:R-:W-:Y:S01]  /*73b0*/  F2FP.F16.F32.PACK_AB R68, R68, R69 ;  /* 0x000000454444723e */ /* 0x000fe200000000ff */
[--C-:B------:R-:W-:Y:S01]  /*73c0*/  FFMA.FTZ R31, R3, R31, -R78.reuse ;  /* 0x0000001f031f7223 */ /* 0x100fe2000001084e */
[----:B------:R-:W-:Y:S01]  /*73d0*/  FFMA.FTZ R29, R5, R29, -R78 ;  /* 0x0000001d051d7223 */ /* 0x000fe2000001084e */
[-C--:B------:R-:W-:Y:S01]  /*73e0*/  FFMA.FTZ R27, R136, -R79.reuse, R27 ;  /* 0x8000004f881b7223 */ /* 0x080fe2000001001b */
[----:B------:R-:W-:Y:S01]  /*73f0*/  FFMA.FTZ R139, R132, -R79, R22 ;  /* 0x8000004f848b7223 */ /* 0x000fe20000010016 */
[C---:B------:R-:W-:Y:S01]  /*7400*/  FMUL.FTZ R160, R40.reuse, R160 ;  /* 0x000000a028a07220 */ /* 0x040fe20000410000 */
[C---:B------:R-:W-:Y:S01]  /*7410*/  FMUL.FTZ R19, R40.reuse, R19 ;  /* 0x0000001328137220 */ /* 0x040fe20000410000 */
[----:B------:R-:W-:Y:S01]  /*7420*/  FMUL.FTZ R12, R40, R12 ;  /* 0x0000000c280c7220 */ /* 0x000fe20000410000 */
[----:B------:R-:W-:Y:S01]  /*7430*/  F2FP.F16.F32.PACK_AB R66, R66, R67 ;  /* 0x000000434242723e */ /* 0x000fe200000000ff */
[----:B------:R-:W-:Y:S01]  /*7440*/  FFMA.FTZ R30, R0, R30, -R78 ;  /* 0x0000001e001e7223 */ /* 0x000fe2000001084e */
[----:B------:R-:W-:Y:S01]  /*7450*/  IADD3.X R61, R26, UR25, RZ, P5, !PT ;  /* 0x000000191a3d7c10 */ /* 0x000fe2000affe4ff */
[----:B------:R-:W-:Y:S01]  /*7460*/  FMUL.FTZ R22, R40, R25 ;  /* 0x0000001928167220 */ /* 0x000fe20000410000 */
[----:B------:R-:W-:Y:S01]  /*7470*/  F2FP.F16.F32.PACK_AB R64, R64, R65 ;  /* 0x000000414040723e */ /* 0x000fe200000000ff */
[-C--:B------:R-:W-:Y:S01]  /*7480*/  FFMA.FTZ R133, R133, -R79.reuse, R24 ;  /* 0x8000004f85857223 */ /* 0x080fe20000010018 */
[----:B------:R-:W-:Y:S01]  /*7490*/  F2FP.F16.F32.PACK_AB R2, R71, R2 ;  /* 0x000000024702723e */ /* 0x000fe200000000ff */
[----:B------:R-:W-:Y:S01]  /*74a0*/  FFMA.FTZ R13, R129, -R79, R13 ;  /* 0x8000004f810d7223 */ /* 0x000fe2000001000d */
[C---:B------:R-:W-:Y:S01]  /*74b0*/  FMUL.FTZ R18, R40.reuse, R18 ;  /* 0x0000001228127220 */ /* 0x040fe20000410000 */
[C---:B------:R-:W-:Y:S01]  /*74c0*/  FMUL.FTZ R39, R40.reuse, R39 ;  /* 0x0000002728277220 */ /* 0x040fe20000410000 */
[C---:B------:R-:W-:Y:S01]  /*74d0*/  FMUL.FTZ R37, R40.reuse, R37 ;  /* 0x0000002528257220 */ /* 0x040fe20000410000 */
[----:B------:R-:W-:Y:S01]  /*74e0*/  FMUL.FTZ R26, R40, R17 ;  /* 0x00000011281a7220 */ /* 0x000fe20000410000 */
[----:B------:R-:W-:Y:S01]  /*74f0*/  PRMT R25, R14, 0x7632, R25 ;  /* 0x000076320e197816 */ /* 0x000fe20000000019 */
[-C--:B------:R-:W-:Y:S01]  /*7500*/  FFMA.FTZ R36, R143, -R79.reuse, R36 ;  /* 0x8000004f8f247223 */ /* 0x080fe20000010024 */
[-C--:B------:R-:W-:Y:S01]  /*7510*/  FFMA.FTZ R33, R142, -R79.reuse, R33 ;  /* 0x8000004f8e217223 */ /* 0x080fe20000010021 */
[----:B------:R-:W-:Y:S01]  /*7520*/  FFMA.FTZ R129, R126, -R79, R16 ;  /* 0x8000004f7e817223 */ /* 0x000fe20000010010 */
[C---:B------:R-:W-:Y:S01]  /*7530*/  FMUL.FTZ R38, R40.reuse, R38 ;  /* 0x0000002628267220 */ /* 0x040fe20000410000 */
[C---:B------:R-:W-:Y:S01]  /*7540*/  FMUL.FTZ R35, R40.reuse, R35 ;  /* 0x0000002328237220 */ /* 0x040fe20000410000 */
[----:B------:R-:W-:Y:S01]  /*7550*/  FMUL.FTZ R24, R40, R21 ;  /* 0x0000001528187220 */ /* 0x000fe20000410000 */
[----:B------:R-:W-:Y:S01]  /*7560*/  PRMT R17, R68, 0x7632, R17 ;  /* 0x0000763244117816 */ /* 0x000fe20000000011 */
[-C--:B------:R-:W-:Y:S01]  /*7570*/  FFMA.FTZ R34, R141, -R79.reuse, R34 ;  /* 0x8000004f8d227223 */ /* 0x080fe20000010022 */
[-C--:B------:R-:W-:Y:S01]  /*7580*/  FFMA.FTZ R31, R140, -R79.reuse, R31 ;  /* 0x8000004f8c1f7223 */ /* 0x080fe2000001001f */
[----:B------:R-:W-:Y:S01]  /*7590*/  FFMA.FTZ R29, R138, -R79, R29 ;  /* 0x8000004f8a1d7223 */ /* 0x000fe2000001001d */
[----:B------:R-:W-:Y:S01]  /*75a0*/  FMUL.FTZ R16, R40, R27 ;  /* 0x0000001b28107220 */ /* 0x000fe20000410000 */
[----:B------:R0:W-:Y:S01]  /*75b0*/  STG.E.U16 desc[UR14][R50.64+0x6], R11 ;  /* 0x0000060b32007986 */ /* 0x0001e2000c10150e */
[----:B------:R-:W-:Y:S01]  /*75c0*/  PRMT R21, R66, 0x7632, R21 ;  /* 0x0000763242157816 */ /* 0x000fe20000000015 */
[----:B------:R-:W-:Y:S01]  /*75d0*/  FFMA.FTZ R137, R137, -R79, R30 ;  /* 0x8000004f89897223 */ /* 0x000fe2000001001e */
[----:B------:R-:W-:Y:S01]  /*75e0*/  PRMT R27, R64, 0x7632, R27 ;  /* 0x00007632401b7816 */ /* 0x000fe2000000001b */
[--C-:B------:R-:W-:Y:S01]  /*75f0*/  FFMA.FTZ R28, R4, R28, -R78.reuse ;  /* 0x0000001c041c7223 */ /* 0x100fe2000001084e */
[----:B------:R-:W-:Y:S01]  /*7600*/  F2FP.F16.F32.PACK_AB R99, R99, R160 ;  /* 0x000000a06363723e */ /* 0x000fe200000000ff */
[----:B------:R-:W-:Y:S01]  /*7610*/  FMUL.FTZ R36, R40, R36 ;  /* 0x0000002428247220 */ /* 0x000fe20000410000 */
[----:B------:R-:W-:Y:S01]  /*7620*/  F2FP.F16.F32.PACK_AB R12, R12, R19 ;  /* 0x000000130c0c723e */ /* 0x000fe200000000ff */
[----:B------:R-:W-:Y:S01]  /*7630*/  FMUL.FTZ R33, R40, R33 ;  /* 0x0000002128217220 */ /* 0x000fe20000410000 */
[----:B------:R-:W-:Y:S01]  /*7640*/  IADD3.X R20, RZ, R159, RZ, P4, !PT ;  /* 0x0000009fff147210 */ /* 0x000fe200027fe4ff */
[----:B------:R1:W-:Y:S01]  /*7650*/  STG.E.U16 desc[UR14][R50.64], R14 ;  /* 0x0000000e32007986 */ /* 0x0003e2000c10150e */
[----:B------:R-:W-:Y:S01]  /*7660*/  SHF.L.U32 R63, R62, 0x1, RZ ;  /* 0x000000013e3f7819 */ /* 0x000fe200000006ff */
[----:B------:R-:W-:Y:S01]  /*7670*/  FFMA.FTZ R23, R4, R23, -R78 ;  /* 0x0000001704177223 */ /* 0x000fe2000001084e */
[----:B0-----:R-:W-:Y:S01]  /*7680*/  PRMT R11, R2, 0x7632, R11 ;  /* 0x00007632020b7816 */ /* 0x001fe2000000000b */
[----:B------:R-:W-:Y:S01]  /*7690*/  STG.E.U16 desc[UR14][R50.64+0x2], R25 ;  /* 0x0000021932007986 */ /* 0x000fe2000c10150e */
[----:B------:R-:W-:Y:S01]  /*76a0*/  F2FP.F16.F32.PACK_AB R18, R39, R18 ;  /* 0x000000122712723e */ /* 0x000fe200000000ff */
[----:B------:R-:W-:Y:S01]  /*76b0*/  FMUL.FTZ R34, R40, R34 ;  /* 0x0000002228227220 */ /* 0x000fe20000410000 */
[----:B------:R-:W-:Y:S01]  /*76c0*/  F2FP.F16.F32.PACK_AB R10, R10, R37 ;  /* 0x000000250a0a723e */ /* 0x000fe200000000ff */
[----:B------:R-:W-:Y:S01]  /*76d0*/  STG.E.U16 desc[UR14][R50.64+0x4], R93 ;  /* 0x0000045d32007986 */ /* 0x000fe2000c10150e */
[C---:B------:R-:W-:Y:S01]  /*76e0*/  FMUL.FTZ R31, R40.reuse, R31 ;  /* 0x0000001f281f7220 */ /* 0x040fe20000410000 */
[C---:B------:R-:W-:Y:S01]  /*76f0*/  FMUL.FTZ R32, R40.reuse, R32 ;  /* 0x0000002028207220 */ /* 0x040fe20000410000 */
[C---:B------:R-:W-:Y:S01]  /*7700*/  FMUL.FTZ R29, R40.reuse, R29 ;  /* 0x0000001d281d7220 */ /* 0x040fe20000410000 */
[----:B------:R0:W-:Y:S01]  /*7710*/  STG.E.U16 desc[UR14][R52.64+0x2], R17 ;  /* 0x0000021134007986 */ /* 0x0001e2000c10150e */
[----:B------:R-:W-:Y:S01]  /*7720*/  F2FP.F16.F32.PACK_AB R35, R35, R38 ;  /* 0x000000262323723e */ /* 0x000fe200000000ff */
[----:B------:R-:W-:Y:S01]  /*7730*/  FMUL.FTZ R137, R40, R137 ;  /* 0x0000008928897220 */ /* 0x000fe20000410000 */
[----:B-1----:R-:W-:Y:S01]  /*7740*/  PRMT R14, R99, 0x7632, R14 ;  /* 0x00007632630e7816 */ /* 0x002fe2000000000e */
[----:B------:R-:W-:Y:S01]  /*7750*/  STG.E.U16 desc[UR14][R52.64], R68 ;  /* 0x0000004434007986 */ /* 0x000fe2000c10150e */
[----:B------:R-:W-:Y:S01]  /*7760*/  SHF.L.U64.HI R20, R62, 0x1, R20 ;  /* 0x000000013e147819 */ /* 0x000fe20000010214 */
[-C--:B------:R-:W-:Y:S01]  /*7770*/  FFMA.FTZ R135, R135, -R79.reuse, R28 ;  /* 0x8000004f87877223 */ /* 0x080fe2000001001c */
[----:B------:R-:W-:Y:S01]  /*7780*/  IADD3 R62, P4, R63, UR24, RZ ;  /* 0x000000183f3e7c10 */ /* 0x000fe2000ff9e0ff */
[----:B------:R-:W-:Y:S01]  /*7790*/  STG.E.U16 desc[UR14][R52.64+0x4], R66 ;  /* 0x0000044234007986 */ /* 0x000fe2000c10150e */
[----:B------:R-:W-:Y:S01]  /*77a0*/  IADD3.X R49, R49, UR25, RZ, P6, !PT ;  /* 0x0000001931317c10 */ /* 0x000fe2000b7fe4ff */
[----:B------:R-:W-:Y:S01]  /*77b0*/  FFMA.FTZ R23, R131, -R79, R23 ;  /* 0x8000004f83177223 */ /* 0x000fe20000010017 */
[----:B------:R-:W-:Y:S01]  /*77c0*/  F2FP.F16.F32.PACK_AB R33, R33, R36 ;  /* 0x000000242121723e */ /* 0x000fe200000000ff */
[----:B------:R-:W-:Y:S01]  /*77d0*/  STG.E.U16 desc[UR14][R52.64+0x6], R21 ;  /* 0x0000061534007986 */ /* 0x000fe2000c10150e */
[----:B0-----:R-:W-:Y:S01]  /*77e0*/  PRMT R17, R12, 0x7632, R17 ;  /* 0x000076320c117816 */ /* 0x001fe20000000011 */
[C---:B------:R-:W-:Y:S01]  /*77f0*/  FMUL.FTZ R135, R40.reuse, R135 ;  /* 0x0000008728877220 */ /* 0x040fe20000410000 */
[----:B------:R-:W-:Y:S01]  /*7800*/  F2FP.F16.F32.PACK_AB R31, R31, R34 ;  /* 0x000000221f1f723e */ /* 0x000fe200000000ff */
[----:B------:R-:W-:Y:S01]  /*7810*/  STG.E.U16 desc[UR14][R54.64], R64 ;  /* 0x0000004036007986 */ /* 0x000fe2000c10150e */
[----:B------:R-:W-:Y:S01]  /*7820*/  F2FP.F16.F32.PACK_AB R29, R29, R32 ;  /* 0x000000201d1d723e */ /* 0x000fe200000000ff */
[----:B------:R-:W-:Y:S01]  /*7830*/  FMUL.FTZ R133, R40, R133 ;  /* 0x0000008528857220 */ /* 0x000fe20000410000 */
[----:B------:R-:W-:Y:S01]  /*7840*/  F2FP.F16.F32.PACK_AB R16, R16, R137 ;  /* 0x000000891010723e */ /* 0x000fe200000000ff */
[----:B------:R-:W-:Y:S01]  /*7850*/  STG.E.U16 desc[UR14][R54.64+0x2], R27 ;  /* 0x0000021b36007986 */ /* 0x000fe2000c10150e */
[----:B------:R-:W-:Y:S01]  /*7860*/  IADD3.X R63, R20, UR25, RZ, P4, !PT ;  /* 0x00000019143f7c10 */ /* 0x000fe2000a7fe4ff */
[C---:B------:R-:W-:Y:S01]  /*7870*/  FMUL.FTZ R20, R40.reuse, R139 ;  /* 0x0000008b28147220 */ /* 0x040fe20000410000 */
[----:B------:R-:W-:Y:S01]  /*7880*/  IADD3.X R15, RZ, R159, RZ, P3, !PT ;  /* 0x0000009fff0f7210 */ /* 0x000fe20001ffe4ff */
[----:B------:R0:W-:Y:S01]  /*7890*/  STG.E.U16 desc[UR14][R54.64+0x4], R2 ;  /* 0x0000040236007986 */ /* 0x0001e2000c10150e */
[----:B------:R-:W-:Y:S01]  /*78a0*/  FMUL.FTZ R23, R40, R23 ;  /* 0x0000001728177220 */ /* 0x000fe20000410000 */
[----:B------:R-:W-:Y:S01]  /*78b0*/  LOP3.LUT P6, RZ, R150, 0x8, RZ, 0xc0, !PT ;  /* 0x0000000896ff7812 */ /* 0x000fe200078cc0ff */
[--C-:B------:R-:W-:Y:S01]  /*78c0*/  FFMA.FTZ R100, R0, R100, -R78.reuse ;  /* 0x0000006400647223 */ /* 0x100fe2000001084e */
[----:B------:R1:W-:Y:S01]  /*78d0*/  STG.E.U16 desc[UR14][R54.64+0x6], R11 ;  /* 0x0000060b36007986 */ /* 0x0003e2000c10150e */
[----:B------:R-:W-:Y:S01]  /*78e0*/  F2FP.F16.F32.PACK_AB R22, R22, R135 ;  /* 0x000000871616723e */ /* 0x000fe200000000ff */
[--C-:B------:R-:W-:Y:S01]  /*78f0*/  FFMA.FTZ R94, R3, R94, -R78.reuse ;  /* 0x0000005e035e7223 */ /* 0x100fe2000001084e */
[----:B------:R-:W-:Y:S01]  /*7900*/  SHF.L.U64.HI R15, R158, 0x1, R15 ;  /* 0x000000019e0f7819 */ /* 0x000fe2000001020f */
[----:B------:R2:W-:Y:S01]  /*7910*/  STG.E.U16 desc[UR14][R56.64+0x4], R12 ;  /* 0x0000040c38007986 */ /* 0x0005e2000c10150e */
[----:B------:R-:W-:Y:S01]  /*7920*/  LOP3.LUT P4, RZ, R150, 0x4, RZ, 0xc0, !PT ;  /* 0x0000000496ff7812 */ /* 0x000fe2000788c0ff */
[----:B------:R-:W-:Y:S01]  /*7930*/  FFMA.FTZ R104, R4, R104, -R78 ;  /* 0x0000006804687223 */ /* 0x000fe2000001084e */
[----:B------:R-:W-:Y:S01]  /*7940*/  F2FP.F16.F32.PACK_AB R20, R20, R133 ;  /* 0x000000851414723e */ /* 0x000fe200000000ff */
[----:B------:R-:W-:Y:S01]  /*7950*/  STG.E.U16 desc[UR14][R56.64], R99 ;  /* 0x0000006338007986 */ /* 0x000fe2000c10150e */
[----:B0-----:R-:W-:Y:S01]  /*7960*/  PRMT R2, R18, 0x7632, R2 ;  /* 0x0000763212027816 */ /* 0x001fe20000000002 */
[----:B------:R-:W-:Y:S01]  /*7970*/  FFMA.FTZ R102, R5, R102, -R78 ;  /* 0x0000006605667223 */ /* 0x000fe2000001084e */
[----:B------:R-:W-:Y:S01]  /*7980*/  F2FP.F16.F32.PACK_AB R23, R24, R23 ;  /* 0x000000171817723e */ /* 0x000fe200000000ff */
[----:B------:R0:W-:Y:S01]  /*7990*/  STG.E.U16 desc[UR14][R56.64+0x2], R14 ;  /* 0x0000020e38007986 */ /* 0x0001e2000c10150e */
[----:B-1----:R-:W-:Y:S01]  /*79a0*/  PRMT R11, R10, 0x7632, R11 ;  /* 0x000076320a0b7816 */ /* 0x002fe2000000000b */
[C---:B------:R-:W-:Y:S01]  /*79b0*/  FMUL.FTZ R13, R40.reuse, R13 ;  /* 0x0000000d280d7220 */ /* 0x040fe20000410000 */
[C---:B------:R-:W-:Y:S01]  /*79c0*/  FMUL.FTZ R127, R40.reuse, R127 ;  /* 0x0000007f287f7220 */ /* 0x040fe20000410000 */
[----:B--2---:R-:W-:Y:S01]  /*79d0*/  PRMT R12, R35, 0x7632, R12 ;  /* 0x00007632230c7816 */ /* 0x004fe2000000000c */
[----:B------:R-:W-:Y:S01]  /*79e0*/  STG.E.U16 desc[UR14][R56.64+0x6], R17 ;  /* 0x0000061138007986 */ /* 0x000fe2000c10150e */
[----:B------:R-:W-:Y:S01]  /*79f0*/  FMUL.FTZ R30, R40, R129 ;  /* 0x00000081281e7220 */ /* 0x000fe20000410000 */
[----:B------:R-:W-:Y:S01]  /*7a00*/  FFMA.FTZ R105, R0, R105, -R78 ;  /* 0x0000006900697223 */ /* 0x000fe2000001084e */
[-C--:B------:R-:W-:Y:S01]  /*7a10*/  FFMA.FTZ R125, R125, -R79.reuse, R100 ;  /* 0x8000004f7d7d7223 */ /* 0x080fe20000010064 */
[----:B------:R1:W-:Y:S01]  /*7a20*/  STG.E.U16 desc[UR14][R58.64+0x4], R10 ;  /* 0x0000040a3a007986 */ /* 0x0003e2000c10150e */
[-C--:B------:R-:W-:Y:S01]  /*7a30*/  FFMA.FTZ R47, R47, -R79.reuse, R94 ;  /* 0x8000004f2f2f7223 */ /* 0x080fe2000001005e */
[-C--:B------:R-:W-:Y:S01]  /*7a40*/  FFMA.FTZ R131, R46, -R79.reuse, R104 ;  /* 0x8000004f2e837223 */ /* 0x080fe20000010068 */
[----:B0-----:R-:W-:Y:S01]  /*7a50*/  PRMT R14, R33, 0x7632, R14 ;  /* 0x00007632210e7816 */ /* 0x001fe2000000000e */
[----:B------:R-:W-:Y:S01]  /*7a60*/  STG.E.U16 desc[UR14][R58.64], R18 ;  /* 0x000000123a007986 */ /* 0x000fe2000c10150e */
[----:B------:R-:W-:Y:S01]  /*7a70*/  FFMA.FTZ R45, R45, -R79, R102 ;  /* 0x8000004f2d2d7223 */ /* 0x000fe20000010066 */
[----:B------:R-:W-:Y:S01]  /*7a80*/  LOP3.LUT P5, RZ, R150, 0x2, RZ, 0xc0, !PT ;  /* 0x0000000296ff7812 */ /* 0x000fe200078ac0ff */
[--C-:B------:R-:W-:Y:S01]  /*7a90*/  FFMA.FTZ R106, R3, R106, -R78.reuse ;  /* 0x0000006a036a7223 */ /* 0x100fe2000001084e */
[----:B------:R0:W-:Y:S01]  /*7aa0*/  STG.E.U16 desc[UR14][R58.64+0x2], R2 ;  /* 0x000002023a007986 */ /* 0x0001e2000c10150e */
[----:B------:R-:W-:Y:S01]  /*7ab0*/  F2FP.F16.F32.PACK_AB R26, R26, R13 ;  /* 0x0000000d1a1a723e */ /* 0x000fe200000000ff */
[--C-:B------:R-:W-:Y:S01]  /*7ac0*/  FFMA.FTZ R107, R4, R107, -R78.reuse ;  /* 0x0000006b046b7223 */ /* 0x100fe2000001084e */
[----:B------:R-:W-:Y:S01]  /*7ad0*/  F2FP.F16.F32.PACK_AB R30, R30, R127 ;  /* 0x0000007f1e1e723e */ /* 0x000fe200000000ff */
[----:B------:R2:W-:Y:S01]  /*7ae0*/  STG.E.U16 desc[UR14][R58.64+0x6], R11 ;  /* 0x0000060b3a007986 */ /* 0x0005e2000c10150e */
[----:B-1----:R-:W-:Y:S01]  /*7af0*/  SHF.L.U32 R10, R158, 0x1, RZ ;  /* 0x000000019e0a7819 */ /* 0x002fe200000006ff */
[----:B------:R-:W-:Y:S01]  /*7b00*/  FFMA.FTZ R109, R5, R109, -R78 ;  /* 0x0000006d056d7223 */ /* 0x000fe2000001084e */
[----:B------:R-:W-:Y:S01]  /*7b10*/  FFMA.FTZ R105, R44, -R79, R105 ;  /* 0x8000004f2c697223 */ /* 0x000fe20000010069 */
[----:B------:R1:W-:Y:S01]  /*7b20*/  STG.E.U16 desc[UR14][R48.64+0x2], R12 ;  /* 0x0000020c30007986 */ /* 0x0003e2000c10150e */
[----:B------:R-:W-:Y:S01]  /*7b30*/  IADD3 R10, P3, R10, UR24, RZ ;  /* 0x000000180a0a7c10 */ /* 0x000fe2000ff7e0ff */
[C---:B------:R-:W-:Y:S01]  /*7b40*/  FMUL.FTZ R125, R40.reuse, R125 ;  /* 0x0000007d287d7220 */ /* 0x040fe20000410000 */
[C---:B------:R-:W-:Y:S01]  /*7b50*/  FMUL.FTZ R28, R40.reuse, R47 ;  /* 0x0000002f281c7220 */ /* 0x040fe20000410000 */
[----:B0-----:R-:W-:Y:S01]  /*7b60*/  PRMT R2, R31, 0x7632, R2 ;  /* 0x000076321f027816 */ /* 0x001fe20000000002 */
[----:B------:R-:W-:Y:S01]  /*7b70*/  STG.E.U16 desc[UR14][R48.64], R35 ;  /* 0x0000002330007986 */ /* 0x000fe2000c10150e */
[C---:B------:R-:W-:Y:S01]  /*7b80*/  FMUL.FTZ R131, R40.reuse, R131 ;  /* 0x0000008328837220 */ /* 0x040fe20000410000 */
[----:B------:R-:W-:Y:S01]  /*7b90*/  FMUL.FTZ R44, R40, R45 ;  /* 0x0000002d282c7220 */ /* 0x000fe20000410000 */
[----:B--2---:R-:W-:Y:S01]  /*7ba0*/  PRMT R11, R29, 0x7632, R11 ;  /* 0x000076321d0b7816 */ /* 0x004fe2000000000b */
[----:B------:R-:W-:Y:S01]  /*7bb0*/  STG.E.U16 desc[UR14][R48.64+0x4], R33 ;  /* 0x0000042130007986 */ /* 0x000fe2000c10150e */
[----:B------:R-:W-:Y:S01]  /*7bc0*/  PRMT R17, R26, 0x7632, R17 ;  /* 0x000076321a117816 */ /* 0x000fe20000000011 */
[-C--:B------:R-:W-:Y:S01]  /*7bd0*/  FFMA.FTZ R43, R43, -R79.reuse, R106 ;  /* 0x8000004f2b2b7223 */ /* 0x080fe2000001006a */
[----:B-1----:R-:W-:Y:S01]  /*7be0*/  PRMT R12, R16, 0x7632, R12 ;  /* 0x00007632100c7816 */ /* 0x002fe2000000000c */
[----:B------:R0:W-:Y:S01]  /*7bf0*/  STG.E.U16 desc[UR14][R48.64+0x6], R14 ;  /* 0x0000060e30007986 */ /* 0x0001e2000c10150e */
[----:B------:R-:W-:Y:S01]  /*7c00*/  PRMT R18, R30, 0x7632, R18 ;  /* 0x000076321e127816 */ /* 0x000fe20000000012 */
[-C--:B------:R-:W-:Y:S01]  /*7c10*/  FFMA.FTZ R107, R42, -R79.reuse, R107 ;  /* 0x8000004f2a6b7223 */ /* 0x080fe2000001006b */
[----:B------:R-:W-:Y:S01]  /*7c20*/  FFMA.FTZ R109, R41, -R79, R109 ;  /* 0x8000004f296d7223 */ /* 0x000fe2000001006d */
[----:B------:R1:W-:Y:S01]  /*7c30*/  STG.E.U16 desc[UR14][R60.64], R31 ;  /* 0x0000001f3c007986 */ /* 0x0003e2000c10150e */
[----:B------:R-:W-:Y:S01]  /*7c40*/  F2FP.F16.F32.PACK_AB R28, R28, R125 ;  /* 0x0000007d1c1c723e */ /* 0x000fe200000000ff */
[--C-:B------:R-:W-:Y:S01]  /*7c50*/  FFMA.FTZ R87, R0, R87, -R78.reuse ;  /* 0x0000005700577223 */ /* 0x100fe2000001084e */
[--C-:B------:R-:W-:Y:S01]  /*7c60*/  FFMA.FTZ R82, R3, R82, -R78.reuse ;  /* 0x0000005203527223 */ /* 0x100fe2000001084e */
[----:B------:R2:W-:Y:S01]  /*7c70*/  STG.E.U16 desc[UR14][R60.64+0x2], R2 ;  /* 0x000002023c007986 */ /* 0x0005e2000c10150e */
[--C-:B------:R-:W-:Y:S01]  /*7c80*/  FFMA.FTZ R113, R4, R113, -R78.reuse ;  /* 0x0000007104717223 */ /* 0x100fe2000001084e */
[----:B------:R-:W-:Y:S01]  /*7c90*/  FFMA.FTZ R83, R5, R83, -R78 ;  /* 0x0000005305537223 */ /* 0x000fe2000001084e */
[----:B------:R-:W-:Y:S01]  /*7ca0*/  F2FP.F16.F32.PACK_AB R44, R44, R131 ;  /* 0x000000832c2c723e */ /* 0x000fe200000000ff */
[----:B------:R-:W-:Y:S01]  /*7cb0*/  STG.E.U16 desc[UR14][R60.64+0x4], R29 ;  /* 0x0000041d3c007986 */ /* 0x000fe2000c10150e */
[----:B0-----:R-:W-:Y:S01]  /*7cc0*/  PRMT R14, R20, 0x7632, R14 ;  /* 0x00007632140e7816 */ /* 0x001fe2000000000e */
[--C-:B------:R-:W-:Y:S01]  /*7cd0*/  FFMA.FTZ R89, R0, R89, -R78.reuse ;  /* 0x0000005900597223 */ /* 0x100fe2000001084e */
[--C-:B------:R-:W-:Y:S01]  /*7ce0*/  FFMA.FTZ R117, R3, R117, -R78.reuse ;  /* 0x0000007503757223 */ /* 0x100fe2000001084e */
[----:B------:R0:W-:Y:S01]  /*7cf0*/  STG.E.U16 desc[UR14][R60.64+0x6], R11 ;  /* 0x0000060b3c007986 */ /* 0x0001e2000c10150e */
[----:B-1----:R-:W-:Y:S01]  /*7d00*/  PRMT R31, R22, 0x7632, R31 ;  /* 0x00007632161f7816 */ /* 0x002fe2000000001f */
[--C-:B------:R-:W-:Y:S01]  /*7d10*/  FFMA.FTZ R84, R4, R84, -R78.reuse ;  /* 0x0000005404547223 */ /* 0x100fe2000001084e */
[--C-:B------:R-:W-:Y:S01]  /*7d20*/  FFMA.FTZ R85, R5, R85, -R78.reuse ;  /* 0x0000005505557223 */ /* 0x100fe2000001084e */
[----:B------:R1:W-:Y:S01]  /*7d30*/  STG.E.U16 desc[UR14][R62.64+0x2], R12 ;  /* 0x0000020c3e007986 */ /* 0x0003e2000c10150e */
[----:B--2---:R-:W-:Y:S01]  /*7d40*/  IADD3.X R2, RZ, R159, RZ, P6, !PT ;  /* 0x0000009fff027210 */ /* 0x004fe200037fe4ff */
[----:B------:R-:W-:Y:S01]  /*7d50*/  FFMA.FTZ R91, R0, R91, -R78 ;  /* 0x0000005b005b7223 */ /* 0x000fe2000001084e */
[----:B------:R-:W-:Y:S01]  /*7d60*/  LOP3.LUT P6, RZ, R150, 0x1, RZ, 0xc0, !PT ;  /* 0x0000000196ff7812 */ /* 0x000fe200078cc0ff */
[----:B------:R2:W-:Y:S01]  /*7d70*/  STG.E.U16 desc[UR14][R62.64], R16 ;  /* 0x000000103e007986 */ /* 0x0005e2000c10150e */
[----:B------:R-:W-:Y:S01]  /*7d80*/  SHF.L.U64.HI R2, R157, 0x1, R2 ;  /* 0x000000019d027819 */ /* 0x000fe20000010202 */
[--C-:B------:R-:W-:Y:S01]  /*7d90*/  FFMA.FTZ R120, R3, R120, -R78.reuse ;  /* 0x0000007803787223 */ /* 0x100fe2000001084e */
[--C-:B------:R-:W-:Y:S01]  /*7da0*/  FFMA.FTZ R96, R4, R96, -R78.reuse ;  /* 0x0000006004607223 */ /* 0x100fe2000001084e */
[----:B0-----:R-:W-:Y:S01]  /*7db0*/  IADD3.X R11, R15, UR25, RZ, P3, !PT ;  /* 0x000000190f0b7c10 */ /* 0x001fe20009ffe4ff */
[----:B------:R-:W-:Y:S01]  /*7dc0*/  STG.E.U16 desc[UR14][R62.64+0x4], R22 ;  /* 0x000004163e007986 */ /* 0x000fe2000c10150e */
[----:B------:R-:W-:Y:S01]  /*7dd0*/  IADD3.X R15, RZ, R159, RZ, P4, !PT ;  /* 0x0000009fff0f7210 */ /* 0x000fe200027fe4ff */
[--C-:B------:R-:W-:Y:S01]  /*7de0*/  FFMA.FTZ R121, R5, R121, -R78.reuse ;  /* 0x0000007905797223 */ /* 0x100fe2000001084e */
[----:B-1----:R-:W-:Y:S01]  /*7df0*/  SHF.L.U32 R12, R157, 0x1, RZ ;  /* 0x000000019d0c7819 */ /* 0x002fe200000006ff */
[----:B------:R-:W-:Y:S01]  /*7e00*/  STG.E.U16 desc[UR14][R62.64+0x6], R31 ;  /* 0x0000061f3e007986 */ /* 0x000fe2000c10150e */
[----:B------:R-:W-:Y:S01]  /*7e10*/  SHF.L.U64.HI R15, R154, 0x1, R15 ;  /* 0x000000019a0f7819 */ /* 0x000fe2000001020f */
[----:B------:R-:W-:Y:S01]  /*7e20*/  FFMA.FTZ R97, R0, R97, -R78 ;  /* 0x0000006100617223 */ /* 0x000fe2000001084e */
[----:B--2---:R-:W-:Y:S01]  /*7e30*/  PRMT R16, R23, 0x7632, R16 ;  /* 0x0000763217107816 */ /* 0x004fe20000000010 */
[----:B------:R-:W-:Y:S01]  /*7e40*/  STG.E.U16 desc[UR14][R10.64], R20 ;  /* 0x000000140a007986 */ /* 0x000fe2000c10150e */
[----:B------:R-:W-:Y:S01]  /*7e50*/  IADD3 R12, P3, R12, UR24, RZ ;  /* 0x000000180c0c7c10 */ /* 0x000fe2000ff7e0ff */
[--C-:B------:R-:W-:Y:S01]  /*7e60*/  FFMA.FTZ R122, R3, R122, -R78.reuse ;  /* 0x0000007a037a7223 */ /* 0x100fe2000001084e */
[----:B------:R-:W-:Y:S01]  /*7e70*/  SHF.L.U32 R154, R154, 0x1, RZ ;  /* 0x000000019a9a7819 */ /* 0x000fe200000006ff */
[----:B------:R0:W-:Y:S01]  /*7e80*/  STG.E.U16 desc[UR14][R10.64+0x2], R14 ;  /* 0x0000020e0a007986 */ /* 0x0001e2000c10150e */
[----:B------:R-:W-:Y:S01]  /*7e90*/  IADD3.X R13, R2, UR25, RZ, P3, !PT ;  /* 0x00000019020d7c10 */ /* 0x000fe20009ffe4ff */
[--C-:B------:R-:W-:Y:S01]  /*7ea0*/  FFMA.FTZ R123, R4, R123, -R78.reuse ;  /* 0x0000007b047b7223 */ /* 0x100fe2000001084e */
[C---:B------:R-:W-:Y:S01]  /*7eb0*/  FMUL.FTZ R105, R40.reuse, R105 ;  /* 0x0000006928697220 */ /* 0x040fe20000410000 */
[----:B------:R-:W-:Y:S01]  /*7ec0*/  STG.E.U16 desc[UR14][R10.64+0x4], R23 ;  /* 0x000004170a007986 */ /* 0x000fe2000c10150e */
[C---:B------:R-:W-:Y:S01]  /*7ed0*/  FMUL.FTZ R42, R40.reuse, R43 ;  /* 0x0000002b282a7220 */ /* 0x040fe20000410000 */
[C---:B------:R-:W-:Y:S01]  /*7ee0*/  FMUL.FTZ R107, R40.reuse, R107 ;  /* 0x0000006b286b7220 */ /* 0x040fe20000410000 */
[----:B------:R-:W-:Y:S01]  /*7ef0*/  FMUL.FTZ R46, R40, R109 ;  /* 0x0000006d282e7220 */ /* 0x000fe20000410000 */
[----:B------:R1:W-:Y:S01]  /*7f00*/  STG.E.U16 desc[UR14][R10.64+0x6], R16 ;  /* 0x000006100a007986 */ /* 0x0003e2000c10150e */
[----:B------:R-:W-:Y:S01]  /*7f10*/  FFMA.FTZ R78, R5, R124, -R78 ;  /* 0x0000007c054e7223 */ /* 0x000fe2000001084e */
[-C--:B------:R-:W-:Y:S01]  /*7f20*/  FFMA.FTZ R87, R95, -R79.reuse, R87 ;  /* 0x8000004f5f577223 */ /* 0x080fe20000010057 */
[----:B------:R-:W-:Y:S01]  /*7f30*/  FFMA.FTZ R103, R103, -R79, R82 ;  /* 0x8000004f67677223 */ /* 0x000fe20000010052 */
[----:B0-----:R-:W-:Y:S01]  /*7f40*/  IADD3.X R14, RZ, R159, RZ, P6, !PT ;  /* 0x0000009fff0e7210 */ /* 0x001fe200037fe4ff */
[----:B------:R-:W-:Y:S01]  /*7f50*/  STG.E.U16 desc[UR14][R12.64], R26 ;  /* 0x0000001a0c007986 */ /* 0x000fe2000c10150e */
[-C--:B------:R-:W-:Y:S01]  /*7f60*/  FFMA.FTZ R113, R101, -R79.reuse, R113 ;  /* 0x8000004f65717223 */ /* 0x080fe20000010071 */
[-C--:B------:R-:W-:Y:S01]  /*7f70*/  FFMA.FTZ R83, R108, -R79.reuse, R83 ;  /* 0x8000004f6c537223 */ /* 0x080fe20000010053 */
[----:B------:R-:W-:Y:S01]  /*7f80*/  SHF.L.U64.HI R14, R155, 0x1, R14 ;  /* 0x000000019b0e7819 */ /* 0x000fe2000001020e */
[----:B------:R-:W-:Y:S01]  /*7f90*/  STG.E.U16 desc[UR14][R12.64+0x2], R17 ;  /* 0x000002110c007986 */ /* 0x000fe2000c10150e */
[-C--:B------:R-:W-:Y:S01]  /*7fa0*/  FFMA.FTZ R89, R110, -R79.reuse, R89 ;  /* 0x8000004f6e597223 */ /* 0x080fe20000010059 */
[----:B------:R-:W-:Y:S01]  /*7fb0*/  FFMA.FTZ R117, R86, -R79, R117 ;  /* 0x8000004f56757223 */ /* 0x000fe20000010075 */
[----:B-1----:R-:W-:Y:S01]  /*7fc0*/  IADD3.X R11, RZ, R159, RZ, P5, !PT ;  /* 0x0000009fff0b7210 */ /* 0x002fe20002ffe4ff */
[----:B------:R-:W-:Y:S01]  /*7fd0*/  STG.E.U16 desc[UR14][R12.64+0x4], R30 ;  /* 0x0000041e0c007986 */ /* 0x000fe2000c10150e */
[----:B------:R-:W-:Y:S01]  /*7fe0*/  IADD3 R10, P3, R154, UR24, RZ ;  /* 0x000000189a0a7c10 */ /* 0x000fe2000ff7e0ff */
[-C--:B------:R-:W-:Y:S01]  /*7ff0*/  FFMA.FTZ R41, R112, -R79.reuse, R84 ;  /* 0x8000004f70297223 */ /* 0x080fe20000010054 */
[C---:B------:R-:W-:Y:S01]  /*8000*/  SHF.L.U64.HI R2, R156.reuse, 0x1, R11 ;  /* 0x000000019c027819 */ /* 0x040fe2000001020b */
[----:B------:R0:W-:Y:S01]  /*8010*/  STG.E.U16 desc[UR14][R12.64+0x6], R18 ;  /* 0x000006120c007986 */ /* 0x0001e2000c10150e */
[----:B------:R-:W-:Y:S01]  /*8020*/  SHF.L.U32 R156, R156, 0x1, RZ ;  /* 0x000000019c9c7819 */ /* 0x000fe200000006ff */
[-C--:B------:R-:W-:Y:S01]  /*8030*/  FFMA.FTZ R85, R111, -R79.reuse, R85 ;  /* 0x8000004f6f557223 */ /* 0x080fe20000010055 */
[----:B------:R-:W-:Y:S01]  /*8040*/  IADD3.X R11, R15, UR25, RZ, P3, !PT ;  /* 0x000000190f0b7c10 */ /* 0x000fe20009ffe4ff */
[-C--:B------:R-:W-:Y:S01]  /*8050*/  FFMA.FTZ R91, R114, -R79.reuse, R91 ;  /* 0x8000004f725b7223 */ /* 0x080fe2000001005b */
[----:B------:R-:W-:Y:S01]  /*8060*/  PRMT R15, R44, 0x7632, R15 ;  /* 0x000076322c0f7816 */ /* 0x000fe2000000000f */
[-C--:B------:R-:W-:Y:S01]  /*8070*/  FFMA.FTZ R95, R88, -R79.reuse, R120 ;  /* 0x8000004f585f7223 */ /* 0x080fe20000010078 */
[-C--:B------:R-:W-:Y:S01]  /*8080*/  FFMA.FTZ R101, R116, -R79.reuse, R96 ;  /* 0x8000004f74657223 */ /* 0x080fe20000010060 */
[-C--:B------:R-:W-:Y:S01]  /*8090*/  FFMA.FTZ R121, R115, -R79.reuse, R121 ;  /* 0x8000004f73797223 */ /* 0x080fe20000010079 */
[-C--:B------:R-:W-:Y:S01]  /*80a0*/  FFMA.FTZ R97, R90, -R79.reuse, R97 ;  /* 0x8000004f5a617223 */ /* 0x080fe20000010061 */
[-C--:B------:R-:W-:Y:S01]  /*80b0*/  FFMA.FTZ R119, R119, -R79.reuse, R122 ;  /* 0x8000004f77777223 */ /* 0x080fe2000001007a */
[-C--:B------:R-:W-:Y:S01]  /*80c0*/  FFMA.FTZ R123, R118, -R79.reuse, R123 ;  /* 0x8000004f767b7223 */ /* 0x080fe2000001007b */
[----:B0-----:R-:W-:Y:S01]  /*80d0*/  PRMT R13, R28, 0x7632, R13 ;  /* 0x000076321c0d7816 */ /* 0x001fe2000000000d */
[----:B------:R-:W-:Y:S01]  /*80e0*/  FFMA.FTZ R79, R92, -R79, R78 ;  /* 0x8000004f5c4f7223 */ /* 0x000fe2000001004e */
[----:B------:R-:W-:Y:S01]  /*80f0*/  IADD3 R12, P3, R156, UR24, RZ ;  /* 0x000000189c0c7c10 */ /* 0x000fe2000ff7e0ff */
[C---:B------:R-:W-:Y:S01]  /*8100*/  FMUL.FTZ R87, R40.reuse, R87 ;  /* 0x0000005728577220 */ /* 0x040fe20000410000 */
[----:B------:R-:W-:Y:S01]  /*8110*/  SHF.L.U32 R155, R155, 0x1, RZ ;  /* 0x000000019b9b7819 */ /* 0x000fe200000006ff */
[----:B------:R-:W-:Y:S01]  /*8120*/  FMUL.FTZ R70, R40, R103 ;  /* 0x0000006728467220 */ /* 0x000fe20000410000 */
[----:B------:R-:W-:Y:S01]  /*8130*/  F2FP.F16.F32.PACK_AB R42, R42, R105 ;  /* 0x000000692a2a723e */ /* 0x000fe200000000ff */
[----:B------:R-:W-:Y:S01]  /*8140*/  FMUL.FTZ R113, R40, R113 ;  /* 0x0000007128717220 */ /* 0x000fe20000410000 */
[----:B------:R-:W-:Y:S01]  /*8150*/  F2FP.F16.F32.PACK_AB R46, R46, R107 ;  /* 0x0000006b2e2e723e */ /* 0x000fe200000000ff */
[----:B------:R-:W-:Y:S01]  /*8160*/  FMUL.FTZ R78, R40, R83 ;  /* 0x00000053284e7220 */ /* 0x000fe20000410000 */
[----:B------:R0:W-:Y:S01]  /*8170*/  STG.E.U16 desc[UR14][R10.64+0x2], R13 ;  /* 0x0000020d0a007986 */ /* 0x0001e2000c10150e */
[----:B------:R-:W-:Y:S01]  /*8180*/  F2FP.F16.F32.PACK_AB R70, R70, R87 ;  /* 0x000000574646723e */ /* 0x000fe200000000ff */
[----:B------:R-:W-:Y:S01]  /*8190*/  FMUL.FTZ R89, R40, R89 ;  /* 0x0000005928597220 */ /* 0x000fe20000410000 */
[----:B------:R-:W-:Y:S01]  /*81a0*/  PRMT R16, R46, 0x7632, R16 ;  /* 0x000076322e107816 */ /* 0x000fe20000000010 */
[----:B------:R-:W-:Y:S01]  /*81b0*/  STG.E.U16 desc[UR14][R10.64], R28 ;  /* 0x0000001c0a007986 */ /* 0x000fe2000c10150e */
[----:B------:R-:W-:Y:S01]  /*81c0*/  F2FP.F16.F32.PACK_AB R78, R78, R113 ;  /* 0x000000714e4e723e */ /* 0x000fe200000000ff */
[C---:B------:R-:W-:Y:S01]  /*81d0*/  FMUL.FTZ R84, R40.reuse, R117 ;  /* 0x0000007528547220 */ /* 0x040fe20000410000 */
[C---:B------:R-:W-:Y:S01]  /*81e0*/  FMUL.FTZ R41, R40.reuse, R41 ;  /* 0x0000002928297220 */ /* 0x040fe20000410000 */
[----:B------:R-:W-:Y:S01]  /*81f0*/  STG.E.U16 desc[UR14][R10.64+0x4], R44 ;  /* 0x0000042c0a007986 */ /* 0x000fe2000c10150e */
[----:B------:R-:W-:Y:S01]  /*8200*/  FMUL.FTZ R82, R40, R85 ;  /* 0x0000005528527220 */ /* 0x000fe20000410000 */
[----:B------:R-:W-:Y:S01]  /*8210*/  PRMT R17, R78, 0x7632, R17 ;  /* 0x000076324e117816 */ /* 0x000fe20000000011 */
[----:B------:R-:W-:Y:S01]  /*8220*/  FMUL.FTZ R101, R40, R101 ;  /* 0x0000006528657220 */ /* 0x000fe20000410000 */
[----:B------:R1:W-:Y:S01]  /*8230*/  STG.E.U16 desc[UR14][R10.64+0x6], R15 ;  /* 0x0000060f0a007986 */ /* 0x0003e2000c10150e */
[----:B0-----:R-:W-:Y:S01]  /*8240*/  IADD3.X R13, R2, UR25, RZ, P3, !PT ;  /* 0x00000019020d7c10 */ /* 0x001fe20009ffe4ff */
[----:B------:R-:W-:Y:S01]  /*8250*/  FMUL.FTZ R90, R40, R121 ;  /* 0x00000079285a7220 */ /* 0x000fe20000410000 */
[----:B------:R-:W-:Y:S01]  /*8260*/  PRMT R2, R42, 0x7632, R2 ;  /* 0x000076322a027816 */ /* 0x000fe20000000002 */
[----:B------:R-:W-:Y:S01]  /*8270*/  FMUL.FTZ R91, R40, R91 ;  /* 0x0000005b285b7220 */ /* 0x000fe20000410000 */
[----:B------:R-:W-:Y:S01]  /*8280*/  F2FP.F16.F32.PACK_AB R84, R84, R89 ;  /* 0x000000595454723e */ /* 0x000fe200000000ff */
[----:B------:R-:W-:Y:S01]  /*8290*/  STG.E.U16 desc[UR14][R12.64], R42 ;  /* 0x0000002a0c007986 */ /* 0x000fe2000c10150e */
[----:B------:R-:W-:Y:S01]  /*82a0*/  F2FP.F16.F32.PACK_AB R41, R82, R41 ;  /* 0x000000295229723e */ /* 0x000fe200000000ff */
[----:B------:R-:W-:Y:S01]  /*82b0*/  FMUL.FTZ R88, R40, R95 ;  /* 0x0000005f28587220 */ /* 0x000fe20000410000 */
[----:B------:R-:W-:Y:S01]  /*82c0*/  F2FP.F16.F32.PACK_AB R90, R90, R101 ;  /* 0x000000655a5a723e */ /* 0x000fe200000000ff */
[----:B------:R0:W-:Y:S01]  /*82d0*/  STG.E.U16 desc[UR14][R12.64+0x2], R2 ;  /* 0x000002020c007986 */ /* 0x0001e2000c10150e */
[C---:B------:R-:W-:Y:S01]  /*82e0*/  FMUL.FTZ R97, R40.reuse, R97 ;  /* 0x0000006128617220 */ /* 0x040fe20000410000 */
[----:B-1----:R-:W-:Y:S01]  /*82f0*/  IADD3 R10, P3, R155, UR24, RZ ;  /* 0x000000189b0a7c10 */ /* 0x002fe2000ff7e0ff */
[----:B------:R-:W-:Y:S01]  /*8300*/  FMUL.FTZ R86, R40, R119 ;  /* 0x0000007728567220 */ /* 0x000fe20000410000 */
[----:B------:R-:W-:Y:S01]  /*8310*/  IADD3.X R15, RZ, R159, RZ, P2, !PT ;  /* 0x0000009fff0f7210 */ /* 0x000fe200017fe4ff */
[----:B------:R-:W-:Y:S01]  /*8320*/  STG.E.U16 desc[UR14][R12.64+0x4], R46 ;  /* 0x0000042e0c007986 */ /* 0x000fe2000c10150e */
[----:B------:R-:W-:Y:S01]  /*8330*/  IADD3.X R11, R14, UR25, RZ, P3, !PT ;  /* 0x000000190e0b7c10 */ /* 0x000fe20009ffe4ff */
[----:B------:R-:W-:Y:S01]  /*8340*/  FMUL.FTZ R123, R40, R123 ;  /* 0x0000007b287b7220 */ /* 0x000fe20000410000 */
[C---:B------:R-:W-:Y:S01]  /*8350*/  SHF.L.U32 R14, R152.reuse, 0x1, RZ ;  /* 0x00000001980e7819 */ /* 0x040fe200000006ff */
[----:B------:R1:W-:Y:S01]  /*8360*/  STG.E.U16 desc[UR14][R12.64+0x6], R16 ;  /* 0x000006100c007986 */ /* 0x0003e2000c10150e */
[----:B------:R-:W-:Y:S01]  /*8370*/  SHF.L.U64.HI R15, R152, 0x1, R15 ;  /* 0x00000001980f7819 */ /* 0x000fe2000001020f */
[----:B------:R-:W-:Y:S01]  /*8380*/  FMUL.FTZ R40, R40, R79 ;  /* 0x0000004f28287220 */ /* 0x000fe20000410000 */
[----:B0-----:R-:W-:Y:S01]  /*8390*/  IADD3.X R2, RZ, R159, RZ, P1, !PT ;  /* 0x0000009fff027210 */ /* 0x001fe20000ffe4ff */
[----:B------:R-:W-:Y:S01]  /*83a0*/  STG.E.U16 desc[UR14][R10.64], R70 ;  /* 0x000000460a007986 */ /* 0x000fe2000c10150e */
[----:B------:R-:W-:Y:S01]  /*83b0*/  IADD3 R14, P2, R14, UR24, RZ ;  /* 0x000000180e0e7c10 */ /* 0x000fe2000ff5e0ff */
[----:B------:R-:W-:Y:S01]  /*83c0*/  UMOV UR12, UR10 ;  /* 0x0000000a000c7c82 */ /* 0x000fe20008000000 */
[----:B------:R-:W-:Y:S01]  /*83d0*/  SHF.L.U64.HI R2, R153, 0x1, R2 ;  /* 0x0000000199027819 */ /* 0x000fe20000010202 */
[----:B------:R-:W-:Y:S01]  /*83e0*/  STG.E.U16 desc[UR14][R10.64+0x4], R78 ;  /* 0x0000044e0a007986 */ /* 0x000fe2000c10150e */
[----:B------:R-:W-:Y:S01]  /*83f0*/  IADD3.X R15, R15, UR25, RZ, P2, !PT ;  /* 0x000000190f0f7c10 */ /* 0x000fe200097fe4ff */
[----:B------:R-:W-:Y:S01]  /*8400*/  UMOV UR5, UR11 ;  /* 0x0000000b00057c82 */ /* 0x000fe20008000000 */
[----:B------:R-:W-:Y:S01]  /*8410*/  F2FP.F16.F32.PACK_AB R88, R88, R91 ;  /* 0x0000005b5858723e */ /* 0x000fe200000000ff */
[----:B------:R-:W-:Y:S01]  /*8420*/  STG.E.U16 desc[UR14][R10.64+0x6], R17 ;  /* 0x000006110a007986 */ /* 0x000fe2000c10150e */
[----:B-1----:R-:W-:-:S02]  /*8430*/  PRMT R13, R70, 0x7632, R13 ;  /* 0x00007632460d7816 */ /* 0x002fc4000000000d */
[----:B------:R-:W-:Y:S02]  /*8440*/  SHF.L.U32 R12, R153, 0x1, RZ ;  /* 0x00000001990c7819 */ /* 0x000fe400000006ff */
[----:B------:R-:W-:Y:S01]  /*8450*/  PRMT R16, R41, 0x7632, R16 ;  /* 0x0000763229107816 */ /* 0x000fe20000000010 */
[----:B------:R0:W-:Y:S01]  /*8460*/  STG.E.U16 desc[UR14][R10.64+0x2], R13 ;  /* 0x0000020d0a007986 */ /* 0x0001e2000c10150e */
[----:B------:R-:W-:Y:S02]  /*8470*/  IADD3 R12, P1, R12, UR24, RZ ;  /* 0x000000180c0c7c10 */ /* 0x000fe4000ff3e0ff */
[----:B------:R-:W-:Y:S01]  /*8480*/  F2FP.F16.F32.PACK_AB R86, R86, R97 ;  /* 0x000000615656723e */ /* 0x000fe200000000ff */
[----:B------:R-:W-:Y:S01]  /*8490*/  STG.E.U16 desc[UR14][R14.64], R84 ;  /* 0x000000540e007986 */ /* 0x000fe2000c10150e */
[----:B------:R-:W-:-:S03]  /*84a0*/  F2FP.F16.F32.PACK_AB R40, R40, R123 ;  /* 0x0000007b2828723e */ /* 0x000fc600000000ff */
[----:B------:R-:W-:Y:S01]  /*84b0*/  STG.E.U16 desc[UR14][R14.64+0x4], R41 ;  /* 0x000004290e007986 */ /* 0x000fe2000c10150e */
[----:B0-----:R-:W-:-:S03]  /*84c0*/  PRMT R11, R84, 0x7632, R11 ;  /* 0x00007632540b7816 */ /* 0x001fc6000000000b */
[----:B------:R-:W-:Y:S01]  /*84d0*/  STG.E.U16 desc[UR14][R14.64+0x6], R16 ;  /* 0x000006100e007986 */ /* 0x000fe2000c10150e */
[----:B------:R-:W-:Y:S02]  /*84e0*/  IADD3.X R13, R2, UR25, RZ, P1, !PT ;  /* 0x00000019020d7c10 */ /* 0x000fe40008ffe4ff */
[----:B------:R-:W-:Y:S01]  /*84f0*/  IADD3.X R2, RZ, R159, RZ, P0, !PT ;  /* 0x0000009fff027210 */ /* 0x000fe200007fe4ff */
[----:B------:R0:W-:Y:S01]  /*8500*/  STG.E.U16 desc[UR14][R14.64+0x2], R11 ;  /* 0x0000020b0e007986 */ /* 0x0001e2000c10150e */
[C---:B------:R-:W-:Y:S02]  /*8510*/  SHF.L.U32 R10, R151.reuse, 0x1, RZ ;  /* 0x00000001970a7819 */ /* 0x040fe400000006ff */
[----:B------:R-:W-:Y:S01]  /*8520*/  SHF.L.U64.HI R2, R151, 0x1, R2 ;  /* 0x0000000197027819 */ /* 0x000fe20000010202 */
[----:B------:R-:W-:Y:S01]  /*8530*/  STG.E.U16 desc[UR14][R12.64], R88 ;  /* 0x000000580c007986 */ /* 0x000fe2000c10150e */
[----:B------:R-:W-:-:S03]  /*8540*/  IADD3 R10, P0, R10, UR24, RZ ;  /* 0x000000180a0a7c10 */ /* 0x000fc6000ff1e0ff */
[----:B------:R-:W-:Y:S01]  /*8550*/  STG.E.U16 desc[UR14][R12.64+0x4], R90 ;  /* 0x0000045a0c007986 */ /* 0x000fe2000c10150e */
[----:B0-----:R-:W-:Y:S02]  /*8560*/  PRMT R11, R90, 0x7632, R11 ;  /* 0x000076325a0b7816 */ /* 0x001fe4000000000b */
[----:B------:R-:W-:-:S03]  /*8570*/  PRMT R15, R88, 0x7632, R15 ;  /* 0x00007632580f7816 */ /* 0x000fc6000000000f */
[----:B------:R0:W-:Y:S04]  /*8580*/  STG.E.U16 desc[UR14][R12.64+0x6], R11 ;  /* 0x0000060b0c007986 */ /* 0x0001e8000c10150e */
[----:B------:R1:W-:Y:S01]  /*8590*/  STG.E.U16 desc[UR14][R12.64+0x2], R15 ;  /* 0x0000020f0c007986 */ /* 0x0003e2000c10150e */
[----:B0-----:R-:W-:Y:S02]  /*85a0*/  IADD3.X R11, R2, UR25, RZ, P0, !PT ;  /* 0x00000019020b7c10 */ /* 0x001fe400087fe4ff */
[----:B------:R-:W-:Y:S02]  /*85b0*/  PRMT R2, R86, 0x7632, R2 ;  /* 0x0000763256027816 */ /* 0x000fe40000000002 */
[----:B-1----:R-:W-:Y:S01]  /*85c0*/  PRMT R13, R40, 0x7632, R13 ;  /* 0x00007632280d7816 */ /* 0x002fe2000000000d */
[----:B------:R0:W-:Y:S01]  /*85d0*/  STG.E.U16 desc[UR14][R10.64], R86 ;  /* 0x000000560a007986 */ /* 0x0001e2000c10150e */
[----:B------:R-:W-:-:S03]  /*85e0*/  PLOP3.LUT P0, PT, PT, PT, UP0, 0x40, 0x0 ;  /* 0x000000000000781c */ /* 0x000fc60003f0e808 */
[----:B------:R0:W-:Y:S04]  /*85f0*/  STG.E.U16 desc[UR14][R10.64+0x2], R2 ;  /* 0x000002020a007986 */ /* 0x0001e8000c10150e */
[----:B------:R0:W-:Y:S04]  /*8600*/  STG.E.U16 desc[UR14][R10.64+0x4], R40 ;  /* 0x000004280a007986 */ /* 0x0001e8000c10150e */
[----:B------:R0:W-:Y:S02]  /*8610*/  STG.E.U16 desc[UR14][R10.64+0x6], R13 ;  /* 0x0000060d0a007986 */ /* 0x0001e4000c10150e */
[----:B------:R-:W-:Y:S05]  /*8620*/  @P0 BRA `(.L_x_3432) ;  /* 0xffffff8000f00947 */ /* 0x000fea000383ffff */
.L_x_3422:
[----:B------:R-:W1:Y:S02]  /*8630*/  S2R R0, SR_CTAID.Y ;  /* 0x0000000000007919 */ /* 0x000e640000002600 */
[----:B-1----:R-:W-:-:S04]  /*8640*/  LEA R0, R0, UR22, 0x4 ;  /* 0x0000001600007c11 */ /* 0x002fc8000f8e20ff */
[----:B------:R-:W-:-:S04]  /*8650*/  SHF.L.U32 R20, R0, 0x5, RZ ;  /* 0x0000000500147819 */ /* 0x000fc800000006ff */
[----:B------:R-:W-:-:S13]  /*8660*/  ISETP.GT.AND P0, PT, R20, 0x13f, PT ;  /* 0x0000013f1400780c */ /* 0x000fda0003f04270 */
[----:B------:R-:W-:Y:S05]  /*8670*/  @P0 EXIT ;  /* 0x000000000000094d */ /* 0x000fea0003800000 */
[----:B------:R-:W1:Y:S01]  /*8680*/  S2R R6, SR_TID.X ;  /* 0x0000000000067919 */ /* 0x000e620000002100 */
        /* <DEDUP_REMOVED lines=21> */
[----:B0-----:R-:W-:Y:S01]  /*87e0*/  SHF.R.U32.HI R2, RZ, 0x4, R6 ;  /* 0x00000004ff027819 */ /* 0x001fe20000011606 */
        /* <DEDUP_REMOVED lines=45> */
.L_x_3449:
        /* <DEDUP_REMOVED lines=43> */
.L_x_3436:
[----:B------:R-:W-:Y:S05]  /*8d70*/  BSYNC B1 ;  /* 0x0000000000017941 */ /* 0x000fea0003800000 */
.L_x_3435:
        /* <DEDUP_REMOVED lines=20> */
.L_x_3439:
        /* <DEDUP_REMOVED lines=55> */
.L_x_3438:
[----:B------:R-:W-:Y:S05]  /*9230*/  BSYNC B1 ;  /* 0x0000000000017941 */ /* 0x000fea0003800000 */
.L_x_3437:
        /* <DEDUP_REMOVED lines=35> */
.L_x_3441:
[----:B------:R-:W-:Y:S05]  /*9470*/  BSYNC B1 ;  /* 0x0000000000017941 */ /* 0x000fea0003800000 */
.L_x_3440:
        /* <DEDUP_REMOVED lines=15> */
.L_x_3434:
[----:B------:R-:W-:Y:S05]  /*9570*/  BSYNC B0 ;  /* 0x0000000000007941 */ /* 0x000fea0003800000 */
.L_x_3433:
        /* <DEDUP_REMOVED lines=39> */
.L_x_3458:
        /* <DEDUP_REMOVED lines=43> */
.L_x_3468:
        /* <DEDUP_REMOVED lines=38> */
.L_x_3478:
[----:B0-----:R-:W-:Y:S01]  /*9d00*/  FADD.FTZ R28, R23, R28 ;  /* 0x0000001c171c7221 */ /* 0x001fe20000010000 */
[----:B------:R-:W-:-:S04]  /*9d10*/  @!P2 F2FP.F16.F32.PACK_AB R23, RZ, R33 ;  /* 0x00000021ff17a23e */ /* 0x000fc800000000ff */
[----:B------:R-:W-:Y:S02]  /*9d20*/  PRMT R29, R23, 0x7610, R29 ;  /* 0x00007610171d7816 */ /* 0x000fe4000000001d */
[----:B------:R-:W-:Y:S02]  /*9d30*/  @!P2 F2FP.F16.F32.PACK_AB R28, RZ, R28 ;  /* 0x0000001cff1ca23e */ /* 0x000fe400000000ff */
[----:B------:R-:W-:Y:S01]  /*9d40*/  MOV R23, R16 ;  /* 0x0000001000177202 */ /* 0x000fe20000000f00 */
[----:B------:R3:W-:Y:S04]  /*9d50*/  @!P2 STG.E.U16 desc[UR14][R24.64+0x50], R29 ;  /* 0x0000501d1800a986 */ /* 0x0007e8000c10150e */
[----:B------:R3:W-:Y:S02]  /*9d60*/  @!P2 STG.E.U16 desc[UR14][R26.64+0x50], R28 ;  /* 0x0000501c1a00a986 */ /* 0x0007e4000c10150e */
.L_x_3444:
[----:B------:R-:W-:Y:S05]  /*9d70*/  BSYNC B0 ;  /* 0x0000000000007941 */ /* 0x000fea0003800000 */
.L_x_3443:
        /* <DEDUP_REMOVED lines=145> */
.L_x_3512:
[----:B-12---:R-:W-:Y:S01]  /*a690*/  FADD.FTZ R28, R44, R23 ;  /* 0x000000172c1c7221 */ /* 0x006fe20000010000 */
[----:B------:R-:W-:-:S04]  /*a6a0*/  @!P0 F2FP.F16.F32.PACK_AB R23, RZ, R32 ;  /* 0x00000020ff17823e */ /* 0x000fc800000000ff */
[----:B------:R-:W-:Y:S01]  /*a6b0*/  @!P0 F2FP.F16.F32.PACK_AB R28, RZ, R28 ;  /* 0x0000001cff1c823e */ /* 0x000fe200000000ff */
[----:B------:R4:W-:Y:S04]  /*a6c0*/  @!P0 STG.E.U16 desc[UR14][R24.64+0x78], R23 ;  /* 0x0000781718008986 */ /* 0x0009e8000c10150e */
[----:B------:R4:W-:Y:S02]  /*a6d0*/  @!P0 STG.E.U16 desc[UR14][R26.64+0x78], R28 ;  /* 0x0000781c1a008986 */ /* 0x0009e4000c10150e */
.L_x_3442:
[----:B------:R-:W-:Y:S05]  /*a6e0*/  WARPSYNC.ALL ;  /* 0x0000000000007948 */ /* 0x000fea0003800000 */
[----:B------:R-:W-:Y:S01]  /*a6f0*/  BAR.SYNC.DEFER_BLOCKING 0x0 ;  /* 0x0000000000007b1d */ /* 0x000fe20000010000 */
[C---:B------:R-:W-:Y:S02]  /*a700*/  ISETP.GE.AND P0, PT, R20.reuse, -0x10c0, PT ;  /* 0xffffef401400780c */ /* 0x040fe40003f06270 */
[----:B------:R-:W-:-:S11]  /*a710*/  IADD3 R20, R20, 0x1200, RZ ;  /* 0x0000120014147810 */ /* 0x000fd60007ffe0ff */
[----:B------:R-:W-:Y:S05]  /*a720*/  @!P0 BRA `(.L_x_3449) ;  /* 0xffffffe000e48947 */ /* 0x000fea000383ffff */
[----:B------:R-:W-:Y:S05]  /*a730*/  EXIT ;  /* 0x000000000000794d */ /* 0x000fea0003800000 */
.L_x_3445:
[----:B-1----:R-:W-:Y:S02]  /*a740*/  MOV R50, R23 ;  /* 0x0000001700327202 */ /* 0x002fe40000000f00 */
[----:B------:R-:W-:Y:S02]  /*a750*/  MOV R51, 0x8 ;  /* 0x0000000800337802 */ /* 0x000fe40000000f00 */
[----:B------:R-:W-:Y:S02]  /*a760*/  MOV R52, 0x101f ;  /* 0x0000101f00347802 */ /* 0x000fe40000000f00 */
[----:B------:R-:W-:-:S07]  /*a770*/  MOV R49, 0xffff ;  /* 0x0000ffff00317802 */ /* 0x000fce0000000f00 */
[----:B0-2---:R-:W-:Y:S05]  /*a780*/  WARPSYNC.COLLECTIVE R49, `(.L_x_3450) ;  /* 0x0000000031087348 */ /* 0x005fea0003c00000 */
[----:B------:R1:W3:Y:S02]  /*a790*/  SHFL.BFLY P3, R47, R50, R51, R52 ;  /* 0x0c000033322f7389 */ /* 0x0002e40000060034 */
[----:B0123--:R-:W-:Y:S01]  /*a7a0*/  ENDCOLLECTIVE ;  /* 0x000000000000791b */ /* 0x00ffe20003800000 */
.L_x_3450:
[----:B------:R-:W-:Y:S02]  /*a7b0*/  MOV R50, R24 ;  /* 0x0000001800327202 */ /* 0x000fe40000000f00 */
[----:B------:R-:W-:-:S07]  /*a7c0*/  MOV R26, R47 ;  /* 0x0000002f001a7202 */ /* 0x000fce0000000f00 */
[----:B------:R-:W-:Y:S05]  /*a7d0*/  WARPSYNC.COLLECTIVE R49, `(.L_x_3451) ;  /* 0x0000000031087348 */ /* 0x000fea0003c00000 */
[----:B------:R0:W1:Y:S02]  /*a7e0*/  SHFL.BFLY P3, R47, R50, R51, R52 ;  /* 0x0c000033322f7389 */ /* 0x0000640000060034 */
[----:B01----:R-:W-:Y:S01]  /*a7f0*/  ENDCOLLECTIVE ;  /* 0x000000000000791b */ /* 0x003fe20003800000 */
.L_x_3451:
[----:B------:R-:W-:-:S05]  /*a800*/  FADD.FTZ R26, R26, R23 ;  /* 0x000000171a1a7221 */ /* 0x000fca0000010000 */
[----:B------:R-:W-:Y:S02]  /*a810*/  MOV R50, R26 ;  /* 0x0000001a00327202 */ /* 0x000fe40000000f00 */
[----:B------:R-:W-:Y:S02]  /*a820*/  MOV R51, 0x4 ;  /* 0x0000000400337802 */ /* 0x000fe40000000f00 */
[----:B------:R-:W-:-:S07]  /*a830*/  MOV R25, R47 ;  /* 0x0000002f00197202 */ /* 0x000fce0000000f00 */
[----:B------:R-:W-:Y:S05]  /*a840*/  WARPSYNC.COLLECTIVE R49, `(.L_x_3452) ;  /* 0x0000000031087348 */ /* 0x000fea0003c00000 */
[----:B------:R0:W1:Y:S02]  /*a850*/  SHFL.BFLY P3, R47, R50, R51, R52 ;  /* 0x0c000033322f7389 */ /* 0x0000640000060034 */
[----:B01----:R-:W-:Y:S01]  /*a860*/  ENDCOLLECTIVE ;  /* 0x000000000000791b */ /* 0x003fe20003800000 */
.L_x_3452:
[----:B------:R-:W-:-:S05]  /*a870*/  FADD.FTZ R25, R25, R24 ;  /* 0x0000001819197221 */ /* 0x000fca0000010000 */
[----:B------:R-:W-:Y:S02]  /*a880*/  MOV R50, R25 ;  /* 0x0000001900327202 */ /* 0x000fe40000000f00 */
[----:B------:R-:W-:-:S07]  /*a890*/  MOV R27, R47 ;  /* 0x0000002f001b7202 */ /* 0x000fce0000000f00 */
[----:B------:R-:W-:Y:S05]  /*a8a0*/  WARPSYNC.COLLECTIVE R49, `(.L_x_3453) ;  /* 0x0000000031087348 */ /* 0x000fea0003c00000 */
[----:B------:R0:W1:Y:S02]  /*a8b0*/  SHFL.BFLY P3, R47, R50, R51, R52 ;  /* 0x0c000033322f7389 */ /* 0x0000640000060034 */
[----:B01----:R-:W-:Y:S01]  /*a8c0*/  ENDCOLLECTIVE ;  /* 0x000000000000791b */ /* 0x003fe20003800000 */
.L_x_3453:
[----:B------:R-:W-:-:S05]  /*a8d0*/  FADD.FTZ R27, R26, R27 ;  /* 0x0000001b1a1b7221 */ /* 0x000fca0000010000 */
[----:B------:R-:W-:Y:S02]  /*a8e0*/  MOV R50, R27 ;  /* 0x0000001b00327202 */ /* 0x000fe40000000f00 */
[----:B------:R-:W-:Y:S02]  /*a8f0*/  MOV R51, 0x2 ;  /* 0x0000000200337802 */ /* 0x000fe40000000f00 */
[----:B------:R-:W-:-:S07]  /*a900*/  MOV R28, R47 ;  /* 0x0000002f001c7202 */ /* 0x000fce0000000f00 */
[----:B------:R-:W-:Y:S05]  /*a910*/  WARPSYNC.COLLECTIVE R49, `(.L_x_3454) ;  /* 0x0000000031087348 */ /* 0x000fea0003c00000 */
[----:B------:R0:W1:Y:S02]  /*a920*/  SHFL.BFLY P3, R47, R50, R51, R52 ;  /* 0x0c000033322f7389 */ /* 0x0000640000060034 */
[----:B01----:R-:W-:Y:S01]  /*a930*/  ENDCOLLECTIVE ;  /* 0x000000000000791b */ /* 0x003fe20003800000 */
.L_x_3454:
[----:B------:R-:W-:-:S05]  /*a940*/  FADD.FTZ R28, R25, R28 ;  /* 0x0000001c191c7221 */ /* 0x000fca0000010000 */
[----:B------:R-:W-:Y:S02]  /*a950*/  MOV R50, R28 ;  /* 0x0000001c00327202 */ /* 0x000fe40000000f00 */
[----:B------:R-:W-:-:S07]  /*a960*/  MOV R30, R47 ;  /* 0x0000002f001e7202 */ /* 0x000fce0000000f00 */
[----:B------:R-:W-:Y:S05]  /*a970*/  WARPSYNC.COLLECTIVE R49, `(.L_x_3455) ;  /* 0x0000000031087348 */ /* 0x000fea0003c00000 */
[----:B------:R0:W1:Y:S02]  /*a980*/  SHFL.BFLY P3, R47, R50, R51, R52 ;  /* 0x0c000033322f7389 */ /* 0x0000640000060034 */
[----:B01----:R-:W-:Y:S01]  /*a990*/  ENDCOLLECTIVE ;  /* 0x000000000000791b */ /* 0x003fe20003800000 */
.L_x_3455:
[----:B------:R-:W-:-:S05]  /*a9a0*/  FADD.FTZ R30, R27, R30 ;  /* 0x0000001e1b1e7221 */ /* 0x000fca0000010000 */
[----:B------:R-:W-:Y:S02]  /*a9b0*/  MOV R50, R30 ;  /* 0x0000001e00327202 */ /* 0x000fe40000000f00 */
[----:B------:R-:W-:Y:S02]  /*a9c0*/  MOV R51, 0x1 ;  /* 0x0000000100337802 */ /* 0x000fe40000000f00 */
[----:B------:R-:W-:-:S07]  /*a9d0*/  MOV R23, R47 ;  /* 0x0000002f00177202 */ /* 0x000fce0000000f00 */
[----:B------:R-:W-:Y:S05]  /*a9e0*/  WARPSYNC.COLLECTIVE R49, `(.L_x_3456) ;  /* 0x0000000031087348 */ /* 0x000fea0003c00000 */
[----:B------:R0:W1:Y:S02]  /*a9f0*/  SHFL.BFLY P3, R47, R50, R51, R52 ;  /* 0x0c000033322f7389 */ /* 0x0000640000060034 */
[----:B01----:R-:W-:Y:S01]  /*aa00*/  ENDCOLLECTIVE ;  /* 0x000000000000791b */ /* 0x003fe20003800000 */
.L_x_3456:
[----:B------:R-:W-:-:S05]  /*aa10*/  FADD.FTZ R23, R28, R23 ;  /* 0x000000171c177221 */ /* 0x000fca0000010000 */
[----:B------:R-:W-:Y:S02]  /*aa20*/  MOV R50, R23 ;  /* 0x0000001700327202 */ /* 0x000fe40000000f00 */
[----:B------:R-:W-:-:S07]  /*aa30*/  MOV R29, R47 ;  /* 0x0000002f001d7202 */ /* 0x000fce0000000f00 */
[----:B------:R-:W-:Y:S05]  /*aa40*/  WARPSYNC.COLLECTIVE R49, `(.L_x_3457) ;  /* 0x0000000031087348 */ /* 0x000fea0003c00000 */
[----:B------:R0:W1:Y:S02]  /*aa50*/  SHFL.BFLY P3, R47, R50, R51, R52 ;  /* 0x0c000033322f7389 */ /* 0x0000640000060034 */
[----:B01----:R-:W-:Y:S01]  /*aa60*/  ENDCOLLECTIVE ;  /* 0x000000000000791b */ /* 0x003fe20003800000 */
.L_x_3457:
[----:B------:R-:W-:Y:S01]  /*aa70*/  FADD.FTZ R29, R30, R29 ;  /* 0x0000001d1e1d7221 */ /* 0x000fe20000010000 */
[----:B------:R-:W-:Y:S01]  /*aa80*/  MOV R32, R47 ;  /* 0x0000002f00207202 */ /* 0x000fe20000000f00 */
[----:B------:R-:W-:Y:S06]  /*aa90*/  BRA `(.L_x_3458) ;  /* 0xffffffec00547947 */ /* 0x000fec000383ffff */
.L_x_3446:
        /* <DEDUP_REMOVED lines=8> */
.L_x_3460:
[----:B------:R-:W-:Y:S05]  /*ab20*/  BSYNC B1 ;  /* 0x0000000000017941 */ /* 0x000fea0003800000 */
.L_x_3459:
        /* <DEDUP_REMOVED lines=8> */
.L_x_3461:
[----:B------:R-:W-:Y:S01]  /*abb0*/  FADD.FTZ R30, R30, R23 ;  /* 0x000000171e1e7221 */ /* 0x000fe20000010000 */
[----:B------:R-:W-:-:S04]  /*abc0*/  HFMA2.MMA R51, -RZ, RZ, 0, 2.384185791015625e-07 ;  /* 0x00000004ff337435 */ /* 0x000fc800000001ff */
[----:B------:R-:W-:Y:S02]  /*abd0*/  MOV R50, R30 ;  /* 0x0000001e00327202 */ /* 0x000fe40000000f00 */
[----:B------:R-:W-:-:S07]  /*abe0*/  MOV R29, R47 ;  /* 0x0000002f001d7202 */ /* 0x000fce0000000f00 */
[----:B------:R-:W-:Y:S05]  /*abf0*/  WARPSYNC.COLLECTIVE R49, `(.L_x_3462) ;  /* 0x0000000031087348 */ /* 0x000fea0003c00000 */
[----:B------:R0:W1:Y:S02]  /*ac00*/  SHFL.BFLY P3, R47, R50, R51, R52 ;  /* 0x0c000033322f7389 */ /* 0x0000640000060034 */
[----:B01----:R-:W-:Y:S01]  /*ac10*/  ENDCOLLECTIVE ;  /* 0x000000000000791b */ /* 0x003fe20003800000 */
.L_x_3462:
[----:B------:R-:W-:-:S05]  /*ac20*/  FADD.FTZ R29, R29, R28 ;  /* 0x0000001c1d1d7221 */ /* 0x000fca0000010000 */
[----:B------:R-:W-:Y:S02]  /*ac30*/  MOV R50, R29 ;  /* 0x0000001d00327202 */ /* 0x000fe40000000f00 */
[----:B------:R-:W-:-:S07]  /*ac40*/  MOV R31, R47 ;  /* 0x0000002f001f7202 */ /* 0x000fce0000000f00 */
[----:B------:R-:W-:Y:S05]  /*ac50*/  WARPSYNC.COLLECTIVE R49, `(.L_x_3463) ;  /* 0x0000000031087348 */ /* 0x000fea0003c00000 */
[----:B------:R0:W1:Y:S02]  /*ac60*/  SHFL.BFLY P3, R47, R50, R51, R52 ;  /* 0x0c000033322f7389 */ /* 0x0000640000060034 */
[----:B01----:R-:W-:Y:S01]  /*ac70*/  ENDCOLLECTIVE ;  /* 0x000000000000791b */ /* 0x003fe20003800000 */
.L_x_3463:
[----:B------:R-:W-:Y:S01]  /*ac80*/  FADD.FTZ R31, R30, R31 ;  /* 0x0000001f1e1f7221 */ /* 0x000fe20000010000 */
[----:B------:R-:W-:-:S04]  /*ac90*/  HFMA2.MMA R51, -RZ, RZ, 0, 1.1920928955078125e-07 ;  /* 0x00000002ff337435 */ /* 0x000fc800000001ff */
[----:B------:R-:W-:Y:S02]  /*aca0*/  MOV R50, R31 ;  /* 0x0000001f00327202 */ /* 0x000fe40000000f00 */
[----:B------:R-:W-:-:S07]  /*acb0*/  MOV R32, R47 ;  /* 0x0000002f00207202 */ /* 0x000fce0000000f00 */
[----:B------:R-:W-:Y:S05]  /*acc0*/  WARPSYNC.COLLECTIVE R49, `(.L_x_3464) ;  /* 0x0000000031087348 */ /* 0x000fea0003c00000 */
[----:B------:R0:W1:Y:S02]  /*acd0*/  SHFL.BFLY P3, R47, R50, R51, R52 ;  /* 0x0c000033322f7389 */ /* 0x0000640000060034 */
[----:B01----:R-:W-:Y:S01]  /*ace0*/  ENDCOLLECTIVE ;  /* 0x000000000000791b */ /* 0x003fe20003800000 */
.L_x_3464:
[----:B------:R-:W-:-:S05]  /*acf0*/  FADD.FTZ R32, R29, R32 ;  /* 0x000000201d207221 */ /* 0x000fca0000010000 */
[----:B------:R-:W-:Y:S02]  /*ad00*/  MOV R50, R32 ;  /* 0x0000002000327202 */ /* 0x000fe40000000f00 */
[----:B------:R-:W-:-:S07]  /*ad10*/  MOV R34, R47 ;  /* 0x0000002f00227202 */ /* 0x000fce0000000f00 */
[----:B------:R-:W-:Y:S05]  /*ad20*/  WARPSYNC.COLLECTIVE R49, `(.L_x_3465) ;  /* 0x0000000031087348 */ /* 0x000fea0003c00000 */
[----:B------:R0:W1:Y:S02]  /*ad30*/  SHFL.BFLY P3, R47, R50, R51, R52 ;  /* 0x0c000033322f7389 */ /* 0x0000640000060034 */
[----:B01----:R-:W-:Y:S01]  /*ad40*/  ENDCOLLECTIVE ;  /* 0x000000000000791b */ /* 0x003fe20003800000 */
.L_x_3465:
[----:B------:R-:W-:Y:S01]  /*ad50*/  FADD.FTZ R34, R31, R34 ;  /* 0x000000221f227221 */ /* 0x000fe20000010000 */
[----:B------:R-:W-:-:S04]  /*ad60*/  HFMA2.MMA R51, -RZ, RZ, 0, 5.9604644775390625e-08 ;  /* 0x00000001ff337435 */ /* 0x000fc800000001ff */
[----:B------:R-:W-:Y:S02]  /*ad70*/  MOV R50, R34 ;  /* 0x0000002200327202 */ /* 0x000fe40000000f00 */
[----:B------:R-:W-:-:S07]  /*ad80*/  MOV R23, R47 ;  /* 0x0000002f00177202 */ /* 0x000fce0000000f00 */
[----:B------:R-:W-:Y:S05]  /*ad90*/  WARPSYNC.COLLECTIVE R49, `(.L_x_3466) ;  /* 0x0000000031087348 */ /* 0x000fea0003c00000 */
[----:B------:R0:W1:Y:S02]  /*ada0*/  SHFL.BFLY P3, R47, R50, R51, R52 ;  /* 0x0c000033322f7389 */ /* 0x0000640000060034 */
[----:B01----:R-:W-:Y:S01]  /*adb0*/  ENDCOLLECTIVE ;  /* 0x000000000000791b */ /* 0x003fe20003800000 */
.L_x_3466:
[----:B------:R-:W-:-:S05]  /*adc0*/  FADD.FTZ R23, R32, R23 ;  /* 0x0000001720177221 */ /* 0x000fca0000010000 */
[----:B------:R-:W-:Y:S02]  /*add0*/  MOV R50, R23 ;  /* 0x0000001700327202 */ /* 0x000fe40000000f00 */
[----:B------:R-:W-:-:S07]  /*ade0*/  MOV R33, R47 ;  /* 0x0000002f00217202 */ /* 0x000fce0000000f00 */
[----:B------:R-:W-:Y:S05]  /*adf0*/  WARPSYNC.COLLECTIVE R49, `(.L_x_3467) ;  /* 0x0000000031087348 */ /* 0x000fea0003c00000 */
[----:B------:R0:W1:Y:S02]  /*ae00*/  SHFL.BFLY P3, R47, R50, R51, R52 ;  /* 0x0c000033322f7389 */ /* 0x0000640000060034 */
[----:B01----:R-:W-:Y:S01]  /*ae10*/  ENDCOLLECTIVE ;  /* 0x000000000000791b */ /* 0x003fe20003800000 */
.L_x_3467:
[----:B------:R-:W-:Y:S01]  /*ae20*/  FADD.FTZ R33, R34, R33 ;  /* 0x0000002122217221 */ /* 0x000fe20000010000 */
[----:B------:R-:W-:Y:S01]  /*ae30*/  MOV R28, R47 ;  /* 0x0000002f001c7202 */ /* 0x000fe20000000f00 */
[----:B------:R-:W-:Y:S06]  /*ae40*/  BRA `(.L_x_3468) ;  /* 0xffffffec00147947 */ /* 0x000fec000383ffff */
.L_x_3447:
        /* <DEDUP_REMOVED lines=8> */
.L_x_3470:
[----:B------:R-:W-:Y:S05]  /*aed0*/  BSYNC B1 ;  /* 0x0000000000017941 */ /* 0x000fea0003800000 */
.L_x_3469:
        /* <DEDUP_REMOVED lines=8> */
.L_x_3471:
[----:B------:R-:W-:Y:S01]  /*af60*/  FADD.FTZ R30, R30, R23 ;  /* 0x000000171e1e7221 */ /* 0x000fe20000010000 */
[----:B------:R-:W-:-:S04]  /*af70*/  HFMA2.MMA R51, -RZ, RZ, 0, 2.384185791015625e-07 ;  /* 0x00000004ff337435 */ /* 0x000fc800000001ff */
[----:B------:R-:W-:Y:S02]  /*af80*/  MOV R50, R30 ;  /* 0x0000001e00327202 */ /* 0x000fe40000000f00 */
[----:B------:R-:W-:-:S07]  /*af90*/  MOV R29, R47 ;  /* 0x0000002f001d7202 */ /* 0x000fce0000000f00 */
[----:B------:R-:W-:Y:S05]  /*afa0*/  WARPSYNC.COLLECTIVE R49, `(.L_x_3472) ;  /* 0x0000000031087348 */ /* 0x000fea0003c00000 */
[----:B------:R0:W1:Y:S02]  /*afb0*/  SHFL.BFLY P3, R47, R50, R51, R52 ;  /* 0x0c000033322f7389 */ /* 0x0000640000060034 */
[----:B01----:R-:W-:Y:S01]  /*afc0*/  ENDCOLLECTIVE ;  /* 0x000000000000791b */ /* 0x003fe20003800000 */
.L_x_3472:
[----:B------:R-:W-:-:S05]  /*afd0*/  FADD.FTZ R29, R29, R28 ;  /* 0x0000001c1d1d7221 */ /* 0x000fca0000010000 */
[----:B------:R-:W-:Y:S02]  /*afe0*/  MOV R50, R29 ;  /* 0x0000001d00327202 */ /* 0x000fe40000000f00 */
[----:B------:R-:W-:-:S07]  /*aff0*/  MOV R31, R47 ;  /* 0x0000002f001f7202 */ /* 0x000fce0000000f00 */
[----:B------:R-:W-:Y:S05]  /*b000*/  WARPSYNC.COLLECTIVE R49, `(.L_x_3473) ;  /* 0x0000000031087348 */ /* 0x000fea0003c00000 */
[----:B------:R0:W1:Y:S02]  /*b010*/  SHFL.BFLY P3, R47, R50, R51, R52 ;  /* 0x0c000033322f7389 */ /* 0x0000640000060034 */
[----:B01----:R-:W-:Y:S01]  /*b020*/  ENDCOLLECTIVE ;  /* 0x000000000000791b */ /* 0x003fe20003800000 */
.L_x_3473:
[----:B------:R-:W-:Y:S01]  /*b030*/  FADD.FTZ R31, R30, R31 ;  /* 0x0000001f1e1f7221 */ /* 0x000fe20000010000 */
[----:B------:R-:W-:-:S04]  /*b040*/  HFMA2.MMA R51, -RZ, RZ, 0, 1.1920928955078125e-07 ;  /* 0x00000002ff337435 */ /* 0x000fc800000001ff */
[----:B------:R-:W-:Y:S02]  /*b050*/  MOV R50, R31 ;  /* 0x0000001f00327202 */ /* 0x000fe40000000f00 */
[----:B------:R-:W-:-:S07]  /*b060*/  MOV R32, R47 ;  /* 0x0000002f00207202 */ /* 0x000fce0000000f00 */
[----:B------:R-:W-:Y:S05]  /*b070*/  WARPSYNC.COLLECTIVE R49, `(.L_x_3474) ;  /* 0x0000000031087348 */ /* 0x000fea0003c00000 */
[----:B------:R0:W1:Y:S02]  /*b080*/  SHFL.BFLY P3, R47, R50, R51, R52 ;  /* 0x0c000033322f7389 */ /* 0x0000640000060034 */
[----:B01----:R-:W-:Y:S01]  /*b090*/  ENDCOLLECTIVE ;  /* 0x000000000000791b */ /* 0x003fe20003800000 */
.L_x_3474:
[----:B------:R-:W-:-:S05]  /*b0a0*/  FADD.FTZ R32, R29, R32 ;  /* 0x000000201d207221 */ /* 0x000fca0000010000 */
[----:B------:R-:W-:Y:S02]  /*b0b0*/  MOV R50, R32 ;  /* 0x0000002000327202 */ /* 0x000fe40000000f00 */
[----:B------:R-:W-:-:S07]  /*b0c0*/  MOV R34, R47 ;  /* 0x0000002f00227202 */ /* 0x000fce0000000f00 */
[----:B------:R-:W-:Y:S05]  /*b0d0*/  WARPSYNC.COLLECTIVE R49, `(.L_x_3475) ;  /* 0x0000000031087348 */ /* 0x000fea0003c00000 */
[----:B------:R0:W1:Y:S02]  /*b0e0*/  SHFL.BFLY P3, R47, R50, R51, R52 ;  /* 0x0c000033322f7389 */ /* 0x0000640000060034 */
[----:B01----:R-:W-:Y:S01]  /*b0f0*/  ENDCOLLECTIVE ;  /* 0x000000000000791b */ /* 0x003fe20003800000 */
.L_x_3475:
[----:B------:R-:W-:Y:S01]  /*b100*/  FADD.FTZ R34, R31, R34 ;  /* 0x000000221f227221 */ /* 0x000fe20000010000 */
[----:B------:R-:W-:-:S04]  /*b110*/  HFMA2.MMA R51, -RZ, RZ, 0, 5.9604644775390625e-08 ;  /* 0x00000001ff337435 */ /* 0x000fc800000001ff */
[----:B------:R-:W-:Y:S02]  /*b120*/  MOV R50, R34 ;  /* 0x0000002200327202 */ /* 0x000fe40000000f00 */
[----:B------:R-:W-:-:S07]  /*b130*/  MOV R23, R47 ;  /* 0x0000002f00177202 */ /* 0x000fce0000000f00 */
[----:B------:R-:W-:Y:S05]  /*b140*/  WARPSYNC.COLLECTIVE R49, `(.L_x_3476) ;  /* 0x0000000031087348 */ /* 0x000fea0003c00000 */
[----:B------:R0:W1:Y:S02]  /*b150*/  SHFL.BFLY P3, R47, R50, R51, R52 ;  /* 0x0c000033322f7389 */ /* 0x0000640000060034 */
[----:B01----:R-:W-:Y:S01]  /*b160*/  ENDCOLLECTIVE ;  /* 0x000000000000791b */ /* 0x003fe20003800000 */
.L_x_3476:
[----:B------:R-:W-:-:S05]  /*b170*/  FADD.FTZ R23, R32, R23 ;  /* 0x0000001720177221 */ /* 0x000fca0000010000 */
[----:B------:R-:W-:Y:S02]  /*b180*/  MOV R50, R23 ;  /* 0x0000001700327202 */ /* 0x000fe40000000f00 */
[----:B------:R-:W-:-:S07]  /*b190*/  MOV R33, R47 ;  /* 0x0000002f00217202 */ /* 0x000fce0000000f00 */
[----:B------:R-:W-:Y:S05]  /*b1a0*/  WARPSYNC.COLLECTIVE R49, `(.L_x_3477) ;  /* 0x0000000031087348 */ /* 0x000fea0003c00000 */
[----:B------:R0:W1:Y:S02]  /*b1b0*/  SHFL.BFLY P3, R47, R50, R51, R52 ;  /* 0x0c000033322f7389 */ /* 0x0000640000060034 */
[----:B01----:R-:W-:Y:S01]  /*b1c0*/  ENDCOLLECTIVE ;  /* 0x000000000000791b */ /* 0x003fe20003800000 */
.L_x_3477:
[----:B------:R-:W-:Y:S01]  /*b1d0*/  FADD.FTZ R33, R34, R33 ;  /* 0x0000002122217221 */ /* 0x000fe20000010000 */
[----:B------:R-:W-:Y:S01]  /*b1e0*/  MOV R28, R47 ;  /* 0x0000002f001c7202 */ /* 0x000fe20000000f00 */
[----:B------:R-:W-:Y:S06]  /*b1f0*/  BRA `(.L_x_3478) ;  /* 0xffffffe800c07947 */ /* 0x000fec000383ffff */
.L_x_3448:
        /* <DEDUP_REMOVED lines=8> */
.L_x_3480:
[----:B------:R-:W-:Y:S05]  /*b280*/  BSYNC B0 ;  /* 0x0000000000007941 */ /* 0x000fea0003800000 */
.L_x_3479:
        /* <DEDUP_REMOVED lines=11> */
.L_x_3481:
        /* <DEDUP_REMOVED lines=19> */
.L_x_3482:
        /* <DEDUP_REMOVED lines=8> */
.L_x_3483:
        /* <DEDUP_REMOVED lines=11> */
.L_x_3484:
[----:B------:R-:W-:-:S05]  /*b5a0*/  FADD.FTZ R25, R26, R25 ;  /* 0x000000191a197221 */ /* 0x000fca0000010000 */
[----:B------:R-:W-:Y:S02]  /*b5b0*/  MOV R50, R25 ;  /* 0x0000001900327202 */ /* 0x000fe40000000f00 */
[----:B------:R-:W-:-:S07]  /*b5c0*/  MOV R27, R47 ;  /* 0x0000002f001b7202 */ /* 0x000fce0000000f00 */
[----:B------:R-:W-:Y:S05]  /*b5d0*/  WARPSYNC.COLLECTIVE R49, `(.L_x_3485) ;  /* 0x0000000031087348 */ /* 0x000fea0003c00000 */
[----:B------:R0:W1:Y:S02]  /*b5e0*/  SHFL.BFLY P3, R47, R50, R51, R52 ;  /* 0x0c000033322f7389 */ /* 0x0000640000060034 */
[----:B01----:R-:W-:Y:S01]  /*b5f0*/  ENDCOLLECTIVE ;  /* 0x000000000000791b */ /* 0x003fe20003800000 */
.L_x_3485:
        /* <DEDUP_REMOVED lines=8> */
.L_x_3486:
        /* <DEDUP_REMOVED lines=13> */
.L_x_3487:
        /* <DEDUP_REMOVED lines=8> */
.L_x_3488:
        /* <DEDUP_REMOVED lines=10> */
.L_x_3489:
        /* <DEDUP_REMOVED lines=12> */
.L_x_3490:
[----:B------:R-:W-:-:S05]  /*b930*/  FADD.FTZ R34, R34, R33 ;  /* 0x0000002122227221 */ /* 0x000fca0000010000 */
[----:B------:R-:W-:Y:S02]  /*b940*/  MOV R50, R34 ;  /* 0x0000002200327202 */ /* 0x000fe40000000f00 */
[----:B------:R-:W-:-:S07]  /*b950*/  MOV R32, R47 ;  /* 0x0000002f00207202 */ /* 0x000fce0000000f00 */
[----:B------:R-:W-:Y:S05]  /*b960*/  WARPSYNC.COLLECTIVE R49, `(.L_x_3491) ;  /* 0x0000000031087348 */ /* 0x000fea0003c00000 */
[----:B------:R0:W1:Y:S02]  /*b970*/  SHFL.BFLY P3, R47, R50, R51, R52 ;  /* 0x0c000033322f7389 */ /* 0x0000640000060034 */
[----:B01----:R-:W-:Y:S01]  /*b980*/  ENDCOLLECTIVE ;  /* 0x000000000000791b */ /* 0x003fe20003800000 */
.L_x_3491:
[----:B------:R-:W-:Y:S01]  /*b990*/  FADD.FTZ R32, R35, R32 ;  /* 0x0000002023207221 */ /* 0x000fe20000010000 */
[----:B------:R-:W-:-:S04]  /*b9a0*/  HFMA2.MMA R51, -RZ, RZ, 0, 1.1920928955078125e-07 ;  /* 0x00000002ff337435 */ /* 0x000fc800000001ff */
[----:B------:R-:W-:Y:S02]  /*b9b0*/  MOV R50, R32 ;  /* 0x0000002000327202 */ /* 0x000fe40000000f00 */
[----:B------:R-:W-:-:S07]  /*b9c0*/  MOV R33, R47 ;  /* 0x0000002f00217202 */ /* 0x000fce0000000f00 */
[----:B------:R-:W-:Y:S05]  /*b9d0*/  WARPSYNC.COLLECTIVE R49, `(.L_x_3492) ;  /* 0x0000000031087348 */ /* 0x000fea0003c00000 */
[----:B------:R0:W1:Y:S02]  /*b9e0*/  SHFL.BFLY P3, R47, R50, R51, R52 ;  /* 0x0c000033322f7389 */ /* 0x0000640000060034 */
[----:B01----:R-:W-:Y:S01]  /*b9f0*/  ENDCOLLECTIVE ;  /* 0x000000000000791b */ /* 0x003fe20003800000 */
.L_x_3492:
[----:B------:R-:W-:-:S05]  /*ba00*/  FADD.FTZ R33, R34, R33 ;  /* 0x0000002122217221 */ /* 0x000fca0000010000 */
[----:B------:R-:W-:Y:S02]  /*ba10*/  MOV R50, R33 ;  /* 0x0000002100327202 */ /* 0x000fe40000000f00 */
[----:B------:R-:W-:-:S07]  /*ba20*/  MOV R35, R47 ;  /* 0x0000002f00237202 */ /* 0x000fce0000000f00 */
[----:B------:R-:W-:Y:S05]  /*ba30*/  WARPSYNC.COLLECTIVE R49, `(.L_x_3493) ;  /* 0x0000000031087348 */ /* 0x000fea0003c00000 */
[----:B------:R0:W1:Y:S02]  /*ba40*/  SHFL.BFLY P3, R47, R50, R51, R52 ;  /* 0x0c000033322f7389 */ /* 0x0000640000060034 */
[----:B01----:R-:W-:Y:S01]  /*ba50*/  ENDCOLLECTIVE ;  /* 0x000000000000791b */ /* 0x003fe20003800000 */
.L_x_3493:
[----:B------:R-:W-:Y:S01]  /*ba60*/  FADD.FTZ R35, R32, R35 ;  /* 0x0000002320237221 */ /* 0x000fe20000010000 */
[----:B------:R-:W-:-:S04]  /*ba70*/  HFMA2.MMA R51, -RZ, RZ, 0, 5.9604644775390625e-08 ;  /* 0x00000001ff337435 */ /* 0x000fc800000001ff */
[----:B------:R-:W-:Y:S02]  /*ba80*/  MOV R50, R35 ;  /* 0x0000002300327202 */ /* 0x000fe40000000f00 */
[----:B------:R-:W-:-:S07]  /*ba90*/  MOV R34, R47 ;  /* 0x0000002f00227202 */ /* 0x000fce0000000f00 */
[----:B------:R-:W-:Y:S05]  /*baa0*/  WARPSYNC.COLLECTIVE R49, `(.L_x_3494) ;  /* 0x0000000031087348 */ /* 0x000fea0003c00000 */
[----:B------:R0:W1:Y:S02]  /*bab0*/  SHFL.BFLY P3, R47, R50, R51, R52 ;  /* 0x0c000033322f7389 */ /* 0x0000640000060034 */
[----:B01----:R-:W-:Y:S01]  /*bac0*/  ENDCOLLECTIVE ;  /* 0x000000000000791b */ /* 0x003fe20003800000 */
.L_x_3494:
[----:B------:R-:W-:-:S05]  /*bad0*/  FADD.FTZ R34, R33, R34 ;  /* 0x0000002221227221 */ /* 0x000fca0000010000 */
[----:B------:R-:W-:Y:S02]  /*bae0*/  MOV R50, R34 ;  /* 0x0000002200327202 */ /* 0x000fe40000000f00 */
[----:B------:R-:W-:-:S07]  /*baf0*/  MOV R32, R47 ;  /* 0x0000002f00207202 */ /* 0x000fce0000000f00 */
[----:B------:R-:W-:Y:S05]  /*bb00*/  WARPSYNC.COLLECTIVE R49, `(.L_x_3495) ;  /* 0x0000000031087348 */ /* 0x000fea0003c00000 */
[----:B------:R0:W1:Y:S02]  /*bb10*/  SHFL.BFLY P3, R47, R50, R51, R52 ;  /* 0x0c000033322f7389 */ /* 0x0000640000060034 */
[----:B01----:R-:W-:Y:S01]  /*bb20*/  ENDCOLLECTIVE ;  /* 0x000000000000791b */ /* 0x003fe20003800000 */
.L_x_3495:
        /* <DEDUP_REMOVED lines=8> */
.L_x_3496:
        /* <DEDUP_REMOVED lines=8> */
.L_x_3497:
[----:B------:R-:W-:Y:S01]  /*bc30*/  FADD.FTZ R42, R42, R39 ;  /* 0x000000272a2a7221 */ /* 0x000fe20000010000 */
[----:B------:R-:W-:-:S04]  /*bc40*/  HFMA2.MMA R51, -RZ, RZ, 0, 2.384185791015625e-07 ;  /* 0x00000004ff337435 */ /* 0x000fc800000001ff */
[----:B------:R-:W-:Y:S02]  /*bc50*/  MOV R50, R42 ;  /* 0x0000002a00327202 */ /* 0x000fe40000000f00 */
[----:B------:R-:W-:-:S07]  /*bc60*/  MOV R41, R47 ;  /* 0x0000002f00297202 */ /* 0x000fce0000000f00 */
[----:B------:R-:W-:Y:S05]  /*bc70*/  WARPSYNC.COLLECTIVE R49, `(.L_x_3498) ;  /* 0x0000000031087348 */ /* 0x000fea0003c00000 */
[----:B------:R0:W1:Y:S02]  /*bc80*/  SHFL.BFLY P3, R47, R50, R51, R52 ;  /* 0x0c000033322f7389 */ /* 0x0000640000060034 */
[----:B01----:R-:W-:Y:S01]  /*bc90*/  ENDCOLLECTIVE ;  /* 0x000000000000791b */ /* 0x003fe20003800000 */
.L_x_3498:
[----:B------:R-:W-:-:S05]  /*bca0*/  FADD.FTZ R41, R41, R40 ;  /* 0x0000002829297221 */ /* 0x000fca0000010000 */
[----:B------:R-:W-:Y:S02]  /*bcb0*/  MOV R50, R41 ;  /* 0x0000002900327202 */ /* 0x000fe40000000f00 */
[----:B------:R-:W-:-:S07]  /*bcc0*/  MOV R39, R47 ;  /* 0x0000002f00277202 */ /* 0x000fce0000000f00 */
[----:B------:R-:W-:Y:S05]  /*bcd0*/  WARPSYNC.COLLECTIVE R49, `(.L_x_3499) ;  /* 0x0000000031087348 */ /* 0x000fea0003c00000 */
[----:B------:R0:W1:Y:S02]  /*bce0*/  SHFL.BFLY P3, R47, R50, R51, R52 ;  /* 0x0c000033322f7389 */ /* 0x0000640000060034 */
[----:B01----:R-:W-:Y:S01]  /*bcf0*/  ENDCOLLECTIVE ;  /* 0x000000000000791b */ /* 0x003fe20003800000 */
.L_x_3499:
[----:B------:R-:W-:Y:S01]  /*bd00*/  FADD.FTZ R39, R42, R39 ;  /* 0x000000272a277221 */ /* 0x000fe20000010000 */
[----:B------:R-:W-:-:S04]  /*bd10*/  HFMA2.MMA R51, -RZ, RZ, 0, 1.1920928955078125e-07 ;  /* 0x00000002ff337435 */ /* 0x000fc800000001ff */
[----:B------:R-:W-:Y:S02]  /*bd20*/  MOV R50, R39 ;  /* 0x0000002700327202 */ /* 0x000fe40000000f00 */
[----:B------:R-:W-:-:S07]  /*bd30*/  MOV R40, R47 ;  /* 0x0000002f00287202 */ /* 0x000fce0000000f00 */
[----:B------:R-:W-:Y:S05]  /*bd40*/  WARPSYNC.COLLECTIVE R49, `(.L_x_3500) ;  /* 0x0000000031087348 */ /* 0x000fea0003c00000 */
[----:B------:R0:W1:Y:S02]  /*bd50*/  SHFL.BFLY P3, R47, R50, R51, R52 ;  /* 0x0c000033322f7389 */ /* 0x0000640000060034 */
[----:B01----:R-:W-:Y:S01]  /*bd60*/  ENDCOLLECTIVE ;  /* 0x000000000000791b */ /* 0x003fe20003800000 */
.L_x_3500:
[----:B------:R-:W-:-:S05]  /*bd70*/  FADD.FTZ R40, R41, R40 ;  /* 0x0000002829287221 */ /* 0x000fca0000010000 */
[----:B------:R-:W-:Y:S02]  /*bd80*/  MOV R50, R40 ;  /* 0x0000002800327202 */ /* 0x000fe40000000f00 */
[----:B------:R-:W-:-:S07]  /*bd90*/  MOV R42, R47 ;  /* 0x0000002f002a7202 */ /* 0x000fce0000000f00 */
[----:B------:R-:W-:Y:S05]  /*bda0*/  WARPSYNC.COLLECTIVE R49, `(.L_x_3501) ;  /* 0x0000000031087348 */ /* 0x000fea0003c00000 */
[----:B------:R0:W1:Y:S02]  /*bdb0*/  SHFL.BFLY P3, R47, R50, R51, R52 ;  /* 0x0c000033322f7389 */ /* 0x0000640000060034 */
[----:B01----:R-:W-:Y:S01]  /*bdc0*/  ENDCOLLECTIVE ;  /* 0x000000000000791b */ /* 0x003fe20003800000 */
.L_x_3501:
[----:B------:R-:W-:Y:S01]  /*bdd0*/  FADD.FTZ R42, R39, R42 ;  /* 0x0000002a272a7221 */ /* 0x000fe20000010000 */
[----:B------:R-:W-:-:S04]  /*bde0*/  HFMA2.MMA R51, -RZ, RZ, 0, 5.9604644775390625e-08 ;  /* 0x00000001ff337435 */ /* 0x000fc800000001ff */
[----:B------:R-:W-:Y:S02]  /*bdf0*/  MOV R50, R42 ;  /* 0x0000002a00327202 */ /* 0x000fe40000000f00 */
[----:B------:R-:W-:-:S07]  /*be00*/  MOV R41, R47 ;  /* 0x0000002f00297202 */ /* 0x000fce0000000f00 */
[----:B------:R-:W-:Y:S05]  /*be10*/  WARPSYNC.COLLECTIVE R49, `(.L_x_3502) ;  /* 0x0000000031087348 */ /* 0x000fea0003c00000 */
[----:B------:R0:W1:Y:S02]  /*be20*/  SHFL.BFLY P3, R47, R50, R51, R52 ;  /* 0x0c000033322f7389 */ /* 0x0000640000060034 */
[----:B01----:R-:W-:Y:S01]  /*be30*/  ENDCOLLECTIVE ;  /* 0x000000000000791b */ /* 0x003fe20003800000 */
.L_x_3502:
[----:B------:R-:W-:-:S05]  /*be40*/  FADD.FTZ R40, R40, R41 ;  /* 0x0000002928287221 */ /* 0x000fca0000010000 */
[----:B------:R-:W-:Y:S02]  /*be50*/  MOV R50, R40 ;  /* 0x0000002800327202 */ /* 0x000fe40000000f00 */
[----:B------:R-:W-:-:S07]  /*be60*/  MOV R39, R47 ;  /* 0x0000002f00277202 */ /* 0x000fce0000000f00 */
[----:B------:R-:W-:Y:S05]  /*be70*/  WARPSYNC.COLLECTIVE R49, `(.L_x_3503) ;  /* 0x0000000031087348 */ /* 0x000fea0003c00000 */
[----:B------:R0:W1:Y:S02]  /*be80*/  SHFL.BFLY P3, R47, R50, R51, R52 ;  /* 0x0c000033322f7389 */ /* 0x0000640000060034 */
[----:B01----:R-:W-:Y:S01]  /*be90*/  ENDCOLLECTIVE ;  /* 0x000000000000791b */ /* 0x003fe20003800000 */
.L_x_3503:
[----:B------:R-:W-:Y:S01]  /*bea0*/  HFMA2.MMA R51, -RZ, RZ, 0, 4.76837158203125e-07 ;  /* 0x00000008ff337435 */ /* 0x000fe200000001ff */
[----:B------:R-:W-:Y:S02]  /*beb0*/  MOV R50, R43 ;  /* 0x0000002b00327202 */ /* 0x000fe40000000f00 */
[----:B------:R-:W-:-:S08]  /*bec0*/  MOV R41, R47 ;  /* 0x0000002f00297202 */ /* 0x000fd00000000f00 */
[----:B------:R-:W-:Y:S05]  /*bed0*/  WARPSYNC.COLLECTIVE R49, `(.L_x_3504) ;  /* 0x0000000031087348 */ /* 0x000fea0003c00000 */
[----:B------:R0:W1:Y:S02]  /*bee0*/  SHFL.BFLY P3, R47, R50, R51, R52 ;  /* 0x0c000033322f7389 */ /* 0x0000640000060034 */
[----:B01----:R-:W-:Y:S01]  /*bef0*/  ENDCOLLECTIVE ;  /* 0x000000000000791b */ /* 0x003fe20003800000 */
.L_x_3504:
[----:B------:R-:W-:-:S05]  /*bf00*/  FADD.FTZ R30, R40, R41 ;  /* 0x00000029281e7221 */ /* 0x000fca0000010000 */
[----:B------:R-:W-:Y:S02]  /*bf10*/  @!P0 F2FP.F16.F32.PACK_AB R30, RZ, R30 ;  /* 0x0000001eff1e823e */ /* 0x000fe400000000ff */
[----:B------:R-:W-:Y:S02]  /*bf20*/  MOV R50, R44 ;  /* 0x0000002c00327202 */ /* 0x000fe40000000f00 */
[----:B------:R-:W-:-:S07]  /*bf30*/  MOV R48, R47 ;  /* 0x0000002f00307202 */ /* 0x000fce0000000f00 */
[----:B------:R-:W-:Y:S05]  /*bf40*/  WARPSYNC.COLLECTIVE R49, `(.L_x_3505) ;  /* 0x0000000031087348 */ /* 0x000fea0003c00000 */
[----:B------:R0:W1:Y:S02]  /*bf50*/  SHFL.BFLY P3, R47, R50, R51, R52 ;  /* 0x0c000033322f7389 */ /* 0x0000640000060034 */
[----:B01----:R-:W-:Y:S01]  /*bf60*/  ENDCOLLECTIVE ;  /* 0x000000000000791b */ /* 0x003fe20003800000 */
.L_x_3505:
[----:B------:R-:W-:Y:S01]  /*bf70*/  FADD.FTZ R48, R48, R43 ;  /* 0x0000002b30307221 */ /* 0x000fe20000010000 */
[----:B------:R-:W-:-:S04]  /*bf80*/  HFMA2.MMA R51, -RZ, RZ, 0, 2.384185791015625e-07 ;  /* 0x00000004ff337435 */ /* 0x000fc800000001ff */
[----:B------:R-:W-:Y:S02]  /*bf90*/  MOV R50, R48 ;  /* 0x0000003000327202 */ /* 0x000fe40000000f00 */
[----:B------:R-:W-:-:S07]  /*bfa0*/  MOV R45, R47 ;  /* 0x0000002f002d7202 */ /* 0x000fce0000000f00 */
[----:B------:R-:W-:Y:S05]  /*bfb0*/  WARPSYNC.COLLECTIVE R49, `(.L_x_3506) ;  /* 0x0000000031087348 */ /* 0x000fea0003c00000 */
[----:B------:R0:W1:Y:S02]  /*bfc0*/  SHFL.BFLY P3, R47, R50, R51, R52 ;  /* 0x0c000033322f7389 */ /* 0x0000640000060034 */
[----:B01----:R-:W-:Y:S01]  /*bfd0*/  ENDCOLLECTIVE ;  /* 0x000000000000791b */ /* 0x003fe20003800000 */
.L_x_3506:
[----:B------:R-:W-:-:S05]  /*bfe0*/  FADD.FTZ R45, R45, R44 ;  /* 0x0000002c2d2d7221 */ /* 0x000fca0000010000 */
[----:B------:R-:W-:Y:S02]  /*bff0*/  MOV R50, R45 ;  /* 0x0000002d00327202 */ /* 0x000fe40000000f00 */
[----:B------:R-:W-:-:S07]  /*c000*/  MOV R43, R47 ;  /* 0x0000002f002b7202 */ /* 0x000fce0000000f00 */
[----:B------:R-:W-:Y:S05]  /*c010*/  WARPSYNC.COLLECTIVE R49, `(.L_x_3507) ;  /* 0x0000000031087348 */ /* 0x000fea0003c00000 */
[----:B------:R0:W1:Y:S02]  /*c020*/  SHFL.BFLY P3, R47, R50, R51, R52 ;  /* 0x0c000033322f7389 */ /* 0x0000640000060034 */
[----:B01----:R-:W-:Y:S01]  /*c030*/  ENDCOLLECTIVE ;  /* 0x000000000000791b */ /* 0x003fe20003800000 */
.L_x_3507:
[----:B------:R-:W-:Y:S01]  /*c040*/  FADD.FTZ R43, R48, R43 ;  /* 0x0000002b302b7221 */ /* 0x000fe20000010000 */
[----:B------:R-:W-:-:S04]  /*c050*/  HFMA2.MMA R51, -RZ, RZ, 0, 1.1920928955078125e-07 ;  /* 0x00000002ff337435 */ /* 0x000fc800000001ff */
[----:B------:R-:W-:Y:S02]  /*c060*/  MOV R50, R43 ;  /* 0x0000002b00327202 */ /* 0x000fe40000000f00 */
[----:B------:R-:W-:-:S07]  /*c070*/  MOV R44, R47 ;  /* 0x0000002f002c7202 */ /* 0x000fce0000000f00 */
[----:B------:R-:W-:Y:S05]  /*c080*/  WARPSYNC.COLLECTIVE R49, `(.L_x_3508) ;  /* 0x0000000031087348 */ /* 0x000fea0003c00000 */
[----:B------:R0:W1:Y:S02]  /*c090*/  SHFL.BFLY P3, R47, R50, R51, R52 ;  /* 0x0c000033322f7389 */ /* 0x0000640000060034 */
[----:B01----:R-:W-:Y:S01]  /*c0a0*/  ENDCOLLECTIVE ;  /* 0x000000000000791b */ /* 0x003fe20003800000 */
.L_x_3508:
[----:B------:R-:W-:-:S05]  /*c0b0*/  FADD.FTZ R44, R45, R44 ;  /* 0x0000002c2d2c7221 */ /* 0x000fca0000010000 */
[----:B------:R-:W-:Y:S02]  /*c0c0*/  MOV R50, R44 ;  /* 0x0000002c00327202 */ /* 0x000fe40000000f00 */
[----:B------:R-:W-:-:S07]  /*c0d0*/  MOV R46, R47 ;  /* 0x0000002f002e7202 */ /* 0x000fce0000000f00 */
[----:B------:R-:W-:Y:S05]  /*c0e0*/  WARPSYNC.COLLECTIVE R49, `(.L_x_3509) ;  /* 0x0000000031087348 */ /* 0x000fea0003c00000 */
[----:B------:R0:W1:Y:S02]  /*c0f0*/  SHFL.BFLY P3, R47, R50, R51, R52 ;  /* 0x0c000033322f7389 */ /* 0x0000640000060034 */
[----:B01----:R-:W-:Y:S01]  /*c100*/  ENDCOLLECTIVE ;  /* 0x000000000000791b */ /* 0x003fe20003800000 */
.L_x_3509:
        /* <DEDUP_REMOVED lines=12> */
.L_x_3510:
        /* <DEDUP_REMOVED lines=9> */
.L_x_3511:
[----:B------:R-:W-:Y:S01]  /*c260*/  FADD.FTZ R32, R43, R32 ;  /* 0x000000202b207221 */ /* 0x000fe20000010000 */
[----:B------:R-:W-:Y:S01]  /*c270*/  MOV R23, R47 ;  /* 0x0000002f00177202 */ /* 0x000fe20000000f00 */
[----:B------:R-:W-:Y:S06]  /*c280*/  BRA `(.L_x_3512) ;  /* 0xffffffe400007947 */ /* 0x000fec000383ffff */
.L_x_3513:
        /* <DEDUP_REMOVED lines=15> */
.L_x_3875:


//--------------------- .text._ZN13group_norm_v218gn_bwd_cuda_kernelI6__halfLi320ELi3ELi16ELi20ELi1024ELb1ELb1ELi32ELi320ELi320ELi4ELb1ELi10ELb0ELb0ELNS_15WgradSyncMethodE3ENS_16CompileConditionILi900EEEEEvPT_S6_S6_PKS5_S8_S8_S8_PKfflPfPj --------------------------
	.section	.text._ZN13group_norm_v218gn_bwd_cuda_kernelI6__halfLi320ELi3ELi16ELi20ELi1024ELb1ELb1ELi32ELi320ELi320ELi4ELb1ELi10ELb0ELb0ELNS_15WgradSyncMethodE3ENS_16CompileConditionILi900EEEEEvPT_S6_S6_PKS5_S8_S8_S8_PKfflPfPj,"ax",@progbits
	.align	128
        .global         _ZN13group_norm_v218gn_bwd_cuda_kernelI6__halfLi320ELi3ELi16ELi20ELi1024ELb1ELb1ELi32ELi320ELi320ELi4ELb1ELi10ELb0ELb0ELNS_15WgradSyncMethodE3ENS_16CompileConditionILi900EEEEEvPT_S6_S6_PKS5_S8_S8_S8_PKfflPfPj
        .type           _ZN13group_norm_v218gn_bwd_cuda_kernelI6__halfLi320ELi3ELi16ELi20ELi1024ELb1ELb1ELi32ELi320ELi320ELi4ELb1ELi10ELb0ELb0ELNS_15WgradSyncMethodE3ENS_16CompileConditionILi900EEEEEvPT_S6_S6_PKS5_S8_S8_S8_PKfflPfPj,@function
        .size           _ZN13group_norm_v218gn_bwd_cuda_kernelI6__halfLi320ELi3ELi16ELi20ELi1024ELb1ELb1ELi32ELi320ELi320ELi4ELb1ELi10ELb0ELb0ELNS_15WgradSyncMethodE3ENS_16CompileConditionILi900EEEEEvPT_S6_S6_PKS5_S8_S8_S8_PKfflPfPj,(.L_x_3876 - _ZN13group_norm_v218gn_bwd_cuda_kernelI6__halfLi320ELi3ELi16ELi20ELi1024ELb1ELb1ELi32ELi320ELi320ELi4ELb1ELi10ELb0ELb0ELNS_15WgradSyncMethodE3ENS_16CompileConditionILi900EEEEEvPT_S6_S6_PKS5_S8_S8_S8_PKfflPfPj)
        .other          _ZN13group_norm_v218gn_bwd_cuda_kernelI6__halfLi320ELi3ELi16ELi20ELi1024ELb1ELb1ELi32ELi320ELi320ELi4ELb1ELi10ELb0ELb0ELNS_15WgradSyncMethodE3ENS_16CompileConditionILi900EEEEEvPT_S6_S6_PKS5_S8_S8_S8_PKfflPfPj,@"STO_CUDA_ENTRY STV_DEFAULT"
_ZN13group_norm_v218gn_bwd_cuda_kernelI6__halfLi320ELi3ELi16ELi20ELi1024ELb1ELb1ELi32ELi320ELi320ELi4ELb1ELi10ELb0ELb0ELNS_15WgradSyncMethodE3ENS_16CompileConditionILi900EEEEEvPT_S6_S6_PKS5_S8_S8_S8_PKfflPfPj:
.text._ZN13group_norm_v218gn_bwd_cuda_kernelI6__halfLi320ELi3ELi16ELi20ELi1024ELb1ELb1ELi32ELi320ELi320ELi4ELb1ELi10ELb0ELb0ELNS_15WgradSyncMethodE3ENS_16CompileConditionILi900EEEEEvPT_S6_S6_PKS5_S8_S8_S8_PKfflPfPj:
        /* <DEDUP_REMOVED lines=29> */
.L_x_3516:
[----:B------:R-:W2:Y:S04]  /*01d0*/  LD.E.STRONG.GPU R0, desc[UR12][R2.64] ;  /* 0x0000000c02007980 */ /* 0x000ea8000c10f900 */
[----:B--2---:R-:W-:Y:S01]  /*01e0*/  CCTL.IVALL ;  /* 0x00000000ff00798f */ /* 0x004fe20002000000 */
[----:B------:R-:W-:Y:S05]  /*01f0*/  YIELD ;  /* 0x0000000000007946 */ /* 0x000fea0003800000 */
[----:B-----5:R-:W-:-:S04]  /*0200*/  LOP3.LUT R0, R0, R5, RZ, 0x3c, !PT ;  /* 0x0000000500007212 */ /* 0x020fc800078e3cff */
[----:B------:R-:W-:-:S13]  /*0210*/  ISETP.GT.AND P0, PT, R0, -0x1, PT ;  /* 0xffffffff0000780c */ /* 0x000fda0003f04270 */
[----:B------:R-:W-:Y:S05]  /*0220*/  @P0 BRA `(.L_x_3516) ;  /* 0xfffffffc00e80947 */ /* 0x000fea000383ffff */
.L_x_3515:
[----:B------:R-:W-:Y:S05]  /*0230*/  WARPSYNC.ALL ;  /* 0x0000000000007948 */ /* 0x000fea0003800000 */
[----:B------:R-:W-:Y:S06]  /*0240*/  BAR.SYNC.DEFER_BLOCKING 0x0 ;  /* 0x0000000000007b1d */ /* 0x000fec0000010000 */
[----:B------:R-:W-:Y:S05]  /*0250*/  BRA `(.L_x_3517) ;  /* 0x0000005400ac7947 */ /* 0x000fea0003800000 */
.L_x_3514:
        /* <DEDUP_REMOVED lines=25> */
[----:B------:R-:W-:Y:S02]  /*03f0*/  LOP3.LUT R6, R6, 0xfffffffc, RZ, 0xc0, !PT ;  /* 0xfffffffc06067812 */ /* 0x000fe400078ec0ff */
[----:B-1----:R-:W-:Y:S02]  /*0400*/  SHF.R.S32.HI R3, RZ, 0x1f, R12 ;  /* 0x0000001fff037819 */ /* 0x002fe4000001140c */
[----:B------:R-:W-:Y:S02]  /*0410*/  SHF.R.S32.HI R11, RZ, 0x1f, R10 ;  /* 0x0000001fff0b7819 */ /* 0x000fe4000001140a */
[----:B------:R-:W-:Y:S01]  /*0420*/  LEA.HI R12, R3, R12, RZ, 0x2 ;  /* 0x0000000c030c7211 */ /* 0x000fe200078f10ff */
[----:B0-----:R-:W-:Y:S01]  /*0430*/  ULEA UR6, UR6, UR4, 0x18 ;  /* 0x0000000406067291 */ /* 0x001fe2000f8ec03f */
[----:B------:R-:W-:Y:S02]  /*0440*/  LEA.HI R2, R2, R7, RZ, 0x2 ;  /* 0x0000000702027211 */ /* 0x000fe400078f10ff */
[----:B------:R-:W-:Y:S01]  /*0450*/  SHF.R.U32.HI R3, RZ, 0x4, R0 ;  /* 0x00000004ff037819 */ /* 0x000fe20000011600 */
[----:B------:R-:W-:Y:S01]  /*0460*/  UMOV UR4, URZ ;  /* 0x0000003f00047c82 */ /* 0x000fe20008000000 */
[----:B------:R-:W-:-:S02]  /*0470*/  IADD3 R6, -R6, R13, RZ ;  /* 0x0000000d06067210 */ /* 0x000fc40007ffe1ff */
[----:B------:R-:W-:Y:S02]  /*0480*/  LEA.HI R11, R11, R10, RZ, 0x2 ;  /* 0x0000000a0b0b7211 */ /* 0x000fe400078f10ff */
[----:B------:R-:W-:Y:S02]  /*0490*/  SHF.R.U32.HI R7, RZ, 0x2, R2 ;  /* 0x00000002ff077819 */ /* 0x000fe40000011602 */
[C---:B------:R-:W-:Y:S02]  /*04a0*/  LOP3.LUT R3, R6.reuse, 0x3, R3, 0x78, !PT ;  /* 0x0000000306037812 */ /* 0x040fe400078e7803 */
[----:B------:R-:W-:Y:S02]  /*04b0*/  SHF.R.U32.HI R11, RZ, 0x2, R11 ;  /* 0x00000002ff0b7819 */ /* 0x000fe4000001160b */
[----:B------:R-:W-:Y:S01]  /*04c0*/  SHF.R.U32.HI R13, RZ, 0x2, R12 ;  /* 0x00000002ff0d7819 */ /* 0x000fe2000001160c */
[----:B------:R0:W-:Y:S01]  /*04d0*/  STL [R1+0xc4], R3 ;  /* 0x0000c40301007387 */ /* 0x0001e20000100800 */
[----:B------:R-:W-:-:S02]  /*04e0*/  LOP3.LUT R0, R6, 0x3, R7, 0x78, !PT ;  /* 0x0000000306007812 */ /* 0x000fc400078e7807 */
[----:B------:R-:W-:-:S03]  /*04f0*/  LOP3.LUT R2, R6, 0x3, R11, 0x78, !PT ;  /* 0x0000000306027812 */ /* 0x000fc600078e780b */
[----:B------:R2:W-:Y:S01]  /*0500*/  STL [R1+0xc0], R0 ;  /* 0x0000c00001007387 */ /* 0x0005e20000100800 */
[----:B0-----:R-:W-:-:S03]  /*0510*/  LOP3.LUT R3, R6, 0x3, R13, 0x78, !PT ;  /* 0x0000000306037812 */ /* 0x001fc600078e780d */
[----:B------:R0:W-:Y:S04]  /*0520*/  STL [R1+0xbc], R2 ;  /* 0x0000bc0201007387 */ /* 0x0001e80000100800 */
[----:B------:R1:W-:Y:S04]  /*0530*/  STL [R1+0xb8], R3 ;  /* 0x0000b80301007387 */ /* 0x0003e80000100800 */
[----:B------:R4:W-:Y:S04]  /*0540*/  STL [R1+0x6c], RZ ;  /* 0x00006cff01007387 */ /* 0x0009e80000100800 */
[----:B------:R4:W-:Y:S04]  /*0550*/  STL [R1+0x64], RZ ;  /* 0x000064ff01007387 */ /* 0x0009e80000100800 */
[----:B------:R4:W-:Y:S04]  /*0560*/  STL [R1+0x2c], RZ ;  /* 0x00002cff01007387 */ /* 0x0009e80000100800 */
[----:B------:R4:W-:Y:S04]  /*0570*/  STL [R1+0x24], RZ ;  /* 0x000024ff01007387 */ /* 0x0009e80000100800 */
[----:B------:R4:W-:Y:S04]  /*0580*/  STL [R1+0x68], RZ ;  /* 0x000068ff01007387 */ /* 0x0009e80000100800 */
[----:B------:R4:W-:Y:S04]  /*0590*/  STL [R1+0x60], RZ ;  /* 0x000060ff01007387 */ /* 0x0009e80000100800 */
[----:B------:R4:W-:Y:S04]  /*05a0*/  STL [R1+0x28], RZ ;  /* 0x000028ff01007387 */ /* 0x0009e80000100800 */
[----:B------:R4:W-:Y:S01]  /*05b0*/  STL [R1+0x20], RZ ;  /* 0x000020ff01007387 */ /* 0x0009e20000100800 */
[----:B--2---:R-:W-:-:S02]  /*05c0*/  HADD2.F32 R0, -RZ, R4.H0_H0 ;  /* 0x20000004ff007230 */ /* 0x004fc40000004100 */
[----:B0-----:R-:W-:Y:S02]  /*05d0*/  HADD2.F32 R2, -RZ, R4.H1_H1 ;  /* 0x30000004ff027230 */ /* 0x001fe40000004100 */
[--C-:B-1----:R-:W-:Y:S02]  /*05e0*/  HADD2.F32 R3, -RZ, R5.reuse.H0_H0 ;  /* 0x20000005ff037230 */ /* 0x102fe40000004100 */
[----:B------:R-:W-:Y:S02]  /*05f0*/  HADD2.F32 R4, -RZ, R5.H1_H1 ;  /* 0x30000005ff047230 */ /* 0x000fe40000004100 */
[--C-:B---3--:R-:W-:Y:S02]  /*0600*/  HADD2.F32 R5, -RZ, R8.reuse.H0_H0 ;  /* 0x20000008ff057230 */ /* 0x108fe40000004100 */
[----:B------:R-:W-:Y:S02]  /*0610*/  HADD2.F32 R6, -RZ, R8.H1_H1 ;  /* 0x30000008ff067230 */ /* 0x000fe40000004100 */
[----:B------:R-:W-:-:S02]  /*0620*/  HADD2.F32 R7, -RZ, R9.H0_H0 ;  /* 0x20000009ff077230 */ /* 0x000fc40000004100 */
[----:B----4-:R-:W-:-:S07]  /*0630*/  HADD2.F32 R8, -RZ, R9.H1_H1 ;  /* 0x30000009ff087230 */ /* 0x010fce0000004100 */
.L_x_3529:
[----:B--2---:R-:W2:Y:S01]  /*0640*/  LDL R13, [R1+0xb4] ;  /* 0x0000b400010d7983 */ /* 0x004ea20000100800 */
        /* <DEDUP_REMOVED lines=8> */
[----:B------:R-:W-:Y:S01]  /*06d0*/  MOV R12, UR5 ;  /* 0x00000005000c7c02 */ /* 0x000fe20008000f00 */
        /* <DEDUP_REMOVED lines=8> */
[----:B------:R-:W-:-:S05]  /*0760*/  IMAD.WIDE.U32 R16, R9, 0x50000, R16 ;  /* 0x0005000009107825 */ /* 0x000fca00078e0010 */
[----:B------:R-:W-:Y:S01]  /*0770*/  IADD3 R17, R17, UR7, RZ ;  /* 0x0000000711117c10 */ /* 0x000fe2000fffe0ff */
[----:B------:R-:W-:Y:S01]  /*0780*/  ULDC UR7, c[0x0][0x250] ;  /* 0x0000940000077ab9 */ /* 0x000fe20000000800 */
[----:B------:R-:W-:-:S04]  /*0790*/  IADD3 R9, P1, R52, R16, RZ ;  /* 0x0000001034097210 */ /* 0x000fc80007f3e0ff */
[----:B------:R-:W-:-:S05]  /*07a0*/  SHF.L.U32 R26, R9, 0x1, RZ ;  /* 0x00000001091a7819 */ /* 0x000fca00000006ff */
[----:B------:R0:W-:Y:S01]  /*07b0*/  STL [R1+0x7c], R26 ;  /* 0x00007c1a01007387 */ /* 0x0001e20000100800 */
[----:B--2---:R-:W-:-:S04]  /*07c0*/  LEA R10, P0, R10, R13, 0x4 ;  /* 0x0000000d0a0a7211 */ /* 0x004fc800078020ff */
[----:B------:R-:W-:Y:S02]  /*07d0*/  LEA.HI.X R11, R11, RZ, R12, 0x4, P0 ;  /* 0x000000ff0b0b7211 */ /* 0x000fe400000f240c */
[----:B------:R-:W-:-:S04]  /*07e0*/  LEA R14, P0, R10, UR14, 0x3 ;  /* 0x0000000e0a0e7c11 */ /* 0x000fc8000f8018ff */
[----:B------:R-:W-:Y:S01]  /*07f0*/  LEA.HI.X R15, R10, UR15, R11, 0x3, P0 ;  /* 0x0000000f0a0f7c11 */ /* 0x000fe200080f1c0b */
[----:B------:R-:W-:Y:S01]  /*0800*/  ULDC.64 UR14, c[0x0][0x230] ;  /* 0x00008c00000e7ab9 */ /* 0x000fe20000000a00 */
[----:B------:R-:W-:Y:S02]  /*0810*/  IADD3.X R10, RZ, R17, RZ, P1, !PT ;  /* 0x00000011ff0a7210 */ /* 0x000fe40000ffe4ff */
[----:B------:R-:W-:Y:S02]  /*0820*/  IADD3 R12, P0, R26, UR14, RZ ;  /* 0x0000000e1a0c7c10 */ /* 0x000fe4000ff1e0ff */
[----:B------:R-:W-:Y:S01]  /*0830*/  SHF.L.U64.HI R25, R9, 0x1, R10 ;  /* 0x0000000109197819 */ /* 0x000fe2000001020a */
[----:B------:R-:W2:Y:S01]  /*0840*/  LDG.E.64.CONSTANT R14, desc[UR12][R14.64] ;  /* 0x0000000c0e0e7981 */ /* 0x000ea2000c1e9b00 */
[----:B------:R-:W-:Y:S02]  /*0850*/  IADD3 R9, R52, 0x500, RZ ;  /* 0x0000050034097810 */ /* 0x000fe40007ffe0ff */
[----:B------:R-:W-:-:S02]  /*0860*/  IADD3.X R13, R25, UR15, RZ, P0, !PT ;  /* 0x0000000f190d7c10 */ /* 0x000fc400087fe4ff */
[----:B------:R-:W-:-:S04]  /*0870*/  IADD3 R9, P0, R9, R16, RZ ;  /* 0x0000001009097210 */ /* 0x000fc80007f1e0ff */
[----:B------:R-:W-:Y:S01]  /*0880*/  IADD3.X R10, RZ, R17, RZ, P0, !PT ;  /* 0x00000011ff0a7210 */ /* 0x000fe200007fe4ff */
[----:B------:R-:W-:Y:S01]  /*0890*/  STL [R1+0x84], R25 ;  /* 0x0000841901007387 */ /* 0x000fe20000100800 */
[C---:B------:R-:W-:Y:S02]  /*08a0*/  SHF.L.U32 R24, R9.reuse, 0x1, RZ ;  /* 0x0000000109187819 */ /* 0x040fe400000006ff */
[----:B------:R-:W-:Y:S01]  /*08b0*/  SHF.L.U64.HI R23, R9, 0x1, R10 ;  /* 0x0000000109177819 */ /* 0x000fe2000001020a */
[----:B------:R-:W3:Y:S01]  /*08c0*/  LDG.E.64.CONSTANT R12, desc[UR12][R12.64] ;  /* 0x0000000c0c0c7981 */ /* 0x000ee2000c1e9b00 */
[----:B------:R-:W-:Y:S02]  /*08d0*/  IADD3 R10, P0, R24, UR14, RZ ;  /* 0x0000000e180a7c10 */ /* 0x000fe4000ff1e0ff */
[----:B------:R-:W-:Y:S02]  /*08e0*/  IADD3 R9, R52, 0xa00, RZ ;  /* 0x00000a0034097810 */ /* 0x000fe40007ffe0ff */
[----:B------:R-:W-:-:S02]  /*08f0*/  IADD3.X R11, R23, UR15, RZ, P0, !PT ;  /* 0x0000000f170b7c10 */ /* 0x000fc400087fe4ff */
[----:B------:R-:W-:-:S04]  /*0900*/  IADD3 R9, P0, R9, R16, RZ ;  /* 0x0000001009097210 */ /* 0x000fc80007f1e0ff */
[----:B------:R-:W-:Y:S01]  /*0910*/  IADD3.X R18, RZ, R17, RZ, P0, !PT ;  /* 0x00000011ff127210 */ /* 0x000fe200007fe4ff */
[----:B------:R1:W-:Y:S01]  /*0920*/  STL [R1+0x80], R24 ;  /* 0x0000801801007387 */ /* 0x0003e20000100800 */
[C---:B------:R-:W-:Y:S02]  /*0930*/  SHF.L.U32 R22, R9.reuse, 0x1, RZ ;  /* 0x0000000109167819 */ /* 0x040fe400000006ff */
[----:B------:R-:W-:Y:S01]  /*0940*/  SHF.L.U64.HI R21, R9, 0x1, R18 ;  /* 0x0000000109157819 */ /* 0x000fe20000010212 */
[----:B------:R-:W4:Y:S01]  /*0950*/  LDG.E.64.CONSTANT R10, desc[UR12][R10.64] ;  /* 0x0000000c0a0a7981 */ /* 0x000f22000c1e9b00 */
[----:B------:R-:W-:Y:S02]  /*0960*/  IADD3 R32, P0, R22, UR14, RZ ;  /* 0x0000000e16207c10 */ /* 0x000fe4000ff1e0ff */
[----:B------:R-:W-:Y:S02]  /*0970*/  IADD3 R9, R52, 0xf00, RZ ;  /* 0x00000f0034097810 */ /* 0x000fe40007ffe0ff */
[----:B------:R-:W-:-:S02]  /*0980*/  IADD3.X R33, R21, UR15, RZ, P0, !PT ;  /* 0x0000000f15217c10 */ /* 0x000fc400087fe4ff */
[----:B------:R-:W-:-:S04]  /*0990*/  IADD3 R9, P0, R9, R16, RZ ;  /* 0x0000001009097210 */ /* 0x000fc80007f1e0ff */
[----:B------:R-:W-:Y:S01]  /*09a0*/  IADD3.X R18, RZ, R17, RZ, P0, !PT ;  /* 0x00000011ff127210 */ /* 0x000fe200007fe4ff */
[----:B------:R-:W4:Y:S01]  /*09b0*/  LDG.E.64.CONSTANT R32, desc[UR12][R32.64] ;  /* 0x0000000c20207981 */ /* 0x000f22000c1e9b00 */
[C---:B------:R-:W-:Y:S02]  /*09c0*/  SHF.L.U32 R20, R9.reuse, 0x1, RZ ;  /* 0x0000000109147819 */ /* 0x040fe400000006ff */
[----:B------:R-:W-:Y:S02]  /*09d0*/  SHF.L.U64.HI R19, R9, 0x1, R18 ;  /* 0x0000000109137819 */ /* 0x000fe40000010212 */
[----:B------:R-:W-:Y:S02]  /*09e0*/  IADD3 R42, P0, R20, UR14, RZ ;  /* 0x0000000e142a7c10 */ /* 0x000fe4000ff1e0ff */
[----:B------:R-:W-:Y:S02]  /*09f0*/  IADD3 R9, R52, 0x1400, RZ ;  /* 0x0000140034097810 */ /* 0x000fe40007ffe0ff */
[----:B------:R-:W-:-:S02]  /*0a00*/  IADD3.X R43, R19, UR15, RZ, P0, !PT ;  /* 0x0000000f132b7c10 */ /* 0x000fc400087fe4ff */
[----:B------:R-:W-:-:S04]  /*0a10*/  IADD3 R40, P0, R26, UR18, RZ ;  /* 0x000000121a287c10 */ /* 0x000fc8000ff1e0ff */
[----:B------:R-:W-:Y:S01]  /*0a20*/  IADD3.X R41, R25, UR19, RZ, P0, !PT ;  /* 0x0000001319297c10 */ /* 0x000fe200087fe4ff */
[----:B------:R-:W4:Y:S01]  /*0a30*/  LDG.E.64.CONSTANT R42, desc[UR12][R42.64] ;  /* 0x0000000c2a2a7981 */ /* 0x000f22000c1e9b00 */
[----:B------:R-:W-:-:S04]  /*0a40*/  IADD3 R9, P0, R9, R16, RZ ;  /* 0x0000001009097210 */ /* 0x000fc80007f1e0ff */
[----:B------:R-:W-:Y:S01]  /*0a50*/  IADD3.X R18, RZ, R17, RZ, P0, !PT ;  /* 0x00000011ff127210 */ /* 0x000fe200007fe4ff */
[----:B------:R-:W4:Y:S01]  /*0a60*/  LDG.E.64.CONSTANT R40, desc[UR12][R40.64] ;  /* 0x0000000c28287981 */ /* 0x000f22000c1e9b00 */
[C---:B------:R-:W-:Y:S02]  /*0a70*/  SHF.L.U32 R34, R9.reuse, 0x1, RZ ;  /* 0x0000000109227819 */ /* 0x040fe400000006ff */
[----:B------:R-:W-:Y:S02]  /*0a80*/  SHF.L.U64.HI R29, R9, 0x1, R18 ;  /* 0x00000001091d7819 */ /* 0x000fe40000010212 */
[----:B0-----:R-:W-:-:S04]  /*0a90*/  IADD3 R26, P0, R34, UR14, RZ ;  /* 0x0000000e221a7c10 */ /* 0x001fc8000ff1e0ff */
[----:B------:R-:W-:Y:S02]  /*0aa0*/  IADD3.X R27, R29, UR15, RZ, P0, !PT ;  /* 0x0000000f1d1b7c10 */ /* 0x000fe400087fe4ff */
[----:B------:R-:W-:-:S04]  /*0ab0*/  IADD3 R30, P0, R24, UR18, RZ ;  /* 0x00000012181e7c10 */ /* 0x000fc8000ff1e0ff */
[----:B------:R-:W-:Y:S01]  /*0ac0*/  IADD3.X R31, R23, UR19, RZ, P0, !PT ;  /* 0x00000013171f7c10 */ /* 0x000fe200087fe4ff */
[----:B------:R-:W4:Y:S01]  /*0ad0*/  LDG.E.64.CONSTANT R26, desc[UR12][R26.64] ;  /* 0x0000000c1a1a7981 */ /* 0x000f22000c1e9b00 */
[----:B-1----:R-:W-:-:S04]  /*0ae0*/  IADD3 R24, P0, R22, UR18, RZ ;  /* 0x0000001216187c10 */ /* 0x002fc8000ff1e0ff */
[----:B------:R-:W-:Y:S01]  /*0af0*/  IADD3.X R25, R21, UR19, RZ, P0, !PT ;  /* 0x0000001315197c10 */ /* 0x000fe200087fe4ff */
[----:B------:R-:W4:Y:S05]  /*0b00*/  LDG.E.64.CONSTANT R30, desc[UR12][R30.64] ;  /* 0x0000000c1e1e7981 */ /* 0x000f2a000c1e9b00 */
[----:B------:R-:W4:Y:S01]  /*0b10*/  LDG.E.64.CONSTANT R24, desc[UR12][R24.64] ;  /* 0x0000000c18187981 */ /* 0x000f22000c1e9b00 */
[----:B------:R-:W-:-:S03]  /*0b20*/  IADD3 R9, R52, 0x1900, RZ ;  /* 0x0000190034097810 */ /* 0x000fc60007ffe0ff */
[----:B------:R-:W-:Y:S04]  /*0b30*/  STL [R1+0x90], R23 ;  /* 0x0000901701007387 */ /* 0x000fe80000100800 */
[----:B------:R-:W-:Y:S04]  /*0b40*/  STL [R1+0x8c], R22 ;  /* 0x00008c1601007387 */ /* 0x000fe80000100800 */
[----:B------:R-:W-:Y:S04]  /*0b50*/  STL [R1+0xa0], R21 ;  /* 0x0000a01501007387 */ /* 0x000fe80000100800 */
[----:B------:R0:W-:Y:S01]  /*0b60*/  STL [R1+0x98], R20 ;  /* 0x0000981401007387 */ /* 0x0001e20000100800 */
[----:B------:R-:W-:-:S03]  /*0b70*/  IADD3 R9, P0, R9, R16, RZ ;  /* 0x0000001009097210 */ /* 0x000fc60007f1e0ff */
[----:B------:R1:W-:Y:S04]  /*0b80*/  STL [R1+0xac], R19 ;  /* 0x0000ac1301007387 */ /* 0x0003e80000100800 */
[----:B------:R-:W-:Y:S04]  /*0b90*/  STL [R1+0xa4], R34 ;  /* 0x0000a42201007387 */ /* 0x000fe80000100800 */
[----:B------:R-:W-:Y:S01]  /*0ba0*/  STL [R1+0xa8], R29 ;  /* 0x0000a81d01007387 */ /* 0x000fe20000100800 */
[----:B------:R-:W-:Y:S02]  /*0bb0*/  IADD3.X R18, RZ, R17, RZ, P0, !PT ;  /* 0x00000011ff127210 */ /* 0x000fe400007fe4ff */
[----:B0-----:R-:W-:-:S04]  /*0bc0*/  IADD3 R20, P0, R20, UR18, RZ ;  /* 0x0000001214147c10 */ /* 0x001fc8000ff1e0ff */
[----:B------:R-:W-:-:S06]  /*0bd0*/  IADD3.X R21, R19, UR19, RZ, P0, !PT ;  /* 0x0000001313157c10 */ /* 0x000fcc00087fe4ff */
[----:B------:R-:W4:Y:S01]  /*0be0*/  LDG.E.64.CONSTANT R20, desc[UR12][R20.64] ;  /* 0x0000000c14147981 */ /* 0x000f22000c1e9b00 */
[----:B--2---:R-:W-:-:S06]  /*0bf0*/  FADD.FTZ R28, R15, UR7 ;  /* 0x000000070f1c7e21 */ /* 0x004fcc0008010000 */
[----:B------:R-:W1:Y:S01]  /*0c00*/  MUFU.RSQ R28, R28 ;  /* 0x0000001c001c7308 */ /* 0x000e620000001400 */
[----:B---3--:R-:W-:-:S05]  /*0c10*/  HADD2.F32 R15, -RZ, R12.H0_H0 ;  /* 0x2000000cff0f7230 */ /* 0x008fca0000004100 */
[----:B------:R-:W-:-:S04]  /*0c20*/  FADD.FTZ R15, -R14, R15 ;  /* 0x0000000f0e0f7221 */ /* 0x000fc80000010100 */
[----:B-1----:R-:W-:Y:S01]  /*0c30*/  FMUL.FTZ R19, R28, R15 ;  /* 0x0000000f1c137220 */ /* 0x002fe20000410000 */
[----:B------:R-:W-:-:S03]  /*0c40*/  HADD2.F32 R15, -RZ, R13.H0_H0 ;  /* 0x2000000dff0f7230 */ /* 0x000fc60000004100 */
[----:B-----5:R-:W-:-:S04]  /*0c50*/  FFMA.FTZ R45, R0, R19, R5 ;  /* 0x00000013002d7223 */ /* 0x020fc80000010005 */
[----:B------:R-:W-:Y:S01]  /*0c60*/  FMUL.FTZ R50, R45, -1.4426950216293334961 ;  /* 0xbfb8aa3b2d327820 */ /* 0x000fe20000410000 */
[----:B----4-:R-:W-:Y:S01]  /*0c70*/  HADD2.F32 R37, -RZ, R32.H0_H0 ;  /* 0x20000020ff257230 */ /* 0x010fe20000004100 */
[----:B------:R-:W-:Y:S04]  /*0c80*/  STL [R1+0x130], R27 ;  /* 0x0001301b01007387 */ /* 0x000fe80000100800 */
[----:B------:R-:W-:Y:S04]  /*0c90*/  STL [R1+0x134], R31 ;  /* 0x0001341f01007387 */ /* 0x000fe80000100800 */
[----:B------:R0:W-:Y:S04]  /*0ca0*/  STL [R1+0x12c], R24 ;  /* 0x00012c1801007387 */ /* 0x0001e80000100800 */
[----:B------:R1:W-:Y:S01]  /*0cb0*/  STL [R1+0x128], R25 ;  /* 0x0001281901007387 */ /* 0x0003e20000100800 */
[----:B0-----:R-:W-:-:S02]  /*0cc0*/  SHF.L.U64.HI R24, R9, 0x1, R18 ;  /* 0x0000000109187819 */ /* 0x001fc40000010212 */
[----:B-1----:R-:W-:Y:S02]  /*0cd0*/  SHF.L.U32 R25, R9, 0x1, RZ ;  /* 0x0000000109197819 */ /* 0x002fe400000006ff */
[----:B------:R-:W-:Y:S02]  /*0ce0*/  IADD3 R9, R52, 0x1e00, RZ ;  /* 0x00001e0034097810 */ /* 0x000fe40007ffe0ff */
[----:B------:R-:W-:-:S04]  /*0cf0*/  IADD3 R22, P1, R25, UR14, RZ ;  /* 0x0000000e19167c10 */ /* 0x000fc8000ff3e0ff */
[----:B------:R-:W-:Y:S02]  /*0d00*/  IADD3.X R23, R24, UR15, RZ, P1, !PT ;  /* 0x0000000f18177c10 */ /* 0x000fe40008ffe4ff */
[----:B------:R-:W-:Y:S01]  /*0d10*/  IADD3 R9, P1, R9, R16, RZ ;  /* 0x0000001009097210 */ /* 0x000fe20007f3e0ff */
[----:B------:R-:W-:Y:S01]  /*0d20*/  HADD2.F32 R18, -RZ, R12.H1_H1 ;  /* 0x3000000cff127230 */ /* 0x000fe20000004100 */
[----:B------:R-:W-:Y:S02]  /*0d30*/  STL [R1+0x94], R25 ;  /* 0x0000941901007387 */ /* 0x000fe40000100800 */
[----:B------:R-:W-:Y:S02]  /*0d40*/  IADD3.X R12, RZ, R17, RZ, P1, !PT ;  /* 0x00000011ff0c7210 */ /* 0x000fe40000ffe4ff */
[----:B------:R-:W-:Y:S01]  /*0d50*/  STL [R1+0x9c], R24 ;  /* 0x00009c1801007387 */ /* 0x000fe20000100800 */
[----:B------:R-:W-:Y:S01]  /*0d60*/  FADD.FTZ R18, -R14, R18 ;  /* 0x000000120e127221 */ /* 0x000fe20000010100 */
[----:B------:R-:W-:-:S02]  /*0d70*/  SHF.L.U64.HI R27, R9, 0x1, R12 ;  /* 0x00000001091b7819 */ /* 0x000fc4000001020c */
[----:B------:R0:W-:Y:S01]  /*0d80*/  STL [R1+0x3c], R19 ;  /* 0x00003c1301007387 */ /* 0x0001e20000100800 */
[----:B------:R-:W-:Y:S01]  /*0d90*/  IADD3 R12, P0, R34, UR18, RZ ;  /* 0x00000012220c7c10 */ /* 0x000fe2000ff1e0ff */
[--C-:B------:R-:W-:Y:S02]  /*0da0*/  HADD2.F32 R34, -RZ, R10.reuse.H1_H1 ;  /* 0x3000000aff227230 */ /* 0x100fe40000004100 */
[----:B------:R-:W-:Y:S01]  /*0db0*/  FMUL.FTZ R18, R28, R18 ;  /* 0x000000121c127220 */ /* 0x000fe20000410000 */
[----:B------:R-:W-:Y:S01]  /*0dc0*/  SHF.L.U32 R31, R9, 0x1, RZ ;  /* 0x00000001091f7819 */ /* 0x000fe200000006ff */
[C---:B------:R-:W-:Y:S01]  /*0dd0*/  FADD.FTZ R37, -R14.reuse, R37 ;  /* 0x000000250e257221 */ /* 0x040fe20000010100 */
[----:B------:R-:W1:Y:S01]  /*0de0*/  MUFU.EX2 R50, R50 ;  /* 0x0000003200327308 */ /* 0x000e620000000800 */
[----:B------:R-:W2:Y:S01]  /*0df0*/  LDG.E.64.CONSTANT R22, desc[UR12][R22.64] ;  /* 0x0000000c16167981 */ /* 0x000ea2000c1e9b00 */
[----:B0-----:R-:W-:Y:S02]  /*0e00*/  HADD2.F32 R19, -RZ, R13.H1_H1 ;  /* 0x3000000dff137230 */ /* 0x001fe40000004100 */
[----:B------:R-:W-:Y:S01]  /*0e10*/  FADD.FTZ R13, -R14, R15 ;  /* 0x0000000f0e0d7221 */ /* 0x000fe20000010100 */
[----:B------:R-:W-:-:S02]  /*0e20*/  HADD2.F32 R15, -RZ, R10.H0_H0 ;  /* 0x2000000aff0f7230 */ /* 0x000fc40000004100 */
[----:B------:R-:W-:Y:S01]  /*0e30*/  FADD.FTZ R19, -R14, R19 ;  /* 0x000000130e137221 */ /* 0x000fe20000010100 */
[----:B------:R-:W-:Y:S02]  /*0e40*/  FMUL.FTZ R9, R28, R13 ;  /* 0x0000000d1c097220 */ /* 0x000fe40000410000 */
[C---:B------:R-:W-:Y:S01]  /*0e50*/  FADD.FTZ R15, -R14.reuse, R15 ;  /* 0x0000000f0e0f7221 */ /* 0x040fe20000010100 */
[----:B------:R-:W-:Y:S01]  /*0e60*/  IADD3.X R13, R29, UR19, RZ, P0, !PT ;  /* 0x000000131d0d7c10 */ /* 0x000fe200087fe4ff */
[----:B------:R-:W-:Y:S01]  /*0e70*/  FADD.FTZ R34, -R14, R34 ;  /* 0x000000220e227221 */ /* 0x000fe20000010100 */
[C---:B------:R-:W-:Y:S01]  /*0e80*/  FMUL.FTZ R29, R28.reuse, R19 ;  /* 0x000000131c1d7220 */ /* 0x040fe20000410000 */
[----:B------:R-:W-:Y:S01]  /*0e90*/  STL [R1+0x50], R18 ;  /* 0x0000501201007387 */ /* 0x000fe20000100800 */
[C---:B------:R-:W-:Y:S01]  /*0ea0*/  FMUL.FTZ R15, R28.reuse, R15 ;  /* 0x0000000f1c0f7220 */ /* 0x040fe20000410000 */
[----:B------:R-:W-:Y:S02]  /*0eb0*/  FMUL.FTZ R34, R28, R34 ;  /* 0x000000221c227220 */ /* 0x000fe40000410000 */
[----:B------:R-:W-:Y:S01]  /*0ec0*/  STL [R1+0x88], R27 ;  /* 0x0000881b01007387 */ /* 0x000fe20000100800 */
[----:B------:R-:W-:-:S03]  /*0ed0*/  FFMA.FTZ R35, R4, R29, R8 ;  /* 0x0000001d04237223 */ /* 0x000fc60000010008 */
[----:B------:R-:W-:Y:S01]  /*0ee0*/  STL [R1+0x78], R31 ;  /* 0x0000781f01007387 */ /* 0x000fe20000100800 */
[----:B------:R-:W-:-:S03]  /*0ef0*/  HADD2.F32 R10, -RZ, R11.H1_H1 ;  /* 0x3000000bff0a7230 */ /* 0x000fc60000004100 */
[----:B------:R-:W-:Y:S04]  /*0f00*/  STL [R1+0x54], R9 ;  /* 0x0000540901007387 */ /* 0x000fe80000100800 */
[----:B------:R0:W-:Y:S04]  /*0f10*/  STL [R1+0x5c], R29 ;  /* 0x00005c1d01007387 */ /* 0x0001e80000100800 */
[----:B------:R-:W-:Y:S04]  /*0f20*/  STL [R1+0x58], R15 ;  /* 0x0000580f01007387 */ /* 0x000fe80000100800 */
[----:B------:R3:W-:Y:S01]  /*0f30*/  STL [R1+0x4c], R34 ;  /* 0x00004c2201007387 */ /* 0x0007e20000100800 */
[----:B0-----:R-:W-:-:S02]  /*0f40*/  HADD2.F32 R29, -RZ, R11.H0_H0 ;  /* 0x2000000bff1d7230 */ /* 0x001fc40000004100 */
[----:B------:R-:W-:Y:S01]  /*0f50*/  FFMA.FTZ R11, R2, R34, R6 ;  /* 0x00000022020b7223 */ /* 0x000fe20000010006 */
[----:B------:R-:W-:Y:S01]  /*0f60*/  FADD.FTZ R10, -R14, R10 ;  /* 0x0000000a0e0a7221 */ /* 0x000fe20000010100 */
[----:B------:R-:W-:Y:S01]  /*0f70*/  FFMA.FTZ R48, R2, R18, R6 ;  /* 0x0000001202307223 */ /* 0x000fe20000010006 */
[----:B------:R-:W-:Y:S01]  /*0f80*/  FMUL.FTZ R37, R28, R37 ;  /* 0x000000251c257220 */ /* 0x000fe20000410000 */
[----:B------:R-:W-:Y:S01]  /*0f90*/  FADD.FTZ R29, -R14, R29 ;  /* 0x0000001d0e1d7221 */ /* 0x000fe20000010100 */
[----:B-1----:R-:W-:Y:S01]  /*0fa0*/  FADD.FTZ R50, R50, 1 ;  /* 0x3f80000032327421 */ /* 0x002fe20000010000 */
[----:B------:R-:W4:Y:S01]  /*0fb0*/  LDG.E.64.CONSTANT R12, desc[UR12][R12.64] ;  /* 0x0000000c0c0c7981 */ /* 0x000f22000c1e9b00 */
[----:B---3--:R-:W-:Y:S02]  /*0fc0*/  HADD2.F32 R34, -RZ, R32.H1_H1 ;  /* 0x30000020ff227230 */ /* 0x008fe40000004100 */
[----:B------:R-:W-:Y:S01]  /*0fd0*/  FMUL.FTZ R29, R28, R29 ;  /* 0x0000001d1c1d7220 */ /* 0x000fe20000410000 */
[----:B------:R-:W-:-:S02]  /*0fe0*/  HADD2.F32 R32, -RZ, R33.H0_H0 ;  /* 0x20000021ff207230 */ /* 0x000fc40000004100 */
[----:B------:R-:W-:Y:S01]  /*0ff0*/  FMUL.FTZ R10, R28, R10 ;  /* 0x0000000a1c0a7220 */ /* 0x000fe20000410000 */
[----:B------:R-:W-:Y:S01]  /*1000*/  FADD.FTZ R34, -R14, R34 ;  /* 0x000000220e227221 */ /* 0x000fe20000010100 */
[----:B------:R-:W-:Y:S01]  /*1010*/  FMUL.FTZ R53, R35, -1.4426950216293334961 ;  /* 0xbfb8aa3b23357820 */ /* 0x000fe20000410000 */
[----:B------:R-:W-:Y:S02]  /*1020*/  FFMA.FTZ R9, R3, R9, R7 ;  /* 0x0000000903097223 */ /* 0x000fe40000010007 */
[----:B------:R-:W-:Y:S01]  /*1030*/  FMUL.FTZ R34, R28, R34 ;  /* 0x000000221c227220 */ /* 0x000fe20000410000 */
[----:B------:R-:W-:Y:S01]  /*1040*/  STL [R1+0x30], R29 ;  /* 0x0000301d01007387 */ /* 0x000fe20000100800 */
[----:B------:R-:W-:Y:S01]  /*1050*/  FADD.FTZ R32, -R14, R32 ;  /* 0x000000200e207221 */ /* 0x000fe20000010100 */
[----:B------:R-:W-:Y:S01]  /*1060*/  FMUL.FTZ R54, R48, -1.4426950216293334961 ;  /* 0xbfb8aa3b30367820 */ /* 0x000fe20000410000 */
[----:B------:R-:W-:Y:S01]  /*1070*/  HADD2.F32 R33, -RZ, R33.H1_H1 ;  /* 0x30000021ff217230 */ /* 0x000fe20000004100 */
[----:B------:R-:W-:Y:S01]  /*1080*/  STL [R1+0x48], R10 ;  /* 0x0000480a01007387 */ /* 0x000fe20000100800 */
[----:B------:R-:W-:Y:S01]  /*1090*/  FMUL.FTZ R47, R9, -1.4426950216293334961 ;  /* 0xbfb8aa3b092f7820 */ /* 0x000fe20000410000 */
[----:B------:R-:W0:Y:S01]  /*10a0*/  MUFU.EX2 R53, R53 ;  /* 0x0000003500357308 */ /* 0x000e220000000800 */
[----:B------:R-:W-:Y:S01]  /*10b0*/  FFMA.FTZ R38, R2, R34, R6 ;  /* 0x0000002202267223 */ /* 0x000fe20000010006 */
[----:B------:R-:W-:Y:S04]  /*10c0*/  STL [R1+0x40], R37 ;  /* 0x0000402501007387 */ /* 0x000fe80000100800 */
[----:B------:R1:W-:Y:S01]  /*10d0*/  STL [R1+0x44], R34 ;  /* 0x0000442201007387 */ /* 0x0003e20000100800 */
[----:B------:R-:W-:Y:S01]  /*10e0*/  FADD.FTZ R33, -R14, R33 ;  /* 0x000000210e217221 */ /* 0x000fe20000010100 */
[----:B------:R-:W3:Y:S01]  /*10f0*/  MUFU.EX2 R54, R54 ;  /* 0x0000003600367308 */ /* 0x000ee20000000800 */
[----:B-1----:R-:W-:Y:S01]  /*1100*/  FMUL.FTZ R34, R28, R32 ;  /* 0x000000201c227220 */ /* 0x002fe20000410000 */
[----:B------:R-:W-:-:S06]  /*1110*/  HADD2.F32 R32, -RZ, R42.H0_H0 ;  /* 0x2000002aff207230 */ /* 0x000fcc0000004100 */
[----:B------:R-:W1:Y:S01]  /*1120*/  MUFU.EX2 R47, R47 ;  /* 0x0000002f002f7308 */ /* 0x000e620000000800 */
[----:B------:R-:W-:Y:S01]  /*1130*/  FMUL.FTZ R33, R28, R33 ;  /* 0x000000211c217220 */ /* 0x000fe20000410000 */
[----:B------:R-:W-:Y:S01]  /*1140*/  FADD.FTZ R32, -R14, R32 ;  /* 0x000000200e207221 */ /* 0x000fe20000010100 */
[----:B------:R-:W-:Y:S01]  /*1150*/  FFMA.FTZ R46, R0, R37, R5 ;  /* 0x00000025002e7223 */ /* 0x000fe20000010005 */
[----:B------:R0:W-:Y:S02]  /*1160*/  STL [R1+0x38], R34 ;  /* 0x0000382201007387 */ /* 0x0001e40000100800 */
[----:B------:R-:W-:Y:S01]  /*1170*/  FMUL.FTZ R32, R28, R32 ;  /* 0x000000201c207220 */ /* 0x000fe20000410000 */
[----:B------:R-:W-:Y:S01]  /*1180*/  IADD3 R18, P1, R31, UR14, RZ ;  /* 0x0000000e1f127c10 */ /* 0x000fe2000ff3e0ff */
[----:B------:R3:W-:Y:S01]  /*1190*/  STL [R1+0x34], R33 ;  /* 0x0000342101007387 */ /* 0x0007e20000100800 */
[----:B------:R-:W-:Y:S01]  /*11a0*/  FFMA.FTZ R37, R4, R33, R8 ;  /* 0x0000002104257223 */ /* 0x000fe20000010008 */
[----:B------:R-:W-:-:S02]  /*11b0*/  HADD2.F32 R42, -RZ, R42.H1_H1 ;  /* 0x3000002aff2a7230 */ /* 0x000fc40000004100 */
[----:B------:R-:W-:Y:S01]  /*11c0*/  FFMA.FTZ R51, R3, R34, R7 ;  /* 0x0000002203337223 */ /* 0x000fe20000010007 */
[----:B------:R1:W-:Y:S01]  /*11d0*/  STL [R1+0x1c], R32 ;  /* 0x00001c2001007387 */ /* 0x0003e20000100800 */
[----:B------:R-:W-:Y:S01]  /*11e0*/  IADD3.X R19, R27, UR15, RZ, P1, !PT ;  /* 0x0000000f1b137c10 */ /* 0x000fe20008ffe4ff */
[--C-:B0-----:R-:W-:Y:S01]  /*11f0*/  FFMA.FTZ R34, R0, R32, R5.reuse ;  /* 0x0000002000227223 */ /* 0x101fe20000010005 */
[----:B------:R-:W-:Y:S01]  /*1200*/  FADD.FTZ R53, R53, 1 ;  /* 0x3f80000035357421 */ /* 0x000fe20000010000 */
[----:B---3--:R-:W-:Y:S01]  /*1210*/  IADD3 R33, R52, 0x2300, RZ ;  /* 0x0000230034217810 */ /* 0x008fe20007ffe0ff */
[----:B------:R-:W-:Y:S01]  /*1220*/  FFMA.FTZ R15, R0, R15, R5 ;  /* 0x0000000f000f7223 */ /* 0x000fe20000010005 */
[----:B------:R-:W0:Y:S01]  /*1230*/  MUFU.RCP R50, R50 ;  /* 0x0000003200327308 */ /* 0x000e220000001000 */
[----:B------:R-:W-:Y:S01]  /*1240*/  FMUL.FTZ R36, R11, -1.4426950216293334961 ;  /* 0xbfb8aa3b0b247820 */ /* 0x000fe20000410000 */
[----:B-1----:R-:W-:Y:S01]  /*1250*/  IADD3 R32, P0, R25, UR18, RZ ;  /* 0x0000001219207c10 */ /* 0x002fe2000ff1e0ff */
[----:B------:R-:W-:Y:S01]  /*1260*/  FADD.FTZ R42, -R14, R42 ;  /* 0x0000002a0e2a7221 */ /* 0x000fe20000010100 */
[----:B------:R-:W-:Y:S01]  /*1270*/  IADD3 R16, P1, R33, R16, RZ ;  /* 0x0000001021107210 */ /* 0x000fe20007f3e0ff */
[----:B------:R-:W-:Y:S01]  /*1280*/  FADD.FTZ R54, R54, 1 ;  /* 0x3f80000036367421 */ /* 0x000fe20000010000 */
[----:B------:R-:W-:Y:S01]  /*1290*/  IADD3.X R33, R24, UR19, RZ, P0, !PT ;  /* 0x0000001318217c10 */ /* 0x000fe200087fe4ff */
[----:B------:R-:W-:Y:S01]  /*12a0*/  FMUL.FTZ R49, R15, -1.4426950216293334961 ;  /* 0xbfb8aa3b0f317820 */ /* 0x000fe20000410000 */
[----:B------:R-:W-:Y:S01]  /*12b0*/  SHF.L.U32 R24, R16, 0x1, RZ ;  /* 0x0000000110187819 */ /* 0x000fe200000006ff */
[----:B------:R-:W-:Y:S01]  /*12c0*/  FFMA.FTZ R29, R3, R29, R7 ;  /* 0x0000001d031d7223 */ /* 0x000fe20000010007 */
[----:B------:R-:W-:Y:S01]  /*12d0*/  FADD.FTZ R47, R47, 1 ;  /* 0x3f8000002f2f7421 */ /* 0x000fe20000010000 */
[----:B------:R-:W-:Y:S01]  /*12e0*/  FMUL.FTZ R42, R28, R42 ;  /* 0x0000002a1c2a7220 */ /* 0x000fe20000410000 */
[----:B------:R-:W1:Y:S01]  /*12f0*/  MUFU.RCP R53, R53 ;  /* 0x0000003500357308 */ /* 0x000e620000001000 */
[----:B------:R-:W-:Y:S01]  /*1300*/  MOV R25, 0x28 ;  /* 0x0000002800197802 */ /* 0x000fe20000000f00 */
[----:B------:R-:W-:Y:S01]  /*1310*/  FFMA.FTZ R10, R4, R10, R8 ;  /* 0x0000000a040a7223 */ /* 0x000fe20000010008 */
[----:B------:R-:W-:Y:S01]  /*1320*/  FMUL.FTZ R39, R29, -1.4426950216293334961 ;  /* 0xbfb8aa3b1d277820 */ /* 0x000fe20000410000 */
[----:B------:R-:W-:Y:S04]  /*1330*/  STL [R1+0x74], R24 ;  /* 0x0000741801007387 */ /* 0x000fe80000100800 */
[----:B------:R-:W3:Y:S01]  /*1340*/  MUFU.EX2 R36, R36 ;  /* 0x0000002400247308 */ /* 0x000ee20000000800 */
[----:B------:R0:W-:Y:S01]  /*1350*/  STL [R1+0x18], R42 ;  /* 0x0000182a01007387 */ /* 0x0001e20000100800 */
[----:B------:R-:W-:Y:S01]  /*1360*/  FMUL.FTZ R44, R10, -1.4426950216293334961 ;  /* 0xbfb8aa3b0a2c7820 */ /* 0x000fe20000410000 */
[----:B------:R-:W-:Y:S01]  /*1370*/  IADD3.X R17, RZ, R17, RZ, P1, !PT ;  /* 0x00000011ff117210 */ /* 0x000fe20000ffe4ff */
[----:B------:R-:W-:Y:S01]  /*1380*/  FMUL.FTZ R55, R46, -1.4426950216293334961 ;  /* 0xbfb8aa3b2e377820 */ /* 0x000fe20000410000 */
[----:B------:R-:W-:Y:S01]  /*1390*/  FMUL.FTZ R56, R38, -1.4426950216293334961 ;  /* 0xbfb8aa3b26387820 */ /* 0x000fe20000410000 */
[----:B------:R-:W-:Y:S01]  /*13a0*/  FMUL.FTZ R57, R51, -1.4426950216293334961 ;  /* 0xbfb8aa3b33397820 */ /* 0x000fe20000410000 */
[----:B------:R-:W4:Y:S01]  /*13b0*/  LDG.E.64.CONSTANT R18, desc[UR12][R18.64] ;  /* 0x0000000c12127981 */ /* 0x000f22000c1e9b00 */
[----:B------:R-:W-:Y:S03]  /*13c0*/  MUFU.RCP R52, R54 ;  /* 0x0000003600347308 */ /* 0x000fe60000001000 */
[----:B------:R-:W4:Y:S05]  /*13d0*/  LDG.E.64.CONSTANT R32, desc[UR12][R32.64] ;  /* 0x0000000c20207981 */ /* 0x000f2a000c1e9b00 */
[----:B------:R1:W-:Y:S08]  /*13e0*/  MUFU.RCP R54, R47 ;  /* 0x0000002f00367308 */ /* 0x0003f00000001000 */
[----:B------:R-:W3:Y:S01]  /*13f0*/  MUFU.EX2 R49, R49 ;  /* 0x0000003100317308 */ /* 0x000ee20000000800 */
[----:B-1----:R-:W-:Y:S01]  /*1400*/  FFMA.FTZ R47, R2, R42, R6 ;  /* 0x0000002a022f7223 */ /* 0x002fe20000010006 */
[----:B0-----:R-:W-:Y:S01]  /*1410*/  IMAD R42, R59, R25, UR6 ;  /* 0x000000063b2a7e24 */ /* 0x001fe2000f8e0219 */
[----:B------:R-:W-:-:S04]  /*1420*/  SHF.L.U64.HI R25, R16, 0x1, R17 ;  /* 0x0000000110197819 */ /* 0x000fc80000010211 */
[----:B------:R-:W-:Y:S01]  /*1430*/  LEA R42, R58, R42, 0x3 ;  /* 0x0000002a3a2a7211 */ /* 0x000fe200078e18ff */
[----:B------:R-:W0:Y:S01]  /*1440*/  MUFU.EX2 R39, R39 ;  /* 0x0000002700277308 */ /* 0x000e220000000800 */
[----:B------:R-:W-:Y:S01]  /*1450*/  FADD.FTZ R58, -R50, 1 ;  /* 0x3f800000323a7421 */ /* 0x000fe20000010100 */
[----:B------:R-:W-:Y:S03]  /*1460*/  STL [R1+0x70], R25 ;  /* 0x0000701901007387 */ /* 0x000fe60000100800 */
[----:B------:R-:W-:-:S03]  /*1470*/  FFMA.FTZ R45, R45, R58, 1 ;  /* 0x3f8000002d2d7423 */ /* 0x000fc6000001003a */
[----:B------:R-:W1:Y:S01]  /*1480*/  MUFU.EX2 R44, R44 ;  /* 0x0000002c002c7308 */ /* 0x000e620000000800 */
[----:B------:R-:W-:Y:S01]  /*1490*/  FADD.FTZ R58, -R53, 1 ;  /* 0x3f800000353a7421 */ /* 0x000fe20000010100 */
[----:B------:R0:W-:Y:S01]  /*14a0*/  STL [R1+0xb0], R42 ;  /* 0x0000b02a01007387 */ /* 0x0001e20000100800 */
[----:B---3--:R-:W-:Y:S01]  /*14b0*/  FADD.FTZ R36, R36, 1 ;  /* 0x3f80000024247421 */ /* 0x008fe20000010000 */
[----:B------:R-:W-:Y:S01]  /*14c0*/  FADD.FTZ R49, R49, 1 ;  /* 0x3f80000031317421 */ /* 0x000fe20000010000 */
[----:B------:R-:W-:-:S03]  /*14d0*/  FFMA.FTZ R35, R35, R58, 1 ;  /* 0x3f80000023237423 */ /* 0x000fc6000001003a */
[----:B------:R3:W1:Y:S01]  /*14e0*/  MUFU.RCP R58, R36 ;  /* 0x00000024003a7308 */ /* 0x0006620000001000 */
[----:B0-----:R-:W-:Y:S01]  /*14f0*/  FADD.FTZ R42, -R52, 1 ;  /* 0x3f800000342a7421 */ /* 0x001fe20000010100 */
[----:B------:R-:W-:-:S03]  /*1500*/  FADD.FTZ R39, R39, 1 ;  /* 0x3f80000027277421 */ /* 0x000fc60000010000 */
[----:B------:R-:W-:Y:S01]  /*1510*/  FFMA.FTZ R48, R48, R42, 1 ;  /* 0x3f80000030307423 */ /* 0x000fe2000001002a */
[--C-:B---3--:R-:W-:Y:S02]  /*1520*/  HADD2.F32 R36, -RZ, R43.reuse.H0_H0 ;  /* 0x2000002bff247230 */ /* 0x108fe40000004100 */
[----:B------:R0:W3:Y:S01]  /*1530*/  MUFU.RCP R42, R49 ;  /* 0x00000031002a7308 */ /* 0x0000e20000001000 */
[----:B------:R-:W-:Y:S02]  /*1540*/  HADD2.F32 R43, -RZ, R43.H1_H1 ;  /* 0x3000002bff2b7230 */ /* 0x000fe40000004100 */
[----:B-1----:R-:W-:Y:S01]  /*1550*/  FADD.FTZ R44, R44, 1 ;  /* 0x3f8000002c2c7421 */ /* 0x002fe20000010000 */
[C---:B------:R-:W-:Y:S02]  /*1560*/  FADD.FTZ R36, -R14.reuse, R36 ;  /* 0x000000240e247221 */ /* 0x040fe40000010100 */
[----:B------:R-:W-:Y:S01]  /*1570*/  FADD.FTZ R43, -R14, R43 ;  /* 0x0000002b0e2b7221 */ /* 0x000fe20000010100 */
[----:B0-----:R-:W-:Y:S01]  /*1580*/  FADD.FTZ R49, -R54, 1 ;  /* 0x3f80000036317421 */ /* 0x001fe20000010100 */
[----:B------:R-:W-:Y:S03]  /*1590*/  MUFU.RCP R39, R39 ;  /* 0x0000002700277308 */ /* 0x000fe60000001000 */
[----:B------:R-:W-:Y:S01]  /*15a0*/  FFMA.FTZ R49, R9, R49, 1 ;  /* 0x3f80000009317423 */ /* 0x000fe20000010031 */
[----:B------:R-:W-:Y:S01]  /*15b0*/  FMUL.FTZ R9, R50, R45 ;  /* 0x0000002d32097220 */ /* 0x000fe20000410000 */
[----:B------:R-:W-:Y:S01]  /*15c0*/  FMUL.FTZ R45, R52, R48 ;  /* 0x00000030342d7220 */ /* 0x000fe20000410000 */
[C---:B------:R-:W-:Y:S01]  /*15d0*/  FMUL.FTZ R50, R28.reuse, R36 ;  /* 0x000000241c327220 */ /* 0x040fe20000410000 */
[----:B------:R-:W-:Y:S01]  /*15e0*/  FMUL.FTZ R36, R28, R43 ;  /* 0x0000002b1c247220 */ /* 0x000fe20000410000 */
[----:B------:R0:W1:Y:S01]  /*15f0*/  MUFU.RCP R52, R44 ;  /* 0x0000002c00347308 */ /* 0x0000620000001000 */
[----:B------:R-:W-:-:S02]  /*1600*/  HADD2.F32 R43, -RZ, R41.H1_H1 ;  /* 0x30000029ff2b7230 */ /* 0x000fc40000004100 */
[----:B------:R-:W-:Y:S01]  /*1610*/  FMUL.FTZ R54, R54, R49 ;  /* 0x0000003136367220 */ /* 0x000fe20000410000 */
[----:B------:R-:W-:Y:S01]  /*1620*/  FMUL.FTZ R53, R53, R35 ;  /* 0x0000002335357220 */ /* 0x000fe20000410000 */
[----:B0-----:R-:W-:Y:S02]  /*1630*/  HADD2.F32 R44, -RZ, R41.H0_H0 ;  /* 0x20000029ff2c7230 */ /* 0x001fe40000004100 */
[----:B------:R-:W-:Y:S02]  /*1640*/  HADD2.F32 R41, -RZ, R26.H0_H0 ;  /* 0x2000001aff297230 */ /* 0x000fe40000004100 */
[----:B------:R-:W-:-:S03]  /*1650*/  HADD2.F32 R35, -RZ, R40.H0_H0 ;  /* 0x20000028ff237230 */ /* 0x000fc60000004100 */
[----:B------:R-:W-:Y:S01]  /*1660*/  FADD.FTZ R41, -R14, R41 ;  /* 0x000000290e297221 */ /* 0x000fe20000010100 */
[----:B------:R-:W-:Y:S02]  /*1670*/  HADD2.F32 R40, -RZ, R40.H1_H1 ;  /* 0x30000028ff287230 */ /* 0x000fe40000004100 */
[----:B------:R-:W-:Y:S01]  /*1680*/  FMUL.FTZ R44, R44, R54 ;  /* 0x000000362c2c7220 */ /* 0x000fe20000410000 */
[----:B------:R-:W-:Y:S01]  /*1690*/  FMUL.FTZ R54, R28, R41 ;  /* 0x000000291c367220 */ /* 0x000fe20000410000 */
[----:B------:R-:W-:Y:S01]  /*16a0*/  FADD.FTZ R41, -R58, 1 ;  /* 0x3f8000003a297421 */ /* 0x000fe20000010100 */
[----:B------:R-:W-:Y:S01]  /*16b0*/  FMUL.FTZ R45, R40, R45 ;  /* 0x0000002d282d7220 */ /* 0x000fe20000410000 */
[----:B------:R0:W-:Y:S01]  /*16c0*/  STL [R1+0x14], R50 ;  /* 0x0000143201007387 */ /* 0x0001e20000100800 */
[----:B------:R-:W-:Y:S01]  /*16d0*/  FFMA.FTZ R48, R3, R50, R7 ;  /* 0x0000003203307223 */ /* 0x000fe20000010007 */
[----:B---3--:R-:W-:Y:S01]  /*16e0*/  FADD.FTZ R40, -R42, 1 ;  /* 0x3f8000002a287421 */ /* 0x008fe20000010100 */
[----:B------:R-:W-:Y:S01]  /*16f0*/  FFMA.FTZ R41, R11, R41, 1 ;  /* 0x3f8000000b297423 */ /* 0x000fe20000010029 */
[----:B-1----:R-:W-:-:S02]  /*1700*/  FADD.FTZ R11, -R52, 1 ;  /* 0x3f800000340b7421 */ /* 0x002fc40000010100 */
[----:B------:R-:W-:Y:S01]  /*1710*/  FFMA.FTZ R40, R15, R40, 1 ;  /* 0x3f8000000f287423 */ /* 0x000fe20000010028 */
[----:B0-----:R-:W-:Y:S01]  /*1720*/  FADD.FTZ R50, -R39, 1 ;  /* 0x3f80000027327421 */ /* 0x001fe20000010100 */
[----:B------:R-:W-:Y:S01]  /*1730*/  IADD3 R16, P0, R24, UR14, RZ ;  /* 0x0000000e18107c10 */ /* 0x000fe2000ff1e0ff */
[----:B------:R-:W-:Y:S02]  /*1740*/  FFMA.FTZ R10, R10, R11, 1 ;  /* 0x3f8000000a0a7423 */ /* 0x000fe4000001000b */
[----:B------:R-:W-:Y:S01]  /*1750*/  FFMA.FTZ R29, R29, R50, 1 ;  /* 0x3f8000001d1d7423 */ /* 0x000fe20000010032 */
[----:B------:R-:W-:Y:S01]  /*1760*/  FMUL.FTZ R42, R42, R40 ;  /* 0x000000282a2a7220 */ /* 0x000fe20000410000 */
[----:B------:R-:W-:Y:S01]  /*1770*/  IADD3.X R17, R25, UR15, RZ, P0, !PT ;  /* 0x0000000f19117c10 */ /* 0x000fe200087fe4ff */
[----:B------:R-:W-:Y:S01]  /*1780*/  STL [R1+0x10], R36 ;  /* 0x0000102401007387 */ /* 0x000fe20000100800 */
[----:B------:R-:W-:Y:S01]  /*1790*/  FMUL.FTZ R40, R39, R29 ;  /* 0x0000001d27287220 */ /* 0x000fe20000410000 */
[----:B------:R-:W-:Y:S01]  /*17a0*/  FMUL.FTZ R39, R52, R10 ;  /* 0x0000000a34277220 */ /* 0x000fe20000410000 */
[----:B------:R-:W-:Y:S01]  /*17b0*/  IADD3 R10, P0, R31, UR18, RZ ;  /* 0x000000121f0a7c10 */ /* 0x000fe2000ff1e0ff */
[----:B------:R-:W-:Y:S01]  /*17c0*/  STL [R1+0x124], R44 ;  /* 0x0001242c01007387 */ /* 0x000fe20000100800 */
[----:B------:R-:W0:Y:S08]  /*17d0*/  MUFU.EX2 R55, R55 ;  /* 0x0000003700377308 */ /* 0x000e300000000800 */
[----:B------:R-:W1:Y:S01]  /*17e0*/  MUFU.EX2 R56, R56 ;  /* 0x0000003800387308 */ /* 0x000e620000000800 */
[----:B------:R3:W-:Y:S01]  /*17f0*/  STL [R1+0xc], R54 ;  /* 0x00000c3601007387 */ /* 0x0007e20000100800 */
[----:B------:R-:W-:-:S06]  /*1800*/  IADD3.X R11, R27, UR19, RZ, P0, !PT ;  /* 0x000000131b0b7c10 */ /* 0x000fcc00087fe4ff */
[----:B------:R-:W3:Y:S01]  /*1810*/  MUFU.EX2 R57, R57 ;  /* 0x0000003900397308 */ /* 0x000ee20000000800 */
[----:B------:R-:W2:Y:S01]  /*1820*/  LDL.LU R31, [R1+0x134] ;  /* 0x00013400011f7983 */ /* 0x000ea20000300800 */
[----:B------:R-:W-:Y:S01]  /*1830*/  FMUL.FTZ R41, R58, R41 ;  /* 0x000000293a297220 */ /* 0x000fe20000410000 */
[----:B------:R-:W-:Y:S01]  /*1840*/  FFMA.FTZ R15, R0, R54, R5 ;  /* 0x00000036000f7223 */ /* 0x000fe20000010005 */
[----:B------:R-:W-:Y:S01]  /*1850*/  FMUL.FTZ R43, R43, R53 ;  /* 0x000000352b2b7220 */ /* 0x000fe20000410000 */
[----:B------:R-:W4:Y:S01]  /*1860*/  LDL.LU R27, [R1+0x130] ;  /* 0x00013000011b7983 */ /* 0x000f220000300800 */
[----:B0-----:R-:W-:Y:S01]  /*1870*/  FADD.FTZ R55, R55, 1 ;  /* 0x3f80000037377421 */ /* 0x001fe20000010000 */
[----:B------:R-:W-:Y:S02]  /*1880*/  HADD2.F32 R29, -RZ, R26.H1_H1 ;  /* 0x3000001aff1d7230 */ /* 0x000fe40000004100 */
[----:B------:R-:W-:Y:S01]  /*1890*/  FMUL.FTZ R60, R37, -1.4426950216293334961 ;  /* 0xbfb8aa3b253c7820 */ /* 0x000fe20000410000 */
[----:B------:R-:W2:Y:S01]  /*18a0*/  LDG.E.64.CONSTANT R16, desc[UR12][R16.64] ;  /* 0x0000000c10107981 */ /* 0x000ea2000c1e9b00 */
[----:B------:R1:W-:Y:S01]  /*18b0*/  MUFU.RCP R52, R55 ;  /* 0x0000003700347308 */ /* 0x0003e20000001000 */
[----:B------:R-:W-:-:S02]  /*18c0*/  HADD2.F32 R26, -RZ, R30.H0_H0 ;  /* 0x2000001eff1a7230 */ /* 0x000fc40000004100 */
[----:B------:R-:W-:Y:S01]  /*18d0*/  FMUL.FTZ R59, R47, -1.4426950216293334961 ;  /* 0xbfb8aa3b2f3b7820 */ /* 0x000fe20000410000 */
[----:B------:R-:W2:Y:S01]  /*18e0*/  LDG.E.64.CONSTANT R10, desc[UR12][R10.64] ;  /* 0x0000000c0a0a7981 */ /* 0x000ea2000c1e9b00 */
[----:B------:R-:W-:Y:S01]  /*18f0*/  FMUL.FTZ R9, R35, R9 ;  /* 0x0000000923097220 */ /* 0x000fe20000410000 */
[----:B------:R-:W-:Y:S01]  /*1900*/  FMUL.FTZ R61, R34, -1.4426950216293334961 ;  /* 0xbfb8aa3b223d7820 */ /* 0x000fe20000410000 */
[----:B------:R-:W-:Y:S01]  /*1910*/  FFMA.FTZ R49, R4, R36, R8 ;  /* 0x0000002404317223 */ /* 0x000fe20000010008 */
[----:B------:R-:W-:Y:S01]  /*1920*/  UIADD3 UR7, UP0, UR10, 0xa, URZ ;  /* 0x0000000a0a077890 */ /* 0x000fe2000ff1e03f */
[----:B-1----:R-:W-:Y:S01]  /*1930*/  FADD.FTZ R55, R56, 1 ;  /* 0x3f80000038377421 */ /* 0x002fe20000010000 */
[----:B------:R-:W-:Y:S01]  /*1940*/  HADD2.F32 R30, -RZ, R30.H1_H1 ;  /* 0x3000001eff1e7230 */ /* 0x000fe20000004100 */
[----:B------:R-:W-:-:S04]  /*1950*/  ULDC.64 UR14, c[0x0][0x258] ;  /* 0x00009600000e7ab9 */ /* 0x000fc80000000a00 */
[----:B------:R-:W0:Y:S01]  /*1960*/  MUFU.RCP R55, R55 ;  /* 0x0000003700377308 */ /* 0x000e220000001000 */
[----:B------:R-:W-:Y:S01]  /*1970*/  FADD.FTZ R29, -R14, R29 ;  /* 0x0000001d0e1d7221 */ /* 0x000fe20000010100 */
[----:B------:R-:W-:Y:S01]  /*1980*/  FMUL.FTZ R41, R30, R41 ;  /* 0x000000291e297220 */ /* 0x000fe20000410000 */
[----:B---3--:R-:W-:Y:S02]  /*1990*/  FADD.FTZ R54, R57, 1 ;  /* 0x3f80000039367421 */ /* 0x008fe40000010000 */
[----:B------:R-:W-:-:S04]  /*19a0*/  FMUL.FTZ R44, R28, R29 ;  /* 0x0000001d1c2c7220 */ /* 0x000fc80000410000 */
[----:B------:R-:W1:Y:S01]  /*19b0*/  MUFU.RCP R54, R54 ;  /* 0x0000003600367308 */ /* 0x000e620000001000 */
[----:B------:R3:W-:Y:S01]  /*19c0*/  STL [R1+0x8], R44 ;  /* 0x0000082c01007387 */ /* 0x0007e20000100800 */
[----:B------:R-:W-:Y:S01]  /*19d0*/  FFMA.FTZ R29, R2, R44, R6 ;  /* 0x0000002c021d7223 */ /* 0x000fe20000010006 */
[----:B----4-:R-:W-:Y:S02]  /*19e0*/  HADD2.F32 R30, -RZ, R27.H0_H0 ;  /* 0x2000001bff1e7230 */ /* 0x010fe40000004100 */
[----:B--2---:R-:W-:-:S03]  /*19f0*/  HADD2.F32 R53, -RZ, R31.H0_H0 ;  /* 0x2000001fff357230 */ /* 0x004fc60000004100 */
[----:B------:R-:W-:Y:S01]  /*1a00*/  FADD.FTZ R30, -R14, R30 ;  /* 0x0000001e0e1e7221 */ /* 0x000fe20000010100 */
[----:B------:R-:W-:-:S03]  /*1a10*/  HADD2.F32 R31, -RZ, R31.H1_H1 ;  /* 0x3000001fff1f7230 */ /* 0x000fc60000004100 */
[----:B---3--:R-:W-:Y:S01]  /*1a20*/  FMUL.FTZ R44, R28, R30 ;  /* 0x0000001e1c2c7220 */ /* 0x008fe20000410000 */
[----:B0-----:R-:W-:Y:S01]  /*1a30*/  FADD.FTZ R30, -R55, 1 ;  /* 0x3f800000371e7421 */ /* 0x001fe20000010100 */
[----:B------:R-:W-:Y:S01]  /*1a40*/  FMUL.FTZ R39, R31, R39 ;  /* 0x000000271f277220 */ /* 0x000fe20000410000 */
[----:B------:R-:W-:Y:S02]  /*1a50*/  FADD.FTZ R31, -R52, 1 ;  /* 0x3f800000341f7421 */ /* 0x000fe40000010100 */
[----:B------:R-:W-:Y:S01]  /*1a60*/  FFMA.FTZ R30, R38, R30, 1 ;  /* 0x3f800000261e7423 */ /* 0x000fe2000001001e */
[----:B------:R0:W-:Y:S01]  /*1a70*/  STL [R1+0x4], R44 ;  /* 0x0000042c01007387 */ /* 0x0001e20000100800 */
[----:B------:R-:W-:Y:S02]  /*1a80*/  FFMA.FTZ R31, R46, R31, 1 ;  /* 0x3f8000002e1f7423 */ /* 0x000fe4000001001f */
[----:B------:R-:W-:Y:S01]  /*1a90*/  FMUL.FTZ R55, R55, R30 ;  /* 0x0000001e37377220 */ /* 0x000fe20000410000 */
[----:B------:R-:W-:-:S02]  /*1aa0*/  IADD3 R30, P0, R24, UR18, RZ ;  /* 0x00000012181e7c10 */ /* 0x000fc4000ff1e0ff */
[----:B------:R-:W2:Y:S01]  /*1ab0*/  LDL.LU R24, [R1+0x12c] ;  /* 0x00012c0001187983 */ /* 0x000ea20000300800 */
[----:B------:R-:W-:Y:S01]  /*1ac0*/  FMUL.FTZ R38, R52, R31 ;  /* 0x0000001f34267220 */ /* 0x000fe20000410000 */
[----:B-1----:R-:W-:-:S04]  /*1ad0*/  FADD.FTZ R31, -R54, 1 ;  /* 0x3f800000361f7421 */ /* 0x002fc80000010100 */
[----:B------:R-:W-:Y:S01]  /*1ae0*/  FFMA.FTZ R51, R51, R31, 1 ;  /* 0x3f80000033337423 */ /* 0x000fe2000001001f */
[----:B------:R-:W-:Y:S02]  /*1af0*/  IADD3.X R31, R25, UR19, RZ, P0, !PT ;  /* 0x00000013191f7c10 */ /* 0x000fe400087fe4ff */
[----:B------:R-:W3:Y:S01]  /*1b00*/  LDL.LU R25, [R1+0x128] ;  /* 0x0001280001197983 */ /* 0x000ee20000300800 */
[----:B------:R-:W1:Y:S01]  /*1b10*/  MUFU.EX2 R60, R60 ;  /* 0x0000003c003c7308 */ /* 0x000e620000000800 */
[----:B------:R-:W-:Y:S01]  /*1b20*/  FMUL.FTZ R35, R48, -1.4426950216293334961 ;  /* 0xbfb8aa3b30237820 */ /* 0x000fe20000410000 */
[----:B------:R-:W-:-:S06]  /*1b30*/  FMUL.FTZ R36, R49, -1.4426950216293334961 ;  /* 0xbfb8aa3b31247820 */ /* 0x000fcc0000410000 */
[----:B------:R-:W-:Y:S08]  /*1b40*/  MUFU.EX2 R59, R59 ;  /* 0x0000003b003b7308 */ /* 0x000ff00000000800 */
[----:B------:R-:W-:Y:S01]  /*1b50*/  MUFU.EX2 R61, R61 ;  /* 0x0000003d003d7308 */ /* 0x000fe20000000800 */
[----:B-1----:R-:W-:Y:S01]  /*1b60*/  FADD.FTZ R56, R60, 1 ;  /* 0x3f8000003c387421 */ /* 0x002fe20000010000 */
[----:B------:R-:W-:Y:S01]  /*1b70*/  FMUL.FTZ R40, R53, R40 ;  /* 0x0000002835287220 */ /* 0x000fe20000410000 */
[----:B------:R-:W-:-:S02]  /*1b80*/  HADD2.F32 R27, -RZ, R27.H1_H1 ;  /* 0x3000001bff1b7230 */ /* 0x000fc40000004100 */
[----:B------:R-:W-:Y:S01]  /*1b90*/  FMUL.FTZ R50, R15, -1.4426950216293334961 ;  /* 0xbfb8aa3b0f327820 */ /* 0x000fe20000410000 */
[----:B------:R-:W-:Y:S01]  /*1ba0*/  FFMA.FTZ R46, R3, R44, R7 ;  /* 0x0000002c032e7223 */ /* 0x000fe20000010007 */
[----:B------:R-:W-:Y:S01]  /*1bb0*/  FMUL.FTZ R54, R54, R51 ;  /* 0x0000003336367220 */ /* 0x000fe20000410000 */
[----:B------:R-:W-:Y:S01]  /*1bc0*/  FMUL.FTZ R42, R26, R42 ;  /* 0x0000002a1a2a7220 */ /* 0x000fe20000410000 */
[----:B------:R-:W1:Y:S01]  /*1bd0*/  MUFU.RCP R56, R56 ;  /* 0x0000003800387308 */ /* 0x000e620000001000 */
[----:B------:R-:W4:Y:S07]  /*1be0*/  LDG.E.64.CONSTANT R30, desc[UR12][R30.64] ;  /* 0x0000000c1e1e7981 */ /* 0x000f2e000c1e9b00 */
[----:B------:R-:W0:Y:S08]  /*1bf0*/  MUFU.EX2 R35, R35 ;  /* 0x0000002300237308 */ /* 0x000e300000000800 */
[----:B------:R-:W0:Y:S01]  /*1c00*/  MUFU.EX2 R36, R36 ;  /* 0x0000002400247308 */ /* 0x000e220000000800 */
[----:B-1----:R-:W-:Y:S01]  /*1c10*/  FADD.FTZ R53, -R56, 1 ;  /* 0x3f80000038357421 */ /* 0x002fe20000010100 */
[----:B------:R-:W-:Y:S01]  /*1c20*/  FADD.FTZ R58, -R14, R27 ;  /* 0x0000001b0e3a7221 */ /* 0x000fe20000010100 */
[----:B------:R-:W-:-:S02]  /*1c30*/  FADD.FTZ R59, R59, 1 ;  /* 0x3f8000003b3b7421 */ /* 0x000fc40000010000 */
[----:B------:R-:W-:Y:S01]  /*1c40*/  FFMA.FTZ R37, R37, R53, 1 ;  /* 0x3f80000025257423 */ /* 0x000fe20000010035 */
[----:B------:R-:W-:Y:S01]  /*1c50*/  FADD.FTZ R61, R61, 1 ;  /* 0x3f8000003d3d7421 */ /* 0x000fe20000010000 */
[----:B0-----:R-:W-:Y:S01]  /*1c60*/  FMUL.FTZ R44, R28, R58 ;  /* 0x0000003a1c2c7220 */ /* 0x001fe20000410000 */
[----:B------:R-:W-:Y:S01]  /*1c70*/  FADD.FTZ R57, R35, 1 ;  /* 0x3f80000023397421 */ /* 0x000fe20000010000 */
[----:B------:R-:W-:Y:S01]  /*1c80*/  FMUL.FTZ R35, R56, R37 ;  /* 0x0000002538237220 */ /* 0x000fe20000410000 */
[----:B------:R-:W-:Y:S01]  /*1c90*/  MUFU.EX2 R50, R50 ;  /* 0x0000003200327308 */ /* 0x000fe20000000800 */
[----:B------:R-:W-:Y:S01]  /*1ca0*/  FMUL.FTZ R26, R29, -1.4426950216293334961 ;  /* 0xbfb8aa3b1d1a7820 */ /* 0x000fe20000410000 */
[----:B------:R-:W-:-:S06]  /*1cb0*/  FADD.FTZ R36, R36, 1 ;  /* 0x3f80000024247421 */ /* 0x000fcc0000010000 */
[----:B------:R-:W-:Y:S08]  /*1cc0*/  MUFU.RCP R53, R59 ;  /* 0x0000003b00357308 */ /* 0x000ff00000001000 */
[----:B------:R-:W-:Y:S08]  /*1cd0*/  MUFU.RCP R51, R61 ;  /* 0x0000003d00337308 */ /* 0x000ff00000001000 */
[----:B------:R-:W-:Y:S01]  /*1ce0*/  MUFU.RCP R27, R57 ;  /* 0x00000039001b7308 */ /* 0x000fe20000001000 */
[----:B------:R-:W-:-:S07]  /*1cf0*/  FMUL.FTZ R52, R46, -1.4426950216293334961 ;  /* 0xbfb8aa3b2e347820 */ /* 0x000fce0000410000 */
[----:B------:R-:W0:Y:S08]  /*1d00*/  MUFU.EX2 R26, R26 ;  /* 0x0000001a001a7308 */ /* 0x000e300000000800 */
[----:B------:R-:W-:Y:S01]  /*1d10*/  MUFU.EX2 R52, R52 ;  /* 0x0000003400347308 */ /* 0x000fe20000000800 */
[----:B0-----:R-:W-:Y:S01]  /*1d20*/  FADD.FTZ R57, R26, 1 ;  /* 0x3f8000001a397421 */ /* 0x001fe20000010000 */
[----:B--2---:R-:W-:-:S02]  /*1d30*/  HADD2.F32 R56, -RZ, R24.H0_H0 ;  /* 0x20000018ff387230 */ /* 0x004fc40000004100 */
[----:B------:R-:W-:Y:S02]  /*1d40*/  HADD2.F32 R37, -RZ, R24.H1_H1 ;  /* 0x30000018ff257230 */ /* 0x000fe40000004100 */
[----:B------:R-:W-:Y:S01]  /*1d50*/  FFMA.FTZ R24, R4, R44, R8 ;  /* 0x0000002c04187223 */ /* 0x000fe20000010008 */
[----:B------:R-:W-:Y:S02]  /*1d60*/  FMUL.FTZ R38, R56, R38 ;  /* 0x0000002638267220 */ /* 0x000fe40000410000 */
[----:B------:R3:W0:Y:S01]  /*1d70*/  MUFU.RCP R56, R36 ;  /* 0x0000002400387308 */ /* 0x0006220000001000 */
[----:B------:R-:W-:Y:S01]  /*1d80*/  FMUL.FTZ R37, R37, R55 ;  /* 0x0000003725257220 */ /* 0x000fe20000410000 */
[----:B------:R-:W-:Y:S01]  /*1d90*/  FMUL.FTZ R55, R24, -1.4426950216293334961 ;  /* 0xbfb8aa3b18377820 */ /* 0x000fe20000410000 */
[--C-:B---3--:R-:W-:Y:S02]  /*1da0*/  HADD2.F32 R36, -RZ, R25.reuse.H0_H0 ;  /* 0x20000019ff247230 */ /* 0x108fe40000004100 */
[----:B------:R-:W-:-:S03]  /*1db0*/  HADD2.F32 R25, -RZ, R25.H1_H1 ;  /* 0x30000019ff197230 */ /* 0x000fc60000004100 */
[----:B------:R-:W1:Y:S01]  /*1dc0*/  MUFU.EX2 R55, R55 ;  /* 0x0000003700377308 */ /* 0x000e620000000800 */
[----:B------:R-:W-:Y:S01]  /*1dd0*/  FMUL.FTZ R36, R36, R54 ;  /* 0x0000003624247220 */ /* 0x000fe20000410000 */
[----:B------:R-:W-:Y:S01]  /*1de0*/  FMUL.FTZ R35, R25, R35 ;  /* 0x0000002319237220 */ /* 0x000fe20000410000 */
[----:B------:R-:W-:Y:S01]  /*1df0*/  FADD.FTZ R25, R50, 1 ;  /* 0x3f80000032197421 */ /* 0x000fe20000010000 */
[----:B------:R-:W-:Y:S01]  /*1e00*/  FADD.FTZ R50, -R53, 1 ;  /* 0x3f80000035327421 */ /* 0x000fe20000010100 */
[----:B------:R-:W-:-:S03]  /*1e10*/  FADD.FTZ R54, -R51, 1 ;  /* 0x3f80000033367421 */ /* 0x000fc60000010100 */
[----:B------:R-:W-:Y:S01]  /*1e20*/  FFMA.FTZ R47, R47, R50, 1 ;  /* 0x3f8000002f2f7423 */ /* 0x000fe20000010032 */
[----:B------:R-:W-:Y:S01]  /*1e30*/  FFMA.FTZ R34, R34, R54, 1 ;  /* 0x3f80000022227423 */ /* 0x000fe20000010036 */
[----:B0-----:R-:W-:Y:S01]  /*1e40*/  FADD.FTZ R50, -R56, 1 ;  /* 0x3f80000038327421 */ /* 0x001fe20000010100 */
[----:B------:R-:W-:Y:S01]  /*1e50*/  FADD.FTZ R54, -R27, 1 ;  /* 0x3f8000001b367421 */ /* 0x000fe20000010100 */
[----:B------:R-:W-:Y:S01]  /*1e60*/  FMUL.FTZ R53, R53, R47 ;  /* 0x0000002f35357220 */ /* 0x000fe20000410000 */
[--C-:B------:R-:W-:Y:S02]  /*1e70*/  HADD2.F32 R47, -RZ, R22.reuse.H0_H0 ;  /* 0x20000016ff2f7230 */ /* 0x100fe40000004100 */
[----:B------:R-:W-:Y:S01]  /*1e80*/  FFMA.FTZ R50, R49, R50, 1 ;  /* 0x3f80000031327423 */ /* 0x000fe20000010032 */
[----:B------:R-:W-:Y:S01]  /*1e90*/  FFMA.FTZ R26, R48, R54, 1 ;  /* 0x3f800000301a7423 */ /* 0x000fe20000010036 */
[----:B------:R-:W0:Y:S01]  /*1ea0*/  MUFU.RCP R25, R25 ;  /* 0x0000001900197308 */ /* 0x000e220000001000 */
[----:B-1----:R-:W-:Y:S01]  /*1eb0*/  FADD.FTZ R55, R55, 1 ;  /* 0x3f80000037377421 */ /* 0x002fe20000010000 */
[----:B------:R-:W-:Y:S01]  /*1ec0*/  FMUL.FTZ R50, R56, R50 ;  /* 0x0000003238327220 */ /* 0x000fe20000410000 */
[----:B------:R-:W-:Y:S01]  /*1ed0*/  FMUL.FTZ R26, R27, R26 ;  /* 0x0000001a1b1a7220 */ /* 0x000fe20000410000 */
[----:B------:R-:W-:-:S02]  /*1ee0*/  HADD2.F32 R56, -RZ, R22.H1_H1 ;  /* 0x30000016ff387230 */ /* 0x000fc40000004100 */
[C---:B------:R-:W-:Y:S01]  /*1ef0*/  FADD.FTZ R47, -R14.reuse, R47 ;  /* 0x0000002f0e2f7221 */ /* 0x040fe20000010100 */
[--C-:B------:R-:W-:Y:S02]  /*1f00*/  HADD2.F32 R22, -RZ, R20.reuse.H0_H0 ;  /* 0x20000014ff167230 */ /* 0x100fe40000004100 */
[----:B------:R-:W-:Y:S01]  /*1f10*/  HADD2.F32 R27, -RZ, R20.H1_H1 ;  /* 0x30000014ff1b7230 */ /* 0x000fe20000004100 */
[----:B------:R1:W-:Y:S01]  /*1f20*/  MUFU.RCP R48, R57 ;  /* 0x0000003900307308 */ /* 0x0003e20000001000 */
[----:B------:R-:W-:Y:S01]  /*1f30*/  FADD.FTZ R56, -R14, R56 ;  /* 0x000000380e387221 */ /* 0x000fe20000010100 */
[----:B------:R-:W-:-:S06]  /*1f40*/  FADD.FTZ R49, R52, 1 ;  /* 0x3f80000034317421 */ /* 0x000fcc0000010000 */
[----:B------:R-:W2:Y:S01]  /*1f50*/  MUFU.RCP R20, R55 ;  /* 0x0000003700147308 */ /* 0x000ea20000001000 */
[----:B-1----:R-:W-:Y:S01]  /*1f60*/  FMUL.FTZ R57, R28, R47 ;  /* 0x0000002f1c397220 */ /* 0x002fe20000410000 */
[----:B------:R-:W-:-:S03]  /*1f70*/  FMUL.FTZ R34, R51, R34 ;  /* 0x0000002233227220 */ /* 0x000fc60000410000 */
[----:B------:R-:W-:Y:S01]  /*1f80*/  FFMA.FTZ R47, R0, R57, R5 ;  /* 0x00000039002f7223 */ /* 0x000fe20000010005 */
[----:B------:R-:W-:Y:S01]  /*1f90*/  FMUL.FTZ R27, R27, R53 ;  /* 0x000000351b1b7220 */ /* 0x000fe20000410000 */
[----:B------:R-:W-:Y:S01]  /*1fa0*/  FMUL.FTZ R56, R28, R56 ;  /* 0x000000381c387220 */ /* 0x000fe20000410000 */
[--C-:B------:R-:W-:Y:S02]  /*1fb0*/  HADD2.F32 R53, -RZ, R21.reuse.H0_H0 ;  /* 0x20000015ff357230 */ /* 0x100fe40000004100 */
[----:B------:R-:W-:Y:S01]  /*1fc0*/  FMUL.FTZ R51, R47, -1.4426950216293334961 ;  /* 0xbfb8aa3b2f337820 */ /* 0x000fe20000410000 */
[----:B------:R-:W-:Y:S01]  /*1fd0*/  HADD2.F32 R54, -RZ, R21.H1_H1 ;  /* 0x30000015ff367230 */ /* 0x000fe20000004100 */
[----:B------:R-:W1:Y:S01]  /*1fe0*/  MUFU.RCP R49, R49 ;  /* 0x0000003100317308 */ /* 0x000e620000001000 */
[----:B------:R-:W-:Y:S01]  /*1ff0*/  FMUL.FTZ R34, R22, R34 ;  /* 0x0000002216227220 */ /* 0x000fe20000410000 */
[----:B0-----:R-:W-:Y:S01]  /*2000*/  FADD.FTZ R52, -R25, 1 ;  /* 0x3f80000019347421 */ /* 0x001fe20000010100 */
[----:B------:R-:W-:Y:S01]  /*2010*/  FFMA.FTZ R22, R2, R56, R6 ;  /* 0x0000003802167223 */ /* 0x000fe20000010006 */
[----:B------:R-:W-:Y:S01]  /*2020*/  FMUL.FTZ R21, R53, R26 ;  /* 0x0000001a35157220 */ /* 0x000fe20000410000 */
[----:B------:R-:W-:Y:S01]  /*2030*/  FMUL.FTZ R26, R54, R50 ;  /* 0x00000032361a7220 */ /* 0x000fe20000410000 */
[----:B------:R-:W-:Y:S01]  /*2040*/  FFMA.FTZ R52, R15, R52, 1 ;  /* 0x3f8000000f347423 */ /* 0x000fe20000010034 */
[----:B------:R-:W-:Y:S01]  /*2050*/  FMUL.FTZ R15, R22, -1.4426950216293334961 ;  /* 0xbfb8aa3b160f7820 */ /* 0x000fe20000410000 */
[----:B------:R-:W0:Y:S01]  /*2060*/  MUFU.EX2 R51, R51 ;  /* 0x0000003300337308 */ /* 0x000e220000000800 */
[----:B--2---:R-:W-:Y:S01]  /*2070*/  FADD.FTZ R54, -R20, 1 ;  /* 0x3f80000014367421 */ /* 0x004fe20000010100 */
[----:B------:R-:W-:-:S03]  /*2080*/  FADD.FTZ R50, -R48, 1 ;  /* 0x3f80000030327421 */ /* 0x000fc60000010100 */
[----:B------:R-:W-:Y:S01]  /*2090*/  FFMA.FTZ R54, R24, R54, 1 ;  /* 0x3f80000018367423 */ /* 0x000fe20000010036 */
[--C-:B------:R-:W-:Y:S02]  /*20a0*/  HADD2.F32 R24, -RZ, R23.reuse.H0_H0 ;  /* 0x20000017ff187230 */ /* 0x100fe40000004100 */
[----:B------:R-:W2:Y:S01]  /*20b0*/  MUFU.EX2 R15, R15 ;  /* 0x0000000f000f7308 */ /* 0x000ea20000000800 */
[----:B------:R-:W-:Y:S01]  /*20c0*/  FFMA.FTZ R50, R29, R50, 1 ;  /* 0x3f8000001d327423 */ /* 0x000fe20000010032 */
[----:B------:R-:W-:Y:S02]  /*20d0*/  HADD2.F32 R23, -RZ, R23.H1_H1 ;  /* 0x30000017ff177230 */ /* 0x000fe40000004100 */
[----:B------:R-:W-:Y:S01]  /*20e0*/  FADD.FTZ R55, -R14, R24 ;  /* 0x000000180e377221 */ /* 0x000fe20000010100 */
[----:B-1----:R-:W-:Y:S01]  /*20f0*/  FADD.FTZ R53, -R49, 1 ;  /* 0x3f80000031357421 */ /* 0x002fe20000010100 */
[----:B------:R-:W-:Y:S01]  /*2100*/  FMUL.FTZ R50, R48, R50 ;  /* 0x0000003230327220 */ /* 0x000fe20000410000 */
[----:B------:R-:W-:Y:S01]  /*2110*/  FMUL.FTZ R48, R20, R54 ;  /* 0x0000003614307220 */ /* 0x000fe20000410000 */
[----:B------:R-:W-:Y:S01]  /*2120*/  FMUL.FTZ R55, R28, R55 ;  /* 0x000000371c377220 */ /* 0x000fe20000410000 */
[----:B------:R-:W-:-:S02]  /*2130*/  HADD2.F32 R20, -RZ, R12.H0_H0 ;  /* 0x2000000cff147230 */ /* 0x000fc40000004100 */
[----:B------:R-:W-:Y:S01]  /*2140*/  FADD.FTZ R23, -R14, R23 ;  /* 0x000000170e177221 */ /* 0x000fe20000010100 */
[----:B------:R-:W-:Y:S01]  /*2150*/  FFMA.FTZ R53, R46, R53, 1 ;  /* 0x3f8000002e357423 */ /* 0x000fe20000010035 */
[----:B0-----:R-:W-:Y:S01]  /*2160*/  FADD.FTZ R51, R51, 1 ;  /* 0x3f80000033337421 */ /* 0x001fe20000010000 */
[----:B------:R-:W-:Y:S02]  /*2170*/  HADD2.F32 R12, -RZ, R12.H1_H1 ;  /* 0x3000000cff0c7230 */ /* 0x000fe40000004100 */
[----:B------:R-:W-:Y:S01]  /*2180*/  FFMA.FTZ R46, R3, R55, R7 ;  /* 0x00000037032e7223 */ /* 0x000fe20000010007 */
[----:B------:R-:W-:Y:S01]  /*2190*/  FMUL.FTZ R52, R25, R52 ;  /* 0x0000003419347220 */ /* 0x000fe20000410000 */
[----:B------:R-:W-:Y:S01]  /*21a0*/  FMUL.FTZ R54, R28, R23 ;  /* 0x000000171c367220 */ /* 0x000fe20000410000 */
[----:B------:R-:W-:Y:S01]  /*21b0*/  FMUL.FTZ R25, R49, R53 ;  /* 0x0000003531197220 */ /* 0x000fe20000410000 */
[----:B------:R-:W0:Y:S01]  /*21c0*/  MUFU.RCP R24, R51 ;  /* 0x0000003300187308 */ /* 0x000e220000001000 */
[----:B------:R-:W-:Y:S01]  /*21d0*/  FMUL.FTZ R12, R12, R50 ;  /* 0x000000320c0c7220 */ /* 0x000fe20000410000 */
[----:B------:R-:W-:-:S02]  /*21e0*/  HADD2.F32 R49, -RZ, R13.H0_H0 ;  /* 0x2000000dff317230 */ /* 0x000fc40000004100 */
[----:B------:R-:W-:Y:S01]  /*21f0*/  FMUL.FTZ R50, R46, -1.4426950216293334961 ;  /* 0xbfb8aa3b2e327820 */ /* 0x000fe20000410000 */
[----:B--2---:R-:W-:Y:S01]  /*2200*/  FADD.FTZ R15, R15, 1 ;  /* 0x3f8000000f0f7421 */ /* 0x004fe20000010000 */
[----:B------:R-:W-:Y:S01]  /*2210*/  FFMA.FTZ R29, R4, R54, R8 ;  /* 0x00000036041d7223 */ /* 0x000fe20000010008 */
[--C-:B------:R-:W-:Y:S02]  /*2220*/  HADD2.F32 R53, -RZ, R18.reuse.H0_H0 ;  /* 0x20000012ff357230 */ /* 0x100fe40000004100 */
[----:B------:R-:W-:Y:S01]  /*2230*/  FMUL.FTZ R25, R49, R25 ;  /* 0x0000001931197220 */ /* 0x000fe20000410000 */
[----:B------:R-:W-:Y:S02]  /*2240*/  HADD2.F32 R23, -RZ, R13.H1_H1 ;  /* 0x3000000dff177230 */ /* 0x000fe40000004100 */
[----:B------:R-:W-:Y:S01]  /*2250*/  FMUL.FTZ R49, R29, -1.4426950216293334961 ;  /* 0xbfb8aa3b1d317820 */ /* 0x000fe20000410000 */
[----:B------:R0:W1:Y:S01]  /*2260*/  MUFU.EX2 R13, R50 ;  /* 0x00000032000d7308 */ /* 0x0000620000000800 */
[----:B------:R-:W-:Y:S01]  /*2270*/  FADD.FTZ R53, -R14, R53 ;  /* 0x000000350e357221 */ /* 0x000fe20000010100 */
[----:B------:R-:W-:-:S06]  /*2280*/  HADD2.F32 R18, -RZ, R18.H1_H1 ;  /* 0x30000012ff127230 */ /* 0x000fcc0000004100 */
[----:B------:R-:W2:Y:S01]  /*2290*/  MUFU.RCP R15, R15 ;  /* 0x0000000f000f7308 */ /* 0x000ea20000001000 */
[----:B------:R-:W-:Y:S01]  /*22a0*/  FMUL.FTZ R53, R28, R53 ;  /* 0x000000351c357220 */ /* 0x000fe20000410000 */
[----:B------:R-:W-:Y:S01]  /*22b0*/  FMUL.FTZ R23, R23, R48 ;  /* 0x0000003017177220 */ /* 0x000fe20000410000 */
[----:B0-----:R-:W-:-:S05]  /*22c0*/  FADD.FTZ R50, -R24, 1 ;  /* 0x3f80000018327421 */ /* 0x001fca0000010100 */
[----:B------:R-:W0:Y:S01]  /*22d0*/  MUFU.EX2 R49, R49 ;  /* 0x0000003100317308 */ /* 0x000e220000000800 */
[----:B------:R-:W-:Y:S01]  /*22e0*/  FFMA.FTZ R48, R0, R53, R5 ;  /* 0x0000003500307223 */ /* 0x000fe20000010005 */
[----:B------:R-:W-:Y:S01]  /*22f0*/  FADD.FTZ R18, -R14, R18 ;  /* 0x000000120e127221 */ /* 0x000fe20000010100 */
[----:B------:R-:W-:Y:S01]  /*2300*/  FFMA.FTZ R50, R47, R50, 1 ;  /* 0x3f8000002f327423 */ /* 0x000fe20000010032 */
[----:B------:R-:W-:Y:S01]  /*2310*/  FMUL.FTZ R20, R20, R52 ;  /* 0x0000003414147220 */ /* 0x000fe20000410000 */
[----:B------:R-:W-:Y:S01]  /*2320*/  FMUL.FTZ R47, R48, -1.4426950216293334961 ;  /* 0xbfb8aa3b302f7820 */ /* 0x000fe20000410000 */
[----:B------:R-:W-:Y:S01]  /*2330*/  FMUL.FTZ R52, R28, R18 ;  /* 0x000000121c347220 */ /* 0x000fe20000410000 */
[----:B-1----:R-:W-:Y:S01]  /*2340*/  FADD.FTZ R13, R13, 1 ;  /* 0x3f8000000d0d7421 */ /* 0x002fe20000010000 */
[----:B------:R-:W-:Y:S01]  /*2350*/  FMUL.FTZ R24, R24, R50 ;  /* 0x0000003218187220 */ /* 0x000fe20000410000 */
[----:B------:R1:W-:Y:S01]  /*2360*/  MUFU.EX2 R18, R47 ;  /* 0x0000002f00127308 */ /* 0x0003e20000000800 */
[----:B--2---:R-:W-:-:S04]  /*2370*/  FADD.FTZ R50, -R15, 1 ;  /* 0x3f8000000f327421 */ /* 0x004fc80000010100 */
[----:B------:R-:W-:-:S03]  /*2380*/  FFMA.FTZ R22, R22, R50, 1 ;  /* 0x3f80000016167423 */ /* 0x000fc60000010032 */
[----:B------:R-:W2:Y:S01]  /*2390*/  MUFU.RCP R58, R13 ;  /* 0x0000000d003a7308 */ /* 0x000ea20000001000 */
[----:B-1----:R-:W-:Y:S01]  /*23a0*/  FFMA.FTZ R47, R2, R52, R6 ;  /* 0x00000034022f7223 */ /* 0x002fe20000010006 */
[----:B0-----:R-:W-:-:S03]  /*23b0*/  FADD.FTZ R49, R49, 1 ;  /* 0x3f80000031317421 */ /* 0x001fc60000010000 */
[----:B------:R-:W-:-:S03]  /*23c0*/  FMUL.FTZ R50, R47, -1.4426950216293334961 ;  /* 0xbfb8aa3b2f327820 */ /* 0x000fc60000410000 */
[----:B------:R-:W0:Y:S01]  /*23d0*/  MUFU.RCP R49, R49 ;  /* 0x0000003100317308 */ /* 0x000e220000001000 */
[----:B------:R-:W-:-:S07]  /*23e0*/  HADD2.F32 R51, -RZ, R19.H0_H0 ;  /* 0x20000013ff337230 */ /* 0x000fce0000004100 */
[----:B------:R-:W1:Y:S01]  /*23f0*/  MUFU.EX2 R50, R50 ;  /* 0x0000003200327308 */ /* 0x000e620000000800 */
[----:B--2---:R-:W-:Y:S01]  /*2400*/  FADD.FTZ R59, -R58, 1 ;  /* 0x3f8000003a3b7421 */ /* 0x004fe20000010100 */
[----:B------:R-:W-:-:S03]  /*2410*/  FADD.FTZ R51, -R14, R51 ;  /* 0x000000330e337221 */ /* 0x000fc60000010100 */
[----:B------:R-:W-:Y:S01]  /*2420*/  FFMA.FTZ R59, R46, R59, 1 ;  /* 0x3f8000002e3b7423 */ /* 0x000fe2000001003b */
[----:B------:R-:W-:Y:S01]  /*2430*/  FADD.FTZ R46, R18, 1 ;  /* 0x3f800000122e7421 */ /* 0x000fe20000010000 */
[----:B------:R-:W-:Y:S02]  /*2440*/  FMUL.FTZ R51, R28, R51 ;  /* 0x000000331c337220 */ /* 0x000fe40000410000 */
[----:B------:R-:W-:Y:S01]  /*2450*/  FMUL.FTZ R18, R58, R59 ;  /* 0x0000003b3a127220 */ /* 0x000fe20000410000 */
[----:B0-----:R-:W-:Y:S01]  /*2460*/  FADD.FTZ R59, -R49, 1 ;  /* 0x3f800000313b7421 */ /* 0x001fe20000010100 */
[----:B------:R-:W-:-:S03]  /*2470*/  FFMA.FTZ R13, R3, R51, R7 ;  /* 0x00000033030d7223 */ /* 0x000fc60000010007 */
[----:B------:R-:W-:Y:S01]  /*2480*/  FFMA.FTZ R59, R29, R59, 1 ;  /* 0x3f8000001d3b7423 */ /* 0x000fe2000001003b */
[----:B-1----:R-:W-:Y:S01]  /*2490*/  FADD.FTZ R50, R50, 1 ;  /* 0x3f80000032327421 */ /* 0x002fe20000010000 */
[----:B------:R-:W-:-:S03]  /*24a0*/  FMUL.FTZ R22, R15, R22 ;  /* 0x000000160f167220 */ /* 0x000fc60000410000 */
[----:B------:R0:W1:Y:S01]  /*24b0*/  MUFU.RCP R29, R50 ;  /* 0x00000032001d7308 */ /* 0x0000620000001000 */
[----:B------:R-:W-:Y:S01]  /*24c0*/  FMUL.FTZ R15, R13, -1.4426950216293334961 ;  /* 0xbfb8aa3b0d0f7820 */ /* 0x000fe20000410000 */
[--C-:B------:R-:W-:Y:S02]  /*24d0*/  HADD2.F32 R58, -RZ, R32.reuse.H1_H1 ;  /* 0x30000020ff3a7230 */ /* 0x100fe40000004100 */
[----:B0-----:R-:W-:Y:S02]  /*24e0*/  HADD2.F32 R50, -RZ, R32.H0_H0 ;  /* 0x20000020ff327230 */ /* 0x001fe40000004100 */
[----:B------:R-:W-:Y:S01]  /*24f0*/  FMUL.FTZ R32, R49, R59 ;  /* 0x0000003b31207220 */ /* 0x000fe20000410000 */
[--C-:B------:R-:W-:Y:S01]  /*2500*/  HADD2.F32 R49, -RZ, R33.reuse.H0_H0 ;  /* 0x20000021ff317230 */ /* 0x100fe20000004100 */
[----:B------:R-:W0:Y:S01]  /*2510*/  MUFU.EX2 R15, R15 ;  /* 0x0000000f000f7308 */ /* 0x000e220000000800 */
[----:B------:R-:W-:-:S03]  /*2520*/  HADD2.F32 R33, -RZ, R33.H1_H1 ;  /* 0x30000021ff217230 */ /* 0x000fc60000004100 */
[----:B------:R-:W-:Y:S01]  /*2530*/  FMUL.FTZ R18, R49, R18 ;  /* 0x0000001231127220 */ /* 0x000fe20000410000 */
[----:B------:R-:W-:Y:S02]  /*2540*/  HADD2.F32 R49, -RZ, R19.H1_H1 ;  /* 0x30000013ff317230 */ /* 0x000fe40000004100 */
[----:B------:R-:W-:Y:S01]  /*2550*/  FMUL.FTZ R19, R33, R32 ;  /* 0x0000002021137220 */ /* 0x000fe20000410000 */
[----:B-1----:R-:W-:Y:S02]  /*2560*/  FADD.FTZ R32, -R29, 1 ;  /* 0x3f8000001d207421 */ /* 0x002fe40000010100 */
[----:B------:R-:W-:Y:S01]  /*2570*/  FADD.FTZ R49, -R14, R49 ;  /* 0x000000310e317221 */ /* 0x000fe20000010100 */
[----:B------:R-:W-:Y:S01]  /*2580*/  FMUL.FTZ R24, R50, R24 ;  /* 0x0000001832187220 */ /* 0x000fe20000410000 */
[----:B------:R-:W-:Y:S01]  /*2590*/  FFMA.FTZ R32, R47, R32, 1 ;  /* 0x3f8000002f207423 */ /* 0x000fe20000010020 */
[----:B------:R-:W-:Y:S01]  /*25a0*/  STL [R1+0x120], R38 ;  /* 0x0001202601007387 */ /* 0x000fe20000100800 */
[----:B------:R-:W-:Y:S01]  /*25b0*/  FMUL.FTZ R50, R28, R49 ;  /* 0x000000311c327220 */ /* 0x000fe20000410000 */
[----:B------:R-:W1:Y:S02]  /*25c0*/  MUFU.RCP R46, R46 ;  /* 0x0000002e002e7308 */ /* 0x000e640000001000 */
[----:B------:R2:W-:Y:S01]  /*25d0*/  STL [R1], R44 ;  /* 0x0000002c01007387 */ /* 0x0005e20000100800 */
[----:B0-----:R-:W-:Y:S01]  /*25e0*/  FADD.FTZ R15, R15, 1 ;  /* 0x3f8000000f0f7421 */ /* 0x001fe20000010000 */
[----:B------:R-:W-:-:S02]  /*25f0*/  HADD2.F32 R47, -RZ, R16.H0_H0 ;  /* 0x20000010ff2f7230 */ /* 0x000fc40000004100 */
[----:B--2---:R-:W-:Y:S01]  /*2600*/  FMUL.FTZ R44, R29, R32 ;  /* 0x000000201d2c7220 */ /* 0x004fe20000410000 */
[----:B------:R-:W-:Y:S01]  /*2610*/  FFMA.FTZ R32, R4, R50, R8 ;  /* 0x0000003204207223 */ /* 0x000fe20000010008 */
[----:B------:R-:W-:Y:S01]  /*2620*/  HADD2.F32 R29, -RZ, R16.H1_H1 ;  /* 0x30000010ff1d7230 */ /* 0x000fe20000004100 */
[----:B------:R-:W0:Y:S02]  /*2630*/  MUFU.RCP R15, R15 ;  /* 0x0000000f000f7308 */ /* 0x000e240000001000 */
[----:B------:R-:W-:Y:S01]  /*2640*/  FMUL.FTZ R16, R32, -1.4426950216293334961 ;  /* 0xbfb8aa3b20107820 */ /* 0x000fe20000410000 */
[----:B-1----:R-:W-:-:S05]  /*2650*/  FADD.FTZ R33, -R46, 1 ;  /* 0x3f8000002e217421 */ /* 0x002fca0000010100 */
[----:B------:R-:W1:Y:S01]  /*2660*/  MUFU.EX2 R16, R16 ;  /* 0x0000001000107308 */ /* 0x000e620000000800 */
[----:B------:R-:W-:Y:S01]  /*2670*/  FFMA.FTZ R33, R48, R33, 1 ;  /* 0x3f80000030217423 */ /* 0x000fe20000010021 */
[----:B------:R-:W-:-:S03]  /*2680*/  FADD.FTZ R47, -R14, R47 ;  /* 0x0000002f0e2f7221 */ /* 0x000fc60000010100 */
[----:B------:R-:W-:Y:S01]  /*2690*/  FMUL.FTZ R33, R46, R33 ;  /* 0x000000212e217220 */ /* 0x000fe20000410000 */
[----:B------:R-:W-:Y:S01]  /*26a0*/  FMUL.FTZ R49, R28, R47 ;  /* 0x0000002f1c317220 */ /* 0x000fe20000410000 */
[----:B0-----:R-:W-:Y:S01]  /*26b0*/  FADD.FTZ R46, -R15, 1 ;  /* 0x3f8000000f2e7421 */ /* 0x001fe20000010100 */
[----:B------:R-:W-:-:S03]  /*26c0*/  FADD.FTZ R29, -R14, R29 ;  /* 0x0000001d0e1d7221 */ /* 0x000fc60000010100 */
[----:B------:R-:W-:Y:S01]  /*26d0*/  FFMA.FTZ R46, R13, R46, 1 ;  /* 0x3f8000000d2e7423 */ /* 0x000fe2000001002e */
[----:B------:R-:W-:Y:S01]  /*26e0*/  FFMA.FTZ R13, R0, R49, R5 ;  /* 0x00000031000d7223 */ /* 0x000fe20000010005 */
[----:B-1----:R-:W-:Y:S01]  /*26f0*/  FADD.FTZ R16, R16, 1 ;  /* 0x3f80000010107421 */ /* 0x002fe20000010000 */
[----:B------:R-:W-:Y:S02]  /*2700*/  FMUL.FTZ R48, R28, R29 ;  /* 0x0000001d1c307220 */ /* 0x000fe40000410000 */
[----:B------:R-:W-:Y:S01]  /*2710*/  FMUL.FTZ R59, R13, -1.4426950216293334961 ;  /* 0xbfb8aa3b0d3b7820 */ /* 0x000fe20000410000 */
[----:B------:R-:W0:Y:S01]  /*2720*/  MUFU.RCP R60, R16 ;  /* 0x00000010003c7308 */ /* 0x000e220000001000 */
[----:B------:R-:W-:Y:S01]  /*2730*/  FMUL.FTZ R38, R15, R46 ;  /* 0x0000002e0f267220 */ /* 0x000fe20000410000 */
[----:B------:R-:W-:Y:S01]  /*2740*/  FFMA.FTZ R15, R2, R48, R6 ;  /* 0x00000030020f7223 */ /* 0x000fe20000010006 */
[----:B------:R-:W-:-:S03]  /*2750*/  HADD2.F32 R47, -RZ, R17.H0_H0 ;  /* 0x20000011ff2f7230 */ /* 0x000fc60000004100 */
[----:B------:R-:W-:Y:S02]  /*2760*/  FMUL.FTZ R29, R15, -1.4426950216293334961 ;  /* 0xbfb8aa3b0f1d7820 */ /* 0x000fe40000410000 */
[----:B------:R-:W1:Y:S01]  /*2770*/  MUFU.EX2 R59, R59 ;  /* 0x0000003b003b7308 */ /* 0x000e620000000800 */
[----:B------:R-:W-:-:S07]  /*2780*/  HADD2.F32 R46, -RZ, R17.H1_H1 ;  /* 0x30000011ff2e7230 */ /* 0x000fce0000004100 */
[----:B------:R-:W2:Y:S01]  /*2790*/  MUFU.EX2 R17, R29 ;  /* 0x0000001d00117308 */ /* 0x000ea20000000800 */
[----:B0-----:R-:W-:Y:S01]  /*27a0*/  FADD.FTZ R61, -R60, 1 ;  /* 0x3f8000003c3d7421 */ /* 0x001fe20000010100 */
[----:B------:R-:W-:Y:S03]  /*27b0*/  STL [R1+0x11c], R37 ;  /* 0x00011c2501007387 */ /* 0x000fe60000100800 */
[----:B------:R-:W-:Y:S01]  /*27c0*/  FFMA.FTZ R61, R32, R61, 1 ;  /* 0x3f800000203d7423 */ /* 0x000fe2000001003d */
[----:B------:R-:W-:Y:S01]  /*27d0*/  STL [R1+0x118], R36 ;  /* 0x0001182401007387 */ /* 0x000fe20000100800 */
[----:B-1----:R-:W-:-:S03]  /*27e0*/  FADD.FTZ R32, R59, 1 ;  /* 0x3f8000003b207421 */ /* 0x002fc60000010000 */
[----:B------:R0:W-:Y:S01]  /*27f0*/  STL [R1+0x114], R35 ;  /* 0x0001142301007387 */ /* 0x0001e20000100800 */
[----:B------:R-:W-:Y:S01]  /*2800*/  FMUL.FTZ R59, R60, R61 ;  /* 0x0000003d3c3b7220 */ /* 0x000fe20000410000 */
[--C-:B------:R-:W-:Y:S02]  /*2810*/  HADD2.F32 R60, -RZ, R10.reuse.H0_H0 ;  /* 0x2000000aff3c7230 */ /* 0x100fe40000004100 */
[----:B------:R-:W-:Y:S01]  /*2820*/  STL [R1+0xc8], R5 ;  /* 0x0000c80501007387 */ /* 0x000fe20000100800 */
[----:B------:R-:W-:-:S03]  /*2830*/  HADD2.F32 R61, -RZ, R10.H1_H1 ;  /* 0x3000000aff3d7230 */ /* 0x000fc60000004100 */
[----:B------:R-:W-:Y:S01]  /*2840*/  STL [R1+0xcc], R6 ;  /* 0x0000cc0601007387 */ /* 0x000fe20000100800 */
[----:B--2---:R-:W-:-:S03]  /*2850*/  FADD.FTZ R17, R17, 1 ;  /* 0x3f80000011117421 */ /* 0x004fc60000010000 */
[----:B------:R-:W-:Y:S01]  /*2860*/  STL [R1+0xd0], R7 ;  /* 0x0000d00701007387 */ /* 0x000fe20000100800 */
[----:B------:R-:W-:-:S03]  /*2870*/  FMUL.FTZ R10, R60, R33 ;  /* 0x000000213c0a7220 */ /* 0x000fc60000410000 */
[----:B------:R-:W-:Y:S01]  /*2880*/  STL [R1+0xd4], R28 ;  /* 0x0000d41c01007387 */ /* 0x000fe20000100800 */
[----:B------:R1:W-:Y:S03]  /*2890*/  MUFU.RCP R33, R17 ;  /* 0x0000001100217308 */ /* 0x0003e60000001000 */
[----:B------:R2:W-:Y:S04]  /*28a0*/  STL [R1+0xd8], R8 ;  /* 0x0000d80801007387 */ /* 0x0005e80000100800 */
[----:B0-----:R-:W3:Y:S01]  /*28b0*/  LDL R35, [R1+0x3c] ;  /* 0x00003c0001237983 */ /* 0x001ee20000100800 */
[----:B-1----:R-:W-:-:S03]  /*28c0*/  FMUL.FTZ R17, R61, R44 ;  /* 0x0000002c3d117220 */ /* 0x002fc60000410000 */
[----:B------:R-:W3:Y:S01]  /*28d0*/  LDL R44, [R1+0x50] ;  /* 0x00005000012c7983 */ /* 0x000ee20000100800 */
[C---:B------:R-:W-:Y:S01]  /*28e0*/  FADD.FTZ R47, -R14.reuse, R47 ;  /* 0x0000002f0e2f7221 */ /* 0x040fe20000010100 */
[----:B------:R-:W-:Y:S01]  /*28f0*/  FADD.FTZ R46, -R14, R46 ;  /* 0x0000002e0e2e7221 */ /* 0x000fe20000010100 */
[----:B------:R-:W-:Y:S01]  /*2900*/  FMUL.FTZ R22, R58, R22 ;  /* 0x000000163a167220 */ /* 0x000fe20000410000 */
[----:B------:R-:W-:Y:S01]  /*2910*/  MUFU.RCP R32, R32 ;  /* 0x0000002000207308 */ /* 0x000fe20000001000 */
[C---:B------:R-:W-:Y:S01]  /*2920*/  FMUL.FTZ R47, R28.reuse, R47 ;  /* 0x0000002f1c2f7220 */ /* 0x040fe20000410000 */
[----:B------:R-:W-:Y:S01]  /*2930*/  FMUL.FTZ R46, R28, R46 ;  /* 0x0000002e1c2e7220 */ /* 0x000fe20000410000 */
[----:B------:R-:W-:Y:S01]  /*2940*/  HADD2.F32 R61, -RZ, R11.H0_H0 ;  /* 0x2000000bff3d7230 */ /* 0x000fe20000004100 */
[----:B------:R-:W3:Y:S01]  /*2950*/  LDL R37, [R1+0x40] ;  /* 0x0000400001257983 */ /* 0x000ee20000100800 */
[----:B------:R-:W-:Y:S01]  /*2960*/  FFMA.FTZ R14, R3, R47, R7 ;  /* 0x0000002f030e7223 */ /* 0x000fe20000010007 */
[----:B------:R-:W-:-:S02]  /*2970*/  FFMA.FTZ R29, R4, R46, R8 ;  /* 0x0000002e041d7223 */ /* 0x000fc40000010008 */
[----:B------:R-:W3:Y:S01]  /*2980*/  LDL R36, [R1+0x44] ;  /* 0x0000440001247983 */ /* 0x000ee20000100800 */
[----:B------:R-:W-:Y:S01]  /*2990*/  FMUL.FTZ R16, R14, -1.4426950216293334961 ;  /* 0xbfb8aa3b0e107820 */ /* 0x000fe20000410000 */
[----:B------:R-:W-:Y:S02]  /*29a0*/  FMUL.FTZ R58, R29, -1.4426950216293334961 ;  /* 0xbfb8aa3b1d3a7820 */ /* 0x000fe40000410000 */
[----:B--2---:R-:W2:Y:S03]  /*29b0*/  LDL R8, [R1+0x10] ;  /* 0x0000100001087983 */ /* 0x004ea60000100800 */
[----:B------:R-:W0:Y:S01]  /*29c0*/  MUFU.EX2 R16, R16 ;  /* 0x0000001000107308 */ /* 0x000e220000000800 */
[----:B------:R-:W2:Y:S04]  /*29d0*/  LDL R28, [R1+0xc] ;  /* 0x00000c00011c7983 */ /* 0x000ea80000100800 */
[----:B------:R-:W2:Y:S03]  /*29e0*/  LDL R7, [R1+0x8] ;  /* 0x0000080001077983 */ /* 0x000ea60000100800 */
[----:B------:R-:W1:Y:S01]  /*29f0*/  MUFU.EX2 R58, R58 ;  /* 0x0000003a003a7308 */ /* 0x000e620000000800 */
[----:B------:R-:W2:Y:S04]  /*2a00*/  LDL R6, [R1+0x4] ;  /* 0x0000040001067983 */ /* 0x000ea80000100800 */
[----:B------:R-:W2:Y:S01]  /*2a10*/  LDL R5, [R1] ;  /* 0x0000000001057983 */ /* 0x000ea20000100800 */
[----:B0-----:R-:W-:-:S04]  /*2a20*/  FADD.FTZ R16, R16, 1 ;  /* 0x3f80000010107421 */ /* 0x001fc80000010000 */
[----:B------:R0:W4:Y:S01]  /*2a30*/  MUFU.RCP R60, R16 ;  /* 0x00000010003c7308 */ /* 0x0001220000001000 */
[----:B-1----:R-:W-:Y:S01]  /*2a40*/  FADD.FTZ R58, R58, 1 ;  /* 0x3f8000003a3a7421 */ /* 0x002fe20000010000 */
[----:B0-----:R-:W-:Y:S01]  /*2a50*/  FMUL.FTZ R16, R61, R38 ;  /* 0x000000263d107220 */ /* 0x001fe20000410000 */
[----:B------:R-:W-:-:S05]  /*2a60*/  FADD.FTZ R61, -R32, 1 ;  /* 0x3f800000203d7421 */ /* 0x000fca0000010100 */
[----:B------:R-:W0:Y:S01]  /*2a70*/  MUFU.RCP R58, R58 ;  /* 0x0000003a003a7308 */ /* 0x000e220000001000 */
[----:B------:R-:W2:Y:S01]  /*2a80*/  LDL R38, [R1+0x48] ;  /* 0x0000480001267983 */ /* 0x000ea20000100800 */
[----:B------:R-:W-:Y:S01]  /*2a90*/  FFMA.FTZ R13, R13, R61, 1 ;  /* 0x3f8000000d0d7423 */ /* 0x000fe2000001003d */
[----:B------:R-:W-:-:S04]  /*2aa0*/  FADD.FTZ R61, -R33, 1 ;  /* 0x3f800000213d7421 */ /* 0x000fc80000010100 */
[----:B------:R-:W-:Y:S01]  /*2ab0*/  FFMA.FTZ R61, R15, R61, 1 ;  /* 0x3f8000000f3d7423 */ /* 0x000fe2000001003d */
[----:B------:R-:W-:Y:S02]  /*2ac0*/  HADD2.F32 R15, -RZ, R11.H1_H1 ;  /* 0x3000000bff0f7230 */ /* 0x000fe40000004100 */
[----:B----4-:R-:W-:-:S04]  /*2ad0*/  FADD.FTZ R11, -R60, 1 ;  /* 0x3f8000003c0b7421 */ /* 0x010fc80000010100 */
[----:B------:R-:W-:Y:S01]  /*2ae0*/  FFMA.FTZ R11, R14, R11, 1 ;  /* 0x3f8000000e0b7423 */ /* 0x000fe2000001000b */
[----:B------:R-:W-:Y:S01]  /*2af0*/  FMUL.FTZ R14, R15, R59 ;  /* 0x0000003b0f0e7220 */ /* 0x000fe20000410000 */
[----:B0-----:R-:W-:Y:S01]  /*2b00*/  FADD.FTZ R15, -R58, 1 ;  /* 0x3f8000003a0f7421 */ /* 0x001fe20000010100 */
[----:B------:R-:W-:Y:S01]  /*2b10*/  FMUL.FTZ R13, R32, R13 ;  /* 0x0000000d200d7220 */ /* 0x000fe20000410000 */
[----:B------:R-:W-:Y:S01]  /*2b20*/  FMUL.FTZ R61, R33, R61 ;  /* 0x0000003d213d7220 */ /* 0x000fe20000410000 */
[----:B------:R-:W-:Y:S01]  /*2b30*/  FMUL.FTZ R11, R60, R11 ;  /* 0x0000000b3c0b7220 */ /* 0x000fe20000410000 */
[----:B------:R-:W-:Y:S01]  /*2b40*/  FFMA.FTZ R29, R29, R15, 1 ;  /* 0x3f8000001d1d7423 */ /* 0x000fe2000001000f */
[--C-:B------:R-:W-:Y:S02]  /*2b50*/  HADD2.F32 R15, -RZ, R30.reuse.H0_H0 ;  /* 0x2000001eff0f7230 */ /* 0x100fe40000004100 */
[----:B------:R-:W-:Y:S01]  /*2b60*/  FMUL.FTZ R32, R2, R45 ;  /* 0x0000002d02207220 */ /* 0x000fe20000410000 */
[----:B------:R-:W4:Y:S02]  /*2b70*/  LDL R59, [R1+0x30] ;  /* 0x00003000013b7983 */ /* 0x000f240000100800 */
[----:B------:R-:W-:Y:S01]  /*2b80*/  FMUL.FTZ R15, R15, R13 ;  /* 0x0000000d0f0f7220 */ /* 0x000fe20000410000 */
[----:B------:R-:W-:-:S02]  /*2b90*/  HADD2.F32 R13, -RZ, R30.H1_H1 ;  /* 0x3000001eff0d7230 */ /* 0x000fc40000004100 */
[----:B------:R-:W-:Y:S01]  /*2ba0*/  FMUL.FTZ R30, R0, R9 ;  /* 0x00000009001e7220 */ /* 0x000fe20000410000 */
[----:B------:R-:W-:Y:S01]  /*2bb0*/  FMUL.FTZ R29, R58, R29 ;  /* 0x0000001d3a1d7220 */ /* 0x000fe20000410000 */
[----:B------:R-:W2:Y:S01]  /*2bc0*/  LDL R33, [R1+0x4c] ;  /* 0x00004c0001217983 */ /* 0x000ea20000100800 */
[----:B------:R-:W-:-:S03]  /*2bd0*/  FMUL.FTZ R13, R13, R61 ;  /* 0x0000003d0d0d7220 */ /* 0x000fc60000410000 */
[----:B------:R-:W4:Y:S04]  /*2be0*/  LDL R60, [R1+0x5c] ;  /* 0x00005c00013c7983 */ /* 0x000f280000100800 */
[----:B------:R-:W2:Y:S04]  /*2bf0*/  LDL R58, [R1+0x54] ;  /* 0x00005400013a7983 */ /* 0x000ea80000100800 */
[----:B------:R-:W4:Y:S01]  /*2c00*/  LDL R61, [R1+0x58] ;  /* 0x00005800013d7983 */ /* 0x000f220000100800 */
[----:B---3--:R-:W-:-:S03]  /*2c10*/  FFMA.FTZ R30, R35, R30, RZ ;  /* 0x0000001e231e7223 */ /* 0x008fc600000100ff */
[----:B------:R-:W3:Y:S01]  /*2c20*/  LDL R35, [R1+0x38] ;  /* 0x0000380001237983 */ /* 0x000ee20000100800 */
[----:B------:R-:W-:-:S03]  /*2c30*/  FFMA.FTZ R30, R44, R32, R30 ;  /* 0x000000202c1e7223 */ /* 0x000fc6000001001e */
[----:B------:R-:W4:Y:S04]  /*2c40*/  LDL.LU R44, [R1+0x124] ;  /* 0x00012400012c7983 */ /* 0x000f280000300800 */
[----:B--2---:R0:W-:Y:S01]  /*2c50*/  STL [R1+0x110], R58 ;  /* 0x0001103a01007387 */ /* 0x0041e20000100800 */
[----:B----4-:R-:W-:-:S04]  /*2c60*/  FMUL.FTZ R32, R3, R44 ;  /* 0x0000002c03207220 */ /* 0x010fc80000410000 */
[----:B------:R-:W-:Y:S01]  /*2c70*/  FFMA.FTZ R30, R58, R32, R30 ;  /* 0x000000203a1e7223 */ /* 0x000fe2000001001e */
[----:B------:R-:W-:Y:S01]  /*2c80*/  FMUL.FTZ R32, R4, R43 ;  /* 0x0000002b04207220 */ /* 0x000fe20000410000 */
[----:B0-----:R-:W2:Y:S03]  /*2c90*/  LDL R58, [R1+0x1c] ;  /* 0x00001c00013a7983 */ /* 0x001ea60000100800 */
[----:B------:R-:W-:Y:S01]  /*2ca0*/  FFMA.FTZ R30, R60, R32, R30 ;  /* 0x000000203c1e7223 */ /* 0x000fe2000001001e */
[----:B------:R-:W-:-:S04]  /*2cb0*/  FMUL.FTZ R32, R0, R42 ;  /* 0x0000002a00207220 */ /* 0x000fc80000410000 */
[----:B------:R-:W-:Y:S01]  /*2cc0*/  FFMA.FTZ R30, R61, R32, R30 ;  /* 0x000000203d1e7223 */ /* 0x000fe2000001001e */
[----:B------:R-:W-:Y:S01]  /*2cd0*/  FMUL.FTZ R32, R2, R41 ;  /* 0x0000002902207220 */ /* 0x000fe20000410000 */
[----:B------:R-:W4:Y:S03]  /*2ce0*/  LDL R61, [R1+0x18] ;  /* 0x00001800013d7983 */ /* 0x000f260000100800 */
[----:B------:R-:W-:Y:S01]  /*2cf0*/  FFMA.FTZ R32, R33, R32, R30 ;  /* 0x0000002021207223 */ /* 0x000fe2000001001e */
[----:B------:R-:W-:Y:S01]  /*2d00*/  FMUL.FTZ R30, R3, R40 ;  /* 0x00000028031e7220 */ /* 0x000fe20000410000 */
[----:B------:R-:W-:-:S03]  /*2d10*/  FMUL.FTZ R33, R4, R39 ;  /* 0x0000002704217220 */ /* 0x000fc60000410000 */
[----:B------:R-:W-:Y:S02]  /*2d20*/  FFMA.FTZ R32, R59, R30, R32 ;  /* 0x0000001e3b207223 */ /* 0x000fe40000010020 */
[----:B------:R-:W4:Y:S02]  /*2d30*/  LDL R59, [R1+0x14] ;  /* 0x00001400013b7983 */ /* 0x000f240000100800 */
[----:B------:R-:W-:Y:S02]  /*2d40*/  FFMA.FTZ R32, R38, R33, R32 ;  /* 0x0000002126207223 */ /* 0x000fe40000010020 */
[----:B------:R-:W3:Y:S01]  /*2d50*/  LDL.LU R38, [R1+0x120] ;  /* 0x0001200001267983 */ /* 0x000ee20000300800 */
[----:B------:R-:W-:-:S03]  /*2d60*/  HADD2.F32 R30, -RZ, R31.H0_H0 ;  /* 0x2000001fff1e7230 */ /* 0x000fc60000004100 */
[----:B------:R-:W2:Y:S02]  /*2d70*/  LDL R33, [R1+0x34] ;  /* 0x0000340001217983 */ /* 0x000ea40000100800 */
[----:B------:R-:W-:Y:S01]  /*2d80*/  FMUL.FTZ R11, R30, R11 ;  /* 0x0000000b1e0b7220 */ /* 0x000fe20000410000 */
[----:B------:R-:W-:Y:S02]  /*2d90*/  HADD2.F32 R30, -RZ, R31.H1_H1 ;  /* 0x3000001fff1e7230 */ /* 0x000fe40000004100 */
[----:B---3--:R-:W-:-:S04]  /*2da0*/  FMUL.FTZ R31, R0, R38 ;  /* 0x00000026001f7220 */ /* 0x008fc80000410000 */
[----:B------:R-:W-:Y:S02]  /*2db0*/  FFMA.FTZ R31, R37, R31, R32 ;  /* 0x0000001f251f7223 */ /* 0x000fe40000010020 */
[----:B------:R-:W3:Y:S02]  /*2dc0*/  LDL.LU R37, [R1+0x11c] ;  /* 0x00011c0001257983 */ /* 0x000ee40000300800 */
[----:B---3--:R-:W-:-:S04]  /*2dd0*/  FMUL.FTZ R32, R2, R37 ;  /* 0x0000002502207220 */ /* 0x008fc80000410000 */
[----:B------:R-:W-:Y:S02]  /*2de0*/  FFMA.FTZ R31, R36, R32, R31 ;  /* 0x00000020241f7223 */ /* 0x000fe4000001001f */
[----:B------:R-:W3:Y:S02]  /*2df0*/  LDL.LU R36, [R1+0x118] ;  /* 0x0001180001247983 */ /* 0x000ee40000300800 */
[----:B---3--:R-:W-:-:S04]  /*2e00*/  FMUL.FTZ R32, R3, R36 ;  /* 0x0000002403207220 */ /* 0x008fc80000410000 */
[----:B------:R-:W-:Y:S02]  /*2e10*/  FFMA.FTZ R32, R35, R32, R31 ;  /* 0x0000002023207223 */ /* 0x000fe4000001001f */
[----:B------:R-:W3:Y:S01]  /*2e20*/  LDL.LU R35, [R1+0x114] ;  /* 0x0001140001237983 */ /* 0x000ee20000300800 */
[----:B------:R-:W-:Y:S01]  /*2e30*/  FMUL.FTZ R29, R30, R29 ;  /* 0x0000001d1e1d7220 */ /* 0x000fe20000410000 */
[----:B------:R-:W-:-:S04]  /*2e40*/  FFMA.FTZ R30, R0, R9, RZ ;  /* 0x00000009001e7223 */ /* 0x000fc800000100ff */
[----:B------:R-:W-:Y:S01]  /*2e50*/  FFMA.FTZ R30, R2, R45, R30 ;  /* 0x0000002d021e7223 */ /* 0x000fe2000001001e */
[----:B------:R0:W-:Y:S03]  /*2e60*/  STL [R1+0x108], R42 ;  /* 0x0001082a01007387 */ /* 0x0001e60000100800 */
[----:B------:R-:W-:Y:S01]  /*2e70*/  FFMA.FTZ R30, R3, R44, R30 ;  /* 0x0000002c031e7223 */ /* 0x000fe2000001001e */
[----:B------:R-:W-:Y:S03]  /*2e80*/  STL [R1+0x104], R41 ;  /* 0x0001042901007387 */ /* 0x000fe60000100800 */
[----:B------:R-:W-:Y:S01]  /*2e90*/  FFMA.FTZ R30, R4, R43, R30 ;  /* 0x0000002b041e7223 */ /* 0x000fe2000001001e */
[----:B------:R-:W-:Y:S04]  /*2ea0*/  STL [R1+0x100], R40 ;  /* 0x0001002801007387 */ /* 0x000fe80000100800 */
[----:B------:R-:W-:Y:S01]  /*2eb0*/  STL [R1+0xfc], R39 ;  /* 0x0000fc2701007387 */ /* 0x000fe20000100800 */
[----:B------:R-:W-:Y:S01]  /*2ec0*/  FFMA.FTZ R30, R0, R42, R30 ;  /* 0x0000002a001e7223 */ /* 0x000fe2000001001e */
[----:B---3--:R-:W-:-:S04]  /*2ed0*/  FMUL.FTZ R31, R4, R35 ;  /* 0x00000023041f7220 */ /* 0x008fc80000410000 */
[----:B--2---:R-:W-:Y:S01]  /*2ee0*/  FFMA.FTZ R31, R33, R31, R32 ;  /* 0x0000001f211f7223 */ /* 0x004fe20000010020 */
[----:B------:R-:W-:-:S04]  /*2ef0*/  FMUL.FTZ R32, R0, R34 ;  /* 0x0000002200207220 */ /* 0x000fc80000410000 */
[----:B------:R-:W-:Y:S01]  /*2f00*/  FFMA.FTZ R31, R58, R32, R31 ;  /* 0x000000203a1f7223 */ /* 0x000fe2000001001f */
[C---:B------:R-:W-:Y:S01]  /*2f10*/  FMUL.FTZ R32, R2.reuse, R27 ;  /* 0x0000001b02207220 */ /* 0x040fe20000410000 */
[----:B------:R-:W2:Y:S03]  /*2f20*/  LDL.LU R58, [R1+0x60] ;  /* 0x00006000013a7983 */ /* 0x000ea60000300800 */
[----:B----4-:R-:W-:Y:S01]  /*2f30*/  FFMA.FTZ R32, R61, R32, R31 ;  /* 0x000000203d207223 */ /* 0x010fe2000001001f */
[----:B------:R-:W-:Y:S01]  /*2f40*/  FMUL.FTZ R31, R3, R21 ;  /* 0x00000015031f7220 */ /* 0x000fe20000410000 */
[----:B------:R-:W3:Y:S03]  /*2f50*/  LDL.LU R33, [R1+0x64] ;  /* 0x0000640001217983 */ /* 0x000ee60000300800 */
[----:B------:R-:W-:Y:S01]  /*2f60*/  FFMA.FTZ R31, R59, R31, R32 ;  /* 0x0000001f3b1f7223 */ /* 0x000fe20000010020 */
[----:B0-----:R-:W4:Y:S04]  /*2f70*/  LDL.LU R42, [R1+0x28] ;  /* 0x00002800012a7983 */ /* 0x001f280000300800 */
[----:B------:R-:W2:Y:S04]  /*2f80*/  LDL.LU R59, [R1+0x2c] ;  /* 0x00002c00013b7983 */ /* 0x000ea80000300800 */
[----:B------:R-:W3:Y:S01]  /*2f90*/  LDL.LU R61, [R1+0x24] ;  /* 0x00002400013d7983 */ /* 0x000ee20000300800 */
[----:B------:R-:W-:-:S04]  /*2fa0*/  FFMA.FTZ R30, R2, R41, R30 ;  /* 0x00000029021e7223 */ /* 0x000fc8000001001e */
[----:B------:R-:W-:-:S04]  /*2fb0*/  FFMA.FTZ R30, R3, R40, R30 ;  /* 0x00000028031e7223 */ /* 0x000fc8000001001e */
[C---:B------:R-:W-:Y:S01]  /*2fc0*/  FFMA.FTZ R30, R4.reuse, R39, R30 ;  /* 0x00000027041e7223 */ /* 0x040fe2000001001e */
        /* <DEDUP_REMOVED lines=9> */
[----:B------:R-:W-:-:S03]  /*3060*/  FFMA.FTZ R31, R7, R31, R32 ;  /* 0x0000001f071f7223 */ /* 0x000fc60000010020 */
        /* <DEDUP_REMOVED lines=8> */
[C---:B------:R-:W-:Y:S02]  /*30f0*/  FMUL.FTZ R31, R0.reuse, R24 ;  /* 0x00000018001f7220 */ /* 0x040fe40000410000 */
[----:B------:R-:W-:Y:S01]  /*3100*/  FFMA.FTZ R30, R0, R20, R30 ;  /* 0x00000014001e7223 */ /* 0x000fe2000001001e */
[----:B---3--:R0:W-:Y:S04]  /*3110*/  STL [R1+0x10c], R61 ;  /* 0x00010c3d01007387 */ /* 0x0081e80000100800 */
[----:B0-----:R-:W3:Y:S04]  /*3120*/  LDL.LU R61, [R1+0x20] ;  /* 0x00002000013d7983 */ /* 0x001ee80000300800 */
[----:B------:R-:W4:Y:S04]  /*3130*/  LDL R41, [R1+0x58] ;  /* 0x0000580001297983 */ /* 0x000f280000100800 */
[----:B------:R-:W4:Y:S04]  /*3140*/  LDL R40, [R1+0x4c] ;  /* 0x00004c0001287983 */ /* 0x000f280000100800 */
[----:B------:R-:W4:Y:S04]  /*3150*/  LDL R39, [R1+0x30] ;  /* 0x0000300001277983 */ /* 0x000f280000100800 */
[----:B------:R0:W-:Y:S04]  /*3160*/  STL [R1+0xf8], R38 ;  /* 0x0000f82601007387 */ /* 0x0001e80000100800 */
[----:B0-----:R-:W4:Y:S04]  /*3170*/  LDL R38, [R1+0x48] ;  /* 0x0000480001267983 */ /* 0x001f280000100800 */
[----:B------:R0:W-:Y:S04]  /*3180*/  STL [R1+0xf4], R37 ;  /* 0x0000f42501007387 */ /* 0x0001e80000100800 */
[----:B0-----:R-:W4:Y:S04]  /*3190*/  LDL R37, [R1+0x40] ;  /* 0x0000400001257983 */ /* 0x001f280000100800 */
[----:B------:R0:W-:Y:S04]  /*31a0*/  STL [R1+0xdc], R8 ;  /* 0x0000dc0801007387 */ /* 0x0001e80000100800 */
[----:B0-----:R-:W4:Y:S04]  /*31b0*/  LDL R8, [R1+0x3c] ;  /* 0x00003c0001087983 */ /* 0x001f280000100800 */
[----:B------:R0:W-:Y:S04]  /*31c0*/  STL [R1+0xf0], R36 ;  /* 0x0000f02401007387 */ /* 0x0001e80000100800 */
[----:B0-----:R-:W4:Y:S04]  /*31d0*/  LDL R36, [R1+0x44] ;  /* 0x0000440001247983 */ /* 0x001f280000100800 */
[----:B------:R0:W-:Y:S04]  /*31e0*/  STL [R1+0xe0], R28 ;  /* 0x0000e01c01007387 */ /* 0x0001e80000100800 */
[----:B0-----:R-:W2:Y:S04]  /*31f0*/  LDL.LU R28, [R1+0xb0] ;  /* 0x0000b000011c7983 */ /* 0x001ea80000300800 */
[----:B------:R0:W-:Y:S04]  /*3200*/  STL [R1+0xec], R35 ;  /* 0x0000ec2301007387 */ /* 0x0001e80000100800 */
[----:B0-----:R-:W4:Y:S04]  /*3210*/  LDL R35, [R1+0x38] ;  /* 0x0000380001237983 */ /* 0x001f280000100800 */
[----:B------:R0:W-:Y:S04]  /*3220*/  STL [R1+0xe4], R7 ;  /* 0x0000e40701007387 */ /* 0x0001e80000100800 */
[----:B0-----:R-:W3:Y:S01]  /*3230*/  LDL R7, [R1+0x1c] ;  /* 0x00001c0001077983 */ /* 0x001ee20000100800 */
[C---:B------:R-:W-:Y:S01]  /*3240*/  FFMA.FTZ R30, R2.reuse, R12, R30 ;  /* 0x0000000c021e7223 */ /* 0x040fe2000001001e */
[----:B------:R-:W-:Y:S01]  /*3250*/  FFMA.FTZ R31, R57, R31, R32 ;  /* 0x0000001f391f7223 */ /* 0x000fe20000010020 */
[----:B------:R-:W-:-:S02]  /*3260*/  FMUL.FTZ R32, R2, R22 ;  /* 0x0000001602207220 */ /* 0x000fc40000410000 */
[C---:B------:R-:W-:Y:S02]  /*3270*/  FFMA.FTZ R30, R3.reuse, R25, R30 ;  /* 0x00000019031e7223 */ /* 0x040fe4000001001e */
        /* <DEDUP_REMOVED lines=33> */
[----:B------:R-:W-:-:S05]  /*3490*/  FFMA.FTZ R30, R4, R29, R30 ;  /* 0x0000001d041e7223 */ /* 0x000fca000001001e */
[----:B--2---:R-:W-:Y:S04]  /*34a0*/  STS.64 [R28], R30 ;  /* 0x0000001e1c007388 */ /* 0x004fe80000000a00 */
[----:B---3--:R0:W-:Y:S04]  /*34b0*/  STL [R1+0xe8], R7 ;  /* 0x0000e80701007387 */ /* 0x0081e80000100800 */
[----:B------:R-:W2:Y:S04]  /*34c0*/  LDL R32, [R1+0x50] ;  /* 0x0000500001207983 */ /* 0x000ea80000100800 */
[----:B0-----:R-:W3:Y:S04]  /*34d0*/  LDL R7, [R1+0x34] ;  /* 0x0000340001077983 */ /* 0x001ee80000100800 */
[----:B------:R-:W4:Y:S04]  /*34e0*/  LDL.LU R30, [R1+0x68] ;  /* 0x00006800011e7983 */ /* 0x000f280000300800 */
[----:B------:R-:W3:Y:S04]  /*34f0*/  LDL.LU R31, [R1+0x6c] ;  /* 0x00006c00011f7983 */ /* 0x000ee80000300800 */
[----:B------:R-:W3:Y:S01]  /*3500*/  LDL R28, [R1+0x18] ;  /* 0x00001800011c7983 */ /* 0x000ee20000100800 */
[----:B------:R-:W-:Y:S01]  /*3510*/  FFMA.FTZ R60, R60, R43, R61 ;  /* 0x0000002b3c3c7223 */ /* 0x000fe2000001003d */
[----:B------:R-:W-:Y:S01]  /*3520*/  FADD.FTZ R33, R45, R33 ;  /* 0x000000212d217221 */ /* 0x000fe20000010000 */
[----:B------:R-:W-:Y:S01]  /*3530*/  FADD.FTZ R59, R44, R59 ;  /* 0x0000003b2c3b7221 */ /* 0x000fe20000010000 */
[----:B------:R-:W-:Y:S01]  /*3540*/  UIADD3.X UR9, URZ, UR5, URZ, UP0, !UPT ;  /* 0x000000053f097290 */ /* 0x000fe200087fe43f */
[----:B------:R-:W-:Y:S01]  /*3550*/  BAR.SYNC.DEFER_BLOCKING 0x0 ;  /* 0x0000000000007b1d */ /* 0x000fe20000010000 */
[----:B--2---:R-:W-:Y:S01]  /*3560*/  FFMA.FTZ R32, R32, R45, R58 ;  /* 0x0000002d20207223 */ /* 0x004fe2000001003a */
[----:B----4-:R-:W-:-:S04]  /*3570*/  FFMA.FTZ R30, R8, R9, R30 ;  /* 0x00000009081e7223 */ /* 0x010fc8000001001e */
[----:B------:R-:W2:Y:S04]  /*3580*/  LDL R8, [R1+0x14] ;  /* 0x0000140001087983 */ /* 0x000ea80000100800 */
[----:B------:R-:W4:Y:S04]  /*3590*/  LDL.LU R58, [R1+0x110] ;  /* 0x00011000013a7983 */ /* 0x000f280000300800 */
[----:B------:R-:W2:Y:S01]  /*35a0*/  LDL.LU R61, [R1+0x10c] ;  /* 0x00010c00013d7983 */ /* 0x000ea20000300800 */
[----:B----4-:R-:W-:Y:S02]  /*35b0*/  FFMA.FTZ R58, R58, R44, R42 ;  /* 0x0000002c3a3a7223 */ /* 0x010fe4000001002a */
[----:B------:R-:W0:Y:S02]  /*35c0*/  S2R R42, SR_TID.X ;  /* 0x00000000002a7919 */ /* 0x000e240000002100 */
[----:B0-----:R-:W-:-:S02]  /*35d0*/  ISETP.GT.U32.AND P1, PT, R42, 0x3f, PT ;  /* 0x0000003f2a00780c */ /* 0x001fc40003f24070 */
[----:B------:R-:W4:Y:S02]  /*35e0*/  LDL.LU R42, [R1+0x108] ;  /* 0x00010800012a7983 */ /* 0x000f240000300800 */
[----:B----4-:R-:W-:Y:S02]  /*35f0*/  FFMA.FTZ R30, R41, R42, R30 ;  /* 0x0000002a291e7223 */ /* 0x010fe4000001001e */
[----:B------:R-:W4:Y:S02]  /*3600*/  LDL.LU R41, [R1+0x104] ;  /* 0x0001040001297983 */ /* 0x000f240000300800 */
[----:B----4-:R-:W-:Y:S02]  /*3610*/  FFMA.FTZ R32, R40, R41, R32 ;  /* 0x0000002928207223 */ /* 0x010fe40000010020 */
[----:B------:R-:W4:Y:S02]  /*3620*/  LDL.LU R40, [R1+0x100] ;  /* 0x0001000001287983 */ /* 0x000f240000300800 */
[----:B----4-:R-:W-:-:S02]  /*3630*/  FFMA.FTZ R58, R39, R40, R58 ;  /* 0x00000028273a7223 */ /* 0x010fc4000001003a */
        /* <DEDUP_REMOVED lines=8> */
[----:B------:R-:W3:Y:S02]  /*36c0*/  LDL.LU R35, [R1+0xec] ;  /* 0x0000ec0001237983 */ /* 0x000ee40000300800 */
[----:B---3--:R-:W-:Y:S02]  /*36d0*/  FFMA.FTZ R60, R7, R35, R60 ;  /* 0x00000023073c7223 */ /* 0x008fe4000001003c */
[----:B------:R-:W3:Y:S01]  /*36e0*/  LDL.LU R7, [R1+0xe8] ;  /* 0x0000e80001077983 */ /* 0x000ee20000300800 */
[----:B------:R-:W-:Y:S01]  /*36f0*/  FFMA.FTZ R32, R28, R27, R32 ;  /* 0x0000001b1c207223 */ /* 0x000fe20000010020 */
[----:B--2---:R-:W-:Y:S01]  /*3700*/  FFMA.FTZ R58, R8, R21, R58 ;  /* 0x00000015083a7223 */ /* 0x004fe2000001003a */
[----:B------:R-:W-:Y:S01]  /*3710*/  FADD.FTZ R31, R9, R31 ;  /* 0x0000001f091f7221 */ /* 0x000fe20000010000 */
[----:B------:R-:W-:Y:S01]  /*3720*/  FADD.FTZ R61, R43, R61 ;  /* 0x0000003d2b3d7221 */ /* 0x000fe20000010000 */
[----:B------:R-:W-:-:S02]  /*3730*/  FADD.FTZ R33, R33, R41 ;  /* 0x0000002921217221 */ /* 0x000fc40000010000 */
[----:B------:R-:W-:Y:S01]  /*3740*/  FADD.FTZ R31, R31, R42 ;  /* 0x0000002a1f1f7221 */ /* 0x000fe20000010000 */
[----:B---3--:R-:W-:Y:S02]  /*3750*/  FFMA.FTZ R30, R7, R34, R30 ;  /* 0x00000022071e7223 */ /* 0x008fe4000001001e */
[----:B------:R-:W2:Y:S04]  /*3760*/  LDL.LU R7, [R1+0xe4] ;  /* 0x0000e40001077983 */ /* 0x000ea80000300800 */
[----:B------:R-:W3:Y:S04]  /*3770*/  LDL.LU R28, [R1+0xe0] ;  /* 0x0000e000011c7983 */ /* 0x000ee80000300800 */
[----:B------:R-:W4:Y:S01]  /*3780*/  LDL.LU R8, [R1+0xdc] ;  /* 0x0000dc0001087983 */ /* 0x000f220000300800 */
        /* <DEDUP_REMOVED lines=12> */
[----:B------:R-:W-:Y:S01]  /*3850*/  FFMA.FTZ R58, R6, R25, R58 ;  /* 0x00000019063a7223 */ /* 0x000fe2000001003a */
        /* <DEDUP_REMOVED lines=16> */
[----:B------:R-:W-:Y:S01]  /*3960*/  UISETP.GE.U32.AND UP0, UPT, UR7, UR14, UPT ;  /* 0x0000000e0700728c */ /* 0x000fe2000bf06070 */
[----:B------:R-:W-:-:S03]  /*3970*/  FADD.FTZ R61, R61, R29 ;  /* 0x0000001d3d3d7221 */ /* 0x000fc60000010000 */
[----:B------:R-:W-:-:S06]  /*3980*/  UISETP.GE.AND.EX UP0, UPT, UR9, UR15, UPT, UP0 ;  /* 0x0000000f0900728c */ /* 0x000fcc000bf06300 */
[----:B------:R-:W-:Y:S01]  /*3990*/  PLOP3.LUT P0, PT, PT, PT, UP0, 0x80, 0x0 ;  /* 0x000000000000781c */ /* 0x000fe20003f0f008 */
[----:B--2---:R-:W-:Y:S01]  /*39a0*/  FFMA.FTZ R32, R7, R12, R32 ;  /* 0x0000000c07207223 */ /* 0x004fe20000010020 */
[----:B---3--:R-:W-:Y:S01]  /*39b0*/  FFMA.FTZ R30, R28, R20, R30 ;  /* 0x000000141c1e7223 */ /* 0x008fe2000001001e */
[----:B----4-:R-:W-:-:S03]  /*39c0*/  FFMA.FTZ R60, R8, R26, R60 ;  /* 0x0000001a083c7223 */ /* 0x010fc6000001003c */
[----:B------:R-:W-:Y:S01]  /*39d0*/  FFMA.FTZ R30, R57, R24, R30 ;  /* 0x00000018391e7223 */ /* 0x000fe2000001001e */
[----:B------:R-:W-:Y:S01]  /*39e0*/  FFMA.FTZ R32, R56, R22, R32 ;  /* 0x0000001638207223 */ /* 0x000fe20000010020 */
[----:B------:R0:W5:Y:S01]  /*39f0*/  LDL.LU R8, [R1+0xd8] ;  /* 0x0000d80001087983 */ /* 0x0001620000300800 */
[----:B------:R-:W-:Y:S01]  /*3a00*/  FFMA.FTZ R60, R5, R23, R60 ;  /* 0x00000017053c7223 */ /* 0x000fe2000001003c */
[----:B------:R-:W-:Y:S01]  /*3a10*/  FFMA.FTZ R30, R53, R10, R30 ;  /* 0x0000000a351e7223 */ /* 0x000fe2000001001e */
[----:B------:R-:W-:Y:S01]  /*3a20*/  FFMA.FTZ R32, R52, R17, R32 ;  /* 0x0000001134207223 */ /* 0x000fe20000010020 */
[----:B------:R0:W5:Y:S01]  /*3a30*/  LDL.LU R28, [R1+0xd4] ;  /* 0x0000d400011c7983 */ /* 0x0001620000300800 */
[----:B------:R-:W-:Y:S01]  /*3a40*/  FFMA.FTZ R60, R54, R19, R60 ;  /* 0x00000013363c7223 */ /* 0x000fe2000001003c */
[----:B------:R-:W-:Y:S01]  /*3a50*/  FFMA.FTZ R30, R49, R15, R30 ;  /* 0x0000000f311e7223 */ /* 0x000fe2000001001e */
[----:B------:R-:W-:Y:S01]  /*3a60*/  FFMA.FTZ R32, R48, R13, R32 ;  /* 0x0000000d30207223 */ /* 0x000fe20000010020 */
[----:B------:R0:W5:Y:S01]  /*3a70*/  LDL.LU R7, [R1+0xd0] ;  /* 0x0000d00001077983 */ /* 0x0001620000300800 */
[----:B------:R-:W-:-:S03]  /*3a80*/  FFMA.FTZ R60, R50, R14, R60 ;  /* 0x0000000e323c7223 */ /* 0x000fc6000001003c */
[----:B------:R0:W5:Y:S04]  /*3a90*/  LDL.LU R6, [R1+0xcc] ;  /* 0x0000cc0001067983 */ /* 0x0001680000300800 */
[----:B------:R0:W5:Y:S04]  /*3aa0*/  LDL.LU R5, [R1+0xc8] ;  /* 0x0000c80001057983 */ /* 0x0001680000300800 */
[----:B------:R1:W-:Y:S04]  /*3ab0*/  STL [R1+0x68], R30 ;  /* 0x0000681e01007387 */ /* 0x0003e80000100800 */
[----:B------:R0:W-:Y:S04]  /*3ac0*/  STL [R1+0x6c], R31 ;  /* 0x00006c1f01007387 */ /* 0x0001e80000100800 */
[----:B------:R0:W-:Y:S01]  /*3ad0*/  STL [R1+0x60], R32 ;  /* 0x0000602001007387 */ /* 0x0001e20000100800 */
[----:B-1----:R-:W-:-:S03]  /*3ae0*/  FFMA.FTZ R30, R46, R29, R60 ;  /* 0x0000001d2e1e7223 */ /* 0x002fc6000001003c */
[----:B------:R0:W-:Y:S04]  /*3af0*/  STL [R1+0x64], R33 ;  /* 0x0000642101007387 */ /* 0x0001e80000100800 */
[----:B------:R0:W-:Y:S04]  /*3b00*/  STL [R1+0x28], R58 ;  /* 0x0000283a01007387 */ /* 0x0001e80000100800 */
[----:B------:R0:W-:Y:S04]  /*3b10*/  STL [R1+0x2c], R59 ;  /* 0x00002c3b01007387 */ /* 0x0001e80000100800 */
[----:B------:R0:W-:Y:S01]  /*3b20*/  STL [R1+0x20], R30 ;  /* 0x0000201e01007387 */ /* 0x0001e20000100800 */
[----:B------:R-:W1:Y:S03]  /*3b30*/  S2R R60, SR_TID.X ;  /* 0x00000000003c7919 */ /* 0x000e660000002100 */
[----:B------:R0:W-:Y:S01]  /*3b40*/  STL [R1+0x24], R61 ;  /* 0x0000243d01007387 */ /* 0x0001e20000100800 */
[----:B------:R-:W-:Y:S05]  /*3b50*/  @!P0 BRA `(.L_x_3518) ;  /* 0x0000000400048947 */ /* 0x000fea0003800000 */
[----:B-----5:R2:W-:Y:S04]  /*3b60*/  STL.64 [R1+0xe0], R6 ;  /* 0x0000e00601007387 */ /* 0x0205e80000100a00 */
[----:B--2---:R-:W2:Y:S01]  /*3b70*/  LDL R6, [R1+0x68] ;  /* 0x0000680001067983 */ /* 0x004ea20000100800 */
[----:B------:R-:W3:Y:S01]  /*3b80*/  S2UR UR10, SR_CgaCtaId ;  /* 0x00000000000a79c3 */ /* 0x000ee20000008800 */
[----:B------:R-:W-:Y:S01]  /*3b90*/  UMOV UR5, 0x400 ;  /* 0x0000040000057882 */ /* 0x000fe20000000000 */
[----:B------:R-:W-:Y:S01]  /*3ba0*/  MOV R7, R31 ;  /* 0x0000001f00077202 */ /* 0x000fe20000000f00 */
[----:B------:R4:W-:Y:S01]  /*3bb0*/  STL.64 [R1+0xd8], R4 ;  /* 0x0000d80401007387 */ /* 0x0009e20000100a00 */
[----:B01----:R-:W-:-:S03]  /*3bc0*/  SHF.L.U32 R31, R60, 0x1, RZ ;  /* 0x000000013c1f7819 */ /* 0x003fc600000006ff */
[----:B------:R-:W-:Y:S01]  /*3bd0*/  STL [R1+0xd0], R0 ;  /* 0x0000d00001007387 */ /* 0x000fe20000100800 */
[----:B------:R-:W-:-:S03]  /*3be0*/  LOP3.LUT R31, R31, 0x18, RZ, 0xc0, !PT ;  /* 0x000000181f1f7812 */ /* 0x000fc600078ec0ff */
[----:B------:R0:W-:Y:S01]  /*3bf0*/  STL.64 [R1+0xc8], R2 ;  /* 0x0000c80201007387 */ /* 0x0001e20000100a00 */
[----:B----4-:R-:W-:Y:S02]  /*3c00*/  MOV R4, R32 ;  /* 0x0000002000047202 */ /* 0x010fe40000000f00 */
[----:B------:R-:W-:Y:S02]  /*3c10*/  MOV R5, R33 ;  /* 0x0000002100057202 */ /* 0x000fe40000000f00 */
[----:B------:R-:W4:Y:S01]  /*3c20*/  LDL R33, [R1+0xc0] ;  /* 0x0000c00001217983 */ /* 0x000f220000100800 */
[----:B0-----:R-:W-:Y:S01]  /*3c30*/  MOV R2, R30 ;  /* 0x0000001e00027202 */ /* 0x001fe20000000f00 */
[----:B---3--:R-:W-:Y:S01]  /*3c40*/  ULEA UR5, UR10, UR5, 0x18 ;  /* 0x000000050a057291 */ /* 0x008fe2000f8ec03f */
[----:B------:R-:W-:-:S05]  /*3c50*/  MOV R3, R61 ;  /* 0x0000003d00037202 */ /* 0x000fca0000000f00 */
[----:B------:R-:W-:-:S04]  /*3c60*/  LEA R30, R60, UR5, 0x5 ;  /* 0x000000053c1e7c11 */ /* 0x000fc8000f8e28ff */
[C---:B------:R-:W-:Y:S01]  /*3c70*/  IADD3 R32, R30.reuse, R31, RZ ;  /* 0x0000001f1e207210 */ /* 0x040fe20007ffe0ff */
[----:B------:R-:W0:Y:S04]  /*3c80*/  S2R R0, SR_TID.X ;  /* 0x0000000000007919 */ /* 0x000e280000002100 */
[----:B--2---:R1:W-:Y:S02]  /*3c90*/  STS.64 [R32], R6 ;  /* 0x0000000620007388 */ /* 0x0043e40000000a00 */
[----:B-1----:R-:W-:Y:S02]  /*3ca0*/  LOP3.LUT R32, R31, 0x8, RZ, 0x3c, !PT ;  /* 0x000000081f207812 */ /* 0x002fe400078e3cff */
[----:B------:R2:W5:Y:S02]  /*3cb0*/  LDL.LU.64 R6, [R1+0xe0] ;  /* 0x0000e00001067983 */ /* 0x0005640000300a00 */
[----:B------:R-:W-:-:S05]  /*3cc0*/  IADD3 R32, R30, R32, RZ ;  /* 0x000000201e207210 */ /* 0x000fca0007ffe0ff */
[----:B------:R1:W-:Y:S02]  /*3cd0*/  STS.64 [R32], R4 ;  /* 0x0000000420007388 */ /* 0x0003e40000000a00 */
[C---:B-1----:R-:W-:Y:S02]  /*3ce0*/  LOP3.LUT R32, R31.reuse, 0x10, RZ, 0x3c, !PT ;  /* 0x000000101f207812 */ /* 0x042fe400078e3cff */
[----:B------:R2:W5:Y:S02]  /*3cf0*/  LDL.LU.64 R4, [R1+0xd8] ;  /* 0x0000d80001047983 */ /* 0x0005640000300a00 */
[----:B------:R-:W-:Y:S02]  /*3d00*/  IADD3 R32, R30, R32, RZ ;  /* 0x000000201e207210 */ /* 0x000fe40007ffe0ff */
[----:B------:R-:W3:Y:S04]  /*3d10*/  LDL R61, [R1+0xbc] ;  /* 0x0000bc00013d7983 */ /* 0x000ee80000100800 */
[----:B------:R1:W-:Y:S04]  /*3d20*/  STS.64 [R32], R58 ;  /* 0x0000003a20007388 */ /* 0x0003e80000000a00 */
[----:B-1----:R-:W4:Y:S04]  /*3d30*/  LDL R32, [R1+0xc4] ;  /* 0x0000c40001207983 */ /* 0x002f280000100800 */
[----:B------:R-:W2:Y:S01]  /*3d40*/  LDL R59, [R1+0xb8] ;  /* 0x0000b800013b7983 */ /* 0x000ea20000100800 */
[----:B------:R-:W-:-:S02]  /*3d50*/  LOP3.LUT R31, R31, 0x18, RZ, 0x3c, !PT ;  /* 0x000000181f1f7812 */ /* 0x000fc400078e3cff */
[----:B0-----:R-:W-:Y:S02]  /*3d60*/  SHF.R.S32.HI R58, RZ, 0x1f, R0 ;  /* 0x0000001fff3a7819 */ /* 0x001fe40000011400 */
[----:B------:R-:W-:Y:S02]  /*3d70*/  IADD3 R31, R30, R31, RZ ;  /* 0x0000001f1e1f7210 */ /* 0x000fe40007ffe0ff */
[----:B------:R-:W-:Y:S02]  /*3d80*/  LEA.HI R58, R58, R0, RZ, 0x2 ;  /* 0x000000003a3a7211 */ /* 0x000fe400078f10ff */
[----:B------:R0:W5:Y:S04]  /*3d90*/  LDL.LU R0, [R1+0xd0] ;  /* 0x0000d00001007983 */ /* 0x0001680000300800 */
[----:B------:R1:W-:Y:S04]  /*3da0*/  STS.64 [R31], R2 ;  /* 0x000000021f007388 */ /* 0x0003e80000000a00 */
[----:B-1----:R0:W5:Y:S01]  /*3db0*/  LDL.LU.64 R2, [R1+0xc8] ;  /* 0x0000c80001027983 */ /* 0x0021620000300a00 */
[----:B------:R-:W-:-:S04]  /*3dc0*/  SHF.R.S32.HI R58, RZ, 0x2, R58 ;  /* 0x00000002ff3a7819 */ /* 0x000fc8000001143a */
[----:B------:R-:W-:Y:S01]  /*3dd0*/  LEA R58, R58, UR5, 0x5 ;  /* 0x000000053a3a7c11 */ /* 0x000fe2000f8e28ff */
[----:B------:R-:W-:-:S04]  /*3de0*/  USHF.L.U32 UR5, UR8, 0x5, URZ ;  /* 0x0000000508057899 */ /* 0x000fc8000800063f */
[----:B------:R-:W-:Y:S01]  /*3df0*/  ULOP3.LUT UR5, UR5, 0xffffffe0, UR16, 0xe2, !UPT ;  /* 0xffffffe005057892 */ /* 0x000fe2000f8ee210 */
[----:B------:R-:W-:Y:S01]  /*3e00*/  BAR.SYNC.DEFER_BLOCKING 0x0 ;  /* 0x0000000000007b1d */ /* 0x000fe20000010000 */
[-C--:B----4-:R-:W-:Y:S02]  /*3e10*/  LEA R30, R32, R58.reuse, 0x3 ;  /* 0x0000003a201e7211 */ /* 0x090fe400078e18ff */
[----:B------:R-:W-:-:S04]  /*3e20*/  LEA R32, R33, R58, 0x3 ;  /* 0x0000003a21207211 */ /* 0x000fc800078e18ff */
[----:B------:R-:W1:Y:S04]  /*3e30*/  LDS.64 R30, [R30] ;  /* 0x000000001e1e7984 */ /* 0x000e680000000a00 */
[----:B------:R-:W4:Y:S01]  /*3e40*/  LDS.64 R32, [R32+0xa00] ;  /* 0x000a000020207984 */ /* 0x000f220000000a00 */
[----:B-1----:R-:W-:Y:S01]  /*3e50*/  FADD.FTZ R30, RZ, R30 ;  /* 0x0000001eff1e7221 */ /* 0x002fe20000010000 */
[----:B------:R-:W-:-:S03]  /*3e60*/  FADD.FTZ R31, RZ, R31 ;  /* 0x0000001fff1f7221 */ /* 0x000fc60000010000 */
[----:B----4-:R-:W-:Y:S01]  /*3e70*/  FADD.FTZ R32, R30, R32 ;  /* 0x000000201e207221 */ /* 0x010fe20000010000 */
[----:B---3--:R-:W-:Y:S01]  /*3e80*/  LEA R30, R61, R58, 0x3 ;  /* 0x0000003a3d1e7211 */ /* 0x008fe200078e18ff */
[----:B------:R-:W-:-:S05]  /*3e90*/  FADD.FTZ R33, R31, R33 ;  /* 0x000000211f217221 */ /* 0x000fca0000010000 */
[----:B------:R-:W1:Y:S02]  /*3ea0*/  LDS.64 R30, [R30+0x1400] ;  /* 0x001400001e1e7984 */ /* 0x000e640000000a00 */
[----:B-1----:R-:W-:Y:S01]  /*3eb0*/  FADD.FTZ R32, R32, R30 ;  /* 0x0000001e20207221 */ /* 0x002fe20000010000 */
[----:B--2---:R-:W-:Y:S01]  /*3ec0*/  LEA R30, R59, R58, 0x3 ;  /* 0x0000003a3b1e7211 */ /* 0x004fe200078e18ff */
[----:B------:R-:W-:Y:S01]  /*3ed0*/  FADD.FTZ R33, R33, R31 ;  /* 0x0000001f21217221 */ /* 0x000fe20000010000 */
[----:B------:R-:W1:Y:S04]  /*3ee0*/  LDC.64 R58, c[0x0][0x260] ;  /* 0x00009800ff3a7b82 */ /* 0x000e680000000a00 */
[----:B------:R-:W2:Y:S02]  /*3ef0*/  LDS.64 R30, [R30+0x1e00] ;  /* 0x001e00001e1e7984 */ /* 0x000ea40000000a00 */
[----:B--2---:R-:W-:Y:S01]  /*3f00*/  FADD.FTZ R30, R32, R30 ;  /* 0x0000001e201e7221 */ /* 0x004fe20000010000 */
[----:B------:R-:W-:-:S05]  /*3f10*/  MOV R32, UR5 ;  /* 0x0000000500207c02 */ /* 0x000fca0008000f00 */
[----:B------:R-:W-:Y:S02]  /*3f20*/  IMAD R32, R32, 0x140, R60 ;  /* 0x0000014020207824 */ /* 0x000fe400078e023c */
[----:B------:R-:W-:-:S03]  /*3f30*/  FADD.FTZ R31, R33, R31 ;  /* 0x0000001f211f7221 */ /* 0x000fc60000010000 */
[----:B------:R-:W-:-:S05]  /*3f40*/  SHF.L.U32 R32, R32, 0x1, RZ ;  /* 0x0000000120207819 */ /* 0x000fca00000006ff */
[----:B-1----:R-:W-:-:S05]  /*3f50*/  IMAD.WIDE.U32 R32, R32, 0x4, R58 ;  /* 0x0000000420207825 */ /* 0x002fca00078e003a */
[----:B------:R0:W-:Y:S02]  /*3f60*/  STG.E.64 desc[UR12][R32.64+0x14000], R30 ;  /* 0x0140001e20007986 */ /* 0x0001e4000c101b0c */
.L_x_3518:
        /* <DEDUP_REMOVED lines=46> */
.L_x_3520:
[----:B------:R-:W-:Y:S05]  /*4250*/  BSYNC B0 ;  /* 0x0000000000007941 */ /* 0x000fea0003800000 */
.L_x_3519:
[----:B------:R-:W0:Y:S01]  /*4260*/  SHFL.BFLY PT, R33, R30, 0x2, 0x1f ;  /* 0x0c401f001e217f89 */ /* 0x000e2200000e0000 */
[----:B-1----:R-:W-:Y:S01]  /*4270*/  LOP3.LUT P1, RZ, R60, 0xffffffc3, RZ, 0xc0, !PT ;  /* 0xffffffc33cff7812 */ /* 0x002fe2000782c0ff */
        /* <DEDUP_REMOVED lines=21> */
.L_x_3522:
[----:B------:R-:W-:Y:S05]  /*43d0*/  BSYNC B0 ;  /* 0x0000000000007941 */ /* 0x000fea0003800000 */
.L_x_3521:
        /* <DEDUP_REMOVED lines=17> */
.L_x_3525:
[----:B------:R-:W2:Y:S04]  /*44f0*/  LD.E.STRONG.GPU R33, desc[UR12][R30.64] ;  /* 0x0000000c1e217980 */ /* 0x000ea8000c10f900 */
[----:B--2---:R-:W-:Y:S01]  /*4500*/  CCTL.IVALL ;  /* 0x00000000ff00798f */ /* 0x004fe20002000000 */
[----:B------:R-:W-:Y:S05]  /*4510*/  YIELD ;  /* 0x0000000000007946 */ /* 0x000fea0003800000 */
[----:B-----5:R-:W-:-:S04]  /*4520*/  LOP3.LUT R33, R33, R32, RZ, 0x3c, !PT ;  /* 0x0000002021217212 */ /* 0x020fc800078e3cff */
[----:B------:R-:W-:-:S13]  /*4530*/  ISETP.GT.AND P1, PT, R33, -0x1, PT ;  /* 0xffffffff2100780c */ /* 0x000fda0003f24270 */
[----:B------:R-:W-:Y:S05]  /*4540*/  @P1 BRA `(.L_x_3525) ;  /* 0xfffffffc00e81947 */ /* 0x000fea000383ffff */
.L_x_3524:
[----:B------:R-:W-:Y:S05]  /*4550*/  WARPSYNC.ALL ;  /* 0x0000000000007948 */ /* 0x000fea0003800000 */
[----:B------:R-:W-:Y:S06]  /*4560*/  BAR.SYNC.DEFER_BLOCKING 0x0 ;  /* 0x0000000000007b1d */ /* 0x000fec0000010000 */
[----:B------:R-:W-:Y:S05]  /*4570*/  BRA `(.L_x_3526) ;  /* 0x0000000000647947 */ /* 0x000fea0003800000 */
.L_x_3523:
        /* <DEDUP_REMOVED lines=17> */
.L_x_3528:
[----:B------:R-:W2:Y:S04]  /*4690*/  LD.E.STRONG.GPU R33, desc[UR12][R30.64] ;  /* 0x0000000c1e217980 */ /* 0x000ea8000c10f900 */
[----:B--2---:R-:W-:Y:S01]  /*46a0*/  CCTL.IVALL ;  /* 0x00000000ff00798f */ /* 0x004fe20002000000 */
[----:B------:R-:W-:Y:S05]  /*46b0*/  YIELD ;  /* 0x0000000000007946 */ /* 0x000fea0003800000 */
[----:B-----5:R-:W-:-:S04]  /*46c0*/  LOP3.LUT R33, R33, R32, RZ, 0x3c, !PT ;  /* 0x0000002021217212 */ /* 0x020fc800078e3cff */
[----:B------:R-:W-:-:S13]  /*46d0*/  ISETP.GT.AND P1, PT, R33, -0x1, PT ;  /* 0xffffffff2100780c */ /* 0x000fda0003f24270 */
[----:B------:R-:W-:Y:S05]  /*46e0*/  @P1 BRA `(.L_x_3528) ;  /* 0xfffffffc00e81947 */ /* 0x000fea000383ffff */
.L_x_3527:
[----:B------:R-:W-:Y:S05]  /*46f0*/  WARPSYNC.ALL ;  /* 0x0000000000007948 */ /* 0x000fea0003800000 */
[----:B------:R-:W-:Y:S06]  /*4700*/  BAR.SYNC.DEFER_BLOCKING 0x0 ;  /* 0x0000000000007b1d */ /* 0x000fec0000010000 */
.L_x_3526:
[----:B------:R-:W1:Y:S01]  /*4710*/  S2R R61, SR_TID.X ;  /* 0x00000000003d7919 */ /* 0x000e620000002100 */
[----:B------:R-:W2:Y:S01]  /*4720*/  LDL R60, [R1+0xb4] ;  /* 0x0000b400013c7983 */ /* 0x000ea20000100800 */
[----:B0-----:R-:W-:-:S03]  /*4730*/  MOV R31, UR4 ;  /* 0x00000004001f7c02 */ /* 0x001fc60008000f00 */
[----:B------:R-:W-:Y:S04]  /*4740*/  STL [R1+0xe8], R49 ;  /* 0x0000e83101007387 */ /* 0x000fe80000100800 */
[----:B------:R-:W-:Y:S04]  /*4750*/  STL [R1+0xe4], R48 ;  /* 0x0000e43001007387 */ /* 0x000fe80000100800 */
[----:B-----5:R-:W-:Y:S04]  /*4760*/  STL [R1+0xe0], R28 ;  /* 0x0000e01c01007387 */ /* 0x020fe80000100800 */
[----:B------:R-:W-:Y:S04]  /*4770*/  STL [R1+0xdc], R47 ;  /* 0x0000dc2f01007387 */ /* 0x000fe80000100800 */
[----:B------:R-:W-:Y:S04]  /*4780*/  STL [R1+0xd8], R46 ;  /* 0x0000d82e01007387 */ /* 0x000fe80000100800 */
[----:B------:R-:W-:Y:S01]  /*4790*/  STL [R1+0xd4], R8 ;  /* 0x0000d40801007387 */ /* 0x000fe20000100800 */
[----:B-1----:R-:W-:-:S03]  /*47a0*/  ISETP.GT.U32.AND P1, PT, R61, 0xff, PT ;  /* 0x000000ff3d00780c */ /* 0x002fc60003f24070 */
[----:B------:R0:W-:Y:S04]  /*47b0*/  STL [R1+0xd0], R7 ;  /* 0x0000d00701007387 */ /* 0x0001e80000100800 */
[----:B------:R1:W-:Y:S04]  /*47c0*/  STL [R1+0xcc], R6 ;  /* 0x0000cc0601007387 */ /* 0x0003e80000100800 */
[----:B------:R3:W-:Y:S02]  /*47d0*/  STL [R1+0xc8], R5 ;  /* 0x0000c80501007387 */ /* 0x0007e40000100800 */
[----:B------:R-:W4:Y:S02]  /*47e0*/  @!P1 LDC R30, c[0x0][0x10] ;  /* 0x00000400ff1e9b82 */ /* 0x000f240000000800 */
[----:B0-----:R-:W2:Y:S04]  /*47f0*/  LDL.LU R7, [R1+0x3c] ;  /* 0x00003c0001077983 */ /* 0x001ea80000300800 */
[----:B-1----:R-:W2:Y:S02]  /*4800*/  LDL.LU R6, [R1+0x50] ;  /* 0x0000500001067983 */ /* 0x002ea40000300800 */
[----:B------:R-:W0:Y:S02]  /*4810*/  @!P1 LDC.64 R58, c[0x0][0x260] ;  /* 0x00009800ff3a9b82 */ /* 0x000e240000000a00 */
[----:B---3--:R-:W3:Y:S01]  /*4820*/  LDL.LU R5, [R1+0x54] ;  /* 0x0000540001057983 */ /* 0x008ee20000300800 */
[----:B----4-:R-:W-:Y:S01]  /*4830*/  @!P1 IMAD R30, R30, R31, UR8 ;  /* 0x000000081e1e9e24 */ /* 0x010fe2000f8e021f */
[----:B------:R-:W-:-:S04]  /*4840*/  @!P1 SHF.L.U32 R31, R61, 0x1, RZ ;  /* 0x000000013d1f9819 */ /* 0x000fc800000006ff */
[----:B------:R-:W-:-:S04]  /*4850*/  @!P1 LOP3.LUT R31, R31, 0x7fffffe0, RZ, 0xc0, !PT ;  /* 0x7fffffe01f1f9812 */ /* 0x000fc800078ec0ff */
[----:B------:R-:W-:Y:S02]  /*4860*/  @!P1 LEA R30, R30, R31, 0x9 ;  /* 0x0000001f1e1e9211 */ /* 0x000fe400078e48ff */
[----:B------:R-:W-:-:S04]  /*4870*/  @!P1 LOP3.LUT R31, R61, 0xf, RZ, 0xc0, !PT ;  /* 0x0000000f3d1f9812 */ /* 0x000fc800078ec0ff */
[----:B------:R-:W-:-:S04]  /*4880*/  @!P1 IADD3 R30, R30, R31, RZ ;  /* 0x0000001f1e1e9210 */ /* 0x000fc80007ffe0ff */
[----:B------:R-:W-:-:S04]  /*4890*/  @!P1 SHF.L.U32 R30, R30, 0x1, RZ ;  /* 0x000000011e1e9819 */ /* 0x000fc800000006ff */
[C---:B------:R-:W-:Y:S01]  /*48a0*/  @!P1 IADD3 R32, R30.reuse, 0x20, RZ ;  /* 0x000000201e209810 */ /* 0x040fe20007ffe0ff */
[----:B0-----:R-:W-:-:S04]  /*48b0*/  @!P1 IMAD.WIDE.U32 R30, R30, 0x4, R58 ;  /* 0x000000041e1e9825 */ /* 0x001fc800078e003a */
[----:B------:R-:W-:Y:S02]  /*48c0*/  @!P1 IMAD.WIDE.U32 R32, R32, 0x4, R58 ;  /* 0x0000000420209825 */ /* 0x000fe400078e003a */
[----:B------:R-:W4:Y:S04]  /*48d0*/  @!P1 LDG.E.64 R30, desc[UR12][R30.64] ;  /* 0x0000000c1e1e9981 */ /* 0x000f28000c1e1b00 */
[----:B------:R-:W2:Y:S01]  /*48e0*/  @!P1 LDG.E.64 R32, desc[UR12][R32.64] ;  /* 0x0000000c20209981 */ /* 0x000ea2000c1e1b00 */
[----:B------:R-:W-:Y:S01]  /*48f0*/  HFMA2.MMA R58, -RZ, RZ, 0, 0 ;  /* 0x00000000ff3a7435 */ /* 0x000fe200000001ff */
[----:B------:R-:W0:Y:S01]  /*4900*/  S2UR UR10, SR_CgaCtaId ;  /* 0x00000000000a79c3 */ /* 0x000e220000008800 */
[----:B------:R-:W-:Y:S01]  /*4910*/  UMOV UR5, 0x400 ;  /* 0x0000040000057882 */ /* 0x000fe20000000000 */
[----:B------:R-:W3:Y:S01]  /*4920*/  LDL.LU R59, [R1+0x5c] ;  /* 0x00005c00013b7983 */ /* 0x000ee20000300800 */
[----:B------:R-:W-:-:S04]  /*4930*/  UIADD3 UR5, UR5, 0x3480, URZ ;  /* 0x0000348005057890 */ /* 0x000fc8000fffe03f */
[----:B0-----:R-:W-:-:S03]  /*4940*/  ULEA UR5, UR10, UR5, 0x18 ;  /* 0x000000050a057291 */ /* 0x001fc6000f8ec03f */
[----:B------:R-:W-:Y:S01]  /*4950*/  ULDC.64 UR10, c[0x0][0x210] ;  /* 0x00008400000a7ab9 */ /* 0x000fe20000000a00 */
[----:B----4-:R-:W-:Y:S01]  /*4960*/  @!P1 FADD.FTZ R30, RZ, R30 ;  /* 0x0000001eff1e9221 */ /* 0x010fe20000010000 */
[----:B------:R-:W-:-:S03]  /*4970*/  @!P1 FADD.FTZ R31, RZ, R31 ;  /* 0x0000001fff1f9221 */ /* 0x000fc60000010000 */
[----:B--2---:R-:W-:Y:S01]  /*4980*/  @!P1 FADD.FTZ R58, R32, R30 ;  /* 0x0000001e203a9221 */ /* 0x004fe20000010000 */
        /* <DEDUP_REMOVED lines=19> */
[----:B-1----:R-:W-:Y:S02]  /*4ac0*/  FADD.FTZ R31, R31, R30 ;  /* 0x0000001e1f1f7221 */ /* 0x002fe40000010000 */
[----:B------:R-:W-:Y:S01]  /*4ad0*/  @!P1 FMUL.FTZ R30, R58, 4.8828125727595761418e-05 ;  /* 0x384ccccd3a1e9820 */ /* 0x000fe20000410000 */
[----:B------:R-:W-:Y:S01]  /*4ae0*/  @!P1 LOP3.LUT R32, R32, 0x7ffffff8, RZ, 0xc0, !PT ;  /* 0x7ffffff820209812 */ /* 0x000fe200078ec0ff */
[----:B------:R-:W2:Y:S01]  /*4af0*/  LDL.LU R58, [R1+0x58] ;  /* 0x00005800013a7983 */ /* 0x000ea20000300800 */
[----:B------:R-:W-:-:S03]  /*4b00*/  @!P1 FMUL.FTZ R31, R31, 4.8828125727595761418e-05 ;  /* 0x384ccccd1f1f9820 */ /* 0x000fc60000410000 */
[----:B------:R-:W4:Y:S04]  /*4b10*/  LDL.LU R49, [R1+0x4c] ;  /* 0x00004c0001317983 */ /* 0x000f280000300800 */
[----:B------:R-:W4:Y:S04]  /*4b20*/  LDL.LU R48, [R1+0x30] ;  /* 0x0000300001307983 */ /* 0x000f280000300800 */
[----:B------:R-:W4:Y:S04]  /*4b30*/  LDL.LU R28, [R1+0x48] ;  /* 0x00004800011c7983 */ /* 0x000f280000300800 */
[----:B------:R0:W-:Y:S04]  /*4b40*/  @!P1 STS.64 [R32+UR5], R30 ;  /* 0x0000001e20009988 */ /* 0x0001e80008000a05 */
[----:B------:R-:W4:Y:S04]  /*4b50*/  LDL.LU R47, [R1+0x40] ;  /* 0x00004000012f7983 */ /* 0x000f280000300800 */
[----:B------:R-:W4:Y:S01]  /*4b60*/  LDL.LU R46, [R1+0x44] ;  /* 0x00004400012e7983 */ /* 0x000f220000300800 */
[----:B0-----:R-:W-:Y:S01]  /*4b70*/  LEA R32, R60, UR5, 0x3 ;  /* 0x000000053c207c11 */ /* 0x001fe2000f8e18ff */
[----:B------:R-:W-:Y:S06]  /*4b80*/  BAR.SYNC.DEFER_BLOCKING 0x0 ;  /* 0x0000000000007b1d */ /* 0x000fec0000010000 */
[----:B------:R-:W4:Y:S04]  /*4b90*/  LDL.LU R8, [R1+0x38] ;  /* 0x0000380001087983 */ /* 0x000f280000300800 */
[----:B------:R-:W0:Y:S02]  /*4ba0*/  LDS.64 R32, [R32] ;  /* 0x0000000020207984 */ /* 0x000e240000000a00 */
[--C-:B0-----:R-:W-:Y:S01]  /*4bb0*/  FFMA.FTZ R9, R0, R9, -R32.reuse ;  /* 0x0000000900097223 */ /* 0x101fe20000010820 */
[--C-:B------:R-:W-:Y:S01]  /*4bc0*/  FFMA.FTZ R45, R2, R45, -R32.reuse ;  /* 0x0000002d022d7223 */ /* 0x100fe20000010820 */
[----:B------:R-:W-:-:S02]  /*4bd0*/  FFMA.FTZ R44, R3, R44, -R32 ;  /* 0x0000002c032c7223 */ /* 0x000fc40000010820 */
[-C--:B------:R-:W-:Y:S01]  /*4be0*/  FFMA.FTZ R9, R7, -R33.reuse, R9 ;  /* 0x8000002107097223 */ /* 0x080fe20000010009 */
[-C--:B------:R-:W-:Y:S01]  /*4bf0*/  FFMA.FTZ R45, R6, -R33.reuse, R45 ;  /* 0x80000021062d7223 */ /* 0x080fe2000001002d */
[----:B------:R-:W4:Y:S01]  /*4c00*/  LDL.LU R7, [R1+0x34] ;  /* 0x0000340001077983 */ /* 0x000f220000300800 */
[----:B---3--:R-:W-:Y:S01]  /*4c10*/  FFMA.FTZ R44, R5, -R33, R44 ;  /* 0x80000021052c7223 */ /* 0x008fe2000001002c */
[--C-:B------:R-:W-:Y:S02]  /*4c20*/  FFMA.FTZ R43, R4, R43, -R32.reuse ;  /* 0x0000002b042b7223 */ /* 0x100fe40000010820 */
[----:B------:R-:W3:Y:S01]  /*4c30*/  LDL.LU R6, [R1+0x1c] ;  /* 0x00001c0001067983 */ /* 0x000ee20000300800 */
[--C-:B------:R-:W-:Y:S01]  /*4c40*/  FFMA.FTZ R42, R0, R42, -R32.reuse ;  /* 0x0000002a002a7223 */ /* 0x100fe20000010820 */
[--C-:B------:R-:W-:Y:S02]  /*4c50*/  FFMA.FTZ R41, R2, R41, -R32.reuse ;  /* 0x0000002902297223 */ /* 0x100fe40000010820 */
[----:B------:R-:W3:Y:S01]  /*4c60*/  LDL.LU R5, [R1+0x18] ;  /* 0x0000180001057983 */ /* 0x000ee20000300800 */
[----:B------:R-:W-:-:S03]  /*4c70*/  FFMA.FTZ R40, R3, R40, -R32 ;  /* 0x0000002803287223 */ /* 0x000fc60000010820 */
[----:B------:R-:W3:Y:S01]  /*4c80*/  LDL.LU R31, [R1+0x14] ;  /* 0x00001400011f7983 */ /* 0x000ee20000300800 */
[----:B------:R-:W-:Y:S01]  /*4c90*/  FFMA.FTZ R39, R4, R39, -R32 ;  /* 0x0000002704277223 */ /* 0x000fe20000010820 */
[-C--:B------:R-:W-:Y:S02]  /*4ca0*/  FFMA.FTZ R43, R59, -R33.reuse, R43 ;  /* 0x800000213b2b7223 */ /* 0x080fe4000001002b */
[----:B------:R-:W3:Y:S04]  /*4cb0*/  LDL.LU R30, [R1+0x10] ;  /* 0x00001000011e7983 */ /* 0x000ee80000300800 */
[----:B------:R-:W3:Y:S04]  /*4cc0*/  LDL.LU R61, [R1+0xc] ;  /* 0x00000c00013d7983 */ /* 0x000ee80000300800 */
[----:B------:R-:W3:Y:S04]  /*4cd0*/  LDL.LU R60, [R1+0x8] ;  /* 0x00000800013c7983 */ /* 0x000ee80000300800 */
[----:B------:R-:W3:Y:S01]  /*4ce0*/  LDL.LU R59, [R1+0x4] ;  /* 0x00000400013b7983 */ /* 0x000ee20000300800 */
[----:B--2---:R-:W-:-:S03]  /*4cf0*/  FFMA.FTZ R42, R58, -R33, R42 ;  /* 0x800000213a2a7223 */ /* 0x004fc6000001002a */
[----:B------:R-:W2:Y:S01]  /*4d00*/  LDL.LU R58, [R1] ;  /* 0x00000000013a7983 */ /* 0x000ea20000300800 */
[----:B----4-:R-:W-:-:S03]  /*4d10*/  FFMA.FTZ R41, R49, -R33, R41 ;  /* 0x8000002131297223 */ /* 0x010fc60000010029 */
[----:B------:R-:W4:Y:S01]  /*4d20*/  LDL.LU R49, [R1+0xe8] ;  /* 0x0000e80001317983 */ /* 0x000f220000300800 */
[----:B------:R-:W-:-:S03]  /*4d30*/  FFMA.FTZ R40, R48, -R33, R40 ;  /* 0x8000002130287223 */ /* 0x000fc60000010028 */
[----:B------:R-:W2:Y:S01]  /*4d40*/  LDL.LU R48, [R1+0xe4] ;  /* 0x0000e40001307983 */ /* 0x000ea20000300800 */
[----:B------:R-:W-:-:S03]  /*4d50*/  FFMA.FTZ R39, R28, -R33, R39 ;  /* 0x800000211c277223 */ /* 0x000fc60000010027 */
[----:B------:R-:W4:Y:S01]  /*4d60*/  LDL.LU R28, [R1+0xe0] ;  /* 0x0000e000011c7983 */ /* 0x000f220000300800 */
[--C-:B------:R-:W-:Y:S01]  /*4d70*/  FFMA.FTZ R38, R0, R38, -R32.reuse ;  /* 0x0000002600267223 */ /* 0x100fe20000010820 */
[--C-:B------:R-:W-:Y:S01]  /*4d80*/  FFMA.FTZ R37, R2, R37, -R32.reuse ;  /* 0x0000002502257223 */ /* 0x100fe20000010820 */
[--C-:B------:R-:W-:Y:S01]  /*4d90*/  FFMA.FTZ R36, R3, R36, -R32.reuse ;  /* 0x0000002403247223 */ /* 0x100fe20000010820 */
[--C-:B------:R-:W-:Y:S01]  /*4da0*/  FFMA.FTZ R35, R4, R35, -R32.reuse ;  /* 0x0000002304237223 */ /* 0x100fe20000010820 */
[----:B------:R-:W-:Y:S01]  /*4db0*/  FFMA.FTZ R34, R0, R34, -R32 ;  /* 0x0000002200227223 */ /* 0x000fe20000010820 */
[----:B------:R-:W-:Y:S01]  /*4dc0*/  FFMA.FTZ R38, R47, -R33, R38 ;  /* 0x800000212f267223 */ /* 0x000fe20000010026 */
[--C-:B------:R-:W-:Y:S01]  /*4dd0*/  FFMA.FTZ R27, R2, R27, -R32.reuse ;  /* 0x0000001b021b7223 */ /* 0x100fe20000010820 */
[----:B------:R-:W2:Y:S01]  /*4de0*/  LDL.LU R47, [R1+0xdc] ;  /* 0x0000dc00012f7983 */ /* 0x000ea20000300800 */
[----:B------:R-:W-:Y:S01]  /*4df0*/  FFMA.FTZ R21, R3, R21, -R32 ;  /* 0x0000001503157223 */ /* 0x000fe20000010820 */
[----:B------:R-:W-:-:S02]  /*4e00*/  FFMA.FTZ R37, R46, -R33, R37 ;  /* 0x800000212e257223 */ /* 0x000fc40000010025 */
[----:B------:R-:W2:Y:S01]  /*4e10*/  LDL.LU R46, [R1+0xd8] ;  /* 0x0000d800012e7983 */ /* 0x000ea20000300800 */
[----:B------:R-:W-:Y:S01]  /*4e20*/  FFMA.FTZ R26, R4, R26, -R32 ;  /* 0x0000001a041a7223 */ /* 0x000fe20000010820 */
[-C--:B------:R-:W-:Y:S02]  /*4e30*/  FFMA.FTZ R36, R8, -R33.reuse, R36 ;  /* 0x8000002108247223 */ /* 0x080fe40000010024 */
[----:B------:R1:W5:Y:S01]  /*4e40*/  LDL.LU R8, [R1+0xd4] ;  /* 0x0000d40001087983 */ /* 0x0003620000300800 */
[----:B------:R-:W-:-:S03]  /*4e50*/  FFMA.FTZ R35, R7, -R33, R35 ;  /* 0x8000002107237223 */ /* 0x000fc60000010023 */
[----:B------:R1:W5:Y:S01]  /*4e60*/  LDL.LU R7, [R1+0xd0] ;  /* 0x0000d00001077983 */ /* 0x0003620000300800 */
[----:B---3--:R-:W-:-:S03]  /*4e70*/  FFMA.FTZ R34, R6, -R33, R34 ;  /* 0x8000002106227223 */ /* 0x008fc60000010022 */
[----:B------:R1:W5:Y:S01]  /*4e80*/  LDL.LU R6, [R1+0xcc] ;  /* 0x0000cc0001067983 */ /* 0x0003620000300800 */
[----:B------:R-:W-:-:S03]  /*4e90*/  FFMA.FTZ R27, R5, -R33, R27 ;  /* 0x80000021051b7223 */ /* 0x000fc6000001001b */
[----:B------:R1:W5:Y:S01]  /*4ea0*/  LDL.LU R5, [R1+0xc8] ;  /* 0x0000c80001057983 */ /* 0x0003620000300800 */
[----:B------:R-:W-:-:S03]  /*4eb0*/  FFMA.FTZ R21, R31, -R33, R21 ;  /* 0x800000211f157223 */ /* 0x000fc60000010015 */
[----:B------:R-:W3:Y:S01]  /*4ec0*/  LDL.LU R31, [R1+0x7c] ;  /* 0x00007c00011f7983 */ /* 0x000ee20000300800 */
[----:B------:R-:W-:-:S03]  /*4ed0*/  FFMA.FTZ R26, R30, -R33, R26 ;  /* 0x800000211e1a7223 */ /* 0x000fc6000001001a */
[----:B------:R-:W3:Y:S01]  /*4ee0*/  LDL.LU R30, [R1+0x84] ;  /* 0x00008400011e7983 */ /* 0x000ee20000300800 */
[C---:B----4-:R-:W-:Y:S01]  /*4ef0*/  FMUL.FTZ R44, R28.reuse, R44 ;  /* 0x0000002c1c2c7220 */ /* 0x050fe20000410000 */
[----:B------:R-:W-:-:S05]  /*4f00*/  FMUL.FTZ R43, R28, R43 ;  /* 0x0000002b1c2b7220 */ /* 0x000fca0000410000 */
[----:B------:R-:W-:Y:S02]  /*4f10*/  F2FP.F16.F32.PACK_AB R43, R43, R44 ;  /* 0x0000002c2b2b723e */ /* 0x000fe400000000ff */
[----:B------:R-:W4:Y:S01]  /*4f20*/  LDL.LU R44, [R1+0x80] ;  /* 0x00008000012c7983 */ /* 0x000f220000300800 */
[--C-:B------:R-:W-:Y:S01]  /*4f30*/  FFMA.FTZ R10, R0, R10, -R32.reuse ;  /* 0x0000000a000a7223 */ /* 0x100fe20000010820 */
[--C-:B------:R-:W-:Y:S01]  /*4f40*/  FFMA.FTZ R12, R2, R12, -R32.reuse ;  /* 0x0000000c020c7223 */ /* 0x100fe20000010820 */
[--C-:B------:R-:W-:Y:S01]  /*4f50*/  FFMA.FTZ R15, R0, R15, -R32.reuse ;  /* 0x0000000f000f7223 */ /* 0x100fe20000010820 */
[C---:B------:R-:W-:Y:S01]  /*4f60*/  FMUL.FTZ R9, R28.reuse, R9 ;  /* 0x000000091c097220 */ /* 0x040fe20000410000 */
[----:B------:R-:W-:Y:S01]  /*4f70*/  FMUL.FTZ R45, R28, R45 ;  /* 0x0000002d1c2d7220 */ /* 0x000fe20000410000 */
[--C-:B------:R-:W-:Y:S01]  /*4f80*/  FFMA.FTZ R13, R2, R13, -R32.reuse ;  /* 0x0000000d020d7223 */ /* 0x100fe20000010820 */
[----:B------:R-:W-:Y:S01]  /*4f90*/  FFMA.FTZ R11, R3, R11, -R32 ;  /* 0x0000000b030b7223 */ /* 0x000fe20000010820 */
[-C--:B------:R-:W-:Y:S01]  /*4fa0*/  FFMA.FTZ R53, R53, -R33.reuse, R10 ;  /* 0x8000002135357223 */ /* 0x080fe2000001000a */
[-C--:B------:R-:W-:Y:S01]  /*4fb0*/  FFMA.FTZ R12, R60, -R33.reuse, R12 ;  /* 0x800000213c0c7223 */ /* 0x080fe2000001000c */
[----:B------:R-:W-:Y:S01]  /*4fc0*/  FFMA.FTZ R15, R49, -R33, R15 ;  /* 0x80000021310f7223 */ /* 0x000fe2000001000f */
[----:B------:R-:W-:Y:S01]  /*4fd0*/  FFMA.FTZ R29, R4, R29, -R32 ;  /* 0x0000001d041d7223 */ /* 0x000fe20000010820 */
[----:B--2---:R-:W-:Y:S01]  /*4fe0*/  FFMA.FTZ R13, R48, -R33, R13 ;  /* 0x80000021300d7223 */ /* 0x004fe2000001000d */
[----:B------:R-:W-:Y:S01]  /*4ff0*/  F2FP.F16.F32.PACK_AB R9, R45, R9 ;  /* 0x000000092d09723e */ /* 0x000fe200000000ff */
[----:B------:R-:W2:Y:S01]  /*5000*/  LDL.LU R49, [R1+0x90] ;  /* 0x0000900001317983 */ /* 0x000ea20000300800 */
[----:B------:R-:W-:-:S03]  /*5010*/  FFMA.FTZ R47, R47, -R33, R11 ;  /* 0x800000212f2f7223 */ /* 0x000fc6000001000b */
[----:B------:R-:W2:Y:S01]  /*5020*/  LDL.LU R48, [R1+0x8c] ;  /* 0x00008c0001307983 */ /* 0x000ea20000300800 */
[----:B------:R-:W-:-:S03]  /*5030*/  FFMA.FTZ R29, R46, -R33, R29 ;  /* 0x800000212e1d7223 */ /* 0x000fc6000001001d */
[----:B------:R-:W2:Y:S04]  /*5040*/  LDL.LU R46, [R1+0xa0] ;  /* 0x0000a000012e7983 */ /* 0x000ea80000300800 */
[----:B------:R-:W2:Y:S01]  /*5050*/  LDL.LU R45, [R1+0x98] ;  /* 0x00009800012d7983 */ /* 0x000ea20000300800 */
[----:B---3--:R-:W-:-:S04]  /*5060*/  IADD3 R10, P1, R31, UR10, RZ ;  /* 0x0000000a1f0a7c10 */ /* 0x008fc8000ff3e0ff */
[----:B------:R-:W-:Y:S01]  /*5070*/  IADD3.X R11, R30, UR11, RZ, P1, !PT ;  /* 0x0000000b1e0b7c10 */ /* 0x000fe20008ffe4ff */
[----:B------:R-:W-:Y:S01]  /*5080*/  FMUL.FTZ R30, R28, R12 ;  /* 0x0000000c1c1e7220 */ /* 0x000fe20000410000 */
[----:B------:R-:W-:-:S05]  /*5090*/  PRMT R12, R9, 0x7632, R12 ;  /* 0x00007632090c7816 */ /* 0x000fca000000000c */
[----:B------:R4:W-:Y:S02]  /*50a0*/  STG.E.U16 desc[UR12][R10.64+0x2], R12 ;  /* 0x0000020c0a007986 */ /* 0x0009e4000c10150c */
[----:B----4-:R-:W-:Y:S02]  /*50b0*/  IADD3 R12, P1, R44, UR10, RZ ;  /* 0x0000000a2c0c7c10 */ /* 0x010fe4000ff3e0ff */
[----:B------:R-:W3:Y:S01]  /*50c0*/  LDL.LU R44, [R1+0xac] ;  /* 0x0000ac00012c7983 */ /* 0x000ee20000300800 */
        /* <DEDUP_REMOVED lines=14> */
[----:B------:R0:W-:Y:S01]  /*51b0*/  STG.E.U16 desc[UR12][R10.64], R9 ;  /* 0x000000090a007986 */ /* 0x0001e2000c10150c */
        /* <DEDUP_REMOVED lines=11> */
[----:B0-----:R-:W-:Y:S01]  /*5270*/  PRMT R9, R43, 0x7632, R9 ;  /* 0x000076322b097816 */ /* 0x001fe20000000009 */
[----:B------:R-:W-:Y:S01]  /*5280*/  FMUL.FTZ R37, R28, R37 ;  /* 0x000000251c257220 */ /* 0x000fe20000410000 */
[----:B------:R-:W-:-:S02]  /*5290*/  F2FP.F16.F32.PACK_AB R41, R41, R42 ;  /* 0x0000002a2929723e */ /* 0x000fc400000000ff */
        /* <DEDUP_REMOVED lines=22> */
[----:B------:R-:W-:Y:S01]  /*5400*/  STG.E.U16 desc[UR12][R10.64+0x4], R43 ;  /* 0x0000042b0a007986 */ /* 0x000fe2000c10150c */
[----:B--2---:R-:W-:-:S02]  /*5410*/  IADD3.X R13, R49, UR11, RZ, P1, !PT ;  /* 0x0000000b310d7c10 */ /* 0x004fc40008ffe4ff */
[----:B------:R-:W-:Y:S01]  /*5420*/  PRMT R28, R41, 0x7632, R28 ;  /* 0x00007632291c7816 */ /* 0x000fe2000000001c */
[----:B------:R-:W2:Y:S01]  /*5430*/  LDL.LU R42, [R1+0xa4] ;  /* 0x0000a400012a7983 */ /* 0x000ea20000300800 */
[----:B------:R-:W-:Y:S02]  /*5440*/  F2FP.F16.F32.PACK_AB R37, R37, R38 ;  /* 0x000000262525723e */ /* 0x000fe400000000ff */
[----:B------:R-:W-:Y:S01]  /*5450*/  PRMT R32, R39, 0x7632, R32 ;  /* 0x0000763227207816 */ /* 0x000fe20000000020 */
[----:B------:R0:W-:Y:S01]  /*5460*/  STG.E.U16 desc[UR12][R10.64+0x6], R9 ;  /* 0x000006090a007986 */ /* 0x0001e2000c10150c */
[----:B------:R-:W-:-:S03]  /*5470*/  PRMT R33, R37, 0x7632, R33 ;  /* 0x0000763225217816 */ /* 0x000fc60000000021 */
[----:B------:R-:W4:Y:S01]  /*5480*/  LDL.LU R40, [R1+0xa8] ;  /* 0x0000a80001287983 */ /* 0x000f220000300800 */
[----:B------:R-:W-:-:S03]  /*5490*/  F2FP.F16.F32.PACK_AB R35, R35, R36 ;  /* 0x000000242323723e */ /* 0x000fc600000000ff */
[----:B------:R-:W4:Y:S01]  /*54a0*/  LDL.LU R38, [R1+0x94] ;  /* 0x0000940001267983 */ /* 0x000f220000300800 */
[----:B0-----:R-:W-:-:S03]  /*54b0*/  IADD3 R10, P1, R48, UR10, RZ ;  /* 0x0000000a300a7c10 */ /* 0x001fc6000ff3e0ff */
[----:B------:R-:W-:Y:S01]  /*54c0*/  STG.E.U16 desc[UR12][R12.64], R41 ;  /* 0x000000290c007986 */ /* 0x000fe2000c10150c */
[----:B------:R-:W-:-:S03]  /*54d0*/  IADD3.X R11, R46, UR11, RZ, P1, !PT ;  /* 0x0000000b2e0b7c10 */ /* 0x000fc60008ffe4ff */
[----:B------:R-:W-:Y:S04]  /*54e0*/  STG.E.U16 desc[UR12][R12.64+0x2], R28 ;  /* 0x0000021c0c007986 */ /* 0x000fe8000c10150c */
[----:B------:R-:W-:Y:S04]  /*54f0*/  STG.E.U16 desc[UR12][R12.64+0x4], R39 ;  /* 0x000004270c007986 */ /* 0x000fe8000c10150c */
[----:B------:R0:W-:Y:S01]  /*5500*/  STG.E.U16 desc[UR12][R12.64+0x6], R32 ;  /* 0x000006200c007986 */ /* 0x0001e2000c10150c */
[----:B------:R-:W-:-:S03]  /*5510*/  PRMT R9, R35, 0x7632, R9 ;  /* 0x0000763223097816 */ /* 0x000fc60000000009 */
[----:B------:R-:W4:Y:S01]  /*5520*/  LDL.LU R36, [R1+0x9c] ;  /* 0x00009c0001247983 */ /* 0x000f220000300800 */
[----:B------:R-:W-:-:S03]  /*5530*/  F2FP.F16.F32.PACK_AB R27, R27, R34 ;  /* 0x000000221b1b723e */ /* 0x000fc600000000ff */
[----:B------:R1:W-:Y:S01]  /*5540*/  STG.E.U16 desc[UR12][R10.64+0x2], R33 ;  /* 0x000002210a007986 */ /* 0x0003e2000c10150c */
[----:B0-----:R-:W-:-:S03]  /*5550*/  IADD3 R12, P1, R45, UR10, RZ ;  /* 0x0000000a2d0c7c10 */ /* 0x001fc6000ff3e0ff */
[----:B------:R-:W-:Y:S01]  /*5560*/  STG.E.U16 desc[UR12][R10.64], R37 ;  /* 0x000000250a007986 */ /* 0x000fe2000c10150c */
[----:B------:R-:W-:Y:S02]  /*5570*/  F2FP.F16.F32.PACK_AB R21, R26, R21 ;  /* 0x000000151a15723e */ /* 0x000fe400000000ff */
[----:B------:R-:W-:Y:S01]  /*5580*/  PRMT R26, R27, 0x7632, R26 ;  /* 0x000076321b1a7816 */ /* 0x000fe2000000001a */
[----:B-1----:R-:W4:Y:S04]  /*5590*/  LDL.LU R33, [R1+0x78] ;  /* 0x0000780001217983 */ /* 0x002f280000300800 */
[----:B------:R-:W-:Y:S04]  /*55a0*/  STG.E.U16 desc[UR12][R10.64+0x4], R35 ;  /* 0x000004230a007986 */ /* 0x000fe8000c10150c */
[----:B------:R-:W-:Y:S04]  /*55b0*/  STG.E.U16 desc[UR12][R10.64+0x6], R9 ;  /* 0x000006090a007986 */ /* 0x000fe8000c10150c */
[----:B------:R-:W4:Y:S01]  /*55c0*/  LDL.LU R32, [R1+0x88] ;  /* 0x0000880001207983 */ /* 0x000f220000300800 */
[----:B---3--:R-:W-:-:S05]  /*55d0*/  IADD3.X R13, R44, UR11, RZ, P1, !PT ;  /* 0x0000000b2c0d7c10 */ /* 0x008fca0008ffe4ff */
[----:B------:R0:W-:Y:S04]  /*55e0*/  STG.E.U16 desc[UR12][R12.64], R27 ;  /* 0x0000001b0c007986 */ /* 0x0001e8000c10150c */
[----:B------:R1:W-:Y:S04]  /*55f0*/  STG.E.U16 desc[UR12][R12.64+0x2], R26 ;  /* 0x0000021a0c007986 */ /* 0x0003e8000c10150c */
[----:B0-----:R-:W3:Y:S04]  /*5600*/  LDL.LU R27, [R1+0x74] ;  /* 0x00007400011b7983 */ /* 0x001ee80000300800 */
[----:B-1----:R-:W3:Y:S01]  /*5610*/  LDL.LU R26, [R1+0x70] ;  /* 0x00007000011a7983 */ /* 0x002ee20000300800 */
[----:B------:R-:W-:-:S02]  /*5620*/  PRMT R28, R21, 0x7632, R28 ;  /* 0x00007632151c7816 */ /* 0x000fc4000000001c */
[----:B------:R-:W-:Y:S01]  /*5630*/  F2FP.F16.F32.PACK_AB R20, R30, R20 ;  /* 0x000000141e14723e */ /* 0x000fe200000000ff */
[----:B------:R0:W-:Y:S01]  /*5640*/  STG.E.U16 desc[UR12][R12.64+0x4], R21 ;  /* 0x000004150c007986 */ /* 0x0001e2000c10150c */
[----:B------:R-:W-:-:S03]  /*5650*/  F2FP.F16.F32.PACK_AB R23, R23, R25 ;  /* 0x000000191717723e */ /* 0x000fc600000000ff */
[----:B------:R1:W-:Y:S01]  /*5660*/  STG.E.U16 desc[UR12][R12.64+0x6], R28 ;  /* 0x0000061c0c007986 */ /* 0x0003e2000c10150c */
[----:B------:R-:W-:Y:S02]  /*5670*/  PRMT R9, R20, 0x7632, R9 ;  /* 0x0000763214097816 */ /* 0x000fe40000000009 */
[----:B------:R-:W-:Y:S02]  /*5680*/  F2FP.F16.F32.PACK_AB R19, R19, R18 ;  /* 0x000000121313723e */ /* 0x000fe400000000ff */
[----:B------:R-:W-:Y:S02]  /*5690*/  F2FP.F16.F32.PACK_AB R22, R22, R24 ;  /* 0x000000181616723e */ /* 0x000fe400000000ff */
[----:B0-----:R-:W-:Y:S02]  /*56a0*/  PRMT R21, R23, 0x7632, R21 ;  /* 0x0000763217157816 */ /* 0x001fe40000000015 */
[----:B------:R-:W-:Y:S02]  /*56b0*/  F2FP.F16.F32.PACK_AB R17, R17, R53 ;  /* 0x000000351111723e */ /* 0x000fe400000000ff */
[----:B------:R-:W-:-:S02]  /*56c0*/  PRMT R24, R22, 0x7632, R24 ;  /* 0x0000763216187816 */ /* 0x000fc40000000018 */
[----:B--2---:R-:W-:-:S04]  /*56d0*/  IADD3 R10, P1, R42, UR10, RZ ;  /* 0x0000000a2a0a7c10 */ /* 0x004fc8000ff3e0ff */
[----:B----4-:R-:W-:Y:S02]  /*56e0*/  IADD3.X R11, R40, UR11, RZ, P1, !PT ;  /* 0x0000000b280b7c10 */ /* 0x010fe40008ffe4ff */
[----:B-1----:R-:W-:-:S03]  /*56f0*/  IADD3 R12, P1, R38, UR10, RZ ;  /* 0x0000000a260c7c10 */ /* 0x002fc6000ff3e0ff */
[----:B------:R-:W-:Y:S01]  /*5700*/  STG.E.U16 desc[UR12][R10.64], R20 ;  /* 0x000000140a007986 */ /* 0x000fe2000c10150c */
[----:B------:R-:W-:-:S03]  /*5710*/  F2FP.F16.F32.PACK_AB R14, R14, R16 ;  /* 0x000000100e0e723e */ /* 0x000fc600000000ff */
[----:B------:R0:W-:Y:S04]  /*5720*/  STG.E.U16 desc[UR12][R10.64+0x2], R9 ;  /* 0x000002090a007986 */ /* 0x0001e8000c10150c */
[----:B------:R-:W-:Y:S04]  /*5730*/  STG.E.U16 desc[UR12][R10.64+0x4], R23 ;  /* 0x000004170a007986 */ /* 0x000fe8000c10150c */
[----:B------:R1:W-:Y:S01]  /*5740*/  STG.E.U16 desc[UR12][R10.64+0x6], R21 ;  /* 0x000006150a007986 */ /* 0x0003e2000c10150c */
[----:B------:R-:W-:Y:S02]  /*5750*/  IADD3.X R13, R36, UR11, RZ, P1, !PT ;  /* 0x0000000b240d7c10 */ /* 0x000fe40008ffe4ff */
[----:B0-----:R-:W-:-:S02]  /*5760*/  PRMT R9, R19, 0x7632, R9 ;  /* 0x0000763213097816 */ /* 0x001fc40000000009 */
[----:B-1----:R-:W-:Y:S01]  /*5770*/  PRMT R11, R17, 0x7632, R11 ;  /* 0x00007632110b7816 */ /* 0x002fe2000000000b */
[----:B------:R0:W-:Y:S01]  /*5780*/  STG.E.U16 desc[UR12][R12.64+0x4], R19 ;  /* 0x000004130c007986 */ /* 0x0001e2000c10150c */
[----:B------:R-:W-:Y:S02]  /*5790*/  F2FP.F16.F32.PACK_AB R15, R31, R15 ;  /* 0x0000000f1f0f723e */ /* 0x000fe400000000ff */
[----:B------:R-:W-:Y:S02]  /*57a0*/  F2FP.F16.F32.PACK_AB R29, R29, R47 ;  /* 0x0000002f1d1d723e */ /* 0x000fe400000000ff */
[----:B------:R-:W-:Y:S01]  /*57b0*/  IADD3 R18, P1, R33, UR10, RZ ;  /* 0x0000000a21127c10 */ /* 0x000fe2000ff3e0ff */
[----:B------:R-:W-:Y:S04]  /*57c0*/  STG.E.U16 desc[UR12][R12.64], R22 ;  /* 0x000000160c007986 */ /* 0x000fe8000c10150c */
[----:B------:R-:W-:Y:S01]  /*57d0*/  STG.E.U16 desc[UR12][R12.64+0x2], R24 ;  /* 0x000002180c007986 */ /* 0x000fe2000c10150c */
[----:B0-----:R-:W-:-:S03]  /*57e0*/  IADD3.X R19, R32, UR11, RZ, P1, !PT ;  /* 0x0000000b20137c10 */ /* 0x001fc60008ffe4ff */
[----:B------:R0:W-:Y:S04]  /*57f0*/  STG.E.U16 desc[UR12][R12.64+0x6], R9 ;  /* 0x000006090c007986 */ /* 0x0001e8000c10150c */
[----:B------:R1:W-:Y:S01]  /*5800*/  STG.E.U16 desc[UR12][R18.64+0x2], R11 ;  /* 0x0000020b12007986 */ /* 0x0003e2000c10150c */
[----:B0-----:R-:W-:Y:S02]  /*5810*/  PRMT R13, R14, 0x7632, R13 ;  /* 0x000076320e0d7816 */ /* 0x001fe4000000000d */
[----:B------:R-:W-:Y:S02]  /*5820*/  PRMT R9, R15, 0x7632, R9 ;  /* 0x000076320f097816 */ /* 0x000fe40000000009 */
[----:B------:R-:W-:Y:S01]  /*5830*/  PRMT R12, R29, 0x7632, R12 ;  /* 0x000076321d0c7816 */ /* 0x000fe2000000000c */
[----:B------:R2:W-:Y:S04]  /*5840*/  STG.E.U16 desc[UR12][R18.64], R17 ;  /* 0x0000001112007986 */ /* 0x0005e8000c10150c */
[----:B------:R2:W-:Y:S04]  /*5850*/  STG.E.U16 desc[UR12][R18.64+0x4], R14 ;  /* 0x0000040e12007986 */ /* 0x0005e8000c10150c */
[----:B------:R2:W-:Y:S01]  /*5860*/  STG.E.U16 desc[UR12][R18.64+0x6], R13 ;  /* 0x0000060d12007986 */ /* 0x0005e2000c10150c */
[----:B------:R-:W-:Y:S01]  /*5870*/  ULOP3.LUT UR4, UR4, 0x1, URZ, 0x3c, !UPT ;  /* 0x0000000104047892 */ /* 0x000fe2000f8e3c3f */
[----:B------:R-:W-:Y:S01]  /*5880*/  UMOV UR5, UR9 ;  /* 0x0000000900057c82 */ /* 0x000fe20008000000 */
[----:B---3--:R-:W-:-:S04]  /*5890*/  IADD3 R10, P1, R27, UR10, RZ ;  /* 0x0000000a1b0a7c10 */ /* 0x008fc8000ff3e0ff */
[----:B-1----:R-:W-:-:S05]  /*58a0*/  IADD3.X R11, R26, UR11, RZ, P1, !PT ;  /* 0x0000000b1a0b7c10 */ /* 0x002fca0008ffe4ff */
[----:B------:R2:W-:Y:S04]  /*58b0*/  STG.E.U16 desc[UR12][R10.64], R15 ;  /* 0x0000000f0a007986 */ /* 0x0005e8000c10150c */
[----:B------:R2:W-:Y:S04]  /*58c0*/  STG.E.U16 desc[UR12][R10.64+0x2], R9 ;  /* 0x000002090a007986 */ /* 0x0005e8000c10150c */
[----:B------:R2:W-:Y:S04]  /*58d0*/  STG.E.U16 desc[UR12][R10.64+0x4], R29 ;  /* 0x0000041d0a007986 */ /* 0x0005e8000c10150c */
[----:B------:R2:W-:Y:S01]  /*58e0*/  STG.E.U16 desc[UR12][R10.64+0x6], R12 ;  /* 0x0000060c0a007986 */ /* 0x0005e2000c10150c */
[----:B------:R-:W-:Y:S01]  /*58f0*/  UMOV UR10, UR7 ;  /* 0x00000007000a7c82 */ /* 0x000fe20008000000 */
[----:B------:R-:W-:Y:S05]  /*5900*/  @!P0 BRA `(.L_x_3529) ;  /* 0xffffffac004c8947 */ /* 0x000fea000383ffff */
.L_x_3517:
        /* <DEDUP_REMOVED lines=30> */
[----:B-----5:R-:W-:Y:S01]  /*5af0*/  LEA R8, R49, UR8, 0x7 ;  /* 0x0000000831087c11 */ /* 0x020fe2000f8e38ff */
[----:B------:R-:W-:Y:S01]  /*5b00*/  IMAD.WIDE.U32 R4, R2, -0x33333333, RZ ;  /* 0xcccccccd02047825 */ /* 0x000fe200078e00ff */
[----:B------:R-:W-:Y:S02]  /*5b10*/  LOP3.LUT R3, R3, 0x1f, R56, 0x78, !PT ;  /* 0x0000001f03037812 */ /* 0x000fe400078e7838 */
[----:B--2---:R-:W-:Y:S02]  /*5b20*/  LOP3.LUT R10, RZ, R50, RZ, 0x33, !PT ;  /* 0x00000032ff0a7212 */ /* 0x004fe400078e33ff */
        /* <DEDUP_REMOVED lines=40> */
.L_x_3546:
        /* <DEDUP_REMOVED lines=42> */
.L_x_3533:
[----:B------:R-:W-:Y:S05]  /*6050*/  BSYNC B1 ;  /* 0x0000000000017941 */ /* 0x000fea0003800000 */
.L_x_3532:
        /* <DEDUP_REMOVED lines=15> */
[----:B------:R-:W-:Y:S02]  /*6150*/  MOV R52, UR6 ;  /* 0x0000000600347c02 */ /* 0x000fe40008000f00 */
[----:B------:R-:W-:Y:S02]  /*6160*/  MOV R53, UR7 ;  /* 0x0000000700357c02 */ /* 0x000fe40008000f00 */
[----:B------:R-:W-:Y:S02]  /*6170*/  IADD3 R52, P1, R52, -0x78, RZ ;  /* 0xffffff8834347810 */ /* 0x000fe40007f3e0ff */
[----:B------:R-:W-:Y:S02]  /*6180*/  PLOP3.LUT P0, PT, PT, PT, PT, 0x8, 0x0 ;  /* 0x000000000000781c */ /* 0x000fe40003f0e170 */
[----:B------:R-:W-:-:S11]  /*6190*/  IADD3.X R53, R53, -0x1, RZ, P1, !PT ;  /* 0xffffffff35357810 */ /* 0x000fd60000ffe4ff */
.L_x_3536:
        /* <DEDUP_REMOVED lines=55> */
.L_x_3535:
[----:B------:R-:W-:Y:S05]  /*6510*/  BSYNC B1 ;  /* 0x0000000000017941 */ /* 0x000fea0003800000 */
.L_x_3534:
        /* <DEDUP_REMOVED lines=35> */
.L_x_3538:
[----:B------:R-:W-:Y:S05]  /*6750*/  BSYNC B1 ;  /* 0x0000000000017941 */ /* 0x000fea0003800000 */
.L_x_3537:
        /* <DEDUP_REMOVED lines=15> */
.L_x_3531:
[----:B------:R-:W-:Y:S05]  /*6850*/  BSYNC B0 ;  /* 0x0000000000007941 */ /* 0x000fea0003800000 */
.L_x_3530:
        /* <DEDUP_REMOVED lines=38> */
.L_x_3555:
        /* <DEDUP_REMOVED lines=42> */
.L_x_3565:
        /* <DEDUP_REMOVED lines=36> */
.L_x_3575:
[----:B0-----:R-:W-:Y:S01]  /*6fa0*/  FADD.FTZ R23, R22, R38 ;  /* 0x0000002616177221 */ /* 0x001fe20000010000 */
[----:B------:R-:W-:Y:S02]  /*6fb0*/  @!P1 F2FP.F16.F32.PACK_AB R22, RZ, R28 ;  /* 0x0000001cff16923e */ /* 0x000fe400000000ff */
[----:B------:R-:W-:Y:S02]  /*6fc0*/  MOV R29, R55 ;  /* 0x00000037001d7202 */ /* 0x000fe40000000f00 */
[----:B------:R-:W-:Y:S01]  /*6fd0*/  @!P1 F2FP.F16.F32.PACK_AB R23, RZ, R23 ;  /* 0x00000017ff17923e */ /* 0x000fe200000000ff */
[----:B------:R4:W-:Y:S04]  /*6fe0*/  @!P1 STG.E.U16 desc[UR12][R18.64+0x50], R22 ;  /* 0x0000501612009986 */ /* 0x0009e8000c10150c */
[----:B------:R4:W-:Y:S02]  /*6ff0*/  @!P1 STG.E.U16 desc[UR12][R20.64+0x50], R23 ;  /* 0x0000501714009986 */ /* 0x0009e4000c10150c */
.L_x_3541:
[----:B------:R-:W-:Y:S05]  /*7000*/  BSYNC B0 ;  /* 0x0000000000007941 */ /* 0x000fea0003800000 */
.L_x_3540:
        /* <DEDUP_REMOVED lines=151> */
.L_x_3609:
[----:B--2---:R-:W-:Y:S01]  /*7980*/  FADD.FTZ R23, R40, R38 ;  /* 0x0000002628177221 */ /* 0x004fe20000010000 */
[----:B------:R-:W-:-:S04]  /*7990*/  @!P0 F2FP.F16.F32.PACK_AB R22, RZ, R22 ;  /* 0x00000016ff16823e */ /* 0x000fc800000000ff */
[----:B------:R-:W-:Y:S01]  /*79a0*/  @!P0 F2FP.F16.F32.PACK_AB R23, RZ, R23 ;  /* 0x00000017ff17823e */ /* 0x000fe200000000ff */
[----:B------:R0:W-:Y:S04]  /*79b0*/  @!P0 STG.E.U16 desc[UR12][R18.64+0x78], R22 ;  /* 0x0000781612008986 */ /* 0x0001e8000c10150c */
[----:B------:R0:W-:Y:S02]  /*79c0*/  @!P0 STG.E.U16 desc[UR12][R20.64+0x78], R23 ;  /* 0x0000781714008986 */ /* 0x0001e4000c10150c */
.L_x_3539:
[----:B------:R-:W-:Y:S05]  /*79d0*/  WARPSYNC.ALL ;  /* 0x0000000000007948 */ /* 0x000fea0003800000 */
[----:B------:R-:W-:Y:S01]  /*79e0*/  BAR.SYNC.DEFER_BLOCKING 0x0 ;  /* 0x0000000000007b1d */ /* 0x000fe20000010000 */
[C---:B------:R-:W-:Y:S02]  /*79f0*/  ISETP.GE.AND P0, PT, R8.reuse, -0x26c0, PT ;  /* 0xffffd9400800780c */ /* 0x040fe40003f06270 */
[----:B------:R-:W-:-:S11]  /*7a00*/  IADD3 R8, R8, 0x2800, RZ ;  /* 0x0000280008087810 */ /* 0x000fd60007ffe0ff */
[----:B------:R-:W-:Y:S05]  /*7a10*/  @!P0 BRA `(.L_x_3546) ;  /* 0xffffffe000e48947 */ /* 0x000fea000383ffff */
[----:B------:R-:W-:Y:S05]  /*7a20*/  EXIT ;  /* 0x000000000000794d */ /* 0x000fea0003800000 */
.L_x_3542:
[----:B------:R-:W-:Y:S01]  /*7a30*/  HFMA2.MMA R32, -RZ, RZ, 0, 4.76837158203125e-07 ;  /* 0x00000008ff207435 */ /* 0x000fe200000001ff */
[----:B--2---:R-:W-:Y:S02]  /*7a40*/  MOV R35, R18 ;  /* 0x0000001200237202 */ /* 0x004fe40000000f00 */
[----:B------:R-:W-:Y:S02]  /*7a50*/  MOV R33, 0x101f ;  /* 0x0000101f00217802 */ /* 0x000fe40000000f00 */
[----:B------:R-:W-:-:S07]  /*7a60*/  MOV R30, 0xffff ;  /* 0x0000ffff001e7802 */ /* 0x000fce0000000f00 */
[----:B01-3--:R-:W-:Y:S05]  /*7a70*/  WARPSYNC.COLLECTIVE R30, `(.L_x_3547) ;  /* 0x000000001e087348 */ /* 0x00bfea0003c00000 */
[----:B------:R2:W4:Y:S02]  /*7a80*/  SHFL.BFLY P2, R38, R35, R32, R33 ;  /* 0x0c00002023267389 */ /* 0x0005240000040021 */
[----:B01234-:R-:W-:Y:S01]  /*7a90*/  ENDCOLLECTIVE ;  /* 0x000000000000791b */ /* 0x01ffe20003800000 */
.L_x_3547:
[----:B------:R-:W-:Y:S02]  /*7aa0*/  MOV R35, R19 ;  /* 0x0000001300237202 */ /* 0x000fe40000000f00 */
[----:B------:R-:W-:-:S07]  /*7ab0*/  MOV R21, R38 ;  /* 0x0000002600157202 */ /* 0x000fce0000000f00 */
[----:B------:R-:W-:Y:S05]  /*7ac0*/  WARPSYNC.COLLECTIVE R30, `(.L_x_3548) ;  /* 0x000000001e087348 */ /* 0x000fea0003c00000 */
[----:B------:R0:W1:Y:S02]  /*7ad0*/  SHFL.BFLY P2, R38, R35, R32, R33 ;  /* 0x0c00002023267389 */ /* 0x0000640000040021 */
[----:B01----:R-:W-:Y:S01]  /*7ae0*/  ENDCOLLECTIVE ;  /* 0x000000000000791b */ /* 0x003fe20003800000 */
.L_x_3548:
[----:B------:R-:W-:Y:S01]  /*7af0*/  FADD.FTZ R21, R21, R18 ;  /* 0x0000001215157221 */ /* 0x000fe20000010000 */
[----:B------:R-:W-:-:S04]  /*7b00*/  HFMA2.MMA R32, -RZ, RZ, 0, 2.384185791015625e-07 ;  /* 0x00000004ff207435 */ /* 0x000fc800000001ff */
[----:B------:R-:W-:Y:S02]  /*7b10*/  MOV R35, R21 ;  /* 0x0000001500237202 */ /* 0x000fe40000000f00 */
[----:B------:R-:W-:-:S07]  /*7b20*/  MOV R20, R38 ;  /* 0x0000002600147202 */ /* 0x000fce0000000f00 */
[----:B------:R-:W-:Y:S05]  /*7b30*/  WARPSYNC.COLLECTIVE R30, `(.L_x_3549) ;  /* 0x000000001e087348 */ /* 0x000fea0003c00000 */
[----:B------:R0:W1:Y:S02]  /*7b40*/  SHFL.BFLY P2, R38, R35, R32, R33 ;  /* 0x0c00002023267389 */ /* 0x0000640000040021 */
[----:B01----:R-:W-:Y:S01]  /*7b50*/  ENDCOLLECTIVE ;  /* 0x000000000000791b */ /* 0x003fe20003800000 */
.L_x_3549:
[----:B------:R-:W-:-:S05]  /*7b60*/  FADD.FTZ R20, R20, R19 ;  /* 0x0000001314147221 */ /* 0x000fca0000010000 */
[----:B------:R-:W-:Y:S02]  /*7b70*/  MOV R35, R20 ;  /* 0x0000001400237202 */ /* 0x000fe40000000f00 */
[----:B------:R-:W-:-:S07]  /*7b80*/  MOV R22, R38 ;  /* 0x0000002600167202 */ /* 0x000fce0000000f00 */
[----:B------:R-:W-:Y:S05]  /*7b90*/  WARPSYNC.COLLECTIVE R30, `(.L_x_3550) ;  /* 0x000000001e087348 */ /* 0x000fea0003c00000 */
[----:B------:R0:W1:Y:S02]  /*7ba0*/  SHFL.BFLY P2, R38, R35, R32, R33 ;  /* 0x0c00002023267389 */ /* 0x0000640000040021 */
[----:B01----:R-:W-:Y:S01]  /*7bb0*/  ENDCOLLECTIVE ;  /* 0x000000000000791b */ /* 0x003fe20003800000 */
.L_x_3550:
[----:B------:R-:W-:Y:S01]  /*7bc0*/  FADD.FTZ R22, R21, R22 ;  /* 0x0000001615167221 */ /* 0x000fe20000010000 */
[----:B------:R-:W-:-:S04]  /*7bd0*/  HFMA2.MMA R32, -RZ, RZ, 0, 1.1920928955078125e-07 ;  /* 0x00000002ff207435 */ /* 0x000fc800000001ff */
[----:B------:R-:W-:Y:S02]  /*7be0*/  MOV R35, R22 ;  /* 0x0000001600237202 */ /* 0x000fe40000000f00 */
[----:B------:R-:W-:-:S07]  /*7bf0*/  MOV R23, R38 ;  /* 0x0000002600177202 */ /* 0x000fce0000000f00 */
[----:B------:R-:W-:Y:S05]  /*7c00*/  WARPSYNC.COLLECTIVE R30, `(.L_x_3551) ;  /* 0x000000001e087348 */ /* 0x000fea0003c00000 */
[----:B------:R0:W1:Y:S02]  /*7c10*/  SHFL.BFLY P2, R38, R35, R32, R33 ;  /* 0x0c00002023267389 */ /* 0x0000640000040021 */
[----:B01----:R-:W-:Y:S01]  /*7c20*/  ENDCOLLECTIVE ;  /* 0x000000000000791b */ /* 0x003fe20003800000 */
.L_x_3551:
[----:B------:R-:W-:-:S05]  /*7c30*/  FADD.FTZ R23, R20, R23 ;  /* 0x0000001714177221 */ /* 0x000fca0000010000 */
[----:B------:R-:W-:Y:S02]  /*7c40*/  MOV R35, R23 ;  /* 0x0000001700237202 */ /* 0x000fe40000000f00 */
[----:B------:R-:W-:-:S07]  /*7c50*/  MOV R25, R38 ;  /* 0x0000002600197202 */ /* 0x000fce0000000f00 */
[----:B------:R-:W-:Y:S05]  /*7c60*/  WARPSYNC.COLLECTIVE R30, `(.L_x_3552) ;  /* 0x000000001e087348 */ /* 0x000fea0003c00000 */
[----:B------:R0:W1:Y:S02]  /*7c70*/  SHFL.BFLY P2, R38, R35, R32, R33 ;  /* 0x0c00002023267389 */ /* 0x0000640000040021 */
[----:B01----:R-:W-:Y:S01]  /*7c80*/  ENDCOLLECTIVE ;  /* 0x000000000000791b */ /* 0x003fe20003800000 */
.L_x_3552:
[----:B------:R-:W-:Y:S01]  /*7c90*/  FADD.FTZ R25, R22, R25 ;  /* 0x0000001916197221 */ /* 0x000fe20000010000 */
[----:B------:R-:W-:-:S04]  /*7ca0*/  HFMA2.MMA R32, -RZ, RZ, 0, 5.9604644775390625e-08 ;  /* 0x00000001ff207435 */ /* 0x000fc800000001ff */
[----:B------:R-:W-:Y:S02]  /*7cb0*/  MOV R35, R25 ;  /* 0x0000001900237202 */ /* 0x000fe40000000f00 */
[----:B------:R-:W-:-:S07]  /*7cc0*/  MOV R18, R38 ;  /* 0x0000002600127202 */ /* 0x000fce0000000f00 */
[----:B------:R-:W-:Y:S05]  /*7cd0*/  WARPSYNC.COLLECTIVE R30, `(.L_x_3553) ;  /* 0x000000001e087348 */ /* 0x000fea0003c00000 */
[----:B------:R0:W1:Y:S02]  /*7ce0*/  SHFL.BFLY P2, R38, R35, R32, R33 ;  /* 0x0c00002023267389 */ /* 0x0000640000040021 */
[----:B01----:R-:W-:Y:S01]  /*7cf0*/  ENDCOLLECTIVE ;  /* 0x000000000000791b */ /* 0x003fe20003800000 */
.L_x_3553:
[----:B------:R-:W-:-:S05]  /*7d00*/  FADD.FTZ R24, R23, R18 ;  /* 0x0000001217187221 */ /* 0x000fca0000010000 */
[----:B------:R-:W-:Y:S02]  /*7d10*/  MOV R35, R24 ;  /* 0x0000001800237202 */ /* 0x000fe40000000f00 */
[----:B------:R-:W-:-:S07]  /*7d20*/  MOV R26, R38 ;  /* 0x00000026001a7202 */ /* 0x000fce0000000f00 */
[----:B------:R-:W-:Y:S05]  /*7d30*/  WARPSYNC.COLLECTIVE R30, `(.L_x_3554) ;  /* 0x000000001e087348 */ /* 0x000fea0003c00000 */
[----:B------:R0:W1:Y:S02]  /*7d40*/  SHFL.BFLY P2, R38, R35, R32, R33 ;  /* 0x0c00002023267389 */ /* 0x0000640000040021 */
[----:B01----:R-:W-:Y:S01]  /*7d50*/  ENDCOLLECTIVE ;  /* 0x000000000000791b */ /* 0x003fe20003800000 */
.L_x_3554:
[----:B------:R-:W-:Y:S01]  /*7d60*/  FADD.FTZ R26, R25, R26 ;  /* 0x0000001a191a7221 */ /* 0x000fe20000010000 */
[----:B------:R-:W-:Y:S06]  /*7d70*/  BRA `(.L_x_3555) ;  /* 0xffffffec00507947 */ /* 0x000fec000383ffff */
.L_x_3543:
        /* <DEDUP_REMOVED lines=8> */
.L_x_3557:
[----:B------:R-:W-:Y:S05]  /*7e00*/  BSYNC B1 ;  /* 0x0000000000017941 */ /* 0x000fea0003800000 */
.L_x_3556:
        /* <DEDUP_REMOVED lines=8> */
.L_x_3558:
[----:B------:R-:W-:Y:S01]  /*7e90*/  FADD.FTZ R25, R25, R22 ;  /* 0x0000001619197221 */ /* 0x000fe20000010000 */
[----:B------:R-:W-:-:S04]  /*7ea0*/  HFMA2.MMA R32, -RZ, RZ, 0, 2.384185791015625e-07 ;  /* 0x00000004ff207435 */ /* 0x000fc800000001ff */
[----:B------:R-:W-:Y:S02]  /*7eb0*/  MOV R35, R25 ;  /* 0x0000001900237202 */ /* 0x000fe40000000f00 */
[----:B------:R-:W-:-:S07]  /*7ec0*/  MOV R24, R38 ;  /* 0x0000002600187202 */ /* 0x000fce0000000f00 */
[----:B------:R-:W-:Y:S05]  /*7ed0*/  WARPSYNC.COLLECTIVE R30, `(.L_x_3559) ;  /* 0x000000001e087348 */ /* 0x000fea0003c00000 */
[----:B------:R0:W1:Y:S02]  /*7ee0*/  SHFL.BFLY P2, R38, R35, R32, R33 ;  /* 0x0c00002023267389 */ /* 0x0000640000040021 */
[----:B01----:R-:W-:Y:S01]  /*7ef0*/  ENDCOLLECTIVE ;  /* 0x000000000000791b */ /* 0x003fe20003800000 */
.L_x_3559:
[----:B------:R-:W-:-:S05]  /*7f00*/  FADD.FTZ R24, R24, R23 ;  /* 0x0000001718187221 */ /* 0x000fca0000010000 */
[----:B------:R-:W-:Y:S02]  /*7f10*/  MOV R35, R24 ;  /* 0x0000001800237202 */ /* 0x000fe40000000f00 */
[----:B------:R-:W-:-:S07]  /*7f20*/  MOV R26, R38 ;  /* 0x00000026001a7202 */ /* 0x000fce0000000f00 */
[----:B------:R-:W-:Y:S05]  /*7f30*/  WARPSYNC.COLLECTIVE R30, `(.L_x_3560) ;  /* 0x000000001e087348 */ /* 0x000fea0003c00000 */
[----:B------:R0:W1:Y:S02]  /*7f40*/  SHFL.BFLY P2, R38, R35, R32, R33 ;  /* 0x0c00002023267389 */ /* 0x0000640000040021 */
[----:B01----:R-:W-:Y:S01]  /*7f50*/  ENDCOLLECTIVE ;  /* 0x000000000000791b */ /* 0x003fe20003800000 */
.L_x_3560:
[----:B------:R-:W-:Y:S01]  /*7f60*/  FADD.FTZ R26, R25, R26 ;  /* 0x0000001a191a7221 */ /* 0x000fe20000010000 */
[----:B------:R-:W-:-:S04]  /*7f70*/  HFMA2.MMA R32, -RZ, RZ, 0, 1.1920928955078125e-07 ;  /* 0x00000002ff207435 */ /* 0x000fc800000001ff */
[----:B------:R-:W-:Y:S02]  /*7f80*/  MOV R35, R26 ;  /* 0x0000001a00237202 */ /* 0x000fe40000000f00 */
[----:B------:R-:W-:-:S07]  /*7f90*/  MOV R27, R38 ;  /* 0x00000026001b7202 */ /* 0x000fce0000000f00 */
[----:B------:R-:W-:Y:S05]  /*7fa0*/  WARPSYNC.COLLECTIVE R30, `(.L_x_3561) ;  /* 0x000000001e087348 */ /* 0x000fea0003c00000 */
[----:B------:R0:W1:Y:S02]  /*7fb0*/  SHFL.BFLY P2, R38, R35, R32, R33 ;  /* 0x0c00002023267389 */ /* 0x0000640000040021 */
[----:B01----:R-:W-:Y:S01]  /*7fc0*/  ENDCOLLECTIVE ;  /* 0x000000000000791b */ /* 0x003fe20003800000 */
.L_x_3561:
[----:B------:R-:W-:-:S05]  /*7fd0*/  FADD.FTZ R27, R24, R27 ;  /* 0x0000001b181b7221 */ /* 0x000fca0000010000 */
[----:B------:R-:W-:Y:S02]  /*7fe0*/  MOV R35, R27 ;  /* 0x0000001b00237202 */ /* 0x000fe40000000f00 */
[----:B------:R-:W-:-:S07]  /*7ff0*/  MOV R29, R38 ;  /* 0x00000026001d7202 */ /* 0x000fce0000000f00 */
[----:B------:R-:W-:Y:S05]  /*8000*/  WARPSYNC.COLLECTIVE R30, `(.L_x_3562) ;  /* 0x000000001e087348 */ /* 0x000fea0003c00000 */
[----:B------:R0:W1:Y:S02]  /*8010*/  SHFL.BFLY P2, R38, R35, R32, R33 ;  /* 0x0c00002023267389 */ /* 0x0000640000040021 */
[----:B01----:R-:W-:Y:S01]  /*8020*/  ENDCOLLECTIVE ;  /* 0x000000000000791b */ /* 0x003fe20003800000 */
.L_x_3562:
[----:B------:R-:W-:Y:S01]  /*8030*/  FADD.FTZ R29, R26, R29 ;  /* 0x0000001d1a1d7221 */ /* 0x000fe20000010000 */
[----:B------:R-:W-:-:S04]  /*8040*/  HFMA2.MMA R32, -RZ, RZ, 0, 5.9604644775390625e-08 ;  /* 0x00000001ff207435 */ /* 0x000fc800000001ff */
[----:B------:R-:W-:Y:S02]  /*8050*/  MOV R35, R29 ;  /* 0x0000001d00237202 */ /* 0x000fe40000000f00 */
[----:B------:R-:W-:-:S07]  /*8060*/  MOV R22, R38 ;  /* 0x0000002600167202 */ /* 0x000fce0000000f00 */
[----:B------:R-:W-:Y:S05]  /*8070*/  WARPSYNC.COLLECTIVE R30, `(.L_x_3563) ;  /* 0x000000001e087348 */ /* 0x000fea0003c00000 */
[----:B------:R0:W1:Y:S02]  /*8080*/  SHFL.BFLY P2, R38, R35, R32, R33 ;  /* 0x0c00002023267389 */ /* 0x0000640000040021 */
[----:B01----:R-:W-:Y:S01]  /*8090*/  ENDCOLLECTIVE ;  /* 0x000000000000791b */ /* 0x003fe20003800000 */
.L_x_3563:
[----:B------:R-:W-:-:S05]  /*80a0*/  FADD.FTZ R22, R27, R22 ;  /* 0x000000161b167221 */ /* 0x000fca0000010000 */
[----:B------:R-:W-:Y:S02]  /*80b0*/  MOV R35, R22 ;  /* 0x0000001600237202 */ /* 0x000fe40000000f00 */
[----:B------:R-:W-:-:S07]  /*80c0*/  MOV R28, R38 ;  /* 0x00000026001c7202 */ /* 0x000fce0000000f00 */
[----:B------:R-:W-:Y:S05]  /*80d0*/  WARPSYNC.COLLECTIVE R30, `(.L_x_3564) ;  /* 0x000000001e087348 */ /* 0x000fea0003c00000 */
[----:B------:R0:W1:Y:S02]  /*80e0*/  SHFL.BFLY P2, R38, R35, R32, R33 ;  /* 0x0c00002023267389 */ /* 0x0000640000040021 */
[----:B01----:R-:W-:Y:S01]  /*80f0*/  ENDCOLLECTIVE ;  /* 0x000000000000791b */ /* 0x003fe20003800000 */
.L_x_3564:
[----:B------:R-:W-:Y:S01]  /*8100*/  FADD.FTZ R28, R29, R28 ;  /* 0x0000001c1d1c7221 */ /* 0x000fe20000010000 */
[----:B------:R-:W-:Y:S06]  /*8110*/  BRA `(.L_x_3565) ;  /* 0xffffffec00107947 */ /* 0x000fec000383ffff */
.L_x_3544:
        /* <DEDUP_REMOVED lines=8> */
.L_x_3567:
[----:B------:R-:W-:Y:S05]  /*81a0*/  BSYNC B1 ;  /* 0x0000000000017941 */ /* 0x000fea0003800000 */
.L_x_3566:
        /* <DEDUP_REMOVED lines=8> */
.L_x_3568:
[----:B------:R-:W-:Y:S01]  /*8230*/  FADD.FTZ R25, R25, R22 ;  /* 0x0000001619197221 */ /* 0x000fe20000010000 */
[----:B------:R-:W-:-:S04]  /*8240*/  HFMA2.MMA R32, -RZ, RZ, 0, 2.384185791015625e-07 ;  /* 0x00000004ff207435 */ /* 0x000fc800000001ff */
[----:B------:R-:W-:Y:S02]  /*8250*/  MOV R35, R25 ;  /* 0x0000001900237202 */ /* 0x000fe40000000f00 */
[----:B------:R-:W-:-:S07]  /*8260*/  MOV R24, R38 ;  /* 0x0000002600187202 */ /* 0x000fce0000000f00 */
[----:B------:R-:W-:Y:S05]  /*8270*/  WARPSYNC.COLLECTIVE R30, `(.L_x_3569) ;  /* 0x000000001e087348 */ /* 0x000fea0003c00000 */
[----:B------:R0:W1:Y:S02]  /*8280*/  SHFL.BFLY P2, R38, R35, R32, R33 ;  /* 0x0c00002023267389 */ /* 0x0000640000040021 */
[----:B01----:R-:W-:Y:S01]  /*8290*/  ENDCOLLECTIVE ;  /* 0x000000000000791b */ /* 0x003fe20003800000 */
.L_x_3569:
[----:B------:R-:W-:-:S05]  /*82a0*/  FADD.FTZ R24, R24, R23 ;  /* 0x0000001718187221 */ /* 0x000fca0000010000 */
[----:B------:R-:W-:Y:S02]  /*82b0*/  MOV R35, R24 ;  /* 0x0000001800237202 */ /* 0x000fe40000000f00 */
[----:B------:R-:W-:-:S07]  /*82c0*/  MOV R26, R38 ;  /* 0x00000026001a7202 */ /* 0x000fce0000000f00 */
[----:B------:R-:W-:Y:S05]  /*82d0*/  WARPSYNC.COLLECTIVE R30, `(.L_x_3570) ;  /* 0x000000001e087348 */ /* 0x000fea0003c00000 */
[----:B------:R0:W1:Y:S02]  /*82e0*/  SHFL.BFLY P2, R38, R35, R32, R33 ;  /* 0x0c00002023267389 */ /* 0x0000640000040021 */
[----:B01----:R-:W-:Y:S01]  /*82f0*/  ENDCOLLECTIVE ;  /* 0x000000000000791b */ /* 0x003fe20003800000 */
.L_x_3570:
[----:B------:R-:W-:Y:S01]  /*8300*/  FADD.FTZ R26, R25, R26 ;  /* 0x0000001a191a7221 */ /* 0x000fe20000010000 */
[----:B------:R-:W-:-:S04]  /*8310*/  HFMA2.MMA R32, -RZ, RZ, 0, 1.1920928955078125e-07 ;  /* 0x00000002ff207435 */ /* 0x000fc800000001ff */
[----:B------:R-:W-:Y:S02]  /*8320*/  MOV R35, R26 ;  /* 0x0000001a00237202 */ /* 0x000fe40000000f00 */
[----:B------:R-:W-:-:S07]  /*8330*/  MOV R27, R38 ;  /* 0x00000026001b7202 */ /* 0x000fce0000000f00 */
[----:B------:R-:W-:Y:S05]  /*8340*/  WARPSYNC.COLLECTIVE R30, `(.L_x_3571) ;  /* 0x000000001e087348 */ /* 0x000fea0003c00000 */
[----:B------:R0:W1:Y:S02]  /*8350*/  SHFL.BFLY P2, R38, R35, R32, R33 ;  /* 0x0c00002023267389 */ /* 0x0000640000040021 */
[----:B01----:R-:W-:Y:S01]  /*8360*/  ENDCOLLECTIVE ;  /* 0x000000000000791b */ /* 0x003fe20003800000 */
.L_x_3571:
[----:B------:R-:W-:-:S05]  /*8370*/  FADD.FTZ R27, R24, R27 ;  /* 0x0000001b181b7221 */ /* 0x000fca0000010000 */
[----:B------:R-:W-:Y:S02]  /*8380*/  MOV R35, R27 ;  /* 0x0000001b00237202 */ /* 0x000fe40000000f00 */
[----:B------:R-:W-:-:S07]  /*8390*/  MOV R29, R38 ;  /* 0x00000026001d7202 */ /* 0x000fce0000000f00 */
[----:B------:R-:W-:Y:S05]  /*83a0*/  WARPSYNC.COLLECTIVE R30, `(.L_x_3572) ;  /* 0x000000001e087348 */ /* 0x000fea0003c00000 */
[----:B------:R0:W1:Y:S02]  /*83b0*/  SHFL.BFLY P2, R38, R35, R32, R33 ;  /* 0x0c00002023267389 */ /* 0x0000640000040021 */
[----:B01----:R-:W-:Y:S01]  /*83c0*/  ENDCOLLECTIVE ;  /* 0x000000000000791b */ /* 0x003fe20003800000 */
.L_x_3572:
[----:B------:R-:W-:Y:S01]  /*83d0*/  FADD.FTZ R29, R26, R29 ;  /* 0x0000001d1a1d7221 */ /* 0x000fe20000010000 */
[----:B------:R-:W-:-:S04]  /*83e0*/  HFMA2.MMA R32, -RZ, RZ, 0, 5.9604644775390625e-08 ;  /* 0x00000001ff207435 */ /* 0x000fc800000001ff */
[----:B------:R-:W-:Y:S02]  /*83f0*/  MOV R35, R29 ;  /* 0x0000001d00237202 */ /* 0x000fe40000000f00 */
[----:B------:R-:W-:-:S07]  /*8400*/  MOV R22, R38 ;  /* 0x0000002600167202 */ /* 0x000fce0000000f00 */
[----:B------:R-:W-:Y:S05]  /*8410*/  WARPSYNC.COLLECTIVE R30, `(.L_x_3573) ;  /* 0x000000001e087348 */ /* 0x000fea0003c00000 */
[----:B------:R0:W1:Y:S02]  /*8420*/  SHFL.BFLY P2, R38, R35, R32, R33 ;  /* 0x0c00002023267389 */ /* 0x0000640000040021 */
[----:B01----:R-:W-:Y:S01]  /*8430*/  ENDCOLLECTIVE ;  /* 0x000000000000791b */ /* 0x003fe20003800000 */
.L_x_3573:
[----:B------:R-:W-:-:S05]  /*8440*/  FADD.FTZ R22, R27, R22 ;  /* 0x000000161b167221 */ /* 0x000fca0000010000 */
[----:B------:R-:W-:Y:S02]  /*8450*/  MOV R35, R22 ;  /* 0x0000001600237202 */ /* 0x000fe40000000f00 */
[----:B------:R-:W-:-:S07]  /*8460*/  MOV R28, R38 ;  /* 0x00000026001c7202 */ /* 0x000fce0000000f00 */
[----:B------:R-:W-:Y:S05]  /*8470*/  WARPSYNC.COLLECTIVE R30, `(.L_x_3574) ;  /* 0x000000001e087348 */ /* 0x000fea0003c00000 */
[----:B------:R0:W1:Y:S02]  /*8480*/  SHFL.BFLY P2, R38, R35, R32, R33 ;  /* 0x0c00002023267389 */ /* 0x0000640000040021 */
[----:B01----:R-:W-:Y:S01]  /*8490*/  ENDCOLLECTIVE ;  /* 0x000000000000791b */ /* 0x003fe20003800000 */
.L_x_3574:
[----:B------:R-:W-:Y:S01]  /*84a0*/  FADD.FTZ R28, R29, R28 ;  /* 0x0000001c1d1c7221 */ /* 0x000fe20000010000 */
[----:B------:R-:W-:Y:S06]  /*84b0*/  BRA `(.L_x_3575) ;  /* 0xffffffe800b87947 */ /* 0x000fec000383ffff */
.L_x_3545:
        /* <DEDUP_REMOVED lines=8> */
.L_x_3577:
[----:B------:R-:W-:Y:S05]  /*8540*/  BSYNC B0 ;  /* 0x0000000000007941 */ /* 0x000fea0003800000 */
.L_x_3576:
        /* <DEDUP_REMOVED lines=10> */
.L_x_3578:
        /* <DEDUP_REMOVED lines=15> */
.L_x_3579:
[----:B------:R-:W-:Y:S02]  /*86e0*/  MOV R35, R34 ;  /* 0x0000002200237202 */ /* 0x000fe40000000f00 */
[----:B------:R-:W-:-:S07]  /*86f0*/  MOV R23, R38 ;  /* 0x0000002600177202 */ /* 0x000fce0000000f00 */
[----:B------:R-:W-:Y:S05]  /*8700*/  WARPSYNC.COLLECTIVE R30, `(.L_x_3580) ;  /* 0x000000001e087348 */ /* 0x000fea0003c00000 */
[----:B------:R0:W1:Y:S02]  /*8710*/  SHFL.BFLY P2, R38, R35, R32, R33 ;  /* 0x0c00002023267389 */ /* 0x0000640000040021 */
[----:B01----:R-:W-:Y:S01]  /*8720*/  ENDCOLLECTIVE ;  /* 0x000000000000791b */ /* 0x003fe20003800000 */
.L_x_3580:
        /* <DEDUP_REMOVED lines=10> */
.L_x_3581:
[----:B------:R-:W-:-:S05]  /*87d0*/  FADD.FTZ R23, R34, R37 ;  /* 0x0000002522177221 */ /* 0x000fca0000010000 */
[----:B------:R-:W-:Y:S02]  /*87e0*/  MOV R35, R23 ;  /* 0x0000001700237202 */ /* 0x000fe40000000f00 */
[----:B------:R-:W-:-:S07]  /*87f0*/  MOV R39, R38 ;  /* 0x0000002600277202 */ /* 0x000fce0000000f00 */
[----:B------:R-:W-:Y:S05]  /*8800*/  WARPSYNC.COLLECTIVE R30, `(.L_x_3582) ;  /* 0x000000001e087348 */ /* 0x000fea0003c00000 */
[----:B------:R0:W1:Y:S02]  /*8810*/  SHFL.BFLY P2, R38, R35, R32, R33 ;  /* 0x0c00002023267389 */ /* 0x0000640000040021 */
[----:B01----:R-:W-:Y:S01]  /*8820*/  ENDCOLLECTIVE ;  /* 0x000000000000791b */ /* 0x003fe20003800000 */
.L_x_3582:
        /* <DEDUP_REMOVED lines=8> */
.L_x_3583:
        /* <DEDUP_REMOVED lines=10> */
.L_x_3584:
[----:B------:R-:W-:Y:S01]  /*8950*/  FADD.FTZ R36, R39, R36 ;  /* 0x0000002427247221 */ /* 0x000fe20000010000 */
[----:B------:R-:W-:Y:S01]  /*8960*/  HFMA2.MMA R32, -RZ, RZ, 0, 4.76837158203125e-07 ;  /* 0x00000008ff207435 */ /* 0x000fe200000001ff */
[----:B------:R-:W-:Y:S02]  /*8970*/  MOV R35, R31 ;  /* 0x0000001f00237202 */ /* 0x000fe40000000f00 */
[----:B------:R-:W-:-:S08]  /*8980*/  MOV R34, R38 ;  /* 0x0000002600227202 */ /* 0x000fd00000000f00 */
[----:B------:R-:W-:Y:S05]  /*8990*/  WARPSYNC.COLLECTIVE R30, `(.L_x_3585) ;  /* 0x000000001e087348 */ /* 0x000fea0003c00000 */
[----:B------:R0:W1:Y:S02]  /*89a0*/  SHFL.BFLY P2, R38, R35, R32, R33 ;  /* 0x0c00002023267389 */ /* 0x0000640000040021 */
[----:B01----:R-:W-:Y:S01]  /*89b0*/  ENDCOLLECTIVE ;  /* 0x000000000000791b */ /* 0x003fe20003800000 */
.L_x_3585:
        /* <DEDUP_REMOVED lines=8> */
.L_x_3586:
[----:B------:R-:W-:Y:S01]  /*8a40*/  FADD.FTZ R26, R26, R31 ;  /* 0x0000001f1a1a7221 */ /* 0x000fe20000010000 */
[----:B------:R-:W-:-:S04]  /*8a50*/  HFMA2.MMA R32, -RZ, RZ, 0, 2.384185791015625e-07 ;  /* 0x00000004ff207435 */ /* 0x000fc800000001ff */
[----:B------:R-:W-:Y:S02]  /*8a60*/  MOV R35, R26 ;  /* 0x0000001a00237202 */ /* 0x000fe40000000f00 */
[----:B------:R-:W-:-:S07]  /*8a70*/  MOV R27, R38 ;  /* 0x00000026001b7202 */ /* 0x000fce0000000f00 */
[----:B------:R-:W-:Y:S05]  /*8a80*/  WARPSYNC.COLLECTIVE R30, `(.L_x_3587) ;  /* 0x000000001e087348 */ /* 0x000fea0003c00000 */
[----:B------:R0:W1:Y:S02]  /*8a90*/  SHFL.BFLY P2, R38, R35, R32, R33 ;  /* 0x0c00002023267389 */ /* 0x0000640000040021 */
[----:B01----:R-:W-:Y:S01]  /*8aa0*/  ENDCOLLECTIVE ;  /* 0x000000000000791b */ /* 0x003fe20003800000 */
.L_x_3587:
[----:B------:R-:W-:-:S05]  /*8ab0*/  FADD.FTZ R27, R27, R40 ;  /* 0x000000281b1b7221 */ /* 0x000fca0000010000 */
[----:B------:R-:W-:Y:S02]  /*8ac0*/  MOV R35, R27 ;  /* 0x0000001b00237202 */ /* 0x000fe40000000f00 */
[----:B------:R-:W-:-:S07]  /*8ad0*/  MOV R25, R38 ;  /* 0x0000002600197202 */ /* 0x000fce0000000f00 */
[----:B------:R-:W-:Y:S05]  /*8ae0*/  WARPSYNC.COLLECTIVE R30, `(.L_x_3588) ;  /* 0x000000001e087348 */ /* 0x000fea0003c00000 */
[----:B------:R0:W1:Y:S02]  /*8af0*/  SHFL.BFLY P2, R38, R35, R32, R33 ;  /* 0x0c00002023267389 */ /* 0x0000640000040021 */
[----:B01----:R-:W-:Y:S01]  /*8b00*/  ENDCOLLECTIVE ;  /* 0x000000000000791b */ /* 0x003fe20003800000 */
.L_x_3588:
[----:B------:R-:W-:Y:S01]  /*8b10*/  FADD.FTZ R25, R26, R25 ;  /* 0x000000191a197221 */ /* 0x000fe20000010000 */
[----:B------:R-:W-:-:S04]  /*8b20*/  HFMA2.MMA R32, -RZ, RZ, 0, 1.1920928955078125e-07 ;  /* 0x00000002ff207435 */ /* 0x000fc800000001ff */
[----:B------:R-:W-:Y:S02]  /*8b30*/  MOV R35, R25 ;  /* 0x0000001900237202 */ /* 0x000fe40000000f00 */
[----:B------:R-:W-:-:S07]  /*8b40*/  MOV R40, R38 ;  /* 0x0000002600287202 */ /* 0x000fce0000000f00 */
[----:B------:R-:W-:Y:S05]  /*8b50*/  WARPSYNC.COLLECTIVE R30, `(.L_x_3589) ;  /* 0x000000001e087348 */ /* 0x000fea0003c00000 */
[----:B------:R0:W1:Y:S02]  /*8b60*/  SHFL.BFLY P2, R38, R35, R32, R33 ;  /* 0x0c00002023267389 */ /* 0x0000640000040021 */
[----:B01----:R-:W-:Y:S01]  /*8b70*/  ENDCOLLECTIVE ;  /* 0x000000000000791b */ /* 0x003fe20003800000 */
.L_x_3589:
[----:B------:R-:W-:-:S05]  /*8b80*/  FADD.FTZ R24, R27, R40 ;  /* 0x000000281b187221 */ /* 0x000fca0000010000 */
[----:B------:R-:W-:Y:S02]  /*8b90*/  MOV R35, R24 ;  /* 0x0000001800237202 */ /* 0x000fe40000000f00 */
[----:B------:R-:W-:-:S07]  /*8ba0*/  MOV R26, R38 ;  /* 0x00000026001a7202 */ /* 0x000fce0000000f00 */
[----:B------:R-:W-:Y:S05]  /*8bb0*/  WARPSYNC.COLLECTIVE R30, `(.L_x_3590) ;  /* 0x000000001e087348 */ /* 0x000fea0003c00000 */
[----:B------:R0:W1:Y:S02]  /*8bc0*/  SHFL.BFLY P2, R38, R35, R32, R33 ;  /* 0x0c00002023267389 */ /* 0x0000640000040021 */
[----:B01----:R-:W-:Y:S01]  /*8bd0*/  ENDCOLLECTIVE ;  /* 0x000000000000791b */ /* 0x003fe20003800000 */
.L_x_3590:
[----:B------:R-:W-:Y:S01]  /*8be0*/  FADD.FTZ R26, R25, R26 ;  /* 0x0000001a191a7221 */ /* 0x000fe20000010000 */
[----:B------:R-:W-:-:S04]  /*8bf0*/  HFMA2.MMA R32, -RZ, RZ, 0, 5.9604644775390625e-08 ;  /* 0x00000001ff207435 */ /* 0x000fc800000001ff */
[----:B------:R-:W-:Y:S02]  /*8c00*/  MOV R35, R26 ;  /* 0x0000001a00237202 */ /* 0x000fe40000000f00 */
[----:B------:R-:W-:-:S07]  /*8c10*/  MOV R27, R38 ;  /* 0x00000026001b7202 */ /* 0x000fce0000000f00 */
[----:B------:R-:W-:Y:S05]  /*8c20*/  WARPSYNC.COLLECTIVE R30, `(.L_x_3591) ;  /* 0x000000001e087348 */ /* 0x000fea0003c00000 */
[----:B------:R0:W1:Y:S02]  /*8c30*/  SHFL.BFLY P2, R38, R35, R32, R33 ;  /* 0x0c00002023267389 */ /* 0x0000640000040021 */
[----:B01----:R-:W-:Y:S01]  /*8c40*/  ENDCOLLECTIVE ;  /* 0x000000000000791b */ /* 0x003fe20003800000 */
.L_x_3591:
[----:B------:R-:W-:-:S05]  /*8c50*/  FADD.FTZ R27, R24, R27 ;  /* 0x0000001b181b7221 */ /* 0x000fca0000010000 */
[----:B------:R-:W-:Y:S02]  /*8c60*/  MOV R35, R27 ;  /* 0x0000001b00237202 */ /* 0x000fe40000000f00 */
[----:B------:R-:W-:-:S07]  /*8c70*/  MOV R25, R38 ;  /* 0x0000002600197202 */ /* 0x000fce0000000f00 */
[----:B------:R-:W-:Y:S05]  /*8c80*/  WARPSYNC.COLLECTIVE R30, `(.L_x_3592) ;  /* 0x000000001e087348 */ /* 0x000fea0003c00000 */
[----:B------:R0:W1:Y:S02]  /*8c90*/  SHFL.BFLY P2, R38, R35, R32, R33 ;  /* 0x0c00002023267389 */ /* 0x0000640000040021 */
[----:B01----:R-:W-:Y:S01]  /*8ca0*/  ENDCOLLECTIVE ;  /* 0x000000000000791b */ /* 0x003fe20003800000 */
.L_x_3592:
[----:B------:R-:W-:Y:S01]  /*8cb0*/  FADD.FTZ R25, R26, R25 ;  /* 0x000000191a197221 */ /* 0x000fe20000010000 */
[----:B------:R-:W-:Y:S01]  /*8cc0*/  HFMA2.MMA R32, -RZ, RZ, 0, 4.76837158203125e-07 ;  /* 0x00000008ff207435 */ /* 0x000fe200000001ff */
[----:B------:R-:W-:Y:S02]  /*8cd0*/  MOV R35, R23 ;  /* 0x0000001700237202 */ /* 0x000fe40000000f00 */
[----:B------:R-:W-:-:S08]  /*8ce0*/  MOV R24, R38 ;  /* 0x0000002600187202 */ /* 0x000fd00000000f00 */
[----:B------:R-:W-:Y:S05]  /*8cf0*/  WARPSYNC.COLLECTIVE R30, `(.L_x_3593) ;  /* 0x000000001e087348 */ /* 0x000fea0003c00000 */
[----:B------:R0:W1:Y:S02]  /*8d00*/  SHFL.BFLY P2, R38, R35, R32, R33 ;  /* 0x0c00002023267389 */ /* 0x0000640000040021 */
[----:B01----:R-:W-:Y:S01]  /*8d10*/  ENDCOLLECTIVE ;  /* 0x000000000000791b */ /* 0x003fe20003800000 */
.L_x_3593:
[----:B------:R-:W-:Y:S01]  /*8d20*/  FADD.FTZ R24, R27, R24 ;  /* 0x000000181b187221 */ /* 0x000fe20000010000 */
[----:B------:R-:W-:Y:S02]  /*8d30*/  MOV R35, R22 ;  /* 0x0000001600237202 */ /* 0x000fe40000000f00 */
[----:B------:R-:W-:-:S07]  /*8d40*/  MOV R28, R38 ;  /* 0x00000026001c7202 */ /* 0x000fce0000000f00 */
[----:B------:R-:W-:Y:S05]  /*8d50*/  WARPSYNC.COLLECTIVE R30, `(.L_x_3594) ;  /* 0x000000001e087348 */ /* 0x000fea0003c00000 */
[----:B------:R0:W1:Y:S02]  /*8d60*/  SHFL.BFLY P2, R38, R35, R32, R33 ;  /* 0x0c00002023267389 */ /* 0x0000640000040021 */
[----:B01----:R-:W-:Y:S01]  /*8d70*/  ENDCOLLECTIVE ;  /* 0x000000000000791b */ /* 0x003fe20003800000 */
.L_x_3594:
        /* <DEDUP_REMOVED lines=13> */
.L_x_3595:
[----:B------:R-:W-:-:S05]  /*8e50*/  FADD.FTZ R31, R41, R22 ;  /* 0x00000016291f7221 */ /* 0x000fca0000010000 */
[----:B------:R-:W-:Y:S02]  /*8e60*/  MOV R35, R31 ;  /* 0x0000001f00237202 */ /* 0x000fe40000000f00 */
[----:B------:R-:W-:-:S07]  /*8e70*/  MOV R41, R38 ;  /* 0x0000002600297202 */ /* 0x000fce0000000f00 */
[----:B------:R-:W-:Y:S05]  /*8e80*/  WARPSYNC.COLLECTIVE R30, `(.L_x_3596) ;  /* 0x000000001e087348 */ /* 0x000fea0003c00000 */
[----:B------:R0:W1:Y:S02]  /*8e90*/  SHFL.BFLY P2, R38, R35, R32, R33 ;  /* 0x0c00002023267389 */ /* 0x0000640000040021 */
[----:B01----:R-:W-:Y:S01]  /*8ea0*/  ENDCOLLECTIVE ;  /* 0x000000000000791b */ /* 0x003fe20003800000 */
.L_x_3596:
        /* <DEDUP_REMOVED lines=8> */
.L_x_3597:
[----:B------:R-:W-:Y:S02]  /*8f30*/  MOV R35, R43 ;  /* 0x0000002b00237202 */ /* 0x000fe40000000f00 */
[----:B------:R-:W-:-:S07]  /*8f40*/  MOV R19, R38 ;  /* 0x0000002600137202 */ /* 0x000fce0000000f00 */
[----:B------:R-:W-:Y:S05]  /*8f50*/  WARPSYNC.COLLECTIVE R30, `(.L_x_3598) ;  /* 0x000000001e087348 */ /* 0x000fea0003c00000 */
[----:B------:R0:W1:Y:S02]  /*8f60*/  SHFL.BFLY P2, R38, R35, R32, R33 ;  /* 0x0c00002023267389 */ /* 0x0000640000040021 */
[----:B01----:R-:W-:Y:S01]  /*8f70*/  ENDCOLLECTIVE ;  /* 0x000000000000791b */ /* 0x003fe20003800000 */
.L_x_3598:
        /* <DEDUP_REMOVED lines=10> */
.L_x_3599:
        /* <DEDUP_REMOVED lines=8> */
.L_x_3600:
        /* <DEDUP_REMOVED lines=9> */
.L_x_3601:
        /* <DEDUP_REMOVED lines=9> */
.L_x_3602:
[----:B------:R-:W-:Y:S01]  /*91c0*/  FADD.FTZ R21, R21, R18 ;  /* 0x0000001215157221 */ /* 0x000fe20000010000 */
[----:B------:R-:W-:-:S04]  /*91d0*/  HFMA2.MMA R32, -RZ, RZ, 0, 2.384185791015625e-07 ;  /* 0x00000004ff207435 */ /* 0x000fc800000001ff */
[----:B------:R-:W-:Y:S02]  /*91e0*/  MOV R35, R21 ;  /* 0x0000001500237202 */ /* 0x000fe40000000f00 */
[----:B------:R-:W-:-:S07]  /*91f0*/  MOV R20, R38 ;  /* 0x0000002600147202 */ /* 0x000fce0000000f00 */
[----:B------:R-:W-:Y:S05]  /*9200*/  WARPSYNC.COLLECTIVE R30, `(.L_x_3603) ;  /* 0x000000001e087348 */ /* 0x000fea0003c00000 */
[----:B------:R0:W1:Y:S02]  /*9210*/  SHFL.BFLY P2, R38, R35, R32, R33 ;  /* 0x0c00002023267389 */ /* 0x0000640000040021 */
[----:B01----:R-:W-:Y:S01]  /*9220*/  ENDCOLLECTIVE ;  /* 0x000000000000791b */ /* 0x003fe20003800000 */
.L_x_3603:
[----:B------:R-:W-:-:S05]  /*9230*/  FADD.FTZ R40, R20, R19 ;  /* 0x0000001314287221 */ /* 0x000fca0000010000 */
[----:B------:R-:W-:Y:S02]  /*9240*/  MOV R35, R40 ;  /* 0x0000002800237202 */ /* 0x000fe40000000f00 */
[----:B------:R-:W-:-:S07]  /*9250*/  MOV R18, R38 ;  /* 0x0000002600127202 */ /* 0x000fce0000000f00 */
[----:B------:R-:W-:Y:S05]  /*9260*/  WARPSYNC.COLLECTIVE R30, `(.L_x_3604) ;  /* 0x000000001e087348 */ /* 0x000fea0003c00000 */
[----:B------:R0:W1:Y:S02]  /*9270*/  SHFL.BFLY P2, R38, R35, R32, R33 ;  /* 0x0c00002023267389 */ /* 0x0000640000040021 */
[----:B01----:R-:W-:Y:S01]  /*9280*/  ENDCOLLECTIVE ;  /* 0x000000000000791b */ /* 0x003fe20003800000 */
.L_x_3604:
        /* <DEDUP_REMOVED lines=9> */
.L_x_3605:
        /* <DEDUP_REMOVED lines=12> */
.L_x_3606:
        /* <DEDUP_REMOVED lines=9> */
.L_x_3607:
[----:B------:R-:W-:-:S05]  /*9470*/  FADD.FTZ R40, R41, R40 ;  /* 0x0000002829287221 */ /* 0x000fca0000010000 */
[----:B------:R-:W-:Y:S02]  /*9480*/  MOV R35, R40 ;  /* 0x0000002800237202 */ /* 0x000fe40000000f00 */
[----:B------:R-:W-:-:S07]  /*9490*/  MOV R27, R38 ;  /* 0x00000026001b7202 */ /* 0x000fce0000000f00 */
[----:B------:R-:W-:Y:S05]  /*94a0*/  WARPSYNC.COLLECTIVE R30, `(.L_x_3608) ;  /* 0x000000001e087348 */ /* 0x000fea0003c00000 */
[----:B------:R0:W1:Y:S02]  /*94b0*/  SHFL.BFLY P2, R38, R35, R32, R33 ;  /* 0x0c00002023267389 */ /* 0x0000640000040021 */
[----:B01----:R-:W-:Y:S01]  /*94c0*/  ENDCOLLECTIVE ;  /* 0x000000000000791b */ /* 0x003fe20003800000 */
.L_x_3608:
[----:B------:R-:W-:Y:S01]  /*94d0*/  FADD.FTZ R22, R42, R27 ;  /* 0x0000001b2a167221 */ /* 0x000fe20000010000 */
[----:B------:R-:W-:Y:S06]  /*94e0*/  BRA `(.L_x_3609) ;  /* 0xffffffe400247947 */ /* 0x000fec000383ffff */
.L_x_3610:
        /* <DEDUP_REMOVED lines=9> */
.L_x_3876:


//--------------------- .text._ZN13group_norm_v218gn_bwd_cuda_kernelI6__halfLi320ELi2ELi16ELi20ELi1024ELb1ELb1ELi32ELi320ELi320ELi4ELb1ELi9ELb0ELb0ELNS_15WgradSyncMethodE3ENS_16CompileConditionILi900EEEEEvPT_S6_S6_PKS5_S8_S8_S8_PKfflPfPj --------------------------
	.section	.text._ZN13group_norm_v218gn_bwd_cuda_kernelI6__halfLi320ELi2ELi16ELi20ELi1024ELb1ELb1ELi32ELi320ELi320ELi4ELb1ELi9ELb0ELb0ELNS_15WgradSyncMethodE3ENS_16CompileConditionILi900EEEEEvPT_S6_S6_PKS5_S8_S8_S8_PKfflPfPj,"ax",@progbits
	.align	128
        .global         _ZN13group_norm_v218gn_bwd_cuda_kernelI6__halfLi320ELi2ELi16ELi20ELi1024ELb1ELb1ELi32ELi320ELi320ELi4ELb1ELi9ELb0ELb0ELNS_15WgradSyncMethodE3ENS_16CompileConditionILi900EEEEEvPT_S6_S6_PKS5_S8_S8_S8_PKfflPfPj
        .type           _ZN13group_norm_v218gn_bwd_cuda_kernelI6__halfLi320ELi2ELi16ELi20ELi1024ELb1ELb1ELi32ELi320ELi320ELi4ELb1ELi9ELb0ELb0ELNS_15WgradSyncMethodE3ENS_16CompileConditionILi900EEEEEvPT_S6_S6_PKS5_S8_S8_S8_PKfflPfPj,@function
        .size           _ZN13group_norm_v218gn_bwd_cuda_kernelI6__halfLi320ELi2ELi16ELi20ELi1024ELb1ELb1ELi32ELi320ELi320ELi4ELb1ELi9ELb0ELb0ELNS_15WgradSyncMethodE3ENS_16CompileConditionILi900EEEEEvPT_S6_S6_PKS5_S8_S8_S8_PKfflPfPj,(.L_x_3877 - _ZN13group_norm_v218gn_bwd_cuda_kernelI6__halfLi320ELi2ELi16ELi20ELi1024ELb1ELb1ELi32ELi320ELi320ELi4ELb1ELi9ELb0ELb0ELNS_15WgradSyncMethodE3ENS_16CompileConditionILi900EEEEEvPT_S6_S6_PKS5_S8_S8_S8_PKfflPfPj)
        .other          _ZN13group_norm_v218gn_bwd_cuda_kernelI6__halfLi320ELi2ELi16ELi20ELi1024ELb1ELb1ELi32ELi320ELi320ELi4ELb1ELi9ELb0ELb0ELNS_15WgradSyncMethodE3ENS_16CompileConditionILi900EEEEEvPT_S6_S6_PKS5_S8_S8_S8_PKfflPfPj,@"STO_CUDA_ENTRY STV_DEFAULT"
_ZN13group_norm_v218gn_bwd_cuda_kernelI6__halfLi320ELi2ELi16ELi20ELi1024ELb1ELb1ELi32ELi320ELi320ELi4ELb1ELi9ELb0ELb0ELNS_15WgradSyncMethodE3ENS_16CompileConditionILi900EEEEEvPT_S6_S6_PKS5_S8_S8_S8_PKfflPfPj:
.text._ZN13group_norm_v218gn_bwd_cuda_kernelI6__halfLi320ELi2ELi16ELi20ELi1024ELb1ELb1ELi32ELi320ELi320ELi4ELb1ELi9ELb0ELb0ELNS_15WgradSyncMethodE3ENS_16CompileConditionILi900EEEEEvPT_S6_S6_PKS5_S8_S8_S8_PKfflPfPj:
        /* <DEDUP_REMOVED lines=29> */
.L_x_3613:
[----:B------:R-:W2:Y:S04]  /*01d0*/  LD.E.STRONG.GPU R0, desc[UR12][R2.64] ;  /* 0x0000000c02007980 */ /* 0x000ea8000c10f900 */
[----:B--2---:R-:W-:Y:S01]  /*01e0*/  CCTL.IVALL ;  /* 0x00000000ff00798f */ /* 0x004fe20002000000 */
[----:B------:R-:W-:Y:S05]  /*01f0*/  YIELD ;  /* 0x0000000000007946 */ /* 0x000fea0003800000 */
[----:B-----5:R-:W-:-:S04]  /*0200*/  LOP3.LUT R0, R0, R5, RZ, 0x3c, !PT ;  /* 0x0000000500007212 */ /* 0x020fc800078e3cff */
[----:B------:R-:W-:-:S13]  /*0210*/  ISETP.GT.AND P0, PT, R0, -0x1, PT ;  /* 0xffffffff0000780c */ /* 0x000fda0003f04270 */
[----:B------:R-:W-:Y:S05]  /*0220*/  @P0 BRA `(.L_x_3613) ;  /* 0xfffffffc00e80947 */ /* 0x000fea000383ffff */
.L_x_3612:
[----:B------:R-:W-:Y:S05]  /*0230*/  WARPSYNC.ALL ;  /* 0x0000000000007948 */ /* 0x000fea0003800000 */
[----:B------:R-:W-:Y:S06]  /*0240*/  BAR.SYNC.DEFER_BLOCKING 0x0 ;  /* 0x0000000000007b1d */ /* 0x000fec0000010000 */
[----:B------:R-:W-:Y:S05]  /*0250*/  BRA `(.L_x_3614) ;  /* 0x0000004c00287947 */ /* 0x000fea0003800000 */
.L_x_3611:
        /* <DEDUP_REMOVED lines=30> */
[----:B-----5:R-:W-:-:S02]  /*0440*/  SHF.R.S32.HI R3, RZ, 0x1f, R12 ;  /* 0x0000001fff037819 */ /* 0x020fc4000001140c */
        /* <DEDUP_REMOVED lines=8> */
[----:B0-----:R-:W-:Y:S02]  /*04d0*/  SHF.R.U32.HI R5, RZ, 0x2, R2 ;  /* 0x00000002ff057819 */ /* 0x001fe40000011602 */
[C---:B------:R-:W-:Y:S02]  /*04e0*/  LOP3.LUT R2, R8.reuse, 0x3, R3, 0x78, !PT ;  /* 0x0000000308027812 */ /* 0x040fe400078e7803 */
[----:B------:R-:W-:Y:S02]  /*04f0*/  SHF.R.U32.HI R11, RZ, 0x2, R11 ;  /* 0x00000002ff0b7819 */ /* 0x000fe4000001160b */
[----:B-1----:R-:W-:Y:S01]  /*0500*/  SHF.R.U32.HI R7, RZ, 0x2, R12 ;  /* 0x00000002ff077819 */ /* 0x002fe2000001160c */
        /* <DEDUP_REMOVED lines=8> */
[----:B------:R-:W-:Y:S02]  /*0590*/  HADD2.F32 R41, -RZ, R38.H1_H1 ;  /* 0x30000026ff297230 */ /* 0x000fe40000004100 */
[----:B------:R-:W-:Y:S02]  /*05a0*/  HADD2.F32 R40, -RZ, R39.H0_H0 ;  /* 0x20000027ff287230 */ /* 0x000fe40000004100 */
[----:B---3--:R-:W-:-:S02]  /*05b0*/  HADD2.F32 R36, -RZ, R35.H0_H0 ;  /* 0x20000023ff247230 */ /* 0x008fc40000004100 */
[----:B------:R-:W-:Y:S02]  /*05c0*/  HADD2.F32 R39, -RZ, R39.H1_H1 ;  /* 0x30000027ff277230 */ /* 0x000fe40000004100 */
[--C-:B------:R-:W-:Y:S02]  /*05d0*/  HADD2.F32 R38, -RZ, R34.reuse.H0_H0 ;  /* 0x20000022ff267230 */ /* 0x100fe40000004100 */
[----:B------:R-:W-:Y:S02]  /*05e0*/  HADD2.F32 R37, -RZ, R34.H1_H1 ;  /* 0x30000022ff257230 */ /* 0x000fe40000004100 */
[----:B0-----:R-:W-:-:S07]  /*05f0*/  HADD2.F32 R35, -RZ, R35.H1_H1 ;  /* 0x30000023ff237230 */ /* 0x001fce0000004100 */
.L_x_3626:
[----:B-1----:R-:W2:Y:S01]  /*0600*/  LDL R4, [R1+0xc] ;  /* 0x00000c0001047983 */ /* 0x002ea20000100800 */
[----:B------:R-:W-:Y:S01]  /*0610*/  USHF.L.U32 UR7, UR18, 0x5, URZ ;  /* 0x0000000512077899 */ /* 0x000fe2000800063f */
[----:B------:R-:W-:Y:S01]  /*0620*/  HFMA2.MMA R21, -RZ, RZ, 0, 0 ;  /* 0x00000000ff157435 */ /* 0x000fe200000001ff */
[----:B------:R-:W-:Y:S01]  /*0630*/  MOV R6, UR10 ;  /* 0x0000000a00067c02 */ /* 0x000fe20008000f00 */
[----:B------:R-:W0:Y:S01]  /*0640*/  S2R R5, SR_TID.X ;  /* 0x0000000000057919 */ /* 0x000e220000002100 */
[----:B------:R-:W-:Y:S01]  /*0650*/  ULOP3.LUT UR7, UR7, 0x3e0, URZ, 0xc0, !UPT ;  /* 0x000003e007077892 */ /* 0x000fe2000f8ec03f */
[----:B------:R-:W-:Y:S01]  /*0660*/  ULDC.64 UR14, c[0x0][0x248] ;  /* 0x00009200000e7ab9 */ /* 0x000fe20000000a00 */
[----:B------:R-:W-:Y:S01]  /*0670*/  STL [R1+0x28], R47 ;  /* 0x0000282f01007387 */ /* 0x000fe20000100800 */
[----:B------:R-:W-:-:S03]  /*0680*/  ULDC.64 UR16, c[0x0][0x228] ;  /* 0x00008a0000107ab9 */ /* 0x000fc60000000a00 */
[----:B------:R-:W-:Y:S04]  /*0690*/  STL [R1+0x24], R48 ;  /* 0x0000243001007387 */ /* 0x000fe80000100800 */
[----:B------:R1:W-:Y:S01]  /*06a0*/  STL [R1+0x20], R49 ;  /* 0x0000203101007387 */ /* 0x0003e20000100800 */
[----:B0-----:R-:W-:-:S05]  /*06b0*/  IMAD.WIDE.U32 R2, R5, -0x33333333, RZ ;  /* 0xcccccccd05027825 */ /* 0x001fca00078e00ff */
[----:B-1----:R-:W-:Y:S02]  /*06c0*/  SHF.R.U32.HI R49, RZ, 0x6, R3 ;  /* 0x00000006ff317819 */ /* 0x002fe40000011603 */
[----:B------:R-:W-:Y:S02]  /*06d0*/  MOV R3, UR10 ;  /* 0x0000000a00037c02 */ /* 0x000fe40008000f00 */
        /* <DEDUP_REMOVED lines=10> */
[C---:B------:R-:W-:Y:S02]  /*0780*/  IADD3 R11, R50.reuse, 0x1400, RZ ;  /* 0x00001400320b7810 */ /* 0x040fe40007ffe0ff */
[----:B--2---:R-:W-:Y:S02]  /*0790*/  LEA R3, P0, R3, R4, 0x4 ;  /* 0x0000000403037211 */ /* 0x004fe400078020ff */
[----:B------:R-:W-:Y:S02]  /*07a0*/  IADD3 R4, P1, R50, R20, RZ ;  /* 0x0000001432047210 */ /* 0x000fe40007f3e0ff */
[----:B------:R-:W-:Y:S02]  /*07b0*/  LEA.HI.X R6, R6, RZ, R5, 0x4, P0 ;  /* 0x000000ff06067211 */ /* 0x000fe400000f2405 */
[----:B------:R-:W-:-:S02]  /*07c0*/  LEA R2, P0, R3, UR14, 0x3 ;  /* 0x0000000e03027c11 */ /* 0x000fc4000f8018ff */
[----:B------:R-:W-:Y:S02]  /*07d0*/  IADD3.X R5, RZ, R53, RZ, P1, !PT ;  /* 0x00000035ff057210 */ /* 0x000fe40000ffe4ff */
[----:B------:R-:W-:Y:S01]  /*07e0*/  LEA.HI.X R3, R3, UR15, R6, 0x3, P0 ;  /* 0x0000000f03037c11 */ /* 0x000fe200080f1c06 */
[----:B------:R-:W-:Y:S01]  /*07f0*/  ULDC.64 UR14, c[0x0][0x230] ;  /* 0x00008c00000e7ab9 */ /* 0x000fe20000000a00 */
[C---:B------:R-:W-:Y:S02]  /*0800*/  SHF.L.U32 R7, R4.reuse, 0x1, RZ ;  /* 0x0000000104077819 */ /* 0x040fe400000006ff */
[----:B------:R-:W-:Y:S02]  /*0810*/  SHF.L.U64.HI R10, R4, 0x1, R5 ;  /* 0x00000001040a7819 */ /* 0x000fe40000010205 */
[----:B------:R-:W2:Y:S01]  /*0820*/  LDG.E.64.CONSTANT R2, desc[UR12][R2.64] ;  /* 0x0000000c02027981 */ /* 0x000ea2000c1e9b00 */
[----:B------:R-:W-:-:S03]  /*0830*/  IADD3 R8, P0, R7, UR14, RZ ;  /* 0x0000000e07087c10 */ /* 0x000fc6000ff1e0ff */
[----:B------:R0:W-:Y:S01]  /*0840*/  STL [R1+0x4], R7 ;  /* 0x0000040701007387 */ /* 0x0001e20000100800 */
[----:B------:R-:W-:Y:S02]  /*0850*/  IADD3.X R9, R10, UR15, RZ, P0, !PT ;  /* 0x0000000f0a097c10 */ /* 0x000fe400087fe4ff */
[----:B------:R-:W-:Y:S01]  /*0860*/  IADD3 R5, R50, 0x500, RZ ;  /* 0x0000050032057810 */ /* 0x000fe20007ffe0ff */
[----:B------:R1:W-:Y:S04]  /*0870*/  STL [R1+0x8], R10 ;  /* 0x0000080a01007387 */ /* 0x0003e80000100800 */
[----:B------:R-:W3:Y:S01]  /*0880*/  LDG.E.64.CONSTANT R8, desc[UR12][R8.64] ;  /* 0x0000000c08087981 */ /* 0x000ee2000c1e9b00 */
[----:B------:R-:W-:-:S04]  /*0890*/  IADD3 R5, P0, R5, R20, RZ ;  /* 0x0000001405057210 */ /* 0x000fc80007f1e0ff */
[----:B------:R-:W-:Y:S02]  /*08a0*/  IADD3.X R4, RZ, R53, RZ, P0, !PT ;  /* 0x00000035ff047210 */ /* 0x000fe400007fe4ff */
[C---:B------:R-:W-:Y:S02]  /*08b0*/  SHF.L.U32 R88, R5.reuse, 0x1, RZ ;  /* 0x0000000105587819 */ /* 0x040fe400000006ff */
[----:B------:R-:W-:Y:S02]  /*08c0*/  SHF.L.U64.HI R14, R5, 0x1, R4 ;  /* 0x00000001050e7819 */ /* 0x000fe40000010204 */
[----:B------:R-:W-:Y:S02]  /*08d0*/  IADD3 R22, P0, R88, UR14, RZ ;  /* 0x0000000e58167c10 */ /* 0x000fe4000ff1e0ff */
[----:B------:R-:W-:Y:S01]  /*08e0*/  IADD3 R5, R50, 0xa00, RZ ;  /* 0x00000a0032057810 */ /* 0x000fe20007ffe0ff */
[----:B------:R4:W-:Y:S01]  /*08f0*/  STL [R1], R14 ;  /* 0x0000000e01007387 */ /* 0x0009e20000100800 */
[----:B------:R-:W-:-:S06]  /*0900*/  IADD3.X R23, R14, UR15, RZ, P0, !PT ;  /* 0x0000000f0e177c10 */ /* 0x000fcc00087fe4ff */
[----:B------:R-:W5:Y:S01]  /*0910*/  LDG.E.64.CONSTANT R22, desc[UR12][R22.64] ;  /* 0x0000000c16167981 */ /* 0x000f62000c1e9b00 */
        /* <DEDUP_REMOVED lines=11> */
[----:B------:R-:W-:Y:S02]  /*09d0*/  SHF.L.U64.HI R13, R5, 0x1, R4 ;  /* 0x00000001050d7819 */ /* 0x000fe40000010204 */
[----:B------:R-:W-:-:S04]  /*09e0*/  IADD3 R4, P0, R12, UR14, RZ ;  /* 0x0000000e0c047c10 */ /* 0x000fc8000ff1e0ff */
[----:B------:R-:W-:-:S06]  /*09f0*/  IADD3.X R5, R13, UR15, RZ, P0, !PT ;  /* 0x0000000f0d057c10 */ /* 0x000fcc00087fe4ff */
[----:B------:R-:W5:Y:S01]  /*0a00*/  LDG.E.64.CONSTANT R4, desc[UR12][R4.64] ;  /* 0x0000000c04047981 */ /* 0x000f62000c1e9b00 */
[----:B------:R-:W-:-:S04]  /*0a10*/  IADD3 R6, P0, R7, UR16, RZ ;  /* 0x0000001007067c10 */ /* 0x000fc8000ff1e0ff */
[----:B0-----:R-:W-:-:S06]  /*0a20*/  IADD3.X R7, R10, UR17, RZ, P0, !PT ;  /* 0x000000110a077c10 */ /* 0x001fcc00087fe4ff */
[----:B------:R-:W5:Y:S01]  /*0a30*/  LDG.E.64.CONSTANT R6, desc[UR12][R6.64] ;  /* 0x0000000c06067981 */ /* 0x000f62000c1e9b00 */
[----:B------:R-:W-:-:S04]  /*0a40*/  IADD3 R11, P0, R11, R20, RZ ;  /* 0x000000140b0b7210 */ /* 0x000fc80007f1e0ff */
[----:B-1----:R-:W-:Y:S02]  /*0a50*/  IADD3.X R10, RZ, R53, RZ, P0, !PT ;  /* 0x00000035ff0a7210 */ /* 0x002fe400007fe4ff */
[----:B------:R-:W-:Y:S02]  /*0a60*/  IADD3 R18, P0, R88, UR16, RZ ;  /* 0x0000001058127c10 */ /* 0x000fe4000ff1e0ff */
[C---:B------:R-:W-:Y:S02]  /*0a70*/  SHF.L.U32 R54, R11.reuse, 0x1, RZ ;  /* 0x000000010b367819 */ /* 0x040fe400000006ff */
[----:B------:R-:W-:Y:S02]  /*0a80*/  IADD3.X R19, R14, UR17, RZ, P0, !PT ;  /* 0x000000110e137c10 */ /* 0x000fe400087fe4ff */
[----:B------:R-:W-:Y:S02]  /*0a90*/  SHF.L.U64.HI R21, R11, 0x1, R10 ;  /* 0x000000010b157819 */ /* 0x000fe4000001020a */
[----:B------:R-:W-:-:S02]  /*0aa0*/  IADD3 R16, P1, R54, UR14, RZ ;  /* 0x0000000e36107c10 */ /* 0x000fc4000ff3e0ff */
[----:B------:R-:W5:Y:S02]  /*0ab0*/  LDG.E.64.CONSTANT R18, desc[UR12][R18.64] ;  /* 0x0000000c12127981 */ /* 0x000f64000c1e9b00 */
[----:B------:R-:W-:-:S06]  /*0ac0*/  IADD3.X R17, R21, UR15, RZ, P1, !PT ;  /* 0x0000000f15117c10 */ /* 0x000fcc0008ffe4ff */
[----:B------:R-:W5:Y:S01]  /*0ad0*/  LDG.E.64.CONSTANT R16, desc[UR12][R16.64] ;  /* 0x0000000c10107981 */ /* 0x000f62000c1e9b00 */
[----:B----4-:R-:W-:-:S04]  /*0ae0*/  IADD3 R14, P0, R86, UR16, RZ ;  /* 0x00000010560e7c10 */ /* 0x010fc8000ff1e0ff */
[----:B------:R-:W-:-:S06]  /*0af0*/  IADD3.X R15, R87, UR17, RZ, P0, !PT ;  /* 0x00000011570f7c10 */ /* 0x000fcc00087fe4ff */
[----:B------:R-:W4:Y:S01]  /*0b00*/  LDG.E.64.CONSTANT R14, desc[UR12][R14.64] ;  /* 0x0000000c0e0e7981 */ /* 0x000f22000c1e9b00 */
[----:B------:R-:W-:-:S04]  /*0b10*/  IADD3 R11, R50, 0x1900, RZ ;  /* 0x00001900320b7810 */ /* 0x000fc80007ffe0ff */
[----:B------:R-:W-:-:S04]  /*0b20*/  IADD3 R11, P0, R11, R20, RZ ;  /* 0x000000140b0b7210 */ /* 0x000fc80007f1e0ff */
[----:B------:R-:W-:Y:S02]  /*0b30*/  IADD3.X R10, RZ, R53, RZ, P0, !PT ;  /* 0x00000035ff0a7210 */ /* 0x000fe400007fe4ff */
[----:B------:R-:W-:Y:S02]  /*0b40*/  IADD3 R12, P0, R12, UR16, RZ ;  /* 0x000000100c0c7c10 */ /* 0x000fe4000ff1e0ff */
[C---:B------:R-:W-:Y:S02]  /*0b50*/  SHF.L.U64.HI R57, R11.reuse, 0x1, R10 ;  /* 0x000000010b397819 */ /* 0x040fe4000001020a */
[----:B------:R-:W-:Y:S02]  /*0b60*/  SHF.L.U32 R66, R11, 0x1, RZ ;  /* 0x000000010b427819 */ /* 0x000fe400000006ff */
[----:B------:R-:W-:-:S06]  /*0b70*/  IADD3.X R13, R13, UR17, RZ, P0, !PT ;  /* 0x000000110d0d7c10 */ /* 0x000fcc00087fe4ff */
[----:B------:R-:W4:Y:S01]  /*0b80*/  LDG.E.64.CONSTANT R12, desc[UR12][R12.64] ;  /* 0x0000000c0c0c7981 */ /* 0x000f22000c1e9b00 */
[----:B--2---:R-:W-:Y:S01]  /*0b90*/  FADD.FTZ R34, R3, UR7 ;  /* 0x0000000703227e21 */ /* 0x004fe20008010000 */
[----:B------:R-:W-:-:S04]  /*0ba0*/  IADD3 R3, R50, 0x1e00, RZ ;  /* 0x00001e0032037810 */ /* 0x000fc80007ffe0ff */
[----:B------:R-:W-:-:S04]  /*0bb0*/  IADD3 R59, P1, R3, R20, RZ ;  /* 0x00000014033b7210 */ /* 0x000fc80007f3e0ff */
[----:B------:R-:W-:Y:S01]  /*0bc0*/  IADD3.X R10, RZ, R53, RZ, P1, !PT ;  /* 0x00000035ff0a7210 */ /* 0x000fe20000ffe4ff */
[----:B---3--:R-:W-:-:S03]  /*0bd0*/  HADD2.F32 R11, -RZ, R8.H1_H1 ;  /* 0x30000008ff0b7230 */ /* 0x008fc60000004100 */
[----:B------:R-:W-:Y:S02]  /*0be0*/  SHF.L.U64.HI R51, R59, 0x1, R10 ;  /* 0x000000013b337819 */ /* 0x000fe4000001020a */
[----:B------:R-:W-:Y:S01]  /*0bf0*/  IADD3 R10, P0, R66, UR14, RZ ;  /* 0x0000000e420a7c10 */ /* 0x000fe2000ff1e0ff */
[----:B------:R-:W-:-:S03]  /*0c00*/  FADD.FTZ R33, -R2, R11 ;  /* 0x0000000b02217221 */ /* 0x000fc60000010100 */
[----:B------:R-:W-:Y:S01]  /*0c10*/  IADD3.X R11, R57, UR15, RZ, P0, !PT ;  /* 0x0000000f390b7c10 */ /* 0x000fe200087fe4ff */
[----:B------:R-:W0:Y:S01]  /*0c20*/  MUFU.RSQ R34, R34 ;  /* 0x0000002200227308 */ /* 0x000e220000001400 */
[----:B------:R-:W-:-:S04]  /*0c30*/  HADD2.F32 R3, -RZ, R8.H0_H0 ;  /* 0x20000008ff037230 */ /* 0x000fc80000004100 */
[----:B------:R-:W2:Y:S01]  /*0c40*/  LDG.E.64.CONSTANT R10, desc[UR12][R10.64] ;  /* 0x0000000c0a0a7981 */ /* 0x000ea2000c1e9b00 */
[--C-:B------:R-:W-:Y:S02]  /*0c50*/  HADD2.F32 R27, -RZ, R9.reuse.H0_H0 ;  /* 0x20000009ff1b7230 */ /* 0x100fe40000004100 */
[C---:B------:R-:W-:Y:S01]  /*0c60*/  FADD.FTZ R3, -R2.reuse, R3 ;  /* 0x0000000302037221 */ /* 0x040fe20000010100 */
[----:B------:R-:W-:Y:S02]  /*0c70*/  HADD2.F32 R9, -RZ, R9.H1_H1 ;  /* 0x30000009ff097230 */ /* 0x000fe40000004100 */
[----:B------:R-:W-:-:S03]  /*0c80*/  FADD.FTZ R27, -R2, R27 ;  /* 0x0000001b021b7221 */ /* 0x000fc60000010100 */
[----:B------:R-:W-:Y:S01]  /*0c90*/  FADD.FTZ R9, -R2, R9 ;  /* 0x0000000902097221 */ /* 0x000fe20000010100 */
[C---:B0-----:R-:W-:Y:S01]  /*0ca0*/  FMUL.FTZ R62, R34.reuse, R3 ;  /* 0x00000003223e7220 */ /* 0x041fe20000410000 */
[----:B------:R-:W-:Y:S01]  /*0cb0*/  FMUL.FTZ R32, R34, R27 ;  /* 0x0000001b22207220 */ /* 0x000fe20000410000 */
[----:B------:R-:W-:Y:S01]  /*0cc0*/  IADD3 R54, P0, R54, UR16, RZ ;  /* 0x0000001036367c10 */ /* 0x000fe2000ff1e0ff */
[----:B-----5:R-:W-:Y:S02]  /*0cd0*/  HADD2.F32 R27, -RZ, R22.H0_H0 ;  /* 0x20000016ff1b7230 */ /* 0x020fe40000004100 */
[----:B------:R-:W-:Y:S01]  /*0ce0*/  FFMA.FTZ R3, R0, R62, R38 ;  /* 0x0000003e00037223 */ /* 0x000fe20000010026 */
[C---:B------:R-:W-:Y:S01]  /*0cf0*/  FMUL.FTZ R31, R34.reuse, R9 ;  /* 0x00000009221f7220 */ /* 0x040fe20000410000 */
[----:B------:R-:W-:Y:S01]  /*0d00*/  FMUL.FTZ R33, R34, R33 ;  /* 0x0000002122217220 */ /* 0x000fe20000410000 */
[----:B------:R-:W-:Y:S01]  /*0d10*/  FFMA.FTZ R26, R40, R32, R36 ;  /* 0x00000020281a7223 */ /* 0x000fe20000010024 */
[----:B------:R-:W-:Y:S01]  /*0d20*/  FMUL.FTZ R52, R3, -1.4426950216293334961 ;  /* 0xbfb8aa3b03347820 */ /* 0x000fe20000410000 */
[----:B------:R-:W-:Y:S01]  /*0d30*/  IADD3.X R55, R21, UR17, RZ, P0, !PT ;  /* 0x0000001115377c10 */ /* 0x000fe200087fe4ff */
[----:B------:R-:W-:Y:S01]  /*0d40*/  FADD.FTZ R21, -R2, R27 ;  /* 0x0000001b02157221 */ /* 0x000fe20000010100 */
[----:B------:R-:W-:Y:S01]  /*0d50*/  SHF.L.U32 R59, R59, 0x1, RZ ;  /* 0x000000013b3b7819 */ /* 0x000fe200000006ff */
[----:B------:R-:W-:Y:S01]  /*0d60*/  FFMA.FTZ R27, R39, R31, R35 ;  /* 0x0000001f271b7223 */ /* 0x000fe20000010023 */
[----:B------:R-:W-:Y:S01]  /*0d70*/  FFMA.FTZ R28, R41, R33, R37 ;  /* 0x00000021291c7223 */ /* 0x000fe20000010025 */
[----:B------:R-:W-:Y:S01]  /*0d80*/  FMUL.FTZ R63, R26, -1.4426950216293334961 ;  /* 0xbfb8aa3b1a3f7820 */ /* 0x000fe20000410000 */
[----:B------:R-:W0:Y:S01]  /*0d90*/  MUFU.EX2 R52, R52 ;  /* 0x0000003400347308 */ /* 0x000e220000000800 */
[----:B------:R-:W-:Y:S01]  /*0da0*/  IADD3 R8, P1, R59, UR14, RZ ;  /* 0x0000000e3b087c10 */ /* 0x000fe2000ff3e0ff */
[----:B------:R-:W-:Y:S01]  /*0db0*/  FMUL.FTZ R60, R27, -1.4426950216293334961 ;  /* 0xbfb8aa3b1b3c7820 */ /* 0x000fe20000410000 */
[----:B------:R-:W-:Y:S01]  /*0dc0*/  FMUL.FTZ R64, R28, -1.4426950216293334961 ;  /* 0xbfb8aa3b1c407820 */ /* 0x000fe20000410000 */
[----:B------:R-:W3:Y:S01]  /*0dd0*/  LDG.E.64.CONSTANT R54, desc[UR12][R54.64] ;  /* 0x0000000c36367981 */ /* 0x000ee2000c1e9b00 */
[----:B------:R-:W-:-:S03]  /*0de0*/  IADD3.X R9, R51, UR15, RZ, P1, !PT ;  /* 0x0000000f33097c10 */ /* 0x000fc60008ffe4ff */
[----:B------:R-:W1:Y:S03]  /*0df0*/  MUFU.EX2 R63, R63 ;  /* 0x0000003f003f7308 */ /* 0x000e660000000800 */
[----:B------:R-:W5:Y:S05]  /*0e00*/  LDG.E.64.CONSTANT R8, desc[UR12][R8.64] ;  /* 0x0000000c08087981 */ /* 0x000f6a000c1e9b00 */
[----:B------:R-:W1:Y:S01]  /*0e10*/  MUFU.EX2 R60, R60 ;  /* 0x0000003c003c7308 */ /* 0x000e620000000800 */
[----:B------:R-:W-:-:S07]  /*0e20*/  HADD2.F32 R61, -RZ, R23.H0_H0 ;  /* 0x20000017ff3d7230 */ /* 0x000fce0000004100 */
[----:B------:R-:W1:Y:S01]  /*0e30*/  MUFU.EX2 R64, R64 ;  /* 0x0000004000407308 */ /* 0x000e620000000800 */
[----:B0-----:R-:W-:Y:S01]  /*0e40*/  FADD.FTZ R52, R52, 1 ;  /* 0x3f80000034347421 */ /* 0x001fe20000010000 */
[----:B------:R-:W-:Y:S02]  /*0e50*/  HADD2.F32 R65, -RZ, R23.H1_H1 ;  /* 0x30000017ff417230 */ /* 0x000fe40000004100 */
[----:B------:R-:W-:Y:S01]  /*0e60*/  FADD.FTZ R23, -R2, R61 ;  /* 0x0000003d02177221 */ /* 0x000fe20000010100 */
[----:B------:R-:W-:Y:S02]  /*0e70*/  HADD2.F32 R29, -RZ, R22.H1_H1 ;  /* 0x30000016ff1d7230 */ /* 0x000fe40000004100 */
[C---:B------:R-:W-:Y:S01]  /*0e80*/  FMUL.FTZ R30, R34.reuse, R21 ;  /* 0x00000015221e7220 */ /* 0x040fe20000410000 */
[----:B-1----:R-:W-:Y:S01]  /*0e90*/  FADD.FTZ R69, R63, 1 ;  /* 0x3f8000003f457421 */ /* 0x002fe20000010000 */
[--C-:B------:R-:W-:Y:S02]  /*0ea0*/  HADD2.F32 R73, -RZ, R25.reuse.H0_H0 ;  /* 0x20000019ff497230 */ /* 0x100fe40000004100 */
[----:B------:R-:W-:Y:S01]  /*0eb0*/  FMUL.FTZ R84, R34, R23 ;  /* 0x0000001722547220 */ /* 0x000fe20000410000 */
[----:B------:R-:W-:Y:S01]  /*0ec0*/  HADD2.F32 R79, -RZ, R25.H1_H1 ;  /* 0x30000019ff4f7230 */ /* 0x000fe20000004100 */
[----:B------:R-:W0:Y:S01]  /*0ed0*/  MUFU.RCP R52, R52 ;  /* 0x0000003400347308 */ /* 0x000e220000001000 */
[----:B------:R-:W-:Y:S01]  /*0ee0*/  FADD.FTZ R25, R60, 1 ;  /* 0x3f8000003c197421 */ /* 0x000fe20000010000 */
[----:B------:R-:W-:Y:S01]  /*0ef0*/  FADD.FTZ R29, -R2, R29 ;  /* 0x0000001d021d7221 */ /* 0x000fe20000010100 */
[----:B------:R-:W-:Y:S01]  /*0f00*/  FFMA.FTZ R21, R0, R30, R38 ;  /* 0x0000001e00157223 */ /* 0x000fe20000010026 */
[----:B------:R-:W-:Y:S01]  /*0f10*/  FADD.FTZ R83, -R2, R65 ;  /* 0x0000004102537221 */ /* 0x000fe20000010100 */
[----:B------:R-:W-:Y:S01]  /*0f20*/  FFMA.FTZ R65, R40, R84, R36 ;  /* 0x0000005428417223 */ /* 0x000fe20000010024 */
[----:B------:R-:W-:-:S02]  /*0f30*/  FADD.FTZ R64, R64, 1 ;  /* 0x3f80000040407421 */ /* 0x000fc40000010000 */
[----:B------:R-:W1:Y:S01]  /*0f40*/  MUFU.RCP R69, R69 ;  /* 0x0000004500457308 */ /* 0x000e620000001000 */
[----:B------:R-:W-:Y:S01]  /*0f50*/  FMUL.FTZ R85, R34, R29 ;  /* 0x0000001d22557220 */ /* 0x000fe20000410000 */
[----:B------:R-:W-:Y:S01]  /*0f60*/  FMUL.FTZ R29, R21, -1.4426950216293334961 ;  /* 0xbfb8aa3b151d7820 */ /* 0x000fe20000410000 */
[----:B------:R-:W-:Y:S01]  /*0f70*/  FMUL.FTZ R68, R65, -1.4426950216293334961 ;  /* 0xbfb8aa3b41447820 */ /* 0x000fe20000410000 */
[----:B------:R-:W-:-:S04]  /*0f80*/  HADD2.F32 R78, -RZ, R4.H0_H0 ;  /* 0x20000004ff4e7230 */ /* 0x000fc80000004100 */
[----:B------:R-:W1:Y:S08]  /*0f90*/  MUFU.RCP R71, R64 ;  /* 0x0000004000477308 */ /* 0x000e700000001000 */
[----:B------:R-:W1:Y:S01]  /*0fa0*/  MUFU.RCP R25, R25 ;  /* 0x0000001900197308 */ /* 0x000e620000001000 */
[----:B------:R-:W-:Y:S01]  /*0fb0*/  FADD.FTZ R78, -R2, R78 ;  /* 0x0000004e024e7221 */ /* 0x000fe20000010100 */
[----:B0-----:R-:W-:-:S06]  /*0fc0*/  FADD.FTZ R72, -R52, 1 ;  /* 0x3f80000034487421 */ /* 0x001fcc0000010100 */
[----:B------:R-:W0:Y:S01]  /*0fd0*/  MUFU.EX2 R29, R29 ;  /* 0x0000001d001d7308 */ /* 0x000e220000000800 */
[----:B------:R-:W-:Y:S01]  /*0fe0*/  FADD.FTZ R73, -R2, R73 ;  /* 0x0000004902497221 */ /* 0x000fe20000010100 */
[----:B------:R-:W-:Y:S01]  /*0ff0*/  FMUL.FTZ R78, R34, R78 ;  /* 0x0000004e224e7220 */ /* 0x000fe20000410000 */
[----:B------:R-:W-:-:S05]  /*1000*/  FFMA.FTZ R61, R41, R85, R37 ;  /* 0x00000055293d7223 */ /* 0x000fca0000010025 */
[----:B------:R-:W4:Y:S01]  /*1010*/  MUFU.EX2 R68, R68 ;  /* 0x0000004400447308 */ /* 0x000f220000000800 */
[----:B------:R-:W-:Y:S01]  /*1020*/  FFMA.FTZ R72, R3, R72, 1 ;  /* 0x3f80000003487423 */ /* 0x000fe20000010048 */
[----:B-1----:R-:W-:Y:S01]  /*1030*/  FADD.FTZ R74, -R69, 1 ;  /* 0x3f800000454a7421 */ /* 0x002fe20000010100 */
[----:B------:R-:W-:Y:S01]  /*1040*/  FMUL.FTZ R80, R34, R73 ;  /* 0x0000004922507220 */ /* 0x000fe20000410000 */
[----:B------:R-:W-:Y:S01]  /*1050*/  FFMA.FTZ R3, R0, R78, R38 ;  /* 0x0000004e00037223 */ /* 0x000fe20000010026 */
[----:B------:R-:W-:Y:S01]  /*1060*/  FMUL.FTZ R70, R61, -1.4426950216293334961 ;  /* 0xbfb8aa3b3d467820 */ /* 0x000fe20000410000 */
[----:B------:R-:W-:Y:S01]  /*1070*/  FMUL.FTZ R83, R34, R83 ;  /* 0x0000005322537220 */ /* 0x000fe20000410000 */
[----:B------:R-:W-:Y:S01]  /*1080*/  FADD.FTZ R73, -R71, 1 ;  /* 0x3f80000047497421 */ /* 0x000fe20000010100 */
[----:B------:R-:W-:Y:S01]  /*1090*/  FADD.FTZ R75, -R25, 1 ;  /* 0x3f800000194b7421 */ /* 0x000fe20000010100 */
[----:B------:R-:W-:Y:S01]  /*10a0*/  FFMA.FTZ R74, R26, R74, 1 ;  /* 0x3f8000001a4a7423 */ /* 0x000fe2000001004a */
[----:B------:R-:W-:-:S02]  /*10b0*/  HADD2.F32 R23, -RZ, R24.H0_H0 ;  /* 0x20000018ff177230 */ /* 0x000fc40000004100 */
[----:B------:R-:W-:Y:S01]  /*10c0*/  FMUL.FTZ R26, R3, -1.4426950216293334961 ;  /* 0xbfb8aa3b031a7820 */ /* 0x000fe20000410000 */
[----:B------:R-:W-:Y:S02]  /*10d0*/  HADD2.F32 R67, -RZ, R24.H1_H1 ;  /* 0x30000018ff437230 */ /* 0x000fe40000004100 */
[----:B------:R-:W-:Y:S01]  /*10e0*/  FFMA.FTZ R24, R39, R83, R35 ;  /* 0x0000005327187223 */ /* 0x000fe20000010023 */
[----:B------:R-:W-:Y:S01]  /*10f0*/  FFMA.FTZ R73, R28, R73, 1 ;  /* 0x3f8000001c497423 */ /* 0x000fe20000010049 */
[----:B------:R-:W-:Y:S01]  /*1100*/  FFMA.FTZ R75, R27, R75, 1 ;  /* 0x3f8000001b4b7423 */ /* 0x000fe2000001004b */
[----:B------:R-:W1:Y:S01]  /*1110*/  MUFU.EX2 R70, R70 ;  /* 0x0000004600467308 */ /* 0x000e620000000800 */
[----:B------:R-:W-:Y:S01]  /*1120*/  FMUL.FTZ R72, R52, R72 ;  /* 0x0000004834487220 */ /* 0x000fe20000410000 */
[----:B0-----:R-:W-:Y:S01]  /*1130*/  FADD.FTZ R29, R29, 1 ;  /* 0x3f8000001d1d7421 */ /* 0x001fe20000010000 */
[----:B------:R-:W-:Y:S01]  /*1140*/  IADD3 R60, R50, 0x2300, RZ ;  /* 0x00002300323c7810 */ /* 0x000fe20007ffe0ff */
[----:B------:R-:W-:Y:S01]  /*1150*/  FMUL.FTZ R56, R24, -1.4426950216293334961 ;  /* 0xbfb8aa3b18387820 */ /* 0x000fe20000410000 */
[----:B------:R-:W-:Y:S01]  /*1160*/  FMUL.FTZ R28, R71, R73 ;  /* 0x00000049471c7220 */ /* 0x000fe20000410000 */
[----:B----4-:R-:W-:-:S02]  /*1170*/  FADD.FTZ R68, R68, 1 ;  /* 0x3f80000044447421 */ /* 0x010fc40000010000 */
[----:B------:R0:W-:Y:S01]  /*1180*/  MUFU.EX2 R52, R26 ;  /* 0x0000001a00347308 */ /* 0x0001e20000000800 */
[----:B------:R-:W-:Y:S01]  /*1190*/  FMUL.FTZ R27, R69, R74 ;  /* 0x0000004a451b7220 */ /* 0x000fe20000410000 */
[--C-:B------:R-:W-:Y:S01]  /*11a0*/  HADD2.F32 R71, -RZ, R6.reuse.H1_H1 ;  /* 0x30000006ff477230 */ /* 0x100fe20000004100 */
[----:B------:R-:W-:Y:S01]  /*11b0*/  IADD3 R20, P0, R60, R20, RZ ;  /* 0x000000143c147210 */ /* 0x000fe20007f1e0ff */
[----:B------:R-:W-:Y:S01]  /*11c0*/  FADD.FTZ R23, -R2, R23 ;  /* 0x0000001702177221 */ /* 0x000fe20000010100 */
[----:B0-----:R-:W-:Y:S01]  /*11d0*/  FMUL.FTZ R26, R25, R75 ;  /* 0x0000004b191a7220 */ /* 0x001fe20000410000 */
[----:B------:R-:W-:Y:S02]  /*11e0*/  HADD2.F32 R25, -RZ, R6.H0_H0 ;  /* 0x20000006ff197230 */ /* 0x000fe40000004100 */
[----:B------:R0:W4:Y:S01]  /*11f0*/  MUFU.RCP R69, R29 ;  /* 0x0000001d00457308 */ /* 0x0001220000001000 */
[--C-:B------:R-:W-:Y:S01]  /*1200*/  HADD2.F32 R6, -RZ, R7.reuse.H0_H0 ;  /* 0x20000007ff067230 */ /* 0x100fe20000004100 */
[----:B------:R-:W-:Y:S01]  /*1210*/  IADD3.X R53, RZ, R53, RZ, P0, !PT ;  /* 0x00000035ff357210 */ /* 0x000fe200007fe4ff */
[----:B------:R-:W-:-:S02]  /*1220*/  HADD2.F32 R7, -RZ, R7.H1_H1 ;  /* 0x30000007ff077230 */ /* 0x000fc40000004100 */
[----:B------:R-:W-:Y:S02]  /*1230*/  HADD2.F32 R76, -RZ, R5.H0_H0 ;  /* 0x20000005ff4c7230 */ /* 0x000fe40000004100 */
[----:B------:R-:W-:Y:S01]  /*1240*/  FMUL.FTZ R27, R6, R27 ;  /* 0x0000001b061b7220 */ /* 0x000fe20000410000 */
[----:B------:R-:W4:Y:S01]  /*1250*/  MUFU.EX2 R56, R56 ;  /* 0x0000003800387308 */ /* 0x000f220000000800 */
[----:B------:R-:W-:Y:S01]  /*1260*/  FMUL.FTZ R82, R34, R23 ;  /* 0x0000001722527220 */ /* 0x000fe20000410000 */
[----:B------:R-:W-:Y:S01]  /*1270*/  IADD3 R6, P0, R66, UR16, RZ ;  /* 0x0000001042067c10 */ /* 0x000fe2000ff1e0ff */
[----:B------:R-:W-:-:S05]  /*1280*/  FMUL.FTZ R26, R7, R26 ;  /* 0x0000001a071a7220 */ /* 0x000fca0000410000 */
[----:B------:R-:W4:Y:S01]  /*1290*/  MUFU.RCP R68, R68 ;  /* 0x0000004400447308 */ /* 0x000f220000001000 */
[----:B------:R-:W-:Y:S01]  /*12a0*/  FADD.FTZ R76, -R2, R76 ;  /* 0x0000004c024c7221 */ /* 0x000fe20000010100 */
[----:B------:R-:W-:Y:S01]  /*12b0*/  FFMA.FTZ R22, R0, R82, R38 ;  /* 0x0000005200167223 */ /* 0x000fe20000010026 */
[----:B------:R-:W-:Y:S01]  /*12c0*/  FMUL.FTZ R28, R71, R28 ;  /* 0x0000001c471c7220 */ /* 0x000fe20000410000 */
[----:B------:R-:W-:Y:S01]  /*12d0*/  IADD3.X R7, R57, UR17, RZ, P0, !PT ;  /* 0x0000001139077c10 */ /* 0x000fe200087fe4ff */
[----:B------:R-:W-:Y:S02]  /*12e0*/  HADD2.F32 R71, -RZ, R4.H1_H1 ;  /* 0x30000004ff477230 */ /* 0x000fe40000004100 */
[----:B0-----:R-:W-:Y:S01]  /*12f0*/  FMUL.FTZ R29, R25, R72 ;  /* 0x00000048191d7220 */ /* 0x001fe20000410000 */
[----:B-1----:R-:W-:Y:S01]  /*1300*/  FADD.FTZ R25, R70, 1 ;  /* 0x3f80000046197421 */ /* 0x002fe20000010000 */
[----:B------:R-:W-:Y:S01]  /*1310*/  FMUL.FTZ R76, R34, R76 ;  /* 0x0000004c224c7220 */ /* 0x000fe20000410000 */
[----:B------:R-:W-:Y:S01]  /*1320*/  FMUL.FTZ R58, R22, -1.4426950216293334961 ;  /* 0xbfb8aa3b163a7820 */ /* 0x000fe20000410000 */
[----:B------:R-:W-:Y:S01]  /*1330*/  SHF.L.U32 R70, R20, 0x1, RZ ;  /* 0x0000000114467819 */ /* 0x000fe200000006ff */
[----:B------:R-:W-:Y:S01]  /*1340*/  FADD.FTZ R71, -R2, R71 ;  /* 0x0000004702477221 */ /* 0x000fe20000010100 */
[----:B------:R-:W3:Y:S01]  /*1350*/  LDG.E.64.CONSTANT R6, desc[UR12][R6.64] ;  /* 0x0000000c06067981 */ /* 0x000ee2000c1e9b00 */
[----:B------:R-:W-:Y:S01]  /*1360*/  SHF.L.U64.HI R53, R20, 0x1, R53 ;  /* 0x0000000114357819 */ /* 0x000fe20000010235 */
[----:B----4-:R-:W-:Y:S01]  /*1370*/  FADD.FTZ R72, -R69, 1 ;  /* 0x3f80000045487421 */ /* 0x010fe20000010100 */
[----:B------:R-:W-:Y:S01]  /*1380*/  FFMA.FTZ R57, R40, R76, R36 ;  /* 0x0000004c28397223 */ /* 0x000fe20000010024 */
[----:B------:R-:W-:Y:S01]  /*1390*/  IADD3 R20, P0, R70, UR14, RZ ;  /* 0x0000000e46147c10 */ /* 0x000fe2000ff1e0ff */
[----:B------:R-:W-:Y:S01]  /*13a0*/  MUFU.EX2 R58, R58 ;  /* 0x0000003a003a7308 */ /* 0x000fe20000000800 */
[----:B------:R-:W-:Y:S01]  /*13b0*/  FMUL.FTZ R77, R34, R71 ;  /* 0x00000047224d7220 */ /* 0x000fe20000410000 */
[----:B------:R-:W-:Y:S01]  /*13c0*/  FADD.FTZ R71, R56, 1 ;  /* 0x3f80000038477421 */ /* 0x000fe20000010000 */
[----:B------:R-:W-:Y:S01]  /*13d0*/  FFMA.FTZ R72, R21, R72, 1 ;  /* 0x3f80000015487423 */ /* 0x000fe20000010048 */
[----:B------:R-:W-:Y:S01]  /*13e0*/  FADD.FTZ R74, -R68, 1 ;  /* 0x3f800000444a7421 */ /* 0x000fe20000010100 */
[----:B------:R-:W-:Y:S01]  /*13f0*/  FMUL.FTZ R4, R57, -1.4426950216293334961 ;  /* 0xbfb8aa3b39047820 */ /* 0x000fe20000410000 */
[----:B------:R-:W-:-:S02]  /*1400*/  IADD3.X R21, R53, UR15, RZ, P0, !PT ;  /* 0x0000000f35157c10 */ /* 0x000fc400087fe4ff */
[----:B------:R-:W0:Y:S01]  /*1410*/  MUFU.RCP R25, R25 ;  /* 0x0000001900197308 */ /* 0x000e220000001000 */
[----:B------:R-:W-:Y:S01]  /*1420*/  FFMA.FTZ R74, R65, R74, 1 ;  /* 0x3f800000414a7423 */ /* 0x000fe2000001004a */
[----:B------:R-:W-:Y:S02]  /*1430*/  HADD2.F32 R75, -RZ, R5.H1_H1 ;  /* 0x30000005ff4b7230 */ /* 0x000fe40000004100 */
[----:B------:R-:W-:-:S04]  /*1440*/  FADD.FTZ R67, -R2, R67 ;  /* 0x0000004302437221 */ /* 0x000fc80000010100 */
[----:B------:R-:W1:Y:S01]  /*1450*/  MUFU.RCP R71, R71 ;  /* 0x0000004700477308 */ /* 0x000e620000001000 */
[----:B------:R-:W-:Y:S01]  /*1460*/  FMUL.FTZ R81, R34, R67 ;  /* 0x0000004322517220 */ /* 0x000fe20000410000 */
[----:B------:R-:W-:Y:S01]  /*1470*/  FFMA.FTZ R63, R40, R80, R36 ;  /* 0x00000050283f7223 */ /* 0x000fe20000010024 */
[----:B------:R-:W-:Y:S01]  /*1480*/  FADD.FTZ R79, -R2, R79 ;  /* 0x0000004f024f7221 */ /* 0x000fe20000010100 */
[----:B------:R-:W-:Y:S01]  /*1490*/  FMUL.FTZ R72, R69, R72 ;  /* 0x0000004845487220 */ /* 0x000fe20000410000 */
[----:B------:R-:W-:Y:S01]  /*14a0*/  FADD.FTZ R52, R52, 1 ;  /* 0x3f80000034347421 */ /* 0x000fe20000010000 */
[----:B------:R-:W-:Y:S01]  /*14b0*/  FFMA.FTZ R56, R41, R77, R37 ;  /* 0x0000004d29387223 */ /* 0x000fe20000010025 */
[----:B-----5:R-:W-:Y:S01]  /*14c0*/  HADD2.F32 R93, -RZ, R9.H1_H1 ;  /* 0x30000009ff5d7230 */ /* 0x020fe20000004100 */
[----:B------:R4:W-:Y:S01]  /*14d0*/  MUFU.EX2 R65, R4 ;  /* 0x0000000400417308 */ /* 0x0009e20000000800 */
[----:B------:R-:W-:Y:S01]  /*14e0*/  UIADD3 UR7, UP0, UR10, 0x9, URZ ;  /* 0x000000090a077890 */ /* 0x000fe2000ff1e03f */
[----:B------:R-:W-:Y:S01]  /*14f0*/  FFMA.FTZ R42, R62, R29, R42 ;  /* 0x0000001d3e2a7223 */ /* 0x000fe2000001002a */
[----:B------:R-:W-:Y:S01]  /*1500*/  FADD.FTZ R43, R29, R43 ;  /* 0x0000002b1d2b7221 */ /* 0x000fe20000010000 */
[----:B------:R-:W-:Y:S01]  /*1510*/  FFMA.FTZ R44, R33, R28, R44 ;  /* 0x0000001c212c7223 */ /* 0x000fe2000001002c */
[----:B------:R-:W-:Y:S01]  /*1520*/  FADD.FTZ R45, R28, R45 ;  /* 0x0000002d1c2d7221 */ /* 0x000fe20000010000 */
[----:B------:R-:W-:Y:S01]  /*1530*/  FFMA.FTZ R46, R32, R27, R46 ;  /* 0x0000001b202e7223 */ /* 0x000fe2000001002e */
[----:B------:R-:W-:Y:S01]  /*1540*/  ULDC.64 UR14, c[0x0][0x258] ;  /* 0x00009600000e7ab9 */ /* 0x000fe20000000a00 */
[----:B----4-:R4:W5:Y:S01]  /*1550*/  LDG.E.64.CONSTANT R4, desc[UR12][R20.64] ;  /* 0x0000000c14047981 */ /* 0x010962000c1e9b00 */
[----:B------:R-:W-:Y:S01]  /*1560*/  FFMA.FTZ R67, R41, R81, R37 ;  /* 0x0000005129437223 */ /* 0x000fe20000010025 */
[----:B0-----:R-:W-:Y:S01]  /*1570*/  FADD.FTZ R73, -R25, 1 ;  /* 0x3f80000019497421 */ /* 0x001fe20000010100 */
[----:B------:R-:W-:-:S02]  /*1580*/  FMUL.FTZ R50, R63, -1.4426950216293334961 ;  /* 0xbfb8aa3b3f327820 */ /* 0x000fc40000410000 */
[----:B------:R-:W-:Y:S01]  /*1590*/  FMUL.FTZ R23, R67, -1.4426950216293334961 ;  /* 0xbfb8aa3b43177820 */ /* 0x000fe20000410000 */
[----:B----4-:R-:W-:Y:S01]  /*15a0*/  FADD.FTZ R21, R58, 1 ;  /* 0x3f8000003a157421 */ /* 0x010fe20000010000 */
[----:B------:R-:W-:Y:S01]  /*15b0*/  FFMA.FTZ R73, R61, R73, 1 ;  /* 0x3f8000003d497423 */ /* 0x000fe20000010049 */
[----:B-1----:R-:W-:-:S04]  /*15c0*/  FADD.FTZ R61, -R71, 1 ;  /* 0x3f800000473d7421 */ /* 0x002fc80000010100 */
[----:B------:R-:W0:Y:S01]  /*15d0*/  MUFU.RCP R21, R21 ;  /* 0x0000001500157308 */ /* 0x000e220000001000 */
[----:B------:R-:W-:Y:S01]  /*15e0*/  FFMA.FTZ R24, R24, R61, 1 ;  /* 0x3f80000018187423 */ /* 0x000fe2000001003d */
[----:B------:R-:W-:-:S06]  /*15f0*/  FMUL.FTZ R79, R34, R79 ;  /* 0x0000004f224f7220 */ /* 0x000fcc0000410000 */
[----:B------:R-:W1:Y:S01]  /*1600*/  MUFU.EX2 R23, R23 ;  /* 0x0000001700177308 */ /* 0x000e620000000800 */
[----:B------:R-:W-:Y:S01]  /*1610*/  FMUL.FTZ R71, R71, R24 ;  /* 0x0000001847477220 */ /* 0x000fe20000410000 */
[----:B------:R-:W-:Y:S01]  /*1620*/  FFMA.FTZ R64, R39, R79, R35 ;  /* 0x0000004f27407223 */ /* 0x000fe20000010023 */
[----:B------:R-:W-:-:S05]  /*1630*/  HADD2.F32 R24, -RZ, R18.H1_H1 ;  /* 0x30000012ff187230 */ /* 0x000fca0000004100 */
[----:B------:R-:W4:Y:S01]  /*1640*/  MUFU.EX2 R50, R50 ;  /* 0x0000003200327308 */ /* 0x000f220000000800 */
[----:B------:R-:W-:Y:S01]  /*1650*/  FMUL.FTZ R73, R25, R73 ;  /* 0x0000004919497220 */ /* 0x000fe20000410000 */
[----:B------:R-:W-:Y:S01]  /*1660*/  FMUL.FTZ R60, R64, -1.4426950216293334961 ;  /* 0xbfb8aa3b403c7820 */ /* 0x000fe20000410000 */
[----:B------:R-:W-:Y:S02]  /*1670*/  HADD2.F32 R25, -RZ, R18.H0_H0 ;  /* 0x20000012ff197230 */ /* 0x000fe40000004100 */
[----:B------:R-:W-:Y:S01]  /*1680*/  FMUL.FTZ R24, R24, R73 ;  /* 0x0000004918187220 */ /* 0x000fe20000410000 */
[--C-:B------:R-:W-:Y:S02]  /*1690*/  HADD2.F32 R20, -RZ, R16.reuse.H0_H0 ;  /* 0x20000010ff147230 */ /* 0x100fe40000004100 */
[----:B------:R-:W-:Y:S02]  /*16a0*/  HADD2.F32 R18, -RZ, R19.H0_H0 ;  /* 0x20000013ff127230 */ /* 0x000fe40000004100 */
[----:B------:R-:W-:-:S02]  /*16b0*/  HADD2.F32 R73, -RZ, R16.H1_H1 ;  /* 0x30000010ff497230 */ /* 0x000fc40000004100 */
[----:B0-----:R-:W-:Y:S01]  /*16c0*/  FADD.FTZ R16, -R21, 1 ;  /* 0x3f80000015107421 */ /* 0x001fe20000010100 */
[----:B------:R-:W-:Y:S01]  /*16d0*/  HADD2.F32 R19, -RZ, R19.H1_H1 ;  /* 0x30000013ff137230 */ /* 0x000fe20000004100 */
[----:B------:R-:W0:Y:S01]  /*16e0*/  MUFU.EX2 R60, R60 ;  /* 0x0000003c003c7308 */ /* 0x000e220000000800 */
[----:B-1----:R-:W-:Y:S01]  /*16f0*/  FADD.FTZ R23, R23, 1 ;  /* 0x3f80000017177421 */ /* 0x002fe20000010000 */
[----:B------:R-:W-:Y:S01]  /*1700*/  FFMA.FTZ R16, R22, R16, 1 ;  /* 0x3f80000016107423 */ /* 0x000fe20000010010 */
[----:B------:R-:W-:Y:S01]  /*1710*/  FMUL.FTZ R69, R68, R74 ;  /* 0x0000004a44457220 */ /* 0x000fe20000410000 */
[----:B------:R-:W-:Y:S01]  /*1720*/  FMUL.FTZ R22, R19, R71 ;  /* 0x0000004713167220 */ /* 0x000fe20000410000 */
[----:B----4-:R-:W-:Y:S01]  /*1730*/  FADD.FTZ R19, R50, 1 ;  /* 0x3f80000032137421 */ /* 0x010fe20000010000 */
[----:B------:R-:W-:Y:S02]  /*1740*/  IADD3 R50, P0, R59, UR16, RZ ;  /* 0x000000103b327c10 */ /* 0x000fe4000ff1e0ff */
[----:B------:R1:W-:Y:S02]  /*1750*/  MUFU.RCP R68, R23 ;  /* 0x0000001700447308 */ /* 0x0003e40000001000 */
[----:B------:R-:W-:Y:S01]  /*1760*/  IADD3.X R51, R51, UR17, RZ, P0, !PT ;  /* 0x0000001133337c10 */ /* 0x000fe200087fe4ff */
[----:B------:R-:W-:-:S05]  /*1770*/  FMUL.FTZ R25, R25, R72 ;  /* 0x0000004819197220 */ /* 0x000fca0000410000 */
[----:B------:R-:W4:Y:S01]  /*1780*/  LDG.E.64.CONSTANT R50, desc[UR12][R50.64] ;  /* 0x0000000c32327981 */ /* 0x000f22000c1e9b00 */
[----:B-1----:R-:W-:Y:S01]  /*1790*/  FMUL.FTZ R23, R18, R69 ;  /* 0x0000004512177220 */ /* 0x002fe20000410000 */
[----:B------:R-:W-:-:S05]  /*17a0*/  HADD2.F32 R69, -RZ, R17.H0_H0 ;  /* 0x20000011ff457230 */ /* 0x000fca0000004100 */
[----:B------:R-:W-:-:S04]  /*17b0*/  FADD.FTZ R69, -R2, R69 ;  /* 0x0000004502457221 */ /* 0x000fc80000010100 */
[----:B------:R-:W-:Y:S01]  /*17c0*/  FMUL.FTZ R72, R34, R69 ;  /* 0x0000004522487220 */ /* 0x000fe20000410000 */
[----:B0-----:R-:W-:-:S06]  /*17d0*/  FADD.FTZ R69, R60, 1 ;  /* 0x3f8000003c457421 */ /* 0x001fcc0000010000 */
[----:B------:R-:W0:Y:S02]  /*17e0*/  MUFU.RCP R69, R69 ;  /* 0x0000004500457308 */ /* 0x000e240000001000 */
[----:B0-----:R-:W-:-:S04]  /*17f0*/  FADD.FTZ R89, -R69, 1 ;  /* 0x3f80000045597421 */ /* 0x001fc80000010100 */
[----:B------:R-:W-:Y:S02]  /*1800*/  FFMA.FTZ R89, R64, R89, 1 ;  /* 0x3f80000040597423 */ /* 0x000fe40000010059 */
[----:B------:R0:W-:Y:S02]  /*1810*/  MUFU.RCP R64, R52 ;  /* 0x0000003400407308 */ /* 0x0001e40000001000 */
[----:B0-----:R-:W-:-:S04]  /*1820*/  IADD3 R52, P0, R70, UR16, RZ ;  /* 0x0000001046347c10 */ /* 0x001fc8000ff1e0ff */
[----:B------:R-:W-:-:S06]  /*1830*/  IADD3.X R53, R53, UR17, RZ, P0, !PT ;  /* 0x0000001135357c10 */ /* 0x000fcc00087fe4ff */
[----:B------:R-:W4:Y:S01]  /*1840*/  LDG.E.64.CONSTANT R52, desc[UR12][R52.64] ;  /* 0x0000000c34347981 */ /* 0x000f22000c1e9b00 */
[----:B------:R-:W-:Y:S01]  /*1850*/  FADD.FTZ R75, -R2, R75 ;  /* 0x0000004b024b7221 */ /* 0x000fe20000010100 */
[----:B------:R-:W-:-:S03]  /*1860*/  FMUL.FTZ R66, R56, -1.4426950216293334961 ;  /* 0xbfb8aa3b38427820 */ /* 0x000fc60000410000 */
[----:B------:R-:W-:Y:S01]  /*1870*/  FMUL.FTZ R75, R34, R75 ;  /* 0x0000004b224b7220 */ /* 0x000fe20000410000 */
[C---:B------:R-:W-:Y:S01]  /*1880*/  FADD.FTZ R73, -R2.reuse, R73 ;  /* 0x0000004902497221 */ /* 0x040fe20000010100 */
[----:B------:R-:W0:Y:S01]  /*1890*/  MUFU.RCP R19, R19 ;  /* 0x0000001300137308 */ /* 0x000e220000001000 */
[----:B------:R-:W-:Y:S01]  /*18a0*/  FADD.FTZ R74, -R2, R20 ;  /* 0x00000014024a7221 */ /* 0x000fe20000010100 */
[----:B------:R-:W-:Y:S01]  /*18b0*/  FFMA.FTZ R61, R39, R75, R35 ;  /* 0x0000004b273d7223 */ /* 0x000fe20000010023 */
[----:B------:R-:W-:Y:S01]  /*18c0*/  FMUL.FTZ R73, R34, R73 ;  /* 0x0000004922497220 */ /* 0x000fe20000410000 */
[----:B------:R-:W-:Y:S01]  /*18d0*/  FADD.FTZ R71, -R68, 1 ;  /* 0x3f80000044477421 */ /* 0x000fe20000010100 */
[----:B------:R-:W-:Y:S01]  /*18e0*/  FMUL.FTZ R74, R34, R74 ;  /* 0x0000004a224a7220 */ /* 0x000fe20000410000 */
[----:B------:R-:W-:Y:S02]  /*18f0*/  FMUL.FTZ R58, R61, -1.4426950216293334961 ;  /* 0xbfb8aa3b3d3a7820 */ /* 0x000fe40000410000 */
[----:B------:R-:W1:Y:S01]  /*1900*/  MUFU.EX2 R66, R66 ;  /* 0x0000004200427308 */ /* 0x000e620000000800 */
[----:B------:R-:W-:Y:S01]  /*1910*/  FFMA.FTZ R59, R41, R73, R37 ;  /* 0x00000049293b7223 */ /* 0x000fe20000010025 */
[----:B------:R-:W-:Y:S01]  /*1920*/  FFMA.FTZ R67, R67, R71, 1 ;  /* 0x3f80000043437423 */ /* 0x000fe20000010047 */
[----:B------:R-:W-:-:S02]  /*1930*/  HADD2.F32 R71, -RZ, R17.H1_H1 ;  /* 0x30000011ff477230 */ /* 0x000fc40000004100 */
[----:B------:R-:W-:Y:S01]  /*1940*/  FMUL.FTZ R21, R21, R16 ;  /* 0x0000001015157220 */ /* 0x000fe20000410000 */
[----:B------:R-:W-:Y:S02]  /*1950*/  FMUL.FTZ R16, R59, -1.4426950216293334961 ;  /* 0xbfb8aa3b3b107820 */ /* 0x000fe40000410000 */
[----:B------:R2:W3:Y:S01]  /*1960*/  MUFU.EX2 R20, R58 ;  /* 0x0000003a00147308 */ /* 0x0004e20000000800 */
[----:B------:R-:W-:Y:S01]  /*1970*/  FFMA.FTZ R60, R40, R72, R36 ;  /* 0x00000048283c7223 */ /* 0x000fe20000010024 */
[----:B------:R-:W-:Y:S01]  /*1980*/  FADD.FTZ R71, -R2, R71 ;  /* 0x0000004702477221 */ /* 0x000fe20000010100 */
[----:B--2---:R-:W-:Y:S01]  /*1990*/  FFMA.FTZ R58, R0, R74, R38 ;  /* 0x0000004a003a7223 */ /* 0x004fe20000010026 */
[----:B------:R-:W-:-:S03]  /*19a0*/  FMUL.FTZ R17, R68, R67 ;  /* 0x0000004344117220 */ /* 0x000fc60000410000 */
[----:B------:R-:W-:Y:S01]  /*19b0*/  FMUL.FTZ R18, R58, -1.4426950216293334961 ;  /* 0xbfb8aa3b3a127820 */ /* 0x000fe20000410000 */
[----:B------:R-:W-:Y:S01]  /*19c0*/  FADD.FTZ R65, R65, 1 ;  /* 0x3f80000041417421 */ /* 0x000fe20000010000 */
[----:B------:R-:W2:Y:S01]  /*19d0*/  MUFU.EX2 R16, R16 ;  /* 0x0000001000107308 */ /* 0x000ea20000000800 */
[----:B0-----:R-:W-:Y:S01]  /*19e0*/  FADD.FTZ R90, -R19, 1 ;  /* 0x3f800000135a7421 */ /* 0x001fe20000010100 */
[----:B------:R-:W-:Y:S01]  /*19f0*/  FMUL.FTZ R67, R60, -1.4426950216293334961 ;  /* 0xbfb8aa3b3c437820 */ /* 0x000fe20000410000 */
[----:B------:R-:W-:Y:S01]  /*1a00*/  FMUL.FTZ R71, R34, R71 ;  /* 0x0000004722477220 */ /* 0x000fe20000410000 */
[----:B-1----:R-:W-:Y:S01]  /*1a10*/  FADD.FTZ R66, R66, 1 ;  /* 0x3f80000042427421 */ /* 0x002fe20000010000 */
[--C-:B------:R-:W-:Y:S02]  /*1a20*/  HADD2.F32 R70, -RZ, R14.reuse.H0_H0 ;  /* 0x2000000eff467230 */ /* 0x100fe40000004100 */
[----:B------:R-:W-:Y:S01]  /*1a30*/  FFMA.FTZ R90, R63, R90, 1 ;  /* 0x3f8000003f5a7423 */ /* 0x000fe2000001005a */
[----:B------:R-:W0:Y:S01]  /*1a40*/  MUFU.EX2 R18, R18 ;  /* 0x0000001200127308 */ /* 0x000e220000000800 */
[----:B------:R-:W-:Y:S01]  /*1a50*/  FFMA.FTZ R63, R39, R71, R35 ;  /* 0x00000047273f7223 */ /* 0x000fe20000010023 */
[----:B------:R-:W-:-:S02]  /*1a60*/  HADD2.F32 R14, -RZ, R14.H1_H1 ;  /* 0x3000000eff0e7230 */ /* 0x000fc40000004100 */
[----:B------:R-:W-:Y:S01]  /*1a70*/  FMUL.FTZ R21, R70, R21 ;  /* 0x0000001546157220 */ /* 0x000fe20000410000 */
[----:B---3--:R-:W-:-:S03]  /*1a80*/  FADD.FTZ R70, R20, 1 ;  /* 0x3f80000014467421 */ /* 0x008fc60000010000 */
[----:B------:R-:W-:Y:S01]  /*1a90*/  MUFU.RCP R65, R65 ;  /* 0x0000004100417308 */ /* 0x000fe20000001000 */
[----:B------:R-:W-:Y:S01]  /*1aa0*/  FMUL.FTZ R68, R63, -1.4426950216293334961 ;  /* 0xbfb8aa3b3f447820 */ /* 0x000fe20000410000 */
[----:B------:R-:W-:-:S06]  /*1ab0*/  FMUL.FTZ R20, R14, R17 ;  /* 0x000000110e147220 */ /* 0x000fcc0000410000 */
[----:B------:R-:W1:Y:S08]  /*1ac0*/  MUFU.EX2 R67, R67 ;  /* 0x0000004300437308 */ /* 0x000e700000000800 */
[----:B------:R-:W-:Y:S01]  /*1ad0*/  MUFU.RCP R66, R66 ;  /* 0x0000004200427308 */ /* 0x000fe20000001000 */
[----:B------:R-:W-:Y:S02]  /*1ae0*/  HADD2.F32 R17, -RZ, R15.H0_H0 ;  /* 0x2000000fff117230 */ /* 0x000fe40000004100 */
[----:B--2---:R-:W-:-:S05]  /*1af0*/  FADD.FTZ R16, R16, 1 ;  /* 0x3f80000010107421 */ /* 0x004fca0000010000 */
[----:B------:R-:W2:Y:S01]  /*1b00*/  MUFU.RCP R14, R70 ;  /* 0x00000046000e7308 */ /* 0x000ea20000001000 */
[----:B------:R-:W-:Y:S01]  /*1b10*/  FMUL.FTZ R19, R19, R90 ;  /* 0x0000005a13137220 */ /* 0x000fe20000410000 */
[----:B------:R-:W-:Y:S02]  /*1b20*/  HADD2.F32 R15, -RZ, R15.H1_H1 ;  /* 0x3000000fff0f7230 */ /* 0x000fe40000004100 */
[----:B0-----:R-:W-:-:S04]  /*1b30*/  FADD.FTZ R18, R18, 1 ;  /* 0x3f80000012127421 */ /* 0x001fc80000010000 */
[----:B------:R-:W0:Y:S01]  /*1b40*/  MUFU.EX2 R68, R68 ;  /* 0x0000004400447308 */ /* 0x000e220000000800 */
[----:B------:R-:W-:Y:S01]  /*1b50*/  FMUL.FTZ R69, R69, R89 ;  /* 0x0000005945457220 */ /* 0x000fe20000410000 */
[----:B------:R-:W-:Y:S01]  /*1b60*/  FMUL.FTZ R19, R17, R19 ;  /* 0x0000001311137220 */ /* 0x000fe20000410000 */
[----:B------:R-:W-:Y:S01]  /*1b70*/  FADD.FTZ R17, -R64, 1 ;  /* 0x3f80000040117421 */ /* 0x000fe20000010100 */
[----:B-1----:R-:W-:-:S04]  /*1b80*/  FADD.FTZ R67, R67, 1 ;  /* 0x3f80000043437421 */ /* 0x002fc80000010000 */
[----:B------:R1:W-:Y:S01]  /*1b90*/  MUFU.RCP R90, R16 ;  /* 0x00000010005a7308 */ /* 0x0003e20000001000 */
[----:B------:R-:W-:Y:S01]  /*1ba0*/  FFMA.FTZ R17, R3, R17, 1 ;  /* 0x3f80000003117423 */ /* 0x000fe20000010011 */
[----:B--2---:R-:W-:-:S06]  /*1bb0*/  FADD.FTZ R3, -R14, 1 ;  /* 0x3f8000000e037421 */ /* 0x004fcc0000010100 */
[----:B------:R2:W-:Y:S01]  /*1bc0*/  MUFU.RCP R89, R18 ;  /* 0x0000001200597308 */ /* 0x0005e20000001000 */
[----:B-1----:R-:W-:-:S04]  /*1bd0*/  FADD.FTZ R16, -R65, 1 ;  /* 0x3f80000041107421 */ /* 0x002fc80000010100 */
[----:B------:R-:W-:Y:S01]  /*1be0*/  FFMA.FTZ R16, R57, R16, 1 ;  /* 0x3f80000039107423 */ /* 0x000fe20000010010 */
[----:B--2---:R-:W-:Y:S01]  /*1bf0*/  FMUL.FTZ R18, R15, R69 ;  /* 0x000000450f127220 */ /* 0x004fe20000410000 */
[----:B------:R-:W-:Y:S01]  /*1c00*/  FADD.FTZ R15, -R66, 1 ;  /* 0x3f800000420f7421 */ /* 0x000fe20000010100 */
[----:B------:R-:W1:Y:S01]  /*1c10*/  MUFU.RCP R57, R67 ;  /* 0x0000004300397308 */ /* 0x000e620000001000 */
[----:B------:R-:W-:Y:S02]  /*1c20*/  FMUL.FTZ R17, R64, R17 ;  /* 0x0000001140117220 */ /* 0x000fe40000410000 */
[----:B------:R-:W-:Y:S01]  /*1c30*/  FFMA.FTZ R15, R56, R15, 1 ;  /* 0x3f800000380f7423 */ /* 0x000fe2000001000f */
[--C-:B------:R-:W-:Y:S02]  /*1c40*/  HADD2.F32 R56, -RZ, R12.reuse.H0_H0 ;  /* 0x2000000cff387230 */ /* 0x100fe40000004100 */
[----:B0-----:R-:W-:Y:S01]  /*1c50*/  FADD.FTZ R68, R68, 1 ;  /* 0x3f80000044447421 */ /* 0x001fe20000010000 */
[----:B------:R-:W-:Y:S01]  /*1c60*/  FFMA.FTZ R3, R61, R3, 1 ;  /* 0x3f8000003d037423 */ /* 0x000fe20000010003 */
[----:B------:R-:W-:Y:S01]  /*1c70*/  FMUL.FTZ R65, R65, R16 ;  /* 0x0000001041417220 */ /* 0x000fe20000410000 */
[----:B------:R-:W-:-:S02]  /*1c80*/  HADD2.F32 R16, -RZ, R12.H1_H1 ;  /* 0x3000000cff107230 */ /* 0x000fc40000004100 */
[----:B------:R-:W-:Y:S01]  /*1c90*/  FMUL.FTZ R17, R56, R17 ;  /* 0x0000001138117220 */ /* 0x000fe20000410000 */
[----:B------:R0:W2:Y:S01]  /*1ca0*/  MUFU.RCP R12, R68 ;  /* 0x00000044000c7308 */ /* 0x0000a20000001000 */
[----:B------:R-:W-:Y:S02]  /*1cb0*/  HADD2.F32 R56, -RZ, R10.H0_H0 ;  /* 0x2000000aff387230 */ /* 0x000fe40000004100 */
[----:B------:R-:W-:Y:S01]  /*1cc0*/  FMUL.FTZ R14, R14, R3 ;  /* 0x000000030e0e7220 */ /* 0x000fe20000410000 */
[----:B------:R-:W-:Y:S01]  /*1cd0*/  FMUL.FTZ R15, R66, R15 ;  /* 0x0000000f420f7220 */ /* 0x000fe20000410000 */
[--C-:B------:R-:W-:Y:S02]  /*1ce0*/  HADD2.F32 R3, -RZ, R13.reuse.H0_H0 ;  /* 0x2000000dff037230 */ /* 0x100fe40000004100 */
[----:B------:R-:W-:Y:S01]  /*1cf0*/  FADD.FTZ R56, -R2, R56 ;  /* 0x0000003802387221 */ /* 0x000fe20000010100 */
[----:B------:R-:W-:Y:S02]  /*1d00*/  FMUL.FTZ R16, R16, R15 ;  /* 0x0000000f10107220 */ /* 0x000fe40000410000 */
[----:B------:R-:W-:Y:S01]  /*1d10*/  FMUL.FTZ R15, R3, R65 ;  /* 0x00000041030f7220 */ /* 0x000fe20000410000 */
[----:B-1----:R-:W-:Y:S01]  /*1d20*/  FADD.FTZ R3, -R57, 1 ;  /* 0x3f80000039037421 */ /* 0x002fe20000010100 */
[----:B------:R-:W-:-:S02]  /*1d30*/  HADD2.F32 R13, -RZ, R13.H1_H1 ;  /* 0x3000000dff0d7230 */ /* 0x000fc40000004100 */
[----:B------:R-:W-:Y:S01]  /*1d40*/  FMUL.FTZ R70, R34, R56 ;  /* 0x0000003822467220 */ /* 0x000fe20000410000 */
[----:B------:R-:W-:Y:S02]  /*1d50*/  HADD2.F32 R10, -RZ, R10.H1_H1 ;  /* 0x3000000aff0a7230 */ /* 0x000fe40000004100 */
[----:B------:R-:W-:Y:S01]  /*1d60*/  FADD.FTZ R61, -R89, 1 ;  /* 0x3f800000593d7421 */ /* 0x000fe20000010100 */
[----:B------:R-:W-:Y:S01]  /*1d70*/  FFMA.FTZ R60, R60, R3, 1 ;  /* 0x3f8000003c3c7423 */ /* 0x000fe20000010003 */
[----:B------:R-:W-:Y:S01]  /*1d80*/  FFMA.FTZ R3, R0, R70, R38 ;  /* 0x0000004600037223 */ /* 0x000fe20000010026 */
[----:B------:R-:W-:Y:S01]  /*1d90*/  FMUL.FTZ R14, R13, R14 ;  /* 0x0000000e0d0e7220 */ /* 0x000fe20000410000 */
[----:B------:R-:W-:Y:S01]  /*1da0*/  FADD.FTZ R69, -R2, R10 ;  /* 0x0000000a02457221 */ /* 0x000fe20000010100 */
[----:B------:R-:W-:Y:S01]  /*1db0*/  FFMA.FTZ R13, R58, R61, 1 ;  /* 0x3f8000003a0d7423 */ /* 0x000fe2000001003d */
[--C-:B0-----:R-:W-:Y:S02]  /*1dc0*/  HADD2.F32 R68, -RZ, R11.reuse.H0_H0 ;  /* 0x2000000bff447230 */ /* 0x101fe40000004100 */
[----:B------:R-:W-:Y:S01]  /*1dd0*/  FADD.FTZ R58, -R90, 1 ;  /* 0x3f8000005a3a7421 */ /* 0x000fe20000010100 */
[----:B--2---:R-:W-:Y:S01]  /*1de0*/  FADD.FTZ R56, -R12, 1 ;  /* 0x3f8000000c387421 */ /* 0x004fe20000010100 */
[----:B------:R-:W-:Y:S01]  /*1df0*/  FMUL.FTZ R64, R3, -1.4426950216293334961 ;  /* 0xbfb8aa3b03407820 */ /* 0x000fe20000410000 */
[----:B------:R-:W-:Y:S01]  /*1e00*/  FMUL.FTZ R69, R34, R69 ;  /* 0x0000004522457220 */ /* 0x000fe20000410000 */
[----:B------:R-:W-:Y:S01]  /*1e10*/  FFMA.FTZ R59, R59, R58, 1 ;  /* 0x3f8000003b3b7423 */ /* 0x000fe2000001003a */
[----:B------:R-:W-:Y:S01]  /*1e20*/  FADD.FTZ R68, -R2, R68 ;  /* 0x0000004402447221 */ /* 0x000fe20000010100 */
[----:B------:R-:W-:Y:S01]  /*1e30*/  FFMA.FTZ R10, R63, R56, 1 ;  /* 0x3f8000003f0a7423 */ /* 0x000fe20000010038 */
[----:B------:R-:W-:-:S02]  /*1e40*/  HADD2.F32 R58, -RZ, R11.H1_H1 ;  /* 0x3000000bff3a7230 */ /* 0x000fc40000004100 */
[----:B------:R-:W-:Y:S01]  /*1e50*/  FFMA.FTZ R56, R41, R69, R37 ;  /* 0x0000004529387223 */ /* 0x000fe20000010025 */
[----:B------:R-:W0:Y:S01]  /*1e60*/  MUFU.EX2 R64, R64 ;  /* 0x0000004000407308 */ /* 0x000e220000000800 */
[----:B------:R-:W-:Y:S01]  /*1e70*/  FMUL.FTZ R68, R34, R68 ;  /* 0x0000004422447220 */ /* 0x000fe20000410000 */
[----:B------:R-:W-:Y:S01]  /*1e80*/  FMUL.FTZ R11, R57, R60 ;  /* 0x0000003c390b7220 */ /* 0x000fe20000410000 */
[----:B------:R-:W-:Y:S01]  /*1e90*/  FMUL.FTZ R63, R56, -1.4426950216293334961 ;  /* 0xbfb8aa3b383f7820 */ /* 0x000fe20000410000 */
[----:B------:R-:W-:Y:S01]  /*1ea0*/  FADD.FTZ R58, -R2, R58 ;  /* 0x0000003a023a7221 */ /* 0x000fe20000010100 */
[----:B------:R-:W-:Y:S01]  /*1eb0*/  FFMA.FTZ R57, R40, R68, R36 ;  /* 0x0000004428397223 */ /* 0x000fe20000010024 */
[----:B------:R-:W-:Y:S02]  /*1ec0*/  FMUL.FTZ R90, R90, R59 ;  /* 0x0000003b5a5a7220 */ /* 0x000fe40000410000 */
[----:B------:R-:W-:Y:S01]  /*1ed0*/  FMUL.FTZ R67, R34, R58 ;  /* 0x0000003a22437220 */ /* 0x000fe20000410000 */
[----:B------:R-:W1:Y:S01]  /*1ee0*/  MUFU.EX2 R63, R63 ;  /* 0x0000003f003f7308 */ /* 0x000e620000000800 */
[----:B------:R-:W-:Y:S01]  /*1ef0*/  FMUL.FTZ R59, R57, -1.4426950216293334961 ;  /* 0xbfb8aa3b393b7820 */ /* 0x000fe20000410000 */
[----:B------:R-:W-:Y:S01]  /*1f00*/  FMUL.FTZ R10, R12, R10 ;  /* 0x0000000a0c0a7220 */ /* 0x000fe20000410000 */
[----:B------:R-:W-:Y:S01]  /*1f10*/  FFMA.FTZ R58, R39, R67, R35 ;  /* 0x00000043273a7223 */ /* 0x000fe20000010023 */
[----:B------:R-:W-:-:S02]  /*1f20*/  HADD2.F32 R12, -RZ, R54.H1_H1 ;  /* 0x30000036ff0c7230 */ /* 0x000fc40000004100 */
[--C-:B------:R-:W-:Y:S02]  /*1f30*/  HADD2.F32 R66, -RZ, R8.reuse.H0_H0 ;  /* 0x20000008ff427230 */ /* 0x100fe40000004100 */
[----:B------:R-:W-:Y:S01]  /*1f40*/  FMUL.FTZ R61, R58, -1.4426950216293334961 ;  /* 0xbfb8aa3b3a3d7820 */ /* 0x000fe20000410000 */
[----:B------:R-:W2:Y:S01]  /*1f50*/  MUFU.EX2 R59, R59 ;  /* 0x0000003b003b7308 */ /* 0x000ea20000000800 */
[----:B------:R-:W-:Y:S01]  /*1f60*/  FMUL.FTZ R12, R12, R90 ;  /* 0x0000005a0c0c7220 */ /* 0x000fe20000410000 */
[----:B------:R-:W-:Y:S02]  /*1f70*/  HADD2.F32 R8, -RZ, R8.H1_H1 ;  /* 0x30000008ff087230 */ /* 0x000fe40000004100 */
[----:B0-----:R-:W-:Y:S01]  /*1f80*/  FADD.FTZ R90, R64, 1 ;  /* 0x3f800000405a7421 */ /* 0x001fe20000010000 */
[C---:B------:R-:W-:Y:S01]  /*1f90*/  FADD.FTZ R66, -R2.reuse, R66 ;  /* 0x0000004202427221 */ /* 0x040fe20000010100 */
[----:B------:R-:W-:Y:S02]  /*1fa0*/  HADD2.F32 R60, -RZ, R54.H0_H0 ;  /* 0x20000036ff3c7230 */ /* 0x000fe40000004100 */
[----:B------:R-:W-:Y:S01]  /*1fb0*/  FMUL.FTZ R13, R89, R13 ;  /* 0x0000000d590d7220 */ /* 0x000fe20000410000 */
[----:B------:R-:W-:Y:S01]  /*1fc0*/  FADD.FTZ R65, -R2, R8 ;  /* 0x0000000802417221 */ /* 0x000fe20000010100 */
[----:B------:R-:W0:Y:S01]  /*1fd0*/  MUFU.EX2 R61, R61 ;  /* 0x0000003d003d7308 */ /* 0x000e220000000800 */
[----:B------:R-:W-:-:S02]  /*1fe0*/  HADD2.F32 R8, -RZ, R9.H0_H0 ;  /* 0x20000009ff087230 */ /* 0x000fc40000004100 */
[C---:B------:R-:W-:Y:S01]  /*1ff0*/  FMUL.FTZ R66, R34.reuse, R66 ;  /* 0x0000004222427220 */ /* 0x040fe20000410000 */
[--C-:B------:R-:W-:Y:S02]  /*2000*/  HADD2.F32 R54, -RZ, R55.reuse.H0_H0 ;  /* 0x20000037ff367230 */ /* 0x100fe40000004100 */
[----:B------:R-:W-:Y:S01]  /*2010*/  FMUL.FTZ R65, R34, R65 ;  /* 0x0000004122417220 */ /* 0x000fe20000410000 */
[----:B------:R-:W-:Y:S01]  /*2020*/  FMUL.FTZ R13, R60, R13 ;  /* 0x0000000d3c0d7220 */ /* 0x000fe20000410000 */
[----:B------:R-:W3:Y:S01]  /*2030*/  MUFU.RCP R90, R90 ;  /* 0x0000005a005a7308 */ /* 0x000ee20000001000 */
[----:B-1----:R-:W-:Y:S01]  /*2040*/  FADD.FTZ R91, R63, 1 ;  /* 0x3f8000003f5b7421 */ /* 0x002fe20000010000 */
[----:B------:R-:W-:Y:S01]  /*2050*/  FFMA.FTZ R60, R0, R66, R38 ;  /* 0x00000042003c7223 */ /* 0x000fe20000010026 */
[----:B------:R-:W-:Y:S01]  /*2060*/  FADD.FTZ R64, -R2, R8 ;  /* 0x0000000802407221 */ /* 0x000fe20000010100 */
[----:B------:R-:W-:Y:S01]  /*2070*/  FMUL.FTZ R11, R54, R11 ;  /* 0x0000000b360b7220 */ /* 0x000fe20000410000 */
[----:B------:R-:W-:-:S02]  /*2080*/  HADD2.F32 R55, -RZ, R55.H1_H1 ;  /* 0x30000037ff377230 */ /* 0x000fc40000004100 */
[----:B------:R-:W-:Y:S01]  /*2090*/  FFMA.FTZ R54, R41, R65, R37 ;  /* 0x0000004129367223 */ /* 0x000fe20000010025 */
[----:B------:R-:W-:Y:S01]  /*20a0*/  FMUL.FTZ R89, R60, -1.4426950216293334961 ;  /* 0xbfb8aa3b3c597820 */ /* 0x000fe20000410000 */
[----:B------:R-:W-:Y:S01]  /*20b0*/  FMUL.FTZ R64, R34, R64 ;  /* 0x0000004022407220 */ /* 0x000fe20000410000 */
[----:B------:R-:W1:Y:S01]  /*20c0*/  MUFU.RCP R91, R91 ;  /* 0x0000005b005b7308 */ /* 0x000e620000001000 */
[----:B--2---:R-:W-:Y:S01]  /*20d0*/  FADD.FTZ R59, R59, 1 ;  /* 0x3f8000003b3b7421 */ /* 0x004fe20000010000 */
[----:B------:R-:W-:Y:S01]  /*20e0*/  FMUL.FTZ R8, R54, -1.4426950216293334961 ;  /* 0xbfb8aa3b36087820 */ /* 0x000fe20000410000 */
[----:B------:R-:W-:Y:S01]  /*20f0*/  FMUL.FTZ R10, R55, R10 ;  /* 0x0000000a370a7220 */ /* 0x000fe20000410000 */
[----:B------:R-:W-:Y:S01]  /*2100*/  FFMA.FTZ R55, R40, R64, R36 ;  /* 0x0000004028377223 */ /* 0x000fe20000010024 */
[----:B0-----:R-:W-:-:S03]  /*2110*/  FADD.FTZ R61, R61, 1 ;  /* 0x3f8000003d3d7421 */ /* 0x001fc60000010000 */
[----:B------:R-:W0:Y:S01]  /*2120*/  MUFU.EX2 R89, R89 ;  /* 0x0000005900597308 */ /* 0x000e220000000800 */
[----:B------:R-:W-:Y:S01]  /*2130*/  FMUL.FTZ R9, R55, -1.4426950216293334961 ;  /* 0xbfb8aa3b37097820 */ /* 0x000fe20000410000 */
[----:B---3--:R-:W-:-:S06]  /*2140*/  FADD.FTZ R92, -R90, 1 ;  /* 0x3f8000005a5c7421 */ /* 0x008fcc0000010100 */
[----:B------:R-:W2:Y:S01]  /*2150*/  MUFU.RCP R59, R59 ;  /* 0x0000003b003b7308 */ /* 0x000ea20000001000 */
[----:B------:R-:W-:-:S07]  /*2160*/  FFMA.FTZ R92, R3, R92, 1 ;  /* 0x3f800000035c7423 */ /* 0x000fce000001005c */
[----:B------:R-:W3:Y:S01]  /*2170*/  MUFU.EX2 R8, R8 ;  /* 0x0000000800087308 */ /* 0x000ee20000000800 */
[----:B------:R-:W-:Y:S01]  /*2180*/  FMUL.FTZ R92, R90, R92 ;  /* 0x0000005c5a5c7220 */ /* 0x000fe20000410000 */
[----:B-1----:R-:W-:-:S06]  /*2190*/  FADD.FTZ R90, -R91, 1 ;  /* 0x3f8000005b5a7421 */ /* 0x002fcc0000010100 */
[----:B------:R-:W-:Y:S01]  /*21a0*/  MUFU.RCP R61, R61 ;  /* 0x0000003d003d7308 */ /* 0x000fe20000001000 */
[----:B------:R-:W-:-:S07]  /*21b0*/  FADD.FTZ R93, -R2, R93 ;  /* 0x0000005d025d7221 */ /* 0x000fce0000010100 */
[----:B------:R-:W1:Y:S01]  /*21c0*/  MUFU.EX2 R9, R9 ;  /* 0x0000000900097308 */ /* 0x000e620000000800 */
[----:B------:R-:W-:Y:S01]  /*21d0*/  FFMA.FTZ R90, R56, R90, 1 ;  /* 0x3f800000385a7423 */ /* 0x000fe2000001005a */
[----:B------:R-:W-:Y:S01]  /*21e0*/  FMUL.FTZ R63, R34, R93 ;  /* 0x0000005d223f7220 */ /* 0x000fe20000410000 */
[----:B0-----:R-:W-:Y:S01]  /*21f0*/  FADD.FTZ R56, R89, 1 ;  /* 0x3f80000059387421 */ /* 0x001fe20000010000 */
[----:B--2---:R-:W-:Y:S01]  /*2200*/  FADD.FTZ R89, -R59, 1 ;  /* 0x3f8000003b597421 */ /* 0x004fe20000010100 */
[----:B---3--:R-:W-:Y:S01]  /*2210*/  FADD.FTZ R8, R8, 1 ;  /* 0x3f80000008087421 */ /* 0x008fe20000010000 */
[----:B------:R-:W-:Y:S02]  /*2220*/  FFMA.FTZ R3, R39, R63, R35 ;  /* 0x0000003f27037223 */ /* 0x000fe40000010023 */
[----:B------:R-:W-:Y:S02]  /*2230*/  FFMA.FTZ R89, R57, R89, 1 ;  /* 0x3f80000039597423 */ /* 0x000fe40000010059 */
[----:B------:R0:W2:Y:S01]  /*2240*/  MUFU.RCP R57, R8 ;  /* 0x0000000800397308 */ /* 0x0000a20000001000 */
[----:B------:R-:W-:Y:S01]  /*2250*/  FMUL.FTZ R93, R3, -1.4426950216293334961 ;  /* 0xbfb8aa3b035d7820 */ /* 0x000fe20000410000 */
[----:B-1----:R-:W-:Y:S01]  /*2260*/  FADD.FTZ R9, R9, 1 ;  /* 0x3f80000009097421 */ /* 0x002fe20000010000 */
[----:B0-----:R-:W-:-:S05]  /*2270*/  FADD.FTZ R8, -R61, 1 ;  /* 0x3f8000003d087421 */ /* 0x001fca0000010100 */
[----:B------:R-:W-:Y:S01]  /*2280*/  MUFU.EX2 R93, R93 ;  /* 0x0000005d005d7308 */ /* 0x000fe20000000800 */
[----:B------:R-:W-:-:S07]  /*2290*/  FFMA.FTZ R8, R58, R8, 1 ;  /* 0x3f8000003a087423 */ /* 0x000fce0000010008 */
[----:B------:R0:W1:Y:S01]  /*22a0*/  MUFU.RCP R58, R9 ;  /* 0x00000009003a7308 */ /* 0x0000620000001000 */
[----:B------:R-:W-:Y:S01]  /*22b0*/  FMUL.FTZ R91, R91, R90 ;  /* 0x0000005a5b5b7220 */ /* 0x000fe20000410000 */
[----:B------:R-:W-:Y:S01]  /*22c0*/  FMUL.FTZ R61, R61, R8 ;  /* 0x000000083d3d7220 */ /* 0x000fe20000410000 */
[--C-:B------:R-:W-:Y:S02]  /*22d0*/  HADD2.F32 R90, -RZ, R7.reuse.H0_H0 ;  /* 0x20000007ff5a7230 */ /* 0x100fe40000004100 */
[----:B------:R-:W-:Y:S01]  /*22e0*/  FMUL.FTZ R59, R59, R89 ;  /* 0x000000593b3b7220 */ /* 0x000fe20000410000 */
[--C-:B------:R-:W-:Y:S02]  /*22f0*/  HADD2.F32 R8, -RZ, R6.reuse.H1_H1 ;  /* 0x30000006ff087230 */ /* 0x100fe40000004100 */
[----:B------:R-:W3:Y:S01]  /*2300*/  MUFU.RCP R56, R56 ;  /* 0x0000003800387308 */ /* 0x000ee20000001000 */
[----:B0-----:R-:W-:Y:S02]  /*2310*/  HADD2.F32 R9, -RZ, R6.H0_H0 ;  /* 0x20000006ff097230 */ /* 0x001fe40000004100 */
[----:B------:R-:W-:-:S02]  /*2320*/  HADD2.F32 R6, -RZ, R7.H1_H1 ;  /* 0x30000007ff067230 */ /* 0x000fc40000004100 */
[----:B------:R-:W-:Y:S01]  /*2330*/  FMUL.FTZ R7, R90, R59 ;  /* 0x0000003b5a077220 */ /* 0x000fe20000410000 */
[----:B------:R-:W-:Y:S01]  /*2340*/  FMUL.FTZ R8, R8, R91 ;  /* 0x0000005b08087220 */ /* 0x000fe20000410000 */
[----:B--2---:R-:W-:Y:S01]  /*2350*/  FADD.FTZ R59, -R57, 1 ;  /* 0x3f800000393b7421 */ /* 0x004fe20000010100 */
[----:B------:R-:W-:Y:S01]  /*2360*/  FMUL.FTZ R6, R6, R61 ;  /* 0x0000003d06067220 */ /* 0x000fe20000410000 */
[----:B-1----:R-:W-:Y:S01]  /*2370*/  FADD.FTZ R91, -R58, 1 ;  /* 0x3f8000003a5b7421 */ /* 0x002fe20000010100 */
[----:B------:R-:W-:Y:S01]  /*2380*/  FADD.FTZ R61, R93, 1 ;  /* 0x3f8000005d3d7421 */ /* 0x000fe20000010000 */
[----:B------:R-:W-:Y:S01]  /*2390*/  FFMA.FTZ R59, R54, R59, 1 ;  /* 0x3f800000363b7423 */ /* 0x000fe2000001003b */
[----:B-----5:R-:W-:Y:S02]  /*23a0*/  HADD2.F32 R54, -RZ, R4.H0_H0 ;  /* 0x20000004ff367230 */ /* 0x020fe40000004100 */
[----:B------:R-:W-:Y:S02]  /*23b0*/  FFMA.FTZ R91, R55, R91, 1 ;  /* 0x3f800000375b7423 */ /* 0x000fe4000001005b */
[----:B------:R-:W0:Y:S01]  /*23c0*/  MUFU.RCP R61, R61 ;  /* 0x0000003d003d7308 */ /* 0x000e220000001000 */
[----:B---3--:R-:W-:Y:S01]  /*23d0*/  FADD.FTZ R89, -R56, 1 ;  /* 0x3f80000038597421 */ /* 0x008fe20000010100 */
[----:B------:R-:W-:Y:S01]  /*23e0*/  FMUL.FTZ R91, R58, R91 ;  /* 0x0000005b3a5b7220 */ /* 0x000fe20000410000 */
[----:B------:R-:W-:Y:S01]  /*23f0*/  FADD.FTZ R58, -R2, R54 ;  /* 0x00000036023a7221 */ /* 0x000fe20000010100 */
[----:B------:R-:W-:Y:S01]  /*2400*/  FMUL.FTZ R55, R57, R59 ;  /* 0x0000003b39377220 */ /* 0x000fe20000410000 */
[----:B------:R-:W-:Y:S01]  /*2410*/  FFMA.FTZ R60, R60, R89, 1 ;  /* 0x3f8000003c3c7423 */ /* 0x000fe20000010059 */
[----:B------:R-:W-:-:S02]  /*2420*/  HADD2.F32 R54, -RZ, R5.H0_H0 ;  /* 0x20000005ff367230 */ /* 0x000fc40000004100 */
[----:B------:R-:W-:Y:S02]  /*2430*/  HADD2.F32 R57, -RZ, R5.H1_H1 ;  /* 0x30000005ff397230 */ /* 0x000fe40000004100 */
[----:B------:R-:W-:Y:S01]  /*2440*/  FMUL.FTZ R5, R34, R58 ;  /* 0x0000003a22057220 */ /* 0x000fe20000410000 */
[----:B------:R-:W-:Y:S01]  /*2450*/  FMUL.FTZ R56, R56, R60 ;  /* 0x0000003c38387220 */ /* 0x000fe20000410000 */
[----:B------:R-:W-:Y:S02]  /*2460*/  HADD2.F32 R4, -RZ, R4.H1_H1 ;  /* 0x30000004ff047230 */ /* 0x000fe40000004100 */
[----:B------:R-:W-:-:S04]  /*2470*/  FFMA.FTZ R60, R0, R5, R38 ;  /* 0x00000005003c7223 */ /* 0x000fc80000010026 */
[----:B------:R-:W-:Y:S01]  /*2480*/  FMUL.FTZ R59, R60, -1.4426950216293334961 ;  /* 0xbfb8aa3b3c3b7820 */ /* 0x000fe20000410000 */
[C---:B------:R-:W-:Y:S01]  /*2490*/  FADD.FTZ R4, -R2.reuse, R4 ;  /* 0x0000000402047221 */ /* 0x040fe20000010100 */
[----:B0-----:R-:W-:Y:S01]  /*24a0*/  FADD.FTZ R93, -R61, 1 ;  /* 0x3f8000003d5d7421 */ /* 0x001fe20000010100 */
[----:B------:R-:W-:Y:S02]  /*24b0*/  FADD.FTZ R54, -R2, R54 ;  /* 0x0000003602367221 */ /* 0x000fe40000010100 */
[C---:B------:R-:W-:Y:S01]  /*24c0*/  FMUL.FTZ R4, R34.reuse, R4 ;  /* 0x0000000422047220 */ /* 0x040fe20000410000 */
[----:B------:R-:W0:Y:S01]  /*24d0*/  MUFU.EX2 R59, R59 ;  /* 0x0000003b003b7308 */ /* 0x000e220000000800 */
[----:B------:R-:W-:Y:S01]  /*24e0*/  FFMA.FTZ R93, R3, R93, 1 ;  /* 0x3f800000035d7423 */ /* 0x000fe2000001005d */
[----:B------:R-:W-:Y:S01]  /*24f0*/  FMUL.FTZ R3, R34, R54 ;  /* 0x0000003622037220 */ /* 0x000fe20000410000 */
[----:B------:R-:W-:Y:S01]  /*2500*/  FFMA.FTZ R89, R41, R4, R37 ;  /* 0x0000000429597223 */ /* 0x000fe20000010025 */
[----:B------:R-:W-:Y:S01]  /*2510*/  FMUL.FTZ R9, R9, R92 ;  /* 0x0000005c09097220 */ /* 0x000fe20000410000 */
[----:B------:R-:W-:Y:S01]  /*2520*/  FADD.FTZ R2, -R2, R57 ;  /* 0x0000003902027221 */ /* 0x000fe20000010100 */
[----:B------:R-:W-:Y:S01]  /*2530*/  FFMA.FTZ R90, R40, R3, R36 ;  /* 0x00000003285a7223 */ /* 0x000fe20000010024 */
[----:B------:R-:W-:-:S02]  /*2540*/  FMUL.FTZ R92, R89, -1.4426950216293334961 ;  /* 0xbfb8aa3b595c7820 */ /* 0x000fc40000410000 */
[----:B------:R-:W-:Y:S01]  /*2550*/  FMUL.FTZ R2, R34, R2 ;  /* 0x0000000222027220 */ /* 0x000fe20000410000 */
[----:B------:R-:W-:-:S03]  /*2560*/  FMUL.FTZ R54, R90, -1.4426950216293334961 ;  /* 0xbfb8aa3b5a367820 */ /* 0x000fc60000410000 */
[----:B------:R-:W1:Y:S01]  /*2570*/  MUFU.EX2 R92, R92 ;  /* 0x0000005c005c7308 */ /* 0x000e620000000800 */
[----:B------:R-:W-:Y:S01]  /*2580*/  FFMA.FTZ R57, R39, R2, R35 ;  /* 0x0000000227397223 */ /* 0x000fe20000010023 */
[----:B0-----:R-:W-:-:S03]  /*2590*/  FADD.FTZ R59, R59, 1 ;  /* 0x3f8000003b3b7421 */ /* 0x001fc60000010000 */
[----:B------:R-:W-:-:S03]  /*25a0*/  FMUL.FTZ R58, R57, -1.4426950216293334961 ;  /* 0xbfb8aa3b393a7820 */ /* 0x000fc60000410000 */
[----:B------:R-:W0:Y:S01]  /*25b0*/  MUFU.EX2 R54, R54 ;  /* 0x0000003600367308 */ /* 0x000e220000000800 */
[----:B------:R-:W-:Y:S01]  /*25c0*/  FMUL.FTZ R61, R61, R93 ;  /* 0x0000005d3d3d7220 */ /* 0x000fe20000410000 */
[----:B----4-:R-:W-:-:S06]  /*25d0*/  HADD2.F32 R47, -RZ, R50.H1_H1 ;  /* 0x30000032ff2f7230 */ /* 0x010fcc0000004100 */
[----:B------:R-:W-:Y:S01]  /*25e0*/  MUFU.RCP R59, R59 ;  /* 0x0000003b003b7308 */ /* 0x000fe20000001000 */
[----:B------:R-:W-:Y:S02]  /*25f0*/  HADD2.F32 R93, -RZ, R50.H0_H0 ;  /* 0x20000032ff5d7230 */ /* 0x000fe40000004100 */
[----:B-1----:R-:W-:-:S05]  /*2600*/  FADD.FTZ R50, R92, 1 ;  /* 0x3f8000005c327421 */ /* 0x002fca0000010000 */
[----:B------:R-:W1:Y:S01]  /*2610*/  MUFU.EX2 R58, R58 ;  /* 0x0000003a003a7308 */ /* 0x000e620000000800 */
[----:B------:R-:W-:Y:S01]  /*2620*/  MOV R92, R47 ;  /* 0x0000002f005c7202 */ /* 0x000fe20000000f00 */
[----:B------:R-:W-:Y:S01]  /*2630*/  FMUL.FTZ R56, R93, R56 ;  /* 0x000000385d387220 */ /* 0x000fe20000410000 */
[----:B0-----:R-:W-:Y:S01]  /*2640*/  FADD.FTZ R54, R54, 1 ;  /* 0x3f80000036367421 */ /* 0x001fe20000010000 */
[----:B------:R-:W-:Y:S01]  /*2650*/  HADD2.F32 R93, -RZ, R51.H0_H0 ;  /* 0x20000033ff5d7230 */ /* 0x000fe20000004100 */
[----:B------:R-:W2:Y:S01]  /*2660*/  LDL.LU R47, [R1+0x28] ;  /* 0x00002800012f7983 */ /* 0x000ea20000300800 */
[----:B------:R-:W-:Y:S02]  /*2670*/  FMUL.FTZ R55, R92, R55 ;  /* 0x000000375c377220 */ /* 0x000fe40000410000 */
[----:B------:R-:W0:Y:S08]  /*2680*/  MUFU.RCP R50, R50 ;  /* 0x0000003200327308 */ /* 0x000e300000001000 */
[----:B------:R3:W-:Y:S01]  /*2690*/  MUFU.RCP R92, R54 ;  /* 0x00000036005c7308 */ /* 0x0007e20000001000 */
[----:B-1----:R-:W-:Y:S01]  /*26a0*/  FADD.FTZ R58, R58, 1 ;  /* 0x3f8000003a3a7421 */ /* 0x002fe20000010000 */
[----:B---3--:R-:W-:Y:S01]  /*26b0*/  FMUL.FTZ R54, R93, R91 ;  /* 0x0000005b5d367220 */ /* 0x008fe20000410000 */
[----:B------:R-:W-:-:S04]  /*26c0*/  FADD.FTZ R91, -R59, 1 ;  /* 0x3f8000003b5b7421 */ /* 0x000fc80000010100 */
[----:B------:R-:W-:Y:S02]  /*26d0*/  FFMA.FTZ R60, R60, R91, 1 ;  /* 0x3f8000003c3c7423 */ /* 0x000fe4000001005b */
[----:B------:R0:W1:Y:S02]  /*26e0*/  MUFU.RCP R91, R58 ;  /* 0x0000003a005b7308 */ /* 0x0000640000001000 */
[----:B0-----:R-:W-:-:S04]  /*26f0*/  FADD.FTZ R58, -R50, 1 ;  /* 0x3f800000323a7421 */ /* 0x001fc80000010100 */
[----:B------:R-:W-:Y:S01]  /*2700*/  FFMA.FTZ R89, R89, R58, 1 ;  /* 0x3f80000059597423 */ /* 0x000fe2000001003a */
[----:B------:R-:W-:-:S03]  /*2710*/  HADD2.F32 R58, -RZ, R51.H1_H1 ;  /* 0x30000033ff3a7230 */ /* 0x000fc60000004100 */
[----:B------:R-:W-:Y:S01]  /*2720*/  FMUL.FTZ R89, R50, R89 ;  /* 0x0000005932597220 */ /* 0x000fe20000410000 */
[----:B-1----:R-:W-:Y:S01]  /*2730*/  FADD.FTZ R50, -R91, 1 ;  /* 0x3f8000005b327421 */ /* 0x002fe20000010100 */
[----:B------:R-:W-:-:S03]  /*2740*/  FMUL.FTZ R58, R58, R61 ;  /* 0x0000003d3a3a7220 */ /* 0x000fc60000410000 */
[----:B------:R-:W-:Y:S01]  /*2750*/  FFMA.FTZ R50, R57, R50, 1 ;  /* 0x3f80000039327423 */ /* 0x000fe20000010032 */
[--C-:B------:R-:W-:Y:S02]  /*2760*/  HADD2.F32 R57, -RZ, R52.reuse.H0_H0 ;  /* 0x20000034ff397230 */ /* 0x100fe40000004100 */
[----:B------:R-:W-:Y:S01]  /*2770*/  FMUL.FTZ R60, R59, R60 ;  /* 0x0000003c3b3c7220 */ /* 0x000fe20000410000 */
[----:B------:R-:W-:Y:S01]  /*2780*/  FMUL.FTZ R61, R91, R50 ;  /* 0x000000325b3d7220 */ /* 0x000fe20000410000 */
[----:B------:R-:W-:Y:S02]  /*2790*/  FMUL.FTZ R50, R0, R29 ;  /* 0x0000001d00327220 */ /* 0x000fe40000410000 */
[----:B------:R-:W-:Y:S01]  /*27a0*/  FMUL.FTZ R57, R57, R60 ;  /* 0x0000003c39397220 */ /* 0x000fe20000410000 */
[----:B------:R-:W-:Y:S02]  /*27b0*/  HADD2.F32 R60, -RZ, R52.H1_H1 ;  /* 0x30000034ff3c7230 */ /* 0x000fe40000004100 */
[----:B------:R-:W-:Y:S01]  /*27c0*/  FMUL.FTZ R52, R41, R28 ;  /* 0x0000001c29347220 */ /* 0x000fe20000410000 */
[----:B------:R-:W-:-:S04]  /*27d0*/  FFMA.FTZ R50, R62, R50, RZ ;  /* 0x000000323e327223 */ /* 0x000fc800000100ff */
[----:B------:R-:W-:Y:S01]  /*27e0*/  FFMA.FTZ R50, R33, R52, R50 ;  /* 0x0000003421327223 */ /* 0x000fe20000010032 */
[----:B------:R-:W-:-:S04]  /*27f0*/  FMUL.FTZ R52, R40, R27 ;  /* 0x0000001b28347220 */ /* 0x000fc80000410000 */
[----:B------:R-:W-:Y:S01]  /*2800*/  FFMA.FTZ R50, R32, R52, R50 ;  /* 0x0000003420327223 */ /* 0x000fe20000010032 */
[----:B------:R-:W-:-:S04]  /*2810*/  FMUL.FTZ R52, R39, R26 ;  /* 0x0000001a27347220 */ /* 0x000fc80000410000 */
[----:B------:R-:W-:Y:S01]  /*2820*/  FFMA.FTZ R50, R31, R52, R50 ;  /* 0x000000341f327223 */ /* 0x000fe20000010032 */
[----:B------:R-:W-:Y:S01]  /*2830*/  FMUL.FTZ R52, R0, R25 ;  /* 0x0000001900347220 */ /* 0x000fe20000410000 */
[----:B------:R-:W-:-:S03]  /*2840*/  FADD.FTZ R51, -R92, 1 ;  /* 0x3f8000005c337421 */ /* 0x000fc60000010100 */
[----:B------:R-:W-:Y:S01]  /*2850*/  FFMA.FTZ R50, R30, R52, R50 ;  /* 0x000000341e327223 */ /* 0x000fe20000010032 */
[----:B------:R-:W-:Y:S01]  /*2860*/  FMUL.FTZ R52, R41, R24 ;  /* 0x0000001829347220 */ /* 0x000fe20000410000 */
[----:B------:R-:W-:-:S03]  /*2870*/  FFMA.FTZ R51, R90, R51, 1 ;  /* 0x3f8000005a337423 */ /* 0x000fc60000010033 */
[----:B------:R-:W-:Y:S01]  /*2880*/  FFMA.FTZ R50, R85, R52, R50 ;  /* 0x0000003455327223 */ /* 0x000fe20000010032 */
[----:B------:R-:W-:Y:S01]  /*2890*/  FMUL.FTZ R52, R40, R23 ;  /* 0x0000001728347220 */ /* 0x000fe20000410000 */
[----:B------:R-:W-:Y:S02]  /*28a0*/  HADD2.F32 R59, -RZ, R53.H0_H0 ;  /* 0x20000035ff3b7230 */ /* 0x000fe40000004100 */
[----:B------:R-:W-:Y:S01]  /*28b0*/  FMUL.FTZ R51, R92, R51 ;  /* 0x000000335c337220 */ /* 0x000fe20000410000 */
[----:B------:R-:W-:Y:S01]  /*28c0*/  FFMA.FTZ R50, R84, R52, R50 ;  /* 0x0000003454327223 */ /* 0x000fe20000010032 */
[----:B------:R-:W-:Y:S02]  /*28d0*/  FMUL.FTZ R52, R39, R22 ;  /* 0x0000001627347220 */ /* 0x000fe40000410000 */
[----:B------:R-:W-:Y:S01]  /*28e0*/  FMUL.FTZ R59, R59, R51 ;  /* 0x000000333b3b7220 */ /* 0x000fe20000410000 */
[----:B------:R-:W-:Y:S01]  /*28f0*/  FMUL.FTZ R51, R0, R21 ;  /* 0x0000001500337220 */ /* 0x000fe20000410000 */
[----:B------:R-:W-:-:S04]  /*2900*/  FFMA.FTZ R50, R83, R52, R50 ;  /* 0x0000003453327223 */ /* 0x000fc80000010032 */
[----:B------:R-:W-:Y:S01]  /*2910*/  FFMA.FTZ R51, R82, R51, R50 ;  /* 0x0000003352337223 */ /* 0x000fe20000010032 */
[----:B------:R-:W-:Y:S01]  /*2920*/  FFMA.FTZ R50, R0, R29, RZ ;  /* 0x0000001d00327223 */ /* 0x000fe200000100ff */
[----:B------:R-:W-:-:S03]  /*2930*/  FMUL.FTZ R52, R41, R20 ;  /* 0x0000001429347220 */ /* 0x000fc60000410000 */
[----:B------:R-:W-:Y:S01]  /*2940*/  FFMA.FTZ R50, R41, R28, R50 ;  /* 0x0000001c29327223 */ /* 0x000fe20000010032 */
[----:B------:R-:W-:-:S03]  /*2950*/  FFMA.FTZ R51, R81, R52, R51 ;  /* 0x0000003451337223 */ /* 0x000fc60000010033 */
[C---:B------:R-:W-:Y:S01]  /*2960*/  FFMA.FTZ R50, R40.reuse, R27, R50 ;  /* 0x0000001b28327223 */ /* 0x040fe20000010032 */
[----:B------:R-:W-:-:S03]  /*2970*/  FMUL.FTZ R52, R40, R19 ;  /* 0x0000001328347220 */ /* 0x000fc60000410000 */
[C---:B------:R-:W-:Y:S01]  /*2980*/  FFMA.FTZ R50, R39.reuse, R26, R50 ;  /* 0x0000001a27327223 */ /* 0x040fe20000010032 */
[----:B------:R-:W-:Y:S01]  /*2990*/  FFMA.FTZ R52, R80, R52, R51 ;  /* 0x0000003450347223 */ /* 0x000fe20000010033 */
[----:B------:R-:W-:Y:S02]  /*29a0*/  FMUL.FTZ R51, R39, R18 ;  /* 0x0000001227337220 */ /* 0x000fe40000410000 */
[C---:B------:R-:W-:Y:S02]  /*29b0*/  FFMA.FTZ R50, R0.reuse, R25, R50 ;  /* 0x0000001900327223 */ /* 0x040fe40000010032 */
        /* <DEDUP_REMOVED lines=51> */
[----:B------:R-:W-:-:S04]  /*2cf0*/  FMUL.FTZ R50, R39, R58 ;  /* 0x0000003a27327220 */ /* 0x000fc80000410000 */
[----:B------:R-:W-:Y:S01]  /*2d00*/  FFMA.FTZ R50, R63, R50, R52 ;  /* 0x000000323f327223 */ /* 0x000fe20000010034 */
[----:B------:R-:W-:-:S04]  /*2d10*/  FMUL.FTZ R52, R0, R57 ;  /* 0x0000003900347220 */ /* 0x000fc80000410000 */
[----:B------:R-:W-:Y:S01]  /*2d20*/  FFMA.FTZ R50, R5, R52, R50 ;  /* 0x0000003405327223 */ /* 0x000fe20000010032 */
[----:B------:R-:W-:-:S10]  /*2d30*/  HFMA2.MMA R52, -RZ, RZ, 0, 2.384185791015625e-06 ;  /* 0x00000028ff347435 */ /* 0x000fd400000001ff */
[----:B------:R-:W-:Y:S02]  /*2d40*/  IMAD R52, R48, R52, UR6 ;  /* 0x0000000630347e24 */ /* 0x000fe4000f8e0234 */
[----:B------:R-:W3:Y:S03]  /*2d50*/  LDL.LU R48, [R1+0x24] ;  /* 0x0000240001307983 */ /* 0x000ee60000300800 */
[----:B------:R-:W-:Y:S02]  /*2d60*/  LEA R52, R49, R52, 0x3 ;  /* 0x0000003431347211 */ /* 0x000fe400078e18ff */
[----:B------:R-:W4:Y:S01]  /*2d70*/  LDL.LU R49, [R1+0x20] ;  /* 0x0000200001317983 */ /* 0x000f220000300800 */
[----:B------:R-:W-:Y:S01]  /*2d80*/  FFMA.FTZ R51, R41, R55, R51 ;  /* 0x0000003729337223 */ /* 0x000fe20000010033 */
[----:B------:R-:W-:Y:S01]  /*2d90*/  HADD2.F32 R53, -RZ, R53.H1_H1 ;  /* 0x30000035ff357230 */ /* 0x000fe20000004100 */
[----:B------:R-:W0:Y:S02]  /*2da0*/  S2R R91, SR_TID.X ;  /* 0x00000000005b7919 */ /* 0x000e240000002100 */
[----:B------:R-:W-:Y:S01]  /*2db0*/  FFMA.FTZ R51, R40, R54, R51 ;  /* 0x0000003628337223 */ /* 0x000fe20000010033 */
[----:B------:R-:W-:Y:S01]  /*2dc0*/  FMUL.FTZ R60, R60, R89 ;  /* 0x000000593c3c7220 */ /* 0x000fe20000410000 */
[----:B------:R-:W-:Y:S01]  /*2dd0*/  UIADD3.X UR9, URZ, UR5, URZ, UP0, !UPT ;  /* 0x000000053f097290 */ /* 0x000fe200087fe43f */
[----:B------:R-:W-:Y:S01]  /*2de0*/  FMUL.FTZ R61, R53, R61 ;  /* 0x0000003d353d7220 */ /* 0x000fe20000410000 */
[----:B------:R-:W-:Y:S01]  /*2df0*/  FFMA.FTZ R51, R39, R58, R51 ;  /* 0x0000003a27337223 */ /* 0x000fe20000010033 */
[----:B------:R-:W-:Y:S01]  /*2e00*/  UISETP.GE.U32.AND UP0, UPT, UR7, UR14, UPT ;  /* 0x0000000e0700728c */ /* 0x000fe2000bf06070 */
[----:B------:R-:W-:Y:S01]  /*2e10*/  FMUL.FTZ R53, R41, R60 ;  /* 0x0000003c29357220 */ /* 0x000fe20000410000 */
[----:B------:R-:W-:Y:S01]  /*2e20*/  FFMA.FTZ R42, R30, R25, R42 ;  /* 0x000000191e2a7223 */ /* 0x000fe2000001002a */
[----:B------:R-:W-:Y:S01]  /*2e30*/  FADD.FTZ R43, R43, R25 ;  /* 0x000000192b2b7221 */ /* 0x000fe20000010000 */
[----:B------:R-:W-:Y:S01]  /*2e40*/  FFMA.FTZ R44, R85, R24, R44 ;  /* 0x00000018552c7223 */ /* 0x000fe2000001002c */
[----:B------:R-:W-:Y:S01]  /*2e50*/  FADD.FTZ R45, R45, R24 ;  /* 0x000000182d2d7221 */ /* 0x000fe20000010000 */
[----:B------:R-:W-:Y:S01]  /*2e60*/  FFMA.FTZ R46, R84, R23, R46 ;  /* 0x00000017542e7223 */ /* 0x000fe2000001002e */
[----:B------:R-:W-:Y:S01]  /*2e70*/  FFMA.FTZ R51, R0, R57, R51 ;  /* 0x0000003900337223 */ /* 0x000fe20000010033 */
[----:B------:R-:W-:Y:S01]  /*2e80*/  UISETP.GE.AND.EX UP0, UPT, UR9, UR15, UPT, UP0 ;  /* 0x0000000f0900728c */ /* 0x000fe2000bf06300 */
[----:B------:R-:W-:Y:S01]  /*2e90*/  FFMA.FTZ R50, R4, R53, R50 ;  /* 0x0000003504327223 */ /* 0x000fe20000010032 */
        /* <DEDUP_REMOVED lines=12> */
[----:B------:R-:W-:Y:S01]  /*2f60*/  FFMA.FTZ R50, R3, R53, R50 ;  /* 0x0000003503327223 */ /* 0x000fe20000010032 */
[----:B------:R-:W-:Y:S01]  /*2f70*/  PLOP3.LUT P0, PT, PT, PT, UP0, 0x80, 0x0 ;  /* 0x000000000000781c */ /* 0x000fe20003f0f008 */
        /* <DEDUP_REMOVED lines=14> */
[----:B------:R1:W-:Y:S01]  /*3060*/  STS.64 [R52], R50 ;  /* 0x0000003234007388 */ /* 0x0003e20000000a00 */
[----:B------:R-:W-:Y:S01]  /*3070*/  FFMA.FTZ R42, R66, R56, R42 ;  /* 0x00000038422a7223 */ /* 0x000fe2000001002a */
[----:B------:R-:W-:Y:S01]  /*3080*/  FADD.FTZ R43, R43, R56 ;  /* 0x000000382b2b7221 */ /* 0x000fe20000010000 */
[----:B------:R-:W-:Y:S01]  /*3090*/  FFMA.FTZ R44, R65, R55, R44 ;  /* 0x00000037412c7223 */ /* 0x000fe2000001002c */
[----:B------:R-:W-:Y:S01]  /*30a0*/  FADD.FTZ R45, R45, R55 ;  /* 0x000000372d2d7221 */ /* 0x000fe20000010000 */
[----:B------:R-:W-:Y:S01]  /*30b0*/  FFMA.FTZ R46, R64, R54, R46 ;  /* 0x00000036402e7223 */ /* 0x000fe2000001002e */
[----:B--2---:R-:W-:-:S04]  /*30c0*/  FADD.FTZ R47, R27, R47 ;  /* 0x0000002f1b2f7221 */ /* 0x004fc80000010000 */
[----:B------:R-:W-:-:S04]  /*30d0*/  FADD.FTZ R47, R47, R23 ;  /* 0x000000172f2f7221 */ /* 0x000fc80000010000 */
[----:B------:R-:W-:-:S04]  /*30e0*/  FADD.FTZ R47, R47, R19 ;  /* 0x000000132f2f7221 */ /* 0x000fc80000010000 */
[----:B------:R-:W-:-:S04]  /*30f0*/  FADD.FTZ R47, R47, R15 ;  /* 0x0000000f2f2f7221 */ /* 0x000fc80000010000 */
[----:B------:R-:W-:-:S04]  /*3100*/  FADD.FTZ R47, R47, R11 ;  /* 0x0000000b2f2f7221 */ /* 0x000fc80000010000 */
[----:B------:R-:W-:Y:S01]  /*3110*/  FADD.FTZ R47, R47, R7 ;  /* 0x000000072f2f7221 */ /* 0x000fe20000010000 */
[----:B------:R-:W-:-:S03]  /*3120*/  UMOV UR11, UR5 ;  /* 0x00000005000b7c82 */ /* 0x000fc60008000000 */
[----:B------:R-:W-:Y:S01]  /*3130*/  FADD.FTZ R47, R47, R54 ;  /* 0x000000362f2f7221 */ /* 0x000fe20000010000 */
        /* <DEDUP_REMOVED lines=8> */
[----:B---3--:R-:W-:Y:S01]  /*31c0*/  FFMA.FTZ R48, R31, R26, R48 ;  /* 0x0000001a1f307223 */ /* 0x008fe20000010030 */
[----:B----4-:R-:W-:-:S03]  /*31d0*/  FADD.FTZ R49, R26, R49 ;  /* 0x000000311a317221 */ /* 0x010fc60000010000 */
[----:B------:R-:W-:Y:S01]  /*31e0*/  FFMA.FTZ R48, R83, R22, R48 ;  /* 0x0000001653307223 */ /* 0x000fe20000010030 */
[----:B------:R-:W-:-:S03]  /*31f0*/  FADD.FTZ R49, R49, R22 ;  /* 0x0000001631317221 */ /* 0x000fc60000010000 */
        /* <DEDUP_REMOVED lines=11> */
[----:B------:R-:W-:Y:S01]  /*32b0*/  FADD.FTZ R49, R49, R61 ;  /* 0x0000003d31317221 */ /* 0x000fe20000010000 */
[----:B------:R-:W-:Y:S06]  /*32c0*/  BAR.SYNC.DEFER_BLOCKING 0x0 ;  /* 0x0000000000007b1d */ /* 0x000fec0000010000 */
[----:B-1----:R-:W-:Y:S05]  /*32d0*/  @!P0 BRA `(.L_x_3615) ;  /* 0x0000000000d48947 */ /* 0x002fea0003800000 */
        /* <DEDUP_REMOVED lines=53> */
.L_x_3615:
        /* <DEDUP_REMOVED lines=29> */
[----:B------:R-:W-:Y:S01]  /*3800*/  IADD3 R50, R89, 0xc, RZ ;  /* 0x0000000c59327810 */ /* 0x000fe20007ffe0ff */
        /* <DEDUP_REMOVED lines=16> */
.L_x_3617:
[----:B------:R-:W-:Y:S05]  /*3910*/  BSYNC B0 ;  /* 0x0000000000007941 */ /* 0x000fea0003800000 */
.L_x_3616:
        /* <DEDUP_REMOVED lines=24> */
.L_x_3619:
[----:B------:R-:W-:Y:S05]  /*3aa0*/  BSYNC B0 ;  /* 0x0000000000007941 */ /* 0x000fea0003800000 */
.L_x_3618:
        /* <DEDUP_REMOVED lines=17> */
.L_x_3622:
[----:B------:R-:W2:Y:S04]  /*3bc0*/  LD.E.STRONG.GPU R53, desc[UR12][R50.64] ;  /* 0x0000000c32357980 */ /* 0x000ea8000c10f900 */
[----:B--2---:R-:W-:Y:S01]  /*3bd0*/  CCTL.IVALL ;  /* 0x00000000ff00798f */ /* 0x004fe20002000000 */
[----:B------:R-:W-:Y:S05]  /*3be0*/  YIELD ;  /* 0x0000000000007946 */ /* 0x000fea0003800000 */
[----:B-----5:R-:W-:-:S04]  /*3bf0*/  LOP3.LUT R53, R53, R52, RZ, 0x3c, !PT ;  /* 0x0000003435357212 */ /* 0x020fc800078e3cff */
[----:B------:R-:W-:-:S13]  /*3c00*/  ISETP.GT.AND P1, PT, R53, -0x1, PT ;  /* 0xffffffff3500780c */ /* 0x000fda0003f24270 */
[----:B------:R-:W-:Y:S05]  /*3c10*/  @P1 BRA `(.L_x_3622) ;  /* 0xfffffffc00e81947 */ /* 0x000fea000383ffff */
.L_x_3621:
[----:B------:R-:W-:Y:S05]  /*3c20*/  WARPSYNC.ALL ;  /* 0x0000000000007948 */ /* 0x000fea0003800000 */
[----:B------:R-:W-:Y:S06]  /*3c30*/  BAR.SYNC.DEFER_BLOCKING 0x0 ;  /* 0x0000000000007b1d */ /* 0x000fec0000010000 */
[----:B------:R-:W-:Y:S05]  /*3c40*/  BRA `(.L_x_3623) ;  /* 0x0000000000647947 */ /* 0x000fea0003800000 */
.L_x_3620:
        /* <DEDUP_REMOVED lines=17> */
.L_x_3625:
[----:B------:R-:W2:Y:S04]  /*3d60*/  LD.E.STRONG.GPU R53, desc[UR12][R50.64] ;  /* 0x0000000c32357980 */ /* 0x000ea8000c10f900 */
[----:B--2---:R-:W-:Y:S01]  /*3d70*/  CCTL.IVALL ;  /* 0x00000000ff00798f */ /* 0x004fe20002000000 */
[----:B------:R-:W-:Y:S05]  /*3d80*/  YIELD ;  /* 0x0000000000007946 */ /* 0x000fea0003800000 */
[----:B-----5:R-:W-:-:S04]  /*3d90*/  LOP3.LUT R53, R53, R52, RZ, 0x3c, !PT ;  /* 0x0000003435357212 */ /* 0x020fc800078e3cff */
[----:B------:R-:W-:-:S13]  /*3da0*/  ISETP.GT.AND P1, PT, R53, -0x1, PT ;  /* 0xffffffff3500780c */ /* 0x000fda0003f24270 */
[----:B------:R-:W-:Y:S05]  /*3db0*/  @P1 BRA `(.L_x_3625) ;  /* 0xfffffffc00e81947 */ /* 0x000fea000383ffff */
.L_x_3624:
[----:B------:R-:W-:Y:S05]  /*3dc0*/  WARPSYNC.ALL ;  /* 0x0000000000007948 */ /* 0x000fea0003800000 */
[----:B------:R-:W-:Y:S06]  /*3dd0*/  BAR.SYNC.DEFER_BLOCKING 0x0 ;  /* 0x0000000000007b1d */ /* 0x000fec0000010000 */
.L_x_3623:
        /* <DEDUP_REMOVED lines=20> */
[----:B------:R-:W-:Y:S02]  /*3f20*/  UMOV UR5, 0x400 ;  /* 0x0000040000057882 */ /* 0x000fe40000000000 */
[----:B------:R-:W-:-:S04]  /*3f30*/  UIADD3 UR5, UR5, 0x3480, URZ ;  /* 0x0000348005057890 */ /* 0x000fc8000fffe03f */
[----:B0-----:R-:W-:Y:S01]  /*3f40*/  ULEA UR5, UR10, UR5, 0x18 ;  /* 0x000000050a057291 */ /* 0x001fe2000f8ec03f */
        /* <DEDUP_REMOVED lines=25> */
[----:B------:R-:W-:-:S05]  /*40e0*/  @!P1 FMUL.FTZ R51, R51, 4.8828125727595761418e-05 ;  /* 0x384ccccd33339820 */ /* 0x000fca0000410000 */
[----:B------:R2:W-:Y:S02]  /*40f0*/  @!P1 STS.64 [R52+UR5], R50 ;  /* 0x0000003234009988 */ /* 0x0005e40008000a05 */
[----:B--2---:R-:W-:Y:S01]  /*4100*/  LEA R52, R92, UR5, 0x3 ;  /* 0x000000055c347c11 */ /* 0x004fe2000f8e18ff */
[----:B------:R-:W-:Y:S01]  /*4110*/  BAR.SYNC.DEFER_BLOCKING 0x0 ;  /* 0x0000000000007b1d */ /* 0x000fe20000010000 */
[----:B------:R-:W-:-:S04]  /*4120*/  USHF.L.U32 UR5, UR18, 0x5, URZ ;  /* 0x0000000512057899 */ /* 0x000fc8000800063f */
[----:B------:R-:W-:Y:S01]  /*4130*/  ULOP3.LUT UR5, UR5, 0x3e0, URZ, 0xc0, !UPT ;  /* 0x000003e005057892 */ /* 0x000fe2000f8ec03f */
[----:B------:R-:W0:Y:S02]  /*4140*/  LDS.64 R52, [R52] ;  /* 0x0000000034347984 */ /* 0x000e240000000a00 */
[--C-:B0----5:R-:W-:Y:S01]  /*4150*/  FFMA.FTZ R29, R0, R29, -R52.reuse ;  /* 0x0000001d001d7223 */ /* 0x121fe20000010834 */
[--C-:B------:R-:W-:Y:S01]  /*4160*/  FFMA.FTZ R28, R41, R28, -R52.reuse ;  /* 0x0000001c291c7223 */ /* 0x100fe20000010834 */
[--C-:B------:R-:W-:Y:S01]  /*4170*/  FFMA.FTZ R26, R39, R26, -R52.reuse ;  /* 0x0000001a271a7223 */ /* 0x100fe20000010834 */
[----:B------:R-:W-:Y:S01]  /*4180*/  FFMA.FTZ R55, R41, R55, -R52 ;  /* 0x0000003729377223 */ /* 0x000fe20000010834 */
[-C--:B------:R-:W-:Y:S01]  /*4190*/  FFMA.FTZ R62, R62, -R53.reuse, R29 ;  /* 0x800000353e3e7223 */ /* 0x080fe2000001001d */
[----:B------:R-:W-:Y:S01]  /*41a0*/  FFMA.FTZ R33, R33, -R53, R28 ;  /* 0x8000003521217223 */ /* 0x000fe2000001001c */
[----:B------:R-:W-:-:S04]  /*41b0*/  IMAD.WIDE.U32 R28, R91, -0x33333333, RZ ;  /* 0xcccccccd5b1c7825 */ /* 0x000fc800078e00ff */
[----:B------:R-:W-:Y:S01]  /*41c0*/  FFMA.FTZ R31, R31, -R53, R26 ;  /* 0x800000351f1f7223 */ /* 0x000fe2000001001a */
[--C-:B------:R-:W-:Y:S01]  /*41d0*/  FFMA.FTZ R26, R0, R25, -R52.reuse ;  /* 0x00000019001a7223 */ /* 0x100fe20000010834 */
[C-C-:B------:R-:W-:Y:S01]  /*41e0*/  FFMA.FTZ R54, R40.reuse, R54, -R52.reuse ;  /* 0x0000003628367223 */ /* 0x140fe20000010834 */
[----:B------:R-:W-:Y:S01]  /*41f0*/  FFMA.FTZ R27, R40, R27, -R52 ;  /* 0x0000001b281b7223 */ /* 0x000fe20000010834 */
[----:B------:R-:W-:Y:S01]  /*4200*/  SHF.R.U32.HI R25, RZ, 0x6, R29 ;  /* 0x00000006ff197819 */ /* 0x000fe2000001161d */
[-C--:B------:R-:W-:Y:S01]  /*4210*/  FFMA.FTZ R30, R30, -R53.reuse, R26 ;  /* 0x800000351e1e7223 */ /* 0x080fe2000001001a */
[-C--:B------:R-:W-:Y:S01]  /*4220*/  FFMA.FTZ R55, R65, -R53.reuse, R55 ;  /* 0x8000003541377223 */ /* 0x080fe20000010037 */
[-C--:B------:R-:W-:Y:S02]  /*4230*/  FFMA.FTZ R32, R32, -R53.reuse, R27 ;  /* 0x8000003520207223 */ /* 0x080fe4000001001b */
[C---:B------:R-:W-:Y:S02]  /*4240*/  IMAD R26, R25.reuse, -0x50, R91 ;  /* 0xffffffb0191a7824 */ /* 0x040fe400078e025b */
[----:B------:R-:W2:Y:S04]  /*4250*/  LDL.LU R91, [R1+0x4] ;  /* 0x00000400015b7983 */ /* 0x000ea80000300800 */
[----:B------:R-:W3:Y:S01]  /*4260*/  LDL.LU R89, [R1+0x8] ;  /* 0x0000080001597983 */ /* 0x000ee20000300800 */
[----:B------:R-:W-:Y:S01]  /*4270*/  FFMA.FTZ R65, R64, -R53, R54 ;  /* 0x8000003540417223 */ /* 0x000fe20000010036 */
[----:B------:R-:W-:Y:S01]  /*4280*/  HFMA2.MMA R27, -RZ, RZ, 0, 0 ;  /* 0x00000000ff1b7435 */ /* 0x000fe200000001ff */
[----:B------:R-:W-:Y:S01]  /*4290*/  SHF.L.U32 R26, R26, 0x2, RZ ;  /* 0x000000021a1a7819 */ /* 0x000fe200000006ff */
[----:B------:R-:W4:Y:S01]  /*42a0*/  LDL.LU R54, [R1] ;  /* 0x0000000001367983 */ /* 0x000f220000300800 */
[----:B------:R-:W-:Y:S01]  /*42b0*/  UIMAD UR11, UR11, 0x50000, URZ ;  /* 0x000500000b0b78a4 */ /* 0x000fe2000f8e023f */
[----:B------:R-:W-:Y:S01]  /*42c0*/  IADD3 R25, R25, UR5, RZ ;  /* 0x0000000519197c10 */ /* 0x000fe2000fffe0ff */
[C-C-:B------:R-:W-:Y:S01]  /*42d0*/  FFMA.FTZ R24, R41.reuse, R24, -R52.reuse ;  /* 0x0000001829187223 */ /* 0x140fe20000010834 */
[--C-:B------:R-:W-:Y:S01]  /*42e0*/  FFMA.FTZ R60, R41, R60, -R52.reuse ;  /* 0x0000003c293c7223 */ /* 0x100fe20000010834 */
[--C-:B------:R-:W-:Y:S01]  /*42f0*/  FFMA.FTZ R23, R40, R23, -R52.reuse ;  /* 0x0000001728177223 */ /* 0x100fe20000010834 */
[----:B------:R-:W-:Y:S01]  /*4300*/  FFMA.FTZ R22, R39, R22, -R52 ;  /* 0x0000001627167223 */ /* 0x000fe20000010834 */
[----:B------:R-:W-:-:S02]  /*4310*/  IMAD R25, R25, 0x140, RZ ;  /* 0x0000014019197824 */ /* 0x000fc400078e02ff */
[----:B------:R-:W-:Y:S01]  /*4320*/  FFMA.FTZ R21, R0, R21, -R52 ;  /* 0x0000001500157223 */ /* 0x000fe20000010834 */
[----:B------:R-:W-:-:S04]  /*4330*/  IMAD.WIDE.U32 R26, R90, 0x50000, R26 ;  /* 0x000500005a1a7825 */ /* 0x000fc800078e001a */
[--C-:B------:R-:W-:Y:S01]  /*4340*/  FFMA.FTZ R20, R41, R20, -R52.reuse ;  /* 0x0000001429147223 */ /* 0x100fe20000010834 */
[--C-:B------:R-:W-:Y:S01]  /*4350*/  FFMA.FTZ R19, R40, R19, -R52.reuse ;  /* 0x0000001328137223 */ /* 0x100fe20000010834 */
[--C-:B------:R-:W-:Y:S01]  /*4360*/  FFMA.FTZ R18, R39, R18, -R52.reuse ;  /* 0x0000001227127223 */ /* 0x100fe20000010834 */
[--C-:B------:R-:W-:Y:S01]  /*4370*/  FFMA.FTZ R17, R0, R17, -R52.reuse ;  /* 0x0000001100117223 */ /* 0x100fe20000010834 */
[----:B------:R-:W-:Y:S01]  /*4380*/  IADD3 R27, R27, UR11, RZ ;  /* 0x0000000b1b1b7c10 */ /* 0x000fe2000fffe0ff */
        /* <DEDUP_REMOVED lines=13> */
[--C-:B------:R-:W-:Y:S01]  /*4460*/  FFMA.FTZ R57, R0, R57, -R52.reuse ;  /* 0x0000003900397223 */ /* 0x100fe20000010834 */
[----:B------:R-:W-:Y:S01]  /*4470*/  FFMA.FTZ R59, R40, R59, -R52 ;  /* 0x0000003b283b7223 */ /* 0x000fe20000010834 */
[----:B------:R-:W-:Y:S01]  /*4480*/  FFMA.FTZ R24, R85, -R53, R24 ;  /* 0x8000003555187223 */ /* 0x000fe20000010018 */
[----:B------:R-:W-:Y:S01]  /*4490*/  ULDC.64 UR10, c[0x0][0x210] ;  /* 0x00008400000a7ab9 */ /* 0x000fe20000000a00 */
[----:B------:R-:W-:Y:S01]  /*44a0*/  FFMA.FTZ R52, R39, R61, -R52 ;  /* 0x0000003d27347223 */ /* 0x000fe20000010834 */
[----:B------:R-:W-:Y:S01]  /*44b0*/  FFMA.FTZ R85, R4, -R53, R60 ;  /* 0x8000003504557223 */ /* 0x000fe2000001003c */
[C---:B------:R-:W-:Y:S01]  /*44c0*/  FMUL.FTZ R62, R34.reuse, R62 ;  /* 0x0000003e223e7220 */ /* 0x040fe20000410000 */
[----:B------:R-:W-:Y:S01]  /*44d0*/  FMUL.FTZ R33, R34, R33 ;  /* 0x0000002122217220 */ /* 0x000fe20000410000 */
[----:B------:R-:W-:Y:S01]  /*44e0*/  IADD3 R51, R25, 0xf00, RZ ;  /* 0x00000f0019337810 */ /* 0x000fe20007ffe0ff */
        /* <DEDUP_REMOVED lines=24> */
[----:B------:R-:W-:Y:S01]  /*4670*/  FFMA.FTZ R53, R2, -R53, R52 ;  /* 0x8000003502357223 */ /* 0x000fe20000010034 */
[----:B------:R-:W-:-:S02]  /*4680*/  F2FP.F16.F32.PACK_AB R2, R33, R62 ;  /* 0x0000003e2102723e */ /* 0x000fc400000000ff */
[----:B------:R-:W-:Y:S01]  /*4690*/  IADD3 R51, P5, R51, R26, RZ ;  /* 0x0000001a33337210 */ /* 0x000fe20007fbe0ff */
[C---:B------:R-:W-:Y:S01]  /*46a0*/  FMUL.FTZ R30, R34.reuse, R30 ;  /* 0x0000001e221e7220 */ /* 0x040fe20000410000 */
[----:B------:R-:W-:Y:S01]  /*46b0*/  F2FP.F16.F32.PACK_AB R3, R31, R32 ;  /* 0x000000201f03723e */ /* 0x000fe200000000ff */
[----:B------:R-:W-:Y:S01]  /*46c0*/  FMUL.FTZ R31, R34, R24 ;  /* 0x00000018221f7220 */ /* 0x000fe20000410000 */
[----:B------:R-:W-:Y:S01]  /*46d0*/  PRMT R33, R2, 0x7632, R33 ;  /* 0x0000763202217816 */ /* 0x000fe20000000021 */
[C---:B------:R-:W-:Y:S01]  /*46e0*/  FMUL.FTZ R23, R34.reuse, R23 ;  /* 0x0000001722177220 */ /* 0x040fe20000410000 */
[C---:B------:R-:W-:Y:S01]  /*46f0*/  FMUL.FTZ R32, R34.reuse, R83 ;  /* 0x0000005322207220 */ /* 0x040fe20000410000 */
[----:B------:R-:W-:Y:S01]  /*4700*/  PRMT R52, R3, 0x7632, R52 ;  /* 0x0000763203347816 */ /* 0x000fe20000000034 */
[C---:B------:R-:W-:Y:S01]  /*4710*/  FMUL.FTZ R21, R34.reuse, R21 ;  /* 0x0000001522157220 */ /* 0x040fe20000410000 */
[C---:B------:R-:W-:Y:S01]  /*4720*/  FMUL.FTZ R6, R34.reuse, R81 ;  /* 0x0000005122067220 */ /* 0x040fe20000410000 */
[C---:B------:R-:W-:Y:S01]  /*4730*/  FMUL.FTZ R19, R34.reuse, R19 ;  /* 0x0000001322137220 */ /* 0x040fe20000410000 */
[C---:B------:R-:W-:Y:S01]  /*4740*/  FMUL.FTZ R22, R34.reuse, R79 ;  /* 0x0000004f22167220 */ /* 0x040fe20000410000 */
[----:B------:R-:W-:Y:S01]  /*4750*/  F2FP.F16.F32.PACK_AB R30, R31, R30 ;  /* 0x0000001e1f1e723e */ /* 0x000fe200000000ff */
[C---:B------:R-:W-:Y:S01]  /*4760*/  FMUL.FTZ R17, R34.reuse, R17 ;  /* 0x0000001122117220 */ /* 0x040fe20000410000 */
[----:B------:R-:W-:Y:S01]  /*4770*/  IADD3 R50, R25, 0x1400, RZ ;  /* 0x0000140019327810 */ /* 0x000fe20007ffe0ff */
[C---:B------:R-:W-:Y:S01]  /*4780*/  FMUL.FTZ R8, R34.reuse, R77 ;  /* 0x0000004d22087220 */ /* 0x040fe20000410000 */
[C---:B------:R-:W-:Y:S01]  /*4790*/  FMUL.FTZ R15, R34.reuse, R15 ;  /* 0x0000000f220f7220 */ /* 0x040fe20000410000 */
[----:B------:R-:W-:Y:S01]  /*47a0*/  FMUL.FTZ R18, R34, R75 ;  /* 0x0000004b22127220 */ /* 0x000fe20000410000 */
[----:B------:R-:W-:-:S02]  /*47b0*/  F2FP.F16.F32.PACK_AB R23, R32, R23 ;  /* 0x000000172017723e */ /* 0x000fc400000000ff */
[----:B------:R-:W-:Y:S02]  /*47c0*/  F2FP.F16.F32.PACK_AB R6, R6, R21 ;  /* 0x000000150606723e */ /* 0x000fe400000000ff */
[----:B------:R-:W-:Y:S02]  /*47d0*/  F2FP.F16.F32.PACK_AB R19, R22, R19 ;  /* 0x000000131613723e */ /* 0x000fe400000000ff */
[C---:B------:R-:W-:Y:S02]  /*47e0*/  IADD3 R29, R25.reuse, 0x1e00, RZ ;  /* 0x00001e00191d7810 */ /* 0x040fe40007ffe0ff */
[C---:B------:R-:W-:Y:S02]  /*47f0*/  IADD3 R28, R25.reuse, 0x2300, RZ ;  /* 0x00002300191c7810 */ /* 0x040fe40007ffe0ff */
[----:B------:R-:W-:Y:S02]  /*4800*/  IADD3 R50, P4, R50, R26, RZ ;  /* 0x0000001a32327210 */ /* 0x000fe40007f9e0ff */
[----:B------:R-:W-:-:S02]  /*4810*/  IADD3 R25, R25, 0x1900, RZ ;  /* 0x0000190019197810 */ /* 0x000fc40007ffe0ff */
[----:B------:R-:W-:Y:S02]  /*4820*/  PRMT R31, R23, 0x7632, R31 ;  /* 0x00007632171f7816 */ /* 0x000fe4000000001f */
[----:B------:R-:W-:Y:S02]  /*4830*/  F2FP.F16.F32.PACK_AB R8, R8, R17 ;  /* 0x000000110808723e */ /* 0x000fe400000000ff */
[----:B------:R-:W-:Y:S01]  /*4840*/  F2FP.F16.F32.PACK_AB R15, R18, R15 ;  /* 0x0000000f120f723e */ /* 0x000fe200000000ff */
[----:B------:R-:W-:Y:S01]  /*4850*/  FMUL.FTZ R13, R34, R13 ;  /* 0x0000000d220d7220 */ /* 0x000fe20000410000 */
[----:B------:R-:W-:Y:S01]  /*4860*/  PRMT R21, R6, 0x7632, R21 ;  /* 0x0000763206157816 */ /* 0x000fe20000000015 */
[C---:B------:R-:W-:Y:S01]  /*4870*/  FMUL.FTZ R24, R34.reuse, R73 ;  /* 0x0000004922187220 */ /* 0x040fe20000410000 */
[----:B------:R-:W-:Y:S01]  /*4880*/  PRMT R22, R19, 0x7632, R22 ;  /* 0x0000763213167816 */ /* 0x000fe20000000016 */
[C---:B------:R-:W-:Y:S01]  /*4890*/  FMUL.FTZ R11, R34.reuse, R11 ;  /* 0x0000000b220b7220 */ /* 0x040fe20000410000 */
[----:B------:R-:W-:Y:S01]  /*48a0*/  FMUL.FTZ R20, R34, R71 ;  /* 0x0000004722147220 */ /* 0x000fe20000410000 */
[----:B------:R-:W-:-:S02]  /*48b0*/  IADD3 R25, P3, R25, R26, RZ ;  /* 0x0000001a19197210 */ /* 0x000fc40007f7e0ff */
[----:B------:R-:W-:Y:S02]  /*48c0*/  PRMT R17, R8, 0x7632, R17 ;  /* 0x0000763208117816 */ /* 0x000fe40000000011 */
[----:B------:R-:W-:Y:S02]  /*48d0*/  PRMT R18, R15, 0x7632, R18 ;  /* 0x000076320f127816 */ /* 0x000fe40000000012 */
[-C--:B------:R-:W-:Y:S01]  /*48e0*/  IADD3 R29, P2, R29, R26.reuse, RZ ;  /* 0x0000001a1d1d7210 */ /* 0x080fe20007f5e0ff */
[----:B------:R-:W-:Y:S01]  /*48f0*/  FMUL.FTZ R9, R34, R9 ;  /* 0x0000000922097220 */ /* 0x000fe20000410000 */
[----:B------:R-:W-:Y:S01]  /*4900*/  IADD3 R28, P1, R28, R26, RZ ;  /* 0x0000001a1c1c7210 */ /* 0x000fe20007f3e0ff */
[----:B------:R-:W-:Y:S01]  /*4910*/  FMUL.FTZ R26, R34, R69 ;  /* 0x00000045221a7220 */ /* 0x000fe20000410000 */
[----:B------:R-:W-:Y:S01]  /*4920*/  F2FP.F16.F32.PACK_AB R13, R24, R13 ;  /* 0x0000000d180d723e */ /* 0x000fe200000000ff */
[----:B------:R-:W-:Y:S01]  /*4930*/  FMUL.FTZ R7, R34, R7 ;  /* 0x0000000722077220 */ /* 0x000fe20000410000 */
[----:B------:R-:W-:Y:S01]  /*4940*/  F2FP.F16.F32.PACK_AB R11, R20, R11 ;  /* 0x0000000b140b723e */ /* 0x000fe200000000ff */
[----:B------:R-:W-:Y:S01]  /*4950*/  FMUL.FTZ R16, R34, R67 ;  /* 0x0000004322107220 */ /* 0x000fe20000410000 */
[----:B------:R-:W-:Y:S01]  /*4960*/  F2FP.F16.F32.PACK_AB R26, R26, R9 ;  /* 0x000000091a1a723e */ /* 0x000fe200000000ff */
[C---:B------:R-:W-:Y:S01]  /*4970*/  FMUL.FTZ R61, R34.reuse, R61 ;  /* 0x0000003d223d7220 */ /* 0x040fe20000410000 */
[C---:B------:R-:W-:Y:S01]  /*4980*/  FMUL.FTZ R14, R34.reuse, R55 ;  /* 0x00000037220e7220 */ /* 0x040fe20000410000 */
[----:B------:R-:W-:Y:S01]  /*4990*/  FMUL.FTZ R65, R34, R65 ;  /* 0x0000004122417220 */ /* 0x000fe20000410000 */
[----:B------:R-:W-:Y:S01]  /*49a0*/  F2FP.F16.F32.PACK_AB R7, R16, R7 ;  /* 0x000000071007723e */ /* 0x000fe200000000ff */
[C---:B------:R-:W-:Y:S01]  /*49b0*/  FMUL.FTZ R12, R34.reuse, R63 ;  /* 0x0000003f220c7220 */ /* 0x040fe20000410000 */
[C---:B------:R-:W-:Y:S01]  /*49c0*/  FMUL.FTZ R57, R34.reuse, R57 ;  /* 0x0000003922397220 */ /* 0x040fe20000410000 */
[C---:B------:R-:W-:Y:S01]  /*49d0*/  FMUL.FTZ R10, R34.reuse, R85 ;  /* 0x00000055220a7220 */ /* 0x040fe20000410000 */
        /* <DEDUP_REMOVED lines=9> */
[----:B---3--:R-:W-:-:S05]  /*4a70*/  IADD3.X R5, R89, UR11, RZ, P6, !PT ;  /* 0x0000000b59057c10 */ /* 0x008fca000b7fe4ff */
[----:B------:R0:W-:Y:S01]  /*4a80*/  STG.E.U16 desc[UR12][R4.64], R2 ;  /* 0x0000000204007986 */ /* 0x0001e2000c10150c */
[----:B------:R-:W-:-:S03]  /*4a90*/  IADD3 R88, P6, R88, UR10, RZ ;  /* 0x0000000a58587c10 */ /* 0x000fc6000ffde0ff */
[----:B------:R1:W-:Y:S01]  /*4aa0*/  STG.E.U16 desc[UR12][R4.64+0x4], R3 ;  /* 0x0000040304007986 */ /* 0x0003e2000c10150c */
[----:B----4-:R-:W-:Y:S02]  /*4ab0*/  IADD3.X R89, R54, UR11, RZ, P6, !PT ;  /* 0x0000000b36597c10 */ /* 0x010fe4000b7fe4ff */
[----:B0-----:R-:W-:Y:S01]  /*4ac0*/  IADD3.X R2, RZ, R27, RZ, P5, !PT ;  /* 0x0000001bff027210 */ /* 0x001fe20002ffe4ff */
[----:B------:R-:W-:Y:S03]  /*4ad0*/  STG.E.U16 desc[UR12][R4.64+0x2], R33 ;  /* 0x0000022104007986 */ /* 0x000fe6000c10150c */
[C---:B-1----:R-:W-:Y:S02]  /*4ae0*/  SHF.L.U64.HI R3, R51.reuse, 0x1, R2 ;  /* 0x0000000133037819 */ /* 0x042fe40000010202 */
[----:B------:R-:W-:Y:S01]  /*4af0*/  SHF.L.U32 R2, R51, 0x1, RZ ;  /* 0x0000000133027819 */ /* 0x000fe200000006ff */
[----:B------:R0:W-:Y:S01]  /*4b00*/  STG.E.U16 desc[UR12][R4.64+0x6], R52 ;  /* 0x0000063404007986 */ /* 0x0001e2000c10150c */
[----:B------:R-:W-:-:S02]  /*4b10*/  IADD3 R86, P6, R86, UR10, RZ ;  /* 0x0000000a56567c10 */ /* 0x000fc4000ffde0ff */
[----:B------:R-:W-:Y:S02]  /*4b20*/  IADD3 R2, P5, R2, UR10, RZ ;  /* 0x0000000a02027c10 */ /* 0x000fe4000ffbe0ff */
[----:B------:R-:W-:Y:S02]  /*4b30*/  IADD3.X R87, R87, UR11, RZ, P6, !PT ;  /* 0x0000000b57577c10 */ /* 0x000fe4000b7fe4ff */
[----:B------:R-:W-:Y:S02]  /*4b40*/  IADD3.X R3, R3, UR11, RZ, P5, !PT ;  /* 0x0000000b03037c10 */ /* 0x000fe4000affe4ff */
[----:B0-----:R-:W-:Y:S02]  /*4b50*/  PRMT R5, R30, 0x7632, R5 ;  /* 0x000076321e057816 */ /* 0x001fe40000000005 */
[----:B------:R-:W-:-:S03]  /*4b60*/  SHF.L.U32 R4, R50, 0x1, RZ ;  /* 0x0000000132047819 */ /* 0x000fc600000006ff */
[----:B------:R0:W-:Y:S04]  /*4b70*/  STG.E.U16 desc[UR12][R88.64+0x2], R5 ;  /* 0x0000020558007986 */ /* 0x0001e8000c10150c */
[----:B------:R-:W-:Y:S04]  /*4b80*/  STG.E.U16 desc[UR12][R88.64], R30 ;  /* 0x0000001e58007986 */ /* 0x000fe8000c10150c */
[----:B------:R-:W-:Y:S01]  /*4b90*/  STG.E.U16 desc[UR12][R88.64+0x4], R23 ;  /* 0x0000041758007986 */ /* 0x000fe2000c10150c */
[----:B0-----:R-:W-:-:S03]  /*4ba0*/  IADD3.X R5, RZ, R27, RZ, P4, !PT ;  /* 0x0000001bff057210 */ /* 0x001fc600027fe4ff */
[----:B------:R-:W-:Y:S01]  /*4bb0*/  STG.E.U16 desc[UR12][R88.64+0x6], R31 ;  /* 0x0000061f58007986 */ /* 0x000fe2000c10150c */
[----:B------:R-:W-:Y:S02]  /*4bc0*/  IADD3 R4, P4, R4, UR10, RZ ;  /* 0x0000000a04047c10 */ /* 0x000fe4000ff9e0ff */
[----:B------:R-:W-:Y:S01]  /*4bd0*/  SHF.L.U64.HI R5, R50, 0x1, R5 ;  /* 0x0000000132057819 */ /* 0x000fe20000010205 */
[----:B------:R0:W-:Y:S04]  /*4be0*/  STG.E.U16 desc[UR12][R86.64], R6 ;  /* 0x0000000656007986 */ /* 0x0001e8000c10150c */
[----:B------:R-:W-:Y:S04]  /*4bf0*/  STG.E.U16 desc[UR12][R86.64+0x2], R21 ;  /* 0x0000021556007986 */ /* 0x000fe8000c10150c */
[----:B------:R-:W-:Y:S04]  /*4c00*/  STG.E.U16 desc[UR12][R86.64+0x4], R19 ;  /* 0x0000041356007986 */ /* 0x000fe8000c10150c */
[----:B------:R-:W-:Y:S01]  /*4c10*/  STG.E.U16 desc[UR12][R86.64+0x6], R22 ;  /* 0x0000061656007986 */ /* 0x000fe2000c10150c */
[----:B0-----:R-:W-:-:S03]  /*4c20*/  IADD3.X R6, RZ, R27, RZ, P3, !PT ;  /* 0x0000001bff067210 */ /* 0x001fc60001ffe4ff */
[----:B------:R0:W-:Y:S01]  /*4c30*/  STG.E.U16 desc[UR12][R2.64], R8 ;  /* 0x0000000802007986 */ /* 0x0001e2000c10150c */
[----:B------:R-:W-:-:S03]  /*4c40*/  IADD3.X R5, R5, UR11, RZ, P4, !PT ;  /* 0x0000000b05057c10 */ /* 0x000fc6000a7fe4ff */
[----:B------:R1:W-:Y:S01]  /*4c50*/  STG.E.U16 desc[UR12][R2.64+0x2], R17 ;  /* 0x0000021102007986 */ /* 0x0003e2000c10150c */
[----:B------:R-:W-:-:S03]  /*4c60*/  SHF.L.U64.HI R6, R25, 0x1, R6 ;  /* 0x0000000119067819 */ /* 0x000fc60000010206 */
[----:B------:R2:W-:Y:S01]  /*4c70*/  STG.E.U16 desc[UR12][R2.64+0x4], R15 ;  /* 0x0000040f02007986 */ /* 0x0005e2000c10150c */
[----:B0-----:R-:W-:-:S03]  /*4c80*/  SHF.L.U32 R8, R25, 0x1, RZ ;  /* 0x0000000119087819 */ /* 0x001fc600000006ff */
[----:B------:R0:W-:Y:S01]  /*4c90*/  STG.E.U16 desc[UR12][R2.64+0x6], R18 ;  /* 0x0000061202007986 */ /* 0x0001e2000c10150c */
[----:B-1----:R-:W-:Y:S02]  /*4ca0*/  PRMT R17, R13, 0x7632, R17 ;  /* 0x000076320d117816 */ /* 0x002fe40000000011 */
[----:B------:R-:W-:Y:S02]  /*4cb0*/  IADD3 R8, P3, R8, UR10, RZ ;  /* 0x0000000a08087c10 */ /* 0x000fe4000ff7e0ff */
[----:B--2---:R-:W-:Y:S02]  /*4cc0*/  PRMT R15, R11, 0x7632, R15 ;  /* 0x000076320b0f7816 */ /* 0x004fe4000000000f */
[----:B0-----:R-:W-:Y:S01]  /*4cd0*/  IADD3.X R2, RZ, R27, RZ, P2, !PT ;  /* 0x0000001bff027210 */ /* 0x001fe200017fe4ff */
[----:B------:R-:W-:Y:S01]  /*4ce0*/  STG.E.U16 desc[UR12][R4.64], R13 ;  /* 0x0000000d04007986 */ /* 0x000fe2000c10150c */
[----:B------:R-:W-:Y:S02]  /*4cf0*/  IADD3.X R9, R6, UR11, RZ, P3, !PT ;  /* 0x0000000b06097c10 */ /* 0x000fe40009ffe4ff */
[C---:B------:R-:W-:Y:S01]  /*4d00*/  SHF.L.U64.HI R3, R29.reuse, 0x1, R2 ;  /* 0x000000011d037819 */ /* 0x040fe20000010202 */
[----:B------:R-:W-:Y:S01]  /*4d10*/  STG.E.U16 desc[UR12][R4.64+0x2], R17 ;  /* 0x0000021104007986 */ /* 0x000fe2000c10150c */
[----:B------:R-:W-:-:S02]  /*4d20*/  SHF.L.U32 R2, R29, 0x1, RZ ;  /* 0x000000011d027819 */ /* 0x000fc400000006ff */
[----:B------:R-:W-:Y:S01]  /*4d30*/  PRMT R6, R7, 0x7632, R6 ;  /* 0x0000763207067816 */ /* 0x000fe20000000006 */
[----:B------:R-:W-:Y:S01]  /*4d40*/  STG.E.U16 desc[UR12][R4.64+0x4], R11 ;  /* 0x0000040b04007986 */ /* 0x000fe2000c10150c */
[----:B------:R-:W-:-:S03]  /*4d50*/  IADD3 R2, P2, R2, UR10, RZ ;  /* 0x0000000a02027c10 */ /* 0x000fc6000ff5e0ff */
[----:B------:R0:W-:Y:S01]  /*4d60*/  STG.E.U16 desc[UR12][R4.64+0x6], R15 ;  /* 0x0000060f04007986 */ /* 0x0001e2000c10150c */
[----:B------:R-:W-:Y:S02]  /*4d70*/  IADD3.X R27, RZ, R27, RZ, P1, !PT ;  /* 0x0000001bff1b7210 */ /* 0x000fe40000ffe4ff */
[----:B------:R-:W-:Y:S01]  /*4d80*/  IADD3.X R3, R3, UR11, RZ, P2, !PT ;  /* 0x0000000b03037c10 */ /* 0x000fe200097fe4ff */
[----:B------:R-:W-:Y:S01]  /*4d90*/  STG.E.U16 desc[UR12][R8.64], R26 ;  /* 0x0000001a08007986 */ /* 0x000fe2000c10150c */
[----:B0-----:R-:W-:-:S03]  /*4da0*/  PRMT R5, R26, 0x7632, R5 ;  /* 0x000076321a057816 */ /* 0x001fc60000000005 */
[----:B------:R-:W-:Y:S01]  /*4db0*/  STG.E.U16 desc[UR12][R8.64+0x4], R7 ;  /* 0x0000040708007986 */ /* 0x000fe2000c10150c */
[----:B------:R-:W-:-:S03]  /*4dc0*/  SHF.L.U32 R4, R28, 0x1, RZ ;  /* 0x000000011c047819 */ /* 0x000fc600000006ff */
[----:B------:R0:W-:Y:S01]  /*4dd0*/  STG.E.U16 desc[UR12][R8.64+0x2], R5 ;  /* 0x0000020508007986 */ /* 0x0001e2000c10150c */
[----:B------:R-:W-:-:S03]  /*4de0*/  SHF.L.U64.HI R27, R28, 0x1, R27 ;  /* 0x000000011c1b7819 */ /* 0x000fc6000001021b */
[----:B------:R1:W-:Y:S01]  /*4df0*/  STG.E.U16 desc[UR12][R8.64+0x6], R6 ;  /* 0x0000060608007986 */ /* 0x0003e2000c10150c */
[----:B------:R-:W-:Y:S02]  /*4e00*/  IADD3 R4, P1, R4, UR10, RZ ;  /* 0x0000000a04047c10 */ /* 0x000fe4000ff3e0ff */
[----:B0-----:R-:W-:Y:S02]  /*4e10*/  PRMT R5, R12, 0x7632, R5 ;  /* 0x000076320c057816 */ /* 0x001fe40000000005 */
[----:B-1----:R-:W-:Y:S01]  /*4e20*/  PRMT R9, R14, 0x7632, R9 ;  /* 0x000076320e097816 */ /* 0x002fe20000000009 */
[----:B------:R-:W-:Y:S01]  /*4e30*/  STG.E.U16 desc[UR12][R2.64], R14 ;  /* 0x0000000e02007986 */ /* 0x000fe2000c10150c */
[----:B------:R-:W-:-:S03]  /*4e40*/  PRMT R6, R34, 0x7632, R6 ;  /* 0x0000763222067816 */ /* 0x000fc60000000006 */
[----:B------:R-:W-:Y:S04]  /*4e50*/  STG.E.U16 desc[UR12][R2.64+0x2], R9 ;  /* 0x0000020902007986 */ /* 0x000fe8000c10150c */
[----:B------:R-:W-:Y:S04]  /*4e60*/  STG.E.U16 desc[UR12][R2.64+0x4], R12 ;  /* 0x0000040c02007986 */ /* 0x000fe8000c10150c */
[----:B------:R0:W-:Y:S02]  /*4e70*/  STG.E.U16 desc[UR12][R2.64+0x6], R5 ;  /* 0x0000060502007986 */ /* 0x0001e4000c10150c */
[----:B0-----:R-:W-:-:S02]  /*4e80*/  IADD3.X R5, R27, UR11, RZ, P1, !PT ;  /* 0x0000000b1b057c10 */ /* 0x001fc40008ffe4ff */
[----:B------:R-:W-:-:S03]  /*4e90*/  PRMT R3, R10, 0x7632, R3 ;  /* 0x000076320a037816 */ /* 0x000fc60000000003 */
[----:B------:R1:W-:Y:S04]  /*4ea0*/  STG.E.U16 desc[UR12][R4.64], R10 ;  /* 0x0000000a04007986 */ /* 0x0003e8000c10150c */
[----:B------:R1:W-:Y:S04]  /*4eb0*/  STG.E.U16 desc[UR12][R4.64+0x2], R3 ;  /* 0x0000020304007986 */ /* 0x0003e8000c10150c */
[----:B------:R1:W-:Y:S04]  /*4ec0*/  STG.E.U16 desc[UR12][R4.64+0x4], R34 ;  /* 0x0000042204007986 */ /* 0x0003e8000c10150c */
[----:B------:R1:W-:Y:S01]  /*4ed0*/  STG.E.U16 desc[UR12][R4.64+0x6], R6 ;  /* 0x0000060604007986 */ /* 0x0003e2000c10150c */
[----:B------:R-:W-:Y:S01]  /*4ee0*/  UMOV UR10, UR7 ;  /* 0x00000007000a7c82 */ /* 0x000fe20008000000 */
[----:B------:R-:W-:Y:S05]  /*4ef0*/  @!P0 BRA `(.L_x_3626) ;  /* 0xffffffb400c08947 */ /* 0x000fea000383ffff */
.L_x_3614:
        /* <DEDUP_REMOVED lines=74> */
.L_x_3643:
        /* <DEDUP_REMOVED lines=42> */
.L_x_3630:
[----:B------:R-:W-:Y:S05]  /*5640*/  BSYNC B1 ;  /* 0x0000000000017941 */ /* 0x000fea0003800000 */
.L_x_3629:
        /* <DEDUP_REMOVED lines=20> */
.L_x_3633:
        /* <DEDUP_REMOVED lines=55> */
.L_x_3632:
[----:B------:R-:W-:Y:S05]  /*5b00*/  BSYNC B1 ;  /* 0x0000000000017941 */ /* 0x000fea0003800000 */
.L_x_3631:
        /* <DEDUP_REMOVED lines=35> */
.L_x_3635:
[----:B------:R-:W-:Y:S05]  /*5d40*/  BSYNC B1 ;  /* 0x0000000000017941 */ /* 0x000fea0003800000 */
.L_x_3634:
        /* <DEDUP_REMOVED lines=15> */
.L_x_3628:
[----:B------:R-:W-:Y:S05]  /*5e40*/  BSYNC B0 ;  /* 0x0000000000007941 */ /* 0x000fea0003800000 */
.L_x_3627:
        /* <DEDUP_REMOVED lines=37> */
.L_x_3652:
        /* <DEDUP_REMOVED lines=41> */
.L_x_3662:
        /* <DEDUP_REMOVED lines=35> */
.L_x_3672:
[----:B----4-:R-:W-:Y:S01]  /*6560*/  FADD.FTZ R7, R19, R9 ;  /* 0x0000000913077221 */ /* 0x010fe20000010000 */
[----:B------:R-:W-:Y:S02]  /*6570*/  @!P2 F2FP.F16.F32.PACK_AB R6, RZ, R10 ;  /* 0x0000000aff06a23e */ /* 0x000fe400000000ff */
[----:B------:R-:W-:Y:S02]  /*6580*/  MOV R13, R52 ;  /* 0x00000034000d7202 */ /* 0x000fe40000000f00 */
[----:B------:R-:W-:Y:S01]  /*6590*/  @!P2 F2FP.F16.F32.PACK_AB R7, RZ, R7 ;  /* 0x00000007ff07a23e */ /* 0x000fe200000000ff */
[----:B------:R0:W-:Y:S04]  /*65a0*/  @!P2 STG.E.U16 desc[UR12][R2.64+0x50], R6 ;  /* 0x000050060200a986 */ /* 0x0001e8000c10150c */
[----:B------:R0:W-:Y:S02]  /*65b0*/  @!P2 STG.E.U16 desc[UR12][R4.64+0x50], R7 ;  /* 0x000050070400a986 */ /* 0x0001e4000c10150c */
.L_x_3638:
[----:B------:R-:W-:Y:S05]  /*65c0*/  BSYNC B0 ;  /* 0x0000000000007941 */ /* 0x000fea0003800000 */
.L_x_3637:
        /* <DEDUP_REMOVED lines=149> */
.L_x_3706:
[----:B01----:R-:W-:Y:S01]  /*6f20*/  FADD.FTZ R7, R26, R9 ;  /* 0x000000091a077221 */ /* 0x003fe20000010000 */
[----:B------:R-:W-:-:S04]  /*6f30*/  @!P0 F2FP.F16.F32.PACK_AB R6, RZ, R13 ;  /* 0x0000000dff06823e */ /* 0x000fc800000000ff */
[----:B------:R-:W-:Y:S01]  /*6f40*/  @!P0 F2FP.F16.F32.PACK_AB R7, RZ, R7 ;  /* 0x00000007ff07823e */ /* 0x000fe200000000ff */
[----:B------:R0:W-:Y:S04]  /*6f50*/  @!P0 STG.E.U16 desc[UR12][R4.64+0x78], R6 ;  /* 0x0000780604008986 */ /* 0x0001e8000c10150c */
[----:B------:R0:W-:Y:S02]  /*6f60*/  @!P0 STG.E.U16 desc[UR12][R2.64+0x78], R7 ;  /* 0x0000780702008986 */ /* 0x0001e4000c10150c */
.L_x_3636:
[----:B------:R-:W-:Y:S05]  /*6f70*/  WARPSYNC.ALL ;  /* 0x0000000000007948 */ /* 0x000fea0003800000 */
[----:B------:R-:W-:Y:S01]  /*6f80*/  BAR.SYNC.DEFER_BLOCKING 0x0 ;  /* 0x0000000000007b1d */ /* 0x000fe20000010000 */
[C---:B------:R-:W-:Y:S02]  /*6f90*/  ISETP.GE.AND P0, PT, R48.reuse, -0x22c0, PT ;  /* 0xffffdd403000780c */ /* 0x040fe40003f06270 */
[----:B------:R-:W-:-:S11]  /*6fa0*/  IADD3 R48, R48, 0x2400, RZ ;  /* 0x0000240030307810 */ /* 0x000fd60007ffe0ff */
[----:B------:R-:W-:Y:S05]  /*6fb0*/  @!P0 BRA `(.L_x_3643) ;  /* 0xffffffe000f88947 */ /* 0x000fea000383ffff */
[----:B------:R-:W-:Y:S05]  /*6fc0*/  EXIT ;  /* 0x000000000000794d */ /* 0x000fea0003800000 */
.L_x_3639:
[----:B------:R-:W-:Y:S01]  /*6fd0*/  HFMA2.MMA R8, -RZ, RZ, 0, 4.76837158203125e-07 ;  /* 0x00000008ff087435 */ /* 0x000fe200000001ff */
[----:B--2---:R-:W-:Y:S02]  /*6fe0*/  MOV R11, R2 ;  /* 0x00000002000b7202 */ /* 0x004fe40000000f00 */
[----:B------:R-:W-:Y:S02]  /*6ff0*/  MOV R7, 0x101f ;  /* 0x0000101f00077802 */ /* 0x000fe40000000f00 */
[----:B------:R-:W-:-:S07]  /*7000*/  MOV R6, 0xffff ;  /* 0x0000ffff00067802 */ /* 0x000fce0000000f00 */
[----:B01-3--:R-:W-:Y:S05]  /*7010*/  WARPSYNC.COLLECTIVE R6, `(.L_x_3644) ;  /* 0x0000000006087348 */ /* 0x00bfea0003c00000 */
[----:B------:R2:W4:Y:S02]  /*7020*/  SHFL.BFLY P3, R9, R11, R8, R7 ;  /* 0x0c0000080b097389 */ /* 0x0005240000060007 */
[----:B01234-:R-:W-:Y:S01]  /*7030*/  ENDCOLLECTIVE ;  /* 0x000000000000791b */ /* 0x01ffe20003800000 */
.L_x_3644:
[----:B------:R-:W-:Y:S02]  /*7040*/  MOV R11, R3 ;  /* 0x00000003000b7202 */ /* 0x000fe40000000f00 */
[----:B------:R-:W-:-:S07]  /*7050*/  MOV R5, R9 ;  /* 0x0000000900057202 */ /* 0x000fce0000000f00 */
[----:B------:R-:W-:Y:S05]  /*7060*/  WARPSYNC.COLLECTIVE R6, `(.L_x_3645) ;  /* 0x0000000006087348 */ /* 0x000fea0003c00000 */
[----:B------:R0:W1:Y:S02]  /*7070*/  SHFL.BFLY P3, R9, R11, R8, R7 ;  /* 0x0c0000080b097389 */ /* 0x0000640000060007 */
[----:B01----:R-:W-:Y:S01]  /*7080*/  ENDCOLLECTIVE ;  /* 0x000000000000791b */ /* 0x003fe20003800000 */
.L_x_3645:
[----:B------:R-:W-:Y:S01]  /*7090*/  FADD.FTZ R5, R5, R2 ;  /* 0x0000000205057221 */ /* 0x000fe20000010000 */
[----:B------:R-:W-:-:S04]  /*70a0*/  HFMA2.MMA R8, -RZ, RZ, 0, 2.384185791015625e-07 ;  /* 0x00000004ff087435 */ /* 0x000fc800000001ff */
[----:B------:R-:W-:Y:S02]  /*70b0*/  MOV R11, R5 ;  /* 0x00000005000b7202 */ /* 0x000fe40000000f00 */
[----:B------:R-:W-:-:S07]  /*70c0*/  MOV R4, R9 ;  /* 0x0000000900047202 */ /* 0x000fce0000000f00 */
[----:B------:R-:W-:Y:S05]  /*70d0*/  WARPSYNC.COLLECTIVE R6, `(.L_x_3646) ;  /* 0x0000000006087348 */ /* 0x000fea0003c00000 */
[----:B------:R0:W1:Y:S02]  /*70e0*/  SHFL.BFLY P3, R9, R11, R8, R7 ;  /* 0x0c0000080b097389 */ /* 0x0000640000060007 */
[----:B01----:R-:W-:Y:S01]  /*70f0*/  ENDCOLLECTIVE ;  /* 0x000000000000791b */ /* 0x003fe20003800000 */
.L_x_3646:
[----:B------:R-:W-:-:S05]  /*7100*/  FADD.FTZ R4, R4, R3 ;  /* 0x0000000304047221 */ /* 0x000fca0000010000 */
[----:B------:R-:W-:Y:S02]  /*7110*/  MOV R11, R4 ;  /* 0x00000004000b7202 */ /* 0x000fe40000000f00 */
[----:B------:R-:W-:-:S07]  /*7120*/  MOV R10, R9 ;  /* 0x00000009000a7202 */ /* 0x000fce0000000f00 */
[----:B------:R-:W-:Y:S05]  /*7130*/  WARPSYNC.COLLECTIVE R6, `(.L_x_3647) ;  /* 0x0000000006087348 */ /* 0x000fea0003c00000 */
[----:B------:R0:W1:Y:S02]  /*7140*/  SHFL.BFLY P3, R9, R11, R8, R7 ;  /* 0x0c0000080b097389 */ /* 0x0000640000060007 */
[----:B01----:R-:W-:Y:S01]  /*7150*/  ENDCOLLECTIVE ;  /* 0x000000000000791b */ /* 0x003fe20003800000 */
.L_x_3647:
[----:B------:R-:W-:Y:S01]  /*7160*/  FADD.FTZ R10, R5, R10 ;  /* 0x0000000a050a7221 */ /* 0x000fe20000010000 */
[----:B------:R-:W-:-:S04]  /*7170*/  HFMA2.MMA R8, -RZ, RZ, 0, 1.1920928955078125e-07 ;  /* 0x00000002ff087435 */ /* 0x000fc800000001ff */
[----:B------:R-:W-:Y:S02]  /*7180*/  MOV R11, R10 ;  /* 0x0000000a000b7202 */ /* 0x000fe40000000f00 */
[----:B------:R-:W-:-:S07]  /*7190*/  MOV R13, R9 ;  /* 0x00000009000d7202 */ /* 0x000fce0000000f00 */
[----:B------:R-:W-:Y:S05]  /*71a0*/  WARPSYNC.COLLECTIVE R6, `(.L_x_3648) ;  /* 0x0000000006087348 */ /* 0x000fea0003c00000 */
[----:B------:R0:W1:Y:S02]  /*71b0*/  SHFL.BFLY P3, R9, R11, R8, R7 ;  /* 0x0c0000080b097389 */ /* 0x0000640000060007 */
[----:B01----:R-:W-:Y:S01]  /*71c0*/  ENDCOLLECTIVE ;  /* 0x000000000000791b */ /* 0x003fe20003800000 */
.L_x_3648:
[----:B------:R-:W-:-:S05]  /*71d0*/  FADD.FTZ R13, R4, R13 ;  /* 0x0000000d040d7221 */ /* 0x000fca0000010000 */
[----:B------:R-:W-:Y:S02]  /*71e0*/  MOV R11, R13 ;  /* 0x0000000d000b7202 */ /* 0x000fe40000000f00 */
[----:B------:R-:W-:-:S07]  /*71f0*/  MOV R15, R9 ;  /* 0x00000009000f7202 */ /* 0x000fce0000000f00 */
[----:B------:R-:W-:Y:S05]  /*7200*/  WARPSYNC.COLLECTIVE R6, `(.L_x_3649) ;  /* 0x0000000006087348 */ /* 0x000fea0003c00000 */
[----:B------:R0:W1:Y:S02]  /*7210*/  SHFL.BFLY P3, R9, R11, R8, R7 ;  /* 0x0c0000080b097389 */ /* 0x0000640000060007 */
[----:B01----:R-:W-:Y:S01]  /*7220*/  ENDCOLLECTIVE ;  /* 0x000000000000791b */ /* 0x003fe20003800000 */
.L_x_3649:
[----:B------:R-:W-:Y:S01]  /*7230*/  FADD.FTZ R15, R10, R15 ;  /* 0x0000000f0a0f7221 */ /* 0x000fe20000010000 */
[----:B------:R-:W-:-:S04]  /*7240*/  HFMA2.MMA R8, -RZ, RZ, 0, 5.9604644775390625e-08 ;  /* 0x00000001ff087435 */ /* 0x000fc800000001ff */
[----:B------:R-:W-:Y:S02]  /*7250*/  MOV R11, R15 ;  /* 0x0000000f000b7202 */ /* 0x000fe40000000f00 */
[----:B------:R-:W-:-:S07]  /*7260*/  MOV R2, R9 ;  /* 0x0000000900027202 */ /* 0x000fce0000000f00 */
[----:B------:R-:W-:Y:S05]  /*7270*/  WARPSYNC.COLLECTIVE R6, `(.L_x_3650) ;  /* 0x0000000006087348 */ /* 0x000fea0003c00000 */
[----:B------:R0:W1:Y:S02]  /*7280*/  SHFL.BFLY P3, R9, R11, R8, R7 ;  /* 0x0c0000080b097389 */ /* 0x0000640000060007 */
[----:B01----:R-:W-:Y:S01]  /*7290*/  ENDCOLLECTIVE ;  /* 0x000000000000791b */ /* 0x003fe20003800000 */
.L_x_3650:
[----:B------:R-:W-:-:S05]  /*72a0*/  FADD.FTZ R12, R13, R2 ;  /* 0x000000020d0c7221 */ /* 0x000fca0000010000 */
[----:B------:R-:W-:Y:S02]  /*72b0*/  MOV R11, R12 ;  /* 0x0000000c000b7202 */ /* 0x000fe40000000f00 */
[----:B------:R-:W-:-:S07]  /*72c0*/  MOV R14, R9 ;  /* 0x00000009000e7202 */ /* 0x000fce0000000f00 */
[----:B------:R-:W-:Y:S05]  /*72d0*/  WARPSYNC.COLLECTIVE R6, `(.L_x_3651) ;  /* 0x0000000006087348 */ /* 0x000fea0003c00000 */
[----:B------:R0:W1:Y:S02]  /*72e0*/  SHFL.BFLY P3, R9, R11, R8, R7 ;  /* 0x0c0000080b097389 */ /* 0x0000640000060007 */
[----:B01----:R-:W-:Y:S01]  /*72f0*/  ENDCOLLECTIVE ;  /* 0x000000000000791b */ /* 0x003fe20003800000 */
.L_x_3651:
[----:B------:R-:W-:Y:S01]  /*7300*/  FADD.FTZ R14, R15, R14 ;  /* 0x0000000e0f0e7221 */ /* 0x000fe20000010000 */
[----:B------:R-:W-:Y:S06]  /*7310*/  BRA `(.L_x_3652) ;  /* 0xffffffec00607947 */ /* 0x000fec000383ffff */
.L_x_3640:
        /* <DEDUP_REMOVED lines=8> */
.L_x_3654:
[----:B------:R-:W-:Y:S05]  /*73a0*/  BSYNC B1 ;  /* 0x0000000000017941 */ /* 0x000fea0003800000 */
.L_x_3653:
        /* <DEDUP_REMOVED lines=8> */
.L_x_3655:
[----:B------:R-:W-:Y:S01]  /*7430*/  FADD.FTZ R13, R13, R10 ;  /* 0x0000000a0d0d7221 */ /* 0x000fe20000010000 */
[----:B------:R-:W-:-:S04]  /*7440*/  HFMA2.MMA R8, -RZ, RZ, 0, 2.384185791015625e-07 ;  /* 0x00000004ff087435 */ /* 0x000fc800000001ff */
[----:B------:R-:W-:Y:S02]  /*7450*/  MOV R11, R13 ;  /* 0x0000000d000b7202 */ /* 0x000fe40000000f00 */
[----:B------:R-:W-:-:S07]  /*7460*/  MOV R15, R9 ;  /* 0x00000009000f7202 */ /* 0x000fce0000000f00 */
[----:B------:R-:W-:Y:S05]  /*7470*/  WARPSYNC.COLLECTIVE R6, `(.L_x_3656) ;  /* 0x0000000006087348 */ /* 0x000fea0003c00000 */
[----:B------:R0:W1:Y:S02]  /*7480*/  SHFL.BFLY P3, R9, R11, R8, R7 ;  /* 0x0c0000080b097389 */ /* 0x0000640000060007 */
[----:B01----:R-:W-:Y:S01]  /*7490*/  ENDCOLLECTIVE ;  /* 0x000000000000791b */ /* 0x003fe20003800000 */
.L_x_3656:
[----:B------:R-:W-:-:S05]  /*74a0*/  FADD.FTZ R15, R15, R12 ;  /* 0x0000000c0f0f7221 */ /* 0x000fca0000010000 */
[----:B------:R-:W-:Y:S02]  /*74b0*/  MOV R11, R15 ;  /* 0x0000000f000b7202 */ /* 0x000fe40000000f00 */
[----:B------:R-:W-:-:S07]  /*74c0*/  MOV R14, R9 ;  /* 0x00000009000e7202 */ /* 0x000fce0000000f00 */
[----:B------:R-:W-:Y:S05]  /*74d0*/  WARPSYNC.COLLECTIVE R6, `(.L_x_3657) ;  /* 0x0000000006087348 */ /* 0x000fea0003c00000 */
[----:B------:R0:W1:Y:S02]  /*74e0*/  SHFL.BFLY P3, R9, R11, R8, R7 ;  /* 0x0c0000080b097389 */ /* 0x0000640000060007 */
[----:B01----:R-:W-:Y:S01]  /*74f0*/  ENDCOLLECTIVE ;  /* 0x000000000000791b */ /* 0x003fe20003800000 */
.L_x_3657:
[----:B------:R-:W-:Y:S01]  /*7500*/  FADD.FTZ R14, R13, R14 ;  /* 0x0000000e0d0e7221 */ /* 0x000fe20000010000 */
[----:B------:R-:W-:-:S04]  /*7510*/  HFMA2.MMA R8, -RZ, RZ, 0, 1.1920928955078125e-07 ;  /* 0x00000002ff087435 */ /* 0x000fc800000001ff */
[----:B------:R-:W-:Y:S02]  /*7520*/  MOV R11, R14 ;  /* 0x0000000e000b7202 */ /* 0x000fe40000000f00 */
[----:B------:R-:W-:-:S07]  /*7530*/  MOV R16, R9 ;  /* 0x0000000900107202 */ /* 0x000fce0000000f00 */
[----:B------:R-:W-:Y:S05]  /*7540*/  WARPSYNC.COLLECTIVE R6, `(.L_x_3658) ;  /* 0x0000000006087348 */ /* 0x000fea0003c00000 */
[----:B------:R0:W1:Y:S02]  /*7550*/  SHFL.BFLY P3, R9, R11, R8, R7 ;  /* 0x0c0000080b097389 */ /* 0x0000640000060007 */
[----:B01----:R-:W-:Y:S01]  /*7560*/  ENDCOLLECTIVE ;  /* 0x000000000000791b */ /* 0x003fe20003800000 */
.L_x_3658:
[----:B------:R-:W-:-:S05]  /*7570*/  FADD.FTZ R16, R15, R16 ;  /* 0x000000100f107221 */ /* 0x000fca0000010000 */
[----:B------:R-:W-:Y:S02]  /*7580*/  MOV R11, R16 ;  /* 0x00000010000b7202 */ /* 0x000fe40000000f00 */
[----:B------:R-:W-:-:S07]  /*7590*/  MOV R17, R9 ;  /* 0x0000000900117202 */ /* 0x000fce0000000f00 */
[----:B------:R-:W-:Y:S05]  /*75a0*/  WARPSYNC.COLLECTIVE R6, `(.L_x_3659) ;  /* 0x0000000006087348 */ /* 0x000fea0003c00000 */
[----:B------:R0:W1:Y:S02]  /*75b0*/  SHFL.BFLY P3, R9, R11, R8, R7 ;  /* 0x0c0000080b097389 */ /* 0x0000640000060007 */
[----:B01----:R-:W-:Y:S01]  /*75c0*/  ENDCOLLECTIVE ;  /* 0x000000000000791b */ /* 0x003fe20003800000 */
.L_x_3659:
[----:B------:R-:W-:Y:S01]  /*75d0*/  FADD.FTZ R17, R14, R17 ;  /* 0x000000110e117221 */ /* 0x000fe20000010000 */
[----:B------:R-:W-:-:S04]  /*75e0*/  HFMA2.MMA R8, -RZ, RZ, 0, 5.9604644775390625e-08 ;  /* 0x00000001ff087435 */ /* 0x000fc800000001ff */
[----:B------:R-:W-:Y:S02]  /*75f0*/  MOV R11, R17 ;  /* 0x00000011000b7202 */ /* 0x000fe40000000f00 */
[----:B------:R-:W-:-:S07]  /*7600*/  MOV R19, R9 ;  /* 0x0000000900137202 */ /* 0x000fce0000000f00 */
[----:B------:R-:W-:Y:S05]  /*7610*/  WARPSYNC.COLLECTIVE R6, `(.L_x_3660) ;  /* 0x0000000006087348 */ /* 0x000fea0003c00000 */
[----:B------:R0:W1:Y:S02]  /*7620*/  SHFL.BFLY P3, R9, R11, R8, R7 ;  /* 0x0c0000080b097389 */ /* 0x0000640000060007 */
[----:B01----:R-:W-:Y:S01]  /*7630*/  ENDCOLLECTIVE ;  /* 0x000000000000791b */ /* 0x003fe20003800000 */
.L_x_3660:
[----:B------:R-:W-:-:S05]  /*7640*/  FADD.FTZ R19, R16, R19 ;  /* 0x0000001310137221 */ /* 0x000fca0000010000 */
[----:B------:R-:W-:Y:S02]  /*7650*/  MOV R11, R19 ;  /* 0x00000013000b7202 */ /* 0x000fe40000000f00 */
[----:B------:R-:W-:-:S07]  /*7660*/  MOV R10, R9 ;  /* 0x00000009000a7202 */ /* 0x000fce0000000f00 */
[----:B------:R-:W-:Y:S05]  /*7670*/  WARPSYNC.COLLECTIVE R6, `(.L_x_3661) ;  /* 0x0000000006087348 */ /* 0x000fea0003c00000 */
[----:B------:R0:W1:Y:S02]  /*7680*/  SHFL.BFLY P3, R9, R11, R8, R7 ;  /* 0x0c0000080b097389 */ /* 0x0000640000060007 */
[----:B01----:R-:W-:Y:S01]  /*7690*/  ENDCOLLECTIVE ;  /* 0x000000000000791b */ /* 0x003fe20003800000 */
.L_x_3661:
[----:B------:R-:W-:Y:S01]  /*76a0*/  FADD.FTZ R10, R17, R10 ;  /* 0x0000000a110a7221 */ /* 0x000fe20000010000 */
[----:B------:R-:W-:Y:S06]  /*76b0*/  BRA `(.L_x_3662) ;  /* 0xffffffec001c7947 */ /* 0x000fec000383ffff */
.L_x_3641:
        /* <DEDUP_REMOVED lines=8> */
.L_x_3664:
[----:B------:R-:W-:Y:S05]  /*7740*/  BSYNC B1 ;  /* 0x0000000000017941 */ /* 0x000fea0003800000 */
.L_x_3663:
        /* <DEDUP_REMOVED lines=8> */
.L_x_3665:
[----:B------:R-:W-:Y:S01]  /*77d0*/  FADD.FTZ R13, R13, R10 ;  /* 0x0000000a0d0d7221 */ /* 0x000fe20000010000 */
[----:B------:R-:W-:-:S04]  /*77e0*/  HFMA2.MMA R8, -RZ, RZ, 0, 2.384185791015625e-07 ;  /* 0x00000004ff087435 */ /* 0x000fc800000001ff */
[----:B------:R-:W-:Y:S02]  /*77f0*/  MOV R11, R13 ;  /* 0x0000000d000b7202 */ /* 0x000fe40000000f00 */
[----:B------:R-:W-:-:S07]  /*7800*/  MOV R15, R9 ;  /* 0x00000009000f7202 */ /* 0x000fce0000000f00 */
[----:B------:R-:W-:Y:S05]  /*7810*/  WARPSYNC.COLLECTIVE R6, `(.L_x_3666) ;  /* 0x0000000006087348 */ /* 0x000fea0003c00000 */
[----:B------:R0:W1:Y:S02]  /*7820*/  SHFL.BFLY P3, R9, R11, R8, R7 ;  /* 0x0c0000080b097389 */ /* 0x0000640000060007 */
[----:B01----:R-:W-:Y:S01]  /*7830*/  ENDCOLLECTIVE ;  /* 0x000000000000791b */ /* 0x003fe20003800000 */
.L_x_3666:
[----:B------:R-:W-:-:S05]  /*7840*/  FADD.FTZ R15, R15, R12 ;  /* 0x0000000c0f0f7221 */ /* 0x000fca0000010000 */
[----:B------:R-:W-:Y:S02]  /*7850*/  MOV R11, R15 ;  /* 0x0000000f000b7202 */ /* 0x000fe40000000f00 */
[----:B------:R-:W-:-:S07]  /*7860*/  MOV R14, R9 ;  /* 0x00000009000e7202 */ /* 0x000fce0000000f00 */
[----:B------:R-:W-:Y:S05]  /*7870*/  WARPSYNC.COLLECTIVE R6, `(.L_x_3667) ;  /* 0x0000000006087348 */ /* 0x000fea0003c00000 */
[----:B------:R0:W1:Y:S02]  /*7880*/  SHFL.BFLY P3, R9, R11, R8, R7 ;  /* 0x0c0000080b097389 */ /* 0x0000640000060007 */
[----:B01----:R-:W-:Y:S01]  /*7890*/  ENDCOLLECTIVE ;  /* 0x000000000000791b */ /* 0x003fe20003800000 */
.L_x_3667:
[----:B------:R-:W-:Y:S01]  /*78a0*/  FADD.FTZ R14, R13, R14 ;  /* 0x0000000e0d0e7221 */ /* 0x000fe20000010000 */
[----:B------:R-:W-:-:S04]  /*78b0*/  HFMA2.MMA R8, -RZ, RZ, 0, 1.1920928955078125e-07 ;  /* 0x00000002ff087435 */ /* 0x000fc800000001ff */
[----:B------:R-:W-:Y:S02]  /*78c0*/  MOV R11, R14 ;  /* 0x0000000e000b7202 */ /* 0x000fe40000000f00 */
[----:B------:R-:W-:-:S07]  /*78d0*/  MOV R16, R9 ;  /* 0x0000000900107202 */ /* 0x000fce0000000f00 */
[----:B------:R-:W-:Y:S05]  /*78e0*/  WARPSYNC.COLLECTIVE R6, `(.L_x_3668) ;  /* 0x0000000006087348 */ /* 0x000fea0003c00000 */
[----:B------:R0:W1:Y:S02]  /*78f0*/  SHFL.BFLY P3, R9, R11, R8, R7 ;  /* 0x0c0000080b097389 */ /* 0x0000640000060007 */
[----:B01----:R-:W-:Y:S01]  /*7900*/  ENDCOLLECTIVE ;  /* 0x000000000000791b */ /* 0x003fe20003800000 */
.L_x_3668:
[----:B------:R-:W-:-:S05]  /*7910*/  FADD.FTZ R16, R15, R16 ;  /* 0x000000100f107221 */ /* 0x000fca0000010000 */
[----:B------:R-:W-:Y:S02]  /*7920*/  MOV R11, R16 ;  /* 0x00000010000b7202 */ /* 0x000fe40000000f00 */
[----:B------:R-:W-:-:S07]  /*7930*/  MOV R17, R9 ;  /* 0x0000000900117202 */ /* 0x000fce0000000f00 */
[----:B------:R-:W-:Y:S05]  /*7940*/  WARPSYNC.COLLECTIVE R6, `(.L_x_3669) ;  /* 0x0000000006087348 */ /* 0x000fea0003c00000 */
[----:B------:R0:W1:Y:S02]  /*7950*/  SHFL.BFLY P3, R9, R11, R8, R7 ;  /* 0x0c0000080b097389 */ /* 0x0000640000060007 */
[----:B01----:R-:W-:Y:S01]  /*7960*/  ENDCOLLECTIVE ;  /* 0x000000000000791b */ /* 0x003fe20003800000 */
.L_x_3669:
[----:B------:R-:W-:Y:S01]  /*7970*/  FADD.FTZ R17, R14, R17 ;  /* 0x000000110e117221 */ /* 0x000fe20000010000 */
[----:B------:R-:W-:-:S04]  /*7980*/  HFMA2.MMA R8, -RZ, RZ, 0, 5.9604644775390625e-08 ;  /* 0x00000001ff087435 */ /* 0x000fc800000001ff */
[----:B------:R-:W-:Y:S02]  /*7990*/  MOV R11, R17 ;  /* 0x00000011000b7202 */ /* 0x000fe40000000f00 */
[----:B------:R-:W-:-:S07]  /*79a0*/  MOV R19, R9 ;  /* 0x0000000900137202 */ /* 0x000fce0000000f00 */
[----:B------:R-:W-:Y:S05]  /*79b0*/  WARPSYNC.COLLECTIVE R6, `(.L_x_3670) ;  /* 0x0000000006087348 */ /* 0x000fea0003c00000 */
[----:B------:R0:W1:Y:S02]  /*79c0*/  SHFL.BFLY P3, R9, R11, R8, R7 ;  /* 0x0c0000080b097389 */ /* 0x0000640000060007 */
[----:B01----:R-:W-:Y:S01]  /*79d0*/  ENDCOLLECTIVE ;  /* 0x000000000000791b */ /* 0x003fe20003800000 */
.L_x_3670:
[----:B------:R-:W-:-:S05]  /*79e0*/  FADD.FTZ R19, R16, R19 ;  /* 0x0000001310137221 */ /* 0x000fca0000010000 */
[----:B------:R-:W-:Y:S02]  /*79f0*/  MOV R11, R19 ;  /* 0x00000013000b7202 */ /* 0x000fe40000000f00 */
[----:B------:R-:W-:-:S07]  /*7a00*/  MOV R10, R9 ;  /* 0x00000009000a7202 */ /* 0x000fce0000000f00 */
[----:B------:R-:W-:Y:S05]  /*7a10*/  WARPSYNC.COLLECTIVE R6, `(.L_x_3671) ;  /* 0x0000000006087348 */ /* 0x000fea0003c00000 */
[----:B------:R0:W1:Y:S02]  /*7a20*/  SHFL.BFLY P3, R9, R11, R8, R7 ;  /* 0x0c0000080b097389 */ /* 0x0000640000060007 */
[----:B01----:R-:W-:Y:S01]  /*7a30*/  ENDCOLLECTIVE ;  /* 0x000000000000791b */ /* 0x003fe20003800000 */
.L_x_3671:
[----:B------:R-:W-:Y:S01]  /*7a40*/  FADD.FTZ R10, R17, R10 ;  /* 0x0000000a110a7221 */ /* 0x000fe20000010000 */
[----:B------:R-:W-:Y:S06]  /*7a50*/  BRA `(.L_x_3672) ;  /* 0xffffffe800c07947 */ /* 0x000fec000383ffff */
.L_x_3642:
        /* <DEDUP_REMOVED lines=8> */
.L_x_3674:
[----:B------:R-:W-:Y:S05]  /*7ae0*/  BSYNC B0 ;  /* 0x0000000000007941 */ /* 0x000fea0003800000 */
.L_x_3673:
        /* <DEDUP_REMOVED lines=13> */
.L_x_3675:
        /* <DEDUP_REMOVED lines=14> */
.L_x_3676:
[----:B------:R-:W-:Y:S02]  /*7ca0*/  MOV R11, R4 ;  /* 0x00000004000b7202 */ /* 0x000fe40000000f00 */
[----:B------:R-:W-:-:S07]  /*7cb0*/  MOV R2, R9 ;  /* 0x0000000900027202 */ /* 0x000fce0000000f00 */
[----:B------:R-:W-:Y:S05]  /*7cc0*/  WARPSYNC.COLLECTIVE R6, `(.L_x_3677) ;  /* 0x0000000006087348 */ /* 0x000fea0003c00000 */
[----:B------:R0:W1:Y:S02]  /*7cd0*/  SHFL.BFLY P3, R9, R11, R8, R7 ;  /* 0x0c0000080b097389 */ /* 0x0000640000060007 */
[----:B01----:R-:W-:Y:S01]  /*7ce0*/  ENDCOLLECTIVE ;  /* 0x000000000000791b */ /* 0x003fe20003800000 */
.L_x_3677:
        /* <DEDUP_REMOVED lines=10> */
.L_x_3678:
[----:B------:R-:W-:Y:S02]  /*7d90*/  @!P0 LOP3.LUT R4, R4, R43, RZ, 0x3c, !PT ;  /* 0x0000002b04048212 */ /* 0x000fe400078e3cff */
[----:B------:R-:W-:Y:S02]  /*7da0*/  MOV R11, R3 ;  /* 0x00000003000b7202 */ /* 0x000fe40000000f00 */
[----:B------:R-:W-:-:S07]  /*7db0*/  MOV R5, R9 ;  /* 0x0000000900057202 */ /* 0x000fce0000000f00 */
[----:B------:R-:W-:Y:S05]  /*7dc0*/  WARPSYNC.COLLECTIVE R6, `(.L_x_3679) ;  /* 0x0000000006087348 */ /* 0x000fea0003c00000 */
[----:B------:R0:W1:Y:S02]  /*7dd0*/  SHFL.BFLY P3, R9, R11, R8, R7 ;  /* 0x0c0000080b097389 */ /* 0x0000640000060007 */
[----:B01----:R-:W-:Y:S01]  /*7de0*/  ENDCOLLECTIVE ;  /* 0x000000000000791b */ /* 0x003fe20003800000 */
.L_x_3679:
        /* <DEDUP_REMOVED lines=11> */
.L_x_3680:
[----:B------:R-:W0:Y:S01]  /*7ea0*/  LDC.64 R2, c[0x0][0x220] ;  /* 0x00008800ff027b82 */ /* 0x000e220000000a00 */
[----:B------:R-:W-:Y:S02]  /*7eb0*/  MOV R11, R12 ;  /* 0x0000000c000b7202 */ /* 0x000fe40000000f00 */
[----:B------:R-:W-:-:S07]  /*7ec0*/  MOV R17, R9 ;  /* 0x0000000900117202 */ /* 0x000fce0000000f00 */
[----:B0-----:R-:W-:Y:S05]  /*7ed0*/  WARPSYNC.COLLECTIVE R6, `(.L_x_3681) ;  /* 0x0000000006087348 */ /* 0x001fea0003c00000 */
[----:B------:R1:W2:Y:S02]  /*7ee0*/  SHFL.BFLY P3, R9, R11, R8, R7 ;  /* 0x0c0000080b097389 */ /* 0x0002a40000060007 */
[----:B012---:R-:W-:Y:S01]  /*7ef0*/  ENDCOLLECTIVE ;  /* 0x000000000000791b */ /* 0x007fe20003800000 */
.L_x_3681:
        /* <DEDUP_REMOVED lines=10> */
.L_x_3682:
[----:B------:R-:W-:Y:S01]  /*7fa0*/  FADD.FTZ R12, R12, R15 ;  /* 0x0000000f0c0c7221 */ /* 0x000fe20000010000 */
[----:B------:R-:W-:Y:S02]  /*7fb0*/  MOV R11, R16 ;  /* 0x00000010000b7202 */ /* 0x000fe40000000f00 */
[----:B------:R-:W-:-:S07]  /*7fc0*/  MOV R19, R9 ;  /* 0x0000000900137202 */ /* 0x000fce0000000f00 */
[----:B------:R-:W-:Y:S05]  /*7fd0*/  WARPSYNC.COLLECTIVE R6, `(.L_x_3683) ;  /* 0x0000000006087348 */ /* 0x000fea0003c00000 */
[----:B------:R0:W1:Y:S02]  /*7fe0*/  SHFL.BFLY P3, R9, R11, R8, R7 ;  /* 0x0c0000080b097389 */ /* 0x0000640000060007 */
[----:B01----:R-:W-:Y:S01]  /*7ff0*/  ENDCOLLECTIVE ;  /* 0x000000000000791b */ /* 0x003fe20003800000 */
.L_x_3683:
[----:B------:R-:W-:Y:S01]  /*8000*/  FADD.FTZ R19, R19, R14 ;  /* 0x0000000e13137221 */ /* 0x000fe20000010000 */
[----:B------:R-:W-:-:S04]  /*8010*/  HFMA2.MMA R8, -RZ, RZ, 0, 2.384185791015625e-07 ;  /* 0x00000004ff087435 */ /* 0x000fc800000001ff */
[----:B------:R-:W-:Y:S02]  /*8020*/  MOV R11, R19 ;  /* 0x00000013000b7202 */ /* 0x000fe40000000f00 */
[----:B------:R-:W-:-:S07]  /*8030*/  MOV R21, R9 ;  /* 0x0000000900157202 */ /* 0x000fce0000000f00 */
[----:B------:R-:W-:Y:S05]  /*8040*/  WARPSYNC.COLLECTIVE R6, `(.L_x_3684) ;  /* 0x0000000006087348 */ /* 0x000fea0003c00000 */
[----:B------:R0:W1:Y:S02]  /*8050*/  SHFL.BFLY P3, R9, R11, R8, R7 ;  /* 0x0c0000080b097389 */ /* 0x0000640000060007 */
[----:B01----:R-:W-:Y:S01]  /*8060*/  ENDCOLLECTIVE ;  /* 0x000000000000791b */ /* 0x003fe20003800000 */
.L_x_3684:
[----:B------:R-:W-:-:S05]  /*8070*/  FADD.FTZ R21, R21, R16 ;  /* 0x0000001015157221 */ /* 0x000fca0000010000 */
[----:B------:R-:W-:Y:S02]  /*8080*/  MOV R11, R21 ;  /* 0x00000015000b7202 */ /* 0x000fe40000000f00 */
[----:B------:R-:W-:-:S07]  /*8090*/  MOV R14, R9 ;  /* 0x00000009000e7202 */ /* 0x000fce0000000f00 */
[----:B------:R-:W-:Y:S05]  /*80a0*/  WARPSYNC.COLLECTIVE R6, `(.L_x_3685) ;  /* 0x0000000006087348 */ /* 0x000fea0003c00000 */
[----:B------:R0:W1:Y:S02]  /*80b0*/  SHFL.BFLY P3, R9, R11, R8, R7 ;  /* 0x0c0000080b097389 */ /* 0x0000640000060007 */
[----:B01----:R-:W-:Y:S01]  /*80c0*/  ENDCOLLECTIVE ;  /* 0x000000000000791b */ /* 0x003fe20003800000 */
.L_x_3685:
[----:B------:R-:W-:Y:S01]  /*80d0*/  FADD.FTZ R16, R19, R14 ;  /* 0x0000000e13107221 */ /* 0x000fe20000010000 */
[----:B------:R-:W-:-:S04]  /*80e0*/  HFMA2.MMA R8, -RZ, RZ, 0, 1.1920928955078125e-07 ;  /* 0x00000002ff087435 */ /* 0x000fc800000001ff */
[----:B------:R-:W-:Y:S02]  /*80f0*/  MOV R11, R16 ;  /* 0x00000010000b7202 */ /* 0x000fe40000000f00 */
[----:B------:R-:W-:-:S07]  /*8100*/  MOV R18, R9 ;  /* 0x0000000900127202 */ /* 0x000fce0000000f00 */
[----:B------:R-:W-:Y:S05]  /*8110*/  WARPSYNC.COLLECTIVE R6, `(.L_x_3686) ;  /* 0x0000000006087348 */ /* 0x000fea0003c00000 */
[----:B------:R0:W1:Y:S02]  /*8120*/  SHFL.BFLY P3, R9, R11, R8, R7 ;  /* 0x0c0000080b097389 */ /* 0x0000640000060007 */
[----:B01----:R-:W-:Y:S01]  /*8130*/  ENDCOLLECTIVE ;  /* 0x000000000000791b */ /* 0x003fe20003800000 */
.L_x_3686:
[----:B------:R-:W-:-:S05]  /*8140*/  FADD.FTZ R18, R21, R18 ;  /* 0x0000001215127221 */ /* 0x000fca0000010000 */
[----:B------:R-:W-:Y:S02]  /*8150*/  MOV R11, R18 ;  /* 0x00000012000b7202 */ /* 0x000fe40000000f00 */
[----:B------:R-:W-:-:S07]  /*8160*/  MOV R19, R9 ;  /* 0x0000000900137202 */ /* 0x000fce0000000f00 */
[----:B------:R-:W-:Y:S05]  /*8170*/  WARPSYNC.COLLECTIVE R6, `(.L_x_3687) ;  /* 0x0000000006087348 */ /* 0x000fea0003c00000 */
[----:B------:R0:W1:Y:S02]  /*8180*/  SHFL.BFLY P3, R9, R11, R8, R7 ;  /* 0x0c0000080b097389 */ /* 0x0000640000060007 */
[----:B01----:R-:W-:Y:S01]  /*8190*/  ENDCOLLECTIVE ;  /* 0x000000000000791b */ /* 0x003fe20003800000 */
.L_x_3687:
[----:B------:R-:W-:Y:S01]  /*81a0*/  FADD.FTZ R14, R16, R19 ;  /* 0x00000013100e7221 */ /* 0x000fe20000010000 */
[----:B------:R-:W-:-:S04]  /*81b0*/  HFMA2.MMA R8, -RZ, RZ, 0, 5.9604644775390625e-08 ;  /* 0x00000001ff087435 */ /* 0x000fc800000001ff */
[----:B------:R-:W-:Y:S02]  /*81c0*/  MOV R11, R14 ;  /* 0x0000000e000b7202 */ /* 0x000fe40000000f00 */
[----:B------:R-:W-:-:S07]  /*81d0*/  MOV R21, R9 ;  /* 0x0000000900157202 */ /* 0x000fce0000000f00 */
[----:B------:R-:W-:Y:S05]  /*81e0*/  WARPSYNC.COLLECTIVE R6, `(.L_x_3688) ;  /* 0x0000000006087348 */ /* 0x000fea0003c00000 */
[----:B------:R0:W1:Y:S02]  /*81f0*/  SHFL.BFLY P3, R9, R11, R8, R7 ;  /* 0x0c0000080b097389 */ /* 0x0000640000060007 */
[----:B01----:R-:W-:Y:S01]  /*8200*/  ENDCOLLECTIVE ;  /* 0x000000000000791b */ /* 0x003fe20003800000 */
.L_x_3688:
        /* <DEDUP_REMOVED lines=11> */
.L_x_3689:
[----:B------:R-:W-:Y:S01]  /*82c0*/  FADD.FTZ R14, R14, R21 ;  /* 0x000000150e0e7221 */ /* 0x000fe20000010000 */
[----:B------:R-:W-:Y:S01]  /*82d0*/  HFMA2.MMA R8, -RZ, RZ, 0, 4.76837158203125e-07 ;  /* 0x00000008ff087435 */ /* 0x000fe200000001ff */
[----:B------:R-:W-:Y:S02]  /*82e0*/  MOV R11, R20 ;  /* 0x00000014000b7202 */ /* 0x000fe40000000f00 */
[----:B------:R-:W-:-:S08]  /*82f0*/  MOV R19, R9 ;  /* 0x0000000900137202 */ /* 0x000fd00000000f00 */
[----:B------:R-:W-:Y:S05]  /*8300*/  WARPSYNC.COLLECTIVE R6, `(.L_x_3690) ;  /* 0x0000000006087348 */ /* 0x000fea0003c00000 */
[----:B------:R0:W1:Y:S02]  /*8310*/  SHFL.BFLY P3, R9, R11, R8, R7 ;  /* 0x0c0000080b097389 */ /* 0x0000640000060007 */
[----:B01----:R-:W-:Y:S01]  /*8320*/  ENDCOLLECTIVE ;  /* 0x000000000000791b */ /* 0x003fe20003800000 */
.L_x_3690:
[----:B------:R-:W-:Y:S01]  /*8330*/  FADD.FTZ R16, R16, R19 ;  /* 0x0000001310107221 */ /* 0x000fe20000010000 */
[----:B------:R-:W-:Y:S02]  /*8340*/  MOV R11, R22 ;  /* 0x00000016000b7202 */ /* 0x000fe40000000f00 */
[----:B------:R-:W-:-:S07]  /*8350*/  MOV R23, R9 ;  /* 0x0000000900177202 */ /* 0x000fce0000000f00 */
[----:B------:R-:W-:Y:S05]  /*8360*/  WARPSYNC.COLLECTIVE R6, `(.L_x_3691) ;  /* 0x0000000006087348 */ /* 0x000fea0003c00000 */
[----:B------:R0:W1:Y:S02]  /*8370*/  SHFL.BFLY P3, R9, R11, R8, R7 ;  /* 0x0c0000080b097389 */ /* 0x0000640000060007 */
[----:B01----:R-:W-:Y:S01]  /*8380*/  ENDCOLLECTIVE ;  /* 0x000000000000791b */ /* 0x003fe20003800000 */
.L_x_3691:
[----:B------:R-:W-:Y:S01]  /*8390*/  FADD.FTZ R23, R23, R20 ;  /* 0x0000001417177221 */ /* 0x000fe20000010000 */
[----:B------:R-:W-:-:S04]  /*83a0*/  HFMA2.MMA R8, -RZ, RZ, 0, 2.384185791015625e-07 ;  /* 0x00000004ff087435 */ /* 0x000fc800000001ff */
[----:B------:R-:W-:Y:S02]  /*83b0*/  MOV R11, R23 ;  /* 0x00000017000b7202 */ /* 0x000fe40000000f00 */
[----:B------:R-:W-:-:S07]  /*83c0*/  MOV R25, R9 ;  /* 0x0000000900197202 */ /* 0x000fce0000000f00 */
[----:B------:R-:W-:Y:S05]  /*83d0*/  WARPSYNC.COLLECTIVE R6, `(.L_x_3692) ;  /* 0x0000000006087348 */ /* 0x000fea0003c00000 */
[----:B------:R0:W1:Y:S02]  /*83e0*/  SHFL.BFLY P3, R9, R11, R8, R7 ;  /* 0x0c0000080b097389 */ /* 0x0000640000060007 */
[----:B01----:R-:W-:Y:S01]  /*83f0*/  ENDCOLLECTIVE ;  /* 0x000000000000791b */ /* 0x003fe20003800000 */
.L_x_3692:
[----:B------:R-:W-:-:S05]  /*8400*/  FADD.FTZ R25, R25, R22 ;  /* 0x0000001619197221 */ /* 0x000fca0000010000 */
[----:B------:R-:W-:Y:S02]  /*8410*/  MOV R11, R25 ;  /* 0x00000019000b7202 */ /* 0x000fe40000000f00 */
[----:B------:R-:W-:-:S07]  /*8420*/  MOV R20, R9 ;  /* 0x0000000900147202 */ /* 0x000fce0000000f00 */
[----:B------:R-:W-:Y:S05]  /*8430*/  WARPSYNC.COLLECTIVE R6, `(.L_x_3693) ;  /* 0x0000000006087348 */ /* 0x000fea0003c00000 */
[----:B------:R0:W1:Y:S02]  /*8440*/  SHFL.BFLY P3, R9, R11, R8, R7 ;  /* 0x0c0000080b097389 */ /* 0x0000640000060007 */
[----:B01----:R-:W-:Y:S01]  /*8450*/  ENDCOLLECTIVE ;  /* 0x000000000000791b */ /* 0x003fe20003800000 */
.L_x_3693:
        /* <DEDUP_REMOVED lines=10> */
.L_x_3694:
[----:B------:R0:W1:Y:S04]  /*8500*/  @!P0 LDS R27, [R18] ;  /* 0x00000000121b8984 */ /* 0x0000680000000800 */
[----:B------:R0:W2:Y:S01]  /*8510*/  @!P0 LDS R28, [R18+0x500] ;  /* 0x00050000121c8984 */ /* 0x0000a20000000800 */
[----:B------:R-:W-:Y:S02]  /*8520*/  MOV R11, R22 ;  /* 0x00000016000b7202 */ /* 0x000fe40000000f00 */
[----:B------:R-:W-:-:S07]  /*8530*/  MOV R23, R9 ;  /* 0x0000000900177202 */ /* 0x000fce0000000f00 */
[----:B012---:R-:W-:Y:S05]  /*8540*/  WARPSYNC.COLLECTIVE R6, `(.L_x_3695) ;  /* 0x0000000006087348 */ /* 0x007fea0003c00000 */
[----:B------:R3:W4:Y:S02]  /*8550*/  SHFL.BFLY P3, R9, R11, R8, R7 ;  /* 0x0c0000080b097389 */ /* 0x0007240000060007 */
[----:B01234-:R-:W-:Y:S01]  /*8560*/  ENDCOLLECTIVE ;  /* 0x000000000000791b */ /* 0x01ffe20003800000 */
.L_x_3695:
        /* <DEDUP_REMOVED lines=9> */
.L_x_3696:
[----:B------:R-:W-:Y:S01]  /*8600*/  ISETP.NE.AND P0, PT, R63, RZ, PT ;  /* 0x000000ff3f00720c */ /* 0x000fe20003f05270 */
[----:B------:R-:W-:-:S05]  /*8610*/  FADD.FTZ R22, R22, R25 ;  /* 0x0000001916167221 */ /* 0x000fca0000010000 */
[----:B------:R-:W-:Y:S02]  /*8620*/  MOV R11, R22 ;  /* 0x00000016000b7202 */ /* 0x000fe40000000f00 */
[----:B------:R-:W-:-:S07]  /*8630*/  MOV R18, R9 ;  /* 0x0000000900127202 */ /* 0x000fce0000000f00 */
[----:B------:R-:W-:Y:S05]  /*8640*/  WARPSYNC.COLLECTIVE R6, `(.L_x_3697) ;  /* 0x0000000006087348 */ /* 0x000fea0003c00000 */
[----:B------:R0:W1:Y:S02]  /*8650*/  SHFL.BFLY P3, R9, R11, R8, R7 ;  /* 0x0c0000080b097389 */ /* 0x0000640000060007 */
[----:B01----:R-:W-:Y:S01]  /*8660*/  ENDCOLLECTIVE ;  /* 0x000000000000791b */ /* 0x003fe20003800000 */
.L_x_3697:
[----:B------:R-:W-:Y:S01]  /*8670*/  HFMA2.MMA R8, -RZ, RZ, 0, 4.76837158203125e-07 ;  /* 0x00000008ff087435 */ /* 0x000fe200000001ff */
[----:B------:R-:W-:Y:S02]  /*8680*/  MOV R11, R24 ;  /* 0x00000018000b7202 */ /* 0x000fe40000000f00 */
[----:B------:R-:W-:-:S08]  /*8690*/  MOV R25, R9 ;  /* 0x0000000900197202 */ /* 0x000fd00000000f00 */
[----:B------:R-:W-:Y:S05]  /*86a0*/  WARPSYNC.COLLECTIVE R6, `(.L_x_3698) ;  /* 0x0000000006087348 */ /* 0x000fea0003c00000 */
[----:B------:R0:W1:Y:S02]  /*86b0*/  SHFL.BFLY P3, R9, R11, R8, R7 ;  /* 0x0c0000080b097389 */ /* 0x0000640000060007 */
[----:B01----:R-:W-:Y:S01]  /*86c0*/  ENDCOLLECTIVE ;  /* 0x000000000000791b */ /* 0x003fe20003800000 */
.L_x_3698:
[----:B------:R-:W-:Y:S02]  /*86d0*/  MOV R11, R26 ;  /* 0x0000001a000b7202 */ /* 0x000fe40000000f00 */
[----:B------:R-:W-:-:S07]  /*86e0*/  MOV R27, R9 ;  /* 0x00000009001b7202 */ /* 0x000fce0000000f00 */
[----:B------:R-:W-:Y:S05]  /*86f0*/  WARPSYNC.COLLECTIVE R6, `(.L_x_3699) ;  /* 0x0000000006087348 */ /* 0x000fea0003c00000 */
[----:B------:R0:W1:Y:S02]  /*8700*/  SHFL.BFLY P3, R9, R11, R8, R7 ;  /* 0x0c0000080b097389 */ /* 0x0000640000060007 */
[----:B01----:R-:W-:Y:S01]  /*8710*/  ENDCOLLECTIVE ;  /* 0x000000000000791b */ /* 0x003fe20003800000 */
.L_x_3699:
[----:B------:R-:W-:Y:S01]  /*8720*/  FADD.FTZ R27, R27, R24 ;  /* 0x000000181b1b7221 */ /* 0x000fe20000010000 */
[----:B------:R-:W-:-:S04]  /*8730*/  HFMA2.MMA R8, -RZ, RZ, 0, 2.384185791015625e-07 ;  /* 0x00000004ff087435 */ /* 0x000fc800000001ff */
[----:B------:R-:W-:Y:S02]  /*8740*/  MOV R11, R27 ;  /* 0x0000001b000b7202 */ /* 0x000fe40000000f00 */
[----:B------:R-:W-:-:S07]  /*8750*/  MOV R29, R9 ;  /* 0x00000009001d7202 */ /* 0x000fce0000000f00 */
[----:B------:R-:W-:Y:S05]  /*8760*/  WARPSYNC.COLLECTIVE R6, `(.L_x_3700) ;  /* 0x0000000006087348 */ /* 0x000fea0003c00000 */
[----:B------:R0:W1:Y:S02]  /*8770*/  SHFL.BFLY P3, R9, R11, R8, R7 ;  /* 0x0c0000080b097389 */ /* 0x0000640000060007 */
[----:B01----:R-:W-:Y:S01]  /*8780*/  ENDCOLLECTIVE ;  /* 0x000000000000791b */ /* 0x003fe20003800000 */
.L_x_3700:
[----:B------:R-:W-:-:S05]  /*8790*/  FADD.FTZ R29, R29, R26 ;  /* 0x0000001a1d1d7221 */ /* 0x000fca0000010000 */
[----:B------:R-:W-:Y:S02]  /*87a0*/  MOV R11, R29 ;  /* 0x0000001d000b7202 */ /* 0x000fe40000000f00 */
[----:B------:R-:W-:-:S07]  /*87b0*/  MOV R24, R9 ;  /* 0x0000000900187202 */ /* 0x000fce0000000f00 */
[----:B------:R-:W-:Y:S05]  /*87c0*/  WARPSYNC.COLLECTIVE R6, `(.L_x_3701) ;  /* 0x0000000006087348 */ /* 0x000fea0003c00000 */
[----:B------:R0:W1:Y:S02]  /*87d0*/  SHFL.BFLY P3, R9, R11, R8, R7 ;  /* 0x0c0000080b097389 */ /* 0x0000640000060007 */
[----:B01----:R-:W-:Y:S01]  /*87e0*/  ENDCOLLECTIVE ;  /* 0x000000000000791b */ /* 0x003fe20003800000 */
.L_x_3701:
[----:B------:R-:W-:Y:S01]  /*87f0*/  FADD.FTZ R24, R27, R24 ;  /* 0x000000181b187221 */ /* 0x000fe20000010000 */
[----:B------:R-:W-:-:S04]  /*8800*/  HFMA2.MMA R8, -RZ, RZ, 0, 1.1920928955078125e-07 ;  /* 0x00000002ff087435 */ /* 0x000fc800000001ff */
[----:B------:R-:W-:Y:S02]  /*8810*/  MOV R11, R24 ;  /* 0x00000018000b7202 */ /* 0x000fe40000000f00 */
[----:B------:R-:W-:-:S07]  /*8820*/  MOV R26, R9 ;  /* 0x00000009001a7202 */ /* 0x000fce0000000f00 */
[----:B------:R-:W-:Y:S05]  /*8830*/  WARPSYNC.COLLECTIVE R6, `(.L_x_3702) ;  /* 0x0000000006087348 */ /* 0x000fea0003c00000 */
[----:B------:R0:W1:Y:S02]  /*8840*/  SHFL.BFLY P3, R9, R11, R8, R7 ;  /* 0x0c0000080b097389 */ /* 0x0000640000060007 */
[----:B01----:R-:W-:Y:S01]  /*8850*/  ENDCOLLECTIVE ;  /* 0x000000000000791b */ /* 0x003fe20003800000 */
.L_x_3702:
[----:B------:R-:W-:-:S05]  /*8860*/  FADD.FTZ R26, R29, R26 ;  /* 0x0000001a1d1a7221 */ /* 0x000fca0000010000 */
[----:B------:R-:W-:Y:S02]  /*8870*/  MOV R11, R26 ;  /* 0x0000001a000b7202 */ /* 0x000fe40000000f00 */
[----:B------:R-:W-:-:S07]  /*8880*/  MOV R27, R9 ;  /* 0x00000009001b7202 */ /* 0x000fce0000000f00 */
[----:B------:R-:W-:Y:S05]  /*8890*/  WARPSYNC.COLLECTIVE R6, `(.L_x_3703) ;  /* 0x0000000006087348 */ /* 0x000fea0003c00000 */
[----:B------:R0:W1:Y:S02]  /*88a0*/  SHFL.BFLY P3, R9, R11, R8, R7 ;  /* 0x0c0000080b097389 */ /* 0x0000640000060007 */
[----:B01----:R-:W-:Y:S01]  /*88b0*/  ENDCOLLECTIVE ;  /* 0x000000000000791b */ /* 0x003fe20003800000 */
.L_x_3703:
        /* <DEDUP_REMOVED lines=20> */
.L_x_3704:
        /* <DEDUP_REMOVED lines=13> */
.L_x_3705:
[----:B------:R-:W-:Y:S01]  /*8ad0*/  FADD.FTZ R13, R24, R13 ;  /* 0x0000000d180d7221 */ /* 0x000fe20000010000 */
[----:B------:R-:W-:Y:S06]  /*8ae0*/  BRA `(.L_x_3706) ;  /* 0xffffffe4000c7947 */ /* 0x000fec000383ffff */
.L_x_3707:
        /* <DEDUP_REMOVED lines=9> */
.L_x_3877:


//--------------------- .text._ZN13group_norm_v214gn_cuda_kernelI6__halfLi320ELi1ELi32ELi10ELi1024ELb0ELi1024ELi10ELi10ELi2ELb0ELi116ELb0ELb0ENS_16CompileConditionILi900EEEEEvPT_PKS4_S7_S7_flPfS8_Pj --------------------------
	.section	.text._ZN13group_norm_v214gn_cuda_kernelI6__halfLi320ELi1ELi32ELi10ELi1024ELb0ELi1024ELi10ELi10ELi2ELb0ELi116ELb0ELb0ENS_16CompileConditionILi900EEEEEvPT_PKS4_S7_S7_flPfS8_Pj,"ax",@progbits
	.align	128
        .global         _ZN13group_norm_v214gn_cuda_kernelI6__halfLi320ELi1ELi32ELi10ELi1024ELb0ELi1024ELi10ELi10ELi2ELb0ELi116ELb0ELb0ENS_16CompileConditionILi900EEEEEvPT_PKS4_S7_S7_flPfS8_Pj
        .type           _ZN13group_norm_v214gn_cuda_kernelI6__halfLi320ELi1ELi32ELi10ELi1024ELb0ELi1024ELi10ELi10ELi2ELb0ELi116ELb0ELb0ENS_16CompileConditionILi900EEEEEvPT_PKS4_S7_S7_flPfS8_Pj,@function
        .size           _ZN13group_norm_v214gn_cuda_kernelI6__halfLi320ELi1ELi32ELi10ELi1024ELb0ELi1024ELi10ELi10ELi2ELb0ELi116ELb0ELb0ENS_16CompileConditionILi900EEEEEvPT_PKS4_S7_S7_flPfS8_Pj,(.L_x_3878 - _ZN13group_norm_v214gn_cuda_kernelI6__halfLi320ELi1ELi32ELi10ELi1024ELb0ELi1024ELi10ELi10ELi2ELb0ELi116ELb0ELb0ENS_16CompileConditionILi900EEEEEvPT_PKS4_S7_S7_flPfS8_Pj)
        .other          _ZN13group_norm_v214gn_cuda_kernelI6__halfLi320ELi1ELi32ELi10ELi1024ELb0ELi1024ELi10ELi10ELi2ELb0ELi116ELb0ELb0ENS_16CompileConditionILi900EEEEEvPT_PKS4_S7_S7_flPfS8_Pj,@"STO_CUDA_ENTRY STV_DEFAULT"
_ZN13group_norm_v214gn_cuda_kernelI6__halfLi320ELi1ELi32ELi10ELi1024ELb0ELi1024ELi10ELi10ELi2ELb0ELi116ELb0ELb0ENS_16CompileConditionILi900EEEEEvPT_PKS4_S7_S7_flPfS8_Pj:
.text._ZN13group_norm_v214gn_cuda_kernelI6__halfLi320ELi1ELi32ELi10ELi1024ELb0ELi1024ELi10ELi10ELi2ELb0ELi116ELb0ELb0ENS_16CompileConditionILi900EEEEEvPT_PKS4_S7_S7_flPfS8_Pj:
        /* <DEDUP_REMOVED lines=39> */
[C---:B------:R-:W-:Y:S02]  /*0270*/  IADD3 R16, P0, R20.reuse, UR4, RZ ;  /* 0x0000000414107c10 */ /* 0x040fe4000ff1e0ff */
[----:B------:R-:W-:Y:S02]  /*0280*/  IADD3 R20, P1, R20, UR8, RZ ;  /* 0x0000000814147c10 */ /* 0x000fe4000ff3e0ff */
[C---:B------:R-:W-:Y:S02]  /*0290*/  IADD3.X R17, R3.reuse, UR5, RZ, P0, !PT ;  /* 0x0000000503117c10 */ /* 0x040fe400087fe4ff */
[----:B------:R-:W-:-:S03]  /*02a0*/  IADD3.X R21, R3, UR9, RZ, P1, !PT ;  /* 0x0000000903157c10 */ /* 0x000fc60008ffe4ff */
[----:B------:R4:W5:Y:S04]  /*02b0*/  LDG.E.CONSTANT R8, desc[UR6][R16.64] ;  /* 0x0000000610087981 */ /* 0x000968000c1e9900 */
[----:B------:R1:W5:Y:S01]  /*02c0*/  LDG.E.CONSTANT R9, desc[UR6][R20.64] ;  /* 0x0000000614097981 */ /* 0x000362000c1e9900 */
[--C-:B--2---:R-:W-:Y:S02]  /*02d0*/  HADD2.F32 R3, -RZ, R11.reuse.H0_H0 ;  /* 0x2000000bff037230 */ /* 0x104fe40000004100 */
[----:B------:R-:W-:-:S03]  /*02e0*/  HADD2.F32 R11, -RZ, R11.H1_H1 ;  /* 0x3000000bff0b7230 */ /* 0x000fc60000004100 */
[----:B0-----:R-:W-:Y:S01]  /*02f0*/  FADD.FTZ R12, RZ, R3 ;  /* 0x00000003ff0c7221 */ /* 0x001fe20000010000 */
[----:B------:R-:W-:Y:S01]  /*0300*/  FFMA.FTZ R32, R3, R3, RZ ;  /* 0x0000000303207223 */ /* 0x000fe200000100ff */
[--C-:B---3--:R-:W-:Y:S02]  /*0310*/  HADD2.F32 R13, -RZ, R15.reuse.H0_H0 ;  /* 0x2000000fff0d7230 */ /* 0x108fe40000004100 */
[----:B------:R-:W-:Y:S01]  /*0320*/  FADD.FTZ R12, R12, R11 ;  /* 0x0000000b0c0c7221 */ /* 0x000fe20000010000 */
[----:B------:R-:W-:Y:S01]  /*0330*/  FFMA.FTZ R32, R11, R11, R32 ;  /* 0x0000000b0b207223 */ /* 0x000fe20000010020 */
[----:B------:R-:W-:Y:S02]  /*0340*/  HADD2.F32 R15, -RZ, R15.H1_H1 ;  /* 0x3000000fff0f7230 */ /* 0x000fe40000004100 */
[----:B------:R-:W-:Y:S01]  /*0350*/  FADD.FTZ R12, R12, R13 ;  /* 0x0000000d0c0c7221 */ /* 0x000fe20000010000 */
[----:B------:R-:W-:Y:S01]  /*0360*/  FFMA.FTZ R32, R13, R13, R32 ;  /* 0x0000000d0d207223 */ /* 0x000fe20000010020 */
[----:B----4-:R-:W-:-:S02]  /*0370*/  HADD2.F32 R17, -RZ, R19.H0_H0 ;  /* 0x20000013ff117230 */ /* 0x010fc40000004100 */
[----:B------:R-:W-:Y:S01]  /*0380*/  FADD.FTZ R12, R12, R15 ;  /* 0x0000000f0c0c7221 */ /* 0x000fe20000010000 */
[----:B------:R-:W-:Y:S01]  /*0390*/  FFMA.FTZ R32, R15, R15, R32 ;  /* 0x0000000f0f207223 */ /* 0x000fe20000010020 */
[----:B------:R-:W-:Y:S02]  /*03a0*/  HADD2.F32 R19, -RZ, R19.H1_H1 ;  /* 0x30000013ff137230 */ /* 0x000fe40000004100 */
[----:B------:R-:W-:Y:S01]  /*03b0*/  FADD.FTZ R12, R12, R17 ;  /* 0x000000110c0c7221 */ /* 0x000fe20000010000 */
[----:B------:R-:W-:Y:S01]  /*03c0*/  FFMA.FTZ R32, R17, R17, R32 ;  /* 0x0000001111207223 */ /* 0x000fe20000010020 */
[--C-:B-1----:R-:W-:Y:S02]  /*03d0*/  HADD2.F32 R21, -RZ, R23.reuse.H0_H0 ;  /* 0x20000017ff157230 */ /* 0x102fe40000004100 */
[----:B------:R-:W-:Y:S01]  /*03e0*/  FADD.FTZ R12, R12, R19 ;  /* 0x000000130c0c7221 */ /* 0x000fe20000010000 */
[----:B------:R-:W-:Y:S01]  /*03f0*/  FFMA.FTZ R32, R19, R19, R32 ;  /* 0x0000001313207223 */ /* 0x000fe20000010020 */
[----:B------:R-:W-:-:S02]  /*0400*/  HADD2.F32 R23, -RZ, R23.H1_H1 ;  /* 0x30000017ff177230 */ /* 0x000fc40000004100 */
[----:B------:R-:W-:Y:S01]  /*0410*/  FADD.FTZ R12, R12, R21 ;  /* 0x000000150c0c7221 */ /* 0x000fe20000010000 */
[----:B------:R-:W-:Y:S01]  /*0420*/  FFMA.FTZ R32, R21, R21, R32 ;  /* 0x0000001515207223 */ /* 0x000fe20000010020 */
[--C-:B------:R-:W-:Y:S02]  /*0430*/  HADD2.F32 R25, -RZ, R27.reuse.H0_H0 ;  /* 0x2000001bff197230 */ /* 0x100fe40000004100 */
[----:B------:R-:W-:Y:S01]  /*0440*/  FADD.FTZ R12, R12, R23 ;  /* 0x000000170c0c7221 */ /* 0x000fe20000010000 */
[----:B------:R-:W-:Y:S01]  /*0450*/  FFMA.FTZ R32, R23, R23, R32 ;  /* 0x0000001717207223 */ /* 0x000fe20000010020 */
[----:B------:R-:W-:Y:S02]  /*0460*/  HADD2.F32 R27, -RZ, R27.H1_H1 ;  /* 0x3000001bff1b7230 */ /* 0x000fe40000004100 */
[----:B------:R-:W-:Y:S01]  /*0470*/  FADD.FTZ R12, R12, R25 ;  /* 0x000000190c0c7221 */ /* 0x000fe20000010000 */
[----:B------:R-:W-:Y:S01]  /*0480*/  FFMA.FTZ R32, R25, R25, R32 ;  /* 0x0000001919207223 */ /* 0x000fe20000010020 */
[----:B------:R-:W-:-:S02]  /*0490*/  HADD2.F32 R29, -RZ, R31.H0_H0 ;  /* 0x2000001fff1d7230 */ /* 0x000fc40000004100 */
[----:B------:R-:W-:Y:S01]  /*04a0*/  FADD.FTZ R12, R12, R27 ;  /* 0x0000001b0c0c7221 */ /* 0x000fe20000010000 */
[----:B------:R-:W-:Y:S01]  /*04b0*/  FFMA.FTZ R32, R27, R27, R32 ;  /* 0x0000001b1b207223 */ /* 0x000fe20000010020 */
[----:B------:R-:W-:Y:S02]  /*04c0*/  HADD2.F32 R31, -RZ, R31.H1_H1 ;  /* 0x3000001fff1f7230 */ /* 0x000fe40000004100 */
[----:B------:R-:W-:Y:S01]  /*04d0*/  FADD.FTZ R12, R12, R29 ;  /* 0x0000001d0c0c7221 */ /* 0x000fe20000010000 */
[----:B------:R-:W-:Y:S01]  /*04e0*/  FFMA.FTZ R32, R29, R29, R32 ;  /* 0x0000001d1d207223 */ /* 0x000fe20000010020 */
[--C-:B------:R-:W-:Y:S02]  /*04f0*/  HADD2.F32 R37, -RZ, R39.reuse.H0_H0 ;  /* 0x20000027ff257230 */ /* 0x100fe40000004100 */
        /* <DEDUP_REMOVED lines=114> */
[----:B0-----:R0:W2:Y:S02]  /*0c20*/  SHFL.BFLY PT, R34, R44, 0x1, 0x1f ;  /* 0x0c201f002c227f89 */ /* 0x0010a400000e0000 */
[----:B01----:R-:W-:-:S07]  /*0c30*/  FADD.FTZ R40, R33, R40 ;  /* 0x0000002821287221 */ /* 0x003fce0000010000 */
.L_x_3720:
[----:B------:R-:W-:Y:S01]  /*0c40*/  ISETP.NE.AND P0, PT, R30, RZ, PT ;  /* 0x000000ff1e00720c */ /* 0x000fe20003f05270 */
[----:B--2---:R-:W-:-:S12]  /*0c50*/  FADD.FTZ R34, R44, R34 ;  /* 0x000000222c227221 */ /* 0x004fd80000010000 */
[----:B------:R-:W0:Y:S01]  /*0c60*/  @!P0 S2R R36, SR_CgaCtaId ;  /* 0x0000000000248919 */ /* 0x000e220000008800 */
[----:B------:R-:W-:Y:S01]  /*0c70*/  @!P0 FMUL.FTZ R32, R40, 9.7656251455191522837e-05 ;  /* 0x38cccccd28208820 */ /* 0x000fe20000410000 */
[----:B------:R-:W-:-:S03]  /*0c80*/  @!P0 MOV R35, 0x400 ;  /* 0x0000040000238802 */ /* 0x000fc60000000f00 */
[----:B------:R-:W-:-:S04]  /*0c90*/  @!P0 FMUL.FTZ R33, R32, R32 ;  /* 0x0000002020218220 */ /* 0x000fc80000410000 */
[----:B------:R-:W-:-:S05]  /*0ca0*/  @!P0 FFMA.FTZ R33, R34, 9.7656251455191522837e-05, -R33 ;  /* 0x38cccccd22218823 */ /* 0x000fca0000010821 */
[----:B------:R-:W-:Y:S02]  /*0cb0*/  @!P0 FMNMX.FTZ R33, RZ, R33, !PT ;  /* 0x00000021ff218209 */ /* 0x000fe40007810000 */
[----:B0-----:R-:W-:-:S05]  /*0cc0*/  @!P0 LEA R35, R36, R35, 0x18 ;  /* 0x0000002324238211 */ /* 0x001fca00078ec0ff */
[----:B------:R0:W-:Y:S02]  /*0cd0*/  @!P0 STS.64 [R35+0x50], R32 ;  /* 0x0000502023008388 */ /* 0x0001e40000000a00 */
.L_x_3708:
        /* <DEDUP_REMOVED lines=12> */
[----:B0-----:R-:W0:Y:S01]  /*0da0*/  LDC.64 R34, c[0x0][0x240] ;  /* 0x00009000ff227b82 */ /* 0x001e220000000a00 */
[----:B-1----:R-:W-:Y:S02]  /*0db0*/  ULEA UR4, UR5, UR4, 0x18 ;  /* 0x0000000405047291 */ /* 0x002fe4000f8ec03f */
[----:B0-----:R-:W-:-:S07]  /*0dc0*/  IMAD.WIDE.U32 R34, R30, 0x8, R34 ;  /* 0x000000081e227825 */ /* 0x001fce00078e0022 */
[----:B------:R-:W0:Y:S04]  /*0dd0*/  LDS.64 R32, [UR4+0x50] ;  /* 0x00005004ff207984 */ /* 0x000e280008000a00 */
[----:B0-----:R1:W-:Y:S02]  /*0de0*/  STG.E.64 desc[UR6][R34.64], R32 ;  /* 0x0000002022007986 */ /* 0x0013e4000c101b06 */
.L_x_3711:
[----:B------:R-:W-:Y:S05]  /*0df0*/  BSYNC B0 ;  /* 0x0000000000007941 */ /* 0x000fea0003800000 */
.L_x_3710:
[----:B------:R-:W2:Y:S01]  /*0e00*/  S2UR UR5, SR_CgaCtaId ;  /* 0x00000000000579c3 */ /* 0x000ea20000008800 */
[----:B------:R-:W-:Y:S01]  /*0e10*/  IADD3 R24, RZ, -R24, RZ ;  /* 0x80000018ff187210 */ /* 0x000fe20007ffe0ff */
[----:B------:R-:W-:Y:S01]  /*0e20*/  UMOV UR4, 0x400 ;  /* 0x0000040000047882 */ /* 0x000fe20000000000 */
[----:B01----:R-:W-:Y:S01]  /*0e30*/  IMAD.WIDE.U32 R32, R26, -0x33333333, RZ ;  /* 0xcccccccd1a207825 */ /* 0x003fe200078e00ff */
[----:B------:R-:W-:Y:S01]  /*0e40*/  UIADD3 UR4, UR4, 0x50, URZ ;  /* 0x0000005004047890 */ /* 0x000fe2000fffe03f */
[----:B------:R-:W-:Y:S02]  /*0e50*/  MOV R32, R24 ;  /* 0x0000001800207202 */ /* 0x000fe40000000f00 */
[----:B------:R-:W-:Y:S02]  /*0e60*/  HADD2.F32 R24, -RZ, R2.H0_H0 ;  /* 0x20000002ff187230 */ /* 0x000fe40000004100 */
[----:B------:R-:W-:Y:S01]  /*0e70*/  LEA.HI R32, R33, R32, RZ, 0x1d ;  /* 0x0000002021207211 */ /* 0x000fe200078fe8ff */
[----:B------:R-:W-:-:S02]  /*0e80*/  HADD2.F32 R26, -RZ, R6.H1_H1 ;  /* 0x30000006ff1a7230 */ /* 0x000fc40000004100 */
[----:B-----5:R-:W-:Y:S01]  /*0e90*/  HADD2.F32 R30, -RZ, R8.H1_H1 ;  /* 0x30000008ff1e7230 */ /* 0x020fe20000004100 */
[----:B--2---:R-:W-:-:S06]  /*0ea0*/  ULEA UR4, UR5, UR4, 0x18 ;  /* 0x0000000405047291 */ /* 0x004fcc000f8ec03f */
[----:B------:R-:W-:Y:S01]  /*0eb0*/  LEA R32, R32, UR4, 0x3 ;  /* 0x0000000420207c11 */ /* 0x000fe2000f8e18ff */
[----:B------:R-:W-:Y:S02]  /*0ec0*/  ULDC.64 UR4, c[0x0][0x210] ;  /* 0x0000840000047ab9 */ /* 0x000fe40000000a00 */
[C---:B------:R-:W-:Y:S01]  /*0ed0*/  LEA R34, P0, R0.reuse, UR4, 0x1 ;  /* 0x0000000400227c11 */ /* 0x040fe2000f8008ff */
[----:B------:R-:W-:Y:S02]  /*0ee0*/  ULDC UR4, c[0x0][0x230] ;  /* 0x00008c0000047ab9 */ /* 0x000fe40000000800 */
[----:B------:R-:W0:Y:S01]  /*0ef0*/  LDS.64 R32, [R32] ;  /* 0x0000000020207984 */ /* 0x000e220000000a00 */
[----:B------:R-:W-:Y:S01]  /*0f00*/  LEA.HI.X R35, R0, UR5, R5, 0x1, P0 ;  /* 0x0000000500237c11 */ /* 0x000fe200080f0c05 */
[----:B------:R-:W-:Y:S02]  /*0f10*/  HADD2.F32 R5, -RZ, R2.H1_H1 ;  /* 0x30000002ff057230 */ /* 0x000fe40000004100 */
[----:B------:R-:W-:-:S02]  /*0f20*/  HADD2.F32 R2, -RZ, R6.H0_H0 ;  /* 0x20000006ff027230 */ /* 0x000fc40000004100 */
[--C-:B------:R-:W-:Y:S02]  /*0f30*/  HADD2.F32 R6, -RZ, R7.reuse.H0_H0 ;  /* 0x20000007ff067230 */ /* 0x100fe40000004100 */
[--C-:B------:R-:W-:Y:S02]  /*0f40*/  HADD2.F32 R0, -RZ, R4.reuse.H0_H0 ;  /* 0x20000004ff007230 */ /* 0x100fe40000004100 */
[----:B------:R-:W-:Y:S02]  /*0f50*/  HADD2.F32 R4, -RZ, R4.H1_H1 ;  /* 0x30000004ff047230 */ /* 0x000fe40000004100 */
[----:B------:R-:W-:Y:S02]  /*0f60*/  HADD2.F32 R7, -RZ, R7.H1_H1 ;  /* 0x30000007ff077230 */ /* 0x000fe40000004100 */
[----:B0-----:R-:W-:Y:S01]  /*0f70*/  FADD.FTZ R33, R33, UR4 ;  /* 0x0000000421217e21 */ /* 0x001fe20008010000 */
[--C-:B------:R-:W-:Y:S01]  /*0f80*/  FADD.FTZ R3, R3, -R32.reuse ;  /* 0x8000002003037221 */ /* 0x100fe20000010000 */
[--C-:B------:R-:W-:Y:S01]  /*0f90*/  FADD.FTZ R11, R11, -R32.reuse ;  /* 0x800000200b0b7221 */ /* 0x100fe20000010000 */
[--C-:B------:R-:W-:Y:S01]  /*0fa0*/  FADD.FTZ R13, R13, -R32.reuse ;  /* 0x800000200d0d7221 */ /* 0x100fe20000010000 */
[----:B------:R0:W1:Y:S01]  /*0fb0*/  MUFU.RSQ R28, R33 ;  /* 0x00000021001c7308 */ /* 0x0000620000001400 */
        /* <DEDUP_REMOVED lines=8> */
[----:B0-----:R-:W-:Y:S01]  /*1040*/  FADD.FTZ R33, R6, -R32 ;  /* 0x8000002006217221 */ /* 0x001fe20000010000 */
[----:B------:R-:W-:-:S02]  /*1050*/  HADD2.F32 R6, -RZ, R8.H0_H0 ;  /* 0x20000008ff067230 */ /* 0x000fc40000004100 */
[--C-:B------:R-:W-:Y:S01]  /*1060*/  FADD.FTZ R37, R37, -R32.reuse ;  /* 0x8000002025257221 */ /* 0x100fe20000010000 */
[--C-:B------:R-:W-:Y:S01]  /*1070*/  FADD.FTZ R39, R39, -R32.reuse ;  /* 0x8000002027277221 */ /* 0x100fe20000010000 */
[--C-:B------:R-:W-:Y:S01]  /*1080*/  FADD.FTZ R5, R5, -R32.reuse ;  /* 0x8000002005057221 */ /* 0x100fe20000010000 */
[--C-:B------:R-:W-:Y:S02]  /*1090*/  HADD2.F32 R8, -RZ, R9.reuse.H0_H0 ;  /* 0x20000009ff087230 */ /* 0x100fe40000004100 */
        /* <DEDUP_REMOVED lines=17> */
[----:B------:R-:W-:-:S02]  /*11b0*/  HADD2.F32 R9, -RZ, R9.H1_H1 ;  /* 0x30000009ff097230 */ /* 0x000fc40000004100 */
[----:B-1----:R-:W-:Y:S01]  /*11c0*/  FMUL.FTZ R3, R3, R28 ;  /* 0x0000001c03037220 */ /* 0x002fe20000410000 */
        /* <DEDUP_REMOVED lines=14> */
[--C-:B------:R-:W-:Y:S01]  /*12b0*/  FFMA.FTZ R3, R3, R6, R8.reuse ;  /* 0x0000000603037223 */ /* 0x100fe20000010008 */
[--C-:B------:R-:W-:Y:S01]  /*12c0*/  FFMA.FTZ R32, R32, R30, R9.reuse ;  /* 0x0000001e20207223 */ /* 0x100fe20000010009 */
[C-C-:B------:R-:W-:Y:S01]  /*12d0*/  FFMA.FTZ R13, R6.reuse, R13, R8.reuse ;  /* 0x0000000d060d7223 */ /* 0x140fe20000010008 */
[--C-:B------:R-:W-:Y:S01]  /*12e0*/  FFMA.FTZ R17, R6, R17, R8.reuse ;  /* 0x0000001106117223 */ /* 0x100fe20000010008 */
[C-C-:B------:R-:W-:Y:S01]  /*12f0*/  FFMA.FTZ R0, R30.reuse, R15, R9.reuse ;  /* 0x0000000f1e007223 */ /* 0x140fe20000010009 */
[--C-:B------:R-:W-:Y:S01]  /*1300*/  FFMA.FTZ R36, R30, R36, R9.reuse ;  /* 0x000000241e247223 */ /* 0x100fe20000010009 */
[C-C-:B------:R-:W-:Y:S01]  /*1310*/  FFMA.FTZ R21, R6.reuse, R21, R8.reuse ;  /* 0x0000001506157223 */ /* 0x140fe20000010008 */
[C-C-:B------:R-:W-:Y:S01]  /*1320*/  FFMA.FTZ R29, R6.reuse, R29, R8.reuse ;  /* 0x0000001d061d7223 */ /* 0x140fe20000010008 */
[--C-:B------:R-:W-:Y:S01]  /*1330*/  FFMA.FTZ R37, R6, R37, R8.reuse ;  /* 0x0000002506257223 */ /* 0x100fe20000010008 */
[C-C-:B------:R-:W-:Y:S01]  /*1340*/  FFMA.FTZ R38, R30.reuse, R38, R9.reuse ;  /* 0x000000261e267223 */ /* 0x140fe20000010009 */
[C-C-:B------:R-:W-:Y:S01]  /*1350*/  FFMA.FTZ R42, R30.reuse, R42, R9.reuse ;  /* 0x0000002a1e2a7223 */ /* 0x140fe20000010009 */
[--C-:B------:R-:W-:Y:S01]  /*1360*/  FFMA.FTZ R44, R30, R44, R9.reuse ;  /* 0x0000002c1e2c7223 */ /* 0x100fe20000010009 */
        /* <DEDUP_REMOVED lines=21> */
[--C-:B------:R-:W-:Y:S01]  /*14c0*/  FFMA.FTZ R25, R6, R25, R8.reuse ;  /* 0x0000001906197223 */ /* 0x100fe20000010008 */
[----:B------:R-:W-:Y:S01]  /*14d0*/  F2FP.F16.F32.PACK_AB R37, R44, R37 ;  /* 0x000000252c25723e */ /* 0x000fe200000000ff */
[C-C-:B------:R-:W-:Y:S01]  /*14e0*/  FFMA.FTZ R41, R6.reuse, R41, R8.reuse ;  /* 0x0000002906297223 */ /* 0x140fe20000010008 */
[C-C-:B------:R-:W-:Y:S01]  /*14f0*/  FFMA.FTZ R45, R6.reuse, R45, R8.reuse ;  /* 0x0000002d062d7223 */ /* 0x140fe20000010008 */
[--C-:B------:R-:W-:Y:S01]  /*1500*/  FFMA.FTZ R19, R6, R19, R8.reuse ;  /* 0x0000001306137223 */ /* 0x100fe20000010008 */
[C-C-:B------:R-:W-:Y:S01]  /*1510*/  FFMA.FTZ R40, R30.reuse, R40, R9.reuse ;  /* 0x000000281e287223 */ /* 0x140fe20000010009 */
[C-C-:B------:R-:W-:Y:S01]  /*1520*/  FFMA.FTZ R2, R30.reuse, R43, R9.reuse ;  /* 0x0000002b1e027223 */ /* 0x140fe20000010009 */
[C-C-:B------:R-:W-:Y:S01]  /*1530*/  FFMA.FTZ R10, R30.reuse, R10, R9.reuse ;  /* 0x0000000a1e0a7223 */ /* 0x140fe20000010009 */
[----:B------:R-:W-:Y:S01]  /*1540*/  FFMA.FTZ R18, R30, R18, R9 ;  /* 0x000000121e127223 */ /* 0x000fe20000010009 */
[----:B------:R-:W-:Y:S01]  /*1550*/  FMUL.FTZ R28, R28, R7 ;  /* 0x000000071c1c7220 */ /* 0x000fe20000410000 */
[C-C-:B------:R-:W-:Y:S01]  /*1560*/  FFMA.FTZ R11, R6.reuse, R11, R8.reuse ;  /* 0x0000000b060b7223 */ /* 0x140fe20000010008 */
[C-C-:B------:R-:W-:Y:S01]  /*1570*/  FFMA.FTZ R23, R6.reuse, R23, R8.reuse ;  /* 0x0000001706177223 */ /* 0x140fe20000010008 */
[C-C-:B------:R-:W-:Y:S01]  /*1580*/  FFMA.FTZ R27, R6.reuse, R27, R8.reuse ;  /* 0x0000001b061b7223 */ /* 0x140fe20000010008 */
[C-C-:B------:R-:W-:Y:S01]  /*1590*/  FFMA.FTZ R5, R6.reuse, R5, R8.reuse ;  /* 0x0000000506057223 */ /* 0x140fe20000010008 */
[C-C-:B------:R-:W-:Y:S01]  /*15a0*/  FFMA.FTZ R31, R6.reuse, R31, R8.reuse ;  /* 0x0000001f061f7223 */ /* 0x140fe20000010008 */
[----:B------:R-:W-:Y:S01]  /*15b0*/  FFMA.FTZ R33, R6, R33, R8 ;  /* 0x0000002106217223 */ /* 0x000fe20000010008 */
[----:B------:R-:W-:Y:S01]  /*15c0*/  PRMT R6, R3, 0x7632, R6 ;  /* 0x0000763203067816 */ /* 0x000fe20000000006 */
[----:B------:R0:W-:Y:S01]  /*15d0*/  STG.E.U16 desc[UR6][R34.64], R3 ;  /* 0x0000000322007986 */ /* 0x0001e2000c101506 */
[----:B------:R-:W-:Y:S01]  /*15e0*/  PRMT R7, R0, 0x7632, R7 ;  /* 0x0000763200077816 */ /* 0x000fe20000000007 */
[--C-:B------:R-:W-:Y:S01]  /*15f0*/  FFMA.FTZ R14, R30, R14, R9.reuse ;  /* 0x0000000e1e0e7223 */ /* 0x100fe20000010009 */
[----:B------:R-:W-:Y:S01]  /*1600*/  PRMT R8, R17, 0x7632, R8 ;  /* 0x0000763211087816 */ /* 0x000fe20000000008 */
[----:B------:R1:W-:Y:S01]  /*1610*/  STG.E.U16 desc[UR6][R34.64+0xa000], R0 ;  /* 0x00a0000022007986 */ /* 0x0003e2000c101506 */
[----:B------:R-:W-:Y:S01]  /*1620*/  F2FP.F16.F32.PACK_AB R25, R40, R25 ;  /* 0x000000192819723e */ /* 0x000fe200000000ff */
[--C-:B------:R-:W-:Y:S01]  /*1630*/  FFMA.FTZ R22, R30, R22, R9.reuse ;  /* 0x000000161e167223 */ /* 0x100fe20000010009 */
[----:B------:R-:W-:Y:S01]  /*1640*/  F2FP.F16.F32.PACK_AB R2, R2, R41 ;  /* 0x000000290202723e */ /* 0x000fe200000000ff */
[----:B------:R2:W-:Y:S01]  /*1650*/  STG.E.U16 desc[UR6][R34.64+0x14000], R17 ;  /* 0x0140001122007986 */ /* 0x0005e2000c101506 */
[----:B------:R-:W-:Y:S01]  /*1660*/  F2FP.F16.F32.PACK_AB R10, R10, R45 ;  /* 0x0000002d0a0a723e */ /* 0x000fe200000000ff */
[--C-:B------:R-:W-:Y:S01]  /*1670*/  FFMA.FTZ R12, R30, R12, R9.reuse ;  /* 0x0000000c1e0c7223 */ /* 0x100fe20000010009 */
[----:B------:R-:W-:Y:S01]  /*1680*/  F2FP.F16.F32.PACK_AB R18, R18, R19 ;  /* 0x000000131212723e */ /* 0x000fe200000000ff */
[C---:B------:R-:W-:Y:S01]  /*1690*/  FFMA.FTZ R4, R30.reuse, R4, R9 ;  /* 0x000000041e047223 */ /* 0x040fe20000010009 */
[----:B0-----:R-:W-:Y:S01]  /*16a0*/  PRMT R3, R21, 0x7632, R3 ;  /* 0x0000763215037816 */ /* 0x001fe20000000003 */
[C-C-:B------:R-:W-:Y:S01]  /*16b0*/  FFMA.FTZ R26, R30.reuse, R26, R9.reuse ;  /* 0x0000001a1e1a7223 */ /* 0x140fe20000010009 */
[----:B------:R-:W-:Y:S01]  /*16c0*/  FFMA.FTZ R28, R30, R28, R9 ;  /* 0x0000001c1e1c7223 */ /* 0x000fe20000010009 */
[----:B-1----:R-:W-:Y:S01]  /*16d0*/  PRMT R0, R29, 0x7632, R0 ;  /* 0x000076321d007816 */ /* 0x002fe20000000000 */
[----:B------:R0:W-:Y:S01]  /*16e0*/  STG.E.U16 desc[UR6][R34.64+0x2], R6 ;  /* 0x0000020622007986 */ /* 0x0001e2000c101506 */
[----:B------:R-:W-:-:S02]  /*16f0*/  F2FP.F16.F32.PACK_AB R11, R14, R11 ;  /* 0x0000000b0e0b723e */ /* 0x000fc400000000ff */
[----:B--2---:R-:W-:Y:S01]  /*1700*/  PRMT R17, R37, 0x7632, R17 ;  /* 0x0000763225117816 */ /* 0x004fe20000000011 */
[----:B------:R1:W-:Y:S01]  /*1710*/  STG.E.U16 desc[UR6][R34.64+0x1e002], R3 ;  /* 0x01e0020322007986 */ /* 0x0003e2000c101506 */
[----:B------:R-:W-:Y:S02]  /*1720*/  F2FP.F16.F32.PACK_AB R22, R22, R23 ;  /* 0x000000171616723e */ /* 0x000fe400000000ff */
[----:B------:R-:W-:Y:S01]  /*1730*/  F2FP.F16.F32.PACK_AB R12, R12, R27 ;  /* 0x0000001b0c0c723e */ /* 0x000fe200000000ff */
[----:B------:R2:W-:Y:S01]  /*1740*/  STG.E.U16 desc[UR6][R34.64+0x32002], R0 ;  /* 0x0320020022007986 */ /* 0x0005e2000c101506 */
[----:B------:R-:W-:Y:S02]  /*1750*/  F2FP.F16.F32.PACK_AB R4, R4, R5 ;  /* 0x000000050404723e */ /* 0x000fe400000000ff */
[----:B------:R-:W-:Y:S01]  /*1760*/  F2FP.F16.F32.PACK_AB R26, R26, R31 ;  /* 0x0000001f1a1a723e */ /* 0x000fe200000000ff */
[----:B------:R3:W-:Y:S01]  /*1770*/  STG.E.U16 desc[UR6][R34.64+0x3c002], R17 ;  /* 0x03c0021122007986 */ /* 0x0007e2000c101506 */
[----:B0-----:R-:W-:-:S02]  /*1780*/  PRMT R6, R25, 0x7632, R6 ;  /* 0x0000763219067816 */ /* 0x001fc40000000006 */
[----:B------:R-:W-:Y:S01]  /*1790*/  F2FP.F16.F32.PACK_AB R28, R28, R33 ;  /* 0x000000211c1c723e */ /* 0x000fe200000000ff */
[----:B------:R0:W-:Y:S01]  /*17a0*/  STG.E.U16 desc[UR6][R34.64+0x46000], R2 ;  /* 0x0460000222007986 */ /* 0x0001e2000c101506 */
[----:B-1----:R-:W-:Y:S02]  /*17b0*/  PRMT R3, R2, 0x7632, R3 ;  /* 0x0000763202037816 */ /* 0x002fe40000000003 */
[----:B------:R-:W-:Y:S01]  /*17c0*/  PRMT R5, R28, 0x7632, R5 ;  /* 0x000076321c057816 */ /* 0x000fe20000000005 */
[----:B------:R1:W-:Y:S01]  /*17d0*/  STG.E.U16 desc[UR6][R34.64+0x28002], R6 ;  /* 0x0280020622007986 */ /* 0x0003e2000c101506 */
[----:B--2---:R-:W-:Y:S02]  /*17e0*/  PRMT R0, R10, 0x7632, R0 ;  /* 0x000076320a007816 */ /* 0x004fe40000000000 */
[----:B---3--:R-:W-:Y:S01]  /*17f0*/  PRMT R17, R18, 0x7632, R17 ;  /* 0x0000763212117816 */ /* 0x008fe20000000011 */
[----:B------:R2:W-:Y:S01]  /*1800*/  STG.E.U16 desc[UR6][R34.64+0x46002], R3 ;  /* 0x0460020322007986 */ /* 0x0005e2000c101506 */
[----:B0-----:R-:W-:-:S03]  /*1810*/  PRMT R2, R12, 0x7632, R2 ;  /* 0x000076320c027816 */ /* 0x001fc60000000002 */
[----:B------:R0:W-:Y:S01]  /*1820*/  STG.E.U16 desc[UR6][R34.64+0x50002], R0 ;  /* 0x0500020022007986 */ /* 0x0001e2000c101506 */
[----:B-1----:R-:W-:-:S03]  /*1830*/  PRMT R6, R11, 0x7632, R6 ;  /* 0x000076320b067816 */ /* 0x002fc60000000006 */
[----:B------:R1:W-:Y:S01]  /*1840*/  STG.E.U16 desc[UR6][R34.64+0x64002], R17 ;  /* 0x0640021122007986 */ /* 0x0003e2000c101506 */
[----:B--2---:R-:W-:-:S03]  /*1850*/  PRMT R3, R26, 0x7632, R3 ;  /* 0x000076321a037816 */ /* 0x004fc60000000003 */
        /* <DEDUP_REMOVED lines=23> */
.L_x_3709:
[----:B------:R-:W-:Y:S01]  /*19d0*/  HFMA2.MMA R36, -RZ, RZ, 0, 4.76837158203125e-07 ;  /* 0x00000008ff247435 */ /* 0x000fe200000001ff */
[----:B0-----:R-:W-:Y:S02]  /*19e0*/  MOV R34, 0xffffffff ;  /* 0xffffffff00227802 */ /* 0x001fe40000000f00 */
[----:B-1----:R-:W-:Y:S02]  /*19f0*/  MOV R38, R32 ;  /* 0x0000002000267202 */ /* 0x002fe40000000f00 */
[----:B------:R-:W-:-:S07]  /*1a00*/  MOV R35, 0x1f ;  /* 0x0000001f00237802 */ /* 0x000fce0000000f00 */
[----:B-----5:R-:W-:Y:S05]  /*1a10*/  WARPSYNC.COLLECTIVE R34, `(.L_x_3712) ;  /* 0x0000000022087348 */ /* 0x020fea0003c00000 */
[----:B------:R0:W1:Y:S02]  /*1a20*/  SHFL.BFLY P0, R34, R38, R36, R35 ;  /* 0x0c00002426227389 */ /* 0x0000640000000023 */
[----:B01---5:R-:W-:Y:S01]  /*1a30*/  ENDCOLLECTIVE ;  /* 0x000000000000791b */ /* 0x023fe20003800000 */
.L_x_3712:
[----:B------:R-:W-:Y:S02]  /*1a40*/  MOV R38, R33 ;  /* 0x0000002100267202 */ /* 0x000fe40000000f00 */
[----:B------:R-:W-:Y:S02]  /*1a50*/  MOV R42, R34 ;  /* 0x00000022002a7202 */ /* 0x000fe40000000f00 */
[----:B------:R-:W-:-:S03]  /*1a60*/  MOV R34, 0xffffffff ;  /* 0xffffffff00227802 */ /* 0x000fc60000000f00 */
[----:B------:R-:W-:-:S07]  /*1a70*/  FADD.FTZ R42, R42, R32 ;  /* 0x000000202a2a7221 */ /* 0x000fce0000010000 */
[----:B------:R-:W-:Y:S05]  /*1a80*/  WARPSYNC.COLLECTIVE R34, `(.L_x_3713) ;  /* 0x0000000022087348 */ /* 0x000fea0003c00000 */
[----:B------:R0:W1:Y:S02]  /*1a90*/  SHFL.BFLY P0, R34, R38, R36, R35 ;  /* 0x0c00002426227389 */ /* 0x0000640000000023 */
[----:B01----:R-:W-:Y:S01]  /*1aa0*/  ENDCOLLECTIVE ;  /* 0x000000000000791b */ /* 0x003fe20003800000 */
.L_x_3713:
[----:B------:R-:W-:Y:S01]  /*1ab0*/  HFMA2.MMA R36, -RZ, RZ, 0, 2.384185791015625e-07 ;  /* 0x00000004ff247435 */ /* 0x000fe200000001ff */
[----:B------:R-:W-:Y:S02]  /*1ac0*/  MOV R38, R42 ;  /* 0x0000002a00267202 */ /* 0x000fe40000000f00 */
[----:B------:R-:W-:Y:S02]  /*1ad0*/  MOV R44, R34 ;  /* 0x00000022002c7202 */ /* 0x000fe40000000f00 */
[----:B------:R-:W-:-:S03]  /*1ae0*/  MOV R34, 0xffffffff ;  /* 0xffffffff00227802 */ /* 0x000fc60000000f00 */
[----:B------:R-:W-:-:S07]  /*1af0*/  FADD.FTZ R33, R44, R33 ;  /* 0x000000212c217221 */ /* 0x000fce0000010000 */
[----:B------:R-:W-:Y:S05]  /*1b00*/  WARPSYNC.COLLECTIVE R34, `(.L_x_3714) ;  /* 0x0000000022087348 */ /* 0x000fea0003c00000 */
[----:B------:R0:W1:Y:S02]  /*1b10*/  SHFL.BFLY P0, R34, R38, R36, R35 ;  /* 0x0c00002426227389 */ /* 0x0000640000000023 */
[----:B01----:R-:W-:Y:S01]  /*1b20*/  ENDCOLLECTIVE ;  /* 0x000000000000791b */ /* 0x003fe20003800000 */
.L_x_3714:
[----:B------:R-:W-:Y:S02]  /*1b30*/  MOV R38, R33 ;  /* 0x0000002100267202 */ /* 0x000fe40000000f00 */
[----:B------:R-:W-:Y:S02]  /*1b40*/  MOV R40, R34 ;  /* 0x0000002200287202 */ /* 0x000fe40000000f00 */
[----:B------:R-:W-:-:S03]  /*1b50*/  MOV R34, 0xffffffff ;  /* 0xffffffff00227802 */ /* 0x000fc60000000f00 */
[----:B------:R-:W-:-:S07]  /*1b60*/  FADD.FTZ R42, R42, R40 ;  /* 0x000000282a2a7221 */ /* 0x000fce0000010000 */
[----:B------:R-:W-:Y:S05]  /*1b70*/  WARPSYNC.COLLECTIVE R34, `(.L_x_3715) ;  /* 0x0000000022087348 */ /* 0x000fea0003c00000 */
[----:B------:R0:W1:Y:S02]  /*1b80*/  SHFL.BFLY P0, R34, R38, R36, R35 ;  /* 0x0c00002426227389 */ /* 0x0000640000000023 */
[----:B01----:R-:W-:Y:S01]  /*1b90*/  ENDCOLLECTIVE ;  /* 0x000000000000791b */ /* 0x003fe20003800000 */
.L_x_3715:
[----:B------:R-:W-:Y:S01]  /*1ba0*/  HFMA2.MMA R36, -RZ, RZ, 0, 1.1920928955078125e-07 ;  /* 0x00000002ff247435 */ /* 0x000fe200000001ff */
[----:B------:R-:W-:Y:S02]  /*1bb0*/  MOV R38, R42 ;  /* 0x0000002a00267202 */ /* 0x000fe40000000f00 */
[----:B------:R-:W-:Y:S02]  /*1bc0*/  MOV R44, R34 ;  /* 0x00000022002c7202 */ /* 0x000fe40000000f00 */
[----:B------:R-:W-:-:S03]  /*1bd0*/  MOV R34, 0xffffffff ;  /* 0xffffffff00227802 */ /* 0x000fc60000000f00 */
[----:B------:R-:W-:-:S07]  /*1be0*/  FADD.FTZ R32, R33, R44 ;  /* 0x0000002c21207221 */ /* 0x000fce0000010000 */
[----:B------:R-:W-:Y:S05]  /*1bf0*/  WARPSYNC.COLLECTIVE R34, `(.L_x_3716) ;  /* 0x0000000022087348 */ /* 0x000fea0003c00000 */
[----:B------:R0:W1:Y:S02]  /*1c00*/  SHFL.BFLY P0, R34, R38, R36, R35 ;  /* 0x0c00002426227389 */ /* 0x0000640000000023 */
[----:B01----:R-:W-:Y:S01]  /*1c10*/  ENDCOLLECTIVE ;  /* 0x000000000000791b */ /* 0x003fe20003800000 */
.L_x_3716:
[----:B------:R-:W-:Y:S02]  /*1c20*/  MOV R38, R32 ;  /* 0x0000002000267202 */ /* 0x000fe40000000f00 */
[----:B------:R-:W-:Y:S02]  /*1c30*/  MOV R40, R34 ;  /* 0x0000002200287202 */ /* 0x000fe40000000f00 */
[----:B------:R-:W-:-:S03]  /*1c40*/  MOV R34, 0xffffffff ;  /* 0xffffffff00227802 */ /* 0x000fc60000000f00 */
[----:B------:R-:W-:-:S07]  /*1c50*/  FADD.FTZ R33, R42, R40 ;  /* 0x000000282a217221 */ /* 0x000fce0000010000 */
[----:B------:R-:W-:Y:S05]  /*1c60*/  WARPSYNC.COLLECTIVE R34, `(.L_x_3717) ;  /* 0x0000000022087348 */ /* 0x000fea0003c00000 */
[----:B------:R0:W1:Y:S02]  /*1c70*/  SHFL.BFLY P0, R34, R38, R36, R35 ;  /* 0x0c00002426227389 */ /* 0x0000640000000023 */
[----:B01----:R-:W-:Y:S01]  /*1c80*/  ENDCOLLECTIVE ;  /* 0x000000000000791b */ /* 0x003fe20003800000 */
.L_x_3717:
[----:B------:R-:W-:Y:S01]  /*1c90*/  HFMA2.MMA R36, -RZ, RZ, 0, 5.9604644775390625e-08 ;  /* 0x00000001ff247435 */ /* 0x000fe200000001ff */
[----:B------:R-:W-:Y:S02]  /*1ca0*/  MOV R38, R33 ;  /* 0x0000002100267202 */ /* 0x000fe40000000f00 */
[----:B------:R-:W-:Y:S02]  /*1cb0*/  MOV R44, R34 ;  /* 0x00000022002c7202 */ /* 0x000fe40000000f00 */
[----:B------:R-:W-:-:S03]  /*1cc0*/  MOV R34, 0xffffffff ;  /* 0xffffffff00227802 */ /* 0x000fc60000000f00 */
[----:B------:R-:W-:-:S07]  /*1cd0*/  FADD.FTZ R44, R32, R44 ;  /* 0x0000002c202c7221 */ /* 0x000fce0000010000 */
[----:B------:R-:W-:Y:S05]  /*1ce0*/  WARPSYNC.COLLECTIVE R34, `(.L_x_3718) ;  /* 0x0000000022087348 */ /* 0x000fea0003c00000 */
[----:B------:R0:W1:Y:S02]  /*1cf0*/  SHFL.BFLY P0, R34, R38, R36, R35 ;  /* 0x0c00002426227389 */ /* 0x0000640000000023 */
[----:B01----:R-:W-:Y:S01]  /*1d00*/  ENDCOLLECTIVE ;  /* 0x000000000000791b */ /* 0x003fe20003800000 */
.L_x_3718:
[----:B------:R-:W-:Y:S02]  /*1d10*/  MOV R38, R44 ;  /* 0x0000002c00267202 */ /* 0x000fe40000000f00 */
[----:B------:R-:W-:Y:S02]  /*1d20*/  MOV R40, R34 ;  /* 0x0000002200287202 */ /* 0x000fe40000000f00 */
[----:B------:R-:W-:-:S03]  /*1d30*/  MOV R34, 0xffffffff ;  /* 0xffffffff00227802 */ /* 0x000fc60000000f00 */
[----:B------:R-:W-:-:S07]  /*1d40*/  FADD.FTZ R40, R33, R40 ;  /* 0x0000002821287221 */ /* 0x000fce0000010000 */
[----:B------:R-:W-:Y:S05]  /*1d50*/  WARPSYNC.COLLECTIVE R34, `(.L_x_3719) ;  /* 0x0000000022087348 */ /* 0x000fea0003c00000 */
[----:B------:R0:W1:Y:S02]  /*1d60*/  SHFL.BFLY P0, R34, R38, R36, R35 ;  /* 0x0c00002426227389 */ /* 0x0000640000000023 */
[----:B01----:R-:W-:Y:S01]  /*1d70*/  ENDCOLLECTIVE ;  /* 0x000000000000791b */ /* 0x003fe20003800000 */
.L_x_3719:
[----:B------:R-:W-:Y:S05]  /*1d80*/  BRA `(.L_x_3720) ;  /* 0xffffffec00ac7947 */ /* 0x000fea000383ffff */
.L_x_3721:
        /* <DEDUP_REMOVED lines=15> */
.L_x_3878:


//--------------------- .text._ZN13group_norm_v214gn_cuda_kernelI6__halfLi320ELi1ELi32ELi10ELi1024ELb0ELi1024ELi10ELi10ELi2ELb0ELi148ELb0ELb0ENS_16CompileConditionILi900EEEEEvPT_PKS4_S7_S7_flPfS8_Pj --------------------------
	.section	.text._ZN13group_norm_v214gn_cuda_kernelI6__halfLi320ELi1ELi32ELi10ELi1024ELb0ELi1024ELi10ELi10ELi2ELb0ELi148ELb0ELb0ENS_16CompileConditionILi900EEEEEvPT_PKS4_S7_S7_flPfS8_Pj,"ax",@progbits
	.align	128
        .global         _ZN13group_norm_v214gn_cuda_kernelI6__halfLi320ELi1ELi32ELi10ELi1024ELb0ELi1024ELi10ELi10ELi2ELb0ELi148ELb0ELb0ENS_16CompileConditionILi900EEEEEvPT_PKS4_S7_S7_flPfS8_Pj
        .type           _ZN13group_norm_v214gn_cuda_kernelI6__halfLi320ELi1ELi32ELi10ELi1024ELb0ELi1024ELi10ELi10ELi2ELb0ELi148ELb0ELb0ENS_16CompileConditionILi900EEEEEvPT_PKS4_S7_S7_flPfS8_Pj,@function
        .size           _ZN13group_norm_v214gn_cuda_kernelI6__halfLi320ELi1ELi32ELi10ELi1024ELb0ELi1024ELi10ELi10ELi2ELb0ELi148ELb0ELb0ENS_16CompileConditionILi900EEEEEvPT_PKS4_S7_S7_flPfS8_Pj,(.L_x_3879 - _ZN13group_norm_v214gn_cuda_kernelI6__halfLi320ELi1ELi32ELi10ELi1024ELb0ELi1024ELi10ELi10ELi2ELb0ELi148ELb0ELb0ENS_16CompileConditionILi900EEEEEvPT_PKS4_S7_S7_flPfS8_Pj)
        .other          _ZN13group_norm_v214gn_cuda_kernelI6__halfLi320ELi1ELi32ELi10ELi1024ELb0ELi1024ELi10ELi10ELi2ELb0ELi148ELb0ELb0ENS_16CompileConditionILi900EEEEEvPT_PKS4_S7_S7_flPfS8_Pj,@"STO_CUDA_ENTRY STV_DEFAULT"
_ZN13group_norm_v214gn_cuda_kernelI6__halfLi320ELi1ELi32ELi10ELi1024ELb0ELi1024ELi10ELi10ELi2ELb0ELi148ELb0ELb0ENS_16CompileConditionILi900EEEEEvPT_PKS4_S7_S7_flPfS8_Pj:
.text._ZN13group_norm_v214gn_cuda_kernelI6__halfLi320ELi1ELi32ELi10ELi1024ELb0ELi1024ELi10ELi10ELi2ELb0ELi148ELb0ELb0ENS_16CompileConditionILi900EEEEEvPT_PKS4_S7_S7_flPfS8_Pj:
        /* <DEDUP_REMOVED lines=196> */
.L_x_3734:
        /* <DEDUP_REMOVED lines=10> */
.L_x_3722:
        /* <DEDUP_REMOVED lines=17> */
.L_x_3725:
[----:B------:R-:W-:Y:S05]  /*0df0*/  BSYNC B0 ;  /* 0x0000000000007941 */ /* 0x000fea0003800000 */
.L_x_3724:
        /* <DEDUP_REMOVED lines=189> */
.L_x_3723:
[----:B------:R-:W-:Y:S01]  /*19d0*/  HFMA2.MMA R36, -RZ, RZ, 0, 4.76837158203125e-07 ;  /* 0x00000008ff247435 */ /* 0x000fe200000001ff */
[----:B0-----:R-:W-:Y:S02]  /*19e0*/  MOV R34, 0xffffffff ;  /* 0xffffffff00227802 */ /* 0x001fe40000000f00 */
[----:B-1----:R-:W-:Y:S02]  /*19f0*/  MOV R38, R32 ;  /* 0x0000002000267202 */ /* 0x002fe40000000f00 */
[----:B------:R-:W-:-:S07]  /*1a00*/  MOV R35, 0x1f ;  /* 0x0000001f00237802 */ /* 0x000fce0000000f00 */
[----:B-----5:R-:W-:Y:S05]  /*1a10*/  WARPSYNC.COLLECTIVE R34, `(.L_x_3726) ;  /* 0x0000000022087348 */ /* 0x020fea0003c00000 */
[----:B------:R0:W1:Y:S02]  /*1a20*/  SHFL.BFLY P0, R34, R38, R36, R35 ;  /* 0x0c00002426227389 */ /* 0x0000640000000023 */
[----:B01---5:R-:W-:Y:S01]  /*1a30*/  ENDCOLLECTIVE ;  /* 0x000000000000791b */ /* 0x023fe20003800000 */
.L_x_3726:
[----:B------:R-:W-:Y:S02]  /*1a40*/  MOV R38, R33 ;  /* 0x0000002100267202 */ /* 0x000fe40000000f00 */
[----:B------:R-:W-:Y:S02]  /*1a50*/  MOV R42, R34 ;  /* 0x00000022002a7202 */ /* 0x000fe40000000f00 */
[----:B------:R-:W-:-:S03]  /*1a60*/  MOV R34, 0xffffffff ;  /* 0xffffffff00227802 */ /* 0x000fc60000000f00 */
[----:B------:R-:W-:-:S07]  /*1a70*/  FADD.FTZ R42, R42, R32 ;  /* 0x000000202a2a7221 */ /* 0x000fce0000010000 */
[----:B------:R-:W-:Y:S05]  /*1a80*/  WARPSYNC.COLLECTIVE R34, `(.L_x_3727) ;  /* 0x0000000022087348 */ /* 0x000fea0003c00000 */
[----:B------:R0:W1:Y:S02]  /*1a90*/  SHFL.BFLY P0, R34, R38, R36, R35 ;  /* 0x0c00002426227389 */ /* 0x0000640000000023 */
[----:B01----:R-:W-:Y:S01]  /*1aa0*/  ENDCOLLECTIVE ;  /* 0x000000000000791b */ /* 0x003fe20003800000 */
.L_x_3727:
        /* <DEDUP_REMOVED lines=8> */
.L_x_3728:
[----:B------:R-:W-:Y:S02]  /*1b30*/  MOV R38, R33 ;  /* 0x0000002100267202 */ /* 0x000fe40000000f00 */
[----:B------:R-:W-:Y:S02]  /*1b40*/  MOV R40, R34 ;  /* 0x0000002200287202 */ /* 0x000fe40000000f00 */
[----:B------:R-:W-:-:S03]  /*1b50*/  MOV R34, 0xffffffff ;  /* 0xffffffff00227802 */ /* 0x000fc60000000f00 */
[----:B------:R-:W-:-:S07]  /*1b60*/  FADD.FTZ R42, R42, R40 ;  /* 0x000000282a2a7221 */ /* 0x000fce0000010000 */
[----:B------:R-:W-:Y:S05]  /*1b70*/  WARPSYNC.COLLECTIVE R34, `(.L_x_3729) ;  /* 0x0000000022087348 */ /* 0x000fea0003c00000 */
[----:B------:R0:W1:Y:S02]  /*1b80*/  SHFL.BFLY P0, R34, R38, R36, R35 ;  /* 0x0c00002426227389 */ /* 0x0000640000000023 */
[----:B01----:R-:W-:Y:S01]  /*1b90*/  ENDCOLLECTIVE ;  /* 0x000000000000791b */ /* 0x003fe20003800000 */
.L_x_3729:
        /* <DEDUP_REMOVED lines=8> */
.L_x_3730:
[----:B------:R-:W-:Y:S02]  /*1c20*/  MOV R38, R32 ;  /* 0x0000002000267202 */ /* 0x000fe40000000f00 */
[----:B------:R-:W-:Y:S02]  /*1c30*/  MOV R40, R34 ;  /* 0x0000002200287202 */ /* 0x000fe40000000f00 */
[----:B------:R-:W-:-:S03]  /*1c40*/  MOV R34, 0xffffffff ;  /* 0xffffffff00227802 */ /* 0x000fc60000000f00 */
[----:B------:R-:W-:-:S07]  /*1c50*/  FADD.FTZ R33, R42, R40 ;  /* 0x000000282a217221 */ /* 0x000fce0000010000 */
[----:B------:R-:W-:Y:S05]  /*1c60*/  WARPSYNC.COLLECTIVE R34, `(.L_x_3731) ;  /* 0x0000000022087348 */ /* 0x000fea0003c00000 */
[----:B------:R0:W1:Y:S02]  /*1c70*/  SHFL.BFLY P0, R34, R38, R36, R35 ;  /* 0x0c00002426227389 */ /* 0x0000640000000023 */
[----:B01----:R-:W-:Y:S01]  /*1c80*/  ENDCOLLECTIVE ;  /* 0x000000000000791b */ /* 0x003fe20003800000 */
.L_x_3731:
        /* <DEDUP_REMOVED lines=8> */
.L_x_3732:
[----:B------:R-:W-:Y:S02]  /*1d10*/  MOV R38, R44 ;  /* 0x0000002c00267202 */ /* 0x000fe40000000f00 */
[----:B------:R-:W-:Y:S02]  /*1d20*/  MOV R40, R34 ;  /* 0x0000002200287202 */ /* 0x000fe40000000f00 */
[----:B------:R-:W-:-:S03]  /*1d30*/  MOV R34, 0xffffffff ;  /* 0xffffffff00227802 */ /* 0x000fc60000000f00 */
[----:B------:R-:W-:-:S07]  /*1d40*/  FADD.FTZ R40, R33, R40 ;  /* 0x0000002821287221 */ /* 0x000fce0000010000 */
[----:B------:R-:W-:Y:S05]  /*1d50*/  WARPSYNC.COLLECTIVE R34, `(.L_x_3733) ;  /* 0x0000000022087348 */ /* 0x000fea0003c00000 */
[----:B------:R0:W1:Y:S02]  /*1d60*/  SHFL.BFLY P0, R34, R38, R36, R35 ;  /* 0x0c00002426227389 */ /* 0x0000640000000023 */
[----:B01----:R-:W-:Y:S01]  /*1d70*/  ENDCOLLECTIVE ;  /* 0x000000000000791b */ /* 0x003fe20003800000 */
.L_x_3733:
[----:B------:R-:W-:Y:S05]  /*1d80*/  BRA `(.L_x_3734) ;  /* 0xffffffec00ac7947 */ /* 0x000fea000383ffff */
.L_x_3735:
        /* <DEDUP_REMOVED lines=15> */
.L_x_3879:


//--------------------- .text._ZN13group_norm_v214gn_cuda_kernelI6__halfLi320ELi3ELi16ELi20ELi1024ELb1ELi4ELi320ELi320ELi4ELb1ELi1ELb0ELb0ENS_16CompileConditionILi900EEEEEvPT_PKS4_S7_S7_flPfS8_Pj --------------------------
	.section	.text._ZN13group_norm_v214gn_cuda_kernelI6__halfLi320ELi3ELi16ELi20ELi1024ELb1ELi4ELi320ELi320ELi4ELb1ELi1ELb0ELb0ENS_16CompileConditionILi900EEEEEvPT_PKS4_S7_S7_flPfS8_Pj,"ax",@progbits
	.align	128
        .global         _ZN13group_norm_v214gn_cuda_kernelI6__halfLi320ELi3ELi16ELi20ELi1024ELb1ELi4ELi320ELi320ELi4ELb1ELi1ELb0ELb0ENS_16CompileConditionILi900EEEEEvPT_PKS4_S7_S7_flPfS8_Pj
        .type           _ZN13group_norm_v214gn_cuda_kernelI6__halfLi320ELi3ELi16ELi20ELi1024ELb1ELi4ELi320ELi320ELi4ELb1ELi1ELb0ELb0ENS_16CompileConditionILi900EEEEEvPT_PKS4_S7_S7_flPfS8_Pj,@function
        .size           _ZN13group_norm_v214gn_cuda_kernelI6__halfLi320ELi3ELi16ELi20ELi1024ELb1ELi4ELi320ELi320ELi4ELb1ELi1ELb0ELb0ENS_16CompileConditionILi900EEEEEvPT_PKS4_S7_S7_flPfS8_Pj,(.L_x_3880 - _ZN13group_norm_v214gn_cuda_kernelI6__halfLi320ELi3ELi16ELi20ELi1024ELb1ELi4ELi320ELi320ELi4ELb1ELi1ELb0ELb0ENS_16CompileConditionILi900EEEEEvPT_PKS4_S7_S7_flPfS8_Pj)
        .other          _ZN13group_norm_v214gn_cuda_kernelI6__halfLi320ELi3ELi16ELi20ELi1024ELb1ELi4ELi320ELi320ELi4ELb1ELi1ELb0ELb0ENS_16CompileConditionILi900EEEEEvPT_PKS4_S7_S7_flPfS8_Pj,@"STO_CUDA_ENTRY STV_DEFAULT"
_ZN13group_norm_v214gn_cuda_kernelI6__halfLi320ELi3ELi16ELi20ELi1024ELb1ELi4ELi320ELi320ELi4ELb1ELi1ELb0ELb0ENS_16CompileConditionILi900EEEEEvPT_PKS4_S7_S7_flPfS8_Pj:
.text._ZN13group_norm_v214gn_cuda_kernelI6__halfLi320ELi3ELi16ELi20ELi1024ELb1ELi4ELi320ELi320ELi4ELb1ELi1ELb0ELb0ENS_16CompileConditionILi900EEEEEvPT_PKS4_S7_S7_flPfS8_Pj:
        /* <DEDUP_REMOVED lines=43> */
.L_x_3746:
        /* <DEDUP_REMOVED lines=11> */
[--C-:B--2---:R-:W-:Y:S02]  /*0360*/  HADD2.F32 R3, -RZ, R14.reuse.H0_H0 ;  /* 0x2000000eff037230 */ /* 0x104fe40000004100 */
[----:B------:R-:W-:Y:S02]  /*0370*/  HADD2.F32 R51, -RZ, R14.H1_H1 ;  /* 0x3000000eff337230 */ /* 0x000fe40000004100 */
[--C-:B------:R-:W-:Y:S02]  /*0380*/  HADD2.F32 R53, -RZ, R15.reuse.H0_H0 ;  /* 0x2000000fff357230 */ /* 0x100fe40000004100 */
[----:B------:R-:W-:Y:S01]  /*0390*/  FADD.FTZ R16, RZ, R3 ;  /* 0x00000003ff107221 */ /* 0x000fe20000010000 */
[----:B------:R-:W-:Y:S01]  /*03a0*/  FFMA.FTZ R18, R3, R3, RZ ;  /* 0x0000000303127223 */ /* 0x000fe200000100ff */
[----:B------:R-:W-:-:S02]  /*03b0*/  HADD2.F32 R50, -RZ, R15.H1_H1 ;  /* 0x3000000fff327230 */ /* 0x000fc40000004100 */
[----:B------:R-:W-:Y:S01]  /*03c0*/  FADD.FTZ R16, R16, R51 ;  /* 0x0000003310107221 */ /* 0x000fe20000010000 */
[----:B------:R-:W-:-:S03]  /*03d0*/  FFMA.FTZ R18, R51, R51, R18 ;  /* 0x0000003333127223 */ /* 0x000fc60000010012 */
[----:B------:R-:W-:Y:S01]  /*03e0*/  FADD.FTZ R17, R16, R53 ;  /* 0x0000003510117221 */ /* 0x000fe20000010000 */
[----:B------:R-:W-:-:S03]  /*03f0*/  FFMA.FTZ R19, R53, R53, R18 ;  /* 0x0000003535137223 */ /* 0x000fc60000010012 */
[----:B------:R-:W-:Y:S01]  /*0400*/  FADD.FTZ R18, R17, R50 ;  /* 0x0000003211127221 */ /* 0x000fe20000010000 */
[----:B------:R-:W-:Y:S01]  /*0410*/  FFMA.FTZ R19, R50, R50, R19 ;  /* 0x0000003232137223 */ /* 0x000fe20000010013 */
        /* <DEDUP_REMOVED lines=8> */
[----:B------:R-:W-:Y:S02]  /*04a0*/  SHF.R.U32.HI R16, RZ, 0x2, R14 ;  /* 0x00000002ff107819 */ /* 0x000fe4000001160e */
[C---:B------:R-:W-:Y:S02]  /*04b0*/  IADD3 R17, R14.reuse, 0x4, RZ ;  /* 0x000000040e117810 */ /* 0x040fe40007ffe0ff */
[----:B0-----:R-:W-:Y:S01]  /*04c0*/  IADD3 R19, R14, 0x8, RZ ;  /* 0x000000080e137810 */ /* 0x001fe20007ffe0ff */
        /* <DEDUP_REMOVED lines=31> */
.L_x_3737:
[----:B------:R-:W-:Y:S05]  /*06c0*/  BSYNC B0 ;  /* 0x0000000000007941 */ /* 0x000fea0003800000 */
.L_x_3736:
        /* <DEDUP_REMOVED lines=23> */
.L_x_3739:
[----:B------:R-:W-:Y:S05]  /*0840*/  BSYNC B0 ;  /* 0x0000000000007941 */ /* 0x000fea0003800000 */
.L_x_3738:
        /* <DEDUP_REMOVED lines=12> */
.L_x_3741:
[----:B------:R-:W2:Y:S04]  /*0910*/  LD.E.STRONG.GPU R16, desc[UR8][R14.64] ;  /* 0x000000080e107980 */ /* 0x000ea8000c10f900 */
[----:B--2---:R-:W-:Y:S01]  /*0920*/  CCTL.IVALL ;  /* 0x00000000ff00798f */ /* 0x004fe20002000000 */
[----:B------:R-:W-:Y:S05]  /*0930*/  YIELD ;  /* 0x0000000000007946 */ /* 0x000fea0003800000 */
[----:B-----5:R-:W-:-:S04]  /*0940*/  LOP3.LUT R16, R16, R17, RZ, 0x3c, !PT ;  /* 0x0000001110107212 */ /* 0x020fc800078e3cff */
[----:B------:R-:W-:-:S13]  /*0950*/  ISETP.GT.AND P1, PT, R16, -0x1, PT ;  /* 0xffffffff1000780c */ /* 0x000fda0003f24270 */
[----:B------:R-:W-:Y:S05]  /*0960*/  @P1 BRA `(.L_x_3741) ;  /* 0xfffffffc00e81947 */ /* 0x000fea000383ffff */
.L_x_3740:
        /* <DEDUP_REMOVED lines=92> */
.L_x_3743:
[----:B------:R-:W-:Y:S05]  /*0f30*/  BSYNC B0 ;  /* 0x0000000000007941 */ /* 0x000fea0003800000 */
.L_x_3742:
        /* <DEDUP_REMOVED lines=18> */
[----:B------:R-:W-:-:S03]  /*1060*/  @!P0 LOP3.LUT R16, R16, 0x7ffffff8, RZ, 0xc0, !PT ;  /* 0x7ffffff810108812 */ /* 0x000fc600078ec0ff */
[----:B------:R-:W1:Y:S01]  /*1070*/  SHFL.BFLY PT, R21, R18, 0x1, 0x1f ;  /* 0x0c201f0012157f89 */ /* 0x000e6200000e0000 */
[----:B0-----:R-:W-:-:S04]  /*1080*/  FADD.FTZ R20, R19, R20 ;  /* 0x0000001413147221 */ /* 0x001fc80000010000 */
[----:B------:R-:W-:Y:S01]  /*1090*/  @!P0 FMUL.FTZ R14, R20, 4.8828125727595761418e-05 ;  /* 0x384ccccd140e8820 */ /* 0x000fe20000410000 */
[----:B-1----:R-:W-:-:S03]  /*10a0*/  FADD.FTZ R20, R18, R21 ;  /* 0x0000001512147221 */ /* 0x002fc60000010000 */
[----:B------:R-:W-:-:S04]  /*10b0*/  @!P0 FMUL.FTZ R15, R14, R14 ;  /* 0x0000000e0e0f8220 */ /* 0x000fc80000410000 */
[----:B------:R-:W-:-:S05]  /*10c0*/  @!P0 FFMA.FTZ R15, R20, 4.8828125727595761418e-05, -R15 ;  /* 0x384ccccd140f8823 */ /* 0x000fca000001080f */
[----:B------:R-:W-:-:S05]  /*10d0*/  @!P0 FMNMX.FTZ R15, RZ, R15, !PT ;  /* 0x0000000fff0f8209 */ /* 0x000fca0007810000 */
        /* <DEDUP_REMOVED lines=14> */
.L_x_3745:
[----:B------:R-:W-:Y:S05]  /*11c0*/  BSYNC B0 ;  /* 0x0000000000007941 */ /* 0x000fea0003800000 */
.L_x_3744:
[----:B0-----:R-:W0:Y:S01]  /*11d0*/  LDS.64 R14, [R47+UR5] ;  /* 0x000000052f0e7984 */ /* 0x001e220008000a00 */
[----:B------:R-:W-:Y:S01]  /*11e0*/  ULDC UR6, c[0x0][0x230] ;  /* 0x00008c0000067ab9 */ /* 0x000fe20000000800 */
[----:B-----5:R-:W-:Y:S01]  /*11f0*/  HADD2.F32 R18, -RZ, R12.H0_H0 ;  /* 0x2000000cff127230 */ /* 0x020fe20000004100 */
[----:B------:R-:W-:Y:S01]  /*1200*/  ULOP3.LUT UR4, UR4, 0x1, URZ, 0x3c, !UPT ;  /* 0x0000000104047892 */ /* 0x000fe2000f8e3c3f */
[----:B------:R-:W-:Y:S02]  /*1210*/  HADD2.F32 R20, -RZ, R10.H0_H0 ;  /* 0x2000000aff147230 */ /* 0x000fe40000004100 */
[----:B------:R-:W-:Y:S02]  /*1220*/  HADD2.F32 R22, -RZ, R12.H1_H1 ;  /* 0x3000000cff167230 */ /* 0x000fe40000004100 */
[----:B0-----:R-:W-:Y:S01]  /*1230*/  FADD.FTZ R15, R15, UR6 ;  /* 0x000000060f0f7e21 */ /* 0x001fe20008010000 */
[--C-:B------:R-:W-:Y:S01]  /*1240*/  FADD.FTZ R3, R3, -R14.reuse ;  /* 0x8000000e03037221 */ /* 0x100fe20000010000 */
[--C-:B------:R-:W-:Y:S01]  /*1250*/  FADD.FTZ R51, R51, -R14.reuse ;  /* 0x8000000e33337221 */ /* 0x100fe20000010000 */
[--C-:B------:R-:W-:Y:S01]  /*1260*/  FADD.FTZ R17, R50, -R14.reuse ;  /* 0x8000000e32117221 */ /* 0x100fe20000010000 */
[----:B------:R-:W0:Y:S01]  /*1270*/  MUFU.RSQ R16, R15 ;  /* 0x0000000f00107308 */ /* 0x000e220000001400 */
[----:B------:R-:W-:Y:S01]  /*1280*/  FADD.FTZ R53, R53, -R14 ;  /* 0x8000000e35357221 */ /* 0x000fe20000010000 */
[----:B------:R-:W-:-:S02]  /*1290*/  ULDC.64 UR6, c[0x0][0x210] ;  /* 0x0000840000067ab9 */ /* 0x000fc40000000a00 */
[----:B------:R-:W-:-:S04]  /*12a0*/  IADD3 R48, P0, R48, UR6, RZ ;  /* 0x0000000630307c10 */ /* 0x000fc8000ff1e0ff */
[----:B------:R-:W-:Y:S01]  /*12b0*/  IADD3.X R49, R49, UR7, RZ, P0, !PT ;  /* 0x0000000731317c10 */ /* 0x000fe200087fe4ff */
[----:B------:R-:W-:Y:S01]  /*12c0*/  ULDC.64 UR6, c[0x0][0x238] ;  /* 0x00008e0000067ab9 */ /* 0x000fe20000000a00 */
[----:B------:R-:W-:-:S04]  /*12d0*/  IADD3 R7, P0, R7, 0x1, RZ ;  /* 0x0000000107077810 */ /* 0x000fc80007f1e0ff */
[----:B------:R-:W-:Y:S02]  /*12e0*/  IADD3.X R46, RZ, R46, RZ, P0, !PT ;  /* 0x0000002eff2e7210 */ /* 0x000fe400007fe4ff */
[----:B------:R-:W-:Y:S01]  /*12f0*/  ISETP.GE.U32.AND P0, PT, R7, UR6, PT ;  /* 0x0000000607007c0c */ /* 0x000fe2000bf06070 */
[----:B0-----:R-:W-:Y:S01]  /*1300*/  FMUL.FTZ R3, R3, R16 ;  /* 0x0000001003037220 */ /* 0x001fe20000410000 */
[C---:B------:R-:W-:Y:S01]  /*1310*/  FMUL.FTZ R51, R16.reuse, R51 ;  /* 0x0000003310337220 */ /* 0x040fe20000410000 */
[C---:B------:R-:W-:Y:S01]  /*1320*/  FMUL.FTZ R17, R16.reuse, R17 ;  /* 0x0000001110117220 */ /* 0x040fe20000410000 */
[----:B------:R-:W-:Y:S01]  /*1330*/  FMUL.FTZ R53, R16, R53 ;  /* 0x0000003510357220 */ /* 0x000fe20000410000 */
[----:B------:R-:W-:Y:S01]  /*1340*/  FFMA.FTZ R3, R3, R18, R20 ;  /* 0x0000001203037223 */ /* 0x000fe20000010014 */
[----:B------:R-:W-:Y:S01]  /*1350*/  HADD2.F32 R18, -RZ, R10.H1_H1 ;  /* 0x3000000aff127230 */ /* 0x000fe20000004100 */
[----:B------:R-:W-:Y:S01]  /*1360*/  ISETP.GE.AND.EX P0, PT, R46, UR7, PT, P0 ;  /* 0x000000072e007c0c */ /* 0x000fe2000bf06300 */
[----:B------:R-:W-:-:S02]  /*1370*/  HADD2.F32 R20, -RZ, R13.H1_H1 ;  /* 0x3000000dff147230 */ /* 0x000fc40000004100 */
[----:B------:R-:W-:Y:S01]  /*1380*/  FMUL.FTZ R15, R3, -1.4426950216293334961 ;  /* 0xbfb8aa3b030f7820 */ /* 0x000fe20000410000 */
[----:B------:R-:W-:Y:S01]  /*1390*/  FFMA.FTZ R18, R51, R22, R18 ;  /* 0x0000001633127223 */ /* 0x000fe20000010012 */
[----:B------:R-:W-:-:S03]  /*13a0*/  HADD2.F32 R22, -RZ, R11.H1_H1 ;  /* 0x3000000bff167230 */ /* 0x000fc60000004100 */
[----:B------:R-:W-:Y:S01]  /*13b0*/  FMUL.FTZ R14, R18, -1.4426950216293334961 ;  /* 0xbfb8aa3b120e7820 */ /* 0x000fe20000410000 */
[----:B------:R-:W0:Y:S01]  /*13c0*/  MUFU.EX2 R15, R15 ;  /* 0x0000000f000f7308 */ /* 0x000e220000000800 */
[----:B------:R-:W-:Y:S01]  /*13d0*/  FFMA.FTZ R19, R17, R20, R22 ;  /* 0x0000001411137223 */ /* 0x000fe20000010016 */
[----:B------:R-:W-:Y:S02]  /*13e0*/  HADD2.F32 R20, -RZ, R13.H0_H0 ;  /* 0x2000000dff147230 */ /* 0x000fe40000004100 */
[----:B------:R-:W-:Y:S02]  /*13f0*/  HADD2.F32 R22, -RZ, R11.H0_H0 ;  /* 0x2000000bff167230 */ /* 0x000fe40000004100 */
[----:B------:R-:W-:Y:S02]  /*1400*/  FMUL.FTZ R21, R19, -1.4426950216293334961 ;  /* 0xbfb8aa3b13157820 */ /* 0x000fe40000410000 */
[----:B------:R-:W1:Y:S01]  /*1410*/  MUFU.EX2 R14, R14 ;  /* 0x0000000e000e7308 */ /* 0x000e620000000800 */
[----:B------:R-:W-:-:S04]  /*1420*/  FFMA.FTZ R20, R53, R20, R22 ;  /* 0x0000001435147223 */ /* 0x000fc80000010016 */
[----:B------:R-:W-:-:S03]  /*1430*/  FMUL.FTZ R17, R20, -1.4426950216293334961 ;  /* 0xbfb8aa3b14117820 */ /* 0x000fc60000410000 */
        /* <DEDUP_REMOVED lines=12> */
[----:B------:R-:W-:Y:S01]  /*1500*/  F2FP.F16.F32.PACK_AB R3, R18, R3 ;  /* 0x000000031203723e */ /* 0x000fe200000000ff */
[----:B0-----:R-:W-:-:S03]  /*1510*/  FMUL.FTZ R19, R19, R22 ;  /* 0x0000001613137220 */ /* 0x001fc60000410000 */
[----:B------:R-:W-:Y:S01]  /*1520*/  PRMT R24, R3, 0x7632, R24 ;  /* 0x0000763203187816 */ /* 0x000fe20000000018 */
[----:B------:R0:W-:Y:S04]  /*1530*/  STG.E.U16 desc[UR8][R48.64], R3 ;  /* 0x0000000330007986 */ /* 0x0001e8000c101508 */
[----:B------:R0:W-:Y:S01]  /*1540*/  STG.E.U16 desc[UR8][R48.64+0x2], R24 ;  /* 0x0000021830007986 */ /* 0x0001e2000c101508 */
[----:B-1----:R-:W-:-:S05]  /*1550*/  FMUL.FTZ R20, R20, R25 ;  /* 0x0000001914147220 */ /* 0x002fca0000410000 */
[----:B------:R-:W-:-:S04]  /*1560*/  F2FP.F16.F32.PACK_AB R20, R19, R20 ;  /* 0x000000141314723e */ /* 0x000fc800000000ff */
[----:B------:R-:W-:Y:S01]  /*1570*/  PRMT R14, R20, 0x7632, R14 ;  /* 0x00007632140e7816 */ /* 0x000fe2000000000e */
[----:B------:R0:W-:Y:S04]  /*1580*/  STG.E.U16 desc[UR8][R48.64+0x4], R20 ;  /* 0x0000041430007986 */ /* 0x0001e8000c101508 */
[----:B------:R0:W-:Y:S01]  /*1590*/  STG.E.U16 desc[UR8][R48.64+0x6], R14 ;  /* 0x0000060e30007986 */ /* 0x0001e2000c101508 */
[----:B------:R-:W-:Y:S05]  /*15a0*/  @!P0 BRA `(.L_x_3746) ;  /* 0xffffffec00408947 */ /* 0x000fea000383ffff */
[----:B------:R-:W-:Y:S05]  /*15b0*/  EXIT ;  /* 0x000000000000794d */ /* 0x000fea0003800000 */
.L_x_3747:
        /* <DEDUP_REMOVED lines=12> */
.L_x_3880:


//--------------------- .text._ZN13group_norm_v214gn_cuda_kernelI6__halfLi320ELi1ELi16ELi20ELi1024ELb1ELi8ELi320ELi320ELi4ELb1ELi1ELb0ELb0ENS_16CompileConditionILi900EEEEEvPT_PKS4_S7_S7_flPfS8_Pj --------------------------
	.section	.text._ZN13group_norm_v214gn_cuda_kernelI6__halfLi320ELi1ELi16ELi20ELi1024ELb1ELi8ELi320ELi320ELi4ELb1ELi1ELb0ELb0ENS_16CompileConditionILi900EEEEEvPT_PKS4_S7_S7_flPfS8_Pj,"ax",@progbits
	.align	128
        .global         _ZN13group_norm_v214gn_cuda_kernelI6__halfLi320ELi1ELi16ELi20ELi1024ELb1ELi8ELi320ELi320ELi4ELb1ELi1ELb0ELb0ENS_16CompileConditionILi900EEEEEvPT_PKS4_S7_S7_flPfS8_Pj
        .type           _ZN13group_norm_v214gn_cuda_kernelI6__halfLi320ELi1ELi16ELi20ELi1024ELb1ELi8ELi320ELi320ELi4ELb1ELi1ELb0ELb0ENS_16CompileConditionILi900EEEEEvPT_PKS4_S7_S7_flPfS8_Pj,@function
        .size           _ZN13group_norm_v214gn_cuda_kernelI6__halfLi320ELi1ELi16ELi20ELi1024ELb1ELi8ELi320ELi320ELi4ELb1ELi1ELb0ELb0ENS_16CompileConditionILi900EEEEEvPT_PKS4_S7_S7_flPfS8_Pj,(.L_x_3881 - _ZN13group_norm_v214gn_cuda_kernelI6__halfLi320ELi1ELi16ELi20ELi1024ELb1ELi8ELi320ELi320ELi4ELb1ELi1ELb0ELb0ENS_16CompileConditionILi900EEEEEvPT_PKS4_S7_S7_flPfS8_Pj)
        .other          _ZN13group_norm_v214gn_cuda_kernelI6__halfLi320ELi1ELi16ELi20ELi1024ELb1ELi8ELi320ELi320ELi4ELb1ELi1ELb0ELb0ENS_16CompileConditionILi900EEEEEvPT_PKS4_S7_S7_flPfS8_Pj,@"STO_CUDA_ENTRY STV_DEFAULT"
_ZN13group_norm_v214gn_cuda_kernelI6__halfLi320ELi1ELi16ELi20ELi1024ELb1ELi8ELi320ELi320ELi4ELb1ELi1ELb0ELb0ENS_16CompileConditionILi900EEEEEvPT_PKS4_S7_S7_flPfS8_Pj:
.text._ZN13group_norm_v214gn_cuda_kernelI6__halfLi320ELi1ELi16ELi20ELi1024ELb1ELi8ELi320ELi320ELi4ELb1ELi1ELb0ELb0ENS_16CompileConditionILi900EEEEEvPT_PKS4_S7_S7_flPfS8_Pj:
[----:B------:R-:W-:Y:S08]  /*0000*/  LDC R1, c[0x0][0x28] ;  /* 0x00000a00ff017b82 */ /* 0x000ff00000000800 */
[----:B------:R-:W0:Y:S08]  /*0010*/  S2UR UR10, SR_CTAID.Y ;  /* 0x00000000000a79c3 */ /* 0x000e300000002600 */
[----:B------:R-:W0:Y:S02]  /*0020*/  LDC.64 R2, c[0x0][0x238] ;  /* 0x00008e00ff027b82 */ /* 0x000e240000000a00 */
[----:B0-----:R-:W-:-:S04]  /*0030*/  ISETP.LE.U32.AND P0, PT, R2, UR10, PT ;  /* 0x0000000a02007c0c */ /* 0x001fc8000bf03070 */
[----:B------:R-:W-:-:S13]  /*0040*/  ISETP.GE.AND.EX P0, PT, RZ, R3, PT, P0 ;  /* 0x00000003ff00720c */ /* 0x000fda0003f06300 */
[----:B------:R-:W-:Y:S05]  /*0050*/  @P0 EXIT ;  /* 0x000000000000094d */ /* 0x000fea0003800000 */
[----:B------:R-:W0:Y:S01]  /*0060*/  S2R R0, SR_TID.X ;  /* 0x0000000000007919 */ /* 0x000e220000002100 */
[----:B------:R-:W-:Y:S01]  /*0070*/  ULDC.64 UR4, c[0x0][0x220] ;  /* 0x0000880000047ab9 */ /* 0x000fe20000000a00 */
[----:B------:R-:W-:Y:S01]  /*0080*/  ULDC.64 UR6, c[0x0][0x228] ;  /* 0x00008a0000067ab9 */ /* 0x000fe20000000a00 */
[----:B------:R-:W-:Y:S01]  /*0090*/  ULDC.64 UR8, c[0x0][0x208] ;  /* 0x0000820000087ab9 */ /* 0x000fe20000000a00 */
[----:B------:R-:W1:Y:S01]  /*00a0*/  S2R R6, SR_CTAID.X ;  /* 0x0000000000067919 */ /* 0x000e620000002500 */
        /* <DEDUP_REMOVED lines=14> */
[----:B------:R-:W-:Y:S01]  /*0190*/  SHF.R.U32.HI R5, RZ, 0x2, R0 ;  /* 0x00000002ff057819 */ /* 0x000fe20000011600 */
[----:B------:R-:W-:Y:S01]  /*01a0*/  UMOV UR4, 0x400 ;  /* 0x0000040000047882 */ /* 0x000fe20000000000 */
[C---:B-1----:R-:W-:Y:S01]  /*01b0*/  LOP3.LUT R2, R6.reuse, 0x7f, RZ, 0xc0, !PT ;  /* 0x0000007f06027812 */ /* 0x042fe200078ec0ff */
[----:B------:R-:W-:Y:S01]  /*01c0*/  HFMA2.MMA R38, -RZ, RZ, 0, 5.9604644775390625e-08 ;  /* 0x00000001ff267435 */ /* 0x000fe200000001ff */
[C---:B------:R-:W-:Y:S01]  /*01d0*/  SHF.L.U32 R7, R5.reuse, 0x7, RZ ;  /* 0x0000000705077819 */ /* 0x040fe200000006ff */
[----:B------:R-:W-:Y:S01]  /*01e0*/  IMAD R5, R5, 0x14, RZ ;  /* 0x0000001405057824 */ /* 0x000fe200078e02ff */
[----:B------:R-:W-:-:S02]  /*01f0*/  ISETP.NE.AND P1, PT, R6, RZ, PT ;  /* 0x000000ff0600720c */ /* 0x000fc40003f25270 */
[----:B------:R-:W-:Y:S02]  /*0200*/  LOP3.LUT R2, R7, 0xffffff80, R2, 0xe2, !PT ;  /* 0xffffff8007027812 */ /* 0x000fe400078ee202 */
[C---:B------:R-:W-:Y:S02]  /*0210*/  IADD3 R7, R5.reuse, 0x4, RZ ;  /* 0x0000000405077810 */ /* 0x040fe40007ffe0ff */
[----:B------:R-:W-:Y:S02]  /*0220*/  LOP3.LUT P0, RZ, R6, 0x7f, RZ, 0xc0, !PT ;  /* 0x0000007f06ff7812 */ /* 0x000fe4000780c0ff */
[C---:B------:R-:W-:Y:S02]  /*0230*/  IADD3 R8, R5.reuse, 0x8, RZ ;  /* 0x0000000805087810 */ /* 0x040fe40007ffe0ff */
[----:B------:R-:W-:Y:S02]  /*0240*/  IADD3 R10, R5, 0xc, RZ ;  /* 0x0000000c050a7810 */ /* 0x000fe40007ffe0ff */
[----:B------:R-:W-:-:S02]  /*0250*/  SHF.R.U32.HI R6, RZ, 0x2, R5 ;  /* 0x00000002ff067819 */ /* 0x000fc40000011605 */
[----:B------:R-:W-:Y:S02]  /*0260*/  IADD3 R5, R5, 0x10, RZ ;  /* 0x0000001005057810 */ /* 0x000fe40007ffe0ff */
[----:B------:R-:W-:Y:S01]  /*0270*/  SHF.R.U32.HI R7, RZ, 0x2, R7 ;  /* 0x00000002ff077819 */ /* 0x000fe20000011607 */
[----:B0-----:R-:W-:Y:S01]  /*0280*/  ULEA UR6, UR5, UR4, 0x18 ;  /* 0x0000000405067291 */ /* 0x001fe2000f8ec03f */
[----:B------:R-:W-:Y:S01]  /*0290*/  SHF.R.U32.HI R9, RZ, 0x2, R8 ;  /* 0x00000002ff097819 */ /* 0x000fe20000011608 */
[----:B------:R-:W-:Y:S01]  /*02a0*/  UIADD3 UR4, UR4, 0xc80, URZ ;  /* 0x00000c8004047890 */ /* 0x000fe2000fffe03f */
[----:B------:R-:W-:Y:S02]  /*02b0*/  SHF.L.U32 R17, R0, 0x3, RZ ;  /* 0x0000000300117819 */ /* 0x000fe400000006ff */
[----:B------:R-:W-:Y:S01]  /*02c0*/  SHF.R.U32.HI R11, RZ, 0x2, R10 ;  /* 0x00000002ff0b7819 */ /* 0x000fe2000001160a */
[----:B------:R-:W-:Y:S01]  /*02d0*/  ULEA UR4, UR5, UR4, 0x18 ;  /* 0x0000000405047291 */ /* 0x000fe2000f8ec03f */
[----:B------:R-:W-:Y:S01]  /*02e0*/  MOV R14, UR6 ;  /* 0x00000006000e7c02 */ /* 0x000fe20008000f00 */
[----:B------:R-:W-:Y:S01]  /*02f0*/  ULDC.64 UR6, c[0x0][0x250] ;  /* 0x0000940000067ab9 */ /* 0x000fe20000000a00 */
[----:B------:R-:W-:Y:S01]  /*0300*/  SHF.R.U32.HI R13, RZ, 0x2, R5 ;  /* 0x00000002ff0d7819 */ /* 0x000fe20000011605 */
[----:B------:R-:W-:Y:S01]  /*0310*/  ULEA UR6, UP0, UR10, UR6, 0x2 ;  /* 0x000000060a067291 */ /* 0x000fe2000f80103f */
[----:B------:R-:W-:Y:S01]  /*0320*/  ISETP.EQ.U32.AND P2, PT, RZ, UR12, PT ;  /* 0x0000000cff007c0c */ /* 0x000fe2000bf42070 */
[--C-:B------:R-:W-:Y:S01]  /*0330*/  IMAD R6, R6, 0x28, R14.reuse ;  /* 0x0000002806067824 */ /* 0x100fe200078e020e */
[----:B------:R-:W-:Y:S01]  /*0340*/  ISETP.GT.U32.OR P0, PT, R0, 0xf, P0 ;  /* 0x0000000f0000780c */ /* 0x000fe20000704470 */
[--C-:B------:R-:W-:Y:S01]  /*0350*/  IMAD R8, R7, 0x28, R14.reuse ;  /* 0x0000002807087824 */ /* 0x100fe200078e020e */
[----:B------:R-:W-:Y:S01]  /*0360*/  LOP3.LUT R7, R17, 0x18, RZ, 0xc0, !PT ;  /* 0x0000001811077812 */ /* 0x000fe200078ec0ff */
[C-C-:B------:R-:W-:Y:S01]  /*0370*/  IMAD R44, R4.reuse, 0x28, R14.reuse ;  /* 0x00000028042c7824 */ /* 0x140fe200078e020e */
[----:B------:R-:W-:Y:S01]  /*0380*/  ULEA.HI.X UR7, UR10, UR7, URZ, 0x2, UP0 ;  /* 0x000000070a077291 */ /* 0x000fe200080f143f */
[----:B------:R-:W-:Y:S01]  /*0390*/  IMAD R10, R9, 0x28, R14 ;  /* 0x00000028090a7824 */ /* 0x000fe200078e020e */
[----:B------:R-:W-:Y:S01]  /*03a0*/  ISETP.EQ.OR.EX P0, PT, RZ, UR13, P0, P2 ;  /* 0x0000000dff007c0c */ /* 0x000fe20008702720 */
[----:B------:R-:W-:Y:S01]  /*03b0*/  IMAD.WIDE.U32 R4, R4, -0x33333333, RZ ;  /* 0xcccccccd04047825 */ /* 0x000fe200078e00ff */
[----:B------:R-:W-:-:S02]  /*03c0*/  IADD3 R4, R6, R7, RZ ;  /* 0x0000000706047210 */ /* 0x000fc40007ffe0ff */
[----:B------:R-:W-:Y:S01]  /*03d0*/  IADD3 R6, R7, R8, RZ ;  /* 0x0000000807067210 */ /* 0x000fe20007ffe0ff */
[--C-:B------:R-:W-:Y:S01]  /*03e0*/  IMAD R12, R11, 0x28, R14.reuse ;  /* 0x000000280b0c7824 */ /* 0x100fe200078e020e */
[----:B------:R-:W-:Y:S01]  /*03f0*/  IADD3 R8, R7, R10, RZ ;  /* 0x0000000a07087210 */ /* 0x000fe20007ffe0ff */
[----:B------:R-:W-:Y:S01]  /*0400*/  IMAD R14, R13, 0x28, R14 ;  /* 0x000000280d0e7824 */ /* 0x000fe200078e020e */
[----:B------:R-:W-:Y:S02]  /*0410*/  SHF.L.U32 R5, R5, 0x1, RZ ;  /* 0x0000000105057819 */ /* 0x000fe400000006ff */
[C---:B------:R-:W-:Y:S02]  /*0420*/  IADD3 R10, R7.reuse, R12, RZ ;  /* 0x0000000c070a7210 */ /* 0x040fe40007ffe0ff */
[----:B------:R-:W-:Y:S01]  /*0430*/  IADD3 R12, R7, R14, RZ ;  /* 0x0000000e070c7210 */ /* 0x000fe20007ffe0ff */
[----:B------:R-:W-:Y:S01]  /*0440*/  HFMA2.MMA R14, -RZ, RZ, 0, 0 ;  /* 0x00000000ff0e7435 */ /* 0x000fe200000001ff */
[----:B------:R-:W-:-:S02]  /*0450*/  MOV R13, RZ ;  /* 0x000000ff000d7202 */ /* 0x000fc40000000f00 */
[----:B------:R-:W-:Y:S02]  /*0460*/  MOV R15, UR10 ;  /* 0x0000000a000f7c02 */ /* 0x000fe40008000f00 */
[----:B------:R-:W-:Y:S02]  /*0470*/  SHF.R.S32.HI R16, RZ, 0x1f, R0 ;  /* 0x0000001fff107819 */ /* 0x000fe40000011400 */
[----:B------:R-:W-:Y:S02]  /*0480*/  LOP3.LUT R17, R17, 0xffffff80, RZ, 0xc0, !PT ;  /* 0xffffff8011117812 */ /* 0x000fe400078ec0ff */
[----:B------:R-:W-:Y:S02]  /*0490*/  SEL R38, R38, 0x7fffff81, P1 ;  /* 0x7fffff8126267807 */ /* 0x000fe40000800000 */
[----:B------:R-:W-:Y:S02]  /*04a0*/  MOV R50, UR6 ;  /* 0x0000000600327c02 */ /* 0x000fe40008000f00 */
[----:B------:R-:W-:-:S02]  /*04b0*/  MOV R51, UR7 ;  /* 0x0000000700337c02 */ /* 0x000fc40008000f00 */
[----:B------:R-:W-:Y:S02]  /*04c0*/  LEA R44, R3, R44, 0x3 ;  /* 0x0000002c032c7211 */ /* 0x000fe400078e18ff */
[----:B------:R-:W-:-:S07]  /*04d0*/  LOP3.LUT R39, R5, 0xfffffff8, RZ, 0xc0, !PT ;  /* 0xfffffff805277812 */ /* 0x000fce00078ec0ff */
.L_x_3756:
[----:B------:R-:W0:Y:S01]  /*04e0*/  S2UR UR5, SR_CTAID.X ;  /* 0x00000000000579c3 */ /* 0x000e220000002500 */
[----:B--2---:R-:W-:Y:S01]  /*04f0*/  MOV R23, RZ ;  /* 0x000000ff00177202 */ /* 0x004fe20000000f00 */
[----:B------:R-:W-:Y:S01]  /*0500*/  IMAD R5, R14, 0x50000, RZ ;  /* 0x000500000e057824 */ /* 0x000fe200078e02ff */
[----:B------:R-:W-:Y:S01]  /*0510*/  ULDC.64 UR6, c[0x0][0x218] ;  /* 0x0000860000067ab9 */ /* 0x000fe20000000a00 */
[----:B------:R-:W-:-:S05]  /*0520*/  IMAD.WIDE.U32 R42, R15, 0x50000, R22 ;  /* 0x000500000f2a7825 */ /* 0x000fca00078e0016 */
[----:B------:R-:W-:Y:S01]  /*0530*/  IADD3 R43, R43, R5, RZ ;  /* 0x000000052b2b7210 */ /* 0x000fe20007ffe0ff */
[----:B0-----:R-:W-:-:S04]  /*0540*/  USHF.L.U32 UR5, UR5, 0x3, URZ ;  /* 0x0000000305057899 */ /* 0x001fc8000800063f */
        /* <DEDUP_REMOVED lines=12> */
[----:B------:R-:W-:-:S06]  /*0610*/  LEA.HI.X R23, R42, UR7, R43, 0x1, P1 ;  /* 0x000000072a177c11 */ /* 0x000fcc00088f0c2b */
[----:B------:R-:W3:Y:S01]  /*0620*/  LDG.E.64.CONSTANT R22, desc[UR8][R22.64] ;  /* 0x0000000816167981 */ /* 0x000ee2000c1e9b00 */
[C---:B------:R-:W-:Y:S01]  /*0630*/  ISETP.GT.U32.AND P2, PT, R0.reuse, 0x3f, PT ;  /* 0x0000003f0000780c */ /* 0x040fe20003f44070 */
[----:B------:R-:W-:Y:S01]  /*0640*/  BSSY B0, `(.L_x_3748) ;  /* 0x000002d000007945 */ /* 0x000fe20003800000 */
[----:B------:R-:W-:Y:S02]  /*0650*/  LOP3.LUT P1, RZ, R0, 0xffffffc3, RZ, 0xc0, !PT ;  /* 0xffffffc300ff7812 */ /* 0x000fe4000782c0ff */
[----:B------:R-:W-:Y:S01]  /*0660*/  CS2R R30, SRZ ;  /* 0x00000000001e7805 */ /* 0x000fe2000001ff00 */
[--C-:B--2---:R-:W-:Y:S02]  /*0670*/  HADD2.F32 R3, -RZ, R24.reuse.H0_H0 ;  /* 0x20000018ff037230 */ /* 0x104fe40000004100 */
[----:B------:R-:W-:Y:S02]  /*0680*/  HADD2.F32 R11, -RZ, R24.H1_H1 ;  /* 0x30000018ff0b7230 */ /* 0x000fe40000004100 */
[----:B------:R-:W-:-:S02]  /*0690*/  HADD2.F32 R9, -RZ, R25.H0_H0 ;  /* 0x20000019ff097230 */ /* 0x000fc40000004100 */
[----:B------:R-:W-:Y:S01]  /*06a0*/  FFMA.FTZ R28, R3, R3, RZ ;  /* 0x00000003031c7223 */ /* 0x000fe200000100ff */
[----:B------:R-:W-:Y:S01]  /*06b0*/  FADD.FTZ R26, RZ, R3 ;  /* 0x00000003ff1a7221 */ /* 0x000fe20000010000 */
[----:B------:R-:W-:Y:S02]  /*06c0*/  HADD2.F32 R7, -RZ, R25.H1_H1 ;  /* 0x30000019ff077230 */ /* 0x000fe40000004100 */
[----:B------:R-:W-:Y:S01]  /*06d0*/  FFMA.FTZ R28, R11, R11, R28 ;  /* 0x0000000b0b1c7223 */ /* 0x000fe2000001001c */
[----:B------:R-:W-:-:S03]  /*06e0*/  FADD.FTZ R26, R26, R11 ;  /* 0x0000000b1a1a7221 */ /* 0x000fc60000010000 */
[----:B------:R-:W-:Y:S01]  /*06f0*/  FFMA.FTZ R28, R9, R9, R28 ;  /* 0x00000009091c7223 */ /* 0x000fe2000001001c */
[----:B------:R-:W-:Y:S01]  /*0700*/  FADD.FTZ R26, R26, R9 ;  /* 0x000000091a1a7221 */ /* 0x000fe20000010000 */
[--C-:B---3--:R-:W-:Y:S02]  /*0710*/  HADD2.F32 R5, -RZ, R22.reuse.H0_H0 ;  /* 0x20000016ff057230 */ /* 0x108fe40000004100 */
[----:B------:R-:W-:Y:S01]  /*0720*/  FFMA.FTZ R28, R7, R7, R28 ;  /* 0x00000007071c7223 */ /* 0x000fe2000001001c */
[----:B------:R-:W-:Y:S01]  /*0730*/  FADD.FTZ R26, R26, R7 ;  /* 0x000000071a1a7221 */ /* 0x000fe20000010000 */
[----:B------:R-:W-:Y:S02]  /*0740*/  HADD2.F32 R47, -RZ, R22.H1_H1 ;  /* 0x30000016ff2f7230 */ /* 0x000fe40000004100 */
[----:B------:R-:W-:Y:S01]  /*0750*/  FFMA.FTZ R28, R5, R5, R28 ;  /* 0x00000005051c7223 */ /* 0x000fe2000001001c */
[----:B------:R-:W-:Y:S01]  /*0760*/  FADD.FTZ R26, R26, R5 ;  /* 0x000000051a1a7221 */ /* 0x000fe20000010000 */
[----:B------:R-:W-:-:S02]  /*0770*/  HADD2.F32 R45, -RZ, R23.H0_H0 ;  /* 0x20000017ff2d7230 */ /* 0x000fc40000004100 */
[----:B------:R-:W-:Y:S01]  /*0780*/  FFMA.FTZ R28, R47, R47, R28 ;  /* 0x0000002f2f1c7223 */ /* 0x000fe2000001001c */
[----:B------:R-:W-:Y:S01]  /*0790*/  FADD.FTZ R26, R26, R47 ;  /* 0x0000002f1a1a7221 */ /* 0x000fe20000010000 */
[----:B------:R-:W-:Y:S02]  /*07a0*/  HADD2.F32 R49, -RZ, R23.H1_H1 ;  /* 0x30000017ff317230 */ /* 0x000fe40000004100 */
[----:B------:R-:W-:Y:S01]  /*07b0*/  FFMA.FTZ R28, R45, R45, R28 ;  /* 0x0000002d2d1c7223 */ /* 0x000fe2000001001c */
[----:B------:R-:W-:-:S03]  /*07c0*/  FADD.FTZ R22, R26, R45 ;  /* 0x0000002d1a167221 */ /* 0x000fc60000010000 */
[----:B------:R-:W-:Y:S01]  /*07d0*/  FFMA.FTZ R23, R49, R49, R28 ;  /* 0x0000003131177223 */ /* 0x000fe2000001001c */
[----:B------:R-:W-:-:S05]  /*07e0*/  FADD.FTZ R22, R22, R49 ;  /* 0x0000003116167221 */ /* 0x000fca0000010000 */
[----:B------:R0:W-:Y:S01]  /*07f0*/  STS.64 [R44], R22 ;  /* 0x000000162c007388 */ /* 0x0001e20000000a00 */
[----:B------:R-:W-:Y:S06]  /*0800*/  BAR.SYNC.DEFER_BLOCKING 0x0 ;  /* 0x0000000000007b1d */ /* 0x000fec0000010000 */
[----:B------:R-:W-:Y:S05]  /*0810*/  @P2 BRA `(.L_x_3749) ;  /* 0x00000000003c2947 */ /* 0x000fea0003800000 */
[----:B0-----:R-:W0:Y:S04]  /*0820*/  LDS.64 R22, [R4] ;  /* 0x0000000004167984 */ /* 0x001e280000000a00 */
[----:B------:R-:W1:Y:S04]  /*0830*/  LDS.64 R24, [R6] ;  /* 0x0000000006187984 */ /* 0x000e680000000a00 */
        /* <DEDUP_REMOVED lines=13> */
.L_x_3749:
[----:B------:R-:W-:Y:S05]  /*0910*/  BSYNC B0 ;  /* 0x0000000000007941 */ /* 0x000fea0003800000 */
.L_x_3748:
[----:B0-----:R-:W0:Y:S01]  /*0920*/  SHFL.BFLY PT, R23, R30, 0x2, 0x1f ;  /* 0x0c401f001e177f89 */ /* 0x001e2200000e0000 */
[----:B------:R-:W1:Y:S01]  /*0930*/  @!P1 LDC R32, c[0x0][0x10] ;  /* 0x00000400ff209b82 */ /* 0x000e620000000800 */
[C---:B------:R-:W-:Y:S02]  /*0940*/  ISETP.NE.AND P3, PT, R0.reuse, RZ, PT ;  /* 0x000000ff0000720c */ /* 0x040fe40003f65270 */
[----:B------:R-:W-:Y:S01]  /*0950*/  CS2R R36, SRZ ;  /* 0x0000000000247805 */ /* 0x000fe2000001ff00 */
[----:B------:R-:W2:Y:S01]  /*0960*/  SHFL.BFLY PT, R22, R31, 0x2, 0x1f ;  /* 0x0c401f001f167f89 */ /* 0x000ea200000e0000 */
[----:B------:R-:W-:-:S03]  /*0970*/  ISETP.GT.U32.AND P2, PT, R0, 0xff, PT ;  /* 0x000000ff0000780c */ /* 0x000fc60003f44070 */
[----:B------:R-:W3:Y:S01]  /*0980*/  @!P1 LDC.64 R24, c[0x0][0x248] ;  /* 0x00009200ff189b82 */ /* 0x000ee20000000a00 */
[----:B0-----:R-:W-:Y:S01]  /*0990*/  FADD.FTZ R26, R23, R30 ;  /* 0x0000001e171a7221 */ /* 0x001fe20000010000 */
[----:B-1----:R-:W-:Y:S02]  /*09a0*/  @!P1 IMAD R29, R32, R13, UR10 ;  /* 0x0000000a201d9e24 */ /* 0x002fe4000f8e020d */
[----:B--2---:R-:W-:Y:S02]  /*09b0*/  FADD.FTZ R27, R22, R31 ;  /* 0x0000001f161b7221 */ /* 0x004fe40000010000 */
[----:B------:R-:W0:Y:S01]  /*09c0*/  SHFL.BFLY PT, R23, R26, 0x1, 0x1f ;  /* 0x0c201f001a177f89 */ /* 0x000e2200000e0000 */
[----:B------:R-:W-:-:S03]  /*09d0*/  @!P1 LEA R29, R29, R2, 0xb ;  /* 0x000000021d1d9211 */ /* 0x000fc600078e58ff */
[----:B------:R-:W1:Y:S01]  /*09e0*/  SHFL.BFLY PT, R28, R27, 0x1, 0x1f ;  /* 0x0c201f001b1c7f89 */ /* 0x000e6200000e0000 */
[----:B------:R-:W-:-:S05]  /*09f0*/  @!P1 SHF.L.U32 R29, R29, 0x1, RZ ;  /* 0x000000011d1d9819 */ /* 0x000fca00000006ff */
[----:B---3--:R-:W-:-:S04]  /*0a00*/  @!P1 IMAD.WIDE.U32 R24, R29, 0x4, R24 ;  /* 0x000000041d189825 */ /* 0x008fc800078e0018 */
[----:B0-----:R-:W-:Y:S01]  /*0a10*/  FADD.FTZ R22, R26, R23 ;  /* 0x000000171a167221 */ /* 0x001fe20000010000 */
[----:B-1----:R-:W-:-:S05]  /*0a20*/  FADD.FTZ R23, R27, R28 ;  /* 0x0000001c1b177221 */ /* 0x002fca0000010000 */
        /* <DEDUP_REMOVED lines=18> */
.L_x_3751:
[----:B------:R-:W2:Y:S04]  /*0b50*/  LD.E.STRONG.GPU R23, desc[UR8][R50.64] ;  /* 0x0000000832177980 */ /* 0x000ea8000c10f900 */
[----:B--2---:R-:W-:Y:S01]  /*0b60*/  CCTL.IVALL ;  /* 0x00000000ff00798f */ /* 0x004fe20002000000 */
[----:B------:R-:W-:Y:S05]  /*0b70*/  YIELD ;  /* 0x0000000000007946 */ /* 0x000fea0003800000 */
[----:B------:R-:W-:-:S04]  /*0b80*/  LOP3.LUT R23, R23, R22, RZ, 0x3c, !PT ;  /* 0x0000001617177212 */ /* 0x000fc800078e3cff */
[----:B------:R-:W-:-:S13]  /*0b90*/  ISETP.GT.AND P1, PT, R23, -0x1, PT ;  /* 0xffffffff1700780c */ /* 0x000fda0003f24270 */
[----:B------:R-:W-:Y:S05]  /*0ba0*/  @P1 BRA `(.L_x_3751) ;  /* 0xfffffffc00e81947 */ /* 0x000fea000383ffff */
.L_x_3750:
        /* <DEDUP_REMOVED lines=50> */
.L_x_3753:
[----:B------:R-:W-:Y:S05]  /*0ed0*/  BSYNC B0 ;  /* 0x0000000000007941 */ /* 0x000fea0003800000 */
.L_x_3752:
        /* <DEDUP_REMOVED lines=25> */
[----:B------:R-:W-:Y:S06]  /*1070*/  BAR.SYNC.DEFER_BLOCKING 0x0 ;  /* 0x0000000000007b1d */ /* 0x000fec0000010000 */
[----:B------:R-:W-:Y:S05]  /*1080*/  @P0 BRA `(.L_x_3755) ;  /* 0x0000000000200947 */ /* 0x000fea0003800000 */
[----:B0-----:R-:W-:Y:S01]  /*1090*/  LEA R22, R0, UR4, 0x3 ;  /* 0x0000000400167c11 */ /* 0x001fe2000f8e18ff */
[----:B------:R-:W-:Y:S01]  /*10a0*/  ULDC.64 UR6, c[0x0][0x240] ;  /* 0x0000900000067ab9 */ /* 0x000fe20000000a00 */
[----:B------:R-:W-:-:S04]  /*10b0*/  LEA R25, P1, R15, R0, 0x4 ;  /* 0x000000000f197211 */ /* 0x000fc800078220ff */
[----:B------:R-:W0:Y:S01]  /*10c0*/  LDS.64 R22, [R22] ;  /* 0x0000000016167984 */ /* 0x000e220000000a00 */
[----:B------:R-:W-:Y:S02]  /*10d0*/  LEA.HI.X R26, R15, R16, R14, 0x4, P1 ;  /* 0x000000100f1a7211 */ /* 0x000fe400008f240e */
[----:B------:R-:W-:-:S04]  /*10e0*/  LEA R24, P1, R25, UR6, 0x3 ;  /* 0x0000000619187c11 */ /* 0x000fc8000f8218ff */
[----:B------:R-:W-:-:S05]  /*10f0*/  LEA.HI.X R25, R25, UR7, R26, 0x3, P1 ;  /* 0x0000000719197c11 */ /* 0x000fca00088f1c1a */
[----:B0-----:R1:W-:Y:S04]  /*1100*/  STG.E.64 desc[UR8][R24.64], R22 ;  /* 0x0000001618007986 */ /* 0x0013e8000c101b08 */
.L_x_3755:
[----:B------:R-:W-:Y:S05]  /*1110*/  BSYNC B0 ;  /* 0x0000000000007941 */ /* 0x000fea0003800000 */
.L_x_3754:
[----:B01----:R-:W0:Y:S01]  /*1120*/  LDS.64 R22, [R39+UR4] ;  /* 0x0000000427167984 */ /* 0x003e220008000a00 */
[----:B------:R-:W-:Y:S01]  /*1130*/  ULDC UR5, c[0x0][0x230] ;  /* 0x00008c0000057ab9 */ /* 0x000fe20000000800 */
[----:B-----5:R-:W-:Y:S01]  /*1140*/  HADD2.F32 R35, -RZ, R20.H1_H1 ;  /* 0x30000014ff237230 */ /* 0x020fe20000004100 */
[----:B------:R-:W-:Y:S01]  /*1150*/  ULDC.64 UR6, c[0x0][0x210] ;  /* 0x0000840000067ab9 */ /* 0x000fe20000000a00 */
[----:B------:R-:W-:Y:S01]  /*1160*/  HADD2.F32 R34, -RZ, R18.H1_H1 ;  /* 0x30000012ff227230 */ /* 0x000fe20000004100 */
[----:B------:R-:W-:Y:S01]  /*1170*/  LOP3.LUT R13, R13, 0x1, RZ, 0x3c, !PT ;  /* 0x000000010d0d7812 */ /* 0x000fe200078e3cff */
[----:B------:R-:W-:Y:S02]  /*1180*/  HADD2.F32 R29, -RZ, R21.H1_H1 ;  /* 0x30000015ff1d7230 */ /* 0x000fe40000004100 */
[----:B------:R-:W-:Y:S02]  /*1190*/  HADD2.F32 R33, -RZ, R20.H0_H0 ;  /* 0x20000014ff217230 */ /* 0x000fe40000004100 */
[----:B------:R-:W-:-:S02]  /*11a0*/  HADD2.F32 R36, -RZ, R18.H0_H0 ;  /* 0x20000012ff247230 */ /* 0x000fc40000004100 */
[----:B------:R-:W-:Y:S02]  /*11b0*/  HADD2.F32 R32, -RZ, R21.H0_H0 ;  /* 0x20000015ff207230 */ /* 0x000fe40000004100 */
[--C-:B------:R-:W-:Y:S02]  /*11c0*/  HADD2.F32 R31, -RZ, R19.reuse.H0_H0 ;  /* 0x20000013ff1f7230 */ /* 0x100fe40000004100 */
[----:B0-----:R-:W-:Y:S01]  /*11d0*/  FADD.FTZ R23, R23, UR5 ;  /* 0x0000000517177e21 */ /* 0x001fe20008010000 */
[--C-:B------:R-:W-:Y:S01]  /*11e0*/  FADD.FTZ R24, R5, -R22.reuse ;  /* 0x8000001605187221 */ /* 0x100fe20000010000 */
[--C-:B------:R-:W-:Y:S01]  /*11f0*/  FADD.FTZ R30, R45, -R22.reuse ;  /* 0x800000162d1e7221 */ /* 0x100fe20000010000 */
[--C-:B------:R-:W-:Y:S01]  /*1200*/  FADD.FTZ R46, R3, -R22.reuse ;  /* 0x80000016032e7221 */ /* 0x100fe20000010000 */
[--C-:B------:R-:W-:Y:S02]  /*1210*/  FADD.FTZ R48, R7, -R22.reuse ;  /* 0x8000001607307221 */ /* 0x100fe40000010000 */
[----:B------:R-:W0:Y:S02]  /*1220*/  MUFU.RSQ R23, R23 ;  /* 0x0000001700177308 */ /* 0x000e240000001400 */
[----:B0-----:R-:W-:Y:S01]  /*1230*/  FMUL.FTZ R5, R23, R24 ;  /* 0x0000001817057220 */ /* 0x001fe20000410000 */
[----:B------:R-:W-:Y:S01]  /*1240*/  FADD.FTZ R24, R47, -R22 ;  /* 0x800000162f187221 */ /* 0x000fe20000010000 */
[----:B------:R-:W-:Y:S01]  /*1250*/  FMUL.FTZ R27, R23, R30 ;  /* 0x0000001e171b7220 */ /* 0x000fe20000410000 */
[----:B------:R-:W-:-:S02]  /*1260*/  HADD2.F32 R30, -RZ, R19.H1_H1 ;  /* 0x30000013ff1e7230 */ /* 0x000fc40000004100 */
[C---:B------:R-:W-:Y:S01]  /*1270*/  FMUL.FTZ R7, R23.reuse, R48 ;  /* 0x0000003017077220 */ /* 0x040fe20000410000 */
[----:B------:R-:W-:Y:S01]  /*1280*/  FMUL.FTZ R24, R23, R24 ;  /* 0x0000001817187220 */ /* 0x000fe20000410000 */
[----:B------:R-:W-:Y:S01]  /*1290*/  FFMA.FTZ R27, R32, R27, R31 ;  /* 0x0000001b201b7223 */ /* 0x000fe2000001001f */
[----:B------:R-:W-:Y:S02]  /*12a0*/  FFMA.FTZ R5, R33, R5, R36 ;  /* 0x0000000521057223 */ /* 0x000fe40000010024 */
[----:B------:R-:W-:Y:S01]  /*12b0*/  FFMA.FTZ R26, R35, R24, R34 ;  /* 0x00000018231a7223 */ /* 0x000fe20000010022 */
[----:B------:R-:W-:Y:S01]  /*12c0*/  FADD.FTZ R24, R49, -R22 ;  /* 0x8000001631187221 */ /* 0x000fe20000010000 */
[----:B------:R-:W-:Y:S02]  /*12d0*/  FMUL.FTZ R28, R5, -1.4426950216293334961 ;  /* 0xbfb8aa3b051c7820 */ /* 0x000fe40000410000 */
[----:B------:R-:W-:Y:S01]  /*12e0*/  FMUL.FTZ R25, R26, -1.4426950216293334961 ;  /* 0xbfb8aa3b1a197820 */ /* 0x000fe20000410000 */
[----:B------:R-:W-:Y:S01]  /*12f0*/  FMUL.FTZ R37, R23, R24 ;  /* 0x0000001817257220 */ /* 0x000fe20000410000 */
[----:B------:R-:W-:-:S02]  /*1300*/  FMUL.FTZ R24, R27, -1.4426950216293334961 ;  /* 0xbfb8aa3b1b187820 */ /* 0x000fc40000410000 */
[----:B------:R-:W0:Y:S01]  /*1310*/  MUFU.EX2 R28, R28 ;  /* 0x0000001c001c7308 */ /* 0x000e220000000800 */
[----:B------:R-:W-:Y:S01]  /*1320*/  FFMA.FTZ R3, R29, R37, R30 ;  /* 0x000000251d037223 */ /* 0x000fe2000001001e */
[----:B------:R-:W-:Y:S01]  /*1330*/  FMUL.FTZ R37, R46, R23 ;  /* 0x000000172e257220 */ /* 0x000fe20000410000 */
[----:B------:R-:W-:Y:S01]  /*1340*/  FADD.FTZ R46, R11, -R22 ;  /* 0x800000160b2e7221 */ /* 0x000fe20000010000 */
[----:B------:R-:W-:Y:S01]  /*1350*/  FFMA.FTZ R29, R7, R29, R30 ;  /* 0x0000001d071d7223 */ /* 0x000fe2000001001e */
[----:B------:R-:W-:Y:S01]  /*1360*/  FMUL.FTZ R45, R3, -1.4426950216293334961 ;  /* 0xbfb8aa3b032d7820 */ /* 0x000fe20000410000 */
[----:B------:R-:W-:Y:S01]  /*1370*/  FFMA.FTZ R11, R37, R33, R36 ;  /* 0x00000021250b7223 */ /* 0x000fe20000010024 */
[----:B------:R-:W-:Y:S01]  /*1380*/  FMUL.FTZ R37, R23, R46 ;  /* 0x0000002e17257220 */ /* 0x000fe20000410000 */
[----:B------:R-:W-:Y:S01]  /*1390*/  FADD.FTZ R46, R9, -R22 ;  /* 0x80000016092e7221 */ /* 0x000fe20000010000 */
[----:B------:R-:W1:Y:S01]  /*13a0*/  MUFU.EX2 R25, R25 ;  /* 0x0000001900197308 */ /* 0x000e620000000800 */
[----:B------:R-:W-:Y:S01]  /*13b0*/  FMUL.FTZ R36, R11, -1.4426950216293334961 ;  /* 0xbfb8aa3b0b247820 */ /* 0x000fe20000410000 */
[----:B------:R-:W-:Y:S01]  /*13c0*/  FFMA.FTZ R9, R37, R35, R34 ;  /* 0x0000002325097223 */ /* 0x000fe20000010022 */
[----:B------:R-:W-:-:S03]  /*13d0*/  FMUL.FTZ R46, R23, R46 ;  /* 0x0000002e172e7220 */ /* 0x000fc60000410000 */
[----:B------:R-:W-:Y:S01]  /*13e0*/  FMUL.FTZ R35, R9, -1.4426950216293334961 ;  /* 0xbfb8aa3b09237820 */ /* 0x000fe20000410000 */
[----:B------:R-:W-:Y:S01]  /*13f0*/  FFMA.FTZ R31, R46, R32, R31 ;  /* 0x000000202e1f7223 */ /* 0x000fe2000001001f */
[----:B------:R-:W-:Y:S01]  /*1400*/  FMUL.FTZ R32, R29, -1.4426950216293334961 ;  /* 0xbfb8aa3b1d207820 */ /* 0x000fe20000410000 */
[----:B------:R-:W2:Y:S01]  /*1410*/  MUFU.EX2 R34, R36 ;  /* 0x0000002400227308 */ /* 0x000ea20000000800 */
[----:B0-----:R-:W-:Y:S01]  /*1420*/  FADD.FTZ R28, R28, 1 ;  /* 0x3f8000001c1c7421 */ /* 0x001fe20000010000 */
[----:B------:R-:W-:-:S06]  /*1430*/  FMUL.FTZ R23, R31, -1.4426950216293334961 ;  /* 0xbfb8aa3b1f177820 */ /* 0x000fcc0000410000 */
[----:B------:R-:W0:Y:S01]  /*1440*/  MUFU.EX2 R23, R23 ;  /* 0x0000001700177308 */ /* 0x000e220000000800 */
[----:B-1----:R-:W-:-:S07]  /*1450*/  FADD.FTZ R7, R25, 1 ;  /* 0x3f80000019077421 */ /* 0x002fce0000010000 */
[----:B------:R-:W1:Y:S01]  /*1460*/  MUFU.EX2 R22, R35 ;  /* 0x0000002300167308 */ /* 0x000e620000000800 */
[----:B--2---:R-:W-:-:S07]  /*1470*/  FADD.FTZ R34, R34, 1 ;  /* 0x3f80000022227421 */ /* 0x004fce0000010000 */
[----:B------:R-:W2:Y:S01]  /*1480*/  MUFU.EX2 R32, R32 ;  /* 0x0000002000207308 */ /* 0x000ea20000000800 */
[----:B0-----:R-:W-:-:S07]  /*1490*/  FADD.FTZ R36, R23, 1 ;  /* 0x3f80000017247421 */ /* 0x001fce0000010000 */
[----:B------:R-:W0:Y:S01]  /*14a0*/  MUFU.EX2 R33, R45 ;  /* 0x0000002d00217308 */ /* 0x000e220000000800 */
[----:B-1----:R-:W-:Y:S01]  /*14b0*/  FADD.FTZ R35, R22, 1 ;  /* 0x3f80000016237421 */ /* 0x002fe20000010000 */
[----:B------:R-:W-:-:S04]  /*14c0*/  LEA R22, P1, R40, UR6, 0x1 ;  /* 0x0000000628167c11 */ /* 0x000fc8000f8208ff */
[----:B------:R-:W-:Y:S02]  /*14d0*/  LEA.HI.X R23, R40, UR7, R41, 0x1, P1 ;  /* 0x0000000728177c11 */ /* 0x000fe400088f0c29 */
[----:B------:R-:W1:Y:S01]  /*14e0*/  MUFU.EX2 R24, R24 ;  /* 0x0000001800187308 */ /* 0x000e620000000800 */
[----:B--2---:R-:W-:Y:S01]  /*14f0*/  FADD.FTZ R37, R32, 1 ;  /* 0x3f80000020257421 */ /* 0x004fe20000010000 */
[----:B------:R-:W-:-:S04]  /*1500*/  IADD3 R15, P1, R15, 0x1, RZ ;  /* 0x000000010f0f7810 */ /* 0x000fc80007f3e0ff */
[----:B------:R-:W-:Y:S02]  /*1510*/  IADD3.X R14, RZ, R14, RZ, P1, !PT ;  /* 0x0000000eff0e7210 */ /* 0x000fe40000ffe4ff */
[----:B------:R-:W2:Y:S01]  /*1520*/  MUFU.RCP R34, R34 ;  /* 0x0000002200227308 */ /* 0x000ea20000001000 */
[----:B0-----:R-:W-:-:S07]  /*1530*/  FADD.FTZ R32, R33, 1 ;  /* 0x3f80000021207421 */ /* 0x001fce0000010000 */
[----:B------:R-:W0:Y:S01]  /*1540*/  MUFU.RCP R36, R36 ;  /* 0x0000002400247308 */ /* 0x000e220000001000 */
[----:B-1----:R-:W-:-:S07]  /*1550*/  FADD.FTZ R24, R24, 1 ;  /* 0x3f80000018187421 */ /* 0x002fce0000010000 */
[----:B------:R-:W1:Y:S01]  /*1560*/  MUFU.RCP R46, R35 ;  /* 0x00000023002e7308 */ /* 0x000e620000001000 */
[----:B--2---:R-:W-:-:S07]  /*1570*/  FMUL.FTZ R11, R11, R34 ;  /* 0x000000220b0b7220 */ /* 0x004fce0000410000 */
[----:B------:R-:W2:Y:S01]  /*1580*/  MUFU.RCP R48, R37 ;  /* 0x0000002500307308 */ /* 0x000ea20000001000 */
[----:B0-----:R-:W-:-:S07]  /*1590*/  FMUL.FTZ R31, R31, R36 ;  /* 0x000000241f1f7220 */ /* 0x001fce0000410000 */
[----:B------:R-:W0:Y:S01]  /*15a0*/  MUFU.RCP R28, R28 ;  /* 0x0000001c001c7308 */ /* 0x000e220000001000 */
[----:B-1----:R-:W-:-:S05]  /*15b0*/  FMUL.FTZ R34, R9, R46 ;  /* 0x0000002e09227220 */ /* 0x002fca0000410000 */
[----:B------:R-:W-:Y:S02]  /*15c0*/  F2FP.F16.F32.PACK_AB R11, R34, R11 ;  /* 0x0000000b220b723e */ /* 0x000fe400000000ff */
[----:B------:R-:W1:Y:S01]  /*15d0*/  MUFU.RCP R7, R7 ;  /* 0x0000000700077308 */ /* 0x000e620000001000 */
[----:B--2---:R-:W-:Y:S02]  /*15e0*/  FMUL.FTZ R36, R29, R48 ;  /* 0x000000301d247220 */ /* 0x004fe40000410000 */
[----:B------:R-:W-:Y:S03]  /*15f0*/  STG.E.U16 desc[UR8][R22.64], R11 ;  /* 0x0000000b16007986 */ /* 0x000fe6000c101508 */
[----:B------:R-:W-:Y:S02]  /*1600*/  F2FP.F16.F32.PACK_AB R31, R36, R31 ;  /* 0x0000001f241f723e */ /* 0x000fe400000000ff */
[----:B------:R2:W3:Y:S01]  /*1610*/  MUFU.RCP R30, R24 ;  /* 0x00000018001e7308 */ /* 0x0004e20000001000 */
[----:B0-----:R-:W-:Y:S01]  /*1620*/  FMUL.FTZ R28, R5, R28 ;  /* 0x0000001c051c7220 */ /* 0x001fe20000410000 */
[----:B------:R-:W-:Y:S01]  /*1630*/  PRMT R5, R11, 0x7632, R5 ;  /* 0x000076320b057816 */ /* 0x000fe20000000005 */
[----:B------:R-:W-:Y:S01]  /*1640*/  STG.E.U16 desc[UR8][R22.64+0x4], R31 ;  /* 0x0000041f16007986 */ /* 0x000fe2000c101508 */
[----:B------:R-:W-:-:S03]  /*1650*/  PRMT R9, R31, 0x7632, R9 ;  /* 0x000076321f097816 */ /* 0x000fc60000000009 */
[----:B------:R-:W-:Y:S01]  /*1660*/  STG.E.U16 desc[UR8][R22.64+0x2], R5 ;  /* 0x0000020516007986 */ /* 0x000fe2000c101508 */
[----:B------:R-:W0:Y:S01]  /*1670*/  MUFU.RCP R32, R32 ;  /* 0x0000002000207308 */ /* 0x000e220000001000 */
[----:B-1----:R-:W-:Y:S01]  /*1680*/  FMUL.FTZ R7, R26, R7 ;  /* 0x000000071a077220 */ /* 0x002fe20000410000 */
[C---:B--2---:R-:W-:Y:S01]  /*1690*/  LEA R24, P2, R42.reuse, UR6, 0x1 ;  /* 0x000000062a187c11 */ /* 0x044fe2000f8408ff */
[----:B------:R1:W-:Y:S03]  /*16a0*/  STG.E.U16 desc[UR8][R22.64+0x6], R9 ;  /* 0x0000060916007986 */ /* 0x0003e6000c101508 */
[----:B------:R-:W-:Y:S02]  /*16b0*/  F2FP.F16.F32.PACK_AB R28, R7, R28 ;  /* 0x0000001c071c723e */ /* 0x000fe400000000ff */
[----:B------:R-:W-:Y:S01]  /*16c0*/  LEA.HI.X R25, R42, UR7, R43, 0x1, P2 ;  /* 0x000000072a197c11 */ /* 0x000fe200090f0c2b */
[----:B---3--:R-:W-:Y:S01]  /*16d0*/  FMUL.FTZ R30, R27, R30 ;  /* 0x0000001e1b1e7220 */ /* 0x008fe20000410000 */
[----:B------:R-:W-:Y:S01]  /*16e0*/  PRMT R7, R28, 0x7632, R7 ;  /* 0x000076321c077816 */ /* 0x000fe20000000007 */
[----:B------:R-:W-:Y:S01]  /*16f0*/  ULDC.64 UR6, c[0x0][0x238] ;  /* 0x00008e0000067ab9 */ /* 0x000fe20000000a00 */
[----:B------:R-:W-:Y:S01]  /*1700*/  IMAD.WIDE.U32 R26, R0, -0x33333333, RZ ;  /* 0xcccccccd001a7825 */ /* 0x000fe200078e00ff */
[----:B------:R2:W-:Y:S01]  /*1710*/  STG.E.U16 desc[UR8][R24.64], R28 ;  /* 0x0000001c18007986 */ /* 0x0005e2000c101508 */
[----:B------:R-:W-:-:S02]  /*1720*/  ISETP.GE.U32.AND P1, PT, R15, UR6, PT ;  /* 0x000000060f007c0c */ /* 0x000fc4000bf26070 */
[----:B0-----:R-:W-:Y:S01]  /*1730*/  FMUL.FTZ R3, R3, R32 ;  /* 0x0000002003037220 */ /* 0x001fe20000410000 */
[----:B------:R2:W-:Y:S01]  /*1740*/  STG.E.U16 desc[UR8][R24.64+0x2], R7 ;  /* 0x0000020718007986 */ /* 0x0005e2000c101508 */
[----:B------:R-:W-:-:S03]  /*1750*/  ISETP.GE.AND.EX P1, PT, R14, UR7, PT, P1 ;  /* 0x000000070e007c0c */ /* 0x000fc6000bf26310 */
[----:B------:R-:W-:Y:S02]  /*1760*/  F2FP.F16.F32.PACK_AB R30, R3, R30 ;  /* 0x0000001e031e723e */ /* 0x000fe400000000ff */
[----:B------:R-:W-:Y:S02]  /*1770*/  SHF.R.U32.HI R3, RZ, 0x6, R27 ;  /* 0x00000006ff037819 */ /* 0x000fe4000001161b */
[----:B-1----:R-:W-:Y:S01]  /*1780*/  PRMT R23, R30, 0x7632, R23 ;  /* 0x000076321e177816 */ /* 0x002fe20000000017 */
[----:B------:R2:W-:Y:S02]  /*1790*/  STG.E.U16 desc[UR8][R24.64+0x4], R30 ;  /* 0x0000041e18007986 */ /* 0x0005e4000c101508 */
[----:B------:R-:W-:Y:S02]  /*17a0*/  IMAD R22, R3, -0x50, R0 ;  /* 0xffffffb003167824 */ /* 0x000fe400078e0200 */
[----:B------:R2:W-:Y:S03]  /*17b0*/  STG.E.U16 desc[UR8][R24.64+0x6], R23 ;  /* 0x0000061718007986 */ /* 0x0005e6000c101508 */
[----:B------:R-:W-:Y:S01]  /*17c0*/  SHF.L.U32 R22, R22, 0x2, RZ ;  /* 0x0000000216167819 */ /* 0x000fe200000006ff */
[----:B------:R-:W-:Y:S06]  /*17d0*/  @!P1 BRA `(.L_x_3756) ;  /* 0xffffffec00409947 */ /* 0x000fec000383ffff */
[----:B------:R-:W-:Y:S05]  /*17e0*/  EXIT ;  /* 0x000000000000794d */ /* 0x000fea0003800000 */
.L_x_3757:
        /* <DEDUP_REMOVED lines=9> */
.L_x_3881:


//--------------------- .text._ZN13group_norm_v214gn_cuda_kernelI6__halfLi320ELi3ELi16ELi20ELi1024ELb1ELi8ELi320ELi320ELi4ELb1ELi2ELb0ELb0ENS_16CompileConditionILi900EEEEEvPT_PKS4_S7_S7_flPfS8_Pj --------------------------
	.section	.text._ZN13group_norm_v214gn_cuda_kernelI6__halfLi320ELi3ELi16ELi20ELi1024ELb1ELi8ELi320ELi320ELi4ELb1ELi2ELb0ELb0ENS_16CompileConditionILi900EEEEEvPT_PKS4_S7_S7_flPfS8_Pj,"ax",@progbits
	.align	128
        .global         _ZN13group_norm_v214gn_cuda_kernelI6__halfLi320ELi3ELi16ELi20ELi1024ELb1ELi8ELi320ELi320ELi4ELb1ELi2ELb0ELb0ENS_16CompileConditionILi900EEEEEvPT_PKS4_S7_S7_flPfS8_Pj
        .type           _ZN13group_norm_v214gn_cuda_kernelI6__halfLi320ELi3ELi16ELi20ELi1024ELb1ELi8ELi320ELi320ELi4ELb1ELi2ELb0ELb0ENS_16CompileConditionILi900EEEEEvPT_PKS4_S7_S7_flPfS8_Pj,@function
        .size           _ZN13group_norm_v214gn_cuda_kernelI6__halfLi320ELi3ELi16ELi20ELi1024ELb1ELi8ELi320ELi320ELi4ELb1ELi2ELb0ELb0ENS_16CompileConditionILi900EEEEEvPT_PKS4_S7_S7_flPfS8_Pj,(.L_x_3882 - _ZN13group_norm_v214gn_cuda_kernelI6__halfLi320ELi3ELi16ELi20ELi1024ELb1ELi8ELi320ELi320ELi4ELb1ELi2ELb0ELb0ENS_16CompileConditionILi900EEEEEvPT_PKS4_S7_S7_flPfS8_Pj)
        .other          _ZN13group_norm_v214gn_cuda_kernelI6__halfLi320ELi3ELi16ELi20ELi1024ELb1ELi8ELi320ELi320ELi4ELb1ELi2ELb0ELb0ENS_16CompileConditionILi900EEEEEvPT_PKS4_S7_S7_flPfS8_Pj,@"STO_CUDA_ENTRY STV_DEFAULT"
_ZN13group_norm_v214gn_cuda_kernelI6__halfLi320ELi3ELi16ELi20ELi1024ELb1ELi8ELi320ELi320ELi4ELb1ELi2ELb0ELb0ENS_16CompileConditionILi900EEEEEvPT_PKS4_S7_S7_flPfS8_Pj:
.text._ZN13group_norm_v214gn_cuda_kernelI6__halfLi320ELi3ELi16ELi20ELi1024ELb1ELi8ELi320ELi320ELi4ELb1ELi2ELb0ELb0ENS_16CompileConditionILi900EEEEEvPT_PKS4_S7_S7_flPfS8_Pj:
        /* <DEDUP_REMOVED lines=24> */
[----:B------:R-:W1:Y:S01]  /*0180*/  S2R R2, SR_CTAID.X ;  /* 0x0000000000027919 */ /* 0x000e620000002500 */
[----:B0-----:R-:W-:Y:S02]  /*0190*/  ULEA UR6, UR5, UR4, 0x18 ;  /* 0x0000000405067291 */ /* 0x001fe4000f8ec03f */
[----:B------:R-:W-:-:S04]  /*01a0*/  UIADD3 UR4, UR4, 0xc80, URZ ;  /* 0x00000c8004047890 */ /* 0x000fc8000fffe03f */
[----:B------:R-:W-:Y:S01]  /*01b0*/  MOV R5, UR6 ;  /* 0x0000000600057c02 */ /* 0x000fe20008000f00 */
[----:B------:R-:W-:-:S03]  /*01c0*/  ULEA UR5, UR5, UR4, 0x18 ;  /* 0x0000000405057291 */ /* 0x000fc6000f8ec03f */
[----:B------:R-:W-:Y:S01]  /*01d0*/  UMOV UR4, URZ ;  /* 0x0000003f00047c82 */ /* 0x000fe20008000000 */
[----:B-1----:R-:W-:Y:S01]  /*01e0*/  SHF.L.U32 R0, R2, 0x3, RZ ;  /* 0x0000000302007819 */ /* 0x002fe200000006ff */
[C---:B------:R-:W-:Y:S01]  /*01f0*/  IMAD R36, R8.reuse, 0x28, R5 ;  /* 0x0000002808247824 */ /* 0x040fe200078e0205 */
[----:B------:R-:W-:Y:S01]  /*0200*/  MOV R5, R6 ;  /* 0x0000000600057202 */ /* 0x000fe20000000f00 */
[----:B------:R-:W-:Y:S01]  /*0210*/  IMAD.WIDE.U32 R8, R8, -0x33333333, RZ ;  /* 0xcccccccd08087825 */ /* 0x000fe200078e00ff */
[----:B------:R-:W-:Y:S02]  /*0220*/  LOP3.LUT R0, R0, 0x3f8, RZ, 0xc0, !PT ;  /* 0x000003f800007812 */ /* 0x000fe400078ec0ff */
[----:B------:R-:W-:Y:S02]  /*0230*/  LEA R36, R3, R36, 0x3 ;  /* 0x0000002403247211 */ /* 0x000fe400078e18ff */
[----:B------:R-:W-:Y:S01]  /*0240*/  IADD3 R12, R0, R3, RZ ;  /* 0x00000003000c7210 */ /* 0x000fe20007ffe0ff */
[----:B------:R-:W-:Y:S01]  /*0250*/  HFMA2.MMA R0, -RZ, RZ, 0, 0 ;  /* 0x00000000ff007435 */ /* 0x000fe200000001ff */
[----:B------:R-:W-:-:S03]  /*0260*/  SHF.L.U32 R8, R9, 0x1, RZ ;  /* 0x0000000109087819 */ /* 0x000fc600000006ff */
[----:B------:R-:W-:Y:S01]  /*0270*/  IMAD R12, R12, 0x140, RZ ;  /* 0x000001400c0c7824 */ /* 0x000fe200078e02ff */
[----:B------:R-:W-:-:S07]  /*0280*/  LOP3.LUT R34, R8, 0xfffffff8, RZ, 0xc0, !PT ;  /* 0xfffffff808227812 */ /* 0x000fce00078ec0ff */
.L_x_3768:
[----:B------:R-:W-:Y:S01]  /*0290*/  MOV R39, RZ ;  /* 0x000000ff00277202 */ /* 0x000fe20000000f00 */
[----:B-1----:R-:W-:Y:S01]  /*02a0*/  IMAD R9, R0, 0x50000, RZ ;  /* 0x0005000000097824 */ /* 0x002fe200078e02ff */
[----:B------:R-:W-:Y:S01]  /*02b0*/  ULDC.64 UR6, c[0x0][0x218] ;  /* 0x0000860000067ab9 */ /* 0x000fe20000000a00 */
[----:B------:R-:W-:-:S05]  /*02c0*/  IMAD.WIDE.U32 R10, R5, 0x50000, R38 ;  /* 0x00050000050a7825 */ /* 0x000fca00078e0026 */
[----:B------:R-:W-:Y:S02]  /*02d0*/  IADD3 R9, R11, R9, RZ ;  /* 0x000000090b097210 */ /* 0x000fe40007ffe0ff */
        /* <DEDUP_REMOVED lines=13> */
[----:B------:R-:W-:-:S06]  /*03b0*/  IADD3.X R19, R10, UR7, RZ, P0, !PT ;  /* 0x000000070a137c10 */ /* 0x000fcc00087fe4ff */
[----:B------:R-:W3:Y:S01]  /*03c0*/  LDG.E.64.CONSTANT R18, desc[UR8][R18.64] ;  /* 0x0000000812127981 */ /* 0x000ee2000c1e9b00 */
[----:B------:R-:W-:Y:S01]  /*03d0*/  ISETP.GT.U32.AND P0, PT, R4, 0x3f, PT ;  /* 0x0000003f0400780c */ /* 0x000fe20003f04070 */
[----:B------:R-:W-:Y:S01]  /*03e0*/  BSSY B0, `(.L_x_3758) ;  /* 0x0000046000007945 */ /* 0x000fe20003800000 */
[----:B------:R-:W-:Y:S01]  /*03f0*/  CS2R R26, SRZ ;  /* 0x00000000001a7805 */ /* 0x000fe2000001ff00 */
[--C-:B--2---:R-:W-:Y:S02]  /*0400*/  HADD2.F32 R3, -RZ, R20.reuse.H0_H0 ;  /* 0x20000014ff037230 */ /* 0x104fe40000004100 */
[----:B------:R-:W-:Y:S02]  /*0410*/  HADD2.F32 R11, -RZ, R20.H1_H1 ;  /* 0x30000014ff0b7230 */ /* 0x000fe40000004100 */
[--C-:B------:R-:W-:Y:S02]  /*0420*/  HADD2.F32 R13, -RZ, R21.reuse.H0_H0 ;  /* 0x20000015ff0d7230 */ /* 0x100fe40000004100 */
[----:B------:R-:W-:Y:S01]  /*0430*/  FFMA.FTZ R24, R3, R3, RZ ;  /* 0x0000000303187223 */ /* 0x000fe200000100ff */
[----:B------:R-:W-:Y:S01]  /*0440*/  FADD.FTZ R22, RZ, R3 ;  /* 0x00000003ff167221 */ /* 0x000fe20000010000 */
[----:B------:R-:W-:-:S02]  /*0450*/  HADD2.F32 R35, -RZ, R21.H1_H1 ;  /* 0x30000015ff237230 */ /* 0x000fc40000004100 */
        /* <DEDUP_REMOVED lines=62> */
.L_x_3759:
[----:B------:R-:W-:Y:S05]  /*0840*/  BSYNC B0 ;  /* 0x0000000000007941 */ /* 0x000fea0003800000 */
.L_x_3758:
        /* <DEDUP_REMOVED lines=23> */
.L_x_3761:
[----:B------:R-:W-:Y:S05]  /*09c0*/  BSYNC B0 ;  /* 0x0000000000007941 */ /* 0x000fea0003800000 */
.L_x_3760:
        /* <DEDUP_REMOVED lines=12> */
.L_x_3763:
[----:B------:R-:W2:Y:S04]  /*0a90*/  LD.E.STRONG.GPU R20, desc[UR8][R18.64] ;  /* 0x0000000812147980 */ /* 0x000ea8000c10f900 */
[----:B--2---:R-:W-:Y:S01]  /*0aa0*/  CCTL.IVALL ;  /* 0x00000000ff00798f */ /* 0x004fe20002000000 */
[----:B------:R-:W-:Y:S05]  /*0ab0*/  YIELD ;  /* 0x0000000000007946 */ /* 0x000fea0003800000 */
[----:B-----5:R-:W-:-:S04]  /*0ac0*/  LOP3.LUT R20, R20, R21, RZ, 0x3c, !PT ;  /* 0x0000001514147212 */ /* 0x020fc800078e3cff */
[----:B------:R-:W-:-:S13]  /*0ad0*/  ISETP.GT.AND P1, PT, R20, -0x1, PT ;  /* 0xffffffff1400780c */ /* 0x000fda0003f24270 */
[----:B------:R-:W-:Y:S05]  /*0ae0*/  @P1 BRA `(.L_x_3763) ;  /* 0xfffffffc00e81947 */ /* 0x000fea000383ffff */
.L_x_3762:
        /* <DEDUP_REMOVED lines=52> */
.L_x_3765:
[----:B------:R-:W-:Y:S05]  /*0e30*/  BSYNC B0 ;  /* 0x0000000000007941 */ /* 0x000fea0003800000 */
.L_x_3764:
        /* <DEDUP_REMOVED lines=40> */
.L_x_3767:
[----:B------:R-:W-:Y:S05]  /*10c0*/  BSYNC B0 ;  /* 0x0000000000007941 */ /* 0x000fea0003800000 */
.L_x_3766:
[----:B0-----:R-:W0:Y:S01]  /*10d0*/  LDS.64 R18, [R34+UR5] ;  /* 0x0000000522127984 */ /* 0x001e220008000a00 */
[----:B------:R-:W-:Y:S01]  /*10e0*/  ULDC UR6, c[0x0][0x230] ;  /* 0x00008c0000067ab9 */ /* 0x000fe20000000800 */
[----:B-----5:R-:W-:Y:S01]  /*10f0*/  HADD2.F32 R26, -RZ, R17.H1_H1 ;  /* 0x30000011ff1a7230 */ /* 0x020fe20000004100 */
[----:B------:R-:W-:Y:S01]  /*1100*/  ULOP3.LUT UR4, UR4, 0x1, URZ, 0x3c, !UPT ;  /* 0x0000000104047892 */ /* 0x000fe2000f8e3c3f */
[----:B------:R-:W-:Y:S02]  /*1110*/  HADD2.F32 R27, -RZ, R15.H1_H1 ;  /* 0x3000000fff1b7230 */ /* 0x000fe40000004100 */
[----:B------:R-:W-:Y:S02]  /*1120*/  HADD2.F32 R33, -RZ, R16.H0_H0 ;  /* 0x20000010ff217230 */ /* 0x000fe40000004100 */
[----:B------:R-:W-:Y:S02]  /*1130*/  HADD2.F32 R32, -RZ, R14.H0_H0 ;  /* 0x2000000eff207230 */ /* 0x000fe40000004100 */
[----:B------:R-:W-:-:S02]  /*1140*/  HADD2.F32 R31, -RZ, R16.H1_H1 ;  /* 0x30000010ff1f7230 */ /* 0x000fc40000004100 */
[----:B------:R-:W-:Y:S02]  /*1150*/  HADD2.F32 R30, -RZ, R14.H1_H1 ;  /* 0x3000000eff1e7230 */ /* 0x000fe40000004100 */
[----:B------:R-:W-:Y:S02]  /*1160*/  HADD2.F32 R29, -RZ, R17.H0_H0 ;  /* 0x20000011ff1d7230 */ /* 0x000fe40000004100 */
[----:B------:R-:W-:Y:S02]  /*1170*/  HADD2.F32 R28, -RZ, R15.H0_H0 ;  /* 0x2000000fff1c7230 */ /* 0x000fe40000004100 */
[----:B0-----:R-:W-:Y:S01]  /*1180*/  FADD.FTZ R19, R19, UR6 ;  /* 0x0000000613137e21 */ /* 0x001fe20008010000 */
[--C-:B------:R-:W-:Y:S01]  /*1190*/  FADD.FTZ R24, R43, -R18.reuse ;  /* 0x800000122b187221 */ /* 0x100fe20000010000 */
[--C-:B------:R-:W-:Y:S01]  /*11a0*/  FADD.FTZ R20, R37, -R18.reuse ;  /* 0x8000001225147221 */ /* 0x100fe20000010000 */
[--C-:B------:R-:W-:Y:S01]  /*11b0*/  FADD.FTZ R40, R3, -R18.reuse ;  /* 0x8000001203287221 */ /* 0x100fe20000010000 */
[----:B------:R-:W-:Y:S01]  /*11c0*/  FADD.FTZ R22, R41, -R18 ;  /* 0x8000001229167221 */ /* 0x000fe20000010000 */
[----:B------:R-:W-:Y:S01]  /*11d0*/  ULDC.64 UR6, c[0x0][0x210] ;  /* 0x0000840000067ab9 */ /* 0x000fe20000000a00 */
[----:B------:R-:W0:Y:S02]  /*11e0*/  MUFU.RSQ R19, R19 ;  /* 0x0000001300137308 */ /* 0x000e240000001400 */
[C---:B0-----:R-:W-:Y:S01]  /*11f0*/  FMUL.FTZ R37, R19.reuse, R24 ;  /* 0x0000001813257220 */ /* 0x041fe20000410000 */
[C---:B------:R-:W-:Y:S01]  /*1200*/  FMUL.FTZ R23, R19.reuse, R22 ;  /* 0x0000001613177220 */ /* 0x040fe20000410000 */
[----:B------:R-:W-:-:S02]  /*1210*/  FMUL.FTZ R20, R19, R20 ;  /* 0x0000001413147220 */ /* 0x000fc40000410000 */
[--C-:B------:R-:W-:Y:S01]  /*1220*/  FFMA.FTZ R3, R26, R37, R27.reuse ;  /* 0x000000251a037223 */ /* 0x100fe2000001001b */
[----:B------:R-:W-:Y:S01]  /*1230*/  FMUL.FTZ R37, R40, R19 ;  /* 0x0000001328257220 */ /* 0x000fe20000410000 */
[----:B------:R-:W-:Y:S01]  /*1240*/  FADD.FTZ R40, R11, -R18 ;  /* 0x800000120b287221 */ /* 0x000fe20000010000 */
[----:B------:R-:W-:Y:S01]  /*1250*/  FFMA.FTZ R23, R31, R23, R30 ;  /* 0x000000171f177223 */ /* 0x000fe2000001001e */
[--C-:B------:R-:W-:Y:S01]  /*1260*/  FFMA.FTZ R21, R33, R20, R32.reuse ;  /* 0x0000001421157223 */ /* 0x100fe20000010020 */
[----:B------:R-:W-:Y:S01]  /*1270*/  FFMA.FTZ R11, R37, R33, R32 ;  /* 0x00000021250b7223 */ /* 0x000fe20000010020 */
[----:B------:R-:W-:Y:S01]  /*1280*/  FMUL.FTZ R37, R19, R40 ;  /* 0x0000002813257220 */ /* 0x000fe20000410000 */
[--C-:B------:R-:W-:Y:S01]  /*1290*/  FADD.FTZ R40, R13, -R18.reuse ;  /* 0x800000120d287221 */ /* 0x100fe20000010000 */
[----:B------:R-:W-:Y:S01]  /*12a0*/  FADD.FTZ R20, R39, -R18 ;  /* 0x8000001227147221 */ /* 0x000fe20000010000 */
[----:B------:R-:W-:Y:S01]  /*12b0*/  FMUL.FTZ R22, R21, -1.4426950216293334961 ;  /* 0xbfb8aa3b15167820 */ /* 0x000fe20000410000 */
[----:B------:R-:W-:Y:S01]  /*12c0*/  FFMA.FTZ R30, R37, R31, R30 ;  /* 0x0000001f251e7223 */ /* 0x000fe2000001001e */
[----:B------:R-:W-:Y:S01]  /*12d0*/  FMUL.FTZ R37, R19, R40 ;  /* 0x0000002813257220 */ /* 0x000fe20000410000 */
[----:B------:R-:W-:Y:S01]  /*12e0*/  FADD.FTZ R40, R35, -R18 ;  /* 0x8000001223287221 */ /* 0x000fe20000010000 */
[----:B------:R-:W-:Y:S01]  /*12f0*/  FMUL.FTZ R20, R19, R20 ;  /* 0x0000001413147220 */ /* 0x000fe20000410000 */
[----:B------:R-:W-:Y:S01]  /*1300*/  FMUL.FTZ R25, R23, -1.4426950216293334961 ;  /* 0xbfb8aa3b17197820 */ /* 0x000fe20000410000 */
[----:B------:R-:W-:Y:S01]  /*1310*/  FMUL.FTZ R39, R3, -1.4426950216293334961 ;  /* 0xbfb8aa3b03277820 */ /* 0x000fe20000410000 */
[----:B------:R-:W-:Y:S01]  /*1320*/  FMUL.FTZ R40, R19, R40 ;  /* 0x0000002813287220 */ /* 0x000fe20000410000 */
[--C-:B------:R-:W-:Y:S01]  /*1330*/  FFMA.FTZ R20, R29, R20, R28.reuse ;  /* 0x000000141d147223 */ /* 0x100fe2000001001c */
[----:B------:R-:W-:Y:S01]  /*1340*/  FFMA.FTZ R28, R37, R29, R28 ;  /* 0x0000001d251c7223 */ /* 0x000fe2000001001c */
[----:B------:R-:W-:Y:S01]  /*1350*/  FMUL.FTZ R33, R11, -1.4426950216293334961 ;  /* 0xbfb8aa3b0b217820 */ /* 0x000fe20000410000 */
[----:B------:R-:W-:Y:S01]  /*1360*/  FFMA.FTZ R26, R40, R26, R27 ;  /* 0x0000001a281a7223 */ /* 0x000fe2000001001b */
[----:B------:R-:W-:Y:S01]  /*1370*/  FMUL.FTZ R24, R20, -1.4426950216293334961 ;  /* 0xbfb8aa3b14187820 */ /* 0x000fe20000410000 */
[----:B------:R-:W-:Y:S01]  /*1380*/  FMUL.FTZ R19, R28, -1.4426950216293334961 ;  /* 0xbfb8aa3b1c137820 */ /* 0x000fe20000410000 */
[----:B------:R-:W-:Y:S01]  /*1390*/  FMUL.FTZ R31, R30, -1.4426950216293334961 ;  /* 0xbfb8aa3b1e1f7820 */ /* 0x000fe20000410000 */
[----:B------:R-:W-:Y:S01]  /*13a0*/  FMUL.FTZ R27, R26, -1.4426950216293334961 ;  /* 0xbfb8aa3b1a1b7820 */ /* 0x000fe20000410000 */
[----:B------:R-:W0:Y:S08]  /*13b0*/  MUFU.EX2 R22, R22 ;  /* 0x0000001600167308 */ /* 0x000e300000000800 */
[----:B------:R-:W1:Y:S08]  /*13c0*/  MUFU.EX2 R19, R19 ;  /* 0x0000001300137308 */ /* 0x000e700000000800 */
[----:B------:R-:W2:Y:S01]  /*13d0*/  MUFU.EX2 R27, R27 ;  /* 0x0000001b001b7308 */ /* 0x000ea20000000800 */
[----:B0-----:R-:W-:-:S07]  /*13e0*/  FADD.FTZ R40, R22, 1 ;  /* 0x3f80000016287421 */ /* 0x001fce0000010000 */
        /* <DEDUP_REMOVED lines=8> */
[----:B------:R-:W1:Y:S01]  /*1470*/  MUFU.EX2 R24, R24 ;  /* 0x0000001800187308 */ /* 0x000e620000000800 */
[----:B--2---:R-:W-:-:S07]  /*1480*/  FADD.FTZ R13, R13, 1 ;  /* 0x3f8000000d0d7421 */ /* 0x004fce0000010000 */
[----:B------:R-:W2:Y:S01]  /*1490*/  MUFU.RCP R42, R13 ;  /* 0x0000000d002a7308 */ /* 0x000ea20000001000 */
[----:B0-----:R-:W-:-:S07]  /*14a0*/  FADD.FTZ R18, R18, 1 ;  /* 0x3f80000012127421 */ /* 0x001fce0000010000 */
[----:B------:R0:W3:Y:S01]  /*14b0*/  MUFU.RCP R25, R18 ;  /* 0x0000001200197308 */ /* 0x0000e20000001000 */
[----:B-1----:R-:W-:-:S07]  /*14c0*/  FADD.FTZ R24, R24, 1 ;  /* 0x3f80000018187421 */ /* 0x002fce0000010000 */
[----:B------:R-:W1:Y:S01]  /*14d0*/  MUFU.RCP R19, R19 ;  /* 0x0000001300137308 */ /* 0x000e620000001000 */
[----:B--2---:R-:W-:Y:S01]  /*14e0*/  FMUL.FTZ R11, R11, R42 ;  /* 0x0000002a0b0b7220 */ /* 0x004fe20000410000 */
[----:B0-----:R-:W-:-:S06]  /*14f0*/  IADD3 R18, P0, R7, UR6, RZ ;  /* 0x0000000607127c10 */ /* 0x001fcc000ff1e0ff */
[----:B------:R-:W0:Y:S01]  /*1500*/  MUFU.RCP R27, R27 ;  /* 0x0000001b001b7308 */ /* 0x000e220000001000 */
[----:B---3--:R-:W-:-:S05]  /*1510*/  FMUL.FTZ R30, R30, R25 ;  /* 0x000000191e1e7220 */ /* 0x008fca0000410000 */
[----:B------:R-:W-:Y:S02]  /*1520*/  F2FP.F16.F32.PACK_AB R11, R30, R11 ;  /* 0x0000000b1e0b723e */ /* 0x000fe400000000ff */
[----:B------:R-:W2:Y:S01]  /*1530*/  MUFU.RCP R40, R40 ;  /* 0x0000002800287308 */ /* 0x000ea20000001000 */
[----:B-1----:R-:W-:Y:S01]  /*1540*/  FMUL.FTZ R28, R28, R19 ;  /* 0x000000131c1c7220 */ /* 0x002fe20000410000 */
[----:B------:R-:W-:Y:S02]  /*1550*/  IADD3.X R19, R8, UR7, RZ, P0, !PT ;  /* 0x0000000708137c10 */ /* 0x000fe400087fe4ff */
[----:B------:R-:W-:Y:S02]  /*1560*/  IADD3 R8, P0, R9, UR6, RZ ;  /* 0x0000000609087c10 */ /* 0x000fe4000ff1e0ff */
[----:B------:R-:W-:Y:S01]  /*1570*/  PRMT R7, R11, 0x7632, R7 ;  /* 0x000076320b077816 */ /* 0x000fe20000000007 */
[----:B------:R1:W-:Y:S01]  /*1580*/  STG.E.U16 desc[UR8][R18.64], R11 ;  /* 0x0000000b12007986 */ /* 0x0003e2000c101508 */
[----:B------:R-:W3:Y:S01]  /*1590*/  MUFU.RCP R22, R22 ;  /* 0x0000001600167308 */ /* 0x000ee20000001000 */
[----:B0-----:R-:W-:Y:S01]  /*15a0*/  FMUL.FTZ R13, R26, R27 ;  /* 0x0000001b1a0d7220 */ /* 0x001fe20000410000 */
[----:B------:R-:W-:Y:S01]  /*15b0*/  IADD3.X R9, R10, UR7, RZ, P0, !PT ;  /* 0x000000070a097c10 */ /* 0x000fe200087fe4ff */
[----:B------:R1:W-:Y:S01]  /*15c0*/  STG.E.U16 desc[UR8][R18.64+0x2], R7 ;  /* 0x0000020712007986 */ /* 0x0003e2000c101508 */
[----:B------:R-:W-:Y:S01]  /*15d0*/  IADD3 R5, P0, R5, 0x2, RZ ;  /* 0x0000000205057810 */ /* 0x000fe20007f1e0ff */
[----:B------:R-:W-:Y:S01]  /*15e0*/  ULDC.64 UR6, c[0x0][0x238] ;  /* 0x00008e0000067ab9 */ /* 0x000fe20000000a00 */
[----:B------:R-:W-:-:S02]  /*15f0*/  F2FP.F16.F32.PACK_AB R28, R13, R28 ;  /* 0x0000001c0d1c723e */ /* 0x000fc400000000ff */
[----:B------:R-:W0:Y:S01]  /*1600*/  MUFU.RCP R29, R24 ;  /* 0x00000018001d7308 */ /* 0x000e220000001000 */
[----:B--2---:R-:W-:Y:S01]  /*1610*/  FMUL.FTZ R40, R21, R40 ;  /* 0x0000002815287220 */ /* 0x004fe20000410000 */
[----:B------:R-:W-:Y:S01]  /*1620*/  PRMT R13, R28, 0x7632, R13 ;  /* 0x000076321c0d7816 */ /* 0x000fe2000000000d */
[----:B------:R1:W-:Y:S01]  /*1630*/  STG.E.U16 desc[UR8][R18.64+0x4], R28 ;  /* 0x0000041c12007986 */ /* 0x0003e2000c101508 */
[----:B------:R-:W-:Y:S02]  /*1640*/  IADD3.X R0, RZ, R0, RZ, P0, !PT ;  /* 0x00000000ff007210 */ /* 0x000fe400007fe4ff */
[----:B------:R-:W-:Y:S01]  /*1650*/  ISETP.GE.U32.AND P0, PT, R5, UR6, PT ;  /* 0x0000000605007c0c */ /* 0x000fe2000bf06070 */
[----:B------:R1:W-:Y:S01]  /*1660*/  STG.E.U16 desc[UR8][R18.64+0x6], R13 ;  /* 0x0000060d12007986 */ /* 0x0003e2000c101508 */
[----:B------:R-:W2:Y:S01]  /*1670*/  MUFU.RCP R32, R32 ;  /* 0x0000002000207308 */ /* 0x000ea20000001000 */
[----:B---3--:R-:W-:Y:S01]  /*1680*/  FMUL.FTZ R23, R23, R22 ;  /* 0x0000001617177220 */ /* 0x008fe20000410000 */
[----:B------:R-:W-:-:S04]  /*1690*/  ISETP.GE.AND.EX P0, PT, R0, UR7, PT, P0 ;  /* 0x0000000700007c0c */ /* 0x000fc8000bf06300 */
[----:B------:R-:W-:Y:S01]  /*16a0*/  F2FP.F16.F32.PACK_AB R40, R23, R40 ;  /* 0x000000281728723e */ /* 0x000fe200000000ff */
[----:B0-----:R-:W-:-:S04]  /*16b0*/  FMUL.FTZ R20, R20, R29 ;  /* 0x0000001d14147220 */ /* 0x001fc80000410000 */
[----:B------:R1:W-:Y:S01]  /*16c0*/  STG.E.U16 desc[UR8][R8.64], R40 ;  /* 0x0000002808007986 */ /* 0x0003e2000c101508 */
[----:B--2---:R-:W-:-:S05]  /*16d0*/  FMUL.FTZ R3, R3, R32 ;  /* 0x0000002003037220 */ /* 0x004fca0000410000 */
[----:B------:R-:W-:Y:S02]  /*16e0*/  F2FP.F16.F32.PACK_AB R20, R3, R20 ;  /* 0x000000140314723e */ /* 0x000fe400000000ff */
[----:B------:R-:W-:Y:S02]  /*16f0*/  PRMT R3, R40, 0x7632, R3 ;  /* 0x0000763228037816 */ /* 0x000fe40000000003 */
[----:B------:R-:W-:Y:S01]  /*1700*/  PRMT R10, R20, 0x7632, R10 ;  /* 0x00007632140a7816 */ /* 0x000fe2000000000a */
[----:B------:R1:W-:Y:S04]  /*1710*/  STG.E.U16 desc[UR8][R8.64+0x4], R20 ;  /* 0x0000041408007986 */ /* 0x0003e8000c101508 */
[----:B------:R1:W-:Y:S04]  /*1720*/  STG.E.U16 desc[UR8][R8.64+0x2], R3 ;  /* 0x0000020308007986 */ /* 0x0003e8000c101508 */
[----:B------:R1:W-:Y:S01]  /*1730*/  STG.E.U16 desc[UR8][R8.64+0x6], R10 ;  /* 0x0000060a08007986 */ /* 0x0003e2000c101508 */
[----:B------:R-:W-:Y:S05]  /*1740*/  @!P0 BRA `(.L_x_3768) ;  /* 0xffffffe800d08947 */ /* 0x000fea000383ffff */
[----:B------:R-:W-:Y:S05]  /*1750*/  EXIT ;  /* 0x000000000000794d */ /* 0x000fea0003800000 */
.L_x_3769:
        /* <DEDUP_REMOVED lines=10> */
.L_x_3882:


//--------------------- .text._ZN13group_norm_v214gn_cuda_kernelI6__halfLi320ELi1ELi16ELi20ELi1024ELb1ELi16ELi320ELi320ELi4ELb1ELi2ELb0ELb0ENS_16CompileConditionILi900EEEEEvPT_PKS4_S7_S7_flPfS8_Pj --------------------------
	.section	.text._ZN13group_norm_v214gn_cuda_kernelI6__halfLi320ELi1ELi16ELi20ELi1024ELb1ELi16ELi320ELi320ELi4ELb1ELi2ELb0ELb0ENS_16CompileConditionILi900EEEEEvPT_PKS4_S7_S7_flPfS8_Pj,"ax",@progbits
	.align	128
        .global         _ZN13group_norm_v214gn_cuda_kernelI6__halfLi320ELi1ELi16ELi20ELi1024ELb1ELi16ELi320ELi320ELi4ELb1ELi2ELb0ELb0ENS_16CompileConditionILi900EEEEEvPT_PKS4_S7_S7_flPfS8_Pj
        .type           _ZN13group_norm_v214gn_cuda_kernelI6__halfLi320ELi1ELi16ELi20ELi1024ELb1ELi16ELi320ELi320ELi4ELb1ELi2ELb0ELb0ENS_16CompileConditionILi900EEEEEvPT_PKS4_S7_S7_flPfS8_Pj,@function
        .size           _ZN13group_norm_v214gn_cuda_kernelI6__halfLi320ELi1ELi16ELi20ELi1024ELb1ELi16ELi320ELi320ELi4ELb1ELi2ELb0ELb0ENS_16CompileConditionILi900EEEEEvPT_PKS4_S7_S7_flPfS8_Pj,(.L_x_3883 - _ZN13group_norm_v214gn_cuda_kernelI6__halfLi320ELi1ELi16ELi20ELi1024ELb1ELi16ELi320ELi320ELi4ELb1ELi2ELb0ELb0ENS_16CompileConditionILi900EEEEEvPT_PKS4_S7_S7_flPfS8_Pj)
        .other          _ZN13group_norm_v214gn_cuda_kernelI6__halfLi320ELi1ELi16ELi20ELi1024ELb1ELi16ELi320ELi320ELi4ELb1ELi2ELb0ELb0ENS_16CompileConditionILi900EEEEEvPT_PKS4_S7_S7_flPfS8_Pj,@"STO_CUDA_ENTRY STV_DEFAULT"
_ZN13group_norm_v214gn_cuda_kernelI6__halfLi320ELi1ELi16ELi20ELi1024ELb1ELi16ELi320ELi320ELi4ELb1ELi2ELb0ELb0ENS_16CompileConditionILi900EEEEEvPT_PKS4_S7_S7_flPfS8_Pj:
.text._ZN13group_norm_v214gn_cuda_kernelI6__halfLi320ELi1ELi16ELi20ELi1024ELb1ELi16ELi320ELi320ELi4ELb1ELi2ELb0ELb0ENS_16CompileConditionILi900EEEEEvPT_PKS4_S7_S7_flPfS8_Pj:
        /* <DEDUP_REMOVED lines=11> */
[----:B------:R-:W-:Y:S01]  /*00b0*/  ISETP.EQ.U32.AND P2, PT, RZ, UR10, PT ;  /* 0x0000000aff007c0c */ /* 0x000fe2000bf42070 */
[----:B------:R-:W-:Y:S01]  /*00c0*/  HFMA2.MMA R18, -RZ, RZ, 0, 0 ;  /* 0x00000000ff127435 */ /* 0x000fe200000001ff */
[----:B------:R-:W-:Y:S02]  /*00d0*/  MOV R13, 0x7fffffc1 ;  /* 0x7fffffc1000d7802 */ /* 0x000fe40000000f00 */
[----:B------:R-:W-:Y:S02]  /*00e0*/  MOV R19, UR8 ;  /* 0x0000000800137c02 */ /* 0x000fe40008000f00 */
[----:B------:R-:W-:Y:S01]  /*00f0*/  MOV R17, RZ ;  /* 0x000000ff00117202 */ /* 0x000fe20000000f00 */
[----:B-1----:R-:W-:-:S02]  /*0100*/  ULEA UR6, UR5, UR4, 0x18 ;  /* 0x0000000405067291 */ /* 0x002fc4000f8ec03f */
        /* <DEDUP_REMOVED lines=17> */
[----:B------:R-:W-:Y:S01]  /*0220*/  LOP3.LUT R27, R4, 0xffffffc0, R27, 0xe2, !PT ;  /* 0xffffffc0041b7812 */ /* 0x000fe200078ee21b */
        /* <DEDUP_REMOVED lines=15> */
[----:B------:R-:W-:Y:S01]  /*0320*/  LOP3.LUT R20, R25, 0x18, RZ, 0xc0, !PT ;  /* 0x0000001819147812 */ /* 0x000fe200078ec0ff */
[--C-:B------:R-:W-:Y:S01]  /*0330*/  IMAD R21, R6, 0x28, R7.reuse ;  /* 0x0000002806157824 */ /* 0x100fe200078e0207 */
[----:B------:R-:W-:Y:S01]  /*0340*/  ISETP.GT.U32.OR P0, PT, R14, 0xf, P0 ;  /* 0x0000000f0e00780c */ /* 0x000fe20000704470 */
[----:B------:R-:W-:Y:S01]  /*0350*/  IMAD R7, R0, 0x28, R7 ;  /* 0x0000002800077824 */ /* 0x000fe200078e0207 */
[----:B------:R-:W-:-:S02]  /*0360*/  SHF.R.U32.HI R15, RZ, 0x4, R14 ;  /* 0x00000004ff0f7819 */ /* 0x000fc4000001160e */
[----:B------:R-:W-:Y:S02]  /*0370*/  IADD3 R24, R3, R20, RZ ;  /* 0x0000001403187210 */ /* 0x000fe40007ffe0ff */
[C---:B------:R-:W-:Y:S02]  /*0380*/  IADD3 R23, R20.reuse, R23, RZ ;  /* 0x0000001714177210 */ /* 0x040fe40007ffe0ff */
[C---:B------:R-:W-:Y:S02]  /*0390*/  IADD3 R22, R20.reuse, R5, RZ ;  /* 0x0000000514167210 */ /* 0x040fe40007ffe0ff */
[----:B------:R-:W-:Y:S02]  /*03a0*/  IADD3 R21, R20, R21, RZ ;  /* 0x0000001514157210 */ /* 0x000fe40007ffe0ff */
[----:B------:R-:W-:Y:S02]  /*03b0*/  LOP3.LUT R16, R14, 0xf, RZ, 0xc0, !PT ;  /* 0x0000000f0e107812 */ /* 0x000fe400078ec0ff */
[----:B------:R-:W-:-:S02]  /*03c0*/  IADD3 R20, R20, R7, RZ ;  /* 0x0000000714147210 */ /* 0x000fc40007ffe0ff */
[----:B------:R-:W-:Y:S02]  /*03d0*/  ISETP.EQ.OR.EX P0, PT, RZ, UR11, P0, P2 ;  /* 0x0000000bff007c0c */ /* 0x000fe40008702720 */
[----:B------:R-:W-:Y:S02]  /*03e0*/  SHF.R.S32.HI R14, RZ, 0x1f, R14 ;  /* 0x0000001fff0e7819 */ /* 0x000fe4000001140e */
[----:B------:R-:W-:Y:S02]  /*03f0*/  SEL R13, R13, 0x1, !P1 ;  /* 0x000000010d0d7807 */ /* 0x000fe40004800000 */
[----:B------:R-:W-:Y:S02]  /*0400*/  LEA R12, R15, UR4, 0x3 ;  /* 0x000000040f0c7c11 */ /* 0x000fe4000f8e18ff */
[----:B------:R-:W-:Y:S02]  /*0410*/  LOP3.LUT R10, R2, 0xfffffff8, RZ, 0xc0, !PT ;  /* 0xfffffff8020a7812 */ /* 0x000fe400078ec0ff */
[----:B------:R-:W-:-:S02]  /*0420*/  MOV R70, UR6 ;  /* 0x0000000600467c02 */ /* 0x000fc40008000f00 */
[----:B------:R-:W-:Y:S01]  /*0430*/  MOV R71, UR7 ;  /* 0x0000000700477c02 */ /* 0x000fe20008000f00 */
[----:B------:R-:W-:-:S06]  /*0440*/  ULDC.64 UR6, c[0x0][0x208] ;  /* 0x0000820000067ab9 */ /* 0x000fcc0000000a00 */
.L_x_3776:
        /* <DEDUP_REMOVED lines=50> */
[----:B------:R-:W-:Y:S01]  /*0770*/  ISETP.NE.AND P2, PT, R8, RZ, PT ;  /* 0x000000ff0800720c */ /* 0x000fe20003f45270 */
[--C-:B--2---:R-:W-:Y:S02]  /*0780*/  HADD2.F32 R3, -RZ, R32.reuse.H0_H0 ;  /* 0x20000020ff037230 */ /* 0x104fe40000004100 */
[----:B------:R-:W-:-:S02]  /*0790*/  HADD2.F32 R45, -RZ, R32.H1_H1 ;  /* 0x30000020ff2d7230 */ /* 0x000fc40000004100 */
[--C-:B------:R-:W-:Y:S02]  /*07a0*/  HADD2.F32 R43, -RZ, R33.reuse.H0_H0 ;  /* 0x20000021ff2b7230 */ /* 0x100fe40000004100 */
        /* <DEDUP_REMOVED lines=18> */
[----:B------:R-:W-:Y:S01]  /*08d0*/  FADD.FTZ R32, R32, R53 ;  /* 0x0000003520207221 */ /* 0x000fe20000010000 */
[--C-:B----4-:R-:W-:Y:S02]  /*08e0*/  HADD2.F32 R57, -RZ, R36.reuse.H0_H0 ;  /* 0x20000024ff397230 */ /* 0x110fe40000004100 */
[----:B------:R-:W-:Y:S01]  /*08f0*/  FFMA.FTZ R40, R59, R59, R40 ;  /* 0x0000003b3b287223 */ /* 0x000fe20000010028 */
[----:B------:R-:W-:Y:S01]  /*0900*/  FADD.FTZ R32, R32, R59 ;  /* 0x0000003b20207221 */ /* 0x000fe20000010000 */
[----:B------:R-:W-:-:S02]  /*0910*/  HADD2.F32 R63, -RZ, R36.H1_H1 ;  /* 0x30000024ff3f7230 */ /* 0x000fc40000004100 */
[----:B------:R-:W-:Y:S01]  /*0920*/  FFMA.FTZ R40, R57, R57, R40 ;  /* 0x0000003939287223 */ /* 0x000fe20000010028 */
[----:B------:R-:W-:Y:S01]  /*0930*/  FADD.FTZ R32, R32, R57 ;  /* 0x0000003920207221 */ /* 0x000fe20000010000 */
[--C-:B------:R-:W-:Y:S02]  /*0940*/  HADD2.F32 R61, -RZ, R37.reuse.H0_H0 ;  /* 0x20000025ff3d7230 */ /* 0x100fe40000004100 */
        /* <DEDUP_REMOVED lines=11> */
[--C-:B------:R-:W-:Y:S02]  /*0a00*/  HADD2.F32 R69, -RZ, R39.reuse.H0_H0 ;  /* 0x20000027ff457230 */ /* 0x100fe40000004100 */
[----:B------:R-:W-:Y:S01]  /*0a10*/  FFMA.FTZ R34, R42, R42, R35 ;  /* 0x0000002a2a227223 */ /* 0x000fe20000010023 */
[----:B------:R-:W-:Y:S01]  /*0a20*/  FADD.FTZ R32, R33, R42 ;  /* 0x0000002a21207221 */ /* 0x000fe20000010000 */
[----:B------:R-:W-:-:S02]  /*0a30*/  HADD2.F32 R44, -RZ, R39.H1_H1 ;  /* 0x30000027ff2c7230 */ /* 0x000fc40000004100 */
        /* <DEDUP_REMOVED lines=30> */
[----:B------:R-:W3:Y:S08]  /*0c20*/  LDC R33, c[0x0][0x10] ;  /* 0x00000400ff217b82 */ /* 0x000ef00000000800 */
[----:B------:R-:W4:Y:S01]  /*0c30*/  LDC.64 R34, c[0x0][0x248] ;  /* 0x00009200ff227b82 */ /* 0x000f220000000a00 */
[----:B---3--:R-:W-:Y:S02]  /*0c40*/  IMAD R32, R33, R18, UR8 ;  /* 0x0000000821207e24 */ /* 0x008fe4000f8e0212 */
[----:B--2---:R-:W-:-:S03]  /*0c50*/  FADD.FTZ R33, R38, R41 ;  /* 0x0000002926217221 */ /* 0x004fc60000010000 */
[----:B------:R-:W-:-:S04]  /*0c60*/  LEA R32, R32, R27, 0xa ;  /* 0x0000001b20207211 */ /* 0x000fc800078e50ff */
[----:B------:R-:W-:Y:S01]  /*0c70*/  SHF.L.U32 R37, R32, 0x1, RZ ;  /* 0x0000000120257819 */ /* 0x000fe200000006ff */
[----:B-1----:R-:W-:-:S04]  /*0c80*/  FADD.FTZ R32, R36, R39 ;  /* 0x0000002724207221 */ /* 0x002fc80000010000 */
[----:B----4-:R-:W-:-:S05]  /*0c90*/  IMAD.WIDE.U32 R34, R37, 0x4, R34 ;  /* 0x0000000425227825 */ /* 0x010fca00078e0022 */
[----:B------:R3:W-:Y:S02]  /*0ca0*/  STG.E.64 desc[UR6][R34.64], R32 ;  /* 0x0000002022007986 */ /* 0x0007e4000c101b06 */
.L_x_3771:
[----:B------:R-:W-:Y:S05]  /*0cb0*/  BSYNC B0 ;  /* 0x0000000000007941 */ /* 0x000fea0003800000 */
.L_x_3770:
        /* <DEDUP_REMOVED lines=12> */
[----:B------:R-:W4:Y:S02]  /*0d80*/  S2R R35, SR_LTMASK ;  /* 0x0000000000237919 */ /* 0x000f240000003900 */
[----:B----4-:R-:W-:-:S06]  /*0d90*/  LOP3.LUT R35, R35, UR5, RZ, 0xc0, !PT ;  /* 0x0000000523237c12 */ /* 0x010fcc000f8ec0ff */
[----:B------:R-:W4:Y:S01]  /*0da0*/  POPC R35, R35 ;  /* 0x0000002300237309 */ /* 0x000f220000000000 */
[----:B---3--:R-:W4:Y:S02]  /*0db0*/  SHFL.IDX PT, R32, R33, R34, 0x1f ;  /* 0x00001f2221207589 */ /* 0x008f2400000e0000 */
[----:B----4-:R-:W-:-:S07]  /*0dc0*/  IMAD R32, R13, R35, R32 ;  /* 0x000000230d207224 */ /* 0x010fce00078e0220 */
.L_x_3773:
[----:B------:R-:W3:Y:S04]  /*0dd0*/  LD.E.STRONG.GPU R33, desc[UR6][R70.64] ;  /* 0x0000000646217980 */ /* 0x000ee8000c10f900 */
[----:B---3--:R-:W-:Y:S01]  /*0de0*/  CCTL.IVALL ;  /* 0x00000000ff00798f */ /* 0x008fe20002000000 */
[----:B------:R-:W-:Y:S05]  /*0df0*/  YIELD ;  /* 0x0000000000007946 */ /* 0x000fea0003800000 */
[----:B------:R-:W-:-:S04]  /*0e00*/  LOP3.LUT R33, R33, R32, RZ, 0x3c, !PT ;  /* 0x0000002021217212 */ /* 0x000fc800078e3cff */
[----:B------:R-:W-:-:S13]  /*0e10*/  ISETP.GT.AND P1, PT, R33, -0x1, PT ;  /* 0xffffffff2100780c */ /* 0x000fda0003f24270 */
[----:B------:R-:W-:Y:S05]  /*0e20*/  @P1 BRA `(.L_x_3773) ;  /* 0xfffffffc00e81947 */ /* 0x000fea000383ffff */
.L_x_3772:
[----:B------:R-:W-:Y:S01]  /*0e30*/  ISETP.GT.U32.AND P1, PT, R8, 0xff, PT ;  /* 0x000000ff0800780c */ /* 0x000fe20003f24070 */
[----:B------:R-:W-:Y:S05]  /*0e40*/  WARPSYNC.ALL ;  /* 0x0000000000007948 */ /* 0x000fea0003800000 */
[----:B------:R-:W-:Y:S01]  /*0e50*/  BAR.SYNC.DEFER_BLOCKING 0x0 ;  /* 0x0000000000007b1d */ /* 0x000fe20000010000 */
[----:B---3--:R-:W-:-:S05]  /*0e60*/  CS2R R32, SRZ ;  /* 0x0000000000207805 */ /* 0x008fca000001ff00 */
[----:B------:R-:W-:Y:S04]  /*0e70*/  BSSY B0, `(.L_x_3774) ;  /* 0x000001b000007945 */ /* 0x000fe80003800000 */
[----:B------:R-:W-:Y:S05]  /*0e80*/  @P1 BRA `(.L_x_3775) ;  /* 0x0000000000641947 */ /* 0x000fea0003800000 */
[----:B------:R-:W3:Y:S08]  /*0e90*/  LDC R33, c[0x0][0x10] ;  /* 0x00000400ff217b82 */ /* 0x000ef00000000800 */
[----:B01----:R-:W0:Y:S01]  /*0ea0*/  LDC.64 R38, c[0x0][0x248] ;  /* 0x00009200ff267b82 */ /* 0x003e220000000a00 */
[----:B---3--:R-:W-:-:S05]  /*0eb0*/  IMAD R32, R33, R18, UR8 ;  /* 0x0000000821207e24 */ /* 0x008fca000f8e0212 */
[----:B------:R-:W-:-:S04]  /*0ec0*/  LEA R33, R32, R15, 0x4 ;  /* 0x0000000f20217211 */ /* 0x000fc800078e20ff */
[----:B------:R-:W-:-:S04]  /*0ed0*/  LEA R32, R33, R16, 0x6 ;  /* 0x0000001021207211 */ /* 0x000fc800078e30ff */
[----:B------:R-:W-:-:S04]  /*0ee0*/  SHF.L.U32 R37, R32, 0x1, RZ ;  /* 0x0000000120257819 */ /* 0x000fc800000006ff */
[C---:B------:R-:W-:Y:S01]  /*0ef0*/  IADD3 R35, R37.reuse, 0x20, RZ ;  /* 0x0000002025237810 */ /* 0x040fe20007ffe0ff */
[C---:B0-----:R-:W-:Y:S01]  /*0f00*/  IMAD.WIDE.U32 R32, R37.reuse, 0x4, R38 ;  /* 0x0000000425207825 */ /* 0x041fe200078e0026 */
[----:B--2---:R-:W-:-:S03]  /*0f10*/  IADD3 R41, R37, 0x40, RZ ;  /* 0x0000004025297810 */ /* 0x004fc60007ffe0ff */
        /* <DEDUP_REMOVED lines=16> */
.L_x_3775:
[----:B------:R-:W-:Y:S05]  /*1020*/  BSYNC B0 ;  /* 0x0000000000007941 */ /* 0x000fea0003800000 */
.L_x_3774:
[----:B------:R-:W3:Y:S01]  /*1030*/  SHFL.BFLY PT, R34, R33, 0x8, 0x1f ;  /* 0x0d001f0021227f89 */ /* 0x000ee200000e0000 */
[----:B------:R-:W-:Y:S01]  /*1040*/  LOP3.LUT P1, RZ, R8, 0xffffff0f, RZ, 0xc0, !PT ;  /* 0xffffff0f08ff7812 */ /* 0x000fe2000782c0ff */
[----:B------:R-:W-:Y:S01]  /*1050*/  ULDC UR5, c[0x0][0x230] ;  /* 0x00008c0000057ab9 */ /* 0x000fe20000000800 */
[----:B-----5:R-:W-:Y:S01]  /*1060*/  HADD2.F32 R50, -RZ, R29.H1_H1 ;  /* 0x3000001dff327230 */ /* 0x020fe20000004100 */
[----:B------:R-:W4:Y:S01]  /*1070*/  SHFL.BFLY PT, R35, R32, 0x8, 0x1f ;  /* 0x0d001f0020237f89 */ /* 0x000f2200000e0000 */
[----:B------:R-:W-:Y:S01]  /*1080*/  HADD2.F32 R46, -RZ, R31.H0_H0 ;  /* 0x2000001fff2e7230 */ /* 0x000fe20000004100 */
[----:B------:R-:W-:Y:S01]  /*1090*/  ULDC.64 UR10, c[0x0][0x210] ;  /* 0x00008400000a7ab9 */ /* 0x000fe20000000a00 */
[----:B------:R-:W-:Y:S01]  /*10a0*/  LOP3.LUT R18, R18, 0x1, RZ, 0x3c, !PT ;  /* 0x0000000112127812 */ /* 0x000fe200078e3cff */
[----:B---3--:R-:W-:Y:S01]  /*10b0*/  FADD.FTZ R34, R34, R33 ;  /* 0x0000002122227221 */ /* 0x008fe20000010000 */
[----:B----4-:R-:W-:-:S04]  /*10c0*/  FADD.FTZ R35, R35, R32 ;  /* 0x0000002023237221 */ /* 0x010fc80000010000 */
[----:B------:R-:W3:Y:S04]  /*10d0*/  SHFL.BFLY PT, R37, R34, 0x4, 0x1f ;  /* 0x0c801f0022257f89 */ /* 0x000ee800000e0000 */
[----:B0-----:R-:W0:Y:S01]  /*10e0*/  SHFL.BFLY PT, R36, R35, 0x4, 0x1f ;  /* 0x0c801f0023247f89 */ /* 0x001e2200000e0000 */
[----:B---3--:R-:W-:Y:S01]  /*10f0*/  FADD.FTZ R37, R34, R37 ;  /* 0x0000002522257221 */ /* 0x008fe20000010000 */
[----:B0-----:R-:W-:-:S04]  /*1100*/  FADD.FTZ R36, R35, R36 ;  /* 0x0000002423247221 */ /* 0x001fc80000010000 */
[----:B------:R-:W0:Y:S04]  /*1110*/  SHFL.BFLY PT, R38, R37, 0x2, 0x1f ;  /* 0x0c401f0025267f89 */ /* 0x000e2800000e0000 */
[----:B-1----:R-:W1:Y:S01]  /*1120*/  SHFL.BFLY PT, R39, R36, 0x2, 0x1f ;  /* 0x0c401f0024277f89 */ /* 0x002e6200000e0000 */
[----:B0-----:R-:W-:Y:S01]  /*1130*/  FADD.FTZ R38, R37, R38 ;  /* 0x0000002625267221 */ /* 0x001fe20000010000 */
[----:B-1----:R-:W-:-:S04]  /*1140*/  FADD.FTZ R39, R36, R39 ;  /* 0x0000002724277221 */ /* 0x002fc80000010000 */
[----:B------:R-:W0:Y:S01]  /*1150*/  SHFL.BFLY PT, R33, R38, 0x1, 0x1f ;  /* 0x0c201f0026217f89 */ /* 0x000e2200000e0000 */
[----:B------:R-:W-:-:S03]  /*1160*/  HADD2.F32 R36, -RZ, R28.H0_H0 ;  /* 0x2000001cff247230 */ /* 0x000fc60000004100 */
[----:B------:R-:W1:Y:S01]  /*1170*/  SHFL.BFLY PT, R40, R39, 0x1, 0x1f ;  /* 0x0c201f0027287f89 */ /* 0x000e6200000e0000 */
[----:B0-----:R-:W-:-:S04]  /*1180*/  @!P1 FADD.FTZ R32, R38, R33 ;  /* 0x0000002126209221 */ /* 0x001fc80000010000 */
[----:B------:R-:W-:Y:S01]  /*1190*/  @!P1 FMUL.FTZ R32, R32, 4.8828125727595761418e-05 ;  /* 0x384ccccd20209820 */ /* 0x000fe20000410000 */
[----:B-1----:R-:W-:Y:S01]  /*11a0*/  @!P1 FADD.FTZ R34, R39, R40 ;  /* 0x0000002827229221 */ /* 0x002fe20000010000 */
[----:B------:R-:W-:Y:S02]  /*11b0*/  HADD2.F32 R39, -RZ, R29.H0_H0 ;  /* 0x2000001dff277230 */ /* 0x000fe40000004100 */
[----:B------:R-:W-:-:S04]  /*11c0*/  @!P1 FMUL.FTZ R33, R32, R32 ;  /* 0x0000002020219220 */ /* 0x000fc80000410000 */
[----:B------:R-:W-:-:S05]  /*11d0*/  @!P1 FFMA.FTZ R33, R34, 4.8828125727595761418e-05, -R33 ;  /* 0x384ccccd22219823 */ /* 0x000fca0000010821 */
[----:B------:R-:W-:-:S05]  /*11e0*/  @!P1 FMNMX.FTZ R33, RZ, R33, !PT ;  /* 0x00000021ff219209 */ /* 0x000fca0007810000 */
[----:B------:R-:W-:Y:S01]  /*11f0*/  @!P1 STS.64 [R12], R32 ;  /* 0x000000200c009388 */ /* 0x000fe20000000a00 */
[----:B------:R-:W-:Y:S06]  /*1200*/  BAR.SYNC.DEFER_BLOCKING 0x0 ;  /* 0x0000000000007b1d */ /* 0x000fec0000010000 */
[----:B------:R-:W0:Y:S02]  /*1210*/  LDS.64 R34, [R10+UR4] ;  /* 0x000000040a227984 */ /* 0x000e240008000a00 */
[----:B0-----:R-:W-:Y:S01]  /*1220*/  FADD.FTZ R35, R35, UR5 ;  /* 0x0000000523237e21 */ /* 0x001fe20008010000 */
[----:B------:R-:W-:Y:S01]  /*1230*/  FADD.FTZ R38, R3, -R34 ;  /* 0x8000002203267221 */ /* 0x000fe20000010000 */
[----:B------:R-:W-:-:S02]  /*1240*/  HADD2.F32 R3, -RZ, R30.H0_H0 ;  /* 0x2000001eff037230 */ /* 0x000fc40000004100 */
[--C-:B------:R-:W-:Y:S01]  /*1250*/  FADD.FTZ R40, R45, -R34.reuse ;  /* 0x800000222d287221 */ /* 0x100fe20000010000 */
[--C-:B------:R-:W-:Y:S01]  /*1260*/  FADD.FTZ R64, R61, -R34.reuse ;  /* 0x800000223d407221 */ /* 0x100fe20000010000 */
[----:B------:R-:W-:Y:S01]  /*1270*/  HADD2.F32 R45, -RZ, R31.H1_H1 ;  /* 0x3000001fff2d7230 */ /* 0x000fe20000004100 */
[----:B------:R-:W0:Y:S01]  /*1280*/  MUFU.RSQ R35, R35 ;  /* 0x0000002300237308 */ /* 0x000e220000001400 */
[--C-:B------:R-:W-:Y:S01]  /*1290*/  FADD.FTZ R48, R59, -R34.reuse ;  /* 0x800000223b307221 */ /* 0x100fe20000010000 */
[--C-:B------:R-:W-:Y:S01]  /*12a0*/  FADD.FTZ R42, R42, -R34.reuse ;  /* 0x800000222a2a7221 */ /* 0x100fe20000010000 */
[----:B0-----:R-:W-:Y:S01]  /*12b0*/  FMUL.FTZ R37, R38, R35 ;  /* 0x0000002326257220 */ /* 0x001fe20000410000 */
[----:B------:R-:W-:Y:S01]  /*12c0*/  FMUL.FTZ R33, R35, R40 ;  /* 0x0000002823217220 */ /* 0x000fe20000410000 */
[----:B------:R-:W-:Y:S02]  /*12d0*/  HADD2.F32 R38, -RZ, R28.H1_H1 ;  /* 0x3000001cff267230 */ /* 0x000fe40000004100 */
[----:B------:R-:W-:Y:S01]  /*12e0*/  FADD.FTZ R40, R49, -R34 ;  /* 0x8000002231287221 */ /* 0x000fe20000010000 */
[----:B------:R-:W-:Y:S01]  /*12f0*/  FFMA.FTZ R32, R37, R3, R36 ;  /* 0x0000000325207223 */ /* 0x000fe20000010024 */
[----:B------:R-:W-:-:S02]  /*1300*/  HADD2.F32 R37, -RZ, R30.H1_H1 ;  /* 0x3000001eff257230 */ /* 0x000fc40000004100 */
[C---:B------:R-:W-:Y:S01]  /*1310*/  FMUL.FTZ R51, R35.reuse, R64 ;  /* 0x0000004023337220 */ /* 0x040fe20000410000 */
[----:B------:R-:W-:Y:S01]  /*1320*/  FMUL.FTZ R29, R35, R40 ;  /* 0x00000028231d7220 */ /* 0x000fe20000410000 */
[--C-:B------:R-:W-:Y:S01]  /*1330*/  FADD.FTZ R40, R47, -R34.reuse ;  /* 0x800000222f287221 */ /* 0x100fe20000010000 */
[----:B------:R-:W-:Y:S01]  /*1340*/  FADD.FTZ R64, R67, -R34 ;  /* 0x8000002243407221 */ /* 0x000fe20000010000 */
[----:B------:R-:W-:Y:S01]  /*1350*/  FFMA.FTZ R28, R33, R37, R38 ;  /* 0x00000025211c7223 */ /* 0x000fe20000010026 */
[--C-:B------:R-:W-:Y:S01]  /*1360*/  FADD.FTZ R30, R43, -R34.reuse ;  /* 0x800000222b1e7221 */ /* 0x100fe20000010000 */
[----:B------:R-:W-:Y:S01]  /*1370*/  FMUL.FTZ R31, R35, R40 ;  /* 0x00000028231f7220 */ /* 0x000fe20000410000 */
[--C-:B------:R-:W-:Y:S01]  /*1380*/  FADD.FTZ R40, R55, -R34.reuse ;  /* 0x8000002237287221 */ /* 0x100fe20000010000 */
[----:B------:R-:W-:Y:S01]  /*1390*/  FMUL.FTZ R33, R28, -1.4426950216293334961 ;  /* 0xbfb8aa3b1c217820 */ /* 0x000fe20000410000 */
[----:B------:R-:W-:Y:S01]  /*13a0*/  FMUL.FTZ R43, R35, R48 ;  /* 0x00000030232b7220 */ /* 0x000fe20000410000 */
[--C-:B------:R-:W-:Y:S01]  /*13b0*/  FADD.FTZ R48, R57, -R34.reuse ;  /* 0x8000002239307221 */ /* 0x100fe20000010000 */
[C---:B------:R-:W-:Y:S01]  /*13c0*/  FMUL.FTZ R30, R35.reuse, R30 ;  /* 0x0000001e231e7220 */ /* 0x040fe20000410000 */
[----:B------:R0:W1:Y:S01]  /*13d0*/  MUFU.EX2 R49, R33 ;  /* 0x0000002100317308 */ /* 0x0000620000000800 */
[C---:B------:R-:W-:Y:S01]  /*13e0*/  FMUL.FTZ R42, R35.reuse, R42 ;  /* 0x0000002a232a7220 */ /* 0x040fe20000410000 */
[----:B------:R-:W-:Y:S01]  /*13f0*/  FMUL.FTZ R47, R35, R48 ;  /* 0x00000030232f7220 */ /* 0x000fe20000410000 */
[----:B------:R-:W-:Y:S01]  /*1400*/  FADD.FTZ R48, R63, -R34 ;  /* 0x800000223f307221 */ /* 0x000fe20000010000 */
[--C-:B------:R-:W-:Y:S01]  /*1410*/  FFMA.FTZ R30, R30, R46, R39.reuse ;  /* 0x0000002e1e1e7223 */ /* 0x100fe20000010027 */
[----:B------:R-:W-:Y:S01]  /*1420*/  FFMA.FTZ R29, R29, R45, R50 ;  /* 0x0000002d1d1d7223 */ /* 0x000fe20000010032 */
[C-C-:B------:R-:W-:Y:S01]  /*1430*/  FFMA.FTZ R31, R3.reuse, R31, R36.reuse ;  /* 0x0000001f031f7223 */ /* 0x140fe20000010024 */
[----:B------:R-:W-:Y:S01]  /*1440*/  FFMA.FTZ R47, R3, R47, R36 ;  /* 0x0000002f032f7223 */ /* 0x000fe20000010024 */
[C---:B------:R-:W-:Y:S01]  /*1450*/  FMUL.FTZ R48, R35.reuse, R48 ;  /* 0x0000003023307220 */ /* 0x040fe20000410000 */
[----:B0-----:R-:W-:Y:S01]  /*1460*/  FMUL.FTZ R33, R35, R40 ;  /* 0x0000002823217220 */ /* 0x001fe20000410000 */
[--C-:B------:R-:W-:Y:S01]  /*1470*/  FADD.FTZ R40, R53, -R34.reuse ;  /* 0x8000002235287221 */ /* 0x100fe20000010000 */
[----:B------:R-:W-:Y:S01]  /*1480*/  FMUL.FTZ R53, R35, R64 ;  /* 0x0000004023357220 */ /* 0x000fe20000410000 */
[----:B------:R-:W-:Y:S01]  /*1490*/  FADD.FTZ R64, R65, -R34 ;  /* 0x8000002241407221 */ /* 0x000fe20000010000 */
[----:B------:R-:W-:Y:S01]  /*14a0*/  FFMA.FTZ R42, R37, R42, R38 ;  /* 0x0000002a252a7223 */ /* 0x000fe20000010026 */
[C---:B------:R-:W-:Y:S01]  /*14b0*/  FMUL.FTZ R40, R35.reuse, R40 ;  /* 0x0000002823287220 */ /* 0x040fe20000410000 */
[----:B------:R-:W-:Y:S01]  /*14c0*/  FMUL.FTZ R52, R30, -1.4426950216293334961 ;  /* 0xbfb8aa3b1e347820 */ /* 0x000fe20000410000 */
[----:B------:R-:W-:Y:S01]  /*14d0*/  FMUL.FTZ R64, R35, R64 ;  /* 0x0000004023407220 */ /* 0x000fe20000410000 */
[----:B------:R-:W-:Y:S01]  /*14e0*/  FFMA.FTZ R43, R45, R43, R50 ;  /* 0x0000002b2d2b7223 */ /* 0x000fe20000010032 */
[C-C-:B------:R-:W-:Y:S01]  /*14f0*/  FFMA.FTZ R40, R46.reuse, R40, R39.reuse ;  /* 0x000000282e287223 */ /* 0x140fe20000010027 */
[--C-:B------:R-:W-:Y:S01]  /*1500*/  FFMA.FTZ R51, R46, R51, R39.reuse ;  /* 0x000000332e337223 */ /* 0x100fe20000010027 */
[----:B------:R-:W-:Y:S01]  /*1510*/  FFMA.FTZ R3, R3, R64, R36 ;  /* 0x0000004003037223 */ /* 0x000fe20000010024 */
[----:B------:R-:W-:Y:S01]  /*1520*/  FADD.FTZ R64, R69, -R34 ;  /* 0x8000002245407221 */ /* 0x000fe20000010000 */
[----:B------:R-:W-:Y:S01]  /*1530*/  FMUL.FTZ R54, R29, -1.4426950216293334961 ;  /* 0xbfb8aa3b1d367820 */ /* 0x000fe20000410000 */
[----:B------:R-:W-:Y:S01]  /*1540*/  FMUL.FTZ R55, R31, -1.4426950216293334961 ;  /* 0xbfb8aa3b1f377820 */ /* 0x000fe20000410000 */
[C-C-:B------:R-:W-:Y:S01]  /*1550*/  FFMA.FTZ R33, R37.reuse, R33, R38.reuse ;  /* 0x0000002125217223 */ /* 0x140fe20000010026 */
[----:B------:R-:W-:Y:S01]  /*1560*/  FFMA.FTZ R48, R37, R48, R38 ;  /* 0x0000003025307223 */ /* 0x000fe20000010026 */
[----:B------:R-:W-:Y:S01]  /*1570*/  FADD.FTZ R34, R44, -R34 ;  /* 0x800000222c227221 */ /* 0x000fe20000010000 */
[----:B------:R-:W-:Y:S01]  /*1580*/  FMUL.FTZ R58, R40, -1.4426950216293334961 ;  /* 0xbfb8aa3b283a7820 */ /* 0x000fe20000410000 */
[----:B------:R-:W-:Y:S01]  /*1590*/  FMUL.FTZ R36, R3, -1.4426950216293334961 ;  /* 0xbfb8aa3b03247820 */ /* 0x000fe20000410000 */
[----:B------:R-:W-:Y:S01]  /*15a0*/  FMUL.FTZ R64, R35, R64 ;  /* 0x0000004023407220 */ /* 0x000fe20000410000 */
[----:B------:R-:W-:Y:S01]  /*15b0*/  FMUL.FTZ R37, R42, -1.4426950216293334961 ;  /* 0xbfb8aa3b2a257820 */ /* 0x000fe20000410000 */
[----:B------:R-:W-:Y:S01]  /*15c0*/  FMUL.FTZ R60, R43, -1.4426950216293334961 ;  /* 0xbfb8aa3b2b3c7820 */ /* 0x000fe20000410000 */
[----:B------:R-:W-:Y:S01]  /*15d0*/  FMUL.FTZ R59, R51, -1.4426950216293334961 ;  /* 0xbfb8aa3b333b7820 */ /* 0x000fe20000410000 */
[----:B------:R-:W0:Y:S01]  /*15e0*/  MUFU.EX2 R52, R52 ;  /* 0x0000003400347308 */ /* 0x000e220000000800 */
[----:B------:R-:W-:Y:S01]  /*15f0*/  FMUL.FTZ R34, R35, R34 ;  /* 0x0000002223227220 */ /* 0x000fe20000410000 */
[----:B--2---:R-:W-:Y:S01]  /*1600*/  FMUL.FTZ R41, R32, -1.4426950216293334961 ;  /* 0xbfb8aa3b20297820 */ /* 0x004fe20000410000 */
[----:B------:R-:W-:Y:S01]  /*1610*/  FMUL.FTZ R62, R47, -1.4426950216293334961 ;  /* 0xbfb8aa3b2f3e7820 */ /* 0x000fe20000410000 */
[----:B------:R-:W-:Y:S01]  /*1620*/  FFMA.FTZ R46, R46, R64, R39 ;  /* 0x000000402e2e7223 */ /* 0x000fe20000010027 */
[C-C-:B------:R-:W-:Y:S01]  /*1630*/  FFMA.FTZ R53, R45.reuse, R53, R50.reuse ;  /* 0x000000352d357223 */ /* 0x140fe20000010032 */
[----:B------:R-:W-:Y:S01]  /*1640*/  FFMA.FTZ R45, R45, R34, R50 ;  /* 0x000000222d2d7223 */ /* 0x000fe20000010032 */
[----:B------:R-:W-:Y:S01]  /*1650*/  FMUL.FTZ R56, R33, -1.4426950216293334961 ;  /* 0xbfb8aa3b21387820 */ /* 0x000fe20000410000 */
[----:B------:R-:W2:Y:S01]  /*1660*/  MUFU.EX2 R54, R54 ;  /* 0x0000003600367308 */ /* 0x000ea20000000800 */
[----:B------:R-:W-:Y:S01]  /*1670*/  FMUL.FTZ R57, R48, -1.4426950216293334961 ;  /* 0xbfb8aa3b30397820 */ /* 0x000fe20000410000 */
[----:B------:R-:W-:Y:S01]  /*1680*/  FMUL.FTZ R50, R45, -1.4426950216293334961 ;  /* 0xbfb8aa3b2d327820 */ /* 0x000fe20000410000 */
[----:B------:R-:W-:Y:S01]  /*1690*/  FMUL.FTZ R44, R46, -1.4426950216293334961 ;  /* 0xbfb8aa3b2e2c7820 */ /* 0x000fe20000410000 */
[----:B------:R-:W3:Y:S01]  /*16a0*/  @!P0 LDS.64 R34, [R25+UR4] ;  /* 0x0000000419228984 */ /* 0x000ee20008000a00 */
[----:B-1----:R-:W-:-:S03]  /*16b0*/  FADD.FTZ R49, R49, 1 ;  /* 0x3f80000031317421 */ /* 0x002fc60000010000 */
[----:B------:R-:W1:Y:S01]  /*16c0*/  MUFU.EX2 R55, R55 ;  /* 0x0000003700377308 */ /* 0x000e620000000800 */
[----:B0-----:R-:W-:-:S07]  /*16d0*/  FADD.FTZ R63, R52, 1 ;  /* 0x3f800000343f7421 */ /* 0x001fce0000010000 */
[----:B------:R-:W0:Y:S01]  /*16e0*/  MUFU.EX2 R38, R36 ;  /* 0x0000002400267308 */ /* 0x000e220000000800 */
[----:B--2---:R-:W-:-:S07]  /*16f0*/  FADD.FTZ R52, R54, 1 ;  /* 0x3f80000036347421 */ /* 0x004fce0000010000 */
[----:B------:R2:W-:Y:S01]  /*1700*/  MUFU.EX2 R39, R37 ;  /* 0x0000002500277308 */ /* 0x0005e20000000800 */
[----:B-1----:R-:W-:-:S07]  /*1710*/  FADD.FTZ R54, R55, 1 ;  /* 0x3f80000037367421 */ /* 0x002fce0000010000 */
[----:B------:R-:W1:Y:S01]  /*1720*/  MUFU.EX2 R58, R58 ;  /* 0x0000003a003a7308 */ /* 0x000e620000000800 */
[----:B--2---:R-:W2:Y:S01]  /*1730*/  @!P0 LDC.64 R36, c[0x0][0x240] ;  /* 0x00009000ff248b82 */ /* 0x004ea20000000a00 */
[----:B0-----:R-:W-:Y:S01]  /*1740*/  FADD.FTZ R65, R38, 1 ;  /* 0x3f80000026417421 */ /* 0x001fe20000010000 */
[----:B------:R-:W-:-:S05]  /*1750*/  LEA R38, P2, R11, UR10, 0x1 ;  /* 0x0000000a0b267c11 */ /* 0x000fca000f8408ff */
[----:B------:R-:W0:Y:S08]  /*1760*/  MUFU.EX2 R60, R60 ;  /* 0x0000003c003c7308 */ /* 0x000e300000000800 */
[----:B------:R-:W4:Y:S01]  /*1770*/  MUFU.EX2 R59, R59 ;  /* 0x0000003b003b7308 */ /* 0x000f220000000800 */
[----:B-1----:R-:W-:-:S07]  /*1780*/  FADD.FTZ R55, R58, 1 ;  /* 0x3f8000003a377421 */ /* 0x002fce0000010000 */
[----:B------:R1:W3:Y:S01]  /*1790*/  MUFU.EX2 R61, R62 ;  /* 0x0000003e003d7308 */ /* 0x0002e20000000800 */
[----:B0-----:R-:W-:-:S07]  /*17a0*/  FADD.FTZ R58, R60, 1 ;  /* 0x3f8000003c3a7421 */ /* 0x001fce0000010000 */
[----:B------:R-:W0:Y:S01]  /*17b0*/  MUFU.EX2 R41, R41 ;  /* 0x0000002900297308 */ /* 0x000e220000000800 */
[----:B-1----:R-:W-:Y:S01]  /*17c0*/  FMUL.FTZ R62, R53, -1.4426950216293334961 ;  /* 0xbfb8aa3b353e7820 */ /* 0x002fe20000410000 */
[----:B----4-:R-:W-:Y:S01]  /*17d0*/  FADD.FTZ R64, R59, 1 ;  /* 0x3f8000003b407421 */ /* 0x010fe20000010000 */
[----:B------:R-:W-:-:S04]  /*17e0*/  @!P0 LEA R59, P1, R19, R8, 0x4 ;  /* 0x00000008133b8211 */ /* 0x000fc800078220ff */
[----:B------:R-:W-:Y:S01]  /*17f0*/  @!P0 LEA.HI.X R66, R19, R14, R17, 0x4, P1 ;  /* 0x0000000e13428211 */ /* 0x000fe200008f2411 */
[----:B------:R-:W1:Y:S01]  /*1800*/  MUFU.EX2 R56, R56 ;  /* 0x0000003800387308 */ /* 0x000e620000000800 */
[----:B---3--:R-:W-:Y:S01]  /*1810*/  FADD.FTZ R60, R61, 1 ;  /* 0x3f8000003d3c7421 */ /* 0x008fe20000010000 */
[----:B------:R-:W-:Y:S01]  /*1820*/  FADD.FTZ R61, R39, 1 ;  /* 0x3f800000273d7421 */ /* 0x000fe20000010000 */
[----:B------:R-:W-:Y:S02]  /*1830*/  LEA.HI.X R39, R11, UR11, R6, 0x1, P2 ;  /* 0x0000000b0b277c11 */ /* 0x000fe400090f0c06 */
[----:B------:R-:W-:Y:S02]  /*1840*/  LEA R68, P2, R7, UR10, 0x1 ;  /* 0x0000000a07447c11 */ /* 0x000fe4000f8408ff */
[----:B------:R-:W-:Y:S01]  /*1850*/  LEA R6, P3, R5, UR10, 0x1 ;  /* 0x0000000a05067c11 */ /* 0x000fe2000f8608ff */
[----:B------:R-:W3:Y:S01]  /*1860*/  MUFU.EX2 R57, R57 ;  /* 0x0000003900397308 */ /* 0x000ee20000000800 */
[----:B0-----:R-:W-:Y:S01]  /*1870*/  FADD.FTZ R41, R41, 1 ;  /* 0x3f80000029297421 */ /* 0x001fe20000010000 */
[----:B--2---:R-:W-:-:S02]  /*1880*/  @!P0 LEA R36, P1, R59, R36, 0x3 ;  /* 0x000000243b248211 */ /* 0x004fc400078218ff */
[----:B------:R-:W-:Y:S02]  /*1890*/  LEA.HI.X R69, R7, UR11, R2, 0x1, P2 ;  /* 0x0000000b07457c11 */ /* 0x000fe400090f0c02 */
[----:B------:R-:W-:Y:S02]  /*18a0*/  LEA.HI.X R7, R5, UR11, R0, 0x1, P3 ;  /* 0x0000000b05077c11 */ /* 0x000fe400098f0c00 */
[----:B------:R-:W0:Y:S01]  /*18b0*/  MUFU.EX2 R62, R62 ;  /* 0x0000003e003e7308 */ /* 0x000e220000000800 */
[----:B-1----:R-:W-:Y:S01]  /*18c0*/  FADD.FTZ R56, R56, 1 ;  /* 0x3f80000038387421 */ /* 0x002fe20000010000 */
[----:B------:R-:W-:Y:S02]  /*18d0*/  @!P0 LEA.HI.X R37, R59, R37, R66, 0x3, P1 ;  /* 0x000000253b258211 */ /* 0x000fe400008f1c42 */
[----:B------:R-:W-:-:S03]  /*18e0*/  LEA R66, P1, R9, UR10, 0x1 ;  /* 0x0000000a09427c11 */ /* 0x000fc6000f8208ff */
[----:B------:R1:W-:Y:S01]  /*18f0*/  @!P0 STG.E.64 desc[UR6][R36.64], R34 ;  /* 0x0000002224008986 */ /* 0x0003e2000c101b06 */
[----:B------:R-:W2:Y:S01]  /*1900*/  MUFU.EX2 R50, R50 ;  /* 0x0000003200327308 */ /* 0x000ea20000000800 */
[----:B---3--:R-:W-:Y:S01]  /*1910*/  FADD.FTZ R57, R57, 1 ;  /* 0x3f80000039397421 */ /* 0x008fe20000010000 */
[----:B------:R-:W-:Y:S01]  /*1920*/  LEA.HI.X R67, R9, UR11, R4, 0x1, P1 ;  /* 0x0000000b09437c11 */ /* 0x000fe200088f0c04 */
[----:B------:R-:W-:Y:S01]  /*1930*/  ULDC.64 UR10, c[0x0][0x238] ;  /* 0x00008e00000a7ab9 */ /* 0x000fe20000000a00 */
[----:B------:R-:W-:-:S04]  /*1940*/  IADD3 R19, P1, R19, 0x2, RZ ;  /* 0x0000000213137810 */ /* 0x000fc80007f3e0ff */
[----:B------:R-:W3:Y:S01]  /*1950*/  MUFU.EX2 R44, R44 ;  /* 0x0000002c002c7308 */ /* 0x000ee20000000800 */
[----:B0-----:R-:W-:Y:S01]  /*1960*/  FADD.FTZ R62, R62, 1 ;  /* 0x3f8000003e3e7421 */ /* 0x001fe20000010000 */
[----:B------:R-:W-:Y:S02]  /*1970*/  IADD3.X R17, RZ, R17, RZ, P1, !PT ;  /* 0x00000011ff117210 */ /* 0x000fe40000ffe4ff */
[----:B------:R-:W-:-:S04]  /*1980*/  ISETP.GE.U32.AND P1, PT, R19, UR10, PT ;  /* 0x0000000a13007c0c */ /* 0x000fc8000bf26070 */
[----:B------:R-:W0:Y:S01]  /*1990*/  MUFU.RCP R41, R41 ;  /* 0x0000002900297308 */ /* 0x000e220000001000 */
[----:B--2---:R-:W-:Y:S01]  /*19a0*/  FADD.FTZ R0, R50, 1 ;  /* 0x3f80000032007421 */ /* 0x004fe20000010000 */
[----:B------:R-:W-:-:S06]  /*19b0*/  ISETP.GE.AND.EX P1, PT, R17, UR11, PT, P1 ;  /* 0x0000000b11007c0c */ /* 0x000fcc000bf26310 */
[----:B------:R-:W2:Y:S01]  /*19c0*/  MUFU.RCP R49, R49 ;  /* 0x0000003100317308 */ /* 0x000ea20000001000 */
[----:B---3--:R-:W-:-:S07]  /*19d0*/  FADD.FTZ R44, R44, 1 ;  /* 0x3f8000002c2c7421 */ /* 0x008fce0000010000 */
[----:B------:R-:W3:Y:S01]  /*19e0*/  MUFU.RCP R63, R63 ;  /* 0x0000003f003f7308 */ /* 0x000ee20000001000 */
[----:B0-----:R-:W-:-:S07]  /*19f0*/  FMUL.FTZ R41, R32, R41 ;  /* 0x0000002920297220 */ /* 0x001fce0000410000 */
[----:B------:R-:W0:Y:S01]  /*1a00*/  MUFU.RCP R52, R52 ;  /* 0x0000003400347308 */ /* 0x000e220000001000 */
[----:B--2---:R-:W-:-:S05]  /*1a10*/  FMUL.FTZ R28, R28, R49 ;  /* 0x000000311c1c7220 */ /* 0x004fca0000410000 */
[----:B------:R-:W-:Y:S02]  /*1a20*/  F2FP.F16.F32.PACK_AB R41, R28, R41 ;  /* 0x000000291c29723e */ /* 0x000fe400000000ff */
[----:B------:R-:W2:Y:S01]  /*1a30*/  MUFU.RCP R54, R54 ;  /* 0x0000003600367308 */ /* 0x000ea20000001000 */
[----:B---3--:R-:W-:Y:S01]  /*1a40*/  FMUL.FTZ R63, R30, R63 ;  /* 0x0000003f1e3f7220 */ /* 0x008fe20000410000 */
[----:B------:R-:W-:Y:S01]  /*1a50*/  PRMT R2, R41, 0x7632, R2 ;  /* 0x0000763229027816 */ /* 0x000fe20000000002 */
[----:B------:R-:W-:Y:S04]  /*1a60*/  STG.E.U16 desc[UR6][R38.64], R41 ;  /* 0x0000002926007986 */ /* 0x000fe8000c101506 */
[----:B------:R3:W-:Y:S01]  /*1a70*/  STG.E.U16 desc[UR6][R38.64+0x2], R2 ;  /* 0x0000020226007986 */ /* 0x0007e2000c101506 */
[----:B------:R-:W4:Y:S01]  /*1a80*/  MUFU.RCP R56, R56 ;  /* 0x0000003800387308 */ /* 0x000f220000001000 */
[----:B0-----:R-:W-:-:S05]  /*1a90*/  FMUL.FTZ R52, R29, R52 ;  /* 0x000000341d347220 */ /* 0x001fca0000410000 */
[----:B------:R-:W-:Y:S02]  /*1aa0*/  F2FP.F16.F32.PACK_AB R63, R52, R63 ;  /* 0x0000003f343f723e */ /* 0x000fe400000000ff */
[----:B------:R-:W0:Y:S01]  /*1ab0*/  MUFU.RCP R55, R55 ;  /* 0x0000003700377308 */ /* 0x000e220000001000 */
[----:B--2---:R-:W-:Y:S02]  /*1ac0*/  FMUL.FTZ R54, R31, R54 ;  /* 0x000000361f367220 */ /* 0x004fe40000410000 */
[----:B------:R-:W-:Y:S05]  /*1ad0*/  STG.E.U16 desc[UR6][R38.64+0x4], R63 ;  /* 0x0000043f26007986 */ /* 0x000fea000c101506 */
[----:B------:R-:W2:Y:S01]  /*1ae0*/  MUFU.RCP R58, R58 ;  /* 0x0000003a003a7308 */ /* 0x000ea20000001000 */
[----:B----4-:R-:W-:-:S05]  /*1af0*/  FMUL.FTZ R33, R33, R56 ;  /* 0x0000003821217220 */ /* 0x010fca0000410000 */
[----:B------:R-:W-:Y:S02]  /*1b00*/  F2FP.F16.F32.PACK_AB R54, R33, R54 ;  /* 0x000000362136723e */ /* 0x000fe400000000ff */
[----:B------:R-:W4:Y:S01]  /*1b10*/  MUFU.RCP R60, R60 ;  /* 0x0000003c003c7308 */ /* 0x000f220000001000 */
[----:B0-----:R-:W-:Y:S01]  /*1b20*/  FMUL.FTZ R55, R40, R55 ;  /* 0x0000003728377220 */ /* 0x001fe20000410000 */
[----:B------:R-:W-:-:S06]  /*1b30*/  PRMT R33, R54, 0x7632, R33 ;  /* 0x0000763236217816 */ /* 0x000fcc0000000021 */
[----:B------:R-:W0:Y:S01]  /*1b40*/  MUFU.RCP R57, R57 ;  /* 0x0000003900397308 */ /* 0x000e220000001000 */
[----:B--2---:R-:W-:-:S05]  /*1b50*/  FMUL.FTZ R58, R43, R58 ;  /* 0x0000003a2b3a7220 */ /* 0x004fca0000410000 */
[----:B------:R-:W-:Y:S02]  /*1b60*/  F2FP.F16.F32.PACK_AB R55, R58, R55 ;  /* 0x000000373a37723e */ /* 0x000fe400000000ff */
[----:B------:R-:W2:Y:S01]  /*1b70*/  MUFU.RCP R64, R64 ;  /* 0x0000004000407308 */ /* 0x000ea20000001000 */
[----:B----4-:R-:W-:Y:S01]  /*1b80*/  FMUL.FTZ R60, R47, R60 ;  /* 0x0000003c2f3c7220 */ /* 0x010fe20000410000 */
[----:B------:R-:W-:-:S06]  /*1b90*/  PRMT R4, R55, 0x7632, R4 ;  /* 0x0000763237047816 */ /* 0x000fcc0000000004 */
[----:B------:R-:W4:Y:S01]  /*1ba0*/  MUFU.RCP R62, R62 ;  /* 0x0000003e003e7308 */ /* 0x000f220000001000 */
[----:B0-----:R-:W-:-:S05]  /*1bb0*/  FMUL.FTZ R57, R48, R57 ;  /* 0x0000003930397220 */ /* 0x001fca0000410000 */
[----:B------:R-:W-:Y:S02]  /*1bc0*/  F2FP.F16.F32.PACK_AB R60, R57, R60 ;  /* 0x0000003c393c723e */ /* 0x000fe400000000ff */
[----:B------:R-:W0:Y:S01]  /*1bd0*/  MUFU.RCP R8, R65 ;  /* 0x0000004100087308 */ /* 0x000e220000001000 */
[----:B--2---:R-:W-:Y:S01]  /*1be0*/  FMUL.FTZ R64, R51, R64 ;  /* 0x0000004033407220 */ /* 0x004fe20000410000 */
[----:B-1----:R-:W-:-:S06]  /*1bf0*/  PRMT R34, R60, 0x7632, R34 ;  /* 0x000076323c227816 */ /* 0x002fcc0000000022 */
[----:B------:R-:W1:Y:S01]  /*1c00*/  MUFU.RCP R61, R61 ;  /* 0x0000003d003d7308 */ /* 0x000e620000001000 */
[----:B----4-:R-:W-:-:S05]  /*1c10*/  FMUL.FTZ R53, R53, R62 ;  /* 0x0000003e35357220 */ /* 0x010fca0000410000 */
[----:B------:R-:W-:Y:S02]  /*1c20*/  F2FP.F16.F32.PACK_AB R64, R53, R64 ;  /* 0x000000403540723e */ /* 0x000fe400000000ff */
[----:B------:R-:W2:Y:S01]  /*1c30*/  MUFU.RCP R9, R44 ;  /* 0x0000002c00097308 */ /* 0x000ea20000001000 */
[----:B0-----:R-:W-:Y:S01]  /*1c40*/  FMUL.FTZ R8, R3, R8 ;  /* 0x0000000803087220 */ /* 0x001fe20000410000 */
[----:B------:R-:W-:Y:S02]  /*1c50*/  PRMT R3, R63, 0x7632, R3 ;  /* 0x000076323f037816 */ /* 0x000fe40000000003 */
[----:B---3--:R-:W-:-:S03]  /*1c60*/  PRMT R2, R64, 0x7632, R2 ;  /* 0x0000763240027816 */ /* 0x008fc60000000002 */
[----:B------:R0:W-:Y:S01]  /*1c70*/  STG.E.U16 desc[UR6][R38.64+0x6], R3 ;  /* 0x0000060326007986 */ /* 0x0001e2000c101506 */
[----:B------:R-:W3:Y:S01]  /*1c80*/  MUFU.RCP R0, R0 ;  /* 0x0000000000007308 */ /* 0x000ee20000001000 */
[----:B-1----:R-:W-:Y:S02]  /*1c90*/  FMUL.FTZ R61, R42, R61 ;  /* 0x0000003d2a3d7220 */ /* 0x002fe40000410000 */
[----:B------:R1:W-:Y:S03]  /*1ca0*/  STG.E.U16 desc[UR6][R66.64], R54 ;  /* 0x0000003642007986 */ /* 0x0003e6000c101506 */
[----:B------:R-:W-:Y:S01]  /*1cb0*/  F2FP.F16.F32.PACK_AB R8, R61, R8 ;  /* 0x000000083d08723e */ /* 0x000fe200000000ff */
[----:B------:R1:W-:Y:S01]  /*1cc0*/  STG.E.U16 desc[UR6][R66.64+0x2], R33 ;  /* 0x0000022142007986 */ /* 0x0003e2000c101506 */
[----:B--2---:R-:W-:Y:S02]  /*1cd0*/  FMUL.FTZ R9, R46, R9 ;  /* 0x000000092e097220 */ /* 0x004fe40000410000 */
[----:B0-----:R-:W-:Y:S01]  /*1ce0*/  PRMT R3, R8, 0x7632, R3 ;  /* 0x0000763208037816 */ /* 0x001fe20000000003 */
[----:B------:R1:W-:Y:S04]  /*1cf0*/  STG.E.U16 desc[UR6][R66.64+0x4], R55 ;  /* 0x0000043742007986 */ /* 0x0003e8000c101506 */
[----:B------:R1:W-:Y:S01]  /*1d00*/  STG.E.U16 desc[UR6][R66.64+0x6], R4 ;  /* 0x0000060442007986 */ /* 0x0003e2000c101506 */
[----:B---3--:R-:W-:-:S03]  /*1d10*/  FMUL.FTZ R0, R45, R0 ;  /* 0x000000002d007220 */ /* 0x008fc60000410000 */
[----:B------:R1:W-:Y:S02]  /*1d20*/  STG.E.U16 desc[UR6][R68.64], R60 ;  /* 0x0000003c44007986 */ /* 0x0003e4000c101506 */
[----:B------:R-:W-:Y:S02]  /*1d30*/  F2FP.F16.F32.PACK_AB R9, R0, R9 ;  /* 0x000000090009723e */ /* 0x000fe400000000ff */
[----:B------:R1:W-:Y:S02]  /*1d40*/  STG.E.U16 desc[UR6][R68.64+0x2], R34 ;  /* 0x0000022244007986 */ /* 0x0003e4000c101506 */
[----:B------:R-:W-:Y:S02]  /*1d50*/  PRMT R0, R9, 0x7632, R0 ;  /* 0x0000763209007816 */ /* 0x000fe40000000000 */
        /* <DEDUP_REMOVED lines=8> */
.L_x_3777:
        /* <DEDUP_REMOVED lines=10> */
.L_x_3883:


//--------------------- .text._ZN13group_norm_v214gn_cuda_kernelI6__halfLi320ELi3ELi16ELi20ELi1024ELb1ELi16ELi320ELi320ELi4ELb1ELi5ELb0ELb0ENS_16CompileConditionILi900EEEEEvPT_PKS4_S7_S7_flPfS8_Pj --------------------------
	.section	.text._ZN13group_norm_v214gn_cuda_kernelI6__halfLi320ELi3ELi16ELi20ELi1024ELb1ELi16ELi320ELi320ELi4ELb1ELi5ELb0ELb0ENS_16CompileConditionILi900EEEEEvPT_PKS4_S7_S7_flPfS8_Pj,"ax",@progbits
	.align	128
        .global         _ZN13group_norm_v214gn_cuda_kernelI6__halfLi320ELi3ELi16ELi20ELi1024ELb1ELi16ELi320ELi320ELi4ELb1ELi5ELb0ELb0ENS_16CompileConditionILi900EEEEEvPT_PKS4_S7_S7_flPfS8_Pj
        .type           _ZN13group_norm_v214gn_cuda_kernelI6__halfLi320ELi3ELi16ELi20ELi1024ELb1ELi16ELi320ELi320ELi4ELb1ELi5ELb0ELb0ENS_16CompileConditionILi900EEEEEvPT_PKS4_S7_S7_flPfS8_Pj,@function
        .size           _ZN13group_norm_v214gn_cuda_kernelI6__halfLi320ELi3ELi16ELi20ELi1024ELb1ELi16ELi320ELi320ELi4ELb1ELi5ELb0ELb0ENS_16CompileConditionILi900EEEEEvPT_PKS4_S7_S7_flPfS8_Pj,(.L_x_3884 - _ZN13group_norm_v214gn_cuda_kernelI6__halfLi320ELi3ELi16ELi20ELi1024ELb1ELi16ELi320ELi320ELi4ELb1ELi5ELb0ELb0ENS_16CompileConditionILi900EEEEEvPT_PKS4_S7_S7_flPfS8_Pj)
        .other          _ZN13group_norm_v214gn_cuda_kernelI6__halfLi320ELi3ELi16ELi20ELi1024ELb1ELi16ELi320ELi320ELi4ELb1ELi5ELb0ELb0ENS_16CompileConditionILi900EEEEEvPT_PKS4_S7_S7_flPfS8_Pj,@"STO_CUDA_ENTRY STV_DEFAULT"
_ZN13group_norm_v214gn_cuda_kernelI6__halfLi320ELi3ELi16ELi20ELi1024ELb1ELi16ELi320ELi320ELi4ELb1ELi5ELb0ELb0ENS_16CompileConditionILi900EEEEEvPT_PKS4_S7_S7_flPfS8_Pj:
.text._ZN13group_norm_v214gn_cuda_kernelI6__halfLi320ELi3ELi16ELi20ELi1024ELb1ELi16ELi320ELi320ELi4ELb1ELi5ELb0ELb0ENS_16CompileConditionILi900EEEEEvPT_PKS4_S7_S7_flPfS8_Pj:
        /* <DEDUP_REMOVED lines=26> */
.L_x_3788:
[----:B---3--:R-:W-:Y:S01]  /*01a0*/  IMAD.WIDE.U32 R10, R3, -0x33333333, RZ ;  /* 0xcccccccd030a7825 */ /* 0x008fe200078e00ff */
[----:B------:R-:W-:Y:S01]  /*01b0*/  SHF.L.U32 R0, R4, 0x4, RZ ;  /* 0x0000000404007819 */ /* 0x000fe200000006ff */
[----:B------:R-:W-:Y:S01]  /*01c0*/  ULDC.64 UR8, c[0x0][0x218] ;  /* 0x0000860000087ab9 */ /* 0x000fe20000000a00 */
[----:B------:R-:W-:Y:S01]  /*01d0*/  MOV R21, RZ ;  /* 0x000000ff00157202 */ /* 0x000fe20000000f00 */
[----:B------:R-:W-:Y:S01]  /*01e0*/  IMAD R9, R7, 0x50000, RZ ;  /* 0x0005000007097824 */ /* 0x000fe200078e02ff */
[----:B------:R-:W-:Y:S01]  /*01f0*/  SHF.R.U32.HI R10, RZ, 0x6, R11 ;  /* 0x00000006ff0a7819 */ /* 0x000fe2000001160b */
[----:B------:R-:W-:Y:S01]  /*0200*/  ULDC.64 UR10, c[0x0][0x228] ;  /* 0x00008a00000a7ab9 */ /* 0x000fe20000000a00 */
[----:B------:R-:W-:-:S03]  /*0210*/  LOP3.LUT R0, R0, 0x3f0, RZ, 0xc0, !PT ;  /* 0x000003f000007812 */ /* 0x000fc600078ec0ff */
[----:B------:R-:W-:Y:S01]  /*0220*/  IMAD R20, R10, -0x50, R3 ;  /* 0xffffffb00a147824 */ /* 0x000fe200078e0203 */
[----:B------:R-:W-:-:S04]  /*0230*/  IADD3 R0, R0, R10, RZ ;  /* 0x0000000a00007210 */ /* 0x000fc80007ffe0ff */
[----:B------:R-:W-:Y:S01]  /*0240*/  SHF.L.U32 R20, R20, 0x2, RZ ;  /* 0x0000000214147819 */ /* 0x000fe200000006ff */
[----:B------:R-:W-:-:S04]  /*0250*/  IMAD R15, R0, 0x140, RZ ;  /* 0x00000140000f7824 */ /* 0x000fc800078e02ff */
[----:B------:R-:W-:Y:S01]  /*0260*/  IMAD.WIDE.U32 R16, R6, 0x50000, R20 ;  /* 0x0005000006107825 */ /* 0x000fe200078e0014 */
[----:B------:R-:W-:-:S04]  /*0270*/  IADD3 R11, R15, 0x500, RZ ;  /* 0x000005000f0b7810 */ /* 0x000fc80007ffe0ff */
        /* <DEDUP_REMOVED lines=59> */
[----:B------:R-:W-:Y:S01]  /*0630*/  HADD2.F32 R40, -RZ, R26.H1_H1 ;  /* 0x3000001aff287230 */ /* 0x000fe20000004100 */
[----:B------:R-:W-:Y:S01]  /*0640*/  CS2R R32, SRZ ;  /* 0x0000000000207805 */ /* 0x000fe2000001ff00 */
        /* <DEDUP_REMOVED lines=66> */
.L_x_3779:
[----:B------:R-:W-:Y:S05]  /*0a70*/  BSYNC B0 ;  /* 0x0000000000007941 */ /* 0x000fea0003800000 */
.L_x_3778:
        /* <DEDUP_REMOVED lines=23> */
.L_x_3781:
[----:B------:R-:W-:Y:S05]  /*0bf0*/  BSYNC B0 ;  /* 0x0000000000007941 */ /* 0x000fea0003800000 */
.L_x_3780:
        /* <DEDUP_REMOVED lines=12> */
.L_x_3783:
[----:B------:R-:W2:Y:S04]  /*0cc0*/  LD.E.STRONG.GPU R26, desc[UR6][R24.64] ;  /* 0x00000006181a7980 */ /* 0x000ea8000c10f900 */
[----:B--2---:R-:W-:Y:S01]  /*0cd0*/  CCTL.IVALL ;  /* 0x00000000ff00798f */ /* 0x004fe20002000000 */
[----:B------:R-:W-:Y:S05]  /*0ce0*/  YIELD ;  /* 0x0000000000007946 */ /* 0x000fea0003800000 */
[----:B-----5:R-:W-:-:S04]  /*0cf0*/  LOP3.LUT R26, R26, R27, RZ, 0x3c, !PT ;  /* 0x0000001b1a1a7212 */ /* 0x020fc800078e3cff */
[----:B------:R-:W-:-:S13]  /*0d00*/  ISETP.GT.AND P1, PT, R26, -0x1, PT ;  /* 0xffffffff1a00780c */ /* 0x000fda0003f24270 */
[----:B------:R-:W-:Y:S05]  /*0d10*/  @P1 BRA `(.L_x_3783) ;  /* 0xfffffffc00e81947 */ /* 0x000fea000383ffff */
.L_x_3782:
        /* <DEDUP_REMOVED lines=32> */
.L_x_3785:
[----:B------:R-:W-:Y:S05]  /*0f20*/  BSYNC B0 ;  /* 0x0000000000007941 */ /* 0x000fea0003800000 */
.L_x_3784:
        /* <DEDUP_REMOVED lines=19> */
[----:B------:R-:W-:Y:S01]  /*1060*/  @!P0 LOP3.LUT R26, R26, 0x7ffffff8, RZ, 0xc0, !PT ;  /* 0x7ffffff81a1a8812 */ /* 0x000fe200078ec0ff */
        /* <DEDUP_REMOVED lines=20> */
.L_x_3787:
[----:B------:R-:W-:Y:S05]  /*11b0*/  BSYNC B0 ;  /* 0x0000000000007941 */ /* 0x000fea0003800000 */
.L_x_3786:
[----:B0-----:R-:W0:Y:S01]  /*11c0*/  LDS.64 R24, [R8+UR5] ;  /* 0x0000000508187984 */ /* 0x001e220008000a00 */
[----:B------:R-:W-:Y:S01]  /*11d0*/  ULDC UR8, c[0x0][0x230] ;  /* 0x00008c0000087ab9 */ /* 0x000fe20000000800 */
[----:B-----5:R-:W-:Y:S01]  /*11e0*/  HADD2.F32 R29, -RZ, R23.H0_H0 ;  /* 0x20000017ff1d7230 */ /* 0x020fe20000004100 */
[----:B------:R-:W-:Y:S01]  /*11f0*/  ULOP3.LUT UR4, UR4, 0x1, URZ, 0x3c, !UPT ;  /* 0x0000000104047892 */ /* 0x000fe2000f8e3c3f */
[----:B------:R-:W-:Y:S02]  /*1200*/  HADD2.F32 R30, -RZ, R21.H0_H0 ;  /* 0x20000015ff1e7230 */ /* 0x000fe40000004100 */
[----:B------:R-:W-:Y:S02]  /*1210*/  HADD2.F32 R23, -RZ, R23.H1_H1 ;  /* 0x30000017ff177230 */ /* 0x000fe40000004100 */
[----:B------:R-:W-:Y:S02]  /*1220*/  HADD2.F32 R21, -RZ, R21.H1_H1 ;  /* 0x30000015ff157230 */ /* 0x000fe40000004100 */
[----:B------:R-:W-:-:S02]  /*1230*/  HADD2.F32 R26, -RZ, R22.H0_H0 ;  /* 0x20000016ff1a7230 */ /* 0x000fc40000004100 */
[----:B------:R-:W-:Y:S02]  /*1240*/  HADD2.F32 R27, -RZ, R20.H0_H0 ;  /* 0x20000014ff1b7230 */ /* 0x000fe40000004100 */
[----:B------:R-:W-:Y:S02]  /*1250*/  HADD2.F32 R22, -RZ, R22.H1_H1 ;  /* 0x30000016ff167230 */ /* 0x000fe40000004100 */
[----:B------:R-:W-:Y:S02]  /*1260*/  HADD2.F32 R20, -RZ, R20.H1_H1 ;  /* 0x30000014ff147230 */ /* 0x000fe40000004100 */
[----:B0-----:R-:W-:Y:S01]  /*1270*/  FADD.FTZ R25, R25, UR8 ;  /* 0x0000000819197e21 */ /* 0x001fe20008010000 */
[--C-:B------:R-:W-:Y:S01]  /*1280*/  FADD.FTZ R44, R44, -R24.reuse ;  /* 0x800000182c2c7221 */ /* 0x100fe20000010000 */
[--C-:B------:R-:W-:Y:S01]  /*1290*/  FADD.FTZ R52, R35, -R24.reuse ;  /* 0x8000001823347221 */ /* 0x100fe20000010000 */
[--C-:B------:R-:W-:Y:S01]  /*12a0*/  FADD.FTZ R50, R34, -R24.reuse ;  /* 0x8000001822327221 */ /* 0x100fe20000010000 */
[--C-:B------:R-:W-:Y:S01]  /*12b0*/  FADD.FTZ R28, R41, -R24.reuse ;  /* 0x80000018291c7221 */ /* 0x100fe20000010000 */
[--C-:B------:R-:W-:Y:S01]  /*12c0*/  FADD.FTZ R40, R40, -R24.reuse ;  /* 0x8000001828287221 */ /* 0x100fe20000010000 */
[----:B------:R-:W0:Y:S01]  /*12d0*/  MUFU.RSQ R25, R25 ;  /* 0x0000001900197308 */ /* 0x000e220000001400 */
[----:B------:R-:W-:Y:S01]  /*12e0*/  ULDC.64 UR8, c[0x0][0x210] ;  /* 0x0000840000087ab9 */ /* 0x000fe20000000a00 */
[----:B0-----:R-:W-:Y:S01]  /*12f0*/  FMUL.FTZ R31, R25, R44 ;  /* 0x0000002c191f7220 */ /* 0x001fe20000410000 */
[--C-:B------:R-:W-:Y:S01]  /*1300*/  FADD.FTZ R44, R43, -R24.reuse ;  /* 0x800000182b2c7221 */ /* 0x100fe20000010000 */
[C---:B------:R-:W-:Y:S01]  /*1310*/  FMUL.FTZ R51, R25.reuse, R52 ;  /* 0x0000003419337220 */ /* 0x040fe20000410000 */
[--C-:B------:R-:W-:Y:S01]  /*1320*/  FADD.FTZ R52, R38, -R24.reuse ;  /* 0x8000001826347221 */ /* 0x100fe20000010000 */
[C---:B------:R-:W-:Y:S01]  /*1330*/  FMUL.FTZ R50, R25.reuse, R50 ;  /* 0x0000003219327220 */ /* 0x040fe20000410000 */
[----:B------:R-:W-:Y:S01]  /*1340*/  FMUL.FTZ R33, R25, R44 ;  /* 0x0000002c19217220 */ /* 0x000fe20000410000 */
[--C-:B------:R-:W-:Y:S01]  /*1350*/  FADD.FTZ R44, R45, -R24.reuse ;  /* 0x800000182d2c7221 */ /* 0x100fe20000010000 */
[----:B------:R-:W-:Y:S01]  /*1360*/  FMUL.FTZ R53, R25, R52 ;  /* 0x0000003419357220 */ /* 0x000fe20000410000 */
[----:B------:R-:W-:Y:S01]  /*1370*/  FADD.FTZ R52, R37, -R24 ;  /* 0x8000001825347221 */ /* 0x000fe20000010000 */
[----:B------:R-:W-:Y:S01]  /*1380*/  FFMA.FTZ R33, R29, R33, R30 ;  /* 0x000000211d217223 */ /* 0x000fe2000001001e */
[----:B------:R-:W-:Y:S01]  /*1390*/  FMUL.FTZ R46, R25, R44 ;  /* 0x0000002c192e7220 */ /* 0x000fe20000410000 */
[--C-:B------:R-:W-:Y:S01]  /*13a0*/  FADD.FTZ R44, R0, -R24.reuse ;  /* 0x80000018002c7221 */ /* 0x100fe20000010000 */
[--C-:B------:R-:W-:Y:S01]  /*13b0*/  FFMA.FTZ R37, R23, R53, R21.reuse ;  /* 0x0000003517257223 */ /* 0x100fe20000010015 */
[----:B------:R-:W-:Y:S01]  /*13c0*/  FMUL.FTZ R48, R33, -1.4426950216293334961 ;  /* 0xbfb8aa3b21307820 */ /* 0x000fe20000410000 */
[----:B------:R-:W-:Y:S01]  /*13d0*/  FFMA.FTZ R43, R23, R46, R21 ;  /* 0x0000002e172b7223 */ /* 0x000fe20000010015 */
[--C-:B------:R-:W-:Y:S01]  /*13e0*/  FADD.FTZ R46, R17, -R24.reuse ;  /* 0x80000018112e7221 */ /* 0x100fe20000010000 */
[C---:B------:R-:W-:Y:S01]  /*13f0*/  FMUL.FTZ R28, R25.reuse, R28 ;  /* 0x0000001c191c7220 */ /* 0x040fe20000410000 */
[----:B------:R0:W1:Y:S01]  /*1400*/  MUFU.EX2 R0, R48 ;  /* 0x0000003000007308 */ /* 0x0000620000000800 */
[----:B------:R-:W-:Y:S01]  /*1410*/  FMUL.FTZ R44, R44, R25 ;  /* 0x000000192c2c7220 */ /* 0x000fe20000410000 */
[C---:B------:R-:W-:Y:S01]  /*1420*/  FMUL.FTZ R47, R25.reuse, R46 ;  /* 0x0000002e192f7220 */ /* 0x040fe20000410000 */
[----:B------:R-:W-:Y:S01]  /*1430*/  FMUL.FTZ R53, R25, R52 ;  /* 0x0000003419357220 */ /* 0x000fe20000410000 */
[--C-:B------:R-:W-:Y:S01]  /*1440*/  FADD.FTZ R46, R18, -R24.reuse ;  /* 0x80000018122e7221 */ /* 0x100fe20000010000 */
[--C-:B------:R-:W-:Y:S01]  /*1450*/  FFMA.FTZ R35, R26, R50, R27.reuse ;  /* 0x000000321a237223 */ /* 0x100fe2000001001b */
[--C-:B------:R-:W-:Y:S01]  /*1460*/  FADD.FTZ R50, R36, -R24.reuse ;  /* 0x8000001824327221 */ /* 0x100fe20000010000 */
[--C-:B------:R-:W-:Y:S01]  /*1470*/  FFMA.FTZ R28, R26, R28, R27.reuse ;  /* 0x0000001c1a1c7223 */ /* 0x100fe2000001001b */
[--C-:B------:R-:W-:Y:S01]  /*1480*/  FFMA.FTZ R17, R44, R26, R27.reuse ;  /* 0x0000001a2c117223 */ /* 0x100fe2000001001b */
[----:B0-----:R-:W-:Y:S01]  /*1490*/  FADD.FTZ R48, R19, -R24 ;  /* 0x8000001813307221 */ /* 0x001fe20000010000 */
[--C-:B------:R-:W-:Y:S01]  /*14a0*/  FFMA.FTZ R18, R47, R22, R20.reuse ;  /* 0x000000162f127223 */ /* 0x100fe20000010014 */
[----:B------:R-:W-:Y:S01]  /*14b0*/  FFMA.FTZ R53, R26, R53, R27 ;  /* 0x000000351a357223 */ /* 0x000fe2000001001b */
[C---:B------:R-:W-:Y:S01]  /*14c0*/  FMUL.FTZ R47, R25.reuse, R46 ;  /* 0x0000002e192f7220 */ /* 0x040fe20000410000 */
[C---:B------:R-:W-:Y:S01]  /*14d0*/  FMUL.FTZ R48, R25.reuse, R48 ;  /* 0x0000003019307220 */ /* 0x040fe20000410000 */
[----:B------:R-:W-:Y:S01]  /*14e0*/  FFMA.FTZ R36, R22, R51, R20 ;  /* 0x0000003316247223 */ /* 0x000fe20000010014 */
[C---:B------:R-:W-:Y:S01]  /*14f0*/  FMUL.FTZ R26, R25.reuse, R40 ;  /* 0x00000028191a7220 */ /* 0x040fe20000410000 */
[----:B------:R-:W-:Y:S01]  /*1500*/  FMUL.FTZ R51, R25, R50 ;  /* 0x0000003219337220 */ /* 0x000fe20000410000 */
[--C-:B------:R-:W-:Y:S01]  /*1510*/  FADD.FTZ R40, R39, -R24.reuse ;  /* 0x8000001827287221 */ /* 0x100fe20000010000 */
[----:B------:R-:W-:Y:S01]  /*1520*/  FADD.FTZ R24, R42, -R24 ;  /* 0x800000182a187221 */ /* 0x000fe20000010000 */
[----:B------:R-:W-:Y:S01]  /*1530*/  FFMA.FTZ R31, R22, R31, R20 ;  /* 0x0000001f161f7223 */ /* 0x000fe20000010014 */
[--C-:B------:R-:W-:Y:S01]  /*1540*/  FFMA.FTZ R34, R48, R23, R21.reuse ;  /* 0x0000001730227223 */ /* 0x100fe20000010015 */
[--C-:B------:R-:W-:Y:S01]  /*1550*/  FFMA.FTZ R19, R47, R29, R30.reuse ;  /* 0x0000001d2f137223 */ /* 0x100fe2000001001e */
[----:B------:R-:W-:Y:S01]  /*1560*/  FFMA.FTZ R38, R29, R51, R30 ;  /* 0x000000331d267223 */ /* 0x000fe2000001001e */
[C---:B------:R-:W-:Y:S01]  /*1570*/  FMUL.FTZ R40, R25.reuse, R40 ;  /* 0x0000002819287220 */ /* 0x040fe20000410000 */
[----:B------:R-:W-:Y:S01]  /*1580*/  FMUL.FTZ R24, R25, R24 ;  /* 0x0000001819187220 */ /* 0x000fe20000410000 */
[----:B------:R-:W-:Y:S01]  /*1590*/  FMUL.FTZ R41, R31, -1.4426950216293334961 ;  /* 0xbfb8aa3b1f297820 */ /* 0x000fe20000410000 */
        /* <DEDUP_REMOVED lines=8> */
[----:B------:R-:W-:Y:S01]  /*1620*/  FFMA.FTZ R26, R22, R26, R20 ;  /* 0x0000001a161a7223 */ /* 0x000fe20000010014 */
[----:B------:R-:W-:Y:S01]  /*1630*/  FFMA.FTZ R29, R29, R40, R30 ;  /* 0x000000281d1d7223 */ /* 0x000fe2000001001e */
[----:B------:R-:W-:Y:S01]  /*1640*/  FFMA.FTZ R24, R23, R24, R21 ;  /* 0x0000001817187223 */ /* 0x000fe20000010015 */
[----:B------:R-:W-:Y:S01]  /*1650*/  FMUL.FTZ R32, R28, -1.4426950216293334961 ;  /* 0xbfb8aa3b1c207820 */ /* 0x000fe20000410000 */
[----:B------:R0:W-:Y:S01]  /*1660*/  MUFU.EX2 R44, R49 ;  /* 0x00000031002c7308 */ /* 0x0001e20000000800 */
[----:B------:R-:W-:Y:S01]  /*1670*/  FMUL.FTZ R50, R36, -1.4426950216293334961 ;  /* 0xbfb8aa3b24327820 */ /* 0x000fe20000410000 */
[----:B------:R-:W-:Y:S01]  /*1680*/  FMUL.FTZ R22, R26, -1.4426950216293334961 ;  /* 0xbfb8aa3b1a167820 */ /* 0x000fe20000410000 */
[----:B------:R-:W-:Y:S01]  /*1690*/  FMUL.FTZ R39, R29, -1.4426950216293334961 ;  /* 0xbfb8aa3b1d277820 */ /* 0x000fe20000410000 */
[----:B------:R-:W-:Y:S01]  /*16a0*/  FMUL.FTZ R25, R24, -1.4426950216293334961 ;  /* 0xbfb8aa3b18197820 */ /* 0x000fe20000410000 */
[----:B-1----:R-:W-:-:S03]  /*16b0*/  FADD.FTZ R0, R0, 1 ;  /* 0x3f80000000007421 */ /* 0x002fc60000010000 */
[----:B------:R-:W1:Y:S01]  /*16c0*/  MUFU.EX2 R41, R41 ;  /* 0x0000002900297308 */ /* 0x000e620000000800 */
[----:B0-----:R-:W-:-:S07]  /*16d0*/  FMUL.FTZ R49, R35, -1.4426950216293334961 ;  /* 0xbfb8aa3b23317820 */ /* 0x001fce0000410000 */
[----:B------:R-:W0:Y:S08]  /*16e0*/  MUFU.EX2 R48, R48 ;  /* 0x0000003000307308 */ /* 0x000e300000000800 */
[----:B------:R-:W-:Y:S01]  /*16f0*/  MUFU.EX2 R45, R45 ;  /* 0x0000002d002d7308 */ /* 0x000fe20000000800 */
[----:B-1----:R-:W-:-:S07]  /*1700*/  FADD.FTZ R30, R41, 1 ;  /* 0x3f800000291e7421 */ /* 0x002fce0000010000 */
[----:B------:R-:W1:Y:S01]  /*1710*/  MUFU.EX2 R46, R46 ;  /* 0x0000002e002e7308 */ /* 0x000e620000000800 */
[----:B0-----:R-:W-:-:S07]  /*1720*/  FADD.FTZ R42, R48, 1 ;  /* 0x3f800000302a7421 */ /* 0x001fce0000010000 */
[----:B------:R-:W0:Y:S08]  /*1730*/  MUFU.EX2 R47, R47 ;  /* 0x0000002f002f7308 */ /* 0x000e300000000800 */
[----:B------:R-:W2:Y:S01]  /*1740*/  MUFU.EX2 R20, R27 ;  /* 0x0000001b00147308 */ /* 0x000ea20000000800 */
[----:B-1----:R-:W-:-:S07]  /*1750*/  FADD.FTZ R40, R46, 1 ;  /* 0x3f8000002e287421 */ /* 0x002fce0000010000 */
[----:B------:R-:W1:Y:S01]  /*1760*/  MUFU.EX2 R51, R51 ;  /* 0x0000003300337308 */ /* 0x000e620000000800 */
[----:B0-----:R-:W-:-:S07]  /*1770*/  FADD.FTZ R41, R47, 1 ;  /* 0x3f8000002f297421 */ /* 0x001fce0000010000 */
[----:B------:R-:W0:Y:S01]  /*1780*/  MUFU.EX2 R52, R52 ;  /* 0x0000003400347308 */ /* 0x000e220000000800 */
[----:B--2---:R-:W-:Y:S01]  /*1790*/  FADD.FTZ R48, R20, 1 ;  /* 0x3f80000014307421 */ /* 0x004fe20000010000 */
[----:B------:R-:W-:-:S06]  /*17a0*/  LEA R20, P0, R9, UR8, 0x1 ;  /* 0x0000000809147c11 */ /* 0x000fcc000f8008ff */
[----:B------:R-:W2:Y:S01]  /*17b0*/  MUFU.EX2 R32, R32 ;  /* 0x0000002000207308 */ /* 0x000ea20000000800 */
[----:B-1----:R-:W-:-:S07]  /*17c0*/  FADD.FTZ R46, R51, 1 ;  /* 0x3f800000332e7421 */ /* 0x002fce0000010000 */
[----:B------:R1:W3:Y:S01]  /*17d0*/  MUFU.EX2 R21, R39 ;  /* 0x0000002700157308 */ /* 0x0002e20000000800 */
[----:B0-----:R-:W-:-:S07]  /*17e0*/  FADD.FTZ R47, R52, 1 ;  /* 0x3f800000342f7421 */ /* 0x001fce0000010000 */
[----:B------:R-:W0:Y:S01]  /*17f0*/  MUFU.EX2 R49, R49 ;  /* 0x0000003100317308 */ /* 0x000e220000000800 */
[----:B-1----:R-:W-:Y:S01]  /*1800*/  FADD.FTZ R39, R45, 1 ;  /* 0x3f8000002d277421 */ /* 0x002fe20000010000 */
[----:B--2---:R-:W-:Y:S01]  /*1810*/  FADD.FTZ R27, R32, 1 ;  /* 0x3f800000201b7421 */ /* 0x004fe20000010000 */
[----:B------:R-:W-:-:S05]  /*1820*/  FADD.FTZ R32, R44, 1 ;  /* 0x3f8000002c207421 */ /* 0x000fca0000010000 */
[----:B------:R-:W1:Y:S01]  /*1830*/  MUFU.EX2 R50, R50 ;  /* 0x0000003200327308 */ /* 0x000e620000000800 */
[----:B---3--:R-:W-:Y:S01]  /*1840*/  FADD.FTZ R52, R21, 1 ;  /* 0x3f80000015347421 */ /* 0x008fe20000010000 */
[----:B------:R-:W-:Y:S02]  /*1850*/  LEA.HI.X R21, R9, UR9, R10, 0x1, P0 ;  /* 0x0000000909157c11 */ /* 0x000fe400080f0c0a */
[----:B------:R-:W-:-:S04]  /*1860*/  LEA R10, P2, R15, UR8, 0x1 ;  /* 0x000000080f0a7c11 */ /* 0x000fc8000f8408ff */
[----:B------:R-:W2:Y:S01]  /*1870*/  MUFU.EX2 R22, R22 ;  /* 0x0000001600167308 */ /* 0x000ea20000000800 */
[----:B0-----:R-:W-:-:S07]  /*1880*/  FADD.FTZ R44, R49, 1 ;  /* 0x3f800000312c7421 */ /* 0x001fce0000010000 */
[----:B------:R-:W0:Y:S01]  /*1890*/  MUFU.EX2 R25, R25 ;  /* 0x0000001900197308 */ /* 0x000e220000000800 */
[----:B-1----:R-:W-:Y:S01]  /*18a0*/  FADD.FTZ R45, R50, 1 ;  /* 0x3f800000322d7421 */ /* 0x002fe20000010000 */
[----:B------:R-:W-:-:S04]  /*18b0*/  LEA R50, P0, R11, UR8, 0x1 ;  /* 0x000000080b327c11 */ /* 0x000fc8000f8008ff */
[----:B------:R-:W-:Y:S02]  /*18c0*/  LEA.HI.X R51, R11, UR9, R12, 0x1, P0 ;  /* 0x000000090b337c11 */ /* 0x000fe400080f0c0c */
[----:B------:R-:W1:Y:S01]  /*18d0*/  MUFU.RCP R39, R39 ;  /* 0x0000002700277308 */ /* 0x000e620000001000 */
[----:B--2---:R-:W-:Y:S01]  /*18e0*/  FADD.FTZ R49, R22, 1 ;  /* 0x3f80000016317421 */ /* 0x004fe20000010000 */
[----:B------:R-:W-:Y:S02]  /*18f0*/  LEA R22, P1, R13, UR8, 0x1 ;  /* 0x000000080d167c11 */ /* 0x000fe4000f8208ff */
[----:B------:R-:W-:Y:S02]  /*1900*/  LEA.HI.X R11, R15, UR9, R16, 0x1, P2 ;  /* 0x000000090f0b7c11 */ /* 0x000fe400090f0c10 */
[----:B------:R-:W-:Y:S01]  /*1910*/  LEA.HI.X R23, R13, UR9, R14, 0x1, P1 ;  /* 0x000000090d177c11 */ /* 0x000fe200088f0c0e */
[----:B------:R-:W-:Y:S01]  /*1920*/  ULDC.64 UR8, c[0x0][0x238] ;  /* 0x00008e0000087ab9 */ /* 0x000fe20000000a00 */
[----:B------:R-:W2:Y:S01]  /*1930*/  MUFU.RCP R40, R40 ;  /* 0x0000002800287308 */ /* 0x000ea20000001000 */
[----:B0-----:R-:W-:Y:S01]  /*1940*/  FADD.FTZ R9, R25, 1 ;  /* 0x3f80000019097421 */ /* 0x001fe20000010000 */
[----:B------:R-:W-:-:S04]  /*1950*/  IADD3 R6, P0, R6, 0x5, RZ ;  /* 0x0000000506067810 */ /* 0x000fc80007f1e0ff */
[----:B------:R-:W-:Y:S02]  /*1960*/  IADD3.X R7, RZ, R7, RZ, P0, !PT ;  /* 0x00000007ff077210 */ /* 0x000fe400007fe4ff */
[----:B------:R-:W0:Y:S01]  /*1970*/  MUFU.RCP R41, R41 ;  /* 0x0000002900297308 */ /* 0x000e220000001000 */
[----:B-1----:R-:W-:Y:S01]  /*1980*/  FMUL.FTZ R39, R17, R39 ;  /* 0x0000002711277220 */ /* 0x002fe20000410000 */
[----:B------:R-:W-:-:S04]  /*1990*/  ISETP.GE.U32.AND P0, PT, R6, UR8, PT ;  /* 0x0000000806007c0c */ /* 0x000fc8000bf06070 */
[----:B------:R-:W-:Y:S02]  /*19a0*/  ISETP.GE.AND.EX P0, PT, R7, UR9, PT, P0 ;  /* 0x0000000907007c0c */ /* 0x000fe4000bf06300 */
[----:B------:R-:W1:Y:S01]  /*19b0*/  MUFU.RCP R42, R42 ;  /* 0x0000002a002a7308 */ /* 0x000e620000001000 */
[----:B--2---:R-:W-:-:S05]  /*19c0*/  FMUL.FTZ R40, R18, R40 ;  /* 0x0000002812287220 */ /* 0x004fca0000410000 */
[----:B------:R-:W-:Y:S02]  /*19d0*/  F2FP.F16.F32.PACK_AB R39, R40, R39 ;  /* 0x000000272827723e */ /* 0x000fe400000000ff */
[----:B------:R-:W2:Y:S01]  /*19e0*/  MUFU.RCP R46, R46 ;  /* 0x0000002e002e7308 */ /* 0x000ea20000001000 */
[----:B0-----:R-:W-:Y:S01]  /*19f0*/  FMUL.FTZ R41, R19, R41 ;  /* 0x0000002913297220 */ /* 0x001fe20000410000 */
[----:B------:R-:W-:Y:S01]  /*1a00*/  PRMT R12, R39, 0x7632, R12 ;  /* 0x00007632270c7816 */ /* 0x000fe2000000000c */
[----:B------:R-:W-:Y:S04]  /*1a10*/  STG.E.U16 desc[UR6][R20.64], R39 ;  /* 0x0000002714007986 */ /* 0x000fe8000c101506 */
[----:B------:R0:W-:Y:S01]  /*1a20*/  STG.E.U16 desc[UR6][R20.64+0x2], R12 ;  /* 0x0000020c14007986 */ /* 0x0001e2000c101506 */
[----:B------:R-:W3:Y:S01]  /*1a30*/  MUFU.RCP R47, R47 ;  /* 0x0000002f002f7308 */ /* 0x000ee20000001000 */
[----:B-1----:R-:W-:-:S05]  /*1a40*/  FMUL.FTZ R42, R34, R42 ;  /* 0x0000002a222a7220 */ /* 0x002fca0000410000 */
[----:B------:R-:W-:Y:S02]  /*1a50*/  F2FP.F16.F32.PACK_AB R41, R42, R41 ;  /* 0x000000292a29723e */ /* 0x000fe400000000ff */
[----:B------:R-:W1:Y:S01]  /*1a60*/  MUFU.RCP R44, R44 ;  /* 0x0000002c002c7308 */ /* 0x000e620000001000 */
[----:B--2---:R-:W-:Y:S01]  /*1a70*/  FMUL.FTZ R46, R38, R46 ;  /* 0x0000002e262e7220 */ /* 0x004fe20000410000 */
[----:B------:R-:W-:Y:S01]  /*1a80*/  PRMT R13, R41, 0x7632, R13 ;  /* 0x00007632290d7816 */ /* 0x000fe2000000000d */
[----:B------:R-:W-:Y:S04]  /*1a90*/  STG.E.U16 desc[UR6][R20.64+0x4], R41 ;  /* 0x0000042914007986 */ /* 0x000fe8000c101506 */
[----:B------:R2:W-:Y:S01]  /*1aa0*/  STG.E.U16 desc[UR6][R20.64+0x6], R13 ;  /* 0x0000060d14007986 */ /* 0x0005e2000c101506 */
[----:B------:R-:W4:Y:S01]  /*1ab0*/  MUFU.RCP R45, R45 ;  /* 0x0000002d002d7308 */ /* 0x000f220000001000 */
[----:B---3--:R-:W-:-:S05]  /*1ac0*/  FMUL.FTZ R47, R37, R47 ;  /* 0x0000002f252f7220 */ /* 0x008fca0000410000 */
[----:B------:R-:W-:Y:S02]  /*1ad0*/  F2FP.F16.F32.PACK_AB R46, R47, R46 ;  /* 0x0000002e2f2e723e */ /* 0x000fe400000000ff */
[----:B------:R-:W3:Y:S01]  /*1ae0*/  MUFU.RCP R48, R48 ;  /* 0x0000003000307308 */ /* 0x000ee20000001000 */
[----:B-1----:R-:W-:Y:S01]  /*1af0*/  FMUL.FTZ R44, R35, R44 ;  /* 0x0000002c232c7220 */ /* 0x002fe20000410000 */
[----:B------:R-:W-:Y:S01]  /*1b00*/  PRMT R14, R46, 0x7632, R14 ;  /* 0x000076322e0e7816 */ /* 0x000fe2000000000e */
[----:B------:R-:W-:Y:S04]  /*1b10*/  STG.E.U16 desc[UR6][R50.64+0x4], R46 ;  /* 0x0000042e32007986 */ /* 0x000fe8000c101506 */
[----:B------:R1:W-:Y:S01]  /*1b20*/  STG.E.U16 desc[UR6][R50.64+0x6], R14 ;  /* 0x0000060e32007986 */ /* 0x0003e2000c101506 */
[----:B------:R-:W0:Y:S01]  /*1b30*/  MUFU.RCP R49, R49 ;  /* 0x0000003100317308 */ /* 0x000e220000001000 */
[----:B----4-:R-:W-:-:S05]  /*1b40*/  FMUL.FTZ R45, R36, R45 ;  /* 0x0000002d242d7220 */ /* 0x010fca0000410000 */
[----:B------:R-:W-:Y:S02]  /*1b50*/  F2FP.F16.F32.PACK_AB R44, R45, R44 ;  /* 0x0000002c2d2c723e */ /* 0x000fe400000000ff */
[----:B------:R-:W4:Y:S01]  /*1b60*/  MUFU.RCP R52, R52 ;  /* 0x0000003400347308 */ /* 0x000f220000001000 */
[----:B---3--:R-:W-:Y:S01]  /*1b70*/  FMUL.FTZ R48, R53, R48 ;  /* 0x0000003035307220 */ /* 0x008fe20000410000 */
[----:B------:R-:W-:Y:S01]  /*1b80*/  PRMT R25, R44, 0x7632, R25 ;  /* 0x000076322c197816 */ /* 0x000fe20000000019 */
[----:B------:R3:W-:Y:S04]  /*1b90*/  STG.E.U16 desc[UR6][R50.64], R44 ;  /* 0x0000002c32007986 */ /* 0x0007e8000c101506 */
[----:B------:R3:W-:Y:S01]  /*1ba0*/  STG.E.U16 desc[UR6][R50.64+0x2], R25 ;  /* 0x0000021932007986 */ /* 0x0007e2000c101506 */
[----:B------:R-:W2:Y:S01]  /*1bb0*/  MUFU.RCP R9, R9 ;  /* 0x0000000900097308 */ /* 0x000ea20000001000 */
[----:B0-----:R-:W-:-:S05]  /*1bc0*/  FMUL.FTZ R49, R26, R49 ;  /* 0x000000311a317220 */ /* 0x001fca0000410000 */
[----:B------:R-:W-:Y:S02]  /*1bd0*/  F2FP.F16.F32.PACK_AB R48, R49, R48 ;  /* 0x000000303130723e */ /* 0x000fe400000000ff */
[----:B------:R-:W0:Y:S01]  /*1be0*/  MUFU.RCP R27, R27 ;  /* 0x0000001b001b7308 */ /* 0x000e220000001000 */
[----:B----4-:R-:W-:Y:S02]  /*1bf0*/  FMUL.FTZ R52, R29, R52 ;  /* 0x000000341d347220 */ /* 0x010fe40000410000 */
[----:B------:R3:W-:Y:S05]  /*1c00*/  STG.E.U16 desc[UR6][R22.64], R48 ;  /* 0x0000003016007986 */ /* 0x0007ea000c101506 */
[----:B------:R-:W4:Y:S01]  /*1c10*/  MUFU.RCP R30, R30 ;  /* 0x0000001e001e7308 */ /* 0x000f220000001000 */
[----:B--2---:R-:W-:-:S05]  /*1c20*/  FMUL.FTZ R9, R24, R9 ;  /* 0x0000000918097220 */ /* 0x004fca0000410000 */
[----:B------:R-:W-:Y:S02]  /*1c30*/  F2FP.F16.F32.PACK_AB R52, R9, R52 ;  /* 0x000000340934723e */ /* 0x000fe400000000ff */
[----:B------:R-:W2:Y:S01]  /*1c40*/  MUFU.RCP R0, R0 ;  /* 0x0000000000007308 */ /* 0x000ea20000001000 */
[----:B0-----:R-:W-:Y:S01]  /*1c50*/  FMUL.FTZ R27, R28, R27 ;  /* 0x0000001b1c1b7220 */ /* 0x001fe20000410000 */
[----:B------:R-:W-:Y:S01]  /*1c60*/  PRMT R9, R48, 0x7632, R9 ;  /* 0x0000763230097816 */ /* 0x000fe20000000009 */
[----:B------:R3:W-:Y:S01]  /*1c70*/  STG.E.U16 desc[UR6][R22.64+0x4], R52 ;  /* 0x0000043416007986 */ /* 0x0007e2000c101506 */
[----:B------:R-:W-:-:S03]  /*1c80*/  PRMT R12, R52, 0x7632, R12 ;  /* 0x00007632340c7816 */ /* 0x000fc6000000000c */
[----:B------:R3:W-:Y:S01]  /*1c90*/  STG.E.U16 desc[UR6][R22.64+0x2], R9 ;  /* 0x0000020916007986 */ /* 0x0007e2000c101506 */
[----:B------:R-:W0:Y:S01]  /*1ca0*/  MUFU.RCP R32, R32 ;  /* 0x0000002000207308 */ /* 0x000e220000001000 */
[----:B----4-:R-:W-:Y:S02]  /*1cb0*/  FMUL.FTZ R30, R31, R30 ;  /* 0x0000001e1f1e7220 */ /* 0x010fe40000410000 */
[----:B------:R3:W-:Y:S03]  /*1cc0*/  STG.E.U16 desc[UR6][R22.64+0x6], R12 ;  /* 0x0000060c16007986 */ /* 0x0007e6000c101506 */
[----:B------:R-:W-:Y:S01]  /*1cd0*/  F2FP.F16.F32.PACK_AB R27, R30, R27 ;  /* 0x0000001b1e1b723e */ /* 0x000fe200000000ff */
[----:B--2---:R-:W-:-:S03]  /*1ce0*/  FMUL.FTZ R0, R33, R0 ;  /* 0x0000000021007220 */ /* 0x004fc60000410000 */
[----:B------:R-:W-:Y:S01]  /*1cf0*/  PRMT R13, R27, 0x7632, R13 ;  /* 0x000076321b0d7816 */ /* 0x000fe2000000000d */
[----:B------:R3:W-:Y:S04]  /*1d00*/  STG.E.U16 desc[UR6][R10.64], R27 ;  /* 0x0000001b0a007986 */ /* 0x0007e8000c101506 */
[----:B------:R3:W-:Y:S01]  /*1d10*/  STG.E.U16 desc[UR6][R10.64+0x2], R13 ;  /* 0x0000020d0a007986 */ /* 0x0007e2000c101506 */
[----:B0-----:R-:W-:-:S05]  /*1d20*/  FMUL.FTZ R43, R43, R32 ;  /* 0x000000202b2b7220 */ /* 0x001fca0000410000 */
[----:B------:R-:W-:-:S04]  /*1d30*/  F2FP.F16.F32.PACK_AB R0, R43, R0 ;  /* 0x000000002b00723e */ /* 0x000fc800000000ff */
[----:B-1----:R-:W-:Y:S01]  /*1d40*/  PRMT R14, R0, 0x7632, R14 ;  /* 0x00007632000e7816 */ /* 0x002fe2000000000e */
[----:B------:R3:W-:Y:S04]  /*1d50*/  STG.E.U16 desc[UR6][R10.64+0x4], R0 ;  /* 0x000004000a007986 */ /* 0x0007e8000c101506 */
[----:B------:R3:W-:Y:S01]  /*1d60*/  STG.E.U16 desc[UR6][R10.64+0x6], R14 ;  /* 0x0000060e0a007986 */ /* 0x0007e2000c101506 */
[----:B------:R-:W-:Y:S05]  /*1d70*/  @!P0 BRA `(.L_x_3788) ;  /* 0xffffffe400088947 */ /* 0x000fea000383ffff */
[----:B------:R-:W-:Y:S05]  /*1d80*/  EXIT ;  /* 0x000000000000794d */ /* 0x000fea0003800000 */
.L_x_3789:
        /* <DEDUP_REMOVED lines=15> */
.L_x_3884:


//--------------------- .text._ZN13group_norm_v214gn_cuda_kernelI6__halfLi320ELi1ELi16ELi20ELi1024ELb1ELi32ELi320ELi320ELi4ELb1ELi4ELb0ELb0ENS_16CompileConditionILi900EEEEEvPT_PKS4_S7_S7_flPfS8_Pj --------------------------
	.section	.text._ZN13group_norm_v214gn_cuda_kernelI6__halfLi320ELi1ELi16ELi20ELi1024ELb1ELi32ELi320ELi320ELi4ELb1ELi4ELb0ELb0ENS_16CompileConditionILi900EEEEEvPT_PKS4_S7_S7_flPfS8_Pj,"ax",@progbits
	.align	128
        .global         _ZN13group_norm_v214gn_cuda_kernelI6__halfLi320ELi1ELi16ELi20ELi1024ELb1ELi32ELi320ELi320ELi4ELb1ELi4ELb0ELb0ENS_16CompileConditionILi900EEEEEvPT_PKS4_S7_S7_flPfS8_Pj
        .type           _ZN13group_norm_v214gn_cuda_kernelI6__halfLi320ELi1ELi16ELi20ELi1024ELb1ELi32ELi320ELi320ELi4ELb1ELi4ELb0ELb0ENS_16CompileConditionILi900EEEEEvPT_PKS4_S7_S7_flPfS8_Pj,@function
        .size           _ZN13group_norm_v214gn_cuda_kernelI6__halfLi320ELi1ELi16ELi20ELi1024ELb1ELi32ELi320ELi320ELi4ELb1ELi4ELb0ELb0ENS_16CompileConditionILi900EEEEEvPT_PKS4_S7_S7_flPfS8_Pj,(.L_x_3885 - _ZN13group_norm_v214gn_cuda_kernelI6__halfLi320ELi1ELi16ELi20ELi1024ELb1ELi32ELi320ELi320ELi4ELb1ELi4ELb0ELb0ENS_16CompileConditionILi900EEEEEvPT_PKS4_S7_S7_flPfS8_Pj)
        .other          _ZN13group_norm_v214gn_cuda_kernelI6__halfLi320ELi1ELi16ELi20ELi1024ELb1ELi32ELi320ELi320ELi4ELb1ELi4ELb0ELb0ENS_16CompileConditionILi900EEEEEvPT_PKS4_S7_S7_flPfS8_Pj,@"STO_CUDA_ENTRY STV_DEFAULT"
_ZN13group_norm_v214gn_cuda_kernelI6__halfLi320ELi1ELi16ELi20ELi1024ELb1ELi32ELi320ELi320ELi4ELb1ELi4ELb0ELb0ENS_16CompileConditionILi900EEEEEvPT_PKS4_S7_S7_flPfS8_Pj:
.text._ZN13group_norm_v214gn_cuda_kernelI6__halfLi320ELi1ELi16ELi20ELi1024ELb1ELi32ELi320ELi320ELi4ELb1ELi4ELb0ELb0ENS_16CompileConditionILi900EEEEEvPT_PKS4_S7_S7_flPfS8_Pj:
        /* <DEDUP_REMOVED lines=60> */
.L_x_3794:
[----:B------:R-:W0:Y:S01]  /*03c0*/  S2UR UR14, SR_CTAID.X ;  /* 0x00000000000e79c3 */ /* 0x000e220000002500 */
[----:B----4-:R-:W-:Y:S01]  /*03d0*/  IMAD.WIDE.U32 R2, R0, -0x33333333, RZ ;  /* 0xcccccccd00027825 */ /* 0x010fe200078e00ff */
        /* <DEDUP_REMOVED lines=62> */
[----:B------:R-:W-:Y:S01]  /*07c0*/  LOP3.LUT P2, RZ, R0, 0xffffffc3, RZ, 0xc0, !PT ;  /* 0xffffffc300ff7812 */ /* 0x000fe2000784c0ff */
        /* <DEDUP_REMOVED lines=34> */
[----:B-----5:R-:W-:-:S02]  /*09f0*/  HADD2.F32 R85, -RZ, R78.H0_H0 ;  /* 0x2000004eff557230 */ /* 0x020fc40000004100 */
        /* <DEDUP_REMOVED lines=74> */
[----:B------:R-:W-:Y:S01]  /*0ea0*/  CS2R R6, SRZ ;  /* 0x0000000000067805 */ /* 0x000fe2000001ff00 */
[----:B------:R-:W0:Y:S01]  /*0eb0*/  @!P2 LDC R10, c[0x0][0x10] ;  /* 0x00000400ff0aab82 */ /* 0x000e220000000800 */
[----:B---3--:R-:W-:Y:S01]  /*0ec0*/  @!P1 FADD.FTZ R101, R101, R12 ;  /* 0x0000000c65659221 */ /* 0x008fe20000010000 */
[----:B------:R-:W-:-:S03]  /*0ed0*/  @!P1 FADD.FTZ R8, R8, R13 ;  /* 0x0000000d08089221 */ /* 0x000fc60000010000 */
[----:B----4-:R-:W-:Y:S01]  /*0ee0*/  @!P1 FADD.FTZ R6, R101, R14 ;  /* 0x0000000e65069221 */ /* 0x010fe20000010000 */
[----:B------:R-:W-:Y:S01]  /*0ef0*/  @!P1 FADD.FTZ R7, R8, R15 ;  /* 0x0000000f08079221 */ /* 0x000fe20000010000 */
[C---:B------:R-:W-:Y:S01]  /*0f00*/  ISETP.GT.U32.AND P1, PT, R0.reuse, 0xff, PT ;  /* 0x000000ff0000780c */ /* 0x040fe20003f24070 */
[----:B------:R-:W1:Y:S02]  /*0f10*/  @!P2 LDC.64 R12, c[0x0][0x248] ;  /* 0x00009200ff0cab82 */ /* 0x000e640000000a00 */
[----:B------:R-:W2:Y:S04]  /*0f20*/  SHFL.BFLY PT, R9, R6, 0x2, 0x1f ;  /* 0x0c401f0006097f89 */ /* 0x000ea800000e0000 */
[----:B------:R-:W3:Y:S06]  /*0f30*/  SHFL.BFLY PT, R8, R7, 0x2, 0x1f ;  /* 0x0c401f0007087f89 */ /* 0x000eec00000e0000 */
[----:B------:R-:W4:Y:S01]  /*0f40*/  @!P1 LDC R42, c[0x0][0x10] ;  /* 0x00000400ff2a9b82 */ /* 0x000f220000000800 */
[----:B------:R-:W-:Y:S01]  /*0f50*/  @!P1 SHF.L.U32 R14, R0, 0x1, RZ ;  /* 0x00000001000e9819 */ /* 0x000fe200000006ff */
[----:B0-----:R-:W-:-:S03]  /*0f60*/  @!P2 IMAD R11, R10, R19, UR8 ;  /* 0x000000080a0bae24 */ /* 0x001fc6000f8e0213 */
[----:B------:R-:W-:Y:S01]  /*0f70*/  @!P1 LOP3.LUT R15, R14, 0x7fffffe0, RZ, 0xc0, !PT ;  /* 0x7fffffe00e0f9812 */ /* 0x000fe200078ec0ff */
[----:B--2---:R-:W-:Y:S01]  /*0f80*/  FADD.FTZ R9, R9, R6 ;  /* 0x0000000609097221 */ /* 0x004fe20000010000 */
[----:B------:R-:W-:Y:S02]  /*0f90*/  @!P2 LEA R6, R11, R16, 0x9 ;  /* 0x000000100b06a211 */ /* 0x000fe400078e48ff */
[----:B------:R-:W0:Y:S01]  /*0fa0*/  @!P1 LDC.64 R10, c[0x0][0x248] ;  /* 0x00009200ff0a9b82 */ /* 0x000e220000000a00 */
[----:B---3--:R-:W-:Y:S01]  /*0fb0*/  FADD.FTZ R8, R8, R7 ;  /* 0x0000000708087221 */ /* 0x008fe20000010000 */
[----:B------:R-:W2:Y:S01]  /*0fc0*/  SHFL.BFLY PT, R94, R9, 0x1, 0x1f ;  /* 0x0c201f00095e7f89 */ /* 0x000ea200000e0000 */
[----:B------:R-:W-:Y:S02]  /*0fd0*/  @!P2 SHF.L.U32 R7, R6, 0x1, RZ ;  /* 0x000000010607a819 */ /* 0x000fe400000006ff */
[----:B------:R-:W-:Y:S01]  /*0fe0*/  SHF.L.U32 R6, R2, 0x1, RZ ;  /* 0x0000000102067819 */ /* 0x000fe200000006ff */
[----:B------:R-:W3:Y:S01]  /*0ff0*/  SHFL.BFLY PT, R95, R8, 0x1, 0x1f ;  /* 0x0c201f00085f7f89 */ /* 0x000ee200000e0000 */
[----:B----4-:R-:W-:Y:S01]  /*1000*/  @!P1 IMAD R14, R42, R19, UR8 ;  /* 0x000000082a0e9e24 */ /* 0x010fe2000f8e0213 */
[----:B------:R-:W-:Y:S01]  /*1010*/  SHF.R.U32.HI R2, RZ, 0x1f, R2 ;  /* 0x0000001fff027819 */ /* 0x000fe20000011602 */
[----:B-1----:R-:W-:Y:S01]  /*1020*/  @!P2 IMAD.WIDE.U32 R12, R7, 0x4, R12 ;  /* 0x00000004070ca825 */ /* 0x002fe200078e000c */
[----:B------:R-:W-:-:S02]  /*1030*/  @!P1 LOP3.LUT R7, R0, 0xf, RZ, 0xc0, !PT ;  /* 0x0000000f00079812 */ /* 0x000fc400078ec0ff */
[----:B------:R-:W-:-:S04]  /*1040*/  @!P1 LEA R14, R14, R15, 0x9 ;  /* 0x0000000f0e0e9211 */ /* 0x000fc800078e48ff */
[----:B------:R-:W-:-:S04]  /*1050*/  @!P1 IADD3 R7, R14, R7, RZ ;  /* 0x000000070e079210 */ /* 0x000fc80007ffe0ff */
[----:B------:R-:W-:-:S05]  /*1060*/  @!P1 SHF.L.U32 R7, R7, 0x1, RZ ;  /* 0x0000000107079819 */ /* 0x000fca00000006ff */
[----:B0-----:R-:W-:-:S04]  /*1070*/  @!P1 IMAD.WIDE.U32 R14, R7, 0x4, R10 ;  /* 0x00000004070e9825 */ /* 0x001fc800078e000a */
[----:B--2---:R-:W-:Y:S01]  /*1080*/  FADD.FTZ R94, R9, R94 ;  /* 0x0000005e095e7221 */ /* 0x004fe20000010000 */
[----:B------:R-:W-:Y:S01]  /*1090*/  @!P1 IADD3 R9, R7, 0x20, RZ ;  /* 0x0000002007099810 */ /* 0x000fe20007ffe0ff */
[----:B---3--:R-:W-:Y:S01]  /*10a0*/  FADD.FTZ R95, R8, R95 ;  /* 0x0000005f085f7221 */ /* 0x008fe20000010000 */
[C---:B------:R-:W-:Y:S02]  /*10b0*/  IADD3 R8, P3, R6.reuse, UR10, RZ ;  /* 0x0000000a06087c10 */ /* 0x040fe4000ff7e0ff */
[----:B------:R-:W-:Y:S02]  /*10c0*/  IADD3 R6, P4, R6, UR12, RZ ;  /* 0x0000000c06067c10 */ /* 0x000fe4000ff9e0ff */
[----:B------:R0:W-:Y:S01]  /*10d0*/  @!P2 STG.E.64 desc[UR6][R12.64], R94 ;  /* 0x0000005e0c00a986 */ /* 0x0001e2000c101b06 */
[----:B------:R-:W-:Y:S01]  /*10e0*/  BAR.SYNC.DEFER_BLOCKING 0x0 ;  /* 0x0000000000007b1d */ /* 0x000fe20000010000 */
[----:B------:R-:W-:Y:S02]  /*10f0*/  ISETP.NE.AND P2, PT, R0, RZ, PT ;  /* 0x000000ff0000720c */ /* 0x000fe40003f45270 */
[C---:B------:R-:W-:Y:S01]  /*1100*/  IADD3.X R7, R2.reuse, UR13, RZ, P4, !PT ;  /* 0x0000000d02077c10 */ /* 0x040fe2000a7fe4ff */
[----:B0-----:R-:W-:Y:S01]  /*1110*/  @!P1 IMAD.WIDE.U32 R12, R9, 0x4, R10 ;  /* 0x00000004090c9825 */ /* 0x001fe200078e000a */
[----:B------:R-:W-:-:S09]  /*1120*/  IADD3.X R9, R2, UR11, RZ, P3, !PT ;  /* 0x0000000b02097c10 */ /* 0x000fd20009ffe4ff */
[----:B------:R-:W-:Y:S05]  /*1130*/  @P2 BRA `(.L_x_3790) ;  /* 0x0000000000602947 */ /* 0x000fea0003800000 */
        /* <DEDUP_REMOVED lines=18> */
.L_x_3791:
[----:B------:R-:W2:Y:S04]  /*1260*/  LD.E.STRONG.GPU R2, desc[UR6][R4.64] ;  /* 0x0000000604027980 */ /* 0x000ea8000c10f900 */
[----:B--2---:R-:W-:Y:S01]  /*1270*/  CCTL.IVALL ;  /* 0x00000000ff00798f */ /* 0x004fe20002000000 */
[----:B------:R-:W-:Y:S05]  /*1280*/  YIELD ;  /* 0x0000000000007946 */ /* 0x000fea0003800000 */
[----:B------:R-:W-:-:S04]  /*1290*/  LOP3.LUT R2, R2, R95, RZ, 0x3c, !PT ;  /* 0x0000005f02027212 */ /* 0x000fc800078e3cff */
[----:B------:R-:W-:-:S13]  /*12a0*/  ISETP.GT.AND P2, PT, R2, -0x1, PT ;  /* 0xffffffff0200780c */ /* 0x000fda0003f44270 */
[----:B------:R-:W-:Y:S05]  /*12b0*/  @P2 BRA `(.L_x_3791) ;  /* 0xfffffffc00e82947 */ /* 0x000fea000383ffff */
.L_x_3790:
[----:B------:R-:W-:Y:S05]  /*12c0*/  WARPSYNC.ALL ;  /* 0x0000000000007948 */ /* 0x000fea0003800000 */
[----:B------:R-:W-:Y:S06]  /*12d0*/  BAR.SYNC.DEFER_BLOCKING 0x0 ;  /* 0x0000000000007b1d */ /* 0x000fec0000010000 */
[----:B------:R-:W5:Y:S04]  /*12e0*/  LDG.E.64.CONSTANT R8, desc[UR6][R8.64] ;  /* 0x0000000608087981 */ /* 0x000f68000c1e9b00 */
[----:B------:R-:W5:Y:S04]  /*12f0*/  LDG.E.64.CONSTANT R6, desc[UR6][R6.64] ;  /* 0x0000000606067981 */ /* 0x000f68000c1e9b00 */
[----:B------:R-:W2:Y:S04]  /*1300*/  @!P1 LDG.E.64 R10, desc[UR6][R14.64] ;  /* 0x000000060e0a9981 */ /* 0x000ea8000c1e1b00 */
[----:B------:R-:W3:Y:S01]  /*1310*/  @!P1 LDG.E.64 R12, desc[UR6][R12.64] ;  /* 0x000000060c0c9981 */ /* 0x000ee2000c1e1b00 */
[----:B------:R-:W-:-:S02]  /*1320*/  MOV R42, RZ ;  /* 0x000000ff002a7202 */ /* 0x000fc40000000f00 */
[----:B------:R-:W-:Y:S01]  /*1330*/  MOV R2, RZ ;  /* 0x000000ff00027202 */ /* 0x000fe20000000f00 */
[----:B------:R-:W-:Y:S01]  /*1340*/  BSSY B0, `(.L_x_3792) ;  /* 0x0000027000007945 */ /* 0x000fe20003800000 */
[----:B--2---:R-:W-:Y:S01]  /*1350*/  @!P1 FADD.FTZ R95, RZ, R10 ;  /* 0x0000000aff5f9221 */ /* 0x004fe20000010000 */
[----:B------:R-:W-:-:S03]  /*1360*/  @!P1 FADD.FTZ R10, RZ, R11 ;  /* 0x0000000bff0a9221 */ /* 0x000fc60000010000 */
[----:B---3--:R-:W-:Y:S01]  /*1370*/  @!P1 FADD.FTZ R42, R12, R95 ;  /* 0x0000005f0c2a9221 */ /* 0x008fe20000010000 */
[----:B------:R-:W-:-:S04]  /*1380*/  @!P1 FADD.FTZ R2, R13, R10 ;  /* 0x0000000a0d029221 */ /* 0x000fc80000010000 */
[----:B------:R-:W0:Y:S04]  /*1390*/  SHFL.BFLY PT, R11, R42, 0x8, 0x1f ;  /* 0x0d001f002a0b7f89 */ /* 0x000e2800000e0000 */
[----:B------:R-:W1:Y:S01]  /*13a0*/  SHFL.BFLY PT, R15, R2, 0x8, 0x1f ;  /* 0x0d001f00020f7f89 */ /* 0x000e6200000e0000 */
[----:B0-----:R-:W-:-:S05]  /*13b0*/  FADD.FTZ R11, R11, R42 ;  /* 0x0000002a0b0b7221 */ /* 0x001fca0000010000 */
[----:B------:R-:W0:Y:S01]  /*13c0*/  SHFL.BFLY PT, R10, R11, 0x4, 0x1f ;  /* 0x0c801f000b0a7f89 */ /* 0x000e2200000e0000 */
[----:B-1----:R-:W-:-:S05]  /*13d0*/  FADD.FTZ R15, R15, R2 ;  /* 0x000000020f0f7221 */ /* 0x002fca0000010000 */
        /* <DEDUP_REMOVED lines=13> */
[----:B------:R-:W-:-:S04]  /*14b0*/  @!P1 FMUL.FTZ R2, R10, R10 ;  /* 0x0000000a0a029220 */ /* 0x000fc80000410000 */
[----:B------:R-:W-:Y:S01]  /*14c0*/  @!P1 FFMA.FTZ R2, R11, 4.8828125727595761418e-05, -R2 ;  /* 0x384ccccd0b029823 */ /* 0x000fe20000010802 */
[----:B------:R-:W-:-:S04]  /*14d0*/  @!P1 SHF.R.U32.HI R11, RZ, 0x1, R0 ;  /* 0x00000001ff0b9819 */ /* 0x000fc80000011600 */
[----:B------:R-:W-:Y:S02]  /*14e0*/  @!P1 LOP3.LUT R12, R11, 0x7ffffff8, RZ, 0xc0, !PT ;  /* 0x7ffffff80b0c9812 */ /* 0x000fe400078ec0ff */
        /* <DEDUP_REMOVED lines=12> */
.L_x_3793:
[----:B------:R-:W-:Y:S05]  /*15b0*/  BSYNC B0 ;  /* 0x0000000000007941 */ /* 0x000fea0003800000 */
.L_x_3792:
[----:B01----:R-:W0:Y:S01]  /*15c0*/  LDS.64 R10, [R25+UR4] ;  /* 0x00000004190a7984 */ /* 0x003e220008000a00 */
[----:B------:R-:W-:Y:S01]  /*15d0*/  ULDC UR5, c[0x0][0x230] ;  /* 0x00008c0000057ab9 */ /* 0x000fe20000000800 */
[----:B-----5:R-:W-:Y:S01]  /*15e0*/  HADD2.F32 R42, -RZ, R7.H0_H0 ;  /* 0x20000007ff2a7230 */ /* 0x020fe20000004100 */
[----:B------:R-:W-:Y:S01]  /*15f0*/  ULDC.64 UR10, c[0x0][0x210] ;  /* 0x00008400000a7ab9 */ /* 0x000fe20000000a00 */
[----:B------:R-:W-:Y:S01]  /*1600*/  HADD2.F32 R14, -RZ, R9.H1_H1 ;  /* 0x30000009ff0e7230 */ /* 0x000fe20000004100 */
[----:B------:R-:W-:Y:S01]  /*1610*/  LOP3.LUT R19, R19, 0x1, RZ, 0x3c, !PT ;  /* 0x0000000113137812 */ /* 0x000fe200078e3cff */
[----:B------:R-:W-:Y:S02]  /*1620*/  HADD2.F32 R7, -RZ, R7.H1_H1 ;  /* 0x30000007ff077230 */ /* 0x000fe40000004100 */
[----:B------:R-:W-:Y:S02]  /*1630*/  HADD2.F32 R101, -RZ, R8.H0_H0 ;  /* 0x20000008ff657230 */ /* 0x000fe40000004100 */
[----:B------:R-:W-:-:S02]  /*1640*/  HADD2.F32 R78, -RZ, R6.H0_H0 ;  /* 0x20000006ff4e7230 */ /* 0x000fc40000004100 */
[----:B------:R-:W-:Y:S02]  /*1650*/  HADD2.F32 R74, -RZ, R8.H1_H1 ;  /* 0x30000008ff4a7230 */ /* 0x000fe40000004100 */
[----:B------:R-:W-:Y:S02]  /*1660*/  HADD2.F32 R95, -RZ, R6.H1_H1 ;  /* 0x30000006ff5f7230 */ /* 0x000fe40000004100 */
[----:B------:R-:W-:Y:S02]  /*1670*/  HADD2.F32 R15, -RZ, R9.H0_H0 ;  /* 0x20000009ff0f7230 */ /* 0x000fe40000004100 */
[----:B0-----:R-:W-:Y:S01]  /*1680*/  FADD.FTZ R2, R11, UR5 ;  /* 0x000000050b027e21 */ /* 0x001fe20008010000 */
[--C-:B------:R-:W-:Y:S01]  /*1690*/  FADD.FTZ R93, R93, -R10.reuse ;  /* 0x8000000a5d5d7221 */ /* 0x100fe20000010000 */
[--C-:B------:R-:W-:Y:S01]  /*16a0*/  FADD.FTZ R97, R97, -R10.reuse ;  /* 0x8000000a61617221 */ /* 0x100fe20000010000 */
[--C-:B------:R-:W-:Y:S01]  /*16b0*/  FADD.FTZ R89, R89, -R10.reuse ;  /* 0x8000000a59597221 */ /* 0x100fe20000010000 */
[--C-:B------:R-:W-:Y:S01]  /*16c0*/  FADD.FTZ R91, R91, -R10.reuse ;  /* 0x8000000a5b5b7221 */ /* 0x100fe20000010000 */
[--C-:B------:R-:W-:Y:S01]  /*16d0*/  FADD.FTZ R109, R109, -R10.reuse ;  /* 0x8000000a6d6d7221 */ /* 0x100fe20000010000 */
[----:B------:R-:W0:Y:S01]  /*16e0*/  MUFU.RSQ R2, R2 ;  /* 0x0000000200027308 */ /* 0x000e220000001400 */
[--C-:B------:R-:W-:Y:S01]  /*16f0*/  FADD.FTZ R99, R99, -R10.reuse ;  /* 0x8000000a63637221 */ /* 0x100fe20000010000 */
[--C-:B------:R-:W-:Y:S01]  /*1700*/  FADD.FTZ R103, R103, -R10.reuse ;  /* 0x8000000a67677221 */ /* 0x100fe20000010000 */
[--C-:B------:R-:W-:Y:S01]  /*1710*/  FADD.FTZ R107, R107, -R10.reuse ;  /* 0x8000000a6b6b7221 */ /* 0x100fe20000010000 */
[--C-:B------:R-:W-:Y:S01]  /*1720*/  FADD.FTZ R3, R3, -R10.reuse ;  /* 0x8000000a03037221 */ /* 0x100fe20000010000 */
[--C-:B------:R-:W-:Y:S01]  /*1730*/  FADD.FTZ R111, R111, -R10.reuse ;  /* 0x8000000a6f6f7221 */ /* 0x100fe20000010000 */
[--C-:B------:R-:W-:Y:S01]  /*1740*/  FADD.FTZ R105, R105, -R10.reuse ;  /* 0x8000000a69697221 */ /* 0x100fe20000010000 */
[C---:B0-----:R-:W-:Y:S01]  /*1750*/  FMUL.FTZ R50, R2.reuse, R93 ;  /* 0x0000005d02327220 */ /* 0x041fe20000410000 */
[--C-:B------:R-:W-:Y:S01]  /*1760*/  FADD.FTZ R93, R71, -R10.reuse ;  /* 0x8000000a475d7221 */ /* 0x100fe20000010000 */
[C---:B------:R-:W-:Y:S01]  /*1770*/  FMUL.FTZ R48, R2.reuse, R97 ;  /* 0x0000006102307220 */ /* 0x040fe20000410000 */
[--C-:B------:R-:W-:Y:S01]  /*1780*/  FADD.FTZ R97, R69, -R10.reuse ;  /* 0x8000000a45617221 */ /* 0x100fe20000010000 */
[C---:B------:R-:W-:Y:S01]  /*1790*/  FMUL.FTZ R54, R2.reuse, R89 ;  /* 0x0000005902367220 */ /* 0x040fe20000410000 */
[C---:B------:R-:W-:Y:S01]  /*17a0*/  FMUL.FTZ R93, R2.reuse, R93 ;  /* 0x0000005d025d7220 */ /* 0x040fe20000410000 */
[--C-:B------:R-:W-:Y:S01]  /*17b0*/  FADD.FTZ R89, R87, -R10.reuse ;  /* 0x8000000a57597221 */ /* 0x100fe20000010000 */
[C---:B------:R-:W-:Y:S01]  /*17c0*/  FMUL.FTZ R97, R2.reuse, R97 ;  /* 0x0000006102617220 */ /* 0x040fe20000410000 */
[----:B------:R-:W-:Y:S01]  /*17d0*/  FMUL.FTZ R52, R2, R91 ;  /* 0x0000005b02347220 */ /* 0x000fe20000410000 */
[----:B------:R-:W-:Y:S01]  /*17e0*/  FFMA.FTZ R69, R14, R93, R7 ;  /* 0x0000005d0e457223 */ /* 0x000fe20000010007 */
[----:B------:R-:W-:Y:S01]  /*17f0*/  FADD.FTZ R93, R67, -R10 ;  /* 0x8000000a435d7221 */ /* 0x000fe20000010000 */
[----:B------:R-:W-:Y:S01]  /*1800*/  FFMA.FTZ R67, R101, R97, R78 ;  /* 0x0000006165437223 */ /* 0x000fe2000001004e */
[--C-:B------:R-:W-:Y:S01]  /*1810*/  FADD.FTZ R97, R65, -R10.reuse ;  /* 0x8000000a41617221 */ /* 0x100fe20000010000 */
[C---:B------:R-:W-:Y:S01]  /*1820*/  FMUL.FTZ R56, R2.reuse, R89 ;  /* 0x0000005902387220 */ /* 0x040fe20000410000 */
[----:B------:R-:W-:Y:S01]  /*1830*/  FMUL.FTZ R93, R2, R93 ;  /* 0x0000005d025d7220 */ /* 0x000fe20000410000 */
[--C-:B------:R-:W-:Y:S01]  /*1840*/  FFMA.FTZ R52, R74, R52, R95.reuse ;  /* 0x000000344a347223 */ /* 0x100fe2000001005f */
[----:B------:R-:W-:Y:S01]  /*1850*/  FMUL.FTZ R97, R2, R97 ;  /* 0x0000006102617220 */ /* 0x000fe20000410000 */
[--C-:B------:R-:W-:Y:S01]  /*1860*/  FADD.FTZ R89, R85, -R10.reuse ;  /* 0x8000000a55597221 */ /* 0x100fe20000010000 */
[----:B------:R-:W-:Y:S01]  /*1870*/  FFMA.FTZ R65, R74, R93, R95 ;  /* 0x0000005d4a417223 */ /* 0x000fe2000001005f */
[----:B------:R-:W-:Y:S01]  /*1880*/  FADD.FTZ R93, R63, -R10 ;  /* 0x8000000a3f5d7221 */ /* 0x000fe20000010000 */
[----:B------:R-:W-:Y:S01]  /*1890*/  FFMA.FTZ R63, R15, R97, R42 ;  /* 0x000000610f3f7223 */ /* 0x000fe2000001002a */
[----:B------:R-:W-:Y:S01]  /*18a0*/  FADD.FTZ R97, R61, -R10 ;  /* 0x8000000a3d617221 */ /* 0x000fe20000010000 */
[----:B------:R-:W-:Y:S01]  /*18b0*/  FMUL.FTZ R109, R2, R109 ;  /* 0x0000006d026d7220 */ /* 0x000fe20000410000 */
[----:B------:R-:W-:Y:S01]  /*18c0*/  FMUL.FTZ R60, R52, -1.4426950216293334961 ;  /* 0xbfb8aa3b343c7820 */ /* 0x000fe20000410000 */
[C---:B------:R-:W-:Y:S01]  /*18d0*/  FMUL.FTZ R58, R2.reuse, R89 ;  /* 0x00000059023a7220 */ /* 0x040fe20000410000 */
[C---:B------:R-:W-:Y:S01]  /*18e0*/  FMUL.FTZ R97, R2.reuse, R97 ;  /* 0x0000006102617220 */ /* 0x040fe20000410000 */
[--C-:B------:R-:W-:Y:S01]  /*18f0*/  FFMA.FTZ R9, R109, R15, R42.reuse ;  /* 0x0000000f6d097223 */ /* 0x100fe2000001002a */
[C---:B------:R-:W-:Y:S01]  /*1900*/  FMUL.FTZ R46, R2.reuse, R99 ;  /* 0x00000063022e7220 */ /* 0x040fe20000410000 */
[----:B------:R-:W-:Y:S01]  /*1910*/  FFMA.FTZ R54, R15, R54, R42 ;  /* 0x000000360f367223 */ /* 0x000fe2000001002a */
[--C-:B------:R-:W-:Y:S01]  /*1920*/  FADD.FTZ R89, R83, -R10.reuse ;  /* 0x8000000a53597221 */ /* 0x100fe20000010000 */
[----:B------:R-:W-:Y:S01]  /*1930*/  FADD.FTZ R99, R59, -R10 ;  /* 0x8000000a3b637221 */ /* 0x000fe20000010000 */
[----:B------:R-:W-:Y:S01]  /*1940*/  FFMA.FTZ R59, R101, R97, R78 ;  /* 0x00000061653b7223 */ /* 0x000fe2000001004e */
[----:B------:R0:W-:Y:S01]  /*1950*/  MUFU.EX2 R87, R60 ;  /* 0x0000003c00577308 */ /* 0x0001e20000000800 */
[--C-:B------:R-:W-:Y:S01]  /*1960*/  FADD.FTZ R97, R57, -R10.reuse ;  /* 0x8000000a39617221 */ /* 0x100fe20000010000 */
[----:B------:R-:W-:Y:S01]  /*1970*/  FMUL.FTZ R72, R9, -1.4426950216293334961 ;  /* 0xbfb8aa3b09487820 */ /* 0x000fe20000410000 */
[----:B------:R-:W-:Y:S01]  /*1980*/  FMUL.FTZ R44, R2, R103 ;  /* 0x00000067022c7220 */ /* 0x000fe20000410000 */
[----:B------:R-:W-:Y:S01]  /*1990*/  FMUL.FTZ R62, R54, -1.4426950216293334961 ;  /* 0xbfb8aa3b363e7820 */ /* 0x000fe20000410000 */
[----:B------:R-:W-:Y:S01]  /*19a0*/  FFMA.FTZ R56, R14, R56, R7 ;  /* 0x000000380e387223 */ /* 0x000fe20000010007 */
[--C-:B------:R-:W-:Y:S01]  /*19b0*/  FADD.FTZ R103, R55, -R10.reuse ;  /* 0x8000000a37677221 */ /* 0x100fe20000010000 */
[C---:B------:R-:W-:Y:S01]  /*19c0*/  FMUL.FTZ R12, R2.reuse, R107 ;  /* 0x0000006b020c7220 */ /* 0x040fe20000410000 */
[C---:B------:R-:W-:Y:S01]  /*19d0*/  FMUL.FTZ R97, R2.reuse, R97 ;  /* 0x0000006102617220 */ /* 0x040fe20000410000 */
[C---:B0-----:R-:W-:Y:S01]  /*19e0*/  FMUL.FTZ R60, R2.reuse, R89 ;  /* 0x00000059023c7220 */ /* 0x041fe20000410000 */
[----:B------:R-:W-:Y:S01]  /*19f0*/  FADD.FTZ R89, R81, -R10 ;  /* 0x8000000a51597221 */ /* 0x000fe20000010000 */
[----:B------:R-:W-:Y:S01]  /*1a00*/  FMUL.FTZ R3, R3, R2 ;  /* 0x0000000203037220 */ /* 0x000fe20000410000 */
[----:B------:R-:W-:Y:S01]  /*1a10*/  FMUL.FTZ R8, R2, R111 ;  /* 0x0000006f02087220 */ /* 0x000fe20000410000 */
[----:B------:R0:W-:Y:S01]  /*1a20*/  MUFU.EX2 R85, R62 ;  /* 0x0000003e00557308 */ /* 0x0001e20000000800 */
[----:B------:R-:W-:Y:S01]  /*1a30*/  FFMA.FTZ R60, R74, R60, R95 ;  /* 0x0000003c4a3c7223 */ /* 0x000fe2000001005f */
[----:B------:R-:W-:Y:S01]  /*1a40*/  FMUL.FTZ R64, R56, -1.4426950216293334961 ;  /* 0xbfb8aa3b38407820 */ /* 0x000fe20000410000 */
[----:B------:R-:W-:Y:S01]  /*1a50*/  FMUL.FTZ R103, R2, R103 ;  /* 0x0000006702677220 */ /* 0x000fe20000410000 */
[----:B------:R-:W-:Y:S01]  /*1a60*/  FFMA.FTZ R12, R12, R14, R7 ;  /* 0x0000000e0c0c7223 */ /* 0x000fe20000010007 */
[----:B------:R-:W-:Y:S01]  /*1a70*/  FFMA.FTZ R58, R101, R58, R78 ;  /* 0x0000003a653a7223 */ /* 0x000fe2000001004e */
[----:B------:R-:W-:Y:S01]  /*1a80*/  FFMA.FTZ R55, R15, R97, R42 ;  /* 0x000000610f377223 */ /* 0x000fe2000001002a */
[----:B------:R-:W-:Y:S01]  /*1a90*/  FFMA.FTZ R11, R3, R101, R78 ;  /* 0x00000065030b7223 */ /* 0x000fe2000001004e */
[----:B------:R-:W1:Y:S01]  /*1aa0*/  MUFU.EX2 R72, R72 ;  /* 0x0000004800487308 */ /* 0x000e620000000800 */
[----:B0-----:R-:W-:Y:S01]  /*1ab0*/  FMUL.FTZ R62, R2, R89 ;  /* 0x00000059023e7220 */ /* 0x001fe20000410000 */
[--C-:B------:R-:W-:Y:S01]  /*1ac0*/  FADD.FTZ R89, R79, -R10.reuse ;  /* 0x8000000a4f597221 */ /* 0x100fe20000010000 */
[----:B------:R-:W-:Y:S01]  /*1ad0*/  FFMA.FTZ R8, R8, R74, R95 ;  /* 0x0000004a08087223 */ /* 0x000fe2000001005f */
[----:B------:R-:W-:Y:S01]  /*1ae0*/  FMUL.FTZ R13, R2, R105 ;  /* 0x00000069020d7220 */ /* 0x000fe20000410000 */
[----:B------:R-:W-:Y:S01]  /*1af0*/  FMUL.FTZ R68, R60, -1.4426950216293334961 ;  /* 0xbfb8aa3b3c447820 */ /* 0x000fe20000410000 */
[----:B------:R-:W-:Y:S01]  /*1b00*/  FMUL.FTZ R94, R2, R93 ;  /* 0x0000005d025e7220 */ /* 0x000fe20000410000 */
[--C-:B------:R-:W-:Y:S01]  /*1b10*/  FADD.FTZ R97, R53, -R10.reuse ;  /* 0x8000000a35617221 */ /* 0x100fe20000010000 */
[----:B------:R0:W-:Y:S01]  /*1b20*/  MUFU.EX2 R83, R64 ;  /* 0x0000004000537308 */ /* 0x0001e20000000800 */
[--C-:B------:R-:W-:Y:S01]  /*1b30*/  FADD.FTZ R91, R75, -R10.reuse ;  /* 0x8000000a4b5b7221 */ /* 0x100fe20000010000 */
[--C-:B------:R-:W-:Y:S01]  /*1b40*/  FFMA.FTZ R53, R14, R103, R7.reuse ;  /* 0x000000670e357223 */ /* 0x100fe20000010007 */
[----:B------:R-:W-:Y:S01]  /*1b50*/  FMUL.FTZ R76, R12, -1.4426950216293334961 ;  /* 0xbfb8aa3b0c4c7820 */ /* 0x000fe20000410000 */
[----:B------:R-:W-:Y:S01]  /*1b60*/  FMUL.FTZ R66, R58, -1.4426950216293334961 ;  /* 0xbfb8aa3b3a427820 */ /* 0x000fe20000410000 */
[----:B------:R-:W-:Y:S01]  /*1b70*/  FADD.FTZ R103, R51, -R10 ;  /* 0x8000000a33677221 */ /* 0x000fe20000010000 */
[----:B------:R-:W-:Y:S01]  /*1b80*/  FFMA.FTZ R62, R15, R62, R42 ;  /* 0x0000003e0f3e7223 */ /* 0x000fe2000001002a */
[----:B------:R-:W-:Y:S01]  /*1b90*/  FMUL.FTZ R3, R11, -1.4426950216293334961 ;  /* 0xbfb8aa3b0b037820 */ /* 0x000fe20000410000 */
[----:B------:R-:W-:Y:S01]  /*1ba0*/  FMUL.FTZ R6, R8, -1.4426950216293334961 ;  /* 0xbfb8aa3b08067820 */ /* 0x000fe20000410000 */
[----:B0-----:R-:W-:Y:S01]  /*1bb0*/  FMUL.FTZ R64, R2, R89 ;  /* 0x0000005902407220 */ /* 0x001fe20000410000 */
[----:B------:R-:W-:Y:S01]  /*1bc0*/  FADD.FTZ R89, R77, -R10 ;  /* 0x8000000a4d597221 */ /* 0x000fe20000010000 */
[----:B------:R-:W-:Y:S01]  /*1bd0*/  FFMA.FTZ R13, R101, R13, R78 ;  /* 0x0000000d650d7223 */ /* 0x000fe2000001004e */
[----:B------:R0:W-:Y:S01]  /*1be0*/  MUFU.EX2 R79, R68 ;  /* 0x00000044004f7308 */ /* 0x0001e20000000800 */
[----:B------:R-:W-:Y:S01]  /*1bf0*/  FFMA.FTZ R61, R14, R94, R7 ;  /* 0x0000005e0e3d7223 */ /* 0x000fe20000010007 */
[----:B------:R-:W-:Y:S01]  /*1c00*/  FMUL.FTZ R94, R2, R99 ;  /* 0x00000063025e7220 */ /* 0x000fe20000410000 */
[----:B------:R-:W-:Y:S01]  /*1c10*/  FFMA.FTZ R44, R74, R44, R95 ;  /* 0x0000002c4a2c7223 */ /* 0x000fe2000001005f */
[----:B------:R-:W-:Y:S01]  /*1c20*/  FFMA.FTZ R46, R15, R46, R42 ;  /* 0x0000002e0f2e7223 */ /* 0x000fe2000001002a */
[----:B------:R-:W-:Y:S01]  /*1c30*/  FFMA.FTZ R48, R14, R48, R7 ;  /* 0x000000300e307223 */ /* 0x000fe20000010007 */
[----:B------:R-:W-:Y:S01]  /*1c40*/  FMUL.FTZ R103, R2, R103 ;  /* 0x0000006702677220 */ /* 0x000fe20000410000 */
[----:B------:R-:W-:Y:S01]  /*1c50*/  FMUL.FTZ R70, R62, -1.4426950216293334961 ;  /* 0xbfb8aa3b3e467820 */ /* 0x000fe20000410000 */
[----:B------:R2:W-:Y:S01]  /*1c60*/  MUFU.EX2 R81, R66 ;  /* 0x0000004200517308 */ /* 0x0005e20000000800 */
[----:B0-----:R-:W-:Y:S01]  /*1c70*/  FMUL.FTZ R68, R2, R91 ;  /* 0x0000005b02447220 */ /* 0x001fe20000410000 */
[----:B------:R-:W-:Y:S01]  /*1c80*/  FMUL.FTZ R80, R13, -1.4426950216293334961 ;  /* 0xbfb8aa3b0d507820 */ /* 0x000fe20000410000 */
[----:B------:R-:W-:Y:S01]  /*1c90*/  FADD.FTZ R91, R73, -R10 ;  /* 0x8000000a495b7221 */ /* 0x000fe20000010000 */
[C-C-:B------:R-:W-:Y:S01]  /*1ca0*/  FFMA.FTZ R57, R74.reuse, R94, R95.reuse ;  /* 0x0000005e4a397223 */ /* 0x140fe2000001005f */
[--C-:B------:R-:W-:Y:S01]  /*1cb0*/  FFMA.FTZ R68, R74, R68, R95.reuse ;  /* 0x000000444a447223 */ /* 0x100fe2000001005f */
[----:B------:R-:W-:Y:S01]  /*1cc0*/  FMUL.FTZ R82, R44, -1.4426950216293334961 ;  /* 0xbfb8aa3b2c527820 */ /* 0x000fe20000410000 */
[----:B------:R-:W-:Y:S01]  /*1cd0*/  FMUL.FTZ R84, R46, -1.4426950216293334961 ;  /* 0xbfb8aa3b2e547820 */ /* 0x000fe20000410000 */
[----:B------:R-:W-:Y:S01]  /*1ce0*/  MUFU.EX2 R76, R76 ;  /* 0x0000004c004c7308 */ /* 0x000fe20000000800 */
[----:B--2---:R-:W-:Y:S01]  /*1cf0*/  FMUL.FTZ R66, R2, R89 ;  /* 0x0000005902427220 */ /* 0x004fe20000410000 */
[----:B------:R-:W-:Y:S01]  /*1d00*/  FMUL.FTZ R86, R48, -1.4426950216293334961 ;  /* 0xbfb8aa3b30567820 */ /* 0x000fe20000410000 */
[----:B------:R-:W-:Y:S01]  /*1d10*/  FMUL.FTZ R98, R2, R97 ;  /* 0x0000006102627220 */ /* 0x000fe20000410000 */
[----:B------:R-:W-:Y:S01]  /*1d20*/  FFMA.FTZ R74, R74, R103, R95 ;  /* 0x000000674a4a7223 */ /* 0x000fe2000001005f */
[--C-:B------:R-:W-:Y:S01]  /*1d30*/  FFMA.FTZ R64, R14, R64, R7.reuse ;  /* 0x000000400e407223 */ /* 0x100fe20000010007 */
[C-C-:B------:R-:W-:Y:S01]  /*1d40*/  FFMA.FTZ R66, R101.reuse, R66, R78.reuse ;  /* 0x0000004265427223 */ /* 0x140fe2000001004e */
[C-C-:B------:R-:W-:Y:S01]  /*1d50*/  FFMA.FTZ R50, R101.reuse, R50, R78.reuse ;  /* 0x0000003265327223 */ /* 0x140fe2000001004e */
[----:B------:R-:W0:Y:S01]  /*1d60*/  MUFU.EX2 R3, R3 ;  /* 0x0000000300037308 */ /* 0x000e220000000800 */
[----:B------:R-:W-:Y:S01]  /*1d70*/  FFMA.FTZ R78, R101, R98, R78 ;  /* 0x00000062654e7223 */ /* 0x000fe2000001004e */
[----:B------:R-:W-:Y:S01]  /*1d80*/  FMUL.FTZ R103, R74, -1.4426950216293334961 ;  /* 0xbfb8aa3b4a677820 */ /* 0x000fe20000410000 */
[----:B------:R-:W-:Y:S01]  /*1d90*/  FMUL.FTZ R89, R64, -1.4426950216293334961 ;  /* 0xbfb8aa3b40597820 */ /* 0x000fe20000410000 */
[----:B------:R-:W-:Y:S01]  /*1da0*/  FMUL.FTZ R90, R66, -1.4426950216293334961 ;  /* 0xbfb8aa3b425a7820 */ /* 0x000fe20000410000 */
[--C-:B------:R-:W-:Y:S01]  /*1db0*/  FADD.FTZ R101, R47, -R10.reuse ;  /* 0x8000000a2f657221 */ /* 0x100fe20000010000 */
[----:B-1----:R-:W-:Y:S01]  /*1dc0*/  FADD.FTZ R72, R72, 1 ;  /* 0x3f80000048487421 */ /* 0x002fe20000010000 */
[----:B------:R-:W-:Y:S01]  /*1dd0*/  FMUL.FTZ R88, R50, -1.4426950216293334961 ;  /* 0xbfb8aa3b32587820 */ /* 0x000fe20000410000 */
[----:B------:R-:W1:Y:S01]  /*1de0*/  MUFU.EX2 R6, R6 ;  /* 0x0000000600067308 */ /* 0x000e620000000800 */
[----:B------:R-:W-:Y:S01]  /*1df0*/  FADD.FTZ R95, R49, -R10 ;  /* 0x8000000a315f7221 */ /* 0x000fe20000010000 */
[C---:B------:R-:W-:Y:S01]  /*1e00*/  FMUL.FTZ R101, R2.reuse, R101 ;  /* 0x0000006502657220 */ /* 0x040fe20000410000 */
[----:B------:R-:W-:Y:S01]  /*1e10*/  FMUL.FTZ R92, R65, -1.4426950216293334961 ;  /* 0xbfb8aa3b415c7820 */ /* 0x000fe20000410000 */
[----:B------:R-:W-:Y:S01]  /*1e20*/  FMUL.FTZ R93, R63, -1.4426950216293334961 ;  /* 0xbfb8aa3b3f5d7820 */ /* 0x000fe20000410000 */
[----:B------:R-:W-:Y:S01]  /*1e30*/  FMUL.FTZ R96, R61, -1.4426950216293334961 ;  /* 0xbfb8aa3b3d607820 */ /* 0x000fe20000410000 */
[----:B------:R-:W-:Y:S01]  /*1e40*/  FMUL.FTZ R95, R2, R95 ;  /* 0x0000005f025f7220 */ /* 0x000fe20000410000 */
[--C-:B------:R-:W-:Y:S01]  /*1e50*/  FFMA.FTZ R49, R15, R101, R42.reuse ;  /* 0x000000650f317223 */ /* 0x100fe2000001002a */
[----:B------:R2:W3:Y:S01]  /*1e60*/  MUFU.EX2 R77, R70 ;  /* 0x00000046004d7308 */ /* 0x0004e20000000800 */
[----:B------:R-:W-:Y:S01]  /*1e70*/  FMUL.FTZ R97, R53, -1.4426950216293334961 ;  /* 0xbfb8aa3b35617820 */ /* 0x000fe20000410000 */
[----:B------:R-:W-:Y:S01]  /*1e80*/  FMUL.FTZ R100, R78, -1.4426950216293334961 ;  /* 0xbfb8aa3b4e647820 */ /* 0x000fe20000410000 */
[----:B------:R-:W-:Y:S01]  /*1e90*/  FFMA.FTZ R95, R14, R95, R7 ;  /* 0x0000005f0e5f7223 */ /* 0x000fe20000010007 */
[----:B------:R-:W-:Y:S01]  /*1ea0*/  FMUL.FTZ R99, R59, -1.4426950216293334961 ;  /* 0xbfb8aa3b3b637820 */ /* 0x000fe20000410000 */
[----:B------:R-:W-:Y:S01]  /*1eb0*/  FMUL.FTZ R102, R57, -1.4426950216293334961 ;  /* 0xbfb8aa3b39667820 */ /* 0x000fe20000410000 */
[----:B------:R-:W-:Y:S01]  /*1ec0*/  FMUL.FTZ R98, R49, -1.4426950216293334961 ;  /* 0xbfb8aa3b31627820 */ /* 0x000fe20000410000 */
[----:B0-----:R-:W-:Y:S01]  /*1ed0*/  FADD.FTZ R3, R3, 1 ;  /* 0x3f80000003037421 */ /* 0x001fe20000010000 */
[----:B------:R-:W-:Y:S01]  /*1ee0*/  MUFU.EX2 R80, R80 ;  /* 0x0000005000507308 */ /* 0x000fe20000000800 */
[----:B--2---:R-:W-:Y:S01]  /*1ef0*/  FMUL.FTZ R70, R2, R91 ;  /* 0x0000005b02467220 */ /* 0x004fe20000410000 */
[----:B------:R-:W-:Y:S01]  /*1f00*/  FMUL.FTZ R91, R68, -1.4426950216293334961 ;  /* 0xbfb8aa3b445b7820 */ /* 0x000fe20000410000 */
[----:B-1----:R-:W-:Y:S01]  /*1f10*/  FADD.FTZ R6, R6, 1 ;  /* 0x3f80000006067421 */ /* 0x002fe20000010000 */
[----:B------:R-:W-:Y:S01]  /*1f20*/  FMUL.FTZ R94, R55, -1.4426950216293334961 ;  /* 0xbfb8aa3b375e7820 */ /* 0x000fe20000410000 */
[----:B------:R-:W-:Y:S01]  /*1f30*/  FFMA.FTZ R70, R15, R70, R42 ;  /* 0x000000460f467223 */ /* 0x000fe2000001002a */
[----:B------:R-:W-:Y:S01]  /*1f40*/  FADD.FTZ R87, R87, 1 ;  /* 0x3f80000057577421 */ /* 0x000fe20000010000 */
[----:B------:R-:W-:Y:S01]  /*1f50*/  FADD.FTZ R85, R85, 1 ;  /* 0x3f80000055557421 */ /* 0x000fe20000010000 */
[----:B------:R-:W0:Y:S01]  /*1f60*/  MUFU.EX2 R82, R82 ;  /* 0x0000005200527308 */ /* 0x000e220000000800 */
[----:B------:R-:W-:Y:S01]  /*1f70*/  FADD.FTZ R83, R83, 1 ;  /* 0x3f80000053537421 */ /* 0x000fe20000010000 */
[----:B------:R-:W-:Y:S01]  /*1f80*/  FADD.FTZ R81, R81, 1 ;  /* 0x3f80000051517421 */ /* 0x000fe20000010000 */
[----:B------:R-:W-:Y:S01]  /*1f90*/  FADD.FTZ R79, R79, 1 ;  /* 0x3f8000004f4f7421 */ /* 0x000fe20000010000 */
[----:B---3--:R-:W-:Y:S01]  /*1fa0*/  FADD.FTZ R77, R77, 1 ;  /* 0x3f8000004d4d7421 */ /* 0x008fe20000010000 */
[----:B------:R-:W-:-:S03]  /*1fb0*/  LEA R2, P1, R43, UR10, 0x1 ;  /* 0x0000000a2b027c11 */ /* 0x000fc6000f8208ff */
[----:B------:R-:W1:Y:S08]  /*1fc0*/  MUFU.EX2 R84, R84 ;  /* 0x0000005400547308 */ /* 0x000e700000000800 */
[----:B------:R-:W2:Y:S01]  /*1fd0*/  MUFU.EX2 R86, R86 ;  /* 0x0000005600567308 */ /* 0x000ea20000000800 */
[----:B0-----:R-:W-:-:S07]  /*1fe0*/  FADD.FTZ R82, R82, 1 ;  /* 0x3f80000052527421 */ /* 0x001fce0000010000 */
[----:B------:R0:W3:Y:S01]  /*1ff0*/  MUFU.EX2 R10, R103 ;  /* 0x00000067000a7308 */ /* 0x0000e20000000800 */
[----:B-1----:R-:W-:-:S07]  /*2000*/  FADD.FTZ R84, R84, 1 ;  /* 0x3f80000054547421 */ /* 0x002fce0000010000 */
[----:B------:R1:W4:Y:S01]  /*2010*/  MUFU.EX2 R75, R89 ;  /* 0x00000059004b7308 */ /* 0x0003220000000800 */
[----:B0-----:R-:W-:Y:S01]  /*2020*/  FADD.FTZ R103, R76, 1 ;  /* 0x3f8000004c677421 */ /* 0x001fe20000010000 */
[----:B------:R-:W-:Y:S01]  /*2030*/  FADD.FTZ R76, R80, 1 ;  /* 0x3f800000504c7421 */ /* 0x000fe20000010000 */
[----:B--2---:R-:W-:-:S05]  /*2040*/  FADD.FTZ R86, R86, 1 ;  /* 0x3f80000056567421 */ /* 0x004fca0000010000 */
[----:B------:R0:W2:Y:S01]  /*2050*/  MUFU.EX2 R73, R90 ;  /* 0x0000005a00497308 */ /* 0x0000a20000000800 */
[----:B-1----:R-:W-:Y:S01]  /*2060*/  FMUL.FTZ R89, R70, -1.4426950216293334961 ;  /* 0xbfb8aa3b46597820 */ /* 0x002fe20000410000 */
[----:B---3--:R-:W-:-:S06]  /*2070*/  FADD.FTZ R10, R10, 1 ;  /* 0x3f8000000a0a7421 */ /* 0x008fcc0000010000 */
[----:B------:R1:W3:Y:S01]  /*2080*/  MUFU.EX2 R71, R91 ;  /* 0x0000005b00477308 */ /* 0x0002e20000000800 */
[----:B0-----:R-:W-:Y:S01]  /*2090*/  FMUL.FTZ R90, R69, -1.4426950216293334961 ;  /* 0xbfb8aa3b455a7820 */ /* 0x001fe20000410000 */
[----:B----4-:R-:W-:-:S06]  /*20a0*/  FADD.FTZ R75, R75, 1 ;  /* 0x3f8000004b4b7421 */ /* 0x010fcc0000010000 */
[----:B------:R-:W0:Y:S01]  /*20b0*/  MUFU.RCP R72, R72 ;  /* 0x0000004800487308 */ /* 0x000e220000001000 */
[----:B-1----:R-:W-:Y:S01]  /*20c0*/  FMUL.FTZ R91, R67, -1.4426950216293334961 ;  /* 0xbfb8aa3b435b7820 */ /* 0x002fe20000410000 */
[----:B--2---:R-:W-:-:S06]  /*20d0*/  FADD.FTZ R73, R73, 1 ;  /* 0x3f80000049497421 */ /* 0x004fcc0000010000 */
[----:B------:R-:W1:Y:S01]  /*20e0*/  MUFU.EX2 R88, R88 ;  /* 0x0000005800587308 */ /* 0x000e620000000800 */
[----:B---3--:R-:W-:-:S07]  /*20f0*/  FADD.FTZ R71, R71, 1 ;  /* 0x3f80000047477421 */ /* 0x008fce0000010000 */
[----:B------:R-:W2:Y:S01]  /*2100*/  MUFU.EX2 R89, R89 ;  /* 0x0000005900597308 */ /* 0x000ea20000000800 */
[----:B0-----:R-:W-:-:S07]  /*2110*/  FMUL.FTZ R72, R9, R72 ;  /* 0x0000004809487220 */ /* 0x001fce0000410000 */
[----:B------:R-:W0:Y:S01]  /*2120*/  MUFU.EX2 R90, R90 ;  /* 0x0000005a005a7308 */ /* 0x000e220000000800 */
[----:B-1----:R-:W-:-:S07]  /*2130*/  FADD.FTZ R88, R88, 1 ;  /* 0x3f80000058587421 */ /* 0x002fce0000010000 */
[----:B------:R-:W-:Y:S01]  /*2140*/  MUFU.EX2 R91, R91 ;  /* 0x0000005b005b7308 */ /* 0x000fe20000000800 */
[----:B--2---:R-:W-:-:S07]  /*2150*/  FADD.FTZ R89, R89, 1 ;  /* 0x3f80000059597421 */ /* 0x004fce0000010000 */
[----:B------:R-:W-:Y:S01]  /*2160*/  MUFU.EX2 R92, R92 ;  /* 0x0000005c005c7308 */ /* 0x000fe20000000800 */
[----:B0-----:R-:W-:-:S07]  /*2170*/  FADD.FTZ R80, R90, 1 ;  /* 0x3f8000005a507421 */ /* 0x001fce0000010000 */
[----:B------:R-:W-:Y:S08]  /*2180*/  MUFU.EX2 R93, R93 ;  /* 0x0000005d005d7308 */ /* 0x000ff00000000800 */
[----:B------:R-:W-:Y:S08]  /*2190*/  MUFU.EX2 R96, R96 ;  /* 0x0000006000607308 */ /* 0x000ff00000000800 */
[----:B------:R0:W1:Y:S08]  /*21a0*/  MUFU.EX2 R51, R97 ;  /* 0x0000006100337308 */ /* 0x0000700000000800 */
[----:B------:R-:W-:Y:S01]  /*21b0*/  MUFU.EX2 R47, R100 ;  /* 0x00000064002f7308 */ /* 0x000fe20000000800 */
[----:B0-----:R-:W-:-:S07]  /*21c0*/  FMUL.FTZ R97, R95, -1.4426950216293334961 ;  /* 0xbfb8aa3b5f617820 */ /* 0x001fce0000410000 */
[----:B------:R0:W2:Y:S01]  /*21d0*/  MUFU.RCP R100, R3 ;  /* 0x0000000300647308 */ /* 0x0000a20000001000 */
[----:B-1----:R-:W-:-:S07]  /*21e0*/  FADD.FTZ R51, R51, 1 ;  /* 0x3f80000033337421 */ /* 0x002fce0000010000 */
[----:B------:R1:W3:Y:S01]  /*21f0*/  MUFU.RCP R101, R6 ;  /* 0x0000000600657308 */ /* 0x0002e20000001000 */
[----:B0-----:R-:W-:Y:S02]  /*2200*/  LEA.HI.X R3, R43, UR11, R40, 0x1, P1 ;  /* 0x0000000b2b037c11 */ /* 0x001fe400088f0c28 */
[----:B------:R-:W-:Y:S02]  /*2210*/  LEA R14, P1, R32, UR10, 0x1 ;  /* 0x0000000a200e7c11 */ /* 0x000fe4000f8208ff */
[----:B------:R-:W-:Y:S02]  /*2220*/  LEA R40, P3, R34, UR10, 0x1 ;  /* 0x0000000a22287c11 */ /* 0x000fe4000f8608ff */
[----:B------:R-:W-:Y:S01]  /*2230*/  LEA.HI.X R15, R32, UR11, R37, 0x1, P1 ;  /* 0x0000000b200f7c11 */ /* 0x000fe200088f0c25 */
[----:B------:R-:W0:Y:S01]  /*2240*/  MUFU.RCP R103, R103 ;  /* 0x0000006700677308 */ /* 0x000e220000001000 */
[----:B--2---:R-:W-:Y:S01]  /*2250*/  FMUL.FTZ R100, R11, R100 ;  /* 0x000000640b647220 */ /* 0x004fe20000410000 */
[----:B-1----:R-:W-:Y:S01]  /*2260*/  LEA R6, P2, R45, UR10, 0x1 ;  /* 0x0000000a2d067c11 */ /* 0x002fe2000f8408ff */
[----:B------:R-:W-:Y:S01]  /*2270*/  FADD.FTZ R37, R47, 1 ;  /* 0x3f8000002f257421 */ /* 0x000fe20000010000 */
[----:B------:R-:W-:-:S02]  /*2280*/  LEA R32, P1, R26, UR10, 0x1 ;  /* 0x0000000a1a207c11 */ /* 0x000fc4000f8208ff */
[----:B------:R-:W-:Y:S02]  /*2290*/  LEA.HI.X R7, R45, UR11, R38, 0x1, P2 ;  /* 0x0000000b2d077c11 */ /* 0x000fe400090f0c26 */
[----:B------:R-:W1:Y:S01]  /*22a0*/  MUFU.EX2 R99, R99 ;  /* 0x0000006300637308 */ /* 0x000e620000000800 */
[----:B---3--:R-:W-:Y:S01]  /*22b0*/  FMUL.FTZ R101, R8, R101 ;  /* 0x0000006508657220 */ /* 0x008fe20000410000 */
[----:B------:R-:W-:Y:S02]  /*22c0*/  LEA R42, P2, R30, UR10, 0x1 ;  /* 0x0000000a1e2a7c11 */ /* 0x000fe4000f8408ff */
[----:B------:R-:W-:Y:S02]  /*22d0*/  LEA.HI.X R41, R34, UR11, R41, 0x1, P3 ;  /* 0x0000000b22297c11 */ /* 0x000fe400098f0c29 */
[----:B------:R-:W-:Y:S02]  /*22e0*/  F2FP.F16.F32.PACK_AB R100, R101, R100 ;  /* 0x000000646564723e */ /* 0x000fe400000000ff */
[----:B------:R-:W-:Y:S01]  /*22f0*/  MUFU.EX2 R102, R102 ;  /* 0x0000006600667308 */ /* 0x000fe20000000800 */
[----:B0-----:R-:W-:Y:S01]  /*2300*/  FMUL.FTZ R103, R12, R103 ;  /* 0x000000670c677220 */ /* 0x001fe20000410000 */
[----:B------:R-:W-:Y:S01]  /*2310*/  LEA.HI.X R43, R30, UR11, R33, 0x1, P2 ;  /* 0x0000000b1e2b7c11 */ /* 0x000fe200090f0c21 */
[----:B------:R-:W-:Y:S01]  /*2320*/  STG.E.U16 desc[UR6][R2.64], R100 ;  /* 0x0000006402007986 */ /* 0x000fe2000c101506 */
[----:B------:R-:W-:-:S02]  /*2330*/  LEA.HI.X R33, R26, UR11, R39, 0x1, P1 ;  /* 0x0000000b1a217c11 */ /* 0x000fc400088f0c27 */
[----:B------:R-:W-:Y:S02]  /*2340*/  F2FP.F16.F32.PACK_AB R72, R103, R72 ;  /* 0x000000486748723e */ /* 0x000fe400000000ff */
[----:B------:R-:W0:Y:S01]  /*2350*/  MUFU.EX2 R98, R98 ;  /* 0x0000006200627308 */ /* 0x000e220000000800 */
[----:B-1----:R-:W-:Y:S01]  /*2360*/  FADD.FTZ R90, R99, 1 ;  /* 0x3f800000635a7421 */ /* 0x002fe20000010000 */
[C---:B------:R-:W-:Y:S01]  /*2370*/  LEA R30, P2, R31.reuse, UR10, 0x1 ;  /* 0x0000000a1f1e7c11 */ /* 0x040fe2000f8408ff */
[----:B------:R-:W-:Y:S01]  /*2380*/  STG.E.U16 desc[UR6][R2.64+0x4], R72 ;  /* 0x0000044802007986 */ /* 0x000fe2000c101506 */
[C---:B------:R-:W-:Y:S02]  /*2390*/  LEA R34, P3, R36.reuse, UR10, 0x1 ;  /* 0x0000000a24227c11 */ /* 0x040fe4000f8608ff */
[----:B------:R-:W-:Y:S02]  /*23a0*/  LEA.HI.X R31, R31, UR11, R28, 0x1, P2 ;  /* 0x0000000b1f1f7c11 */ /* 0x000fe400090f0c1c */
[----:B------:R-:W-:Y:S01]  /*23b0*/  MUFU.EX2 R94, R94 ;  /* 0x0000005e005e7308 */ /* 0x000fe20000000800 */
[----:B------:R-:W-:Y:S01]  /*23c0*/  LEA.HI.X R35, R36, UR11, R35, 0x1, P3 ;  /* 0x0000000b24237c11 */ /* 0x000fe200098f0c23 */
[----:B------:R-:W-:Y:S01]  /*23d0*/  ULDC.64 UR10, c[0x0][0x238] ;  /* 0x00008e00000a7ab9 */ /* 0x000fe20000000a00 */
[----:B------:R-:W-:-:S04]  /*23e0*/  IADD3 R29, P1, R29, 0x4, RZ ;  /* 0x000000041d1d7810 */ /* 0x000fc80007f3e0ff */
[----:B------:R-:W-:Y:S01]  /*23f0*/  IADD3.X R18, RZ, R18, RZ, P1, !PT ;  /* 0x00000012ff127210 */ /* 0x000fe20000ffe4ff */
[----:B------:R-:W1:Y:S01]  /*2400*/  MUFU.EX2 R97, R97 ;  /* 0x0000006100617308 */ /* 0x000e620000000800 */
[----:B0-----:R-:W-:Y:S01]  /*2410*/  FADD.FTZ R98, R98, 1 ;  /* 0x3f80000062627421 */ /* 0x001fe20000010000 */
[----:B------:R-:W-:-:S04]  /*2420*/  ISETP.GE.U32.AND P1, PT, R29, UR10, PT ;  /* 0x0000000a1d007c0c */ /* 0x000fc8000bf26070 */
[----:B------:R-:W-:Y:S02]  /*2430*/  ISETP.GE.AND.EX P1, PT, R18, UR11, PT, P1 ;  /* 0x0000000b12007c0c */ /* 0x000fe4000bf26310 */
[----:B------:R-:W0:Y:S08]  /*2440*/  MUFU.RCP R76, R76 ;  /* 0x0000004c004c7308 */ /* 0x000e300000001000 */
[----:B------:R2:W3:Y:S01]  /*2450*/  MUFU.RCP R105, R82 ;  /* 0x0000005200697308 */ /* 0x0004e20000001000 */
[----:B-1----:R-:W-:-:S07]  /*2460*/  FADD.FTZ R97, R97, 1 ;  /* 0x3f80000061617421 */ /* 0x002fce0000010000 */
[----:B------:R1:W4:Y:S01]  /*2470*/  MUFU.RCP R107, R84 ;  /* 0x00000054006b7308 */ /* 0x0003220000001000 */
[----:B--2---:R-:W-:Y:S01]  /*2480*/  FADD.FTZ R82, R91, 1 ;  /* 0x3f8000005b527421 */ /* 0x004fe20000010000 */
[----:B------:R-:W-:Y:S01]  /*2490*/  FADD.FTZ R91, R94, 1 ;  /* 0x3f8000005e5b7421 */ /* 0x000fe20000010000 */
[----:B0-----:R-:W-:-:S05]  /*24a0*/  FMUL.FTZ R76, R13, R76 ;  /* 0x0000004c0d4c7220 */ /* 0x001fca0000410000 */
[----:B------:R0:W2:Y:S01]  /*24b0*/  MUFU.RCP R109, R86 ;  /* 0x00000056006d7308 */ /* 0x0000a20000001000 */
[----:B-1----:R-:W-:Y:S01]  /*24c0*/  FADD.FTZ R84, R92, 1 ;  /* 0x3f8000005c547421 */ /* 0x002fe20000010000 */
[----:B------:R-:W-:Y:S01]  /*24d0*/  FADD.FTZ R92, R102, 1 ;  /* 0x3f800000665c7421 */ /* 0x000fe20000010000 */
[----:B---3--:R-:W-:-:S05]  /*24e0*/  FMUL.FTZ R105, R44, R105 ;  /* 0x000000692c697220 */ /* 0x008fca0000410000 */
[----:B------:R1:W3:Y:S01]  /*24f0*/  MUFU.RCP R9, R10 ;  /* 0x0000000a00097308 */ /* 0x0002e20000001000 */
[----:B0-----:R-:W-:Y:S01]  /*2500*/  FADD.FTZ R86, R93, 1 ;  /* 0x3f8000005d567421 */ /* 0x001fe20000010000 */
[----:B----4-:R-:W-:Y:S01]  /*2510*/  FMUL.FTZ R107, R46, R107 ;  /* 0x0000006b2e6b7220 */ /* 0x010fe20000410000 */
[----:B------:R-:W-:-:S05]  /*2520*/  F2FP.F16.F32.PACK_AB R76, R105, R76 ;  /* 0x0000004c694c723e */ /* 0x000fca00000000ff */
[----:B------:R0:W4:Y:S01]  /*2530*/  MUFU.RCP R111, R88 ;  /* 0x00000058006f7308 */ /* 0x0001220000001000 */
[----:B--2---:R-:W-:Y:S01]  /*2540*/  FMUL.FTZ R48, R48, R109 ;  /* 0x0000006d30307220 */ /* 0x004fe20000410000 */
[----:B-1----:R-:W-:-:S04]  /*2550*/  PRMT R10, R72, 0x7632, R10 ;  /* 0x00007632480a7816 */ /* 0x002fc8000000000a */
[----:B------:R-:W-:Y:S01]  /*2560*/  F2FP.F16.F32.PACK_AB R107, R48, R107 ;  /* 0x0000006b306b723e */ /* 0x000fe200000000ff */
[----:B------:R-:W-:Y:S01]  /*2570*/  STG.E.U16 desc[UR6][R2.64+0x6], R10 ;  /* 0x0000060a02007986 */ /* 0x000fe2000c101506 */
[----:B------:R-:W1:Y:S01]  /*2580*/  MUFU.RCP R87, R87 ;  /* 0x0000005700577308 */ /* 0x000e620000001000 */
[----:B0-----:R-:W-:Y:S01]  /*2590*/  FADD.FTZ R88, R96, 1 ;  /* 0x3f80000060587421 */ /* 0x001fe20000010000 */
[----:B---3--:R-:W-:Y:S01]  /*25a0*/  FMUL.FTZ R74, R74, R9 ;  /* 0x000000094a4a7220 */ /* 0x008fe20000410000 */
[----:B------:R-:W-:Y:S02]  /*25b0*/  PRMT R9, R100, 0x7632, R9 ;  /* 0x0000763264097816 */ /* 0x000fe40000000009 */
[----:B------:R-:W-:-:S03]  /*25c0*/  PRMT R11, R107, 0x7632, R11 ;  /* 0x000076326b0b7816 */ /* 0x000fc6000000000b */
[----:B------:R-:W0:Y:S01]  /*25d0*/  MUFU.RCP R85, R85 ;  /* 0x0000005500557308 */ /* 0x000e220000001000 */
[----:B----4-:R-:W-:Y:S01]  /*25e0*/  FMUL.FTZ R111, R50, R111 ;  /* 0x0000006f326f7220 */ /* 0x010fe20000410000 */
[----:B------:R2:W-:Y:S04]  /*25f0*/  STG.E.U16 desc[UR6][R2.64+0x2], R9 ;  /* 0x0000020902007986 */ /* 0x0005e8000c101506 */
[----:B------:R-:W-:Y:S02]  /*2600*/  STG.E.U16 desc[UR6][R6.64], R76 ;  /* 0x0000004c06007986 */ /* 0x000fe4000c101506 */
[----:B------:R-:W3:Y:S01]  /*2610*/  MUFU.RCP R83, R83 ;  /* 0x0000005300537308 */ /* 0x000ee20000001000 */
[----:B-1----:R-:W-:Y:S01]  /*2620*/  FMUL.FTZ R52, R52, R87 ;  /* 0x0000005734347220 */ /* 0x002fe20000410000 */
[----:B------:R-:W-:Y:S01]  /*2630*/  STG.E.U16 desc[UR6][R6.64+0x4], R107 ;  /* 0x0000046b06007986 */ /* 0x000fe2000c101506 */
[----:B--2---:R-:W-:-:S03]  /*2640*/  PRMT R3, R76, 0x7632, R3 ;  /* 0x000076324c037816 */ /* 0x004fc60000000003 */
[----:B------:R-:W-:Y:S02]  /*2650*/  STG.E.U16 desc[UR6][R6.64+0x6], R11 ;  /* 0x0000060b06007986 */ /* 0x000fe4000c101506 */
[----:B------:R-:W1:Y:S01]  /*2660*/  MUFU.RCP R81, R81 ;  /* 0x0000005100517308 */ /* 0x000e620000001000 */
[----:B0-----:R-:W-:Y:S01]  /*2670*/  FMUL.FTZ R85, R54, R85 ;  /* 0x0000005536557220 */ /* 0x001fe20000410000 */
[----:B------:R-:W-:Y:S01]  /*2680*/  F2FP.F16.F32.PACK_AB R111, R52, R111 ;  /* 0x0000006f346f723e */ /* 0x000fe200000000ff */
[----:B------:R0:W-:Y:S04]  /*2690*/  STG.E.U16 desc[UR6][R6.64+0x2], R3 ;  /* 0x0000020306007986 */ /* 0x0001e8000c101506 */
[----:B------:R-:W-:Y:S01]  /*26a0*/  STG.E.U16 desc[UR6][R14.64], R111 ;  /* 0x0000006f0e007986 */ /* 0x000fe2000c101506 */
[----:B------:R-:W2:Y:S01]  /*26b0*/  MUFU.RCP R79, R79 ;  /* 0x0000004f004f7308 */ /* 0x000ea20000001000 */
[----:B---3--:R-:W-:-:S05]  /*26c0*/  FMUL.FTZ R56, R56, R83 ;  /* 0x0000005338387220 */ /* 0x008fca0000410000 */
[----:B------:R-:W-:Y:S02]  /*26d0*/  F2FP.F16.F32.PACK_AB R85, R56, R85 ;  /* 0x000000553855723e */ /* 0x000fe400000000ff */
[----:B------:R-:W3:Y:S01]  /*26e0*/  MUFU.RCP R77, R77 ;  /* 0x0000004d004d7308 */ /* 0x000ee20000001000 */
[----:B-1----:R-:W-:Y:S01]  /*26f0*/  FMUL.FTZ R81, R58, R81 ;  /* 0x000000513a517220 */ /* 0x002fe20000410000 */
[----:B0-----:R-:W-:Y:S01]  /*2700*/  PRMT R7, R111, 0x7632, R7 ;  /* 0x000076326f077816 */ /* 0x001fe20000000007 */
[----:B------:R-:W-:Y:S01]  /*2710*/  STG.E.U16 desc[UR6][R14.64+0x4], R85 ;  /* 0x000004550e007986 */ /* 0x000fe2000c101506 */
[----:B------:R-:W-:-:S03]  /*2720*/  PRMT R2, R85, 0x7632, R2 ;  /* 0x0000763255027816 */ /* 0x000fc60000000002 */
[----:B------:R-:W-:Y:S01]  /*2730*/  STG.E.U16 desc[UR6][R14.64+0x2], R7 ;  /* 0x000002070e007986 */ /* 0x000fe2000c101506 */
[----:B------:R-:W0:Y:S01]  /*2740*/  MUFU.RCP R75, R75 ;  /* 0x0000004b004b7308 */ /* 0x000e220000001000 */
[----:B--2---:R-:W-:Y:S02]  /*2750*/  FMUL.FTZ R60, R60, R79 ;  /* 0x0000004f3c3c7220 */ /* 0x004fe40000410000 */
[----:B------:R1:W-:Y:S03]  /*2760*/  STG.E.U16 desc[UR6][R14.64+0x6], R2 ;  /* 0x000006020e007986 */ /* 0x0003e6000c101506 */
        /* <DEDUP_REMOVED lines=10> */
[----:B--2---:R-:W-:Y:S01]  /*2810*/  FMUL.FTZ R73, R66, R73 ;  /* 0x0000004942497220 */ /* 0x004fe20000410000 */
[----:B------:R-:W-:Y:S01]  /*2820*/  PRMT R6, R77, 0x7632, R6 ;  /* 0x000076324d067816 */ /* 0x000fe20000000006 */
[----:B------:R-:W-:Y:S04]  /*2830*/  STG.E.U16 desc[UR6][R42.64+0x4], R77 ;  /* 0x0000044d2a007986 */ /* 0x000fe8000c101506 */
[----:B------:R2:W-:Y:S01]  /*2840*/  STG.E.U16 desc[UR6][R42.64+0x6], R6 ;  /* 0x000006062a007986 */ /* 0x0005e2000c101506 */
[----:B------:R-:W3:Y:S01]  /*2850*/  MUFU.RCP R80, R80 ;  /* 0x0000005000507308 */ /* 0x000ee20000001000 */
[----:B----4-:R-:W-:-:S05]  /*2860*/  FMUL.FTZ R68, R68, R71 ;  /* 0x0000004744447220 */ /* 0x010fca0000410000 */
[----:B------:R-:W-:Y:S02]  /*2870*/  F2FP.F16.F32.PACK_AB R73, R68, R73 ;  /* 0x000000494449723e */ /* 0x000fe400000000ff */
[----:B------:R-:W4:Y:S01]  /*2880*/  MUFU.RCP R82, R82 ;  /* 0x0000005200527308 */ /* 0x000f220000001000 */
[----:B0-----:R-:W-:Y:S01]  /*2890*/  FMUL.FTZ R89, R70, R89 ;  /* 0x0000005946597220 */ /* 0x001fe20000410000 */
[----:B-1----:R-:W-:Y:S01]  /*28a0*/  PRMT R2, R73, 0x7632, R2 ;  /* 0x0000763249027816 */ /* 0x002fe20000000002 */
[----:B------:R-:W-:Y:S04]  /*28b0*/  STG.E.U16 desc[UR6][R40.64], R73 ;  /* 0x0000004928007986 */ /* 0x000fe8000c101506 */
[----:B------:R0:W-:Y:S01]  /*28c0*/  STG.E.U16 desc[UR6][R40.64+0x2], R2 ;  /* 0x0000020228007986 */ /* 0x0001e2000c101506 */
[----:B------:R-:W1:Y:S01]  /*28d0*/  MUFU.RCP R84, R84 ;  /* 0x0000005400547308 */ /* 0x000e620000001000 */
[----:B---3--:R-:W-:-:S05]  /*28e0*/  FMUL.FTZ R80, R69, R80 ;  /* 0x0000005045507220 */ /* 0x008fca0000410000 */
[----:B------:R-:W-:Y:S02]  /*28f0*/  F2FP.F16.F32.PACK_AB R89, R80, R89 ;  /* 0x000000595059723e */ /* 0x000fe400000000ff */
[----:B------:R-:W3:Y:S01]  /*2900*/  MUFU.RCP R86, R86 ;  /* 0x0000005600567308 */ /* 0x000ee20000001000 */
[----:B----4-:R-:W-:Y:S01]  /*2910*/  FMUL.FTZ R82, R67, R82 ;  /* 0x0000005243527220 */ /* 0x010fe20000410000 */
[----:B------:R-:W-:Y:S01]  /*2920*/  PRMT R7, R89, 0x7632, R7 ;  /* 0x0000763259077816 */ /* 0x000fe20000000007 */
[----:B------:R-:W-:Y:S04]  /*2930*/  STG.E.U16 desc[UR6][R40.64+0x4], R89 ;  /* 0x0000045928007986 */ /* 0x000fe8000c101506 */
[----:B------:R-:W-:Y:S01]  /*2940*/  STG.E.U16 desc[UR6][R40.64+0x6], R7 ;  /* 0x0000060728007986 */ /* 0x000fe2000c101506 */
[----:B------:R-:W4:Y:S01]  /*2950*/  MUFU.RCP R88, R88 ;  /* 0x0000005800587308 */ /* 0x000f220000001000 */
[----:B-1----:R-:W-:-:S05]  /*2960*/  FMUL.FTZ R65, R65, R84 ;  /* 0x0000005441417220 */ /* 0x002fca0000410000 */
[----:B------:R-:W-:Y:S02]  /*2970*/  F2FP.F16.F32.PACK_AB R82, R65, R82 ;  /* 0x000000524152723e */ /* 0x000fe400000000ff */
[----:B------:R-:W1:Y:S01]  /*2980*/  MUFU.RCP R90, R90 ;  /* 0x0000005a005a7308 */ /* 0x000e620000001000 */
[----:B---3--:R-:W-:Y:S01]  /*2990*/  FMUL.FTZ R86, R63, R86 ;  /* 0x000000563f567220 */ /* 0x008fe20000410000 */
[----:B------:R-:W-:Y:S01]  /*29a0*/  PRMT R3, R82, 0x7632, R3 ;  /* 0x0000763252037816 */ /* 0x000fe20000000003 */
[----:B------:R-:W-:Y:S04]  /*29b0*/  STG.E.U16 desc[UR6][R32.64], R82 ;  /* 0x0000005220007986 */ /* 0x000fe8000c101506 */
[----:B------:R3:W-:Y:S01]  /*29c0*/  STG.E.U16 desc[UR6][R32.64+0x2], R3 ;  /* 0x0000020320007986 */ /* 0x0007e2000c101506 */
[----:B------:R-:W0:Y:S01]  /*29d0*/  MUFU.RCP R92, R92 ;  /* 0x0000005c005c7308 */ /* 0x000e220000001000 */
[----:B----4-:R-:W-:-:S05]  /*29e0*/  FMUL.FTZ R61, R61, R88 ;  /* 0x000000583d3d7220 */ /* 0x010fca0000410000 */
[----:B------:R-:W-:Y:S02]  /*29f0*/  F2FP.F16.F32.PACK_AB R86, R61, R86 ;  /* 0x000000563d56723e */ /* 0x000fe400000000ff */
[----:B------:R-:W4:Y:S01]  /*2a00*/  MUFU.RCP R38, R91 ;  /* 0x0000005b00267308 */ /* 0x000f220000001000 */
[----:B-1----:R-:W-:Y:S01]  /*2a10*/  FMUL.FTZ R90, R59, R90 ;  /* 0x0000005a3b5a7220 */ /* 0x002fe20000410000 */
[----:B--2---:R-:W-:Y:S01]  /*2a20*/  PRMT R6, R86, 0x7632, R6 ;  /* 0x0000763256067816 */ /* 0x004fe20000000006 */
[----:B------:R-:W-:Y:S04]  /*2a30*/  STG.E.U16 desc[UR6][R32.64+0x4], R86 ;  /* 0x0000045620007986 */ /* 0x000fe8000c101506 */
[----:B------:R1:W-:Y:S01]  /*2a40*/  STG.E.U16 desc[UR6][R32.64+0x6], R6 ;  /* 0x0000060620007986 */ /* 0x0003e2000c101506 */
[----:B------:R-:W2:Y:S01]  /*2a50*/  MUFU.RCP R94, R51 ;  /* 0x00000033005e7308 */ /* 0x000ea20000001000 */
[----:B0-----:R-:W-:-:S05]  /*2a60*/  FMUL.FTZ R57, R57, R92 ;  /* 0x0000005c39397220 */ /* 0x001fca0000410000 */
[----:B------:R-:W-:Y:S02]  /*2a70*/  F2FP.F16.F32.PACK_AB R90, R57, R90 ;  /* 0x0000005a395a723e */ /* 0x000fe400000000ff */
[----:B------:R-:W0:Y:S01]  /*2a80*/  MUFU.RCP R37, R37 ;  /* 0x0000002500257308 */ /* 0x000e220000001000 */
[----:B----4-:R-:W-:Y:S01]  /*2a90*/  FMUL.FTZ R38, R55, R38 ;  /* 0x0000002637267220 */ /* 0x010fe20000410000 */
[----:B------:R-:W-:Y:S01]  /*2aa0*/  PRMT R15, R90, 0x7632, R15 ;  /* 0x000076325a0f7816 */ /* 0x000fe2000000000f */
[----:B------:R4:W-:Y:S04]  /*2ab0*/  STG.E.U16 desc[UR6][R30.64], R90 ;  /* 0x0000005a1e007986 */ /* 0x0009e8000c101506 */
[----:B------:R4:W-:Y:S01]  /*2ac0*/  STG.E.U16 desc[UR6][R30.64+0x2], R15 ;  /* 0x0000020f1e007986 */ /* 0x0009e2000c101506 */
[----:B------:R-:W3:Y:S01]  /*2ad0*/  MUFU.RCP R98, R98 ;  /* 0x0000006200627308 */ /* 0x000ee20000001000 */
[----:B--2---:R-:W-:-:S05]  /*2ae0*/  FMUL.FTZ R53, R53, R94 ;  /* 0x0000005e35357220 */ /* 0x004fca0000410000 */
[----:B------:R-:W-:Y:S02]  /*2af0*/  F2FP.F16.F32.PACK_AB R38, R53, R38 ;  /* 0x000000263526723e */ /* 0x000fe400000000ff */
[----:B------:R-:W2:Y:S01]  /*2b00*/  MUFU.RCP R8, R97 ;  /* 0x0000006100087308 */ /* 0x000ea20000001000 */
[----:B0-----:R-:W-:Y:S01]  /*2b10*/  FMUL.FTZ R37, R78, R37 ;  /* 0x000000254e257220 */ /* 0x001fe20000410000 */
[----:B------:R-:W-:Y:S01]  /*2b20*/  PRMT R2, R38, 0x7632, R2 ;  /* 0x0000763226027816 */ /* 0x000fe20000000002 */
[----:B------:R4:W-:Y:S03]  /*2b30*/  STG.E.U16 desc[UR6][R30.64+0x4], R38 ;  /* 0x000004261e007986 */ /* 0x0009e6000c101506 */
[----:B------:R-:W-:Y:S01]  /*2b40*/  F2FP.F16.F32.PACK_AB R37, R74, R37 ;  /* 0x000000254a25723e */ /* 0x000fe200000000ff */
[----:B------:R4:W-:Y:S01]  /*2b50*/  STG.E.U16 desc[UR6][R30.64+0x6], R2 ;  /* 0x000006021e007986 */ /* 0x0009e2000c101506 */
[----:B---3--:R-:W-:-:S02]  /*2b60*/  FMUL.FTZ R49, R49, R98 ;  /* 0x0000006231317220 */ /* 0x008fc40000410000 */
[----:B------:R-:W-:Y:S01]  /*2b70*/  PRMT R3, R37, 0x7632, R3 ;  /* 0x0000763225037816 */ /* 0x000fe20000000003 */
[----:B------:R4:W-:Y:S04]  /*2b80*/  STG.E.U16 desc[UR6][R34.64], R37 ;  /* 0x0000002522007986 */ /* 0x0009e8000c101506 */
[----:B------:R4:W-:Y:S01]  /*2b90*/  STG.E.U16 desc[UR6][R34.64+0x2], R3 ;  /* 0x0000020322007986 */ /* 0x0009e2000c101506 */
[----:B--2---:R-:W-:-:S05]  /*2ba0*/  FMUL.FTZ R8, R95, R8 ;  /* 0x000000085f087220 */ /* 0x004fca0000410000 */
[----:B------:R-:W-:-:S04]  /*2bb0*/  F2FP.F16.F32.PACK_AB R49, R8, R49 ;  /* 0x000000310831723e */ /* 0x000fc800000000ff */
[----:B-1----:R-:W-:Y:S01]  /*2bc0*/  PRMT R6, R49, 0x7632, R6 ;  /* 0x0000763231067816 */ /* 0x002fe20000000006 */
[----:B------:R4:W-:Y:S04]  /*2bd0*/  STG.E.U16 desc[UR6][R34.64+0x4], R49 ;  /* 0x0000043122007986 */ /* 0x0009e8000c101506 */
[----:B------:R4:W-:Y:S01]  /*2be0*/  STG.E.U16 desc[UR6][R34.64+0x6], R6 ;  /* 0x0000060622007986 */ /* 0x0009e2000c101506 */
[----:B------:R-:W-:Y:S05]  /*2bf0*/  @!P1 BRA `(.L_x_3794) ;  /* 0xffffffd400f09947 */ /* 0x000fea000383ffff */
[----:B------:R-:W-:Y:S05]  /*2c00*/  EXIT ;  /* 0x000000000000794d */ /* 0x000fea0003800000 */
.L_x_3795:
        /* <DEDUP_REMOVED lines=15> */
.L_x_3885:


//--------------------- .text._ZN13group_norm_v214gn_cuda_kernelI6__halfLi320ELi3ELi16ELi20ELi1024ELb1ELi32ELi320ELi320ELi4ELb1ELi10ELb0ELb0ENS_16CompileConditionILi900EEEEEvPT_PKS4_S7_S7_flPfS8_Pj --------------------------
	.section	.text._ZN13group_norm_v214gn_cuda_kernelI6__halfLi320ELi3ELi16ELi20ELi1024ELb1ELi32ELi320ELi320ELi4ELb1ELi10ELb0ELb0ENS_16CompileConditionILi900EEEEEvPT_PKS4_S7_S7_flPfS8_Pj,"ax",@progbits
	.align	128
        .global         _ZN13group_norm_v214gn_cuda_kernelI6__halfLi320ELi3ELi16ELi20ELi1024ELb1ELi32ELi320ELi320ELi4ELb1ELi10ELb0ELb0ENS_16CompileConditionILi900EEEEEvPT_PKS4_S7_S7_flPfS8_Pj
        .type           _ZN13group_norm_v214gn_cuda_kernelI6__halfLi320ELi3ELi16ELi20ELi1024ELb1ELi32ELi320ELi320ELi4ELb1ELi10ELb0ELb0ENS_16CompileConditionILi900EEEEEvPT_PKS4_S7_S7_flPfS8_Pj,@function
        .size           _ZN13group_norm_v214gn_cuda_kernelI6__halfLi320ELi3ELi16ELi20ELi1024ELb1ELi32ELi320ELi320ELi4ELb1ELi10ELb0ELb0ENS_16CompileConditionILi900EEEEEvPT_PKS4_S7_S7_flPfS8_Pj,(.L_x_3886 - _ZN13group_norm_v214gn_cuda_kernelI6__halfLi320ELi3ELi16ELi20ELi1024ELb1ELi32ELi320ELi320ELi4ELb1ELi10ELb0ELb0ENS_16CompileConditionILi900EEEEEvPT_PKS4_S7_S7_flPfS8_Pj)
        .other          _ZN13group_norm_v214gn_cuda_kernelI6__halfLi320ELi3ELi16ELi20ELi1024ELb1ELi32ELi320ELi320ELi4ELb1ELi10ELb0ELb0ENS_16CompileConditionILi900EEEEEvPT_PKS4_S7_S7_flPfS8_Pj,@"STO_CUDA_ENTRY STV_DEFAULT"
_ZN13group_norm_v214gn_cuda_kernelI6__halfLi320ELi3ELi16ELi20ELi1024ELb1ELi32ELi320ELi320ELi4ELb1ELi10ELb0ELb0ENS_16CompileConditionILi900EEEEEvPT_PKS4_S7_S7_flPfS8_Pj:
.text._ZN13group_norm_v214gn_cuda_kernelI6__halfLi320ELi3ELi16ELi20ELi1024ELb1ELi32ELi320ELi320ELi4ELb1ELi10ELb0ELb0ENS_16CompileConditionILi900EEEEEvPT_PKS4_S7_S7_flPfS8_Pj:
[----:B------:R-:W0:Y:S08]  /*0000*/  LDC R1, c[0x0][0x28] ;  /* 0x00000a00ff017b82 */ /* 0x000e300000000800 */
[----:B------:R-:W1:Y:S01]  /*0010*/  S2UR UR8, SR_CTAID.Y ;  /* 0x00000000000879c3 */ /* 0x000e620000002600 */
[----:B------:R-:W-:Y:S01]  /*0020*/  ULDC.64 UR4, c[0x0][0x238] ;  /* 0x00008e0000047ab9 */ /* 0x000fe20000000a00 */
[----:B0-----:R-:W-:Y:S01]  /*0030*/  IADD3 R1, R1, -0x8, RZ ;  /* 0xfffffff801017810 */ /* 0x001fe20007ffe0ff */
[----:B-1----:R-:W-:-:S04]  /*0040*/  UISETP.GE.U32.AND UP0, UPT, UR8, UR4, UPT ;  /* 0x000000040800728c */ /* 0x002fc8000bf06070 */
[----:B------:R-:W-:-:S06]  /*0050*/  UISETP.GE.AND.EX UP0, UPT, URZ, UR5, UPT, UP0 ;  /* 0x000000053f00728c */ /* 0x000fcc000bf06300 */
[----:B------:R-:W-:-:S13]  /*0060*/  PLOP3.LUT P0, PT, PT, PT, UP0, 0x80, 0x0 ;  /* 0x000000000000781c */ /* 0x000fda0003f0f008 */
[----:B------:R-:W-:Y:S05]  /*0070*/  @P0 EXIT ;  /* 0x000000000000094d */ /* 0x000fea0003800000 */
[----:B------:R-:W0:Y:S01]  /*0080*/  S2R R58, SR_TID.X ;  /* 0x00000000003a7919 */ /* 0x000e220000002100 */
[----:B------:R-:W1:Y:S01]  /*0090*/  S2UR UR6, SR_CgaCtaId ;  /* 0x00000000000679c3 */ /* 0x000e620000008800 */
[----:B------:R-:W-:Y:S01]  /*00a0*/  UMOV UR4, 0x400 ;  /* 0x0000040000047882 */ /* 0x000fe20000000000 */
[----:B------:R-:W-:Y:S01]  /*00b0*/  ULDC.64 UR10, c[0x0][0x208] ;  /* 0x00008200000a7ab9 */ /* 0x000fe20000000a00 */
[----:B------:R-:W-:Y:S01]  /*00c0*/  UMOV UR9, UR8 ;  /* 0x0000000800097c82 */ /* 0x000fe20008000000 */
[----:B-1----:R-:W-:Y:S02]  /*00d0*/  ULEA UR5, UR6, UR4, 0x18 ;  /* 0x0000000406057291 */ /* 0x002fe4000f8ec03f */
[----:B------:R-:W-:-:S04]  /*00e0*/  UIADD3 UR4, UR4, 0xc80, URZ ;  /* 0x00000c8004047890 */ /* 0x000fc8000fffe03f */
[----:B------:R-:W-:Y:S01]  /*00f0*/  MOV R7, UR5 ;  /* 0x0000000500077c02 */ /* 0x000fe20008000f00 */
[----:B0-----:R-:W-:Y:S01]  /*0100*/  IMAD.WIDE.U32 R2, R58, -0x33333333, RZ ;  /* 0xcccccccd3a027825 */ /* 0x001fe200078e00ff */
[----:B------:R-:W-:Y:S01]  /*0110*/  ULEA UR6, UR6, UR4, 0x18 ;  /* 0x0000000406067291 */ /* 0x000fe2000f8ec03f */
[----:B------:R-:W-:Y:S02]  /*0120*/  UMOV UR5, URZ ;  /* 0x0000003f00057c82 */ /* 0x000fe40008000000 */
[----:B------:R-:W-:Y:S01]  /*0130*/  UMOV UR4, URZ ;  /* 0x0000003f00047c82 */ /* 0x000fe20008000000 */
[----:B------:R-:W-:-:S05]  /*0140*/  SHF.R.U32.HI R5, RZ, 0x6, R3 ;  /* 0x00000006ff057819 */ /* 0x000fca0000011603 */
[----:B------:R-:W-:-:S04]  /*0150*/  IMAD R0, R5, -0x50, R58 ;  /* 0xffffffb005007824 */ /* 0x000fc800078e023a */
[----:B------:R-:W-:-:S04]  /*0160*/  IMAD.WIDE.U32 R2, R0, -0x33333333, RZ ;  /* 0xcccccccd00027825 */ /* 0x000fc800078e00ff */
[----:B------:R-:W-:Y:S01]  /*0170*/  IMAD R0, R0, 0x28, R7 ;  /* 0x0000002800007824 */ /* 0x000fe200078e0207 */
[----:B------:R-:W-:-:S04]  /*0180*/  SHF.L.U32 R2, R3, 0x1, RZ ;  /* 0x0000000103027819 */ /* 0x000fc800000006ff */
[----:B------:R-:W-:Y:S02]  /*0190*/  LEA R0, R5, R0, 0x3 ;  /* 0x0000000005007211 */ /* 0x000fe400078e18ff */
[----:B------:R-:W-:-:S03]  /*01a0*/  LOP3.LUT R61, R2, 0xfffffff8, RZ, 0xc0, !PT ;  /* 0xfffffff8023d7812 */ /* 0x000fc600078ec0ff */
[----:B------:R0:W-:Y:S04]  /*01b0*/  STL [R1], R0 ;  /* 0x0000000001007387 */ /* 0x0001e80000100800 */
.L_x_3804:
[----:B0-2---:R-:W0:Y:S01]  /*01c0*/  S2R R0, SR_CTAID.X ;  /* 0x0000000000007919 */ /* 0x005e220000002500 */
[----:B------:R-:W-:Y:S01]  /*01d0*/  IMAD.WIDE.U32 R2, R58, -0x33333333, RZ ;  /* 0xcccccccd3a027825 */ /* 0x000fe200078e00ff */
[----:B------:R-:W-:Y:S01]  /*01e0*/  HFMA2.MMA R25, -RZ, RZ, 0, 0 ;  /* 0x00000000ff197435 */ /* 0x000fe200000001ff */
[----:B------:R-:W-:Y:S01]  /*01f0*/  MOV R9, UR9 ;  /* 0x0000000900097c02 */ /* 0x000fe20008000f00 */
[----:B------:R-:W-:Y:S01]  /*0200*/  UIMAD UR7, UR5, 0x50000, URZ ;  /* 0x00050000050778a4 */ /* 0x000fe2000f8e023f */
[----:B------:R-:W2:Y:S01]  /*0210*/  LDL R56, [R1] ;  /* 0x0000000001387983 */ /* 0x000ea20000100800 */
[----:B------:R-:W-:Y:S01]  /*0220*/  SHF.R.U32.HI R3, RZ, 0x6, R3 ;  /* 0x00000006ff037819 */ /* 0x000fe20000011603 */
[----:B------:R-:W-:Y:S01]  /*0230*/  ULDC.64 UR12, c[0x0][0x218] ;  /* 0x00008600000c7ab9 */ /* 0x000fe20000000a00 */
[----:B------:R-:W-:-:S03]  /*0240*/  ULDC.64 UR14, c[0x0][0x228] ;  /* 0x00008a00000e7ab9 */ /* 0x000fc60000000a00 */
[----:B------:R-:W-:-:S05]  /*0250*/  IMAD R24, R3, -0x50, R58 ;  /* 0xffffffb003187824 */ /* 0x000fca00078e023a */
[----:B------:R-:W-:Y:S02]  /*0260*/  SHF.L.U32 R24, R24, 0x2, RZ ;  /* 0x0000000218187819 */ /* 0x000fe400000006ff */
[----:B0-----:R-:W-:-:S04]  /*0270*/  SHF.L.U32 R0, R0, 0x5, RZ ;  /* 0x0000000500007819 */ /* 0x001fc800000006ff */
[----:B------:R-:W-:-:S04]  /*0280*/  LOP3.LUT R0, R0, 0x3e0, RZ, 0xc0, !PT ;  /* 0x000003e000007812 */ /* 0x000fc800078ec0ff */
[----:B------:R-:W-:Y:S01]  /*0290*/  IADD3 R0, R0, R3, RZ ;  /* 0x0000000300007210 */ /* 0x000fe20007ffe0ff */
[----:B------:R-:W-:-:S04]  /*02a0*/  IMAD.WIDE.U32 R8, R9, 0x50000, R24 ;  /* 0x0005000009087825 */ /* 0x000fc800078e0018 */
[----:B------:R-:W-:Y:S01]  /*02b0*/  IMAD R25, R0, 0x140, RZ ;  /* 0x0000014000197824 */ /* 0x000fe200078e02ff */
[----:B------:R-:W-:-:S04]  /*02c0*/  IADD3 R57, R9, UR7, RZ ;  /* 0x0000000709397c10 */ /* 0x000fc8000fffe0ff */
        /* <DEDUP_REMOVED lines=58> */
[--C-:B---3--:R-:W-:Y:S02]  /*0670*/  HADD2.F32 R0, -RZ, R20.reuse.H0_H0 ;  /* 0x20000014ff007230 */ /* 0x108fe40000004100 */
[----:B------:R-:W-:-:S03]  /*0680*/  HADD2.F32 R48, -RZ, R20.H1_H1 ;  /* 0x30000014ff307230 */ /* 0x000fc60000004100 */
[----:B------:R-:W-:Y:S01]  /*0690*/  FFMA.FTZ R25, R0, R0, RZ ;  /* 0x0000000000197223 */ /* 0x000fe200000100ff */
[----:B------:R-:W-:Y:S01]  /*06a0*/  FADD.FTZ R9, RZ, R0 ;  /* 0x00000000ff097221 */ /* 0x000fe20000010000 */
[--C-:B------:R-:W-:Y:S02]  /*06b0*/  HADD2.F32 R47, -RZ, R21.reuse.H0_H0 ;  /* 0x20000015ff2f7230 */ /* 0x100fe40000004100 */
[----:B------:R-:W-:Y:S01]  /*06c0*/  FFMA.FTZ R24, R48, R48, R25 ;  /* 0x0000003030187223 */ /* 0x000fe20000010019 */
[----:B------:R-:W-:Y:S01]  /*06d0*/  FADD.FTZ R20, R9, R48 ;  /* 0x0000003009147221 */ /* 0x000fe20000010000 */
[----:B------:R-:W-:Y:S02]  /*06e0*/  HADD2.F32 R46, -RZ, R21.H1_H1 ;  /* 0x30000015ff2e7230 */ /* 0x000fe40000004100 */
[----:B------:R-:W-:Y:S01]  /*06f0*/  FFMA.FTZ R21, R47, R47, R24 ;  /* 0x0000002f2f157223 */ /* 0x000fe20000010018 */
[----:B------:R-:W-:Y:S01]  /*0700*/  FADD.FTZ R9, R20, R47 ;  /* 0x0000002f14097221 */ /* 0x000fe20000010000 */
[----:B----4-:R-:W-:-:S02]  /*0710*/  HADD2.F32 R45, -RZ, R16.H0_H0 ;  /* 0x20000010ff2d7230 */ /* 0x010fc40000004100 */
        /* <DEDUP_REMOVED lines=11> */
[--C-:B--2---:R-:W-:Y:S02]  /*07d0*/  HADD2.F32 R41, -RZ, R12.reuse.H0_H0 ;  /* 0x2000000cff297230 */ /* 0x104fe40000004100 */
        /* <DEDUP_REMOVED lines=66> */
[--C-:B------:R-:W-:Y:S02]  /*0c00*/  HADD2.F32 R26, -RZ, R27.reuse.H0_H0 ;  /* 0x2000001bff1a7230 */ /* 0x100fe40000004100 */
[----:B------:R-:W-:Y:S01]  /*0c10*/  FADD.FTZ R33, R32, R25 ;  /* 0x0000001920217221 */ /* 0x000fe20000010000 */
[----:B------:R-:W-:Y:S02]  /*0c20*/  HADD2.F32 R27, -RZ, R27.H1_H1 ;  /* 0x3000001bff1b7230 */ /* 0x000fe40000004100 */
[----:B------:R-:W-:Y:S01]  /*0c30*/  FFMA.FTZ R34, R26, R26, R35 ;  /* 0x0000001a1a227223 */ /* 0x000fe20000010023 */
[----:B------:R-:W-:-:S03]  /*0c40*/  FADD.FTZ R32, R33, R26 ;  /* 0x0000001a21207221 */ /* 0x000fc60000010000 */
[----:B------:R-:W-:Y:S01]  /*0c50*/  FFMA.FTZ R33, R27, R27, R34 ;  /* 0x0000001b1b217223 */ /* 0x000fe20000010022 */
[----:B------:R-:W-:Y:S01]  /*0c60*/  FADD.FTZ R32, R32, R27 ;  /* 0x0000001b20207221 */ /* 0x000fe20000010000 */
[----:B------:R-:W-:-:S04]  /*0c70*/  MOV R34, RZ ;  /* 0x000000ff00227202 */ /* 0x000fc80000000f00 */
[----:B------:R0:W-:Y:S02]  /*0c80*/  STS.64 [R56], R32 ;  /* 0x0000002038007388 */ /* 0x0001e40000000a00 */
[----:B0-----:R-:W-:Y:S01]  /*0c90*/  HFMA2.MMA R56, -RZ, RZ, 0, 0 ;  /* 0x00000000ff387435 */ /* 0x001fe200000001ff */
        /* <DEDUP_REMOVED lines=28> */
[----:B------:R-:W-:Y:S01]  /*0e60*/  IADD3 R32, R59, 0xc, RZ ;  /* 0x0000000c3b207810 */ /* 0x000fe20007ffe0ff */
        /* <DEDUP_REMOVED lines=14> */
.L_x_3797:
[----:B------:R-:W-:Y:S05]  /*0f50*/  BSYNC B0 ;  /* 0x0000000000007941 */ /* 0x000fea0003800000 */
.L_x_3796:
        /* <DEDUP_REMOVED lines=11> */
[----:B------:R-:W0:Y:S01]  /*1010*/  S2R R56, SR_CTAID.X ;  /* 0x0000000000387919 */ /* 0x000e220000002500 */
[----:B------:R-:W-:Y:S01]  /*1020*/  ULDC UR7, c[0x0][0x10] ;  /* 0x0000040000077ab9 */ /* 0x000fe20000000800 */
[----:B------:R-:W-:Y:S01]  /*1030*/  SHF.R.U32.HI R34, RZ, 0x2, R58 ;  /* 0x00000002ff227819 */ /* 0x000fe2000001163a */
[----:B------:R-:W-:-:S03]  /*1040*/  UIMAD UR7, UR7, UR4, UR8 ;  /* 0x00000004070772a4 */ /* 0x000fc6000f8e0208 */
[----:B------:R-:W-:-:S03]  /*1050*/  SHF.L.U32 R34, R34, 0x5, RZ ;  /* 0x0000000522227819 */ /* 0x000fc600000006ff */
[----:B------:R-:W-:Y:S02]  /*1060*/  MOV R35, UR7 ;  /* 0x0000000700237c02 */ /* 0x000fe40008000f00 */
[----:B0-----:R-:W-:-:S04]  /*1070*/  LOP3.LUT R34, R34, 0xffffffe0, R56, 0xe2, !PT ;  /* 0xffffffe022227812 */ /* 0x001fc800078ee238 */
[----:B------:R-:W-:Y:S02]  /*1080*/  LEA R56, R35, R34, 0x9 ;  /* 0x0000002223387211 */ /* 0x000fe400078e48ff */
[----:B------:R-:W0:Y:S02]  /*1090*/  LDC.64 R34, c[0x0][0x248] ;  /* 0x00009200ff227b82 */ /* 0x000e240000000a00 */
[----:B------:R-:W-:-:S05]  /*10a0*/  SHF.L.U32 R59, R56, 0x1, RZ ;  /* 0x00000001383b7819 */ /* 0x000fca00000006ff */
[----:B0-----:R-:W-:-:S05]  /*10b0*/  IMAD.WIDE.U32 R34, R59, 0x4, R34 ;  /* 0x000000043b227825 */ /* 0x001fca00078e0022 */
[----:B------:R0:W-:Y:S02]  /*10c0*/  STG.E.64 desc[UR10][R34.64], R32 ;  /* 0x0000002022007986 */ /* 0x0001e4000c101b0a */
.L_x_3799:
[----:B------:R-:W-:Y:S05]  /*10d0*/  BSYNC B0 ;  /* 0x0000000000007941 */ /* 0x000fea0003800000 */
.L_x_3798:
[----:B------:R-:W-:Y:S01]  /*10e0*/  BAR.SYNC.DEFER_BLOCKING 0x0 ;  /* 0x0000000000007b1d */ /* 0x000fe20000010000 */
[C---:B------:R-:W-:Y:S02]  /*10f0*/  ISETP.NE.AND P1, PT, R58.reuse, RZ, PT ;  /* 0x000000ff3a00720c */ /* 0x040fe40003f25270 */
[----:B------:R-:W-:-:S11]  /*1100*/  ISETP.GT.U32.AND P0, PT, R58, 0xff, PT ;  /* 0x000000ff3a00780c */ /* 0x000fd60003f04070 */
[----:B------:R-:W-:Y:S05]  /*1110*/  @P1 BRA `(.L_x_3800) ;  /* 0x0000000000441947 */ /* 0x000fea0003800000 */
[----:B0-----:R-:W0:Y:S01]  /*1120*/  S2R R34, SR_CTAID.X ;  /* 0x0000000000227919 */ /* 0x001e220000002500 */
[----:B------:R-:W1:Y:S01]  /*1130*/  LDC.64 R32, c[0x0][0x250] ;  /* 0x00009400ff207b82 */ /* 0x000e620000000a00 */
[----:B------:R-:W-:-:S05]  /*1140*/  MOV R35, UR8 ;  /* 0x0000000800237c02 */ /* 0x000fca0008000f00 */
[----:B-1----:R-:W-:Y:S01]  /*1150*/  IMAD.WIDE.U32 R32, R35, 0x4, R32 ;  /* 0x0000000423207825 */ /* 0x002fe200078e0020 */
[----:B------:R-:W-:Y:S02]  /*1160*/  MOV R35, 0x7fffffe1 ;  /* 0x7fffffe100237802 */ /* 0x000fe40000000f00 */
[----:B0-----:R-:W-:-:S04]  /*1170*/  ISETP.NE.AND P1, PT, R34, RZ, PT ;  /* 0x000000ff2200720c */ /* 0x001fc80003f25270 */
[----:B------:R-:W-:Y:S01]  /*1180*/  SEL R35, R35, 0x1, !P1 ;  /* 0x0000000123237807 */ /* 0x000fe20004800000 */
[----:B------:R-:W-:Y:S06]  /*1190*/  MEMBAR.ALL.GPU ;  /* 0x0000000000007992 */ /* 0x000fec000000a000 */
[----:B------:R-:W-:-:S00]  /*11a0*/  ERRBAR ;  /* 0x00000000000079ab */ /* 0x000fc00000000000 */
[----:B------:R-:W-:Y:S06]  /*11b0*/  CGAERRBAR ;  /* 0x00000000000075ab */ /* 0x000fec0000000000 */
[----:B------:R0:W5:Y:S02]  /*11c0*/  ATOM.E.ADD.STRONG.GPU PT, R35, desc[UR10][R32.64], R35 ;  /* 0x000000232023798a */ /* 0x00016400081ee1ca */
.L_x_3801:
[----:B------:R-:W2:Y:S04]  /*11d0*/  LD.E.STRONG.GPU R34, desc[UR10][R32.64] ;  /* 0x0000000a20227980 */ /* 0x000ea8000c10f900 */
[----:B--2---:R-:W-:Y:S01]  /*11e0*/  CCTL.IVALL ;  /* 0x00000000ff00798f */ /* 0x004fe20002000000 */
[----:B------:R-:W-:Y:S05]  /*11f0*/  YIELD ;  /* 0x0000000000007946 */ /* 0x000fea0003800000 */
[----:B-----5:R-:W-:-:S04]  /*1200*/  LOP3.LUT R34, R34, R35, RZ, 0x3c, !PT ;  /* 0x0000002322227212 */ /* 0x020fc800078e3cff */
[----:B------:R-:W-:-:S13]  /*1210*/  ISETP.GT.AND P1, PT, R34, -0x1, PT ;  /* 0xffffffff2200780c */ /* 0x000fda0003f24270 */
[----:B------:R-:W-:Y:S05]  /*1220*/  @P1 BRA `(.L_x_3801) ;  /* 0xfffffffc00e81947 */ /* 0x000fea000383ffff */
.L_x_3800:
[----:B------:R-:W-:Y:S05]  /*1230*/  WARPSYNC.ALL ;  /* 0x0000000000007948 */ /* 0x000fea0003800000 */
[----:B0-----:R-:W0:Y:S01]  /*1240*/  @!P0 LDC R32, c[0x0][0x10] ;  /* 0x00000400ff208b82 */ /* 0x001e220000000800 */
[----:B------:R-:W-:-:S07]  /*1250*/  MOV R33, UR4 ;  /* 0x0000000400217c02 */ /* 0x000fce0008000f00 */
[----:B------:R-:W-:Y:S08]  /*1260*/  BAR.SYNC.DEFER_BLOCKING 0x0 ;  /* 0x0000000000007b1d */ /* 0x000ff00000010000 */
[----:B------:R-:W1:Y:S01]  /*1270*/  @!P0 LDC.64 R34, c[0x0][0x248] ;  /* 0x00009200ff228b82 */ /* 0x000e620000000a00 */
[----:B------:R-:W-:Y:S01]  /*1280*/  HFMA2.MMA R56, -RZ, RZ, 0, 0 ;  /* 0x00000000ff387435 */ /* 0x000fe200000001ff */
[----:B------:R-:W-:Y:S01]  /*1290*/  ULDC.64 UR12, c[0x0][0x240] ;  /* 0x00009000000c7ab9 */ /* 0x000fe20000000a00 */
        /* <DEDUP_REMOVED lines=10> */
[----:B------:R-:W2:Y:S04]  /*1340*/  @!P0 LDG.E.64 R32, desc[UR10][R32.64] ;  /* 0x0000000a20208981 */ /* 0x000ea8000c1e1b00 */
[----:B------:R-:W3:Y:S01]  /*1350*/  @!P0 LDG.E.64 R34, desc[UR10][R34.64] ;  /* 0x0000000a22228981 */ /* 0x000ee2000c1e1b00 */
[----:B------:R-:W-:Y:S01]  /*1360*/  ISETP.EQ.U32.AND P1, PT, RZ, UR12, PT ;  /* 0x0000000cff007c0c */ /* 0x000fe2000bf22070 */
[----:B------:R-:W-:Y:S01]  /*1370*/  BSSY B0, `(.L_x_3802) ;  /* 0x000002f000007945 */ /* 0x000fe20003800000 */
[----:B--2---:R-:W-:Y:S01]  /*1380*/  @!P0 FADD.FTZ R59, RZ, R32 ;  /* 0x00000020ff3b8221 */ /* 0x004fe20000010000 */
[----:B------:R-:W-:-:S03]  /*1390*/  @!P0 FADD.FTZ R60, RZ, R33 ;  /* 0x00000021ff3c8221 */ /* 0x000fc60000010000 */
[----:B---3--:R-:W-:Y:S01]  /*13a0*/  @!P0 FADD.FTZ R56, R34, R59 ;  /* 0x0000003b22388221 */ /* 0x008fe20000010000 */
        /* <DEDUP_REMOVED lines=17> */
[----:B0-----:R-:W-:Y:S02]  /*14c0*/  FADD.FTZ R59, R34, R59 ;  /* 0x0000003b223b7221 */ /* 0x001fe40000010000 */
[----:B------:R-:W0:Y:S02]  /*14d0*/  S2R R34, SR_CTAID.X ;  /* 0x0000000000227919 */ /* 0x000e240000002500 */
[----:B------:R-:W-:Y:S01]  /*14e0*/  @!P0 FMUL.FTZ R32, R59, 4.8828125727595761418e-05 ;  /* 0x384ccccd3b208820 */ /* 0x000fe20000410000 */
[----:B-1----:R-:W-:Y:S01]  /*14f0*/  FADD.FTZ R60, R56, R35 ;  /* 0x00000023383c7221 */ /* 0x002fe20000010000 */
[----:B------:R-:W-:-:S02]  /*1500*/  @!P0 SHF.R.U32.HI R35, RZ, 0x1, R58 ;  /* 0x00000001ff238819 */ /* 0x000fc4000001163a */
[----:B------:R-:W-:Y:S02]  /*1510*/  @!P0 FMUL.FTZ R59, R32, R32 ;  /* 0x00000020203b8220 */ /* 0x000fe40000410000 */
[----:B------:R-:W-:Y:S02]  /*1520*/  @!P0 LOP3.LUT R35, R35, 0x7ffffff8, RZ, 0xc0, !PT ;  /* 0x7ffffff823238812 */ /* 0x000fe400078ec0ff */
[----:B------:R-:W-:-:S05]  /*1530*/  @!P0 FFMA.FTZ R33, R60, 4.8828125727595761418e-05, -R59 ;  /* 0x384ccccd3c218823 */ /* 0x000fca000001083b */
[----:B------:R-:W-:-:S05]  /*1540*/  @!P0 FMNMX.FTZ R33, RZ, R33, !PT ;  /* 0x00000021ff218209 */ /* 0x000fca0007810000 */
[----:B------:R1:W-:Y:S01]  /*1550*/  @!P0 STS.64 [R35+UR6], R32 ;  /* 0x0000002023008988 */ /* 0x0003e20008000a06 */
[----:B------:R-:W-:Y:S01]  /*1560*/  BAR.SYNC.DEFER_BLOCKING 0x0 ;  /* 0x0000000000007b1d */ /* 0x000fe20000010000 */
[----:B0-----:R-:W-:-:S04]  /*1570*/  LOP3.LUT P0, RZ, R34, 0x1f, RZ, 0xc0, !PT ;  /* 0x0000001f22ff7812 */ /* 0x001fc8000780c0ff */
[----:B------:R-:W-:-:S04]  /*1580*/  ISETP.GT.U32.OR P0, PT, R58, 0xf, P0 ;  /* 0x0000000f3a00780c */ /* 0x000fc80000704470 */
[----:B------:R-:W-:-:S13]  /*1590*/  ISETP.EQ.OR.EX P0, PT, RZ, UR13, P0, P1 ;  /* 0x0000000dff007c0c */ /* 0x000fda0008702710 */
[----:B-1----:R-:W-:Y:S05]  /*15a0*/  @P0 BRA `(.L_x_3803) ;  /* 0x00000000002c0947 */ /* 0x002fea0003800000 */
[----:B------:R-:W-:Y:S02]  /*15b0*/  MOV R33, UR9 ;  /* 0x0000000900217c02 */ /* 0x000fe40008000f00 */
[----:B------:R-:W-:Y:S02]  /*15c0*/  SHF.R.S32.HI R32, RZ, 0x1f, R58 ;  /* 0x0000001fff207819 */ /* 0x000fe4000001143a */
[----:B------:R-:W-:Y:S02]  /*15d0*/  LEA R33, P0, R33, R58, 0x4 ;  /* 0x0000003a21217211 */ /* 0x000fe400078020ff */
[----:B------:R-:W-:Y:S02]  /*15e0*/  MOV R35, UR9 ;  /* 0x0000000900237c02 */ /* 0x000fe40008000f00 */
[----:B------:R-:W-:-:S04]  /*15f0*/  MOV R34, UR5 ;  /* 0x0000000500227c02 */ /* 0x000fc80008000f00 */
[----:B------:R-:W-:Y:S02]  /*1600*/  LEA.HI.X R34, R35, R32, R34, 0x4, P0 ;  /* 0x0000002023227211 */ /* 0x000fe400000f2422 */
[----:B------:R-:W-:-:S04]  /*1610*/  LEA R32, P0, R33, UR12, 0x3 ;  /* 0x0000000c21207c11 */ /* 0x000fc8000f8018ff */
[----:B------:R-:W-:Y:S02]  /*1620*/  LEA.HI.X R33, R33, UR13, R34, 0x3, P0 ;  /* 0x0000000d21217c11 */ /* 0x000fe400080f1c22 */
[----:B------:R-:W-:-:S06]  /*1630*/  LEA R34, R58, UR6, 0x3 ;  /* 0x000000063a227c11 */ /* 0x000fcc000f8e18ff */
[----:B------:R-:W0:Y:S04]  /*1640*/  LDS.64 R34, [R34] ;  /* 0x0000000022227984 */ /* 0x000e280000000a00 */
[----:B0-----:R0:W-:Y:S02]  /*1650*/  STG.E.64 desc[UR10][R32.64], R34 ;  /* 0x0000002220007986 */ /* 0x0011e4000c101b0a */
.L_x_3803:
[----:B------:R-:W-:Y:S05]  /*1660*/  BSYNC B0 ;  /* 0x0000000000007941 */ /* 0x000fea0003800000 */
.L_x_3802:
[----:B0-----:R-:W0:Y:S01]  /*1670*/  LDS.64 R34, [R61+UR6] ;  /* 0x000000063d227984 */ /* 0x001e220008000a00 */
[----:B------:R-:W-:Y:S01]  /*1680*/  ULDC UR7, c[0x0][0x230] ;  /* 0x00008c0000077ab9 */ /* 0x000fe20000000800 */
[----:B------:R-:W-:Y:S01]  /*1690*/  ULDC.64 UR12, c[0x0][0x210] ;  /* 0x00008400000c7ab9 */ /* 0x000fe20000000a00 */
[----:B------:R-:W-:Y:S01]  /*16a0*/  UIADD3 UR9, UP0, UR9, 0xa, URZ ;  /* 0x0000000a09097890 */ /* 0x000fe2000ff1e03f */
[C---:B------:R-:W-:Y:S01]  /*16b0*/  LEA R32, P0, R36.reuse, UR12, 0x1 ;  /* 0x0000000c24207c11 */ /* 0x040fe2000f8008ff */
[----:B------:R-:W-:Y:S02]  /*16c0*/  ULOP3.LUT UR4, UR4, 0x1, URZ, 0x3c, !UPT ;  /* 0x0000000104047892 */ /* 0x000fe4000f8e3c3f */
[----:B------:R-:W-:Y:S01]  /*16d0*/  UIADD3.X UR5, URZ, UR5, URZ, UP0, !UPT ;  /* 0x000000053f057290 */ /* 0x000fe200087fe43f */
[----:B------:R-:W-:Y:S01]  /*16e0*/  LEA.HI.X R33, R36, UR13, R49, 0x1, P0 ;  /* 0x0000000d24217c11 */ /* 0x000fe200080f0c31 */
[--C-:B-----5:R-:W-:Y:S02]  /*16f0*/  HADD2.F32 R36, -RZ, R28.reuse.H0_H0 ;  /* 0x2000001cff247230 */ /* 0x120fe40000004100 */
[----:B------:R-:W-:-:S02]  /*1700*/  HADD2.F32 R28, -RZ, R28.H1_H1 ;  /* 0x3000001cff1c7230 */ /* 0x000fc40000004100 */
        /* <DEDUP_REMOVED lines=18> */
[----:B0-----:R-:W-:Y:S01]  /*1830*/  FMUL.FTZ R49, R0, R35 ;  /* 0x0000002300317220 */ /* 0x001fe20000410000 */
[----:B------:R-:W-:-:S02]  /*1840*/  HADD2.F32 R0, -RZ, R30.H0_H0 ;  /* 0x2000001eff007230 */ /* 0x000fc40000004100 */
[C---:B------:R-:W-:Y:S01]  /*1850*/  FMUL.FTZ R48, R35.reuse, R48 ;  /* 0x0000003023307220 */ /* 0x040fe20000410000 */
[----:B------:R-:W-:Y:S02]  /*1860*/  HADD2.F32 R30, -RZ, R30.H1_H1 ;  /* 0x3000001eff1e7230 */ /* 0x000fe40000004100 */
[C---:B------:R-:W-:Y:S01]  /*1870*/  FMUL.FTZ R46, R35.reuse, R46 ;  /* 0x0000002e232e7220 */ /* 0x040fe20000410000 */
[----:B------:R-:W-:Y:S01]  /*1880*/  FMUL.FTZ R42, R35, R42 ;  /* 0x0000002a232a7220 */ /* 0x000fe20000410000 */
[----:B------:R-:W-:Y:S01]  /*1890*/  FFMA.FTZ R56, R49, R36, R0 ;  /* 0x0000002431387223 */ /* 0x000fe20000010000 */
[C---:B------:R-:W-:Y:S01]  /*18a0*/  FMUL.FTZ R38, R35.reuse, R38 ;  /* 0x0000002623267220 */ /* 0x040fe20000410000 */
[----:B------:R-:W-:Y:S01]  /*18b0*/  FFMA.FTZ R48, R48, R28, R30 ;  /* 0x0000001c30307223 */ /* 0x000fe2000001001e */
[C---:B------:R-:W-:Y:S01]  /*18c0*/  FMUL.FTZ R10, R35.reuse, R10 ;  /* 0x0000000a230a7220 */ /* 0x040fe20000410000 */
[----:B------:R-:W-:Y:S01]  /*18d0*/  FMUL.FTZ R59, R56, -1.4426950216293334961 ;  /* 0xbfb8aa3b383b7820 */ /* 0x000fe20000410000 */
[C---:B------:R-:W-:Y:S01]  /*18e0*/  FMUL.FTZ R13, R35.reuse, R13 ;  /* 0x0000000d230d7220 */ /* 0x040fe20000410000 */
[C---:B------:R-:W-:Y:S01]  /*18f0*/  FMUL.FTZ R16, R35.reuse, R16 ;  /* 0x0000001023107220 */ /* 0x040fe20000410000 */
[C---:B------:R-:W-:Y:S01]  /*1900*/  FMUL.FTZ R20, R35.reuse, R20 ;  /* 0x0000001423147220 */ /* 0x040fe20000410000 */
[C---:B------:R-:W-:Y:S01]  /*1910*/  FMUL.FTZ R24, R35.reuse, R24 ;  /* 0x0000001823187220 */ /* 0x040fe20000410000 */
[----:B------:R-:W-:Y:S01]  /*1920*/  FMUL.FTZ R22, R35, R22 ;  /* 0x0000001623167220 */ /* 0x000fe20000410000 */
        /* <DEDUP_REMOVED lines=8> */
[----:B0-----:R-:W-:-:S05]  /*19b0*/  FMUL.FTZ R48, R48, R59 ;  /* 0x0000003b30307220 */ /* 0x001fca0000410000 */
[----:B------:R-:W-:Y:S01]  /*19c0*/  F2FP.F16.F32.PACK_AB R49, R48, R49 ;  /* 0x000000313031723e */ /* 0x000fe200000000ff */
[----:B------:R-:W-:Y:S01]  /*19d0*/  FADD.FTZ R48, R47, -R34 ;  /* 0x800000222f307221 */ /* 0x000fe20000010000 */
[--C-:B------:R-:W-:Y:S02]  /*19e0*/  HADD2.F32 R47, -RZ, R29.reuse.H0_H0 ;  /* 0x2000001dff2f7230 */ /* 0x100fe40000004100 */
[----:B------:R-:W-:Y:S01]  /*19f0*/  PRMT R60, R49, 0x7632, R60 ;  /* 0x00007632313c7816 */ /* 0x000fe2000000003c */
[----:B------:R0:W-:Y:S01]  /*1a00*/  STG.E.U16 desc[UR10][R32.64], R49 ;  /* 0x0000003120007986 */ /* 0x0001e2000c10150a */
[----:B------:R-:W-:-:S03]  /*1a10*/  HADD2.F32 R29, -RZ, R29.H1_H1 ;  /* 0x3000001dff1d7230 */ /* 0x000fc60000004100 */
[----:B------:R1:W-:Y:S01]  /*1a20*/  STG.E.U16 desc[UR10][R32.64+0x2], R60 ;  /* 0x0000023c20007986 */ /* 0x0003e2000c10150a */
[----:B0-----:R-:W-:Y:S01]  /*1a30*/  FMUL.FTZ R49, R35, R48 ;  /* 0x0000003023317220 */ /* 0x001fe20000410000 */
[--C-:B------:R-:W-:Y:S02]  /*1a40*/  HADD2.F32 R48, -RZ, R31.reuse.H0_H0 ;  /* 0x2000001fff307230 */ /* 0x100fe40000004100 */
[----:B------:R-:W-:-:S03]  /*1a50*/  HADD2.F32 R31, -RZ, R31.H1_H1 ;  /* 0x3000001fff1f7230 */ /* 0x000fc60000004100 */
[----:B------:R-:W-:Y:S02]  /*1a60*/  FFMA.FTZ R56, R49, R47, R48 ;  /* 0x0000002f31387223 */ /* 0x000fe40000010030 */
[--C-:B------:R-:W-:Y:S01]  /*1a70*/  FFMA.FTZ R46, R46, R29, R31.reuse ;  /* 0x0000001d2e2e7223 */ /* 0x100fe2000001001f */
[----:B------:R-:W-:Y:S01]  /*1a80*/  FFMA.FTZ R42, R29, R42, R31 ;  /* 0x0000002a1d2a7223 */ /* 0x000fe2000001001f */
[----:B------:R-:W-:-:S06]  /*1a90*/  FMUL.FTZ R59, R56, -1.4426950216293334961 ;  /* 0xbfb8aa3b383b7820 */ /* 0x000fcc0000410000 */
[----:B------:R-:W1:Y:S02]  /*1aa0*/  MUFU.EX2 R59, R59 ;  /* 0x0000003b003b7308 */ /* 0x000e640000000800 */
[----:B-1----:R-:W-:-:S06]  /*1ab0*/  FADD.FTZ R60, R59, 1 ;  /* 0x3f8000003b3c7421 */ /* 0x002fcc0000010000 */
[----:B------:R-:W0:Y:S02]  /*1ac0*/  MUFU.RCP R49, R60 ;  /* 0x0000003c00317308 */ /* 0x000e240000001000 */
[----:B0-----:R-:W-:Y:S01]  /*1ad0*/  FMUL.FTZ R49, R56, R49 ;  /* 0x0000003138317220 */ /* 0x001fe20000410000 */
[----:B------:R-:W-:-:S06]  /*1ae0*/  FMUL.FTZ R56, R46, -1.4426950216293334961 ;  /* 0xbfb8aa3b2e387820 */ /* 0x000fcc0000410000 */
[----:B------:R-:W0:Y:S02]  /*1af0*/  MUFU.EX2 R56, R56 ;  /* 0x0000003800387308 */ /* 0x000e240000000800 */
[----:B0-----:R-:W-:-:S06]  /*1b00*/  FADD.FTZ R59, R56, 1 ;  /* 0x3f800000383b7421 */ /* 0x001fcc0000010000 */
[----:B------:R-:W0:Y:S02]  /*1b10*/  MUFU.RCP R59, R59 ;  /* 0x0000003b003b7308 */ /* 0x000e240000001000 */
[----:B0-----:R-:W-:Y:S01]  /*1b20*/  FMUL.FTZ R46, R46, R59 ;  /* 0x0000003b2e2e7220 */ /* 0x001fe20000410000 */
[----:B------:R-:W-:-:S04]  /*1b30*/  FMUL.FTZ R59, R35, R44 ;  /* 0x0000002c233b7220 */ /* 0x000fc80000410000 */
[----:B------:R-:W-:Y:S01]  /*1b40*/  F2FP.F16.F32.PACK_AB R49, R46, R49 ;  /* 0x000000312e31723e */ /* 0x000fe200000000ff */
[----:B------:R-:W-:Y:S01]  /*1b50*/  FADD.FTZ R46, R45, -R34 ;  /* 0x800000222d2e7221 */ /* 0x000fe20000010000 */
[----:B------:R-:W-:Y:S02]  /*1b60*/  FFMA.FTZ R44, R28, R59, R30 ;  /* 0x0000003b1c2c7223 */ /* 0x000fe4000001001e */
[----:B------:R-:W-:Y:S01]  /*1b70*/  PRMT R60, R49, 0x7610, R60 ;  /* 0x00007610313c7816 */ /* 0x000fe2000000003c */
[----:B------:R-:W-:Y:S01]  /*1b80*/  FMUL.FTZ R45, R35, R46 ;  /* 0x0000002e232d7220 */ /* 0x000fe20000410000 */
[----:B------:R-:W-:Y:S01]  /*1b90*/  PRMT R56, R49, 0x7632, R56 ;  /* 0x0000763231387816 */ /* 0x000fe20000000038 */
[----:B------:R-:W-:Y:S02]  /*1ba0*/  FMUL.FTZ R46, R44, -1.4426950216293334961 ;  /* 0xbfb8aa3b2c2e7820 */ /* 0x000fe40000410000 */
[----:B------:R-:W-:Y:S01]  /*1bb0*/  FFMA.FTZ R45, R36, R45, R0 ;  /* 0x0000002d242d7223 */ /* 0x000fe20000010000 */
[----:B------:R0:W-:Y:S03]  /*1bc0*/  STG.E.U16 desc[UR10][R32.64+0x4], R60 ;  /* 0x0000043c20007986 */ /* 0x0001e6000c10150a */
[----:B------:R-:W-:Y:S01]  /*1bd0*/  FMUL.FTZ R49, R45, -1.4426950216293334961 ;  /* 0xbfb8aa3b2d317820 */ /* 0x000fe20000410000 */
[----:B------:R1:W-:Y:S01]  /*1be0*/  STG.E.U16 desc[UR10][R32.64+0x6], R56 ;  /* 0x0000063820007986 */ /* 0x0003e2000c10150a */
[----:B------:R-:W2:Y:S01]  /*1bf0*/  MUFU.EX2 R46, R46 ;  /* 0x0000002e002e7308 */ /* 0x000ea20000000800 */
[----:B0-----:R-:W-:-:S07]  /*1c00*/  FADD.FTZ R60, R43, -R34 ;  /* 0x800000222b3c7221 */ /* 0x001fce0000010000 */
[----:B------:R-:W0:Y:S01]  /*1c10*/  MUFU.EX2 R49, R49 ;  /* 0x0000003100317308 */ /* 0x000e220000000800 */
[----:B------:R-:W-:Y:S01]  /*1c20*/  FMUL.FTZ R43, R35, R60 ;  /* 0x0000003c232b7220 */ /* 0x000fe20000410000 */
[----:B------:R-:W-:-:S03]  /*1c30*/  FADD.FTZ R60, R41, -R34 ;  /* 0x80000022293c7221 */ /* 0x000fc60000010000 */
[----:B------:R-:W-:Y:S01]  /*1c40*/  FFMA.FTZ R43, R47, R43, R48 ;  /* 0x0000002b2f2b7223 */ /* 0x000fe20000010030 */
[----:B------:R-:W-:Y:S01]  /*1c50*/  FMUL.FTZ R41, R35, R60 ;  /* 0x0000003c23297220 */ /* 0x000fe20000410000 */
[----:B--2---:R-:W-:Y:S01]  /*1c60*/  FADD.FTZ R59, R46, 1 ;  /* 0x3f8000002e3b7421 */ /* 0x004fe20000010000 */
[----:B------:R-:W-:-:S03]  /*1c70*/  FADD.FTZ R60, R39, -R34 ;  /* 0x80000022273c7221 */ /* 0x000fc60000010000 */
[----:B-1----:R-:W1:Y:S01]  /*1c80*/  MUFU.RCP R33, R59 ;  /* 0x0000003b00217308 */ /* 0x002e620000001000 */
[----:B------:R-:W-:Y:S01]  /*1c90*/  FMUL.FTZ R60, R35, R60 ;  /* 0x0000003c233c7220 */ /* 0x000fe20000410000 */
[----:B0-----:R-:W-:-:S06]  /*1ca0*/  FADD.FTZ R56, R49, 1 ;  /* 0x3f80000031387421 */ /* 0x001fcc0000010000 */
[----:B------:R0:W2:Y:S02]  /*1cb0*/  MUFU.RCP R32, R56 ;  /* 0x0000003800207308 */ /* 0x0000a40000001000 */
[----:B0-----:R-:W-:Y:S01]  /*1cc0*/  FMUL.FTZ R56, R42, -1.4426950216293334961 ;  /* 0xbfb8aa3b2a387820 */ /* 0x001fe20000410000 */
[----:B-1----:R-:W-:-:S05]  /*1cd0*/  FMUL.FTZ R33, R44, R33 ;  /* 0x000000212c217220 */ /* 0x002fca0000410000 */
[----:B------:R-:W0:Y:S01]  /*1ce0*/  MUFU.EX2 R44, R56 ;  /* 0x00000038002c7308 */ /* 0x000e220000000800 */
[----:B--2---:R-:W-:Y:S01]  /*1cf0*/  FMUL.FTZ R32, R45, R32 ;  /* 0x000000202d207220 */ /* 0x004fe20000410000 */
[----:B------:R-:W-:-:S04]  /*1d00*/  FMUL.FTZ R45, R43, -1.4426950216293334961 ;  /* 0xbfb8aa3b2b2d7820 */ /* 0x000fc80000410000 */
[----:B------:R-:W-:Y:S02]  /*1d10*/  F2FP.F16.F32.PACK_AB R32, R33, R32 ;  /* 0x000000202120723e */ /* 0x000fe400000000ff */
[----:B------:R-:W1:Y:S01]  /*1d20*/  MUFU.EX2 R45, R45 ;  /* 0x0000002d002d7308 */ /* 0x000e620000000800 */
[----:B0-----:R-:W-:Y:S01]  /*1d30*/  FADD.FTZ R59, R44, 1 ;  /* 0x3f8000002c3b7421 */ /* 0x001fe20000010000 */
[----:B------:R-:W-:Y:S01]  /*1d40*/  FFMA.FTZ R44, R36, R41, R0 ;  /* 0x00000029242c7223 */ /* 0x000fe20000010000 */
[----:B-1----:R-:W-:-:S05]  /*1d50*/  FADD.FTZ R49, R45, 1 ;  /* 0x3f8000002d317421 */ /* 0x002fca0000010000 */
[----:B------:R-:W-:Y:S08]  /*1d60*/  MUFU.RCP R45, R59 ;  /* 0x0000003b002d7308 */ /* 0x000ff00000001000 */
[----:B------:R-:W0:Y:S02]  /*1d70*/  MUFU.RCP R46, R49 ;  /* 0x00000031002e7308 */ /* 0x000e240000001000 */
[----:B0-----:R-:W-:Y:S01]  /*1d80*/  FMUL.FTZ R41, R43, R46 ;  /* 0x0000002e2b297220 */ /* 0x001fe20000410000 */
[----:B------:R-:W-:Y:S01]  /*1d90*/  FMUL.FTZ R43, R35, R40 ;  /* 0x00000028232b7220 */ /* 0x000fe20000410000 */
[----:B------:R-:W-:Y:S01]  /*1da0*/  FMUL.FTZ R46, R44, -1.4426950216293334961 ;  /* 0xbfb8aa3b2c2e7820 */ /* 0x000fe20000410000 */
[----:B------:R-:W-:-:S02]  /*1db0*/  FMUL.FTZ R40, R42, R45 ;  /* 0x0000002d2a287220 */ /* 0x000fc40000410000 */
[----:B------:R-:W-:-:S03]  /*1dc0*/  FFMA.FTZ R43, R28, R43, R30 ;  /* 0x0000002b1c2b7223 */ /* 0x000fc6000001001e */
[----:B------:R-:W0:Y:S01]  /*1dd0*/  MUFU.EX2 R46, R46 ;  /* 0x0000002e002e7308 */ /* 0x000e220000000800 */
[----:B------:R-:W-:Y:S01]  /*1de0*/  FMUL.FTZ R56, R43, -1.4426950216293334961 ;  /* 0xbfb8aa3b2b387820 */ /* 0x000fe20000410000 */
[----:B------:R-:W-:-:S06]  /*1df0*/  F2FP.F16.F32.PACK_AB R40, R40, R41 ;  /* 0x000000292828723e */ /* 0x000fcc00000000ff */
[----:B------:R1:W2:Y:S01]  /*1e00*/  MUFU.EX2 R42, R56 ;  /* 0x00000038002a7308 */ /* 0x0002a20000000800 */
[----:B0-----:R-:W-:Y:S01]  /*1e10*/  FADD.FTZ R49, R46, 1 ;  /* 0x3f8000002e317421 */ /* 0x001fe20000010000 */
[----:B-1----:R-:W-:-:S06]  /*1e20*/  FADD.FTZ R56, R37, -R34 ;  /* 0x8000002225387221 */ /* 0x002fcc0000010000 */
[----:B------:R-:W0:Y:S01]  /*1e30*/  MUFU.RCP R45, R49 ;  /* 0x00000031002d7308 */ /* 0x000e220000001000 */
[----:B------:R-:W-:Y:S01]  /*1e40*/  FMUL.FTZ R37, R35, R56 ;  /* 0x0000003823257220 */ /* 0x000fe20000410000 */
[----:B--2---:R-:W-:Y:S01]  /*1e50*/  FADD.FTZ R59, R42, 1 ;  /* 0x3f8000002a3b7421 */ /* 0x004fe20000010000 */
[----:B------:R-:W-:-:S05]  /*1e60*/  FFMA.FTZ R42, R47, R60, R48 ;  /* 0x0000003c2f2a7223 */ /* 0x000fca0000010030 */
[----:B------:R-:W1:Y:S01]  /*1e70*/  MUFU.RCP R46, R59 ;  /* 0x0000003b002e7308 */ /* 0x000e620000001000 */
[----:B------:R-:W-:Y:S01]  /*1e80*/  FMUL.FTZ R60, R42, -1.4426950216293334961 ;  /* 0xbfb8aa3b2a3c7820 */ /* 0x000fe20000410000 */
[----:B0-----:R-:W-:Y:S01]  /*1e90*/  FMUL.FTZ R39, R44, R45 ;  /* 0x0000002d2c277220 */ /* 0x001fe20000410000 */
[----:B------:R-:W-:-:S05]  /*1ea0*/  FFMA.FTZ R44, R29, R38, R31 ;  /* 0x000000261d2c7223 */ /* 0x000fca000001001f */
[----:B------:R0:W2:Y:S01]  /*1eb0*/  MUFU.EX2 R45, R60 ;  /* 0x0000003c002d7308 */ /* 0x0000a20000000800 */
[----:B-1----:R-:W-:Y:S01]  /*1ec0*/  FMUL.FTZ R38, R43, R46 ;  /* 0x0000002e2b267220 */ /* 0x002fe20000410000 */
[----:B------:R-:W-:Y:S01]  /*1ed0*/  FMUL.FTZ R46, R44, -1.4426950216293334961 ;  /* 0xbfb8aa3b2c2e7820 */ /* 0x000fe20000410000 */
[----:B0-----:R-:W-:-:S05]  /*1ee0*/  FADD.FTZ R60, R9, -R34 ;  /* 0x80000022093c7221 */ /* 0x001fca0000010000 */
[----:B------:R-:W0:Y:S01]  /*1ef0*/  MUFU.EX2 R43, R46 ;  /* 0x0000002e002b7308 */ /* 0x000e220000000800 */
[----:B------:R-:W-:Y:S01]  /*1f00*/  F2FP.F16.F32.PACK_AB R38, R38, R39 ;  /* 0x000000272626723e */ /* 0x000fe200000000ff */
[----:B------:R-:W-:Y:S01]  /*1f10*/  FMUL.FTZ R9, R35, R60 ;  /* 0x0000003c23097220 */ /* 0x000fe20000410000 */
[----:B--2---:R-:W-:-:S06]  /*1f20*/  FADD.FTZ R45, R45, 1 ;  /* 0x3f8000002d2d7421 */ /* 0x004fcc0000010000 */
[----:B------:R-:W1:Y:S01]  /*1f30*/  MUFU.RCP R45, R45 ;  /* 0x0000002d002d7308 */ /* 0x000e620000001000 */
[----:B0-----:R-:W-:Y:S01]  /*1f40*/  FADD.FTZ R49, R43, 1 ;  /* 0x3f8000002b317421 */ /* 0x001fe20000010000 */
[----:B------:R-:W-:-:S04]  /*1f50*/  FFMA.FTZ R43, R36, R37, R0 ;  /* 0x00000025242b7223 */ /* 0x000fc80000010000 */
[----:B------:R-:W-:Y:S02]  /*1f60*/  FMUL.FTZ R56, R43, -1.4426950216293334961 ;  /* 0xbfb8aa3b2b387820 */ /* 0x000fe40000410000 */
[----:B------:R-:W0:Y:S01]  /*1f70*/  MUFU.RCP R49, R49 ;  /* 0x0000003100317308 */ /* 0x000e220000001000 */
[----:B-1----:R-:W-:Y:S01]  /*1f80*/  FMUL.FTZ R37, R42, R45 ;  /* 0x0000002d2a257220 */ /* 0x002fe20000410000 */
[----:B------:R-:W-:-:S06]  /*1f90*/  FFMA.FTZ R45, R28, R9, R30 ;  /* 0x000000091c2d7223 */ /* 0x000fcc000001001e */
[----:B------:R-:W1:Y:S01]  /*1fa0*/  MUFU.EX2 R42, R56 ;  /* 0x00000038002a7308 */ /* 0x000e620000000800 */
[----:B------:R-:W-:Y:S01]  /*1fb0*/  FMUL.FTZ R60, R45, -1.4426950216293334961 ;  /* 0xbfb8aa3b2d3c7820 */ /* 0x000fe20000410000 */
[----:B0-----:R-:W-:-:S06]  /*1fc0*/  FMUL.FTZ R9, R44, R49 ;  /* 0x000000312c097220 */ /* 0x001fcc0000410000 */
[----:B------:R-:W0:Y:S01]  /*1fd0*/  MUFU.EX2 R44, R60 ;  /* 0x0000003c002c7308 */ /* 0x000e220000000800 */
[----:B------:R-:W-:Y:S01]  /*1fe0*/  F2FP.F16.F32.PACK_AB R9, R9, R37 ;  /* 0x000000250909723e */ /* 0x000fe200000000ff */
[----:B-1----:R-:W-:-:S06]  /*1ff0*/  FADD.FTZ R59, R42, 1 ;  /* 0x3f8000002a3b7421 */ /* 0x002fcc0000010000 */
[----:B------:R-:W1:Y:S01]  /*2000*/  MUFU.RCP R42, R59 ;  /* 0x0000003b002a7308 */ /* 0x000e620000001000 */
[----:B0-----:R-:W-:Y:S01]  /*2010*/  FADD.FTZ R46, R44, 1 ;  /* 0x3f8000002c2e7421 */ /* 0x001fe20000010000 */
[----:B------:R-:W-:Y:S01]  /*2020*/  FFMA.FTZ R44, R47, R10, R48 ;  /* 0x0000000a2f2c7223 */ /* 0x000fe20000010030 */
[----:B------:R-:W-:-:S03]  /*2030*/  FADD.FTZ R10, R11, -R34 ;  /* 0x800000220b0a7221 */ /* 0x000fc60000010000 */
[----:B------:R-:W-:Y:S02]  /*2040*/  FMUL.FTZ R49, R44, -1.4426950216293334961 ;  /* 0xbfb8aa3b2c317820 */ /* 0x000fe40000410000 */
[----:B------:R-:W0:Y:S01]  /*2050*/  MUFU.RCP R46, R46 ;  /* 0x0000002e002e7308 */ /* 0x000e220000001000 */
[----:B------:R-:W-:Y:S01]  /*2060*/  FMUL.FTZ R10, R35, R10 ;  /* 0x0000000a230a7220 */ /* 0x000fe20000410000 */
[----:B-1----:R-:W-:-:S03]  /*2070*/  FMUL.FTZ R42, R43, R42 ;  /* 0x0000002a2b2a7220 */ /* 0x002fc60000410000 */
[----:B------:R-:W-:-:S03]  /*2080*/  FFMA.FTZ R10, R29, R10, R31 ;  /* 0x0000000a1d0a7223 */ /* 0x000fc6000001001f */
[----:B------:R1:W2:Y:S01]  /*2090*/  MUFU.EX2 R11, R49 ;  /* 0x00000031000b7308 */ /* 0x0002a20000000800 */
[----:B------:R-:W-:Y:S01]  /*20a0*/  FMUL.FTZ R59, R10, -1.4426950216293334961 ;  /* 0xbfb8aa3b0a3b7820 */ /* 0x000fe20000410000 */
[----:B0-----:R-:W-:Y:S01]  /*20b0*/  FMUL.FTZ R43, R45, R46 ;  /* 0x0000002e2d2b7220 */ /* 0x001fe20000410000 */
[----:B------:R-:W-:-:S05]  /*20c0*/  FMUL.FTZ R46, R35, R12 ;  /* 0x0000000c232e7220 */ /* 0x000fca0000410000 */
[----:B------:R-:W0:Y:S01]  /*20d0*/  MUFU.EX2 R45, R59 ;  /* 0x0000003b002d7308 */ /* 0x000e220000000800 */
[----:B-1----:R-:W-:Y:S01]  /*20e0*/  FFMA.FTZ R49, R28, R13, R30 ;  /* 0x0000000d1c317223 */ /* 0x002fe2000001001e */
[----:B------:R-:W-:Y:S01]  /*20f0*/  FFMA.FTZ R46, R36, R46, R0 ;  /* 0x0000002e242e7223 */ /* 0x000fe20000010000 */
[----:B------:R-:W-:Y:S02]  /*2100*/  F2FP.F16.F32.PACK_AB R42, R43, R42 ;  /* 0x0000002a2b2a723e */ /* 0x000fe400000000ff */
[----:B------:R-:W-:Y:S01]  /*2110*/  FMUL.FTZ R13, R49, -1.4426950216293334961 ;  /* 0xbfb8aa3b310d7820 */ /* 0x000fe20000410000 */
[----:B--2---:R-:W-:Y:S01]  /*2120*/  FADD.FTZ R56, R11, 1 ;  /* 0x3f8000000b387421 */ /* 0x004fe20000010000 */
[----:B------:R-:W-:-:S03]  /*2130*/  FMUL.FTZ R60, R46, -1.4426950216293334961 ;  /* 0xbfb8aa3b2e3c7820 */ /* 0x000fc60000410000 */
[----:B------:R-:W1:Y:S01]  /*2140*/  MUFU.RCP R11, R56 ;  /* 0x00000038000b7308 */ /* 0x000e620000001000 */
[----:B0-----:R-:W-:-:S07]  /*2150*/  FADD.FTZ R12, R45, 1 ;  /* 0x3f8000002d0c7421 */ /* 0x001fce0000010000 */
[----:B------:R0:W2:Y:S01]  /*2160*/  MUFU.RCP R45, R12 ;  /* 0x0000000c002d7308 */ /* 0x0000a20000001000 */
[----:B-1----:R-:W-:-:S07]  /*2170*/  FMUL.FTZ R44, R44, R11 ;  /* 0x0000000b2c2c7220 */ /* 0x002fce0000410000 */
[----:B------:R1:W3:Y:S01]  /*2180*/  MUFU.EX2 R11, R60 ;  /* 0x0000003c000b7308 */ /* 0x0002e20000000800 */
[----:B0-----:R-:W-:Y:S01]  /*2190*/  FMUL.FTZ R12, R35, R14 ;  /* 0x0000000e230c7220 */ /* 0x001fe20000410000 */
[----:B--2---:R-:W-:Y:S01]  /*21a0*/  FMUL.FTZ R45, R10, R45 ;  /* 0x0000002d0a2d7220 */ /* 0x004fe20000410000 */
[----:B-1----:R-:W-:-:S05]  /*21b0*/  FADD.FTZ R60, R15, -R34 ;  /* 0x800000220f3c7221 */ /* 0x002fca0000010000 */
[----:B------:R-:W0:Y:S01]  /*21c0*/  MUFU.EX2 R10, R13 ;  /* 0x0000000d000a7308 */ /* 0x000e220000000800 */
[----:B------:R-:W-:Y:S01]  /*21d0*/  FMUL.FTZ R60, R35, R60 ;  /* 0x0000003c233c7220 */ /* 0x000fe20000410000 */
[----:B------:R-:W-:Y:S01]  /*21e0*/  F2FP.F16.F32.PACK_AB R44, R45, R44 ;  /* 0x0000002c2d2c723e */ /* 0x000fe200000000ff */
[----:B---3--:R-:W-:-:S06]  /*21f0*/  FADD.FTZ R11, R11, 1 ;  /* 0x3f8000000b0b7421 */ /* 0x008fcc0000010000 */
[----:B------:R-:W1:Y:S01]  /*2200*/  MUFU.RCP R11, R11 ;  /* 0x0000000b000b7308 */ /* 0x000e620000001000 */
[----:B0-----:R-:W-:Y:S01]  /*2210*/  FADD.FTZ R14, R10, 1 ;  /* 0x3f8000000a0e7421 */ /* 0x001fe20000010000 */
[----:B------:R-:W-:-:S06]  /*2220*/  FFMA.FTZ R10, R47, R12, R48 ;  /* 0x0000000c2f0a7223 */ /* 0x000fcc0000010030 */
[----:B------:R-:W0:Y:S01]  /*2230*/  MUFU.RCP R12, R14 ;  /* 0x0000000e000c7308 */ /* 0x000e220000001000 */
[----:B------:R-:W-:-:S07]  /*2240*/  FMUL.FTZ R56, R10, -1.4426950216293334961 ;  /* 0xbfb8aa3b0a387820 */ /* 0x000fce0000410000 */
[----:B------:R-:W2:Y:S01]  /*2250*/  MUFU.EX2 R13, R56 ;  /* 0x00000038000d7308 */ /* 0x000ea20000000800 */
[----:B-1----:R-:W-:Y:S01]  /*2260*/  FMUL.FTZ R46, R46, R11 ;  /* 0x0000000b2e2e7220 */ /* 0x002fe20000410000 */
[----:B------:R-:W-:-:S04]  /*2270*/  FFMA.FTZ R11, R29, R60, R31 ;  /* 0x0000003c1d0b7223 */ /* 0x000fc8000001001f */
[----:B------:R-:W-:Y:S01]  /*2280*/  FMUL.FTZ R59, R11, -1.4426950216293334961 ;  /* 0xbfb8aa3b0b3b7820 */ /* 0x000fe20000410000 */
[----:B0-----:R-:W-:-:S03]  /*2290*/  FMUL.FTZ R49, R49, R12 ;  /* 0x0000000c31317220 */ /* 0x001fc60000410000 */
[----:B------:R-:W0:Y:S02]  /*22a0*/  MUFU.EX2 R12, R59 ;  /* 0x0000003b000c7308 */ /* 0x000e240000000800 */
[----:B------:R-:W-:Y:S01]  /*22b0*/  F2FP.F16.F32.PACK_AB R46, R49, R46 ;  /* 0x0000002e312e723e */ /* 0x000fe200000000ff */
[----:B--2---:R-:W-:-:S05]  /*22c0*/  FADD.FTZ R15, R13, 1 ;  /* 0x3f8000000d0f7421 */ /* 0x004fca0000010000 */
[----:B------:R-:W1:Y:S01]  /*22d0*/  MUFU.RCP R13, R15 ;  /* 0x0000000f000d7308 */ /* 0x000e620000001000 */
[----:B0-----:R-:W-:Y:S01]  /*22e0*/  FADD.FTZ R14, R12, 1 ;  /* 0x3f8000000c0e7421 */ /* 0x001fe20000010000 */
[----:B------:R-:W-:-:S04]  /*22f0*/  FFMA.FTZ R12, R36, R16, R0 ;  /* 0x00000010240c7223 */ /* 0x000fc80000010000 */
[----:B------:R-:W-:Y:S02]  /*2300*/  FMUL.FTZ R56, R12, -1.4426950216293334961 ;  /* 0xbfb8aa3b0c387820 */ /* 0x000fe40000410000 */
[----:B------:R-:W0:Y:S01]  /*2310*/  MUFU.RCP R14, R14 ;  /* 0x0000000e000e7308 */ /* 0x000e220000001000 */
[----:B-1----:R-:W-:Y:S01]  /*2320*/  FMUL.FTZ R16, R10, R13 ;  /* 0x0000000d0a107220 */ /* 0x002fe20000410000 */
[----:B------:R-:W-:-:S06]  /*2330*/  FADD.FTZ R10, R17, -R34 ;  /* 0x80000022110a7221 */ /* 0x000fcc0000010000 */
[----:B------:R-:W1:Y:S01]  /*2340*/  MUFU.EX2 R13, R56 ;  /* 0x00000038000d7308 */ /* 0x000e620000000800 */
[----:B------:R-:W-:-:S04]  /*2350*/  FMUL.FTZ R17, R35, R10 ;  /* 0x0000000a23117220 */ /* 0x000fc80000410000 */
[----:B------:R-:W-:Y:S01]  /*2360*/  FFMA.FTZ R10, R28, R17, R30 ;  /* 0x000000111c0a7223 */ /* 0x000fe2000001001e */
[----:B0-----:R-:W-:-:S03]  /*2370*/  FMUL.FTZ R17, R11, R14 ;  /* 0x0000000e0b117220 */ /* 0x001fc60000410000 */
[----:B------:R-:W-:Y:S01]  /*2380*/  FMUL.FTZ R11, R10, -1.4426950216293334961 ;  /* 0xbfb8aa3b0a0b7820 */ /* 0x000fe20000410000 */
[----:B------:R-:W-:Y:S01]  /*2390*/  FADD.FTZ R14, R18, -R34 ;  /* 0x80000022120e7221 */ /* 0x000fe20000010000 */
[----:B------:R-:W-:-:S04]  /*23a0*/  F2FP.F16.F32.PACK_AB R16, R17, R16 ;  /* 0x000000101110723e */ /* 0x000fc800000000ff */
[----:B------:R-:W0:Y:S01]  /*23b0*/  MUFU.EX2 R11, R11 ;  /* 0x0000000b000b7308 */ /* 0x000e220000000800 */
[----:B-1----:R-:W-:-:S07]  /*23c0*/  FADD.FTZ R15, R13, 1 ;  /* 0x3f8000000d0f7421 */ /* 0x002fce0000010000 */
[----:B------:R-:W1:Y:S01]  /*23d0*/  MUFU.RCP R15, R15 ;  /* 0x0000000f000f7308 */ /* 0x000e620000001000 */
[----:B0-----:R-:W-:-:S07]  /*23e0*/  FADD.FTZ R13, R11, 1 ;  /* 0x3f8000000b0d7421 */ /* 0x001fce0000010000 */
[----:B------:R-:W0:Y:S01]  /*23f0*/  MUFU.RCP R13, R13 ;  /* 0x0000000d000d7308 */ /* 0x000e220000001000 */
[----:B-1----:R-:W-:Y:S01]  /*2400*/  FMUL.FTZ R18, R12, R15 ;  /* 0x0000000f0c127220 */ /* 0x002fe20000410000 */
[----:B------:R-:W-:Y:S01]  /*2410*/  FMUL.FTZ R12, R35, R14 ;  /* 0x0000000e230c7220 */ /* 0x000fe20000410000 */
[----:B------:R-:W-:-:S03]  /*2420*/  FADD.FTZ R14, R19, -R34 ;  /* 0x80000022130e7221 */ /* 0x000fc60000010000 */
[----:B------:R-:W-:Y:S01]  /*2430*/  FFMA.FTZ R12, R47, R12, R48 ;  /* 0x0000000c2f0c7223 */ /* 0x000fe20000010030 */
[----:B------:R-:W-:-:S03]  /*2440*/  FMUL.FTZ R56, R35, R14 ;  /* 0x0000000e23387220 */ /* 0x000fc60000410000 */
[----:B------:R-:W-:Y:S01]  /*2450*/  FMUL.FTZ R14, R12, -1.4426950216293334961 ;  /* 0xbfb8aa3b0c0e7820 */ /* 0x000fe20000410000 */
[----:B------:R-:W-:Y:S01]  /*2460*/  FFMA.FTZ R11, R29, R56, R31 ;  /* 0x000000381d0b7223 */ /* 0x000fe2000001001f */
[C-C-:B------:R-:W-:Y:S01]  /*2470*/  FFMA.FTZ R56, R36.reuse, R20, R0.reuse ;  /* 0x0000001424387223 */ /* 0x140fe20000010000 */
[----:B------:R-:W-:Y:S02]  /*2480*/  FFMA.FTZ R0, R36, R24, R0 ;  /* 0x0000001824007223 */ /* 0x000fe40000010000 */
[----:B------:R-:W-:Y:S01]  /*2490*/  FMUL.FTZ R15, R11, -1.4426950216293334961 ;  /* 0xbfb8aa3b0b0f7820 */ /* 0x000fe20000410000 */
[----:B------:R-:W1:Y:S01]  /*24a0*/  MUFU.EX2 R14, R14 ;  /* 0x0000000e000e7308 */ /* 0x000e620000000800 */
[----:B0-----:R-:W-:-:S05]  /*24b0*/  FMUL.FTZ R19, R10, R13 ;  /* 0x0000000d0a137220 */ /* 0x001fca0000410000 */
[----:B------:R-:W-:Y:S02]  /*24c0*/  F2FP.F16.F32.PACK_AB R18, R19, R18 ;  /* 0x000000121312723e */ /* 0x000fe400000000ff */
[----:B------:R-:W0:Y:S01]  /*24d0*/  MUFU.EX2 R15, R15 ;  /* 0x0000000f000f7308 */ /* 0x000e220000000800 */
[----:B-1----:R-:W-:Y:S01]  /*24e0*/  FADD.FTZ R13, R14, 1 ;  /* 0x3f8000000e0d7421 */ /* 0x002fe20000010000 */
[----:B------:R-:W-:Y:S01]  /*24f0*/  FADD.FTZ R14, R21, -R34 ;  /* 0x80000022150e7221 */ /* 0x000fe20000010000 */
[----:B------:R-:W-:-:S05]  /*2500*/  FMUL.FTZ R21, R56, -1.4426950216293334961 ;  /* 0xbfb8aa3b38157820 */ /* 0x000fca0000410000 */
[----:B------:R-:W1:Y:S01]  /*2510*/  MUFU.RCP R13, R13 ;  /* 0x0000000d000d7308 */ /* 0x000e620000001000 */
[----:B0-----:R-:W-:Y:S01]  /*2520*/  FADD.FTZ R59, R15, 1 ;  /* 0x3f8000000f3b7421 */ /* 0x001fe20000010000 */
[----:B------:R-:W-:-:S04]  /*2530*/  FMUL.FTZ R15, R35, R14 ;  /* 0x0000000e230f7220 */ /* 0x000fc80000410000 */
[----:B------:R-:W-:Y:S02]  /*2540*/  FFMA.FTZ R36, R28, R15, R30 ;  /* 0x0000000f1c247223 */ /* 0x000fe4000001001e */
[----:B------:R-:W0:Y:S08]  /*2550*/  MUFU.RCP R10, R59 ;  /* 0x0000003b000a7308 */ /* 0x000e300000001000 */
[----:B------:R-:W2:Y:S01]  /*2560*/  MUFU.EX2 R21, R21 ;  /* 0x0000001500157308 */ /* 0x000ea20000000800 */
[----:B-1----:R-:W-:Y:S01]  /*2570*/  FMUL.FTZ R20, R12, R13 ;  /* 0x0000000d0c147220 */ /* 0x002fe20000410000 */
[----:B0-----:R-:W-:Y:S01]  /*2580*/  FMUL.FTZ R24, R11, R10 ;  /* 0x0000000a0b187220 */ /* 0x001fe20000410000 */
[----:B------:R-:W-:-:S04]  /*2590*/  LEA R10, P0, R2, UR12, 0x1 ;  /* 0x0000000c020a7c11 */ /* 0x000fc8000f8008ff */
[----:B------:R-:W-:Y:S01]  /*25a0*/  LEA.HI.X R11, R2, UR13, R50, 0x1, P0 ;  /* 0x0000000d020b7c11 */ /* 0x000fe200080f0c32 */
[----:B------:R-:W-:Y:S01]  /*25b0*/  FADD.FTZ R50, R25, -R34 ;  /* 0x8000002219327221 */ /* 0x000fe20000010000 */
[----:B------:R-:W-:Y:S02]  /*25c0*/  LEA R2, P0, R3, UR12, 0x1 ;  /* 0x0000000c03027c11 */ /* 0x000fe4000f8008ff */
[----:B------:R-:W-:Y:S01]  /*25d0*/  F2FP.F16.F32.PACK_AB R20, R24, R20 ;  /* 0x000000141814723e */ /* 0x000fe200000000ff */
[----:B------:R-:W-:Y:S01]  /*25e0*/  FMUL.FTZ R25, R35, R50 ;  /* 0x0000003223197220 */ /* 0x000fe20000410000 */
[----:B------:R-:W-:Y:S01]  /*25f0*/  LEA.HI.X R3, R3, UR13, R51, 0x1, P0 ;  /* 0x0000000d03037c11 */ /* 0x000fe200080f0c33 */
[----:B------:R-:W-:Y:S01]  /*2600*/  STG.E.U16 desc[UR10][R10.64], R32 ;  /* 0x000000200a007986 */ /* 0x000fe2000c10150a */
[----:B------:R-:W-:Y:S01]  /*2610*/  LEA R12, P0, R4, UR12, 0x1 ;  /* 0x0000000c040c7c11 */ /* 0x000fe2000f8008ff */
[----:B------:R-:W-:Y:S01]  /*2620*/  FFMA.FTZ R28, R28, R25, R30 ;  /* 0x000000191c1c7223 */ /* 0x000fe2000001001e */
[----:B--2---:R-:W-:Y:S01]  /*2630*/  FADD.FTZ R30, R21, 1 ;  /* 0x3f800000151e7421 */ /* 0x004fe20000010000 */
[----:B------:R-:W-:Y:S01]  /*2640*/  STG.E.U16 desc[UR10][R10.64+0x4], R40 ;  /* 0x000004280a007986 */ /* 0x000fe2000c10150a */
[----:B------:R-:W-:Y:S01]  /*2650*/  LEA.HI.X R13, R4, UR13, R52, 0x1, P0 ;  /* 0x0000000d040d7c11 */ /* 0x000fe200080f0c34 */
[--C-:B------:R-:W-:Y:S01]  /*2660*/  FADD.FTZ R52, R23, -R34.reuse ;  /* 0x8000002217347221 */ /* 0x100fe20000010000 */
[----:B------:R-:W-:Y:S01]  /*2670*/  LEA R4, P0, R5, UR12, 0x1 ;  /* 0x0000000c05047c11 */ /* 0x000fe2000f8008ff */
[----:B------:R-:W-:Y:S01]  /*2680*/  FADD.FTZ R34, R27, -R34 ;  /* 0x800000221b227221 */ /* 0x000fe20000010000 */
[----:B------:R0:W1:Y:S01]  /*2690*/  MUFU.RCP R51, R30 ;  /* 0x0000001e00337308 */ /* 0x0000620000001000 */
[----:B------:R-:W-:Y:S01]  /*26a0*/  FMUL.FTZ R52, R35, R52 ;  /* 0x0000003423347220 */ /* 0x000fe20000410000 */
[----:B------:R-:W-:Y:S01]  /*26b0*/  LEA.HI.X R5, R5, UR13, R53, 0x1, P0 ;  /* 0x0000000d05057c11 */ /* 0x000fe200080f0c35 */
[----:B------:R-:W-:Y:S01]  /*26c0*/  FMUL.FTZ R34, R35, R34 ;  /* 0x0000002223227220 */ /* 0x000fe20000410000 */
[----:B------:R-:W-:Y:S01]  /*26d0*/  LEA R14, P0, R6, UR12, 0x1 ;  /* 0x0000000c060e7c11 */ /* 0x000fe2000f8008ff */
[--C-:B------:R-:W-:Y:S01]  /*26e0*/  FFMA.FTZ R21, R29, R52, R31.reuse ;  /* 0x000000341d157223 */ /* 0x100fe2000001001f */
[----:B------:R-:W-:Y:S01]  /*26f0*/  FMUL.FTZ R27, R35, R26 ;  /* 0x0000001a231b7220 */ /* 0x000fe20000410000 */
[----:B------:R-:W-:Y:S01]  /*2700*/  FMUL.FTZ R26, R28, -1.4426950216293334961 ;  /* 0xbfb8aa3b1c1a7820 */ /* 0x000fe20000410000 */
[----:B------:R-:W-:Y:S01]  /*2710*/  LEA.HI.X R15, R6, UR13, R54, 0x1, P0 ;  /* 0x0000000d060f7c11 */ /* 0x000fe200080f0c36 */
[----:B------:R-:W-:Y:S01]  /*2720*/  FMUL.FTZ R6, R36, -1.4426950216293334961 ;  /* 0xbfb8aa3b24067820 */ /* 0x000fe20000410000 */
[----:B0-----:R-:W-:Y:S01]  /*2730*/  FMUL.FTZ R30, R21, -1.4426950216293334961 ;  /* 0xbfb8aa3b151e7820 */ /* 0x001fe20000410000 */
[----:B------:R-:W-:Y:S01]  /*2740*/  FFMA.FTZ R29, R29, R34, R31 ;  /* 0x000000221d1d7223 */ /* 0x000fe2000001001f */
[----:B------:R-:W-:Y:S01]  /*2750*/  FMUL.FTZ R23, R0, -1.4426950216293334961 ;  /* 0xbfb8aa3b00177820 */ /* 0x000fe20000410000 */
[----:B------:R-:W0:Y:S01]  /*2760*/  MUFU.EX2 R26, R26 ;  /* 0x0000001a001a7308 */ /* 0x000e220000000800 */
[----:B-1----:R-:W-:-:S07]  /*2770*/  FMUL.FTZ R56, R56, R51 ;  /* 0x0000003338387220 */ /* 0x002fce0000410000 */
[----:B------:R-:W1:Y:S08]  /*2780*/  MUFU.EX2 R6, R6 ;  /* 0x0000000600067308 */ /* 0x000e700000000800 */
[----:B------:R-:W2:Y:S01]  /*2790*/  MUFU.EX2 R30, R30 ;  /* 0x0000001e001e7308 */ /* 0x000ea20000000800 */
[----:B0-----:R-:W-:-:S07]  /*27a0*/  FADD.FTZ R35, R26, 1 ;  /* 0x3f8000001a237421 */ /* 0x001fce0000010000 */
[----:B------:R-:W0:Y:S01]  /*27b0*/  MUFU.EX2 R23, R23 ;  /* 0x0000001700177308 */ /* 0x000e220000000800 */
[----:B-1----:R-:W-:Y:S01]  /*27c0*/  FADD.FTZ R50, R6, 1 ;  /* 0x3f80000006327421 */ /* 0x002fe20000010000 */
[C-C-:B------:R-:W-:Y:S01]  /*27d0*/  FFMA.FTZ R6, R47.reuse, R22, R48.reuse ;  /* 0x000000162f067223 */ /* 0x140fe20000010030 */
[----:B------:R-:W-:Y:S01]  /*27e0*/  FFMA.FTZ R47, R47, R27, R48 ;  /* 0x0000001b2f2f7223 */ /* 0x000fe20000010030 */
[----:B------:R-:W-:Y:S02]  /*27f0*/  FMUL.FTZ R27, R29, -1.4426950216293334961 ;  /* 0xbfb8aa3b1d1b7820 */ /* 0x000fe40000410000 */
[----:B------:R-:W-:Y:S02]  /*2800*/  FMUL.FTZ R22, R6, -1.4426950216293334961 ;  /* 0xbfb8aa3b06167820 */ /* 0x000fe40000410000 */
[----:B------:R-:W1:Y:S01]  /*2810*/  MUFU.RCP R25, R50 ;  /* 0x0000003200197308 */ /* 0x000e620000001000 */
[----:B--2---:R-:W-:-:S07]  /*2820*/  FADD.FTZ R34, R30, 1 ;  /* 0x3f8000001e227421 */ /* 0x004fce0000010000 */
[----:B------:R-:W2:Y:S01]  /*2830*/  MUFU.EX2 R27, R27 ;  /* 0x0000001b001b7308 */ /* 0x000ea20000000800 */
[----:B0-----:R-:W-:-:S07]  /*2840*/  FADD.FTZ R31, R23, 1 ;  /* 0x3f800000171f7421 */ /* 0x001fce0000010000 */
[----:B------:R-:W0:Y:S01]  /*2850*/  MUFU.EX2 R22, R22 ;  /* 0x0000001600167308 */ /* 0x000e220000000800 */
[----:B-1----:R-:W-:Y:S01]  /*2860*/  FMUL.FTZ R25, R36, R25 ;  /* 0x0000001924197220 */ /* 0x002fe20000410000 */
[----:B------:R-:W-:-:S04]  /*2870*/  FMUL.FTZ R36, R47, -1.4426950216293334961 ;  /* 0xbfb8aa3b2f247820 */ /* 0x000fc80000410000 */
[----:B------:R-:W-:Y:S02]  /*2880*/  F2FP.F16.F32.PACK_AB R25, R25, R56 ;  /* 0x000000381919723e */ /* 0x000fe400000000ff */
[----:B------:R-:W1:Y:S01]  /*2890*/  MUFU.EX2 R36, R36 ;  /* 0x0000002400247308 */ /* 0x000e620000000800 */
[----:B--2---:R-:W-:-:S07]  /*28a0*/  FADD.FTZ R30, R27, 1 ;  /* 0x3f8000001b1e7421 */ /* 0x004fce0000010000 */
[----:B------:R-:W-:Y:S01]  /*28b0*/  MUFU.RCP R34, R34 ;  /* 0x0000002200227308 */ /* 0x000fe20000001000 */
[----:B0-----:R-:W-:-:S07]  /*28c0*/  FADD.FTZ R22, R22, 1 ;  /* 0x3f80000016167421 */ /* 0x001fce0000010000 */
[----:B------:R-:W0:Y:S01]  /*28d0*/  MUFU.RCP R35, R35 ;  /* 0x0000002300237308 */ /* 0x000e220000001000 */
[----:B-1----:R-:W-:-:S07]  /*28e0*/  FADD.FTZ R26, R36, 1 ;  /* 0x3f800000241a7421 */ /* 0x002fce0000010000 */
[----:B------:R-:W1:Y:S08]  /*28f0*/  MUFU.RCP R30, R30 ;  /* 0x0000001e001e7308 */ /* 0x000e700000001000 */
[----:B------:R2:W3:Y:S01]  /*2900*/  MUFU.RCP R51, R22 ;  /* 0x0000001600337308 */ /* 0x0004e20000001000 */
[----:B0-----:R-:W-:Y:S01]  /*2910*/  FMUL.FTZ R35, R28, R35 ;  /* 0x000000231c237220 */ /* 0x001fe20000410000 */
[----:B------:R-:W-:-:S05]  /*2920*/  PRMT R28, R40, 0x7632, R28 ;  /* 0x00007632281c7816 */ /* 0x000fca000000001c */
[----:B------:R-:W-:Y:S01]  /*2930*/  STG.E.U16 desc[UR10][R10.64+0x6], R28 ;  /* 0x0000061c0a007986 */ /* 0x000fe2000c10150a */
[----:B------:R-:W0:Y:S01]  /*2940*/  MUFU.RCP R31, R31 ;  /* 0x0000001f001f7308 */ /* 0x000e220000001000 */
[C---:B--2---:R-:W-:Y:S01]  /*2950*/  LEA R22, P1, R8.reuse, UR12, 0x1 ;  /* 0x0000000c08167c11 */ /* 0x044fe2000f8208ff */
[----:B-1----:R-:W-:Y:S01]  /*2960*/  FMUL.FTZ R29, R29, R30 ;  /* 0x0000001e1d1d7220 */ /* 0x002fe20000410000 */
[----:B------:R-:W-:Y:S02]  /*2970*/  PRMT R30, R9, 0x7632, R30 ;  /* 0x00007632091e7816 */ /* 0x000fe4000000001e */
[----:B------:R-:W-:Y:S01]  /*2980*/  LEA.HI.X R23, R8, UR13, R57, 0x1, P1 ;  /* 0x0000000d08177c11 */ /* 0x000fe200088f0c39 */
[----:B------:R-:W-:Y:S01]  /*2990*/  FMUL.FTZ R8, R21, R34 ;  /* 0x0000002215087220 */ /* 0x000fe20000410000 */
[----:B------:R-:W-:Y:S01]  /*29a0*/  PRMT R21, R32, 0x7632, R21 ;  /* 0x0000763220157816 */ /* 0x000fe20000000015 */
[----:B------:R-:W1:Y:S01]  /*29b0*/  MUFU.RCP R26, R26 ;  /* 0x0000001a001a7308 */ /* 0x000e620000001000 */
[----:B---3--:R-:W-:Y:S01]  /*29c0*/  FMUL.FTZ R27, R6, R51 ;  /* 0x00000033061b7220 */ /* 0x008fe20000410000 */
[----:B------:R-:W-:-:S02]  /*29d0*/  LEA R6, P0, R7, UR12, 0x1 ;  /* 0x0000000c07067c11 */ /* 0x000fc4000f8008ff */
[----:B------:R2:W-:Y:S02]  /*29e0*/  STG.E.U16 desc[UR10][R10.64+0x2], R21 ;  /* 0x000002150a007986 */ /* 0x0005e4000c10150a */
[----:B------:R-:W-:Y:S02]  /*29f0*/  F2FP.F16.F32.PACK_AB R8, R8, R27 ;  /* 0x0000001b0808723e */ /* 0x000fe400000000ff */
[----:B------:R-:W-:Y:S01]  /*2a00*/  STG.E.U16 desc[UR10][R2.64], R38 ;  /* 0x0000002602007986 */ /* 0x000fe2000c10150a */
[----:B0-----:R-:W-:Y:S01]  /*2a10*/  FMUL.FTZ R0, R0, R31 ;  /* 0x0000001f00007220 */ /* 0x001fe20000410000 */
[----:B------:R-:W-:Y:S01]  /*2a20*/  LEA.HI.X R7, R7, UR13, R55, 0x1, P0 ;  /* 0x0000000d07077c11 */ /* 0x000fe200080f0c37 */
[----:B------:R-:W-:Y:S01]  /*2a30*/  ULDC.64 UR12, c[0x0][0x238] ;  /* 0x00008e00000c7ab9 */ /* 0x000fe20000000a00 */
[----:B------:R0:W-:Y:S01]  /*2a40*/  STG.E.U16 desc[UR10][R2.64+0x4], R9 ;  /* 0x0000040902007986 */ /* 0x0001e2000c10150a */
[----:B------:R-:W-:Y:S01]  /*2a50*/  UISETP.GE.U32.AND UP0, UPT, UR9, UR12, UPT ;  /* 0x0000000c0900728c */ /* 0x000fe2000bf06070 */
[----:B------:R-:W-:-:S02]  /*2a60*/  F2FP.F16.F32.PACK_AB R0, R35, R0 ;  /* 0x000000002300723e */ /* 0x000fc400000000ff */
[----:B--2---:R-:W-:Y:S01]  /*2a70*/  PRMT R11, R38, 0x7632, R11 ;  /* 0x00007632260b7816 */ /* 0x004fe2000000000b */
[----:B------:R-:W-:Y:S01]  /*2a80*/  STG.E.U16 desc[UR10][R2.64+0x6], R30 ;  /* 0x0000061e02007986 */ /* 0x000fe2000c10150a */
[----:B-1----:R-:W-:Y:S01]  /*2a90*/  FMUL.FTZ R26, R47, R26 ;  /* 0x0000001a2f1a7220 */ /* 0x002fe20000410000 */
[----:B------:R-:W-:Y:S01]  /*2aa0*/  PRMT R10, R44, 0x7632, R10 ;  /* 0x000076322c0a7816 */ /* 0x000fe2000000000a */
[----:B------:R-:W-:Y:S01]  /*2ab0*/  UISETP.GE.AND.EX UP0, UPT, UR5, UR13, UPT, UP0 ;  /* 0x0000000d0500728c */ /* 0x000fe2000bf06300 */
[----:B------:R1:W-:Y:S02]  /*2ac0*/  STG.E.U16 desc[UR10][R2.64+0x2], R11 ;  /* 0x0000020b02007986 */ /* 0x0003e4000c10150a */
[----:B------:R-:W-:Y:S02]  /*2ad0*/  F2FP.F16.F32.PACK_AB R26, R29, R26 ;  /* 0x0000001a1d1a723e */ /* 0x000fe400000000ff */
[----:B0-----:R-:W-:Y:S01]  /*2ae0*/  PRMT R9, R16, 0x7632, R9 ;  /* 0x0000763210097816 */ /* 0x001fe20000000009 */
[----:B------:R-:W-:Y:S01]  /*2af0*/  STG.E.U16 desc[UR10][R12.64], R42 ;  /* 0x0000002a0c007986 */ /* 0x000fe2000c10150a */
[----:B------:R-:W-:-:S03]  /*2b00*/  PLOP3.LUT P0, PT, PT, PT, UP0, 0x80, 0x0 ;  /* 0x000000000000781c */ /* 0x000fc60003f0f008 */
[----:B------:R-:W-:Y:S01]  /*2b10*/  STG.E.U16 desc[UR10][R12.64+0x4], R44 ;  /* 0x0000042c0c007986 */ /* 0x000fe2000c10150a */
[----:B-1----:R-:W-:-:S03]  /*2b20*/  PRMT R3, R42, 0x7632, R3 ;  /* 0x000076322a037816 */ /* 0x002fc60000000003 */
[----:B------:R-:W-:Y:S01]  /*2b30*/  STG.E.U16 desc[UR10][R12.64+0x6], R10 ;  /* 0x0000060a0c007986 */ /* 0x000fe2000c10150a */
[----:B------:R-:W-:Y:S02]  /*2b40*/  PRMT R2, R46, 0x7632, R2 ;  /* 0x000076322e027816 */ /* 0x000fe40000000002 */
[----:B------:R-:W-:Y:S01]  /*2b50*/  PRMT R11, R0, 0x7632, R11 ;  /* 0x00007632000b7816 */ /* 0x000fe2000000000b */
[----:B------:R0:W-:Y:S04]  /*2b60*/  STG.E.U16 desc[UR10][R12.64+0x2], R3 ;  /* 0x000002030c007986 */ /* 0x0001e8000c10150a */
[----:B------:R-:W-:Y:S04]  /*2b70*/  STG.E.U16 desc[UR10][R4.64], R46 ;  /* 0x0000002e04007986 */ /* 0x000fe8000c10150a */
[----:B------:R1:W-:Y:S01]  /*2b80*/  STG.E.U16 desc[UR10][R4.64+0x2], R2 ;  /* 0x0000020204007986 */ /* 0x0003e2000c10150a */
[----:B0-----:R-:W-:-:S03]  /*2b90*/  PRMT R3, R18, 0x7632, R3 ;  /* 0x0000763212037816 */ /* 0x001fc60000000003 */
[----:B------:R-:W-:Y:S04]  /*2ba0*/  STG.E.U16 desc[UR10][R4.64+0x4], R16 ;  /* 0x0000041004007986 */ /* 0x000fe8000c10150a */
[----:B------:R0:W-:Y:S01]  /*2bb0*/  STG.E.U16 desc[UR10][R4.64+0x6], R9 ;  /* 0x0000060904007986 */ /* 0x0001e2000c10150a */
[----:B-1----:R-:W-:-:S03]  /*2bc0*/  PRMT R2, R25, 0x7632, R2 ;  /* 0x0000763219027816 */ /* 0x002fc60000000002 */
[----:B------:R1:W-:Y:S04]  /*2bd0*/  STG.E.U16 desc[UR10][R14.64+0x2], R3 ;  /* 0x000002030e007986 */ /* 0x0003e8000c10150a */
[----:B------:R2:W-:Y:S01]  /*2be0*/  STG.E.U16 desc[UR10][R14.64], R18 ;  /* 0x000000120e007986 */ /* 0x0005e2000c10150a */
[----:B0-----:R-:W-:-:S03]  /*2bf0*/  PRMT R5, R20, 0x7632, R5 ;  /* 0x0000763214057816 */ /* 0x001fc60000000005 */
        /* <DEDUP_REMOVED lines=14> */
.L_x_3805:
        /* <DEDUP_REMOVED lines=10> */
.L_x_3886:


//--------------------- .text._ZN13group_norm_v214gn_cuda_kernelI6__halfLi320ELi1ELi16ELi20ELi1024ELb1ELi64ELi320ELi320ELi4ELb1ELi9ELb0ELb0ENS_16CompileConditionILi900EEEEEvPT_PKS4_S7_S7_flPfS8_Pj --------------------------
	.section	.text._ZN13group_norm_v214gn_cuda_kernelI6__halfLi320ELi1ELi16ELi20ELi1024ELb1ELi64ELi320ELi320ELi4ELb1ELi9ELb0ELb0ENS_16CompileConditionILi900EEEEEvPT_PKS4_S7_S7_flPfS8_Pj,"ax",@progbits
	.align	128
        .global         _ZN13group_norm_v214gn_cuda_kernelI6__halfLi320ELi1ELi16ELi20ELi1024ELb1ELi64ELi320ELi320ELi4ELb1ELi9ELb0ELb0ENS_16CompileConditionILi900EEEEEvPT_PKS4_S7_S7_flPfS8_Pj
        .type           _ZN13group_norm_v214gn_cuda_kernelI6__halfLi320ELi1ELi16ELi20ELi1024ELb1ELi64ELi320ELi320ELi4ELb1ELi9ELb0ELb0ENS_16CompileConditionILi900EEEEEvPT_PKS4_S7_S7_flPfS8_Pj,@function
        .size           _ZN13group_norm_v214gn_cuda_kernelI6__halfLi320ELi1ELi16ELi20ELi1024ELb1ELi64ELi320ELi320ELi4ELb1ELi9ELb0ELb0ENS_16CompileConditionILi900EEEEEvPT_PKS4_S7_S7_flPfS8_Pj,(.L_x_3887 - _ZN13group_norm_v214gn_cuda_kernelI6__halfLi320ELi1ELi16ELi20ELi1024ELb1ELi64ELi320ELi320ELi4ELb1ELi9ELb0ELb0ENS_16CompileConditionILi900EEEEEvPT_PKS4_S7_S7_flPfS8_Pj)
        .other          _ZN13group_norm_v214gn_cuda_kernelI6__halfLi320ELi1ELi16ELi20ELi1024ELb1ELi64ELi320ELi320ELi4ELb1ELi9ELb0ELb0ENS_16CompileConditionILi900EEEEEvPT_PKS4_S7_S7_flPfS8_Pj,@"STO_CUDA_ENTRY STV_DEFAULT"
_ZN13group_norm_v214gn_cuda_kernelI6__halfLi320ELi1ELi16ELi20ELi1024ELb1ELi64ELi320ELi320ELi4ELb1ELi9ELb0ELb0ENS_16CompileConditionILi900EEEEEvPT_PKS4_S7_S7_flPfS8_Pj:
.text._ZN13group_norm_v214gn_cuda_kernelI6__halfLi320ELi1ELi16ELi20ELi1024ELb1ELi64ELi320ELi320ELi4ELb1ELi9ELb0ELb0ENS_16CompileConditionILi900EEEEEvPT_PKS4_S7_S7_flPfS8_Pj:
        /* <DEDUP_REMOVED lines=11> */
[----:B------:R-:W-:Y:S01]  /*00b0*/  ULDC.64 UR10, c[0x0][0x240] ;  /* 0x00009000000a7ab9 */ /* 0x000fe20000000a00 */
[----:B------:R-:W-:Y:S02]  /*00c0*/  MOV R15, UR8 ;  /* 0x00000008000f7c02 */ /* 0x000fe40008000f00 */
[----:B------:R-:W-:Y:S01]  /*00d0*/  ISETP.EQ.U32.AND P0, PT, RZ, UR10, PT ;  /* 0x0000000aff007c0c */ /* 0x000fe2000bf02070 */
[----:B-1----:R-:W-:Y:S02]  /*00e0*/  ULEA UR6, UR5, UR4, 0x18 ;  /* 0x0000000405067291 */ /* 0x002fe4000f8ec03f */
[----:B------:R-:W-:-:S04]  /*00f0*/  UIADD3 UR4, UR4, 0xc80, URZ ;  /* 0x00000c8004047890 */ /* 0x000fc8000fffe03f */
[----:B------:R-:W-:Y:S01]  /*0100*/  MOV R12, UR6 ;  /* 0x00000006000c7c02 */ /* 0x000fe20008000f00 */
[----:B0-----:R-:W-:Y:S01]  /*0110*/  IMAD.WIDE.U32 R2, R13, -0x33333333, RZ ;  /* 0xcccccccd0d027825 */ /* 0x001fe200078e00ff */
[----:B------:R-:W-:Y:S01]  /*0120*/  SHF.R.U32.HI R5, RZ, 0x2, R13 ;  /* 0x00000002ff057819 */ /* 0x000fe2000001160d */
[----:B------:R-:W-:Y:S01]  /*0130*/  ULDC.64 UR6, c[0x0][0x250] ;  /* 0x0000940000067ab9 */ /* 0x000fe20000000a00 */
[----:B------:R-:W-:Y:S01]  /*0140*/  ULEA UR4, UR5, UR4, 0x18 ;  /* 0x0000000405047291 */ /* 0x000fe2000f8ec03f */
[C---:B--2---:R-:W-:Y:S01]  /*0150*/  LOP3.LUT R0, R8.reuse, 0xf, RZ, 0xc0, !PT ;  /* 0x0000000f08007812 */ /* 0x044fe200078ec0ff */
[----:B------:R-:W-:Y:S01]  /*0160*/  ULEA UR6, UP0, UR8, UR6, 0x2 ;  /* 0x0000000608067291 */ /* 0x000fe2000f80103f */
[----:B------:R-:W-:Y:S02]  /*0170*/  SHF.R.U32.HI R6, RZ, 0x6, R3 ;  /* 0x00000006ff067819 */ /* 0x000fe40000011603 */
[C---:B------:R-:W-:Y:S01]  /*0180*/  SHF.L.U32 R7, R5.reuse, 0x4, RZ ;  /* 0x0000000405077819 */ /* 0x040fe200000006ff */
[----:B------:R-:W-:Y:S01]  /*0190*/  IMAD R5, R5, 0x14, RZ ;  /* 0x0000001405057824 */ /* 0x000fe200078e02ff */
[----:B------:R-:W-:Y:S01]  /*01a0*/  ISETP.NE.AND P1, PT, R8, RZ, PT ;  /* 0x000000ff0800720c */ /* 0x000fe20003f25270 */
[----:B------:R-:W-:Y:S01]  /*01b0*/  IMAD R2, R6, -0x50, R13 ;  /* 0xffffffb006027824 */ /* 0x000fe200078e020d */
[----:B------:R-:W-:Y:S01]  /*01c0*/  LOP3.LUT P2, RZ, R8, 0xf, RZ, 0xc0, !PT ;  /* 0x0000000f08ff7812 */ /* 0x000fe2000784c0ff */
[----:B------:R-:W-:Y:S01]  /*01d0*/  ULEA.HI.X UR7, UR8, UR7, URZ, 0x2, UP0 ;  /* 0x0000000708077291 */ /* 0x000fe200080f143f */
[----:B------:R-:W-:Y:S01]  /*01e0*/  LOP3.LUT R0, R7, 0xfffffff0, R0, 0xe2, !PT ;  /* 0xfffffff007007812 */ /* 0x000fe200078ee200 */
[C---:B------:R-:W-:Y:S01]  /*01f0*/  IMAD R4, R2.reuse, 0x28, R12 ;  /* 0x0000002802047824 */ /* 0x040fe200078e020c */
[C---:B------:R-:W-:Y:S01]  /*0200*/  IADD3 R7, R5.reuse, 0x8, RZ ;  /* 0x0000000805077810 */ /* 0x040fe20007ffe0ff */
[----:B------:R-:W-:Y:S01]  /*0210*/  IMAD.WIDE.U32 R2, R2, -0x33333333, RZ ;  /* 0xcccccccd02027825 */ /* 0x000fe200078e00ff */
[----:B------:R-:W-:-:S02]  /*0220*/  IADD3 R8, R5, 0xc, RZ ;  /* 0x0000000c05087810 */ /* 0x000fc40007ffe0ff */
[----:B------:R-:W-:Y:S02]  /*0230*/  LEA R2, R6, R4, 0x3 ;  /* 0x0000000406027211 */ /* 0x000fe400078e18ff */
[C---:B------:R-:W-:Y:S02]  /*0240*/  IADD3 R6, R5.reuse, 0x4, RZ ;  /* 0x0000000405067810 */ /* 0x040fe40007ffe0ff */
[----:B------:R-:W-:Y:S02]  /*0250*/  IADD3 R10, R5, 0x10, RZ ;  /* 0x00000010050a7810 */ /* 0x000fe40007ffe0ff */
[----:B------:R-:W-:Y:S02]  /*0260*/  SHF.R.U32.HI R4, RZ, 0x2, R5 ;  /* 0x00000002ff047819 */ /* 0x000fe40000011605 */
[----:B------:R-:W-:Y:S02]  /*0270*/  SHF.R.U32.HI R6, RZ, 0x2, R6 ;  /* 0x00000002ff067819 */ /* 0x000fe40000011606 */
[----:B------:R-:W-:Y:S01]  /*0280*/  SHF.R.U32.HI R7, RZ, 0x2, R7 ;  /* 0x00000002ff077819 */ /* 0x000fe20000011607 */
[----:B------:R-:W-:Y:S01]  /*0290*/  IMAD R4, R4, 0x28, R12 ;  /* 0x0000002804047824 */ /* 0x000fe200078e020c */
[----:B------:R-:W-:Y:S01]  /*02a0*/  SHF.R.U32.HI R5, RZ, 0x2, R8 ;  /* 0x00000002ff057819 */ /* 0x000fe20000011608 */
[----:B------:R-:W-:Y:S01]  /*02b0*/  IMAD R6, R6, 0x28, R12 ;  /* 0x0000002806067824 */ /* 0x000fe200078e020c */
[----:B------:R-:W-:Y:S01]  /*02c0*/  SHF.R.U32.HI R11, RZ, 0x2, R10 ;  /* 0x00000002ff0b7819 */ /* 0x000fe2000001160a */
[--C-:B------:R-:W-:Y:S01]  /*02d0*/  IMAD R8, R7, 0x28, R12.reuse ;  /* 0x0000002807087824 */ /* 0x100fe200078e020c */
[----:B------:R-:W-:Y:S01]  /*02e0*/  SHF.L.U32 R9, R3, 0x1, RZ ;  /* 0x0000000103097819 */ /* 0x000fe200000006ff */
[--C-:B------:R-:W-:Y:S01]  /*02f0*/  IMAD R10, R5, 0x28, R12.reuse ;  /* 0x00000028050a7824 */ /* 0x100fe200078e020c */
[----:B------:R-:W-:Y:S01]  /*0300*/  SHF.L.U32 R3, R13, 0x3, RZ ;  /* 0x000000030d037819 */ /* 0x000fe200000006ff */
[----:B------:R-:W-:Y:S01]  /*0310*/  IMAD R12, R11, 0x28, R12 ;  /* 0x000000280b0c7824 */ /* 0x000fe200078e020c */
[----:B------:R-:W-:-:S02]  /*0320*/  ISETP.GT.U32.OR P2, PT, R13, 0xf, P2 ;  /* 0x0000000f0d00780c */ /* 0x000fc40001744470 */
[----:B------:R-:W-:Y:S02]  /*0330*/  LOP3.LUT R11, R3, 0x18, RZ, 0xc0, !PT ;  /* 0x00000018030b7812 */ /* 0x000fe400078ec0ff */
[----:B------:R-:W-:Y:S02]  /*0340*/  ISETP.EQ.OR.EX P0, PT, RZ, UR11, P2, P0 ;  /* 0x0000000bff007c0c */ /* 0x000fe40009702700 */
[C---:B------:R-:W-:Y:S02]  /*0350*/  IADD3 R5, R11.reuse, R6, RZ ;  /* 0x000000060b057210 */ /* 0x040fe40007ffe0ff */
[C---:B------:R-:W-:Y:S02]  /*0360*/  IADD3 R6, R11.reuse, R8, RZ ;  /* 0x000000080b067210 */ /* 0x040fe40007ffe0ff */
[----:B------:R-:W-:Y:S02]  /*0370*/  IADD3 R8, R11, R12, RZ ;  /* 0x0000000c0b087210 */ /* 0x000fe40007ffe0ff */
[----:B------:R-:W-:-:S02]  /*0380*/  SHF.R.U32.HI R12, RZ, 0x1, R13 ;  /* 0x00000001ff0c7819 */ /* 0x000fc4000001160d */
[----:B------:R-:W-:Y:S02]  /*0390*/  IADD3 R4, R4, R11, RZ ;  /* 0x0000000b04047210 */ /* 0x000fe40007ffe0ff */
[----:B------:R-:W-:Y:S02]  /*03a0*/  IADD3 R7, R11, R10, RZ ;  /* 0x0000000a0b077210 */ /* 0x000fe40007ffe0ff */
[----:B------:R-:W-:Y:S02]  /*03b0*/  CS2R R10, SRZ ;  /* 0x00000000000a7805 */ /* 0x000fe4000001ff00 */
[----:B------:R-:W-:Y:S02]  /*03c0*/  SHF.R.S32.HI R13, RZ, 0x1f, R13 ;  /* 0x0000001fff0d7819 */ /* 0x000fe4000001140d */
[----:B------:R-:W-:Y:S02]  /*03d0*/  LOP3.LUT R12, R12, 0x7ffffff8, RZ, 0xc0, !PT ;  /* 0x7ffffff80c0c7812 */ /* 0x000fe400078ec0ff */
[----:B------:R-:W-:-:S02]  /*03e0*/  SEL R14, R14, 0x7ffffff1, P1 ;  /* 0x7ffffff10e0e7807 */ /* 0x000fc40000800000 */
[----:B------:R-:W-:Y:S02]  /*03f0*/  LOP3.LUT R9, R9, 0xfffffff8, RZ, 0xc0, !PT ;  /* 0xfffffff809097812 */ /* 0x000fe400078ec0ff */
[----:B------:R-:W-:Y:S02]  /*0400*/  MOV R90, UR6 ;  /* 0x00000006005a7c02 */ /* 0x000fe40008000f00 */
[----:B------:R-:W-:Y:S01]  /*0410*/  MOV R91, UR7 ;  /* 0x00000007005b7c02 */ /* 0x000fe20008000f00 */
[----:B------:R-:W-:-:S06]  /*0420*/  ULDC.64 UR6, c[0x0][0x208] ;  /* 0x0000820000067ab9 */ /* 0x000fcc0000000a00 */
.L_x_3812:
[----:B0-----:R-:W0:Y:S01]  /*0430*/  S2R R48, SR_TID.X ;  /* 0x0000000000307919 */ /* 0x001e220000002100 */
[----:B------:R-:W1:Y:S01]  /*0440*/  S2UR UR5, SR_CTAID.X ;  /* 0x00000000000579c3 */ /* 0x000e620000002500 */
[----:B------:R-:W-:Y:S01]  /*0450*/  MOV R55, RZ ;  /* 0x000000ff00377202 */ /* 0x000fe20000000f00 */
[----:B------:R-:W-:Y:S01]  /*0460*/  IMAD R27, R10, 0x50000, RZ ;  /* 0x000500000a1b7824 */ /* 0x000fe200078e02ff */
        /* <DEDUP_REMOVED lines=109> */
[----:B------:R-:W-:-:S04]  /*0b40*/  IADD3 R92, P1, R94, UR10, RZ ;  /* 0x0000000a5e5c7c10 */ /* 0x000fc8000ff3e0ff */
[----:B------:R-:W-:Y:S01]  /*0b50*/  IADD3.X R93, R54, UR11, RZ, P1, !PT ;  /* 0x0000000b365d7c10 */ /* 0x000fe20008ffe4ff */
[----:B------:R-:W-:Y:S02]  /*0b60*/  ULDC.64 UR10, c[0x0][0x228] ;  /* 0x00008a00000a7ab9 */ /* 0x000fe40000000a00 */
[----:B------:R-:W-:-:S03]  /*0b70*/  IADD3 R94, P1, R94, UR10, RZ ;  /* 0x0000000a5e5e7c10 */ /* 0x000fc6000ff3e0ff */
[----:B------:R-:W5:Y:S01]  /*0b80*/  LDG.E.64.CONSTANT R92, desc[UR6][R92.64] ;  /* 0x000000065c5c7981 */ /* 0x000f62000c1e9b00 */
[----:B------:R-:W-:-:S06]  /*0b90*/  IADD3.X R95, R54, UR11, RZ, P1, !PT ;  /* 0x0000000b365f7c10 */ /* 0x000fcc0008ffe4ff */
[----:B------:R-:W5:Y:S01]  /*0ba0*/  LDG.E.64.CONSTANT R94, desc[UR6][R94.64] ;  /* 0x000000065e5e7981 */ /* 0x000f62000c1e9b00 */
[--C-:B--2---:R-:W-:Y:S02]  /*0bb0*/  HADD2.F32 R66, -RZ, R116.reuse.H0_H0 ;  /* 0x20000074ff427230 */ /* 0x104fe40000004100 */
[----:B------:R-:W-:Y:S02]  /*0bc0*/  HADD2.F32 R68, -RZ, R116.H1_H1 ;  /* 0x30000074ff447230 */ /* 0x000fe40000004100 */
        /* <DEDUP_REMOVED lines=212> */
[C---:B------:R-:W-:Y:S01]  /*1910*/  LOP3.LUT P1, RZ, R48.reuse, 0xffffffc3, RZ, 0xc0, !PT ;  /* 0xffffffc330ff7812 */ /* 0x040fe2000782c0ff */
[----:B------:R-:W-:Y:S01]  /*1920*/  BSSY B0, `(.L_x_3806) ;  /* 0x0000010000007945 */ /* 0x000fe20003800000 */
[----:B------:R-:W-:Y:S01]  /*1930*/  ISETP.NE.AND P2, PT, R48, RZ, PT ;  /* 0x000000ff3000720c */ /* 0x000fe20003f45270 */
[----:B0-----:R-:W-:Y:S01]  /*1940*/  FADD.FTZ R98, R99, R70 ;  /* 0x0000004663627221 */ /* 0x001fe20000010000 */
[----:B-1----:R-:W-:-:S04]  /*1950*/  FADD.FTZ R76, R101, R74 ;  /* 0x0000004a654c7221 */ /* 0x002fc80000010000 */
[----:B------:R0:W1:Y:S04]  /*1960*/  SHFL.BFLY PT, R105, R98, 0x1, 0x1f ;  /* 0x0c201f0062697f89 */ /* 0x00006800000e0000 */
[----:B------:R0:W2:Y:S01]  /*1970*/  SHFL.BFLY PT, R107, R76, 0x1, 0x1f ;  /* 0x0c201f004c6b7f89 */ /* 0x0000a200000e0000 */
        /* <DEDUP_REMOVED lines=10> */
.L_x_3807:
[----:B------:R-:W-:Y:S05]  /*1a20*/  BSYNC B0 ;  /* 0x0000000000007941 */ /* 0x000fea0003800000 */
.L_x_3806:
        /* <DEDUP_REMOVED lines=17> */
.L_x_3809:
[----:B------:R-:W3:Y:S04]  /*1b40*/  LD.E.STRONG.GPU R99, desc[UR6][R90.64] ;  /* 0x000000065a637980 */ /* 0x000ee8000c10f900 */
[----:B---3--:R-:W-:Y:S01]  /*1b50*/  CCTL.IVALL ;  /* 0x00000000ff00798f */ /* 0x008fe20002000000 */
[----:B------:R-:W-:Y:S05]  /*1b60*/  YIELD ;  /* 0x0000000000007946 */ /* 0x000fea0003800000 */
[----:B------:R-:W-:-:S04]  /*1b70*/  LOP3.LUT R99, R99, R70, RZ, 0x3c, !PT ;  /* 0x0000004663637212 */ /* 0x000fc800078e3cff */
[----:B------:R-:W-:-:S13]  /*1b80*/  ISETP.GT.AND P1, PT, R99, -0x1, PT ;  /* 0xffffffff6300780c */ /* 0x000fda0003f24270 */
[----:B------:R-:W-:Y:S05]  /*1b90*/  @P1 BRA `(.L_x_3809) ;  /* 0xfffffffc00e81947 */ /* 0x000fea000383ffff */
.L_x_3808:
[----:B------:R-:W-:Y:S01]  /*1ba0*/  ISETP.GT.U32.AND P1, PT, R48, 0xff, PT ;  /* 0x000000ff3000780c */ /* 0x000fe20003f24070 */
[----:B------:R-:W-:Y:S05]  /*1bb0*/  WARPSYNC.ALL ;  /* 0x0000000000007948 */ /* 0x000fea0003800000 */
[----:B------:R-:W-:Y:S01]  /*1bc0*/  BAR.SYNC.DEFER_BLOCKING 0x0 ;  /* 0x0000000000007b1d */ /* 0x000fe20000010000 */
[----:B------:R-:W-:Y:S01]  /*1bd0*/  HFMA2.MMA R74, -RZ, RZ, 0, 0 ;  /* 0x00000000ff4a7435 */ /* 0x000fe200000001ff */
[----:B------:R-:W-:-:S04]  /*1be0*/  MOV R70, RZ ;  /* 0x000000ff00467202 */ /* 0x000fc80000000f00 */
[----:B------:R-:W-:Y:S04]  /*1bf0*/  BSSY B0, `(.L_x_3810) ;  /* 0x000000e000007945 */ /* 0x000fe80003800000 */
[----:B------:R-:W-:Y:S05]  /*1c00*/  @P1 BRA `(.L_x_3811) ;  /* 0x0000000000301947 */ /* 0x000fea0003800000 */
[----:B------:R-:W4:Y:S01]  /*1c10*/  LDC R70, c[0x0][0x10] ;  /* 0x00000400ff467b82 */ /* 0x000f220000000800 */
[C---:B---3--:R-:W-:Y:S02]  /*1c20*/  LOP3.LUT R101, R48.reuse, 0x7ffffff0, RZ, 0xc0, !PT ;  /* 0x7ffffff030657812 */ /* 0x048fe400078ec0ff */
[----:B------:R-:W-:-:S05]  /*1c30*/  LOP3.LUT R103, R48, 0xf, RZ, 0xc0, !PT ;  /* 0x0000000f30677812 */ /* 0x000fca00078ec0ff */
[----:B0-----:R-:W0:Y:S01]  /*1c40*/  LDC.64 R98, c[0x0][0x248] ;  /* 0x00009200ff627b82 */ /* 0x001e220000000a00 */
[----:B----4-:R-:W-:-:S05]  /*1c50*/  IMAD R70, R70, R11, UR8 ;  /* 0x0000000846467e24 */ /* 0x010fca000f8e020b */
[----:B------:R-:W-:-:S04]  /*1c60*/  LEA R70, R70, R101, 0x8 ;  /* 0x0000006546467211 */ /* 0x000fc800078e40ff */
[----:B------:R-:W-:-:S04]  /*1c70*/  IADD3 R70, R70, R103, RZ ;  /* 0x0000006746467210 */ /* 0x000fc80007ffe0ff */
[----:B------:R-:W-:-:S05]  /*1c80*/  SHF.L.U32 R101, R70, 0x1, RZ ;  /* 0x0000000146657819 */ /* 0x000fca00000006ff */
[----:B0-----:R-:W-:-:S06]  /*1c90*/  IMAD.WIDE.U32 R98, R101, 0x4, R98 ;  /* 0x0000000465627825 */ /* 0x001fcc00078e0062 */
[----:B------:R-:W3:Y:S02]  /*1ca0*/  LDG.E.64 R98, desc[UR6][R98.64] ;  /* 0x0000000662627981 */ /* 0x000ee4000c1e1b00 */
[----:B---3--:R-:W-:Y:S01]  /*1cb0*/  FADD.FTZ R74, RZ, R98 ;  /* 0x00000062ff4a7221 */ /* 0x008fe20000010000 */
[----:B------:R-:W-:-:S07]  /*1cc0*/  FADD.FTZ R70, RZ, R99 ;  /* 0x00000063ff467221 */ /* 0x000fce0000010000 */
.L_x_3811:
[----:B------:R-:W-:Y:S05]  /*1cd0*/  BSYNC B0 ;  /* 0x0000000000007941 */ /* 0x000fea0003800000 */
.L_x_3810:
[----:B---3--:R-:W3:Y:S01]  /*1ce0*/  SHFL.BFLY PT, R99, R74, 0x8, 0x1f ;  /* 0x0d001f004a637f89 */ /* 0x008ee200000e0000 */
[----:B------:R-:W-:Y:S01]  /*1cf0*/  LOP3.LUT P1, RZ, R48, 0xffffff0f, RZ, 0xc0, !PT ;  /* 0xffffff0f30ff7812 */ /* 0x000fe2000782c0ff */
[----:B------:R-:W-:Y:S01]  /*1d00*/  ULDC UR5, c[0x0][0x230] ;  /* 0x00008c0000057ab9 */ /* 0x000fe20000000800 */
[----:B-----5:R-:W-:Y:S01]  /*1d10*/  HADD2.F32 R86, -RZ, R95.H1_H1 ;  /* 0x3000005fff567230 */ /* 0x020fe20000004100 */
[----:B------:R-:W4:Y:S01]  /*1d20*/  SHFL.BFLY PT, R101, R70, 0x8, 0x1f ;  /* 0x0d001f0046657f89 */ /* 0x000f2200000e0000 */
[----:B------:R-:W-:Y:S01]  /*1d30*/  ULDC.64 UR10, c[0x0][0x210] ;  /* 0x00008400000a7ab9 */ /* 0x000fe20000000a00 */
[----:B------:R-:W-:Y:S01]  /*1d40*/  LOP3.LUT R11, R11, 0x1, RZ, 0x3c, !PT ;  /* 0x000000010b0b7812 */ /* 0x000fe200078e3cff */
[----:B---3--:R-:W-:Y:S01]  /*1d50*/  FADD.FTZ R99, R99, R74 ;  /* 0x0000004a63637221 */ /* 0x008fe20000010000 */
[----:B----4-:R-:W-:-:S04]  /*1d60*/  FADD.FTZ R101, R101, R70 ;  /* 0x0000004665657221 */ /* 0x010fc80000010000 */
[----:B0-----:R-:W0:Y:S04]  /*1d70*/  SHFL.BFLY PT, R76, R99, 0x4, 0x1f ;  /* 0x0c801f00634c7f89 */ /* 0x001e2800000e0000 */
[----:B------:R-:W3:Y:S01]  /*1d80*/  SHFL.BFLY PT, R78, R101, 0x4, 0x1f ;  /* 0x0c801f00654e7f89 */ /* 0x000ee200000e0000 */
[----:B0-----:R-:W-:Y:S01]  /*1d90*/  FADD.FTZ R76, R99, R76 ;  /* 0x0000004c634c7221 */ /* 0x001fe20000010000 */
[----:B---3--:R-:W-:-:S04]  /*1da0*/  FADD.FTZ R78, R101, R78 ;  /* 0x0000004e654e7221 */ /* 0x008fc80000010000 */
[----:B------:R-:W0:Y:S04]  /*1db0*/  SHFL.BFLY PT, R103, R76, 0x2, 0x1f ;  /* 0x0c401f004c677f89 */ /* 0x000e2800000e0000 */
[----:B-1----:R-:W1:Y:S01]  /*1dc0*/  SHFL.BFLY PT, R105, R78, 0x2, 0x1f ;  /* 0x0c401f004e697f89 */ /* 0x002e6200000e0000 */
[----:B0-----:R-:W-:Y:S01]  /*1dd0*/  FADD.FTZ R103, R76, R103 ;  /* 0x000000674c677221 */ /* 0x001fe20000010000 */
[----:B-1----:R-:W-:-:S04]  /*1de0*/  FADD.FTZ R105, R78, R105 ;  /* 0x000000694e697221 */ /* 0x002fc80000010000 */
[----:B------:R-:W0:Y:S04]  /*1df0*/  SHFL.BFLY PT, R98, R103, 0x1, 0x1f ;  /* 0x0c201f0067627f89 */ /* 0x000e2800000e0000 */
[----:B------:R-:W1:Y:S01]  /*1e00*/  SHFL.BFLY PT, R70, R105, 0x1, 0x1f ;  /* 0x0c201f0069467f89 */ /* 0x000e6200000e0000 */
[----:B0-----:R-:W-:-:S04]  /*1e10*/  @!P1 FADD.FTZ R98, R103, R98 ;  /* 0x0000006267629221 */ /* 0x001fc80000010000 */
[----:B------:R-:W-:Y:S01]  /*1e20*/  @!P1 FMUL.FTZ R98, R98, 4.8828125727595761418e-05 ;  /* 0x384ccccd62629820 */ /* 0x000fe20000410000 */
[----:B-1----:R-:W-:-:S03]  /*1e30*/  @!P1 FADD.FTZ R99, R105, R70 ;  /* 0x0000004669639221 */ /* 0x002fc60000010000 */
[----:B------:R-:W-:-:S04]  /*1e40*/  @!P1 FMUL.FTZ R70, R98, R98 ;  /* 0x0000006262469220 */ /* 0x000fc80000410000 */
[----:B------:R-:W-:-:S05]  /*1e50*/  @!P1 FFMA.FTZ R99, R99, 4.8828125727595761418e-05, -R70 ;  /* 0x384ccccd63639823 */ /* 0x000fca0000010846 */
[----:B------:R-:W-:-:S05]  /*1e60*/  @!P1 FMNMX.FTZ R99, RZ, R99, !PT ;  /* 0x00000063ff639209 */ /* 0x000fca0007810000 */
[----:B------:R0:W-:Y:S01]  /*1e70*/  @!P1 STS.64 [R12+UR4], R98 ;  /* 0x000000620c009988 */ /* 0x0001e20008000a04 */
[----:B------:R-:W-:Y:S01]  /*1e80*/  BAR.SYNC.DEFER_BLOCKING 0x0 ;  /* 0x0000000000007b1d */ /* 0x000fe20000010000 */
[----:B------:R-:W-:-:S04]  /*1e90*/  @!P0 LEA R118, P1, R15, R48, 0x4 ;  /* 0x000000300f768211 */ /* 0x000fc800078220ff */
[----:B------:R-:W-:Y:S01]  /*1ea0*/  @!P0 LEA.HI.X R120, R15, R13, R10, 0x4, P1 ;  /* 0x0000000d0f788211 */ /* 0x000fe200008f240a */
[----:B0-----:R-:W-:Y:S01]  /*1eb0*/  HADD2.F32 R99, -RZ, R94.H1_H1 ;  /* 0x3000005eff637230 */ /* 0x001fe20000004100 */
[----:B------:R-:W0:Y:S02]  /*1ec0*/  LDS.64 R100, [R9+UR4] ;  /* 0x0000000409647984 */ /* 0x000e240008000a00 */
[----:B0-----:R-:W-:Y:S01]  /*1ed0*/  FADD.FTZ R70, R101, UR5 ;  /* 0x0000000565467e21 */ /* 0x001fe20008010000 */
[--C-:B------:R-:W-:Y:S01]  /*1ee0*/  FADD.FTZ R83, R83, -R100.reuse ;  /* 0x8000006453537221 */ /* 0x100fe20000010000 */
[--C-:B------:R-:W-:Y:S02]  /*1ef0*/  HADD2.F32 R101, -RZ, R92.reuse.H0_H0 ;  /* 0x2000005cff657230 */ /* 0x100fe40000004100 */
[--C-:B------:R-:W-:Y:S01]  /*1f00*/  FADD.FTZ R103, R66, -R100.reuse ;  /* 0x8000006442677221 */ /* 0x100fe20000010000 */
[----:B------:R-:W-:Y:S02]  /*1f10*/  HADD2.F32 R92, -RZ, R92.H1_H1 ;  /* 0x3000005cff5c7230 */ /* 0x000fe40000004100 */
[----:B------:R-:W-:Y:S01]  /*1f20*/  FADD.FTZ R105, R68, -R100 ;  /* 0x8000006444697221 */ /* 0x000fe20000010000 */
[----:B------:R-:W0:Y:S01]  /*1f30*/  MUFU.RSQ R70, R70 ;  /* 0x0000004600467308 */ /* 0x000e220000001400 */
[----:B------:R-:W-:-:S02]  /*1f40*/  HADD2.F32 R66, -RZ, R94.H0_H0 ;  /* 0x2000005eff427230 */ /* 0x000fc40000004100 */
[--C-:B------:R-:W-:Y:S01]  /*1f50*/  FADD.FTZ R85, R85, -R100.reuse ;  /* 0x8000006455557221 */ /* 0x100fe20000010000 */
[--C-:B--2---:R-:W-:Y:S01]  /*1f60*/  FADD.FTZ R107, R87, -R100.reuse ;  /* 0x80000064576b7221 */ /* 0x104fe20000010000 */
        /* <DEDUP_REMOVED lines=13> */
[C---:B0-----:R-:W-:Y:S01]  /*2040*/  FMUL.FTZ R83, R70.reuse, R83 ;  /* 0x0000005346537220 */ /* 0x041fe20000410000 */
[----:B------:R-:W-:Y:S01]  /*2050*/  FMUL.FTZ R103, R103, R70 ;  /* 0x0000004667677220 */ /* 0x000fe20000410000 */
[----:B------:R-:W-:Y:S01]  /*2060*/  FMUL.FTZ R74, R70, R105 ;  /* 0x00000069464a7220 */ /* 0x000fe20000410000 */
[----:B------:R-:W-:Y:S01]  /*2070*/  FADD.FTZ R105, R72, -R100 ;  /* 0x8000006448697221 */ /* 0x000fe20000010000 */
[--C-:B------:R-:W-:Y:S01]  /*2080*/  FFMA.FTZ R98, R92, R83, R99.reuse ;  /* 0x000000535c627223 */ /* 0x100fe20000010063 */
[----:B------:R-:W-:Y:S01]  /*2090*/  FFMA.FTZ R68, R103, R101, R66 ;  /* 0x0000006567447223 */ /* 0x000fe20000010042 */
[----:B------:R-:W0:Y:S01]  /*20a0*/  @!P0 LDC.64 R82, c[0x0][0x240] ;  /* 0x00009000ff528b82 */ /* 0x000e220000000a00 */
[----:B------:R-:W-:Y:S01]  /*20b0*/  FFMA.FTZ R72, R74, R92, R99 ;  /* 0x0000005c4a487223 */ /* 0x000fe20000010063 */
[----:B------:R-:W-:-:S02]  /*20c0*/  HADD2.F32 R103, -RZ, R93.H0_H0 ;  /* 0x2000005dff677230 */ /* 0x000fc40000004100 */
[C---:B------:R-:W-:Y:S01]  /*20d0*/  FMUL.FTZ R105, R70.reuse, R105 ;  /* 0x0000006946697220 */ /* 0x040fe20000410000 */
[----:B------:R-:W-:Y:S02]  /*20e0*/  HADD2.F32 R74, -RZ, R95.H0_H0 ;  /* 0x2000005fff4a7230 */ /* 0x000fe40000004100 */
[C---:B------:R-:W-:Y:S01]  /*20f0*/  FMUL.FTZ R85, R70.reuse, R85 ;  /* 0x0000005546557220 */ /* 0x040fe20000410000 */
[C---:B------:R-:W-:Y:S01]  /*2100*/  FMUL.FTZ R104, R70.reuse, R107 ;  /* 0x0000006b46687220 */ /* 0x040fe20000410000 */
[----:B------:R-:W-:Y:S01]  /*2110*/  FADD.FTZ R107, R63, -R100 ;  /* 0x800000643f6b7221 */ /* 0x000fe20000010000 */
[----:B------:R-:W-:Y:S02]  /*2120*/  HADD2.F32 R93, -RZ, R93.H1_H1 ;  /* 0x3000005dff5d7230 */ /* 0x000fe40000004100 */
[--C-:B------:R-:W-:Y:S01]  /*2130*/  FFMA.FTZ R80, R105, R103, R74.reuse ;  /* 0x0000006769507223 */ /* 0x100fe2000001004a */
[----:B------:R-:W-:Y:S01]  /*2140*/  FMUL.FTZ R117, R70, R117 ;  /* 0x0000007546757220 */ /* 0x000fe20000410000 */
[----:B------:R-:W-:Y:S01]  /*2150*/  FFMA.FTZ R102, R103, R85, R74 ;  /* 0x0000005567667223 */ /* 0x000fe2000001004a */
[----:B------:R-:W-:Y:S01]  /*2160*/  FMUL.FTZ R105, R98, -1.4426950216293334961 ;  /* 0xbfb8aa3b62697820 */ /* 0x000fe20000410000 */
[----:B------:R-:W-:Y:S01]  /*2170*/  FMUL.FTZ R108, R70, R107 ;  /* 0x0000006b466c7220 */ /* 0x000fe20000410000 */
[----:B------:R-:W-:Y:S01]  /*2180*/  FADD.FTZ R95, R89, -R100 ;  /* 0x80000064595f7221 */ /* 0x000fe20000010000 */
[----:B------:R-:W-:Y:S01]  /*2190*/  FFMA.FTZ R89, R117, R93, R86 ;  /* 0x0000005d75597223 */ /* 0x000fe20000010056 */
[----:B------:R-:W-:Y:S01]  /*21a0*/  FMUL.FTZ R106, R102, -1.4426950216293334961 ;  /* 0xbfb8aa3b666a7820 */ /* 0x000fe20000410000 */
[----:B------:R1:W-:Y:S01]  /*21b0*/  MUFU.EX2 R87, R105 ;  /* 0x0000006900577308 */ /* 0x0003e20000000800 */
[----:B------:R-:W-:Y:S01]  /*21c0*/  FMUL.FTZ R109, R70, R109 ;  /* 0x0000006d466d7220 */ /* 0x000fe20000410000 */
[----:B------:R-:W-:Y:S01]  /*21d0*/  FADD.FTZ R117, R21, -R100 ;  /* 0x8000006415757221 */ /* 0x000fe20000010000 */
[----:B------:R-:W-:Y:S01]  /*21e0*/  FFMA.FTZ R104, R93, R104, R86 ;  /* 0x000000685d687223 */ /* 0x000fe20000010056 */
[----:B------:R-:W-:Y:S01]  /*21f0*/  FMUL.FTZ R88, R80, -1.4426950216293334961 ;  /* 0xbfb8aa3b50587820 */ /* 0x000fe20000410000 */
[--C-:B------:R-:W-:Y:S01]  /*2200*/  FFMA.FTZ R48, R92, R109, R99.reuse ;  /* 0x0000006d5c307223 */ /* 0x100fe20000010063 */
[----:B------:R-:W-:Y:S01]  /*2210*/  FADD.FTZ R109, R61, -R100 ;  /* 0x800000643d6d7221 */ /* 0x000fe20000010000 */
[----:B------:R-:W-:Y:S01]  /*2220*/  FMUL.FTZ R107, R104, -1.4426950216293334961 ;  /* 0xbfb8aa3b686b7820 */ /* 0x000fe20000410000 */
[----:B------:R2:W-:Y:S01]  /*2230*/  MUFU.EX2 R63, R106 ;  /* 0x0000006a003f7308 */ /* 0x0005e20000000800 */
[----:B-1----:R-:W-:Y:S01]  /*2240*/  FFMA.FTZ R105, R101, R108, R66 ;  /* 0x0000006c65697223 */ /* 0x002fe20000010042 */
[----:B0-----:R-:W-:Y:S01]  /*2250*/  @!P0 LEA R108, P1, R118, R82, 0x3 ;  /* 0x00000052766c8211 */ /* 0x001fe200078218ff */
[----:B------:R-:W0:Y:S01]  /*2260*/  @!P0 LDS.64 R84, [R3+UR4] ;  /* 0x0000000403548984 */ /* 0x000e220008000a00 */
[C---:B------:R-:W-:Y:S01]  /*2270*/  FMUL.FTZ R122, R70.reuse, R122 ;  /* 0x0000007a467a7220 */ /* 0x040fe20000410000 */
[----:B------:R-:W-:Y:S01]  /*2280*/  FMUL.FTZ R116, R105, -1.4426950216293334961 ;  /* 0xbfb8aa3b69747820 */ /* 0x000fe20000410000 */
[C---:B------:R-:W-:Y:S01]  /*2290*/  FMUL.FTZ R77, R70.reuse, R77 ;  /* 0x0000004d464d7220 */ /* 0x040fe20000410000 */
[C---:B------:R-:W-:Y:S01]  /*22a0*/  FMUL.FTZ R153, R70.reuse, R153 ;  /* 0x0000009946997220 */ /* 0x040fe20000410000 */
[----:B------:R1:W-:Y:S01]  /*22b0*/  MUFU.EX2 R65, R107 ;  /* 0x0000006b00417308 */ /* 0x0003e20000000800 */
[----:B--2---:R-:W-:Y:S01]  /*22c0*/  FMUL.FTZ R106, R70, R117 ;  /* 0x00000075466a7220 */ /* 0x004fe20000410000 */
[----:B------:R-:W-:Y:S01]  /*22d0*/  FMUL.FTZ R117, R48, -1.4426950216293334961 ;  /* 0xbfb8aa3b30757820 */ /* 0x000fe20000410000 */
[C---:B------:R-:W-:Y:S01]  /*22e0*/  FMUL.FTZ R94, R70.reuse, R95 ;  /* 0x0000005f465e7220 */ /* 0x040fe20000410000 */
[----:B------:R-:W-:Y:S01]  /*22f0*/  FMUL.FTZ R95, R89, -1.4426950216293334961 ;  /* 0xbfb8aa3b595f7820 */ /* 0x000fe20000410000 */
[----:B------:R-:W-:Y:S01]  /*2300*/  FFMA.FTZ R82, R103, R106, R74 ;  /* 0x0000006a67527223 */ /* 0x000fe2000001004a */
[----:B------:R-:W-:Y:S01]  /*2310*/  FMUL.FTZ R106, R70, R109 ;  /* 0x0000006d466a7220 */ /* 0x000fe20000410000 */
[----:B------:R-:W-:Y:S01]  /*2320*/  @!P0 LEA.HI.X R109, R118, R83, R120, 0x3, P1 ;  /* 0x00000053766d8211 */ /* 0x000fe200008f1c78 */
[----:B------:R2:W-:Y:S01]  /*2330*/  MUFU.EX2 R21, R116 ;  /* 0x0000007400157308 */ /* 0x0005e20000000800 */
[----:B-1----:R-:W-:Y:S01]  /*2340*/  FMUL.FTZ R107, R82, -1.4426950216293334961 ;  /* 0xbfb8aa3b526b7820 */ /* 0x002fe20000410000 */
[----:B------:R-:W-:Y:S01]  /*2350*/  FFMA.FTZ R83, R93, R106, R86 ;  /* 0x0000006a5d537223 */ /* 0x000fe20000010056 */
[--C-:B------:R-:W-:Y:S01]  /*2360*/  FADD.FTZ R118, R59, -R100.reuse ;  /* 0x800000643b767221 */ /* 0x100fe20000010000 */
[----:B------:R-:W-:Y:S01]  /*2370*/  FADD.FTZ R120, R35, -R100 ;  /* 0x8000006423787221 */ /* 0x000fe20000010000 */
[C---:B------:R-:W-:Y:S01]  /*2380*/  FMUL.FTZ R147, R70.reuse, R147 ;  /* 0x0000009346937220 */ /* 0x040fe20000410000 */
[----:B------:R-:W-:Y:S01]  /*2390*/  FFMA.FTZ R94, R101, R94, R66 ;  /* 0x0000005e655e7223 */ /* 0x000fe20000010042 */
[C---:B------:R-:W-:Y:S01]  /*23a0*/  FMUL.FTZ R35, R70.reuse, R118 ;  /* 0x0000007646237220 */ /* 0x040fe20000410000 */
[----:B------:R1:W-:Y:S01]  /*23b0*/  MUFU.EX2 R61, R117 ;  /* 0x00000075003d7308 */ /* 0x0003e20000000800 */
[--C-:B--2---:R-:W-:Y:S01]  /*23c0*/  FADD.FTZ R116, R57, -R100.reuse ;  /* 0x8000006439747221 */ /* 0x104fe20000010000 */
[--C-:B------:R-:W-:Y:S01]  /*23d0*/  FADD.FTZ R118, R51, -R100.reuse ;  /* 0x8000006433767221 */ /* 0x100fe20000010000 */
[----:B------:R-:W-:Y:S01]  /*23e0*/  FMUL.FTZ R51, R70, R120 ;  /* 0x0000007846337220 */ /* 0x000fe20000410000 */
[--C-:B------:R-:W-:Y:S01]  /*23f0*/  FADD.FTZ R120, R58, -R100.reuse ;  /* 0x800000643a787221 */ /* 0x100fe20000010000 */
[----:B------:R-:W-:Y:S01]  /*2400*/  FMUL.FTZ R106, R70, R116 ;  /* 0x00000074466a7220 */ /* 0x000fe20000410000 */
[--C-:B------:R-:W-:Y:S01]  /*2410*/  FFMA.FTZ R58, R92, R122, R99.reuse ;  /* 0x0000007a5c3a7223 */ /* 0x100fe20000010063 */
[----:B------:R-:W-:Y:S01]  /*2420*/  FADD.FTZ R122, R113, -R100 ;  /* 0x80000064717a7221 */ /* 0x000fe20000010000 */
[----:B------:R2:W-:Y:S01]  /*2430*/  MUFU.EX2 R57, R107 ;  /* 0x0000006b00397308 */ /* 0x0005e20000000800 */
[C-C-:B------:R-:W-:Y:S01]  /*2440*/  FFMA.FTZ R106, R101.reuse, R106, R66.reuse ;  /* 0x0000006a656a7223 */ /* 0x140fe20000010042 */
[C---:B------:R-:W-:Y:S01]  /*2450*/  FMUL.FTZ R134, R70.reuse, R120 ;  /* 0x0000007846867220 */ /* 0x040fe20000410000 */
[C-C-:B------:R-:W-:Y:S01]  /*2460*/  FFMA.FTZ R113, R101.reuse, R77, R66.reuse ;  /* 0x0000004d65717223 */ /* 0x140fe20000010042 */
[----:B------:R-:W-:Y:S01]  /*2470*/  FMUL.FTZ R136, R70, R122 ;  /* 0x0000007a46887220 */ /* 0x000fe20000410000 */
[----:B-1----:R-:W-:Y:S01]  /*2480*/  FMUL.FTZ R117, R106, -1.4426950216293334961 ;  /* 0xbfb8aa3b6a757820 */ /* 0x002fe20000410000 */
[----:B------:R-:W-:Y:S01]  /*2490*/  FFMA.FTZ R122, R101, R153, R66 ;  /* 0x00000099657a7223 */ /* 0x000fe20000010042 */
[--C-:B------:R-:W-:Y:S01]  /*24a0*/  FADD.FTZ R153, R123, -R100.reuse ;  /* 0x800000647b997221 */ /* 0x100fe20000010000 */
[----:B------:R-:W1:Y:S01]  /*24b0*/  MUFU.EX2 R88, R88 ;  /* 0x0000005800587308 */ /* 0x000e620000000800 */
[----:B--2---:R-:W-:Y:S01]  /*24c0*/  FADD.FTZ R107, R29, -R100 ;  /* 0x800000641d6b7221 */ /* 0x004fe20000010000 */
[----:B------:R-:W-:Y:S01]  /*24d0*/  FFMA.FTZ R51, R103, R51, R74 ;  /* 0x0000003367337223 */ /* 0x000fe2000001004a */
[----:B------:R-:W-:Y:S01]  /*24e0*/  FMUL.FTZ R142, R70, R153 ;  /* 0x00000099468e7220 */ /* 0x000fe20000410000 */
[----:B------:R-:W-:Y:S01]  /*24f0*/  FADD.FTZ R153, R56, -R100 ;  /* 0x8000006438997221 */ /* 0x000fe20000010000 */
[----:B0-----:R0:W-:Y:S01]  /*2500*/  @!P0 STG.E.64 desc[UR6][R108.64], R84 ;  /* 0x000000546c008986 */ /* 0x0011e2000c101b06 */
[----:B------:R-:W-:Y:S01]  /*2510*/  FMUL.FTZ R116, R83, -1.4426950216293334961 ;  /* 0xbfb8aa3b53747820 */ /* 0x000fe20000410000 */
[C---:B------:R-:W-:Y:S01]  /*2520*/  FMUL.FTZ R161, R70.reuse, R161 ;  /* 0x000000a146a17220 */ /* 0x040fe20000410000 */
[----:B------:R2:W-:Y:S01]  /*2530*/  MUFU.EX2 R29, R117 ;  /* 0x00000075001d7308 */ /* 0x0005e20000000800 */
[C---:B------:R-:W-:Y:S01]  /*2540*/  FMUL.FTZ R97, R70.reuse, R97 ;  /* 0x0000006146617220 */ /* 0x040fe20000410000 */
[C---:B------:R-:W-:Y:S01]  /*2550*/  FMUL.FTZ R131, R70.reuse, R131 ;  /* 0x0000008346837220 */ /* 0x040fe20000410000 */
[----:B------:R-:W-:Y:S01]  /*2560*/  FMUL.FTZ R137, R70, R137 ;  /* 0x0000008946897220 */ /* 0x000fe20000410000 */
[----:B------:R-:W-:Y:S01]  /*2570*/  FFMA.FTZ R124, R101, R147, R66 ;  /* 0x00000093657c7223 */ /* 0x000fe20000010042 */
[----:B------:R-:W-:Y:S01]  /*2580*/  FMUL.FTZ R96, R94, -1.4426950216293334961 ;  /* 0xbfb8aa3b5e607820 */ /* 0x000fe20000410000 */
[----:B------:R-:W-:Y:S01]  /*2590*/  FADD.FTZ R147, R119, -R100 ;  /* 0x8000006477937221 */ /* 0x000fe20000010000 */
[----:B------:R-:W-:Y:S01]  /*25a0*/  FFMA.FTZ R120, R101, R161, R66 ;  /* 0x000000a165787223 */ /* 0x000fe20000010042 */
[----:B------:R-:W3:Y:S01]  /*25b0*/  MUFU.EX2 R95, R95 ;  /* 0x0000005f005f7308 */ /* 0x000ee20000000800 */
[--C-:B--2---:R-:W-:Y:S01]  /*25c0*/  FADD.FTZ R117, R27, -R100.reuse ;  /* 0x800000641b757221 */ /* 0x104fe20000010000 */
[----:B-1----:R-:W-:Y:S01]  /*25d0*/  FADD.FTZ R88, R88, 1 ;  /* 0x3f80000058587421 */ /* 0x002fe20000010000 */
[--C-:B0-----:R-:W-:Y:S01]  /*25e0*/  FADD.FTZ R85, R53, -R100.reuse ;  /* 0x8000006435557221 */ /* 0x101fe20000010000 */
[C---:B------:R-:W-:Y:S01]  /*25f0*/  FMUL.FTZ R53, R70.reuse, R107 ;  /* 0x0000006b46357220 */ /* 0x040fe20000410000 */
[C---:B------:R-:W-:Y:S01]  /*2600*/  FMUL.FTZ R117, R70.reuse, R117 ;  /* 0x0000007546757220 */ /* 0x040fe20000410000 */
[----:B------:R-:W-:Y:S01]  /*2610*/  FMUL.FTZ R84, R51, -1.4426950216293334961 ;  /* 0xbfb8aa3b33547820 */ /* 0x000fe20000410000 */
[----:B------:R-:W-:Y:S01]  /*2620*/  FADD.FTZ R108, R41, -R100 ;  /* 0x80000064296c7221 */ /* 0x000fe20000010000 */
[----:B------:R-:W-:Y:S01]  /*2630*/  MUFU.EX2 R59, R116 ;  /* 0x00000074003b7308 */ /* 0x000fe20000000800 */
[C-C-:B------:R-:W-:Y:S01]  /*2640*/  FFMA.FTZ R77, R101.reuse, R117, R66.reuse ;  /* 0x00000075654d7223 */ /* 0x140fe20000010042 */
[C---:B------:R-:W-:Y:S01]  /*2650*/  FFMA.FTZ R117, R101.reuse, R134, R66 ;  /* 0x0000008665757223 */ /* 0x040fe20000010042 */
[----:B------:R-:W-:Y:S01]  /*2660*/  FMUL.FTZ R134, R70, R159 ;  /* 0x0000009f46867220 */ /* 0x000fe20000410000 */
[----:B------:R-:W-:Y:S01]  /*2670*/  FADD.FTZ R159, R60, -R100 ;  /* 0x800000643c9f7221 */ /* 0x000fe20000010000 */
[----:B------:R-:W-:Y:S01]  /*2680*/  FFMA.FTZ R53, R101, R53, R66 ;  /* 0x0000003565357223 */ /* 0x000fe20000010042 */
[----:B------:R-:W-:Y:S01]  /*2690*/  FMUL.FTZ R41, R70, R118 ;  /* 0x0000007646297220 */ /* 0x000fe20000410000 */
[----:B------:R-:W-:Y:S01]  /*26a0*/  FADD.FTZ R118, R54, -R100 ;  /* 0x8000006436767221 */ /* 0x000fe20000010000 */
[C---:B------:R-:W-:Y:S01]  /*26b0*/  FMUL.FTZ R159, R70.reuse, R159 ;  /* 0x0000009f469f7220 */ /* 0x040fe20000410000 */
[----:B------:R0:W-:Y:S01]  /*26c0*/  MUFU.EX2 R27, R84 ;  /* 0x00000054001b7308 */ /* 0x0001e20000000800 */
[----:B---3--:R-:W-:Y:S01]  /*26d0*/  FADD.FTZ R95, R95, 1 ;  /* 0x3f8000005f5f7421 */ /* 0x008fe20000010000 */
[C---:B------:R-:W-:Y:S01]  /*26e0*/  FMUL.FTZ R118, R70.reuse, R118 ;  /* 0x0000007646767220 */ /* 0x040fe20000410000 */
[----:B------:R-:W-:Y:S01]  /*26f0*/  FFMA.FTZ R56, R103, R159, R74 ;  /* 0x0000009f67387223 */ /* 0x000fe2000001004a */
[--C-:B------:R-:W-:Y:S01]  /*2700*/  FADD.FTZ R159, R111, -R100.reuse ;  /* 0x800000646f9f7221 */ /* 0x100fe20000010000 */
[----:B------:R-:W-:Y:S01]  /*2710*/  FMUL.FTZ R111, R70, R155 ;  /* 0x0000009b466f7220 */ /* 0x000fe20000410000 */
[----:B------:R-:W-:Y:S01]  /*2720*/  FMUL.FTZ R76, R68, -1.4426950216293334961 ;  /* 0xbfb8aa3b444c7820 */ /* 0x000fe20000410000 */
[--C-:B------:R-:W-:Y:S01]  /*2730*/  FADD.FTZ R161, R143, -R100.reuse ;  /* 0x800000648fa17221 */ /* 0x100fe20000010000 */
[----:B------:R-:W1:Y:S01]  /*2740*/  MUFU.RCP R155, R88 ;  /* 0x00000058009b7308 */ /* 0x000e620000001000 */
[----:B0-----:R-:W-:Y:S01]  /*2750*/  FMUL.FTZ R84, R53, -1.4426950216293334961 ;  /* 0xbfb8aa3b35547820 */ /* 0x001fe20000410000 */
[----:B------:R-:W-:Y:S01]  /*2760*/  FADD.FTZ R125, R125, -R100 ;  /* 0x800000647d7d7221 */ /* 0x000fe20000010000 */
[C-C-:B------:R-:W-:Y:S01]  /*2770*/  FFMA.FTZ R130, R101.reuse, R97, R66.reuse ;  /* 0x0000006165827223 */ /* 0x140fe20000010042 */
[C-C-:B------:R-:W-:Y:S01]  /*2780*/  FFMA.FTZ R128, R101.reuse, R131, R66.reuse ;  /* 0x0000008365807223 */ /* 0x140fe20000010042 */
[C-C-:B------:R-:W-:Y:S01]  /*2790*/  FFMA.FTZ R126, R101.reuse, R137, R66.reuse ;  /* 0x00000089657e7223 */ /* 0x140fe20000010042 */
[C---:B------:R-:W-:Y:S01]  /*27a0*/  FFMA.FTZ R118, R101.reuse, R118, R66 ;  /* 0x0000007665767223 */ /* 0x040fe20000010042 */
[----:B------:R-:W-:Y:S01]  /*27b0*/  FADD.FTZ R146, R110, -R100 ;  /* 0x800000646e927221 */ /* 0x000fe20000010000 */
[----:B------:R-:W-:Y:S01]  /*27c0*/  MUFU.EX2 R54, R84 ;  /* 0x0000005400367308 */ /* 0x000fe20000000800 */
[----:B------:R-:W-:Y:S01]  /*27d0*/  FFMA.FTZ R66, R101, R136, R66 ;  /* 0x0000008865427223 */ /* 0x000fe20000010042 */
[--C-:B------:R-:W-:Y:S01]  /*27e0*/  FADD.FTZ R151, R151, -R100.reuse ;  /* 0x8000006497977221 */ /* 0x100fe20000010000 */
[----:B------:R-:W-:Y:S01]  /*27f0*/  FMUL.FTZ R143, R70, R147 ;  /* 0x00000093468f7220 */ /* 0x000fe20000410000 */
[----:B------:R-:W-:Y:S01]  /*2800*/  FMUL.FTZ R78, R72, -1.4426950216293334961 ;  /* 0xbfb8aa3b484e7820 */ /* 0x000fe20000410000 */
[--C-:B------:R-:W-:Y:S01]  /*2810*/  FADD.FTZ R79, R79, -R100.reuse ;  /* 0x800000644f4f7221 */ /* 0x100fe20000010000 */
[--C-:B------:R-:W-:Y:S01]  /*2820*/  FADD.FTZ R137, R121, -R100.reuse ;  /* 0x8000006479897221 */ /* 0x100fe20000010000 */
[----:B------:R-:W-:Y:S01]  /*2830*/  FMUL.FTZ R101, R70, R132 ;  /* 0x0000008446657220 */ /* 0x000fe20000410000 */
[----:B------:R-:W-:Y:S01]  /*2840*/  MUFU.RCP R154, R95 ;  /* 0x0000005f009a7308 */ /* 0x000fe20000001000 */
[----:B-1----:R-:W-:Y:S01]  /*2850*/  FMUL.FTZ R80, R80, R155 ;  /* 0x0000009b50507220 */ /* 0x002fe20000410000 */
[----:B------:R-:W-:Y:S01]  /*2860*/  FADD.FTZ R155, R21, 1 ;  /* 0x3f800000159b7421 */ /* 0x000fe20000010000 */
[--C-:B------:R-:W-:Y:S01]  /*2870*/  FADD.FTZ R165, R165, -R100.reuse ;  /* 0x80000064a5a57221 */ /* 0x100fe20000010000 */
[--C-:B------:R-:W-:Y:S01]  /*2880*/  FADD.FTZ R147, R129, -R100.reuse ;  /* 0x8000006481937221 */ /* 0x100fe20000010000 */
[C---:B------:R-:W-:Y:S01]  /*2890*/  FMUL.FTZ R109, R70.reuse, R85 ;  /* 0x00000055466d7220 */ /* 0x040fe20000410000 */
[C---:B------:R-:W-:Y:S01]  /*28a0*/  FMUL.FTZ R132, R70.reuse, R161 ;  /* 0x000000a146847220 */ /* 0x040fe20000410000 */
[--C-:B------:R-:W-:Y:S01]  /*28b0*/  FADD.FTZ R133, R133, -R100.reuse ;  /* 0x8000006485857221 */ /* 0x100fe20000010000 */
[----:B------:R-:W0:Y:S01]  /*28c0*/  MUFU.RCP R156, R155 ;  /* 0x0000009b009c7308 */ /* 0x000e220000001000 */
[----:B------:R-:W-:Y:S01]  /*28d0*/  FMUL.FTZ R129, R70, R125 ;  /* 0x0000007d46817220 */ /* 0x000fe20000410000 */
[----:B------:R-:W-:Y:S01]  /*28e0*/  FMUL.FTZ R85, R58, -1.4426950216293334961 ;  /* 0xbfb8aa3b3a557820 */ /* 0x000fe20000410000 */
[--C-:B------:R-:W-:Y:S01]  /*28f0*/  FADD.FTZ R135, R135, -R100.reuse ;  /* 0x8000006487877221 */ /* 0x100fe20000010000 */
[C---:B------:R-:W-:Y:S01]  /*2900*/  FMUL.FTZ R146, R70.reuse, R146 ;  /* 0x0000009246927220 */ /* 0x040fe20000410000 */
[--C-:B------:R-:W-:Y:S01]  /*2910*/  FADD.FTZ R149, R149, -R100.reuse ;  /* 0x8000006495957221 */ /* 0x100fe20000010000 */
[--C-:B------:R-:W-:Y:S01]  /*2920*/  FADD.FTZ R71, R71, -R100.reuse ;  /* 0x8000006447477221 */ /* 0x100fe20000010000 */
[C---:B------:R-:W-:Y:S01]  /*2930*/  FMUL.FTZ R136, R70.reuse, R151 ;  /* 0x0000009746887220 */ /* 0x040fe20000410000 */
[----:B------:R-:W1:Y:S01]  /*2940*/  MUFU.EX2 R96, R96 ;  /* 0x0000006000607308 */ /* 0x000e620000000800 */
[--C-:B------:R-:W-:Y:S01]  /*2950*/  FADD.FTZ R157, R157, -R100.reuse ;  /* 0x800000649d9d7221 */ /* 0x100fe20000010000 */
[----:B------:R-:W-:Y:S01]  /*2960*/  FADD.FTZ R59, R59, 1 ;  /* 0x3f8000003b3b7421 */ /* 0x000fe20000010000 */
[C---:B------:R-:W-:Y:S01]  /*2970*/  FMUL.FTZ R79, R70.reuse, R79 ;  /* 0x0000004f464f7220 */ /* 0x040fe20000410000 */
[C---:B------:R-:W-:Y:S01]  /*2980*/  FMUL.FTZ R123, R70.reuse, R137 ;  /* 0x00000089467b7220 */ /* 0x040fe20000410000 */
[----:B------:R-:W-:Y:S01]  /*2990*/  FMUL.FTZ R144, R70, R165 ;  /* 0x000000a546907220 */ /* 0x000fe20000410000 */
[----:B------:R-:W-:Y:S01]  /*29a0*/  FADD.FTZ R151, R50, -R100 ;  /* 0x8000006432977221 */ /* 0x000fe20000010000 */
[--C-:B------:R-:W-:Y:S01]  /*29b0*/  FFMA.FTZ R137, R92, R132, R99.reuse ;  /* 0x000000845c897223 */ /* 0x100fe20000010063 */
[----:B------:R-:W2:Y:S01]  /*29c0*/  MUFU.EX2 R76, R76 ;  /* 0x0000004c004c7308 */ /* 0x000ea20000000800 */
[----:B------:R-:W-:Y:S01]  /*29d0*/  FFMA.FTZ R50, R103, R129, R74 ;  /* 0x0000008167327223 */ /* 0x000fe2000001004a */
[C---:B------:R-:W-:Y:S01]  /*29e0*/  FMUL.FTZ R133, R70.reuse, R133 ;  /* 0x0000008546857220 */ /* 0x040fe20000410000 */
[C---:B------:R-:W-:Y:S01]  /*29f0*/  FMUL.FTZ R107, R70.reuse, R108 ;  /* 0x0000006c466b7220 */ /* 0x040fe20000410000 */
[----:B------:R-:W-:Y:S01]  /*2a00*/  FMUL.FTZ R138, R70, R135 ;  /* 0x00000087468a7220 */ /* 0x000fe20000410000 */
[--C-:B------:R-:W-:Y:S01]  /*2a10*/  FFMA.FTZ R132, R92, R146, R99.reuse ;  /* 0x000000925c847223 */ /* 0x100fe20000010063 */
[C---:B------:R-:W-:Y:S01]  /*2a20*/  FMUL.FTZ R129, R70.reuse, R149 ;  /* 0x0000009546817220 */ /* 0x040fe20000410000 */
[----:B0-----:R-:W-:Y:S01]  /*2a30*/  FMUL.FTZ R105, R105, R156 ;  /* 0x0000009c69697220 */ /* 0x001fe20000410000 */
[----:B------:R-:W0:Y:S01]  /*2a40*/  MUFU.EX2 R78, R78 ;  /* 0x0000004e004e7308 */ /* 0x000e220000000800 */
[----:B------:R-:W-:Y:S01]  /*2a50*/  FMUL.FTZ R108, R70, R71 ;  /* 0x00000047466c7220 */ /* 0x000fe20000410000 */
[--C-:B------:R-:W-:Y:S01]  /*2a60*/  FFMA.FTZ R135, R92, R134, R99.reuse ;  /* 0x000000865c877223 */ /* 0x100fe20000010063 */
[----:B------:R-:W-:Y:S01]  /*2a70*/  FADD.FTZ R141, R141, -R100 ;  /* 0x800000648d8d7221 */ /* 0x000fe20000010000 */
[C---:B------:R-:W-:Y:S01]  /*2a80*/  FMUL.FTZ R146, R70.reuse, R147 ;  /* 0x0000009346927220 */ /* 0x040fe20000410000 */
[----:B------:R-:W-:Y:S01]  /*2a90*/  FMUL.FTZ R157, R70, R157 ;  /* 0x0000009d469d7220 */ /* 0x000fe20000410000 */
[C---:B------:R-:W-:Y:S01]  /*2aa0*/  FFMA.FTZ R116, R103.reuse, R79, R74 ;  /* 0x0000004f67747223 */ /* 0x040fe2000001004a */
[--C-:B------:R-:W-:Y:S01]  /*2ab0*/  FFMA.FTZ R134, R92, R144, R99.reuse ;  /* 0x000000905c867223 */ /* 0x100fe20000010063 */
[----:B------:R-:W3:Y:S01]  /*2ac0*/  MUFU.RCP R156, R59 ;  /* 0x0000003b009c7308 */ /* 0x000ee20000001000 */
[----:B------:R-:W-:Y:S01]  /*2ad0*/  FADD.FTZ R147, R64, -R100 ;  /* 0x8000006440937221 */ /* 0x000fe20000010000 */
[C-C-:B------:R-:W-:Y:S01]  /*2ae0*/  FFMA.FTZ R144, R103.reuse, R133, R74.reuse ;  /* 0x0000008567907223 */ /* 0x140fe2000001004a */
[----:B------:R-:W-:Y:S01]  /*2af0*/  FFMA.FTZ R133, R103, R129, R74 ;  /* 0x0000008167857223 */ /* 0x000fe2000001004a */
[----:B------:R-:W-:Y:S01]  /*2b00*/  FFMA.FTZ R109, R93, R109, R86 ;  /* 0x0000006d5d6d7223 */ /* 0x000fe20000010056 */
[C-C-:B------:R-:W-:Y:S01]  /*2b10*/  FFMA.FTZ R108, R103.reuse, R108, R74.reuse ;  /* 0x0000006c676c7223 */ /* 0x140fe2000001004a */
[C---:B------:R-:W-:Y:S01]  /*2b20*/  FMUL.FTZ R141, R70.reuse, R141 ;  /* 0x0000008d468d7220 */ /* 0x040fe20000410000 */
[C---:B------:R-:W-:Y:S01]  /*2b30*/  FMUL.FTZ R151, R70.reuse, R151 ;  /* 0x0000009746977220 */ /* 0x040fe20000410000 */
[----:B------:R-:W4:Y:S01]  /*2b40*/  MUFU.EX2 R85, R85 ;  /* 0x0000005500557308 */ /* 0x000f220000000800 */
[----:B------:R-:W-:Y:S01]  /*2b50*/  FMUL.FTZ R153, R70, R153 ;  /* 0x0000009946997220 */ /* 0x000fe20000410000 */
[----:B------:R-:W-:Y:S01]  /*2b60*/  FFMA.FTZ R129, R103, R157, R74 ;  /* 0x0000009d67817223 */ /* 0x000fe2000001004a */
[----:B------:R-:W-:Y:S01]  /*2b70*/  FADD.FTZ R54, R54, 1 ;  /* 0x3f80000036367421 */ /* 0x000fe20000010000 */
[----:B------:R-:W-:Y:S01]  /*2b80*/  FMUL.FTZ R71, R116, -1.4426950216293334961 ;  /* 0xbfb8aa3b74477820 */ /* 0x000fe20000410000 */
[----:B------:R-:W-:Y:S01]  /*2b90*/  FMUL.FTZ R161, R70, R147 ;  /* 0x0000009346a17220 */ /* 0x000fe20000410000 */
[----:B------:R-:W-:Y:S01]  /*2ba0*/  FADD.FTZ R157, R52, -R100 ;  /* 0x80000064349d7221 */ /* 0x000fe20000010000 */
[----:B------:R-:W-:Y:S01]  /*2bb0*/  FMUL.FTZ R89, R89, R154 ;  /* 0x0000009a59597220 */ /* 0x000fe20000410000 */
[----:B------:R-:W-:Y:S01]  /*2bc0*/  FFMA.FTZ R41, R93, R41, R86 ;  /* 0x000000295d297223 */ /* 0x000fe20000010056 */
[----:B------:R-:W-:Y:S01]  /*2bd0*/  FMUL.FTZ R79, R109, -1.4426950216293334961 ;  /* 0xbfb8aa3b6d4f7820 */ /* 0x000fe20000410000 */
[----:B------:R-:W-:Y:S01]  /*2be0*/  FMUL.FTZ R131, R108, -1.4426950216293334961 ;  /* 0xbfb8aa3b6c837820 */ /* 0x000fe20000410000 */
[C-C-:B------:R-:W-:Y:S01]  /*2bf0*/  FFMA.FTZ R143, R103.reuse, R143, R74.reuse ;  /* 0x0000008f678f7223 */ /* 0x140fe2000001004a */
[C-C-:B------:R-:W-:Y:S01]  /*2c00*/  FFMA.FTZ R141, R103.reuse, R141, R74.reuse ;  /* 0x0000008d678d7223 */ /* 0x140fe2000001004a */
[C-C-:B------:R-:W-:Y:S01]  /*2c10*/  FFMA.FTZ R64, R103.reuse, R151, R74.reuse ;  /* 0x0000009767407223 */ /* 0x140fe2000001004a */
[--C-:B------:R-:W-:Y:S01]  /*2c20*/  FFMA.FTZ R60, R103, R153, R74.reuse ;  /* 0x00000099673c7223 */ /* 0x100fe2000001004a */
[----:B------:R-:W-:Y:S01]  /*2c30*/  FADD.FTZ R154, R65, 1 ;  /* 0x3f800000419a7421 */ /* 0x000fe20000010000 */
[----:B------:R-:W-:Y:S01]  /*2c40*/  FFMA.FTZ R74, R103, R161, R74 ;  /* 0x000000a1674a7223 */ /* 0x000fe2000001004a */
[----:B------:R-:W-:Y:S01]  /*2c50*/  FMUL.FTZ R157, R70, R157 ;  /* 0x0000009d469d7220 */ /* 0x000fe20000410000 */
[--C-:B------:R-:W-:Y:S01]  /*2c60*/  FADD.FTZ R139, R139, -R100.reuse ;  /* 0x800000648b8b7221 */ /* 0x100fe20000010000 */
[--C-:B------:R-:W-:Y:S01]  /*2c70*/  FADD.FTZ R151, R145, -R100.reuse ;  /* 0x8000006491977221 */ /* 0x100fe20000010000 */
[--C-:B------:R-:W-:Y:S01]  /*2c80*/  FADD.FTZ R163, R163, -R100.reuse ;  /* 0x80000064a3a37221 */ /* 0x100fe20000010000 */
[--C-:B------:R-:W-:Y:S01]  /*2c90*/  FADD.FTZ R161, R62, -R100.reuse ;  /* 0x800000643ea17221 */ /* 0x100fe20000010000 */
[----:B------:R-:W4:Y:S01]  /*2ca0*/  MUFU.RCP R54, R54 ;  /* 0x0000003600367308 */ /* 0x000f220000001000 */
[--C-:B------:R-:W-:Y:S01]  /*2cb0*/  FFMA.FTZ R107, R92, R107, R99.reuse ;  /* 0x0000006b5c6b7223 */ /* 0x100fe20000010063 */
[--C-:B------:R-:W-:Y:S01]  /*2cc0*/  FADD.FTZ R165, R115, -R100.reuse ;  /* 0x8000006473a57221 */ /* 0x100fe20000010000 */
[----:B-1----:R-:W-:Y:S01]  /*2cd0*/  FADD.FTZ R96, R96, 1 ;  /* 0x3f80000060607421 */ /* 0x002fe20000010000 */
[----:B------:R-:W-:Y:S01]  /*2ce0*/  FADD.FTZ R61, R61, 1 ;  /* 0x3f8000003d3d7421 */ /* 0x000fe20000010000 */
[----:B------:R-:W-:Y:S01]  /*2cf0*/  FMUL.FTZ R49, R41, -1.4426950216293334961 ;  /* 0xbfb8aa3b29317820 */ /* 0x000fe20000410000 */
[--C-:B------:R-:W-:Y:S01]  /*2d00*/  FADD.FTZ R127, R127, -R100.reuse ;  /* 0x800000647f7f7221 */ /* 0x100fe20000010000 */
[----:B------:R-:W-:Y:S01]  /*2d10*/  FADD.FTZ R148, R112, -R100 ;  /* 0x8000006470947221 */ /* 0x000fe20000010000 */
[----:B------:R-:W1:Y:S01]  /*2d20*/  MUFU.EX2 R71, R71 ;  /* 0x0000004700477308 */ /* 0x000e620000000800 */
[----:B--2---:R-:W-:Y:S01]  /*2d30*/  FADD.FTZ R153, R76, 1 ;  /* 0x3f8000004c997421 */ /* 0x004fe20000010000 */
[C---:B------:R-:W-:Y:S01]  /*2d40*/  FMUL.FTZ R145, R70.reuse, R139 ;  /* 0x0000008b46917220 */ /* 0x040fe20000410000 */
[C---:B------:R-:W-:Y:S01]  /*2d50*/  FMUL.FTZ R115, R70.reuse, R151 ;  /* 0x0000009746737220 */ /* 0x040fe20000410000 */
[C---:B------:R-:W-:Y:S01]  /*2d60*/  FMUL.FTZ R163, R70.reuse, R163 ;  /* 0x000000a346a37220 */ /* 0x040fe20000410000 */
[C---:B------:R-:W-:Y:S01]  /*2d70*/  FMUL.FTZ R159, R70.reuse, R159 ;  /* 0x0000009f469f7220 */ /* 0x040fe20000410000 */
[C---:B------:R-:W-:Y:S01]  /*2d80*/  FMUL.FTZ R161, R70.reuse, R161 ;  /* 0x000000a146a17220 */ /* 0x040fe20000410000 */
[--C-:B------:R-:W-:Y:S01]  /*2d90*/  FFMA.FTZ R76, R93, R157, R86.reuse ;  /* 0x0000009d5d4c7223 */ /* 0x100fe20000010056 */
[----:B------:R2:W-:Y:S01]  /*2da0*/  MUFU.EX2 R119, R131 ;  /* 0x0000008300777308 */ /* 0x0005e20000000800 */
[----:B------:R-:W-:Y:S01]  /*2db0*/  FADD.FTZ R27, R27, 1 ;  /* 0x3f8000001b1b7421 */ /* 0x000fe20000010000 */
[----:B------:R-:W-:Y:S01]  /*2dc0*/  FMUL.FTZ R97, R107, -1.4426950216293334961 ;  /* 0xbfb8aa3b6b617820 */ /* 0x000fe20000410000 */
[----:B------:R-:W-:Y:S01]  /*2dd0*/  FFMA.FTZ R101, R93, R101, R86 ;  /* 0x000000655d657223 */ /* 0x000fe20000010056 */
[----:B------:R-:W-:Y:S01]  /*2de0*/  FMUL.FTZ R165, R70, R165 ;  /* 0x000000a546a57220 */ /* 0x000fe20000410000 */
[----:B0-----:R-:W-:Y:S01]  /*2df0*/  FADD.FTZ R78, R78, 1 ;  /* 0x3f8000004e4e7421 */ /* 0x001fe20000010000 */
[----:B------:R-:W-:Y:S01]  /*2e00*/  FADD.FTZ R87, R87, 1 ;  /* 0x3f80000057577421 */ /* 0x000fe20000010000 */
[----:B------:R-:W-:Y:S01]  /*2e10*/  FMUL.FTZ R84, R113, -1.4426950216293334961 ;  /* 0xbfb8aa3b71547820 */ /* 0x000fe20000410000 */
[----:B------:R0:W-:Y:S01]  /*2e20*/  MUFU.RCP R65, R154 ;  /* 0x0000009a00417308 */ /* 0x0001e20000001000 */
[----:B--2---:R-:W-:Y:S01]  /*2e30*/  FADD.FTZ R131, R114, -R100 ;  /* 0x8000006472837221 */ /* 0x004fe20000010000 */
[C---:B------:R-:W-:Y:S01]  /*2e40*/  FMUL.FTZ R140, R70.reuse, R127 ;  /* 0x0000007f468c7220 */ /* 0x040fe20000410000 */
[C---:B------:R-:W-:Y:S01]  /*2e50*/  FMUL.FTZ R148, R70.reuse, R148 ;  /* 0x0000009446947220 */ /* 0x040fe20000410000 */
[----:B---3--:R-:W-:Y:S01]  /*2e60*/  FMUL.FTZ R83, R83, R156 ;  /* 0x0000009c53537220 */ /* 0x008fe20000410000 */
[----:B------:R-:W-:Y:S01]  /*2e70*/  FMUL.FTZ R150, R70, R131 ;  /* 0x0000008346967220 */ /* 0x000fe20000410000 */
[C-C-:B------:R-:W-:Y:S01]  /*2e80*/  FFMA.FTZ R142, R93.reuse, R142, R86.reuse ;  /* 0x0000008e5d8e7223 */ /* 0x140fe20000010056 */
[--C-:B------:R-:W-:Y:S01]  /*2e90*/  FFMA.FTZ R146, R93, R146, R86.reuse ;  /* 0x000000925d927223 */ /* 0x100fe20000010056 */
[----:B------:R-:W2:Y:S01]  /*2ea0*/  MUFU.EX2 R79, R79 ;  /* 0x0000004f004f7308 */ /* 0x000ea20000000800 */
[----:B0-----:R-:W-:Y:S01]  /*2eb0*/  FADD.FTZ R154, R29, 1 ;  /* 0x3f8000001d9a7421 */ /* 0x001fe20000010000 */
[C-C-:B------:R-:W-:Y:S01]  /*2ec0*/  FFMA.FTZ R52, R93.reuse, R145, R86.reuse ;  /* 0x000000915d347223 */ /* 0x140fe20000010056 */
[C-C-:B------:R-:W-:Y:S01]  /*2ed0*/  FFMA.FTZ R115, R93.reuse, R115, R86.reuse ;  /* 0x000000735d737223 */ /* 0x140fe20000010056 */
[C-C-:B------:R-:W-:Y:S01]  /*2ee0*/  FFMA.FTZ R111, R93.reuse, R111, R86.reuse ;  /* 0x0000006f5d6f7223 */ /* 0x140fe20000010056 */
[C-C-:B------:R-:W-:Y:S01]  /*2ef0*/  FFMA.FTZ R100, R93.reuse, R163, R86.reuse ;  /* 0x000000a35d647223 */ /* 0x140fe20000010056 */
[C-C-:B------:R-:W-:Y:S01]  /*2f00*/  FFMA.FTZ R70, R93.reuse, R159, R86.reuse ;  /* 0x0000009f5d467223 */ /* 0x140fe20000010056 */
[--C-:B------:R-:W-:Y:S01]  /*2f10*/  FFMA.FTZ R62, R93, R161, R86.reuse ;  /* 0x000000a15d3e7223 */ /* 0x100fe20000010056 */
[----:B------:R0:W3:Y:S01]  /*2f20*/  MUFU.RCP R157, R96 ;  /* 0x00000060009d7308 */ /* 0x0000e20000001000 */
[----:B----4-:R-:W-:Y:S01]  /*2f30*/  FADD.FTZ R85, R85, 1 ;  /* 0x3f80000055557421 */ /* 0x010fe20000010000 */
[----:B------:R-:W-:Y:S01]  /*2f40*/  FMUL.FTZ R121, R101, -1.4426950216293334961 ;  /* 0xbfb8aa3b65797820 */ /* 0x000fe20000410000 */
[----:B------:R-:W-:Y:S01]  /*2f50*/  FFMA.FTZ R86, R93, R165, R86 ;  /* 0x000000a55d567223 */ /* 0x000fe20000010056 */
[----:B------:R-:W-:Y:S01]  /*2f60*/  FMUL.FTZ R110, R77, -1.4426950216293334961 ;  /* 0xbfb8aa3b4d6e7820 */ /* 0x000fe20000410000 */
[----:B------:R-:W-:Y:S01]  /*2f70*/  FMUL.FTZ R53, R53, R54 ;  /* 0x0000003635357220 */ /* 0x000fe20000410000 */
[----:B-1----:R-:W-:Y:S01]  /*2f80*/  FADD.FTZ R54, R71, 1 ;  /* 0x3f80000047367421 */ /* 0x002fe20000010000 */
[C-C-:B------:R-:W-:Y:S01]  /*2f90*/  FFMA.FTZ R35, R92.reuse, R35, R99.reuse ;  /* 0x000000235c237223 */ /* 0x140fe20000010063 */
[----:B------:R-:W-:Y:S01]  /*2fa0*/  MUFU.RCP R61, R61 ;  /* 0x0000003d003d7308 */ /* 0x000fe20000001000 */
[----:B0-----:R-:W-:Y:S01]  /*2fb0*/  FADD.FTZ R96, R63, 1 ;  /* 0x3f8000003f607421 */ /* 0x001fe20000010000 */
[----:B--2---:R-:W-:Y:S01]  /*2fc0*/  FADD.FTZ R79, R79, 1 ;  /* 0x3f8000004f4f7421 */ /* 0x004fe20000010000 */
[--C-:B------:R-:W-:Y:S01]  /*2fd0*/  FFMA.FTZ R140, R92, R140, R99.reuse ;  /* 0x0000008c5c8c7223 */ /* 0x100fe20000010063 */
[----:B------:R-:W-:Y:S01]  /*2fe0*/  FMUL.FTZ R33, R35, -1.4426950216293334961 ;  /* 0xbfb8aa3b23217820 */ /* 0x000fe20000410000 */
[----:B------:R-:W-:Y:S01]  /*2ff0*/  FMUL.FTZ R149, R146, -1.4426950216293334961 ;  /* 0xbfb8aa3b92957820 */ /* 0x000fe20000410000 */
[----:B------:R-:W-:Y:S01]  /*3000*/  FMUL.FTZ R88, R133, -1.4426950216293334961 ;  /* 0xbfb8aa3b85587820 */ /* 0x000fe20000410000 */
[----:B------:R-:W-:Y:S01]  /*3010*/  FMUL.FTZ R125, R140, -1.4426950216293334961 ;  /* 0xbfb8aa3b8c7d7820 */ /* 0x000fe20000410000 */
[----:B------:R-:W0:Y:S01]  /*3020*/  MUFU.RCP R155, R154 ;  /* 0x0000009a009b7308 */ /* 0x000e220000001000 */
[----:B---3--:R-:W-:Y:S01]  /*3030*/  FMUL.FTZ R94, R94, R157 ;  /* 0x0000009d5e5e7220 */ /* 0x008fe20000410000 */
[----:B------:R-:W-:Y:S01]  /*3040*/  FMUL.FTZ R65, R104, R65 ;  /* 0x0000004168417220 */ /* 0x000fe20000410000 */
[----:B------:R-:W-:Y:S01]  /*3050*/  FMUL.FTZ R104, R100, -1.4426950216293334961 ;  /* 0xbfb8aa3b64687820 */ /* 0x000fe20000410000 */
[C-C-:B------:R-:W-:Y:S01]  /*3060*/  FFMA.FTZ R123, R92.reuse, R123, R99.reuse ;  /* 0x0000007b5c7b7223 */ /* 0x140fe20000010063 */
[C-C-:B------:R-:W-:Y:S01]  /*3070*/  FFMA.FTZ R136, R92.reuse, R136, R99.reuse ;  /* 0x000000885c887223 */ /* 0x140fe20000010063 */
[--C-:B------:R-:W-:Y:S01]  /*3080*/  FFMA.FTZ R131, R92, R148, R99.reuse ;  /* 0x000000945c837223 */ /* 0x100fe20000010063 */
[----:B------:R-:W-:Y:S01]  /*3090*/  FMUL.FTZ R148, R50, -1.4426950216293334961 ;  /* 0xbfb8aa3b32947820 */ /* 0x000fe20000410000 */
[----:B------:R-:W1:Y:S01]  /*30a0*/  MUFU.EX2 R49, R49 ;  /* 0x0000003100317308 */ /* 0x000e620000000800 */
[----:B------:R-:W-:Y:S01]  /*30b0*/  FMUL.FTZ R21, R122, -1.4426950216293334961 ;  /* 0xbfb8aa3b7a157820 */ /* 0x000fe20000410000 */
[----:B------:R-:W-:Y:S01]  /*30c0*/  FMUL.FTZ R151, R141, -1.4426950216293334961 ;  /* 0xbfb8aa3b8d977820 */ /* 0x000fe20000410000 */
[----:B------:R-:W-:Y:S01]  /*30d0*/  FMUL.FTZ R127, R123, -1.4426950216293334961 ;  /* 0xbfb8aa3b7b7f7820 */ /* 0x000fe20000410000 */
[----:B------:R-:W-:Y:S01]  /*30e0*/  FMUL.FTZ R95, R111, -1.4426950216293334961 ;  /* 0xbfb8aa3b6f5f7820 */ /* 0x000fe20000410000 */
[----:B------:R-:W-:Y:S01]  /*30f0*/  FMUL.FTZ R59, R76, -1.4426950216293334961 ;  /* 0xbfb8aa3b4c3b7820 */ /* 0x000fe20000410000 */
[----:B------:R-:W-:Y:S01]  /*3100*/  FMUL.FTZ R152, R137, -1.4426950216293334961 ;  /* 0xbfb8aa3b89987820 */ /* 0x000fe20000410000 */
[--C-:B------:R-:W-:Y:S01]  /*3110*/  FFMA.FTZ R138, R92, R138, R99.reuse ;  /* 0x0000008a5c8a7223 */ /* 0x100fe20000010063 */
[----:B------:R2:W3:Y:S01]  /*3120*/  MUFU.RCP R156, R27 ;  /* 0x0000001b009c7308 */ /* 0x0004e20000001000 */
[----:B0-----:R-:W-:Y:S01]  /*3130*/  FMUL.FTZ R106, R106, R155 ;  /* 0x0000009b6a6a7220 */ /* 0x001fe20000410000 */
[----:B------:R-:W-:Y:S01]  /*3140*/  FFMA.FTZ R92, R92, R150, R99 ;  /* 0x000000965c5c7223 */ /* 0x000fe20000010063 */
[----:B------:R-:W-:Y:S01]  /*3150*/  FMUL.FTZ R147, R128, -1.4426950216293334961 ;  /* 0xbfb8aa3b80937820 */ /* 0x000fe20000410000 */
[----:B------:R-:W-:Y:S01]  /*3160*/  FMUL.FTZ R150, R126, -1.4426950216293334961 ;  /* 0xbfb8aa3b7e967820 */ /* 0x000fe20000410000 */
[----:B------:R-:W-:Y:S01]  /*3170*/  FADD.FTZ R119, R119, 1 ;  /* 0x3f80000077777421 */ /* 0x000fe20000010000 */
[----:B------:R-:W-:Y:S01]  /*3180*/  FADD.FTZ R57, R57, 1 ;  /* 0x3f80000039397421 */ /* 0x000fe20000010000 */
[----:B------:R-:W-:Y:S01]  /*3190*/  FMUL.FTZ R112, R143, -1.4426950216293334961 ;  /* 0xbfb8aa3b8f707820 */ /* 0x000fe20000410000 */
[----:B------:R0:W4:Y:S01]  /*31a0*/  MUFU.RCP R93, R78 ;  /* 0x0000004e005d7308 */ /* 0x0001220000001000 */
[----:B-1----:R-:W-:Y:S01]  /*31b0*/  FADD.FTZ R155, R49, 1 ;  /* 0x3f800000319b7421 */ /* 0x002fe20000010000 */
[----:B------:R-:W-:Y:S01]  /*31c0*/  FMUL.FTZ R49, R118, -1.4426950216293334961 ;  /* 0xbfb8aa3b76317820 */ /* 0x000fe20000410000 */
[----:B------:R-:W-:Y:S01]  /*31d0*/  FMUL.FTZ R99, R130, -1.4426950216293334961 ;  /* 0xbfb8aa3b82637820 */ /* 0x000fe20000410000 */
[----:B--2---:R-:W-:Y:S01]  /*31e0*/  FMUL.FTZ R27, R60, -1.4426950216293334961 ;  /* 0xbfb8aa3b3c1b7820 */ /* 0x004fe20000410000 */
[----:B------:R-:W-:Y:S01]  /*31f0*/  FMUL.FTZ R103, R138, -1.4426950216293334961 ;  /* 0xbfb8aa3b8a677820 */ /* 0x000fe20000410000 */
[----:B------:R-:W-:Y:S01]  /*3200*/  FMUL.FTZ R139, R144, -1.4426950216293334961 ;  /* 0xbfb8aa3b908b7820 */ /* 0x000fe20000410000 */
[----:B------:R-:W-:Y:S01]  /*3210*/  FMUL.FTZ R145, R52, -1.4426950216293334961 ;  /* 0xbfb8aa3b34917820 */ /* 0x000fe20000410000 */
[----:B------:R-:W-:Y:S01]  /*3220*/  MUFU.EX2 R97, R97 ;  /* 0x0000006100617308 */ /* 0x000fe20000000800 */
[----:B---3--:R-:W-:Y:S01]  /*3230*/  FMUL.FTZ R51, R51, R156 ;  /* 0x0000009c33337220 */ /* 0x008fe20000410000 */
[----:B0-----:R-:W-:Y:S01]  /*3240*/  FMUL.FTZ R78, R136, -1.4426950216293334961 ;  /* 0xbfb8aa3b884e7820 */ /* 0x001fe20000410000 */
[----:B------:R-:W-:Y:S01]  /*3250*/  FMUL.FTZ R29, R120, -1.4426950216293334961 ;  /* 0xbfb8aa3b781d7820 */ /* 0x000fe20000410000 */
[----:B------:R-:W-:-:S04]  /*3260*/  F2FP.F16.F32.PACK_AB R80, R89, R80 ;  /* 0x000000505950723e */ /* 0x000fc800000000ff */
[----:B------:R-:W0:Y:S01]  /*3270*/  MUFU.RCP R87, R87 ;  /* 0x0000005700577308 */ /* 0x000e220000001000 */
[----:B----4-:R-:W-:Y:S01]  /*3280*/  FMUL.FTZ R93, R72, R93 ;  /* 0x0000005d485d7220 */ /* 0x010fe20000410000 */
[----:B------:R-:W-:-:S06]  /*3290*/  FMUL.FTZ R72, R124, -1.4426950216293334961 ;  /* 0xbfb8aa3b7c487820 */ /* 0x000fcc0000410000 */
[----:B------:R-:W-:Y:S08]  /*32a0*/  MUFU.EX2 R84, R84 ;  /* 0x0000005400547308 */ /* 0x000ff00000000800 */
[----:B------:R-:W-:Y:S01]  /*32b0*/  MUFU.RCP R85, R85 ;  /* 0x0000005500557308 */ /* 0x000fe20000001000 */
[----:B0-----:R-:W-:Y:S01]  /*32c0*/  FMUL.FTZ R63, R98, R87 ;  /* 0x00000057623f7220 */ /* 0x001fe20000410000 */
[----:B------:R-:W-:Y:S01]  /*32d0*/  FMUL.FTZ R87, R135, -1.4426950216293334961 ;  /* 0xbfb8aa3b87577820 */ /* 0x000fe20000410000 */
[----:B------:R-:W-:-:S03]  /*32e0*/  FMUL.FTZ R98, R129, -1.4426950216293334961 ;  /* 0xbfb8aa3b81627820 */ /* 0x000fc60000410000 */
[----:B------:R-:W-:Y:S02]  /*32f0*/  F2FP.F16.F32.PACK_AB R63, R63, R94 ;  /* 0x0000005e3f3f723e */ /* 0x000fe400000000ff */
[----:B------:R-:W-:Y:S08]  /*3300*/  MUFU.EX2 R121, R121 ;  /* 0x0000007900797308 */ /* 0x000ff00000000800 */
[----:B------:R0:W1:Y:S08]  /*3310*/  MUFU.EX2 R114, R110 ;  /* 0x0000006e00727308 */ /* 0x0000700000000800 */
[----:B------:R2:W3:Y:S01]  /*3320*/  MUFU.RCP R71, R54 ;  /* 0x0000003600477308 */ /* 0x0004e20000001000 */
[----:B0-----:R-:W-:-:S07]  /*3330*/  FMUL.FTZ R110, R142, -1.4426950216293334961 ;  /* 0xbfb8aa3b8e6e7820 */ /* 0x001fce0000410000 */
[----:B------:R0:W4:Y:S01]  /*3340*/  MUFU.RCP R157, R96 ;  /* 0x00000060009d7308 */ /* 0x0001220000001000 */
[----:B--2---:R-:W-:Y:S01]  /*3350*/  FMUL.FTZ R54, R56, -1.4426950216293334961 ;  /* 0xbfb8aa3b38367820 */ /* 0x004fe20000410000 */
[----:B-1----:R-:W-:-:S06]  /*3360*/  FADD.FTZ R114, R114, 1 ;  /* 0x3f80000072727421 */ /* 0x002fcc0000010000 */
[----:B------:R-:W1:Y:S01]  /*3370*/  MUFU.RCP R153, R153 ;  /* 0x0000009900997308 */ /* 0x000e620000001000 */
[----:B0-----:R-:W-:Y:S01]  /*3380*/  FMUL.FTZ R96, R48, R61 ;  /* 0x0000003d30607220 */ /* 0x001fe20000410000 */
[----:B------:R-:W-:Y:S01]  /*3390*/  FMUL.FTZ R48, R134, -1.4426950216293334961 ;  /* 0xbfb8aa3b86307820 */ /* 0x000fe20000410000 */
[----:B---3--:R-:W-:Y:S01]  /*33a0*/  FMUL.FTZ R116, R116, R71 ;  /* 0x0000004774747220 */ /* 0x008fe20000410000 */
[----:B------:R-:W-:Y:S01]  /*33b0*/  FMUL.FTZ R71, R131, -1.4426950216293334961 ;  /* 0xbfb8aa3b83477820 */ /* 0x000fe20000410000 */
[----:B------:R-:W-:Y:S01]  /*33c0*/  FMUL.FTZ R61, R132, -1.4426950216293334961 ;  /* 0xbfb8aa3b843d7820 */ /* 0x000fe20000410000 */
[----:B------:R-:W-:Y:S02]  /*33d0*/  F2FP.F16.F32.PACK_AB R96, R96, R105 ;  /* 0x000000696060723e */ /* 0x000fe400000000ff */
[----:B------:R-:W0:Y:S01]  /*33e0*/  MUFU.RCP R156, R79 ;  /* 0x0000004f009c7308 */ /* 0x000e220000001000 */
[----:B----4-:R-:W-:Y:S01]  /*33f0*/  FMUL.FTZ R102, R102, R157 ;  /* 0x0000009d66667220 */ /* 0x010fe20000410000 */
[----:B------:R-:W-:-:S04]  /*3400*/  FMUL.FTZ R157, R66, -1.4426950216293334961 ;  /* 0xbfb8aa3b429d7820 */ /* 0x000fc80000410000 */
[----:B------:R-:W-:Y:S02]  /*3410*/  F2FP.F16.F32.PACK_AB R65, R65, R102 ;  /* 0x000000664141723e */ /* 0x000fe400000000ff */
[----:B------:R2:W3:Y:S01]  /*3420*/  MUFU.EX2 R79, R54 ;  /* 0x00000036004f7308 */ /* 0x0004e20000000800 */
[----:B-1----:R-:W-:Y:S01]  /*3430*/  FMUL.FTZ R68, R68, R153 ;  /* 0x0000009944447220 */ /* 0x002fe20000410000 */
[----:B------:R-:W-:-:S04]  /*3440*/  FMUL.FTZ R153, R115, -1.4426950216293334961 ;  /* 0xbfb8aa3b73997820 */ /* 0x000fc80000410000 */
[----:B------:R-:W-:Y:S02]  /*3450*/  F2FP.F16.F32.PACK_AB R68, R93, R68 ;  /* 0x000000445d44723e */ /* 0x000fe400000000ff */
[----:B------:R1:W-:Y:S01]  /*3460*/  MUFU.RCP R158, R155 ;  /* 0x0000009b009e7308 */ /* 0x0003e20000001000 */
[----:B--2---:R-:W-:Y:S01]  /*3470*/  FADD.FTZ R54, R97, 1 ;  /* 0x3f80000061367421 */ /* 0x004fe20000010000 */
[----:B0-----:R-:W-:Y:S01]  /*3480*/  FMUL.FTZ R109, R109, R156 ;  /* 0x0000009c6d6d7220 */ /* 0x001fe20000410000 */
[----:B------:R-:W-:-:S04]  /*3490*/  FMUL.FTZ R156, R92, -1.4426950216293334961 ;  /* 0xbfb8aa3b5c9c7820 */ /* 0x000fc80000410000 */
[----:B------:R-:W-:Y:S01]  /*34a0*/  F2FP.F16.F32.PACK_AB R109, R109, R116 ;  /* 0x000000746d6d723e */ /* 0x000fe200000000ff */
[----:B------:R-:W0:Y:S01]  /*34b0*/  MUFU.EX2 R48, R48 ;  /* 0x0000003000307308 */ /* 0x000e220000000800 */
[----:B-1----:R-:W-:Y:S01]  /*34c0*/  FADD.FTZ R155, R84, 1 ;  /* 0x3f800000549b7421 */ /* 0x002fe20000010000 */
[----:B------:R-:W-:Y:S01]  /*34d0*/  FMUL.FTZ R84, R58, R85 ;  /* 0x000000553a547220 */ /* 0x000fe20000410000 */
[----:B------:R-:W-:Y:S01]  /*34e0*/  FADD.FTZ R58, R121, 1 ;  /* 0x3f800000793a7421 */ /* 0x000fe20000010000 */
[----:B------:R-:W-:Y:S01]  /*34f0*/  FMUL.FTZ R85, R62, -1.4426950216293334961 ;  /* 0xbfb8aa3b3e557820 */ /* 0x000fe20000410000 */
[----:B---3--:R-:W-:Y:S02]  /*3500*/  FADD.FTZ R79, R79, 1 ;  /* 0x3f8000004f4f7421 */ /* 0x008fe40000010000 */
[----:B------:R-:W-:Y:S01]  /*3510*/  F2FP.F16.F32.PACK_AB R53, R84, R53 ;  /* 0x000000355435723e */ /* 0x000fe200000000ff */
[----:B------:R-:W1:Y:S08]  /*3520*/  MUFU.EX2 R33, R33 ;  /* 0x0000002100217308 */ /* 0x000e700000000800 */
[----:B------:R-:W-:Y:S01]  /*3530*/  MUFU.EX2 R125, R125 ;  /* 0x0000007d007d7308 */ /* 0x000fe20000000800 */
[----:B0-----:R-:W-:-:S07]  /*3540*/  FADD.FTZ R48, R48, 1 ;  /* 0x3f80000030307421 */ /* 0x001fce0000010000 */
[----:B------:R-:W-:Y:S01]  /*3550*/  MUFU.EX2 R149, R149 ;  /* 0x0000009500957308 */ /* 0x000fe20000000800 */
[----:B-1----:R-:W-:-:S07]  /*3560*/  FADD.FTZ R33, R33, 1 ;  /* 0x3f80000021217421 */ /* 0x002fce0000010000 */
[----:B------:R-:W-:Y:S08]  /*3570*/  MUFU.EX2 R72, R72 ;  /* 0x0000004800487308 */ /* 0x000ff00000000800 */
[----:B------:R-:W0:Y:S08]  /*3580*/  MUFU.RCP R54, R54 ;  /* 0x0000003600367308 */ /* 0x000e300000001000 */
[----:B------:R-:W-:Y:S08]  /*3590*/  MUFU.EX2 R88, R88 ;  /* 0x0000005800587308 */ /* 0x000ff00000000800 */
[----:B------:R-:W-:Y:S01]  /*35a0*/  MUFU.EX2 R87, R87 ;  /* 0x0000005700577308 */ /* 0x000fe20000000800 */
[----:B0-----:R-:W-:Y:S01]  /*35b0*/  FMUL.FTZ R161, R107, R54 ;  /* 0x000000366ba17220 */ /* 0x001fe20000410000 */
[----:B------:R-:W-:-:S06]  /*35c0*/  LEA R54, P2, R20, UR10, 0x1 ;  /* 0x0000000a14367c11 */ /* 0x000fcc000f8408ff */
[----:B------:R-:W-:Y:S08]  /*35d0*/  MUFU.EX2 R104, R104 ;  /* 0x0000006800687308 */ /* 0x000ff00000000800 */
[----:B------:R-:W-:Y:S08]  /*35e0*/  MUFU.RCP R58, R58 ;  /* 0x0000003a003a7308 */ /* 0x000ff00000001000 */
[----:B------:R-:W-:Y:S08]  /*35f0*/  MUFU.EX2 R49, R49 ;  /* 0x0000003100317308 */ /* 0x000ff00000000800 */
        /* <DEDUP_REMOVED lines=10> */
[----:B------:R-:W0:Y:S01]  /*36a0*/  MUFU.RCP R114, R114 ;  /* 0x0000007200727308 */ /* 0x000e220000001000 */
[----:B-1----:R-:W-:-:S07]  /*36b0*/  FADD.FTZ R151, R78, 1 ;  /* 0x3f8000004e977421 */ /* 0x002fce0000010000 */
[----:B------:R-:W1:Y:S01]  /*36c0*/  MUFU.EX2 R110, R110 ;  /* 0x0000006e006e7308 */ /* 0x000e620000000800 */
[----:B--2---:R-:W-:-:S07]  /*36d0*/  FADD.FTZ R78, R95, 1 ;  /* 0x3f8000005f4e7421 */ /* 0x004fce0000010000 */
[----:B------:R-:W2:Y:S01]  /*36e0*/  MUFU.EX2 R59, R59 ;  /* 0x0000003b003b7308 */ /* 0x000ea20000000800 */
[----:B0-----:R-:W-:-:S07]  /*36f0*/  FMUL.FTZ R114, R77, R114 ;  /* 0x000000724d727220 */ /* 0x001fce0000410000 */
[----:B------:R-:W0:Y:S01]  /*3700*/  MUFU.EX2 R152, R152 ;  /* 0x0000009800987308 */ /* 0x000e220000000800 */
[----:B-1----:R-:W-:-:S07]  /*3710*/  FADD.FTZ R97, R110, 1 ;  /* 0x3f8000006e617421 */ /* 0x002fce0000010000 */
[----:B------:R-:W-:Y:S01]  /*3720*/  MUFU.EX2 R147, R147 ;  /* 0x0000009300937308 */ /* 0x000fe20000000800 */
[----:B--2---:R-:W-:-:S07]  /*3730*/  FADD.FTZ R77, R59, 1 ;  /* 0x3f8000003b4d7421 */ /* 0x004fce0000010000 */
[----:B------:R1:W2:Y:S01]  /*3740*/  MUFU.RCP R159, R119 ;  /* 0x00000077009f7308 */ /* 0x0002a20000001000 */
[----:B0-----:R-:W-:-:S07]  /*3750*/  FADD.FTZ R110, R152, 1 ;  /* 0x3f800000986e7421 */ /* 0x001fce0000010000 */
[----:B------:R-:W-:Y:S01]  /*3760*/  MUFU.EX2 R150, R150 ;  /* 0x0000009600967308 */ /* 0x000fe20000000800 */
[----:B-1----:R-:W-:Y:S01]  /*3770*/  FADD.FTZ R119, R125, 1 ;  /* 0x3f8000007d777421 */ /* 0x002fe20000010000 */
[----:B------:R-:W-:Y:S01]  /*3780*/  FADD.FTZ R125, R149, 1 ;  /* 0x3f800000957d7421 */ /* 0x000fe20000010000 */
[----:B------:R-:W-:Y:S01]  /*3790*/  FADD.FTZ R149, R72, 1 ;  /* 0x3f80000048957421 */ /* 0x000fe20000010000 */
[----:B------:R-:W-:Y:S01]  /*37a0*/  FADD.FTZ R72, R88, 1 ;  /* 0x3f80000058487421 */ /* 0x000fe20000010000 */
[----:B------:R-:W-:Y:S01]  /*37b0*/  FADD.FTZ R88, R87, 1 ;  /* 0x3f80000057587421 */ /* 0x000fe20000010000 */
[----:B------:R-:W-:Y:S01]  /*37c0*/  FADD.FTZ R87, R104, 1 ;  /* 0x3f80000068577421 */ /* 0x000fe20000010000 */
[----:B------:R-:W-:Y:S01]  /*37d0*/  FMUL.FTZ R104, R101, R58 ;  /* 0x0000003a65687220 */ /* 0x000fe20000410000 */
[----:B------:R-:W-:Y:S01]  /*37e0*/  MUFU.EX2 R153, R153 ;  /* 0x0000009900997308 */ /* 0x000fe20000000800 */
[----:B------:R-:W-:Y:S01]  /*37f0*/  FADD.FTZ R101, R49, 1 ;  /* 0x3f80000031657421 */ /* 0x000fe20000010000 */
[----:B--2---:R-:W-:-:S05]  /*3800*/  FMUL.FTZ R159, R108, R159 ;  /* 0x0000009f6c9f7220 */ /* 0x004fca0000410000 */
[----:B------:R-:W-:Y:S01]  /*3810*/  F2FP.F16.F32.PACK_AB R104, R104, R159 ;  /* 0x0000009f6868723e */ /* 0x000fe200000000ff */
[----:B------:R0:W1:Y:S08]  /*3820*/  MUFU.RCP R107, R48 ;  /* 0x00000030006b7308 */ /* 0x0000700000001000 */
[----:B------:R2:W3:Y:S01]  /*3830*/  MUFU.RCP R154, R33 ;  /* 0x00000021009a7308 */ /* 0x0004e20000001000 */
[----:B0-----:R-:W-:-:S04]  /*3840*/  LEA R48, P1, R55, UR10, 0x1 ;  /* 0x0000000a37307c11 */ /* 0x001fc8000f8208ff */
[----:B------:R-:W-:Y:S02]  /*3850*/  LEA.HI.X R49, R55, UR11, R46, 0x1, P1 ;  /* 0x0000000b37317c11 */ /* 0x000fe400088f0c2e */
[----:B------:R-:W-:Y:S01]  /*3860*/  LEA.HI.X R55, R20, UR11, R81, 0x1, P2 ;  /* 0x0000000b14377c11 */ /* 0x000fe200090f0c51 */
[----:B------:R0:W4:Y:S01]  /*3870*/  MUFU.RCP R95, R21 ;  /* 0x00000015005f7308 */ /* 0x0001220000001000 */
[----:B--2---:R-:W-:Y:S01]  /*3880*/  FMUL.FTZ R33, R70, -1.4426950216293334961 ;  /* 0xbfb8aa3b46217820 */ /* 0x004fe20000410000 */
[----:B------:R-:W-:Y:S01]  /*3890*/  LEA R20, P1, R45, UR10, 0x1 ;  /* 0x0000000a2d147c11 */ /* 0x000fe2000f8208ff */
[----:B------:R-:W-:Y:S01]  /*38a0*/  STG.E.U16 desc[UR6][R48.64], R68 ;  /* 0x0000004430007986 */ /* 0x000fe2000c101506 */
[----:B------:R-:W-:Y:S01]  /*38b0*/  LEA R58, P2, R69, UR10, 0x1 ;  /* 0x0000000a453a7c11 */ /* 0x000fe2000f8408ff */
[----:B-1----:R-:W-:Y:S02]  /*38c0*/  FMUL.FTZ R134, R134, R107 ;  /* 0x0000006b86867220 */ /* 0x002fe40000410000 */
[----:B------:R-:W-:Y:S01]  /*38d0*/  STG.E.U16 desc[UR6][R48.64+0x4], R80 ;  /* 0x0000045030007986 */ /* 0x000fe2000c101506 */
[----:B------:R-:W1:Y:S01]  /*38e0*/  MUFU.EX2 R33, R33 ;  /* 0x0000002100217308 */ /* 0x000e620000000800 */
[----:B0-----:R-:W-:Y:S01]  /*38f0*/  LEA.HI.X R21, R45, UR11, R42, 0x1, P1 ;  /* 0x0000000b2d157c11 */ /* 0x001fe200088f0c2a */
[----:B---3--:R-:W-:Y:S01]  /*3900*/  FMUL.FTZ R35, R35, R154 ;  /* 0x0000009a23237220 */ /* 0x008fe20000410000 */
[----:B------:R-:W-:Y:S01]  /*3910*/  LEA.HI.X R59, R69, UR11, R16, 0x1, P2 ;  /* 0x0000000b453b7c11 */ /* 0x000fe200090f0c10 */
[----:B------:R-:W-:Y:S01]  /*3920*/  FMUL.FTZ R154, R41, R158 ;  /* 0x0000009e299a7220 */ /* 0x000fe20000410000 */
[----:B------:R-:W-:Y:S01]  /*3930*/  LEA R162, P1, R40, UR10, 0x1 ;  /* 0x0000000a28a27c11 */ /* 0x000fe2000f8208ff */
[----:B------:R-:W-:Y:S01]  /*3940*/  FMUL.FTZ R41, R117, -1.4426950216293334961 ;  /* 0xbfb8aa3b75297820 */ /* 0x000fe20000410000 */
[----:B------:R-:W-:Y:S01]  /*3950*/  LEA R152, P2, R30, UR10, 0x1 ;  /* 0x0000000a1e987c11 */ /* 0x000fe2000f8408ff */
[----:B------:R-:W0:Y:S01]  /*3960*/  MUFU.EX2 R71, R71 ;  /* 0x0000004700477308 */ /* 0x000e220000000800 */
[----:B------:R-:W-:Y:S01]  /*3970*/  LEA.HI.X R163, R40, UR11, R39, 0x1, P1 ;  /* 0x0000000b28a37c11 */ /* 0x000fe200088f0c27 */
[----:B----4-:R-:W-:Y:S01]  /*3980*/  FMUL.FTZ R95, R122, R95 ;  /* 0x0000005f7a5f7220 */ /* 0x010fe20000410000 */
[----:B------:R-:W-:-:S02]  /*3990*/  LEA R164, P1, R38, UR10, 0x1 ;  /* 0x0000000a26a47c11 */ /* 0x000fc4000f8208ff */
[----:B------:R-:W-:Y:S02]  /*39a0*/  F2FP.F16.F32.PACK_AB R35, R35, R106 ;  /* 0x0000006a2323723e */ /* 0x000fe400000000ff */
[----:B------:R-:W-:Y:S01]  /*39b0*/  LEA.HI.X R165, R38, UR11, R37, 0x1, P1 ;  /* 0x0000000b26a57c11 */ /* 0x000fe200088f0c25 */
[----:B------:R2:W3:Y:S01]  /*39c0*/  MUFU.RCP R160, R127 ;  /* 0x0000007f00a07308 */ /* 0x0004e20000001000 */
[----:B-1----:R-:W-:Y:S01]  /*39d0*/  FADD.FTZ R16, R33, 1 ;  /* 0x3f80000021107421 */ /* 0x002fe20000010000 */
[----:B------:R-:W-:-:S06]  /*39e0*/  F2FP.F16.F32.PACK_AB R51, R154, R51 ;  /* 0x000000339a33723e */ /* 0x000fcc00000000ff */
[----:B------:R-:W1:Y:S01]  /*39f0*/  MUFU.RCP R57, R57 ;  /* 0x0000003900397308 */ /* 0x000e620000001000 */
[----:B--2---:R-:W-:Y:S01]  /*3a00*/  FADD.FTZ R127, R147, 1 ;  /* 0x3f800000937f7421 */ /* 0x004fe20000010000 */
[----:B------:R-:W-:Y:S01]  /*3a10*/  FADD.FTZ R147, R150, 1 ;  /* 0x3f80000096937421 */ /* 0x000fe20000010000 */
[----:B------:R-:W-:Y:S01]  /*3a20*/  FADD.FTZ R150, R153, 1 ;  /* 0x3f80000099967421 */ /* 0x000fe20000010000 */
[----:B------:R-:W-:Y:S01]  /*3a30*/  LEA.HI.X R153, R30, UR11, R73, 0x1, P2 ;  /* 0x0000000b1e997c11 */ /* 0x000fe200090f0c49 */
[----:B0-----:R-:W-:Y:S01]  /*3a40*/  FADD.FTZ R71, R71, 1 ;  /* 0x3f80000047477421 */ /* 0x001fe20000010000 */
[C---:B------:R-:W-:Y:S02]  /*3a50*/  LEA R42, P2, R32.reuse, UR10, 0x1 ;  /* 0x0000000a202a7c11 */ /* 0x040fe4000f8408ff */
[----:B------:R-:W0:Y:S01]  /*3a60*/  MUFU.EX2 R61, R61 ;  /* 0x0000003d003d7308 */ /* 0x000e220000000800 */
[----:B---3--:R-:W-:Y:S01]  /*3a70*/  FMUL.FTZ R123, R123, R160 ;  /* 0x000000a07b7b7220 */ /* 0x008fe20000410000 */
[----:B------:R-:W-:-:S02]  /*3a80*/  LEA.HI.X R43, R32, UR11, R43, 0x1, P2 ;  /* 0x0000000b202b7c11 */ /* 0x000fc400090f0c2b */
[C---:B------:R-:W-:Y:S02]  /*3a90*/  LEA R32, P1, R34.reuse, UR10, 0x1 ;  /* 0x0000000a22207c11 */ /* 0x040fe4000f8208ff */
[C---:B------:R-:W-:Y:S02]  /*3aa0*/  LEA R30, P2, R67.reuse, UR10, 0x1 ;  /* 0x0000000a431e7c11 */ /* 0x040fe4000f8408ff */
[----:B------:R-:W2:Y:S01]  /*3ab0*/  MUFU.EX2 R112, R112 ;  /* 0x0000007000707308 */ /* 0x000ea20000000800 */
[----:B------:R-:W-:Y:S01]  /*3ac0*/  LEA.HI.X R33, R34, UR11, R31, 0x1, P1 ;  /* 0x0000000b22217c11 */ /* 0x000fe200088f0c1f */
[----:B-1----:R-:W-:Y:S01]  /*3ad0*/  FMUL.FTZ R82, R82, R57 ;  /* 0x0000003952527220 */ /* 0x002fe20000410000 */
[----:B------:R-:W-:Y:S01]  /*3ae0*/  LEA R38, P1, R28, UR10, 0x1 ;  /* 0x0000000a1c267c11 */ /* 0x000fe2000f8208ff */
[----:B------:R-:W-:Y:S01]  /*3af0*/  FMUL.FTZ R57, R64, -1.4426950216293334961 ;  /* 0xbfb8aa3b40397820 */ /* 0x000fe20000410000 */
[----:B------:R-:W-:Y:S02]  /*3b00*/  LEA.HI.X R31, R67, UR11, R24, 0x1, P2 ;  /* 0x0000000b431f7c11 */ /* 0x000fe400090f0c18 */
[----:B------:R-:W-:Y:S01]  /*3b10*/  LEA.HI.X R39, R28, UR11, R25, 0x1, P1 ;  /* 0x0000000b1c277c11 */ /* 0x000fe200088f0c19 */
[----:B------:R-:W1:Y:S01]  /*3b20*/  MUFU.EX2 R99, R99 ;  /* 0x0000006300637308 */ /* 0x000e620000000800 */
[----:B0-----:R-:W-:Y:S01]  /*3b30*/  FADD.FTZ R46, R61, 1 ;  /* 0x3f8000003d2e7421 */ /* 0x001fe20000010000 */
[----:B------:R-:W-:-:S02]  /*3b40*/  LEA R24, P2, R26, UR10, 0x1 ;  /* 0x0000000a1a187c11 */ /* 0x000fc4000f8408ff */
[----:B------:R-:W-:Y:S02]  /*3b50*/  LEA R40, P1, R22, UR10, 0x1 ;  /* 0x0000000a16287c11 */ /* 0x000fe4000f8208ff */
[----:B------:R-:W-:Y:S02]  /*3b60*/  LEA.HI.X R25, R26, UR11, R75, 0x1, P2 ;  /* 0x0000000b1a197c11 */ /* 0x000fe400090f0c4b */
[----:B------:R-:W0:Y:S01]  /*3b70*/  MUFU.EX2 R27, R27 ;  /* 0x0000001b001b7308 */ /* 0x000e220000000800 */
[----:B--2---:R-:W-:Y:S01]  /*3b80*/  FADD.FTZ R112, R112, 1 ;  /* 0x3f80000070707421 */ /* 0x004fe20000010000 */
[----:B------:R-:W-:Y:S02]  /*3b90*/  LEA R26, P2, R23, UR10, 0x1 ;  /* 0x0000000a171a7c11 */ /* 0x000fe4000f8408ff */
[----:B------:R-:W-:Y:S02]  /*3ba0*/  F2FP.F16.F32.PACK_AB R82, R83, R82 ;  /* 0x000000525352723e */ /* 0x000fe400000000ff */
[----:B------:R-:W-:-:S02]  /*3bb0*/  F2FP.F16.F32.PACK_AB R114, R123, R114 ;  /* 0x000000727b72723e */ /* 0x000fc400000000ff */
[----:B------:R2:W3:Y:S01]  /*3bc0*/  MUFU.RCP R158, R155 ;  /* 0x0000009b009e7308 */ /* 0x0004e20000001000 */
[----:B-1----:R-:W-:-:S07]  /*3bd0*/  FADD.FTZ R99, R99, 1 ;  /* 0x3f80000063637421 */ /* 0x002fce0000010000 */
[----:B------:R-:W-:Y:S01]  /*3be0*/  MUFU.EX2 R41, R41 ;  /* 0x0000002900297308 */ /* 0x000fe20000000800 */
[----:B0-----:R-:W-:Y:S01]  /*3bf0*/  FADD.FTZ R27, R27, 1 ;  /* 0x3f8000001b1b7421 */ /* 0x001fe20000010000 */
[----:B--2---:R-:W-:-:S06]  /*3c00*/  FMUL.FTZ R155, R74, -1.4426950216293334961 ;  /* 0xbfb8aa3b4a9b7820 */ /* 0x004fcc0000410000 */
[----:B------:R-:W0:Y:S01]  /*3c10*/  MUFU.EX2 R103, R103 ;  /* 0x0000006700677308 */ /* 0x000e220000000800 */
[----:B---3--:R-:W-:Y:S01]  /*3c20*/  FMUL.FTZ R158, R113, R158 ;  /* 0x0000009e719e7220 */ /* 0x008fe20000410000 */
[----:B------:R-:W-:-:S04]  /*3c30*/  FMUL.FTZ R113, R86, -1.4426950216293334961 ;  /* 0xbfb8aa3b56717820 */ /* 0x000fc80000410000 */
[----:B------:R-:W-:Y:S02]  /*3c40*/  F2FP.F16.F32.PACK_AB R158, R161, R158 ;  /* 0x0000009ea19e723e */ /* 0x000fe400000000ff */
[----:B------:R-:W1:Y:S08]  /*3c50*/  MUFU.EX2 R139, R139 ;  /* 0x0000008b008b7308 */ /* 0x000e700000000800 */
[----:B------:R-:W2:Y:S01]  /*3c60*/  MUFU.EX2 R145, R145 ;  /* 0x0000009100917308 */ /* 0x000ea20000000800 */
[----:B0-----:R-:W-:-:S07]  /*3c70*/  FADD.FTZ R103, R103, 1 ;  /* 0x3f80000067677421 */ /* 0x001fce0000010000 */
[----:B------:R-:W0:Y:S01]  /*3c80*/  MUFU.RCP R28, R71 ;  /* 0x00000047001c7308 */ /* 0x000e220000001000 */
[----:B-1----:R-:W-:-:S07]  /*3c90*/  FADD.FTZ R139, R139, 1 ;  /* 0x3f8000008b8b7421 */ /* 0x002fce0000010000 */
[----:B------:R-:W1:Y:S01]  /*3ca0*/  MUFU.EX2 R98, R98 ;  /* 0x0000006200627308 */ /* 0x000e620000000800 */
[----:B--2---:R-:W-:-:S07]  /*3cb0*/  FADD.FTZ R145, R145, 1 ;  /* 0x3f80000091917421 */ /* 0x004fce0000010000 */
[----:B------:R2:W3:Y:S01]  /*3cc0*/  MUFU.RCP R45, R46 ;  /* 0x0000002e002d7308 */ /* 0x0004e20000001000 */
[----:B0-----:R-:W-:Y:S01]  /*3cd0*/  FMUL.FTZ R131, R131, R28 ;  /* 0x0000001c83837220 */ /* 0x001fe20000410000 */
[----:B------:R-:W-:-:S05]  /*3ce0*/  PRMT R28, R80, 0x7632, R28 ;  /* 0x00007632501c7816 */ /* 0x000fca000000001c */
[----:B------:R0:W-:Y:S01]  /*3cf0*/  STG.E.U16 desc[UR6][R48.64+0x6], R28 ;  /* 0x0000061c30007986 */ /* 0x0001e2000c101506 */
[----:B------:R-:W4:Y:S01]  /*3d00*/  MUFU.EX2 R29, R29 ;  /* 0x0000001d001d7308 */ /* 0x000f220000000800 */
[----:B--2---:R-:W-:Y:S01]  /*3d10*/  FADD.FTZ R46, R41, 1 ;  /* 0x3f800000292e7421 */ /* 0x004fe20000010000 */
[----:B------:R-:W-:Y:S01]  /*3d20*/  LEA.HI.X R41, R22, UR11, R19, 0x1, P1 ;  /* 0x0000000b16297c11 */ /* 0x000fe200088f0c13 */
[----:B-1----:R-:W-:Y:S01]  /*3d30*/  FADD.FTZ R98, R98, 1 ;  /* 0x3f80000062627421 */ /* 0x002fe20000010000 */
[----:B------:R-:W-:-:S04]  /*3d40*/  LEA R22, P1, R18, UR10, 0x1 ;  /* 0x0000000a12167c11 */ /* 0x000fc8000f8208ff */
[----:B------:R-:W1:Y:S01]  /*3d50*/  MUFU.EX2 R57, R57 ;  /* 0x0000003900397308 */ /* 0x000e620000000800 */
[----:B---3--:R-:W-:Y:S01]  /*3d60*/  FMUL.FTZ R132, R132, R45 ;  /* 0x0000002d84847220 */ /* 0x008fe20000410000 */
[----:B0-----:R-:W-:-:S06]  /*3d70*/  PRMT R28, R82, 0x7632, R28 ;  /* 0x00007632521c7816 */ /* 0x001fcc000000001c */
[----:B------:R-:W0:Y:S01]  /*3d80*/  MUFU.RCP R112, R112 ;  /* 0x0000007000707308 */ /* 0x000e220000001000 */
[----:B----4-:R-:W-:-:S07]  /*3d90*/  FADD.FTZ R29, R29, 1 ;  /* 0x3f8000001d1d7421 */ /* 0x010fce0000010000 */
[----:B------:R-:W2:Y:S01]  /*3da0*/  MUFU.RCP R97, R97 ;  /* 0x0000006100617308 */ /* 0x000ea20000001000 */
[----:B-1----:R-:W-:-:S07]  /*3db0*/  FADD.FTZ R57, R57, 1 ;  /* 0x3f80000039397421 */ /* 0x002fce0000010000 */
[----:B------:R1:W3:Y:S01]  /*3dc0*/  MUFU.RCP R61, R27 ;  /* 0x0000001b003d7308 */ /* 0x0002e20000001000 */
[----:B0-----:R-:W-:-:S07]  /*3dd0*/  FMUL.FTZ R112, R143, R112 ;  /* 0x000000708f707220 */ /* 0x001fce0000410000 */
[----:B------:R-:W0:Y:S01]  /*3de0*/  MUFU.RCP R99, R99 ;  /* 0x0000006300637308 */ /* 0x000e220000001000 */
[----:B-1----:R-:W-:Y:S01]  /*3df0*/  LEA.HI.X R27, R23, UR11, R36, 0x1, P2 ;  /* 0x0000000b171b7c11 */ /* 0x002fe200090f0c24 */
[----:B--2---:R-:W-:Y:S01]  /*3e00*/  FMUL.FTZ R97, R142, R97 ;  /* 0x000000618e617220 */ /* 0x004fe20000410000 */
[----:B------:R-:W-:Y:S02]  /*3e10*/  LEA.HI.X R23, R18, UR11, R17, 0x1, P1 ;  /* 0x0000000b12177c11 */ /* 0x000fe400088f0c11 */
[----:B------:R-:W-:Y:S02]  /*3e20*/  PRMT R18, R68, 0x7632, R18 ;  /* 0x0000763244127816 */ /* 0x000fe40000000012 */
[----:B------:R-:W-:Y:S01]  /*3e30*/  PRMT R36, R63, 0x7632, R36 ;  /* 0x000076323f247816 */ /* 0x000fe20000000024 */
[----:B------:R-:W1:Y:S01]  /*3e40*/  MUFU.RCP R119, R119 ;  /* 0x0000007700777308 */ /* 0x000e620000001000 */
[----:B------:R-:W-:Y:S01]  /*3e50*/  F2FP.F16.F32.PACK_AB R97, R97, R112 ;  /* 0x000000706161723e */ /* 0x000fe200000000ff */
[----:B------:R2:W-:Y:S01]  /*3e60*/  STG.E.U16 desc[UR6][R48.64+0x2], R18 ;  /* 0x0000021230007986 */ /* 0x0005e2000c101506 */
[----:B---3--:R-:W-:Y:S01]  /*3e70*/  FMUL.FTZ R61, R60, R61 ;  /* 0x0000003d3c3d7220 */ /* 0x008fe20000410000 */
[----:B------:R-:W-:-:S02]  /*3e80*/  IADD3 R15, P1, R15, 0x9, RZ ;  /* 0x000000090f0f7810 */ /* 0x000fc40007f3e0ff */
[----:B------:R-:W-:Y:S02]  /*3e90*/  STG.E.U16 desc[UR6][R54.64], R63 ;  /* 0x0000003f36007986 */ /* 0x000fe4000c101506 */
[----:B------:R-:W3:Y:S01]  /*3ea0*/  MUFU.RCP R121, R121 ;  /* 0x0000007900797308 */ /* 0x000ee20000001000 */
[----:B0-----:R-:W-:Y:S01]  /*3eb0*/  FMUL.FTZ R99, R130, R99 ;  /* 0x0000006382637220 */ /* 0x001fe20000410000 */
[----:B------:R0:W-:Y:S01]  /*3ec0*/  STG.E.U16 desc[UR6][R54.64+0x2], R36 ;  /* 0x0000022436007986 */ /* 0x0001e2000c101506 */
[----:B------:R-:W-:Y:S02]  /*3ed0*/  IADD3.X R10, RZ, R10, RZ, P1, !PT ;  /* 0x0000000aff0a7210 */ /* 0x000fe40000ffe4ff */
[----:B--2---:R-:W-:Y:S01]  /*3ee0*/  PRMT R18, R96, 0x7632, R18 ;  /* 0x0000763260127816 */ /* 0x004fe20000000012 */
[----:B------:R-:W-:Y:S02]  /*3ef0*/  STG.E.U16 desc[UR6][R54.64+0x4], R65 ;  /* 0x0000044136007986 */ /* 0x000fe4000c101506 */
[----:B------:R-:W2:Y:S01]  /*3f00*/  MUFU.RCP R125, R125 ;  /* 0x0000007d007d7308 */ /* 0x000ea20000001000 */
[----:B-1----:R-:W-:Y:S01]  /*3f10*/  FMUL.FTZ R140, R140, R119 ;  /* 0x000000778c8c7220 */ /* 0x002fe20000410000 */
[----:B0-----:R-:W-:-:S06]  /*3f20*/  PRMT R36, R51, 0x7632, R36 ;  /* 0x0000763233247816 */ /* 0x001fcc0000000024 */
[----:B------:R0:W1:Y:S01]  /*3f30*/  MUFU.RCP R37, R16 ;  /* 0x0000001000257308 */ /* 0x0000620000001000 */
[----:B---3--:R-:W-:Y:S01]  /*3f40*/  FMUL.FTZ R121, R50, R121 ;  /* 0x0000007932797220 */ /* 0x008fe20000410000 */
[----:B------:R-:W-:-:S06]  /*3f50*/  F2FP.F16.F32.PACK_AB R99, R140, R99 ;  /* 0x000000638c63723e */ /* 0x000fcc00000000ff */
[----:B------:R-:W3:Y:S01]  /*3f60*/  MUFU.EX2 R157, R157 ;  /* 0x0000009d009d7308 */ /* 0x000ee20000000800 */
[----:B0-----:R-:W-:Y:S01]  /*3f70*/  LEA R16, P2, R47, UR10, 0x1 ;  /* 0x0000000a2f107c11 */ /* 0x001fe2000f8408ff */
[----:B--2---:R-:W-:-:S03]  /*3f80*/  FMUL.FTZ R146, R146, R125 ;  /* 0x0000007d92927220 */ /* 0x004fc60000410000 */
[--C-:B------:R-:W-:Y:S01]  /*3f90*/  LEA.HI.X R17, R47, UR11, R44.reuse, 0x1, P2 ;  /* 0x0000000b2f117c11 */ /* 0x100fe200090f0c2c */
[----:B------:R-:W-:Y:S01]  /*3fa0*/  ULDC.64 UR10, c[0x0][0x238] ;  /* 0x00008e00000a7ab9 */ /* 0x000fe20000000a00 */
[----:B------:R-:W-:Y:S01]  /*3fb0*/  PRMT R44, R65, 0x7632, R44 ;  /* 0x00007632412c7816 */ /* 0x000fe2000000002c */
[----:B------:R-:W0:Y:S01]  /*3fc0*/  MUFU.EX2 R156, R156 ;  /* 0x0000009c009c7308 */ /* 0x000e220000000800 */
[----:B------:R-:W-:Y:S01]  /*3fd0*/  F2FP.F16.F32.PACK_AB R121, R146, R121 ;  /* 0x000000799279723e */ /* 0x000fe200000000ff */
[----:B-1----:R-:W-:Y:S01]  /*3fe0*/  FMUL.FTZ R70, R70, R37 ;  /* 0x0000002546467220 */ /* 0x002fe20000410000 */
[----:B------:R-:W-:Y:S01]  /*3ff0*/  ISETP.GE.U32.AND P1, PT, R15, UR10, PT ;  /* 0x0000000a0f007c0c */ /* 0x000fe2000bf26070 */
[----:B------:R-:W-:Y:S03]  /*4000*/  STG.E.U16 desc[UR6][R54.64+0x6], R44 ;  /* 0x0000062c36007986 */ /* 0x000fe6000c101506 */
[----:B------:R-:W-:Y:S01]  /*4010*/  F2FP.F16.F32.PACK_AB R61, R70, R61 ;  /* 0x0000003d463d723e */ /* 0x000fe200000000ff */
[----:B------:R-:W1:Y:S01]  /*4020*/  MUFU.EX2 R155, R155 ;  /* 0x0000009b009b7308 */ /* 0x000e620000000800 */
[----:B------:R-:W-:Y:S01]  /*4030*/  STG.E.U16 desc[UR6][R20.64], R96 ;  /* 0x0000006014007986 */ /* 0x000fe2000c101506 */
[----:B---3--:R-:W-:Y:S01]  /*4040*/  FADD.FTZ R67, R157, 1 ;  /* 0x3f8000009d437421 */ /* 0x008fe20000010000 */
[----:B------:R-:W-:-:S02]  /*4050*/  ISETP.GE.AND.EX P1, PT, R10, UR11, PT, P1 ;  /* 0x0000000b0a007c0c */ /* 0x000fc4000bf26310 */
[----:B------:R2:W-:Y:S03]  /*4060*/  STG.E.U16 desc[UR6][R20.64+0x2], R18 ;  /* 0x0000021214007986 */ /* 0x0005e6000c101506 */
[----:B------:R-:W3:Y:S01]  /*4070*/  MUFU.EX2 R113, R113 ;  /* 0x0000007100717308 */ /* 0x000ee20000000800 */
[----:B------:R4:W-:Y:S01]  /*4080*/  STG.E.U16 desc[UR6][R20.64+0x4], R82 ;  /* 0x0000045214007986 */ /* 0x0009e2000c101506 */
[----:B0-----:R-:W-:-:S03]  /*4090*/  FADD.FTZ R69, R156, 1 ;  /* 0x3f8000009c457421 */ /* 0x001fc60000010000 */
[----:B------:R0:W-:Y:S03]  /*40a0*/  STG.E.U16 desc[UR6][R20.64+0x6], R28 ;  /* 0x0000061c14007986 */ /* 0x0001e6000c101506 */
[----:B------:R-:W3:Y:S01]  /*40b0*/  MUFU.EX2 R85, R85 ;  /* 0x0000005500557308 */ /* 0x000ee20000000800 */
[----:B-1----:R-:W-:Y:S01]  /*40c0*/  FADD.FTZ R155, R155, 1 ;  /* 0x3f8000009b9b7421 */ /* 0x002fe20000010000 */
[----:B--2---:R-:W-:Y:S01]  /*40d0*/  PRMT R18, R53, 0x7632, R18 ;  /* 0x0000763235127816 */ /* 0x004fe20000000012 */
[----:B------:R-:W-:Y:S01]  /*40e0*/  STG.E.U16 desc[UR6][R58.64], R35 ;  /* 0x000000233a007986 */ /* 0x000fe2000c101506 */
[----:B----4-:R-:W-:-:S03]  /*40f0*/  PRMT R82, R114, 0x7632, R82 ;  /* 0x0000763272527816 */ /* 0x010fc60000000052 */
[----:B------:R-:W-:Y:S01]  /*4100*/  STG.E.U16 desc[UR6][R58.64+0x4], R51 ;  /* 0x000004333a007986 */ /* 0x000fe2000c101506 */
[----:B------:R-:W1:Y:S01]  /*4110*/  MUFU.RCP R127, R127 ;  /* 0x0000007f007f7308 */ /* 0x000e620000001000 */
[----:B0-----:R-:W-:Y:S01]  /*4120*/  PRMT R21, R35, 0x7632, R21 ;  /* 0x0000763223157816 */ /* 0x001fe20000000015 */
[----:B---3--:R-:W-:Y:S01]  /*4130*/  FADD.FTZ R113, R113, 1 ;  /* 0x3f80000071717421 */ /* 0x008fe20000010000 */
[----:B------:R-:W-:Y:S01]  /*4140*/  PRMT R20, R109, 0x7632, R20 ;  /* 0x000076326d147816 */ /* 0x000fe20000000014 */
[----:B------:R-:W-:Y:S01]  /*4150*/  STG.E.U16 desc[UR6][R58.64+0x6], R36 ;  /* 0x000006243a007986 */ /* 0x000fe2000c101506 */
[----:B------:R-:W-:-:S03]  /*4160*/  PRMT R28, R104, 0x7632, R28 ;  /* 0x00007632681c7816 */ /* 0x000fc6000000001c */
[----:B------:R-:W0:Y:S01]  /*4170*/  MUFU.RCP R103, R103 ;  /* 0x0000006700677308 */ /* 0x000e220000001000 */
[----:B------:R2:W-:Y:S01]  /*4180*/  STG.E.U16 desc[UR6][R58.64+0x2], R21 ;  /* 0x000002153a007986 */ /* 0x0005e2000c101506 */
[----:B------:R-:W-:-:S03]  /*4190*/  FADD.FTZ R85, R85, 1 ;  /* 0x3f80000055557421 */ /* 0x000fc60000010000 */
[----:B------:R-:W-:Y:S03]  /*41a0*/  STG.E.U16 desc[UR6][R162.64], R53 ;  /* 0x00000035a2007986 */ /* 0x000fe6000c101506 */
[----:B------:R-:W3:Y:S01]  /*41b0*/  MUFU.RCP R139, R139 ;  /* 0x0000008b008b7308 */ /* 0x000ee20000001000 */
[----:B-1----:R-:W-:Y:S01]  /*41c0*/  FMUL.FTZ R127, R128, R127 ;  /* 0x0000007f807f7220 */ /* 0x002fe20000410000 */
[----:B------:R1:W-:Y:S01]  /*41d0*/  STG.E.U16 desc[UR6][R162.64+0x2], R18 ;  /* 0x00000212a2007986 */ /* 0x0003e2000c101506 */
[----:B--2---:R-:W-:-:S03]  /*41e0*/  PRMT R21, R158, 0x7632, R21 ;  /* 0x000076329e157816 */ /* 0x004fc60000000015 */
[----:B------:R-:W-:Y:S02]  /*41f0*/  STG.E.U16 desc[UR6][R162.64+0x4], R109 ;  /* 0x0000046da2007986 */ /* 0x000fe4000c101506 */
[----:B------:R-:W2:Y:S01]  /*4200*/  MUFU.RCP R145, R145 ;  /* 0x0000009100917308 */ /* 0x000ea20000001000 */
[----:B0-----:R-:W-:Y:S01]  /*4210*/  FMUL.FTZ R138, R138, R103 ;  /* 0x000000678a8a7220 */ /* 0x001fe20000410000 */
[----:B------:R0:W-:Y:S04]  /*4220*/  STG.E.U16 desc[UR6][R162.64+0x6], R20 ;  /* 0x00000614a2007986 */ /* 0x0001e8000c101506 */
[----:B------:R4:W-:Y:S01]  /*4230*/  STG.E.U16 desc[UR6][R152.64+0x2], R21 ;  /* 0x0000021598007986 */ /* 0x0009e2000c101506 */
[----:B-1----:R-:W-:Y:S01]  /*4240*/  PRMT R18, R97, 0x7632, R18 ;  /* 0x0000763261127816 */ /* 0x002fe20000000012 */
[----:B------:R-:W1:Y:S01]  /*4250*/  MUFU.RCP R147, R147 ;  /* 0x0000009300937308 */ /* 0x000e620000001000 */
[----:B---3--:R-:W-:Y:S01]  /*4260*/  FMUL.FTZ R139, R144, R139 ;  /* 0x0000008b908b7220 */ /* 0x008fe20000410000 */
[----:B------:R-:W-:Y:S01]  /*4270*/  F2FP.F16.F32.PACK_AB R127, R138, R127 ;  /* 0x0000007f8a7f723e */ /* 0x000fe200000000ff */
[----:B------:R-:W-:Y:S01]  /*4280*/  STG.E.U16 desc[UR6][R152.64], R158 ;  /* 0x0000009e98007986 */ /* 0x000fe2000c101506 */
[----:B0-----:R-:W-:-:S03]  /*4290*/  PRMT R20, R121, 0x7632, R20 ;  /* 0x0000763279147816 */ /* 0x001fc60000000014 */
[----:B------:R-:W-:Y:S01]  /*42a0*/  STG.E.U16 desc[UR6][R152.64+0x4], R104 ;  /* 0x0000046898007986 */ /* 0x000fe2000c101506 */
[----:B------:R-:W0:Y:S01]  /*42b0*/  MUFU.RCP R110, R110 ;  /* 0x0000006e006e7308 */ /* 0x000e220000001000 */
[----:B--2---:R-:W-:Y:S01]  /*42c0*/  FMUL.FTZ R52, R52, R145 ;  /* 0x0000009134347220 */ /* 0x004fe20000410000 */
[----:B----4-:R-:W-:Y:S01]  /*42d0*/  PRMT R21, R99, 0x7632, R21 ;  /* 0x0000763263157816 */ /* 0x010fe20000000015 */
[----:B------:R2:W-:Y:S03]  /*42e0*/  STG.E.U16 desc[UR6][R152.64+0x6], R28 ;  /* 0x0000061c98007986 */ /* 0x0005e6000c101506 */
[----:B------:R-:W-:Y:S01]  /*42f0*/  F2FP.F16.F32.PACK_AB R52, R52, R139 ;  /* 0x0000008b3434723e */ /* 0x000fe200000000ff */
[----:B------:R-:W-:Y:S01]  /*4300*/  STG.E.U16 desc[UR6][R164.64], R114 ;  /* 0x00000072a4007986 */ /* 0x000fe2000c101506 */
[----:B------:R-:W3:Y:S01]  /*4310*/  MUFU.RCP R148, R148 ;  /* 0x0000009400947308 */ /* 0x000ee20000001000 */
[----:B-1----:R-:W-:-:S02]  /*4320*/  FMUL.FTZ R147, R126, R147 ;  /* 0x000000937e937220 */ /* 0x002fc40000410000 */
[----:B------:R-:W-:Y:S04]  /*4330*/  STG.E.U16 desc[UR6][R164.64+0x2], R82 ;  /* 0x00000252a4007986 */ /* 0x000fe8000c101506 */
[----:B------:R-:W-:Y:S01]  /*4340*/  STG.E.U16 desc[UR6][R164.64+0x4], R97 ;  /* 0x00000461a4007986 */ /* 0x000fe2000c101506 */
[----:B------:R-:W1:Y:S01]  /*4350*/  MUFU.RCP R150, R150 ;  /* 0x0000009600967308 */ /* 0x000e620000001000 */
[----:B0-----:R-:W-:Y:S01]  /*4360*/  FMUL.FTZ R110, R137, R110 ;  /* 0x0000006e896e7220 */ /* 0x001fe20000410000 */
[----:B--2---:R-:W-:Y:S01]  /*4370*/  PRMT R28, R52, 0x7632, R28 ;  /* 0x00007632341c7816 */ /* 0x004fe2000000001c */
[----:B------:R0:W-:Y:S03]  /*4380*/  STG.E.U16 desc[UR6][R164.64+0x6], R18 ;  /* 0x00000612a4007986 */ /* 0x0001e6000c101506 */
[----:B------:R-:W-:Y:S01]  /*4390*/  F2FP.F16.F32.PACK_AB R110, R110, R147 ;  /* 0x000000936e6e723e */ /* 0x000fe200000000ff */
[----:B------:R-:W-:Y:S01]  /*43a0*/  STG.E.U16 desc[UR6][R42.64+0x2], R21 ;  /* 0x000002152a007986 */ /* 0x000fe2000c101506 */
[----:B------:R-:W2:Y:S01]  /*43b0*/  MUFU.RCP R149, R149 ;  /* 0x0000009500957308 */ /* 0x000ea20000001000 */
[----:B---3--:R-:W-:-:S02]  /*43c0*/  FMUL.FTZ R148, R141, R148 ;  /* 0x000000948d947220 */ /* 0x008fc40000410000 */
[----:B------:R3:W-:Y:S01]  /*43d0*/  STG.E.U16 desc[UR6][R42.64+0x6], R20 ;  /* 0x000006142a007986 */ /* 0x0007e2000c101506 */
[----:B0-----:R-:W-:-:S04]  /*43e0*/  PRMT R18, R127, 0x7632, R18 ;  /* 0x000076327f127816 */ /* 0x001fc80000000012 */
[----:B------:R-:W0:Y:S01]  /*43f0*/  MUFU.RCP R151, R151 ;  /* 0x0000009700977308 */ /* 0x000e220000001000 */
[----:B-1----:R-:W-:Y:S01]  /*4400*/  FMUL.FTZ R115, R115, R150 ;  /* 0x0000009673737220 */ /* 0x002fe20000410000 */
[----:B------:R-:W-:Y:S04]  /*4410*/  STG.E.U16 desc[UR6][R42.64], R99 ;  /* 0x000000632a007986 */ /* 0x000fe8000c101506 */
[----:B------:R-:W-:Y:S01]  /*4420*/  F2FP.F16.F32.PACK_AB R115, R115, R148 ;  /* 0x000000947373723e */ /* 0x000fe200000000ff */
[----:B------:R-:W-:Y:S01]  /*4430*/  STG.E.U16 desc[UR6][R42.64+0x4], R121 ;  /* 0x000004792a007986 */ /* 0x000fe2000c101506 */
[----:B------:R-:W1:Y:S01]  /*4440*/  MUFU.RCP R72, R72 ;  /* 0x0000004800487308 */ /* 0x000e620000001000 */
[----:B--2---:R-:W-:Y:S01]  /*4450*/  FMUL.FTZ R149, R124, R149 ;  /* 0x000000957c957220 */ /* 0x004fe20000410000 */
[----:B---3--:R-:W-:Y:S01]  /*4460*/  PRMT R20, R110, 0x7632, R20 ;  /* 0x000076326e147816 */ /* 0x008fe20000000014 */
[----:B------:R-:W-:Y:S01]  /*4470*/  STG.E.U16 desc[UR6][R32.64], R127 ;  /* 0x0000007f20007986 */ /* 0x000fe2000c101506 */
[----:B------:R-:W-:-:S03]  /*4480*/  PRMT R21, R115, 0x7632, R21 ;  /* 0x0000763273157816 */ /* 0x000fc60000000015 */
[----:B------:R2:W-:Y:S01]  /*4490*/  STG.E.U16 desc[UR6][R32.64+0x2], R18 ;  /* 0x0000021220007986 */ /* 0x0005e2000c101506 */
[----:B------:R-:W3:Y:S01]  /*44a0*/  MUFU.RCP R78, R78 ;  /* 0x0000004e004e7308 */ /* 0x000ee20000001000 */
[----:B0-----:R-:W-:Y:S02]  /*44b0*/  FMUL.FTZ R136, R136, R151 ;  /* 0x0000009788887220 */ /* 0x001fe40000410000 */
[----:B------:R-:W-:Y:S03]  /*44c0*/  STG.E.U16 desc[UR6][R32.64+0x4], R52 ;  /* 0x0000043420007986 */ /* 0x000fe6000c101506 */
[----:B------:R-:W-:Y:S01]  /*44d0*/  F2FP.F16.F32.PACK_AB R136, R136, R149 ;  /* 0x000000958888723e */ /* 0x000fe200000000ff */
[----:B------:R0:W-:Y:S01]  /*44e0*/  STG.E.U16 desc[UR6][R32.64+0x6], R28 ;  /* 0x0000061c20007986 */ /* 0x0001e2000c101506 */
[----:B------:R-:W4:Y:S01]  /*44f0*/  MUFU.RCP R88, R88 ;  /* 0x0000005800587308 */ /* 0x000f220000001000 */
[----:B-1----:R-:W-:-:S02]  /*4500*/  FMUL.FTZ R72, R133, R72 ;  /* 0x0000004885487220 */ /* 0x002fc40000410000 */
[----:B------:R1:W-:Y:S01]  /*4510*/  STG.E.U16 desc[UR6][R30.64+0x2], R20 ;  /* 0x000002141e007986 */ /* 0x0003e2000c101506 */
[----:B--2---:R-:W-:-:S03]  /*4520*/  PRMT R18, R136, 0x7632, R18 ;  /* 0x0000763288127816 */ /* 0x004fc60000000012 */
[----:B------:R2:W-:Y:S01]  /*4530*/  STG.E.U16 desc[UR6][R30.64+0x6], R21 ;  /* 0x000006151e007986 */ /* 0x0005e2000c101506 */
[----:B------:R-:W1:Y:S01]  /*4540*/  MUFU.RCP R98, R98 ;  /* 0x0000006200627308 */ /* 0x000e620000001000 */
[----:B---3--:R-:W-:Y:S02]  /*4550*/  FMUL.FTZ R111, R111, R78 ;  /* 0x0000004e6f6f7220 */ /* 0x008fe40000410000 */
[----:B------:R-:W-:Y:S03]  /*4560*/  STG.E.U16 desc[UR6][R30.64], R110 ;  /* 0x0000006e1e007986 */ /* 0x000fe6000c101506 */
[----:B------:R-:W-:Y:S01]  /*4570*/  F2FP.F16.F32.PACK_AB R72, R111, R72 ;  /* 0x000000486f48723e */ /* 0x000fe200000000ff */
[----:B------:R-:W-:Y:S01]  /*4580*/  STG.E.U16 desc[UR6][R30.64+0x4], R115 ;  /* 0x000004731e007986 */ /* 0x000fe2000c101506 */
[----:B------:R-:W3:Y:S01]  /*4590*/  MUFU.RCP R87, R87 ;  /* 0x0000005700577308 */ /* 0x000ee20000001000 */
[----:B----4-:R-:W-:Y:S01]  /*45a0*/  FMUL.FTZ R88, R135, R88 ;  /* 0x0000005887587220 */ /* 0x010fe20000410000 */
[----:B0-----:R-:W-:Y:S01]  /*45b0*/  PRMT R28, R72, 0x7632, R28 ;  /* 0x00007632481c7816 */ /* 0x001fe2000000001c */
[----:B------:R-:W-:Y:S03]  /*45c0*/  STG.E.U16 desc[UR6][R38.64], R136 ;  /* 0x0000008826007986 */ /* 0x000fe6000c101506 */
[----:B------:R-:W-:Y:S01]  /*45d0*/  F2FP.F16.F32.PACK_AB R88, R88, R95 ;  /* 0x0000005f5858723e */ /* 0x000fe200000000ff */
[----:B------:R0:W-:Y:S01]  /*45e0*/  STG.E.U16 desc[UR6][R38.64+0x2], R18 ;  /* 0x0000021226007986 */ /* 0x0001e2000c101506 */
[----:B------:R-:W4:Y:S01]  /*45f0*/  MUFU.RCP R29, R29 ;  /* 0x0000001d001d7308 */ /* 0x000f220000001000 */
[----:B-1----:R-:W-:Y:S01]  /*4600*/  FMUL.FTZ R98, R129, R98 ;  /* 0x0000006281627220 */ /* 0x002fe20000410000 */
[----:B------:R-:W-:Y:S01]  /*4610*/  PRMT R20, R88, 0x7632, R20 ;  /* 0x0000763258147816 */ /* 0x000fe20000000014 */
[----:B------:R-:W-:Y:S04]  /*4620*/  STG.E.U16 desc[UR6][R38.64+0x4], R72 ;  /* 0x0000044826007986 */ /* 0x000fe8000c101506 */
[----:B------:R-:W-:Y:S01]  /*4630*/  STG.E.U16 desc[UR6][R38.64+0x6], R28 ;  /* 0x0000061c26007986 */ /* 0x000fe2000c101506 */
[----:B------:R-:W1:Y:S01]  /*4640*/  MUFU.RCP R57, R57 ;  /* 0x0000003900397308 */ /* 0x000e620000001000 */
[----:B---3--:R-:W-:-:S02]  /*4650*/  FMUL.FTZ R87, R100, R87 ;  /* 0x0000005764577220 */ /* 0x008fc40000410000 */
[----:B------:R-:W-:Y:S03]  /*4660*/  STG.E.U16 desc[UR6][R24.64], R88 ;  /* 0x0000005818007986 */ /* 0x000fe6000c101506 */
[----:B------:R-:W-:Y:S01]  /*4670*/  F2FP.F16.F32.PACK_AB R87, R87, R98 ;  /* 0x000000625757723e */ /* 0x000fe200000000ff */
[----:B------:R-:W-:Y:S01]  /*4680*/  STG.E.U16 desc[UR6][R24.64+0x2], R20 ;  /* 0x0000021418007986 */ /* 0x000fe2000c101506 */
[----:B------:R-:W3:Y:S01]  /*4690*/  MUFU.RCP R77, R77 ;  /* 0x0000004d004d7308 */ /* 0x000ee20000001000 */
[----:B----4-:R-:W-:Y:S01]  /*46a0*/  FMUL.FTZ R29, R120, R29 ;  /* 0x0000001d781d7220 */ /* 0x010fe20000410000 */
[----:B--2---:R-:W-:Y:S01]  /*46b0*/  PRMT R21, R87, 0x7632, R21 ;  /* 0x0000763257157816 */ /* 0x004fe20000000015 */
[----:B------:R-:W-:Y:S03]  /*46c0*/  STG.E.U16 desc[UR6][R24.64+0x4], R87 ;  /* 0x0000045718007986 */ /* 0x000fe6000c101506 */
[----:B------:R-:W-:Y:S01]  /*46d0*/  F2FP.F16.F32.PACK_AB R29, R134, R29 ;  /* 0x0000001d861d723e */ /* 0x000fe200000000ff */
[----:B------:R2:W-:Y:S01]  /*46e0*/  STG.E.U16 desc[UR6][R24.64+0x6], R21 ;  /* 0x0000061518007986 */ /* 0x0005e2000c101506 */
[----:B------:R-:W4:Y:S01]  /*46f0*/  MUFU.RCP R81, R101 ;  /* 0x0000006500517308 */ /* 0x000f220000001000 */
[----:B-1----:R-:W-:Y:S01]  /*4700*/  FMUL.FTZ R57, R64, R57 ;  /* 0x0000003940397220 */ /* 0x002fe20000410000 */
[----:B0-----:R-:W-:Y:S01]  /*4710*/  PRMT R18, R29, 0x7632, R18 ;  /* 0x000076321d127816 */ /* 0x001fe20000000012 */
[----:B------:R-:W-:Y:S04]  /*4720*/  STG.E.U16 desc[UR6][R40.64], R29 ;  /* 0x0000001d28007986 */ /* 0x000fe8000c101506 */
[----:B------:R0:W-:Y:S01]  /*4730*/  STG.E.U16 desc[UR6][R40.64+0x2], R18 ;  /* 0x0000021228007986 */ /* 0x0001e2000c101506 */
[----:B------:R-:W1:Y:S01]  /*4740*/  MUFU.RCP R34, R46 ;  /* 0x0000002e00227308 */ /* 0x000e620000001000 */
[----:B---3--:R-:W-:Y:S01]  /*4750*/  FMUL.FTZ R76, R76, R77 ;  /* 0x0000004d4c4c7220 */ /* 0x008fe20000410000 */
[----:B--2---:R-:W-:-:S04]  /*4760*/  PRMT R21, R61, 0x7632, R21 ;  /* 0x000076323d157816 */ /* 0x004fc80000000015 */
[----:B------:R-:W-:Y:S02]  /*4770*/  F2FP.F16.F32.PACK_AB R57, R76, R57 ;  /* 0x000000394c39723e */ /* 0x000fe400000000ff */
[----:B------:R-:W2:Y:S01]  /*4780*/  MUFU.RCP R19, R79 ;  /* 0x0000004f00137308 */ /* 0x000ea20000001000 */
[----:B----4-:R-:W-:Y:S01]  /*4790*/  FMUL.FTZ R81, R118, R81 ;  /* 0x0000005176517220 */ /* 0x010fe20000410000 */
[----:B------:R-:W-:Y:S01]  /*47a0*/  PRMT R25, R57, 0x7632, R25 ;  /* 0x0000763239197816 */ /* 0x000fe20000000019 */
[----:B------:R-:W-:Y:S03]  /*47b0*/  STG.E.U16 desc[UR6][R40.64+0x4], R57 ;  /* 0x0000043928007986 */ /* 0x000fe6000c101506 */
[----:B------:R-:W-:Y:S01]  /*47c0*/  F2FP.F16.F32.PACK_AB R81, R132, R81 ;  /* 0x000000518451723e */ /* 0x000fe200000000ff */
[----:B------:R-:W-:Y:S01]  /*47d0*/  STG.E.U16 desc[UR6][R40.64+0x6], R25 ;  /* 0x0000061928007986 */ /* 0x000fe2000c101506 */
[----:B------:R-:W3:Y:S01]  /*47e0*/  MUFU.RCP R47, R85 ;  /* 0x00000055002f7308 */ /* 0x000ee20000001000 */
[----:B-1----:R-:W-:Y:S01]  /*47f0*/  FMUL.FTZ R34, R117, R34 ;  /* 0x0000002275227220 */ /* 0x002fe20000410000 */
[----:B------:R-:W-:Y:S01]  /*4800*/  PRMT R20, R81, 0x7632, R20 ;  /* 0x0000763251147816 */ /* 0x000fe20000000014 */
[----:B------:R-:W-:Y:S03]  /*4810*/  STG.E.U16 desc[UR6][R26.64+0x6], R21 ;  /* 0x000006151a007986 */ /* 0x000fe6000c101506 */
[----:B------:R-:W-:Y:S01]  /*4820*/  F2FP.F16.F32.PACK_AB R34, R131, R34 ;  /* 0x000000228322723e */ /* 0x000fe200000000ff */
[----:B------:R1:W-:Y:S01]  /*4830*/  STG.E.U16 desc[UR6][R26.64+0x2], R20 ;  /* 0x000002141a007986 */ /* 0x0003e2000c101506 */
[----:B------:R-:W4:Y:S01]  /*4840*/  MUFU.RCP R67, R67 ;  /* 0x0000004300437308 */ /* 0x000f220000001000 */
[----:B--2---:R-:W-:Y:S01]  /*4850*/  FMUL.FTZ R19, R56, R19 ;  /* 0x0000001338137220 */ /* 0x004fe20000410000 */
[----:B0-----:R-:W-:Y:S01]  /*4860*/  PRMT R18, R34, 0x7632, R18 ;  /* 0x0000763222127816 */ /* 0x001fe20000000012 */
[----:B------:R0:W-:Y:S04]  /*4870*/  STG.E.U16 desc[UR6][R26.64], R81 ;  /* 0x000000511a007986 */ /* 0x0001e8000c101506 */
[----:B------:R0:W-:Y:S01]  /*4880*/  STG.E.U16 desc[UR6][R26.64+0x4], R61 ;  /* 0x0000043d1a007986 */ /* 0x0001e2000c101506 */
[----:B------:R-:W2:Y:S01]  /*4890*/  MUFU.RCP R69, R69 ;  /* 0x0000004500457308 */ /* 0x000ea20000001000 */
[----:B---3--:R-:W-:-:S02]  /*48a0*/  FMUL.FTZ R62, R62, R47 ;  /* 0x0000002f3e3e7220 */ /* 0x008fc40000410000 */
[----:B------:R0:W-:Y:S03]  /*48b0*/  STG.E.U16 desc[UR6][R22.64], R34 ;  /* 0x0000002216007986 */ /* 0x0001e6000c101506 */
[----:B------:R-:W-:Y:S01]  /*48c0*/  F2FP.F16.F32.PACK_AB R19, R62, R19 ;  /* 0x000000133e13723e */ /* 0x000fe200000000ff */
[----:B------:R0:W-:Y:S01]  /*48d0*/  STG.E.U16 desc[UR6][R22.64+0x2], R18 ;  /* 0x0000021216007986 */ /* 0x0001e2000c101506 */
[----:B------:R-:W3:Y:S01]  /*48e0*/  MUFU.RCP R155, R155 ;  /* 0x0000009b009b7308 */ /* 0x000ee20000001000 */
[----:B----4-:R-:W-:Y:S01]  /*48f0*/  FMUL.FTZ R67, R66, R67 ;  /* 0x0000004342437220 */ /* 0x010fe20000410000 */
[----:B------:R-:W-:Y:S01]  /*4900*/  PRMT R24, R19, 0x7632, R24 ;  /* 0x0000763213187816 */ /* 0x000fe20000000018 */
[----:B------:R0:W-:Y:S04]  /*4910*/  STG.E.U16 desc[UR6][R22.64+0x4], R19 ;  /* 0x0000041316007986 */ /* 0x0001e8000c101506 */
[----:B------:R0:W-:Y:S01]  /*4920*/  STG.E.U16 desc[UR6][R22.64+0x6], R24 ;  /* 0x0000061816007986 */ /* 0x0001e2000c101506 */
[----:B------:R-:W4:Y:S01]  /*4930*/  MUFU.RCP R113, R113 ;  /* 0x0000007100717308 */ /* 0x000f220000001000 */
[----:B--2---:R-:W-:-:S05]  /*4940*/  FMUL.FTZ R92, R92, R69 ;  /* 0x000000455c5c7220 */ /* 0x004fca0000410000 */
[----:B------:R-:W-:Y:S01]  /*4950*/  F2FP.F16.F32.PACK_AB R67, R92, R67 ;  /* 0x000000435c43723e */ /* 0x000fe200000000ff */
[----:B---3--:R-:W-:-:S03]  /*4960*/  FMUL.FTZ R74, R74, R155 ;  /* 0x0000009b4a4a7220 */ /* 0x008fc60000410000 */
[----:B-1----:R-:W-:Y:S01]  /*4970*/  PRMT R20, R67, 0x7632, R20 ;  /* 0x0000763243147816 */ /* 0x002fe20000000014 */
[----:B------:R0:W-:Y:S04]  /*4980*/  STG.E.U16 desc[UR6][R16.64], R67 ;  /* 0x0000004310007986 */ /* 0x0001e8000c101506 */
[----:B------:R0:W-:Y:S01]  /*4990*/  STG.E.U16 desc[UR6][R16.64+0x2], R20 ;  /* 0x0000021410007986 */ /* 0x0001e2000c101506 */
[----:B----4-:R-:W-:-:S05]  /*49a0*/  FMUL.FTZ R37, R86, R113 ;  /* 0x0000007156257220 */ /* 0x010fca0000410000 */
[----:B------:R-:W-:-:S04]  /*49b0*/  F2FP.F16.F32.PACK_AB R37, R37, R74 ;  /* 0x0000004a2525723e */ /* 0x000fc800000000ff */
[----:B------:R-:W-:Y:S01]  /*49c0*/  PRMT R21, R37, 0x7632, R21 ;  /* 0x0000763225157816 */ /* 0x000fe20000000015 */
[----:B------:R0:W-:Y:S04]  /*49d0*/  STG.E.U16 desc[UR6][R16.64+0x4], R37 ;  /* 0x0000042510007986 */ /* 0x0001e8000c101506 */
[----:B------:R0:W-:Y:S01]  /*49e0*/  STG.E.U16 desc[UR6][R16.64+0x6], R21 ;  /* 0x0000061510007986 */ /* 0x0001e2000c101506 */
[----:B------:R-:W-:Y:S05]  /*49f0*/  @!P1 BRA `(.L_x_3812) ;  /* 0xffffffb8008c9947 */ /* 0x000fea000383ffff */
[----:B------:R-:W-:Y:S05]  /*4a00*/  EXIT ;  /* 0x000000000000794d */ /* 0x000fea0003800000 */
.L_x_3813:
        /* <DEDUP_REMOVED lines=15> */
.L_x_3887:


//--------------------- .text._ZN13group_norm_v214gn_cuda_kernelI6__halfLi320ELi3ELi16ELi20ELi1024ELb1ELi64ELi320ELi320ELi4ELb1ELi21ELb0ELb0ENS_16CompileConditionILi900EEEEEvPT_PKS4_S7_S7_flPfS8_Pj --------------------------
	.section	.text._ZN13group_norm_v214gn_cuda_kernelI6__halfLi320ELi3ELi16ELi20ELi1024ELb1ELi64ELi320ELi320ELi4ELb1ELi21ELb0ELb0ENS_16CompileConditionILi900EEEEEvPT_PKS4_S7_S7_flPfS8_Pj,"ax",@progbits
	.align	128
        .global         _ZN13group_norm_v214gn_cuda_kernelI6__halfLi320ELi3ELi16ELi20ELi1024ELb1ELi64ELi320ELi320ELi4ELb1ELi21ELb0ELb0ENS_16CompileConditionILi900EEEEEvPT_PKS4_S7_S7_flPfS8_Pj
        .type           _ZN13group_norm_v214gn_cuda_kernelI6__halfLi320ELi3ELi16ELi20ELi1024ELb1ELi64ELi320ELi320ELi4ELb1ELi21ELb0ELb0ENS_16CompileConditionILi900EEEEEvPT_PKS4_S7_S7_flPfS8_Pj,@function
        .size           _ZN13group_norm_v214gn_cuda_kernelI6__halfLi320ELi3ELi16ELi20ELi1024ELb1ELi64ELi320ELi320ELi4ELb1ELi21ELb0ELb0ENS_16CompileConditionILi900EEEEEvPT_PKS4_S7_S7_flPfS8_Pj,(.L_x_3888 - _ZN13group_norm_v214gn_cuda_kernelI6__halfLi320ELi3ELi16ELi20ELi1024ELb1ELi64ELi320ELi320ELi4ELb1ELi21ELb0ELb0ENS_16CompileConditionILi900EEEEEvPT_PKS4_S7_S7_flPfS8_Pj)
        .other          _ZN13group_norm_v214gn_cuda_kernelI6__halfLi320ELi3ELi16ELi20ELi1024ELb1ELi64ELi320ELi320ELi4ELb1ELi21ELb0ELb0ENS_16CompileConditionILi900EEEEEvPT_PKS4_S7_S7_flPfS8_Pj,@"STO_CUDA_ENTRY STV_DEFAULT"
_ZN13group_norm_v214gn_cuda_kernelI6__halfLi320ELi3ELi16ELi20ELi1024ELb1ELi64ELi320ELi320ELi4ELb1ELi21ELb0ELb0ENS_16CompileConditionILi900EEEEEvPT_PKS4_S7_S7_flPfS8_Pj:
.text._ZN13group_norm_v214gn_cuda_kernelI6__halfLi320ELi3ELi16ELi20ELi1024ELb1ELi64ELi320ELi320ELi4ELb1ELi21ELb0ELb0ENS_16CompileConditionILi900EEEEEvPT_PKS4_S7_S7_flPfS8_Pj:
        /* <DEDUP_REMOVED lines=22> */
[----:B------:R-:W-:Y:S02]  /*0160*/  LEA R3, R5, R0, 0x3 ;  /* 0x0000000005037211 */ /* 0x000fe400078e18ff */
[----:B------:R-:W-:Y:S02]  /*0170*/  LOP3.LUT R2, R2, 0xfffffff8, RZ, 0xc0, !PT ;  /* 0xfffffff802027812 */ /* 0x000fe400078ec0ff */
[----:B------:R-:W-:Y:S01]  /*0180*/  MOV R0, R4 ;  /* 0x0000000400007202 */ /* 0x000fe20000000f00 */
[----:B------:R0:W-:Y:S04]  /*0190*/  STL [R1+0x108], R3 ;  /* 0x0001080301007387 */ /* 0x0001e80000100800 */
[----:B------:R0:W-:Y:S04]  /*01a0*/  STL [R1+0x7c], RZ ;  /* 0x00007cff01007387 */ /* 0x0001e80000100800 */
[----:B------:R0:W-:Y:S02]  /*01b0*/  STL [R1+0x104], R2 ;  /* 0x0001040201007387 */ /* 0x0001e40000100800 */
.L_x_3822:
[----:B------:R-:W2:Y:S01]  /*01c0*/  LDL R4, [R1+0x7c] ;  /* 0x00007c0001047983 */ /* 0x000ea20000100800 */
[----:B------:R-:W0:Y:S01]  /*01d0*/  S2R R5, SR_TID.X ;  /* 0x0000000000057919 */ /* 0x000e220000002100 */
[----:B------:R-:W1:Y:S01]  /*01e0*/  S2R R6, SR_CTAID.X ;  /* 0x0000000000067919 */ /* 0x000e620000002500 */
        /* <DEDUP_REMOVED lines=13> */
[C---:B------:R-:W-:Y:S02]  /*02c0*/  IADD3 R5, R32.reuse, 0xf00, RZ ;  /* 0x00000f0020057810 */ /* 0x040fe40007ffe0ff */
        /* <DEDUP_REMOVED lines=9> */
[----:B------:R-:W-:-:S04]  /*0360*/  IADD3 R3, R32, 0x500, RZ ;  /* 0x0000050020037810 */ /* 0x000fc80007ffe0ff */
[----:B------:R-:W2:Y:S01]  /*0370*/  LDG.E.64.CONSTANT R38, desc[UR6][R38.64] ;  /* 0x0000000626267981 */ /* 0x000ea2000c1e9b00 */
[----:B------:R-:W-:-:S03]  /*0380*/  IADD3 R2, P0, R3, R30, RZ ;  /* 0x0000001e03027210 */ /* 0x000fc60007f1e0ff */
[----:B------:R0:W-:Y:S01]  /*0390*/  STL [R1+0x10], R4 ;  /* 0x0000100401007387 */ /* 0x0001e20000100800 */
[----:B------:R-:W-:Y:S02]  /*03a0*/  IADD3 R3, R32, 0xa00, RZ ;  /* 0x00000a0020037810 */ /* 0x000fe40007ffe0ff */
[----:B0-----:R-:W-:Y:S02]  /*03b0*/  IADD3.X R4, RZ, R29, RZ, P0, !PT ;  /* 0x0000001dff047210 */ /* 0x001fe400007fe4ff */
[----:B------:R-:W-:-:S04]  /*03c0*/  LEA R42, P0, R2, UR8, 0x1 ;  /* 0x00000008022a7c11 */ /* 0x000fc8000f8008ff */
[----:B------:R-:W-:Y:S02]  /*03d0*/  LEA.HI.X R43, R2, UR9, R4, 0x1, P0 ;  /* 0x00000009022b7c11 */ /* 0x000fe400080f0c04 */
[----:B------:R-:W-:-:S04]  /*03e0*/  IADD3 R3, P0, R3, R30, RZ ;  /* 0x0000001e03037210 */ /* 0x000fc80007f1e0ff */
[----:B------:R-:W3:Y:S04]  /*03f0*/  LDG.E.64.CONSTANT R42, desc[UR6][R42.64] ;  /* 0x000000062a2a7981 */ /* 0x000ee8000c1e9b00 */
        /* <DEDUP_REMOVED lines=10> */
[----:B------:R-:W-:-:S04]  /*04a0*/  IADD3 R5, R32, 0x1400, RZ ;  /* 0x0000140020057810 */ /* 0x000fc80007ffe0ff */
[----:B------:R-:W4:Y:S01]  /*04b0*/  LDG.E.64.CONSTANT R16, desc[UR6][R16.64] ;  /* 0x0000000610107981 */ /* 0x000f22000c1e9b00 */
[----:B------:R-:W-:-:S03]  /*04c0*/  IADD3 R5, P0, R5, R30, RZ ;  /* 0x0000001e05057210 */ /* 0x000fc60007f1e0ff */
        /* <DEDUP_REMOVED lines=39> */
[----:B------:R0:W-:Y:S01]  /*0740*/  STL [R1+0xe8], R12 ;  /* 0x0000e80c01007387 */ /* 0x0001e20000100800 */
[----:B------:R-:W-:Y:S02]  /*0750*/  IADD3.X R14, RZ, R29, RZ, P0, !PT ;  /* 0x0000001dff0e7210 */ /* 0x000fe400007fe4ff */
[----:B0-----:R-:W-:-:S04]  /*0760*/  LEA R12, P0, R11, UR8, 0x1 ;  /* 0x000000080b0c7c11 */ /* 0x001fc8000f8008ff */
[----:B------:R-:W-:Y:S02]  /*0770*/  LEA.HI.X R13, R11, UR9, R14, 0x1, P0 ;  /* 0x000000090b0d7c11 */ /* 0x000fe400080f0c0e */
[----:B------:R-:W-:-:S04]  /*0780*/  IADD3 R18, P0, R15, R30, RZ ;  /* 0x0000001e0f127210 */ /* 0x000fc80007f1e0ff */
[----:B------:R-:W4:Y:S01]  /*0790*/  LDG.E.64.CONSTANT R12, desc[UR6][R12.64] ;  /* 0x000000060c0c7981 */ /* 0x000f22000c1e9b00 */
[----:B------:R-:W-:-:S03]  /*07a0*/  IADD3.X R19, RZ, R29, RZ, P0, !PT ;  /* 0x0000001dff137210 */ /* 0x000fc600007fe4ff */
[----:B------:R0:W-:Y:S04]  /*07b0*/  STL [R1+0xf0], R14 ;  /* 0x0000f00e01007387 */ /* 0x0001e80000100800 */
[----:B------:R1:W-:Y:S01]  /*07c0*/  STL [R1+0x8], R18 ;  /* 0x0000081201007387 */ /* 0x0003e20000100800 */
[----:B0-----:R-:W-:-:S04]  /*07d0*/  LEA R14, P0, R18, UR8, 0x1 ;  /* 0x00000008120e7c11 */ /* 0x001fc8000f8008ff */
[----:B------:R-:W-:Y:S02]  /*07e0*/  LEA.HI.X R15, R18, UR9, R19, 0x1, P0 ;  /* 0x00000009120f7c11 */ /* 0x000fe400080f0c13 */
[----:B-1----:R-:W-:-:S04]  /*07f0*/  IADD3 R18, R32, 0x3c00, RZ ;  /* 0x00003c0020127810 */ /* 0x002fc80007ffe0ff */
[----:B------:R-:W4:Y:S01]  /*0800*/  LDG.E.64.CONSTANT R14, desc[UR6][R14.64] ;  /* 0x000000060e0e7981 */ /* 0x000f22000c1e9b00 */
[----:B------:R-:W-:-:S04]  /*0810*/  IADD3 R22, P0, R18, R30, RZ ;  /* 0x0000001e12167210 */ /* 0x000fc80007f1e0ff */
[----:B------:R-:W-:Y:S02]  /*0820*/  IADD3.X R23, RZ, R29, RZ, P0, !PT ;  /* 0x0000001dff177210 */ /* 0x000fe400007fe4ff */
[C---:B------:R-:W-:Y:S01]  /*0830*/  LEA R18, P0, R22.reuse, UR8, 0x1 ;  /* 0x0000000816127c11 */ /* 0x040fe2000f8008ff */
[----:B------:R0:W-:Y:S04]  /*0840*/  STL [R1+0xf4], R19 ;  /* 0x0000f41301007387 */ /* 0x0001e80000100800 */
[----:B------:R1:W-:Y:S01]  /*0850*/  STL [R1+0x2c], R22 ;  /* 0x00002c1601007387 */ /* 0x0003e20000100800 */
[----:B0-----:R-:W-:Y:S02]  /*0860*/  LEA.HI.X R19, R22, UR9, R23, 0x1, P0 ;  /* 0x0000000916137c11 */ /* 0x001fe400080f0c17 */
        /* <DEDUP_REMOVED lines=13> */
[----:B------:R0:W-:Y:S03]  /*0940*/  STL [R1+0xfc], R27 ;  /* 0x0000fc1b01007387 */ /* 0x0001e60000100800 */
[----:B0-----:R-:W-:-:S06]  /*0950*/  LEA.HI.X R27, R33, UR9, R37, 0x1, P0 ;  /* 0x00000009211b7c11 */ /* 0x001fcc00080f0c25 */
[----:B------:R-:W4:Y:S01]  /*0960*/  LDG.E.64.CONSTANT R26, desc[UR6][R26.64] ;  /* 0x000000061a1a7981 */ /* 0x000f22000c1e9b00 */
[----:B------:R-:W-:-:S04]  /*0970*/  IADD3 R32, R32, 0x4b00, RZ ;  /* 0x00004b0020207810 */ /* 0x000fc80007ffe0ff */
[----:B------:R-:W-:Y:S01]  /*0980*/  IADD3 R30, P0, R32, R30, RZ ;  /* 0x0000001e201e7210 */ /* 0x000fe20007f1e0ff */
[----:B------:R-:W-:Y:S01]  /*0990*/  STL [R1+0x78], R33 ;  /* 0x0000782101007387 */ /* 0x000fe20000100800 */
[----:B--2---:R-:W-:-:S03]  /*09a0*/  HADD2.F32 R54, -RZ, R38.H0_H0 ;  /* 0x20000026ff367230 */ /* 0x004fc60000004100 */
[----:B------:R0:W-:Y:S01]  /*09b0*/  STL [R1+0x100], R37 ;  /* 0x0001002501007387 */ /* 0x0001e20000100800 */
[----:B------:R-:W-:Y:S02]  /*09c0*/  HADD2.F32 R59, -RZ, R38.H1_H1 ;  /* 0x30000026ff3b7230 */ /* 0x000fe40000004100 */
[----:B------:R-:W-:Y:S01]  /*09d0*/  FFMA.FTZ R38, R54, R54, RZ ;  /* 0x0000003636267223 */ /* 0x000fe200000100ff */
[----:B------:R-:W-:Y:S01]  /*09e0*/  STL [R1+0x70], R30 ;  /* 0x0000701e01007387 */ /* 0x000fe20000100800 */
[----:B0-----:R-:W-:Y:S02]  /*09f0*/  IADD3.X R37, RZ, R29, RZ, P0, !PT ;  /* 0x0000001dff257210 */ /* 0x001fe400007fe4ff */
[----:B------:R-:W-:-:S03]  /*0a00*/  LEA R32, P0, R30, UR8, 0x1 ;  /* 0x000000081e207c11 */ /* 0x000fc6000f8008ff */
[----:B------:R0:W-:Y:S01]  /*0a10*/  STL [R1+0xec], R37 ;  /* 0x0000ec2501007387 */ /* 0x0001e20000100800 */
[----:B------:R-:W-:Y:S01]  /*0a20*/  LEA.HI.X R33, R30, UR9, R37, 0x1, P0 ;  /* 0x000000091e217c11 */ /* 0x000fe200080f0c25 */
[--C-:B------:R-:W-:Y:S02]  /*0a30*/  HADD2.F32 R58, -RZ, R39.reuse.H0_H0 ;  /* 0x20000027ff3a7230 */ /* 0x100fe40000004100 */
[----:B------:R-:W-:Y:S01]  /*0a40*/  FFMA.FTZ R38, R59, R59, R38 ;  /* 0x0000003b3b267223 */ /* 0x000fe20000010026 */
[----:B------:R-:W-:Y:S02]  /*0a50*/  HADD2.F32 R57, -RZ, R39.H1_H1 ;  /* 0x30000027ff397230 */ /* 0x000fe40000004100 */
[--C-:B---3--:R-:W-:Y:S02]  /*0a60*/  HADD2.F32 R47, -RZ, R42.reuse.H0_H0 ;  /* 0x2000002aff2f7230 */ /* 0x108fe40000004100 */
[----:B------:R-:W-:Y:S02]  /*0a70*/  HADD2.F32 R46, -RZ, R42.H1_H1 ;  /* 0x3000002aff2e7230 */ /* 0x000fe40000004100 */
[----:B------:R-:W-:-:S02]  /*0a80*/  HADD2.F32 R56, -RZ, R43.H0_H0 ;  /* 0x2000002bff387230 */ /* 0x000fc40000004100 */
[----:B0-----:R-:W-:Y:S01]  /*0a90*/  FADD.FTZ R37, RZ, R54 ;  /* 0x00000036ff257221 */ /* 0x001fe20000010000 */
[----:B------:R-:W-:Y:S01]  /*0aa0*/  HADD2.F32 R55, -RZ, R43.H1_H1 ;  /* 0x3000002bff377230 */ /* 0x000fe20000004100 */
[----:B------:R-:W2:Y:S01]  /*0ab0*/  LDG.E.64.CONSTANT R32, desc[UR6][R32.64] ;  /* 0x0000000620207981 */ /* 0x000ea2000c1e9b00 */
[----:B----4-:R-:W-:Y:S02]  /*0ac0*/  HADD2.F32 R53, -RZ, R50.H1_H1 ;  /* 0x30000032ff357230 */ /* 0x010fe40000004100 */
[----:B------:R-:W-:Y:S01]  /*0ad0*/  FADD.FTZ R37, R37, R59 ;  /* 0x0000003b25257221 */ /* 0x000fe20000010000 */
[----:B------:R-:W-:Y:S01]  /*0ae0*/  FFMA.FTZ R38, R58, R58, R38 ;  /* 0x0000003a3a267223 */ /* 0x000fe20000010026 */
[----:B------:R-:W-:Y:S01]  /*0af0*/  HADD2.F32 R52, -RZ, R51.H0_H0 ;  /* 0x20000033ff347230 */ /* 0x000fe20000004100 */
[----:B------:R-:W-:Y:S01]  /*0b00*/  SHF.L.U32 R30, R28, 0x1, RZ ;  /* 0x000000011c1e7819 */ /* 0x000fe200000006ff */
[----:B------:R-:W-:Y:S01]  /*0b10*/  FADD.FTZ R37, R37, R58 ;  /* 0x0000003a25257221 */ /* 0x000fe20000010000 */
[----:B------:R-:W-:Y:S01]  /*0b20*/  FFMA.FTZ R38, R57, R57, R38 ;  /* 0x0000003939267223 */ /* 0x000fe20000010026 */
[----:B------:R-:W-:-:S02]  /*0b30*/  ULDC.64 UR8, c[0x0][0x220] ;  /* 0x0000880000087ab9 */ /* 0x000fc40000000a00 */
[----:B------:R-:W-:Y:S01]  /*0b40*/  FADD.FTZ R37, R37, R57 ;  /* 0x0000003925257221 */ /* 0x000fe20000010000 */
[----:B------:R-:W-:-:S03]  /*0b50*/  FFMA.FTZ R38, R47, R47, R38 ;  /* 0x0000002f2f267223 */ /* 0x000fc60000010026 */
[----:B------:R-:W-:Y:S01]  /*0b60*/  FADD.FTZ R37, R37, R47 ;  /* 0x0000002f25257221 */ /* 0x000fe20000010000 */
[----:B------:R-:W-:-:S03]  /*0b70*/  FFMA.FTZ R38, R46, R46, R38 ;  /* 0x0000002e2e267223 */ /* 0x000fc60000010026 */
[----:B------:R-:W-:Y:S01]  /*0b80*/  FADD.FTZ R37, R37, R46 ;  /* 0x0000002e25257221 */ /* 0x000fe20000010000 */
[----:B------:R-:W-:-:S03]  /*0b90*/  FFMA.FTZ R38, R56, R56, R38 ;  /* 0x0000003838267223 */ /* 0x000fc60000010026 */
[----:B------:R-:W-:Y:S01]  /*0ba0*/  FADD.FTZ R37, R37, R56 ;  /* 0x0000003825257221 */ /* 0x000fe20000010000 */
[----:B------:R-:W-:Y:S02]  /*0bb0*/  HADD2.F32 R39, -RZ, R50.H0_H0 ;  /* 0x20000032ff277230 */ /* 0x000fe40000004100 */
[----:B------:R-:W-:Y:S01]  /*0bc0*/  FFMA.FTZ R38, R55, R55, R38 ;  /* 0x0000003737267223 */ /* 0x000fe20000010026 */
[----:B------:R-:W-:-:S03]  /*0bd0*/  FADD.FTZ R37, R37, R55 ;  /* 0x0000003725257221 */ /* 0x000fc60000010000 */
[----:B------:R-:W-:Y:S01]  /*0be0*/  FFMA.FTZ R38, R39, R39, R38 ;  /* 0x0000002727267223 */ /* 0x000fe20000010026 */
[----:B------:R-:W-:-:S03]  /*0bf0*/  FADD.FTZ R37, R37, R39 ;  /* 0x0000002725257221 */ /* 0x000fc60000010000 */
[----:B------:R-:W-:Y:S01]  /*0c00*/  FFMA.FTZ R38, R53, R53, R38 ;  /* 0x0000003535267223 */ /* 0x000fe20000010026 */
[----:B------:R-:W-:Y:S01]  /*0c10*/  FADD.FTZ R37, R37, R53 ;  /* 0x0000003525257221 */ /* 0x000fe20000010000 */
[----:B------:R-:W-:Y:S02]  /*0c20*/  HADD2.F32 R51, -RZ, R51.H1_H1 ;  /* 0x30000033ff337230 */ /* 0x000fe40000004100 */
[----:B------:R-:W-:Y:S01]  /*0c30*/  FFMA.FTZ R38, R52, R52, R38 ;  /* 0x0000003434267223 */ /* 0x000fe20000010026 */
[----:B------:R-:W-:Y:S01]  /*0c40*/  FADD.FTZ R37, R37, R52 ;  /* 0x0000003425257221 */ /* 0x000fe20000010000 */
[----:B------:R-:W-:Y:S01]  /*0c50*/  HADD2.F32 R42, -RZ, R16.H0_H0 ;  /* 0x20000010ff2a7230 */ /* 0x000fe20000004100 */
[----:B------:R-:W-:Y:S01]  /*0c60*/  STL [R1+0x4], R47 ;  /* 0x0000042f01007387 */ /* 0x000fe20000100800 */
[----:B------:R-:W-:Y:S01]  /*0c70*/  FFMA.FTZ R38, R51, R51, R38 ;  /* 0x0000003333267223 */ /* 0x000fe20000010026 */
[----:B------:R-:W-:Y:S02]  /*0c80*/  FADD.FTZ R37, R37, R51 ;  /* 0x0000003325257221 */ /* 0x000fe40000010000 */
[----:B------:R-:W-:Y:S02]  /*0c90*/  STL [R1], R46 ;  /* 0x0000002e01007387 */ /* 0x000fe40000100800 */
[----:B------:R-:W-:-:S02]  /*0ca0*/  FADD.FTZ R37, R37, R42 ;  /* 0x0000002a25257221 */ /* 0x000fc40000010000 */
[----:B------:R0:W-:Y:S01]  /*0cb0*/  STL [R1+0xc], R39 ;  /* 0x00000c2701007387 */ /* 0x0001e20000100800 */
[--C-:B------:R-:W-:Y:S02]  /*0cc0*/  HADD2.F32 R50, -RZ, R17.reuse.H0_H0 ;  /* 0x20000011ff327230 */ /* 0x100fe40000004100 */
[----:B0-----:R-:W-:Y:S02]  /*0cd0*/  HADD2.F32 R39, -RZ, R16.H1_H1 ;  /* 0x30000010ff277230 */ /* 0x001fe40000004100 */
[----:B------:R-:W-:Y:S01]  /*0ce0*/  FFMA.FTZ R16, R42, R42, R38 ;  /* 0x0000002a2a107223 */ /* 0x000fe20000010026 */
[----:B------:R-:W-:-:S03]  /*0cf0*/  HADD2.F32 R17, -RZ, R17.H1_H1 ;  /* 0x30000011ff117230 */ /* 0x000fc60000004100 */
[----:B------:R-:W-:Y:S01]  /*0d00*/  FFMA.FTZ R16, R39, R39, R16 ;  /* 0x0000002727107223 */ /* 0x000fe20000010010 */
[----:B------:R-:W-:-:S03]  /*0d10*/  FADD.FTZ R37, R37, R39 ;  /* 0x0000002725257221 */ /* 0x000fc60000010000 */
[----:B------:R-:W-:Y:S01]  /*0d20*/  FFMA.FTZ R16, R50, R50, R16 ;  /* 0x0000003232107223 */ /* 0x000fe20000010010 */
[----:B------:R-:W-:Y:S01]  /*0d30*/  FADD.FTZ R37, R37, R50 ;  /* 0x0000003225257221 */ /* 0x000fe20000010000 */
[--C-:B------:R-:W-:Y:S02]  /*0d40*/  HADD2.F32 R38, -RZ, R20.reuse.H0_H0 ;  /* 0x20000014ff267230 */ /* 0x100fe40000004100 */
[----:B------:R-:W-:Y:S01]  /*0d50*/  FFMA.FTZ R16, R17, R17, R16 ;  /* 0x0000001111107223 */ /* 0x000fe20000010010 */
[----:B------:R-:W-:Y:S01]  /*0d60*/  FADD.FTZ R37, R37, R17 ;  /* 0x0000001125257221 */ /* 0x000fe20000010000 */
[----:B------:R-:W-:Y:S01]  /*0d70*/  HADD2.F32 R20, -RZ, R20.H1_H1 ;  /* 0x30000014ff147230 */ /* 0x000fe20000004100 */
[----:B------:R-:W-:Y:S01]  /*0d80*/  STL [R1+0x14], R42 ;  /* 0x0000142a01007387 */ /* 0x000fe20000100800 */
[----:B------:R-:W-:Y:S01]  /*0d90*/  FFMA.FTZ R16, R38, R38, R16 ;  /* 0x0000002626107223 */ /* 0x000fe20000010010 */
[----:B------:R-:W-:Y:S02]  /*0da0*/  FADD.FTZ R37, R37, R38 ;  /* 0x0000002625257221 */ /* 0x000fe40000010000 */
[----:B------:R-:W-:Y:S01]  /*0db0*/  STL [R1+0x18], R39 ;  /* 0x0000182701007387 */ /* 0x000fe20000100800 */
[----:B------:R-:W-:Y:S01]  /*0dc0*/  FFMA.FTZ R16, R20, R20, R16 ;  /* 0x0000001414107223 */ /* 0x000fe20000010010 */
[----:B------:R-:W-:-:S02]  /*0dd0*/  FADD.FTZ R37, R37, R20 ;  /* 0x0000001425257221 */ /* 0x000fc40000010000 */
[----:B------:R0:W-:Y:S04]  /*0de0*/  STL [R1+0x30], R17 ;  /* 0x0000301101007387 */ /* 0x0001e80000100800 */
[----:B------:R-:W-:Y:S01]  /*0df0*/  STL [R1+0x34], R38 ;  /* 0x0000342601007387 */ /* 0x000fe20000100800 */
[----:B0-----:R-:W-:-:S03]  /*0e00*/  HADD2.F32 R17, -RZ, R21.H0_H0 ;  /* 0x20000015ff117230 */ /* 0x001fc60000004100 */
[----:B------:R0:W-:Y:S02]  /*0e10*/  STL [R1+0x38], R20 ;  /* 0x0000381401007387 */ /* 0x0001e40000100800 */
[----:B------:R-:W-:Y:S01]  /*0e20*/  FFMA.FTZ R16, R17, R17, R16 ;  /* 0x0000001111107223 */ /* 0x000fe20000010010 */
[----:B------:R-:W-:Y:S01]  /*0e30*/  FADD.FTZ R37, R37, R17 ;  /* 0x0000001125257221 */ /* 0x000fe20000010000 */
[----:B------:R1:W-:Y:S01]  /*0e40*/  STL [R1+0x3c], R17 ;  /* 0x00003c1101007387 */ /* 0x0003e20000100800 */
[----:B0-----:R-:W-:-:S05]  /*0e50*/  HADD2.F32 R20, -RZ, R21.H1_H1 ;  /* 0x30000015ff147230 */ /* 0x001fca0000004100 */
[----:B------:R-:W-:Y:S01]  /*0e60*/  FFMA.FTZ R16, R20, R20, R16 ;  /* 0x0000001414107223 */ /* 0x000fe20000010010 */
[--C-:B-1----:R-:W-:Y:S02]  /*0e70*/  HADD2.F32 R17, -RZ, R24.reuse.H0_H0 ;  /* 0x20000018ff117230 */ /* 0x102fe40000004100 */
[----:B------:R-:W-:Y:S01]  /*0e80*/  FADD.FTZ R37, R37, R20 ;  /* 0x0000001425257221 */ /* 0x000fe20000010000 */
[----:B------:R0:W-:Y:S02]  /*0e90*/  STL [R1+0x40], R20 ;  /* 0x0000401401007387 */ /* 0x0001e40000100800 */
[----:B------:R-:W-:Y:S01]  /*0ea0*/  FFMA.FTZ R16, R17, R17, R16 ;  /* 0x0000001111107223 */ /* 0x000fe20000010010 */
[----:B------:R-:W-:Y:S01]  /*0eb0*/  FADD.FTZ R37, R37, R17 ;  /* 0x0000001125257221 */ /* 0x000fe20000010000 */
[----:B------:R1:W-:Y:S01]  /*0ec0*/  STL [R1+0x44], R17 ;  /* 0x0000441101007387 */ /* 0x0003e20000100800 */
[----:B0-----:R-:W-:Y:S02]  /*0ed0*/  HADD2.F32 R20, -RZ, R24.H1_H1 ;  /* 0x30000018ff147230 */ /* 0x001fe40000004100 */
[----:B-1----:R-:W-:-:S03]  /*0ee0*/  HADD2.F32 R17, -RZ, R25.H0_H0 ;  /* 0x20000019ff117230 */ /* 0x002fc60000004100 */
[----:B------:R-:W-:Y:S01]  /*0ef0*/  FFMA.FTZ R16, R20, R20, R16 ;  /* 0x0000001414107223 */ /* 0x000fe20000010010 */
        /* <DEDUP_REMOVED lines=87> */
[----:B------:R-:W-:-:S02]  /*1470*/  FADD.FTZ R34, R34, R15 ;  /* 0x0000000f22227221 */ /* 0x000fc40000010000 */
[----:B------:R0:W-:Y:S01]  /*1480*/  STL [R1+0x6c], R17 ;  /* 0x00006c1101007387 */ /* 0x0001e20000100800 */
[----:B------:R-:W-:Y:S01]  /*1490*/  FFMA.FTZ R35, R16, R16, R35 ;  /* 0x0000001010237223 */ /* 0x000fe20000010023 */
[----:B------:R-:W-:Y:S01]  /*14a0*/  FADD.FTZ R34, R34, R16 ;  /* 0x0000001022227221 */ /* 0x000fe20000010000 */
[----:B0-----:R-:W-:Y:S02]  /*14b0*/  HADD2.F32 R17, -RZ, R18.H1_H1 ;  /* 0x30000012ff117230 */ /* 0x001fe40000004100 */
[----:B------:R-:W-:-:S03]  /*14c0*/  HADD2.F32 R18, -RZ, R19.H0_H0 ;  /* 0x20000013ff127230 */ /* 0x000fc60000004100 */
        /* <DEDUP_REMOVED lines=24> */
[----:B------:R-:W-:Y:S02]  /*1650*/  HADD2.F32 R61, -RZ, R27.H1_H1 ;  /* 0x3000001bff3d7230 */ /* 0x000fe40000004100 */
        /* <DEDUP_REMOVED lines=8> */
[----:B------:R1:W-:Y:S01]  /*16e0*/  STL [R1+0x28], R61 ;  /* 0x0000283d01007387 */ /* 0x0003e20000100800 */
[----:B------:R-:W-:-:S02]  /*16f0*/  IADD3.X R29, R31, UR9, RZ, P0, !PT ;  /* 0x000000091f1d7c10 */ /* 0x000fc400087fe4ff */
[----:B------:R-:W-:Y:S01]  /*1700*/  IADD3.X R31, R31, UR11, RZ, P1, !PT ;  /* 0x0000000b1f1f7c10 */ /* 0x000fe20008ffe4ff */
[----:B0-----:R-:W3:Y:S04]  /*1710*/  LDL R60, [R1+0x108] ;  /* 0x00010800013c7983 */ /* 0x001ee80000100800 */
[----:B------:R-:W5:Y:S04]  /*1720*/  LDG.E.64.CONSTANT R28, desc[UR6][R28.64] ;  /* 0x000000061c1c7981 */ /* 0x000f68000c1e9b00 */
[----:B------:R-:W5:Y:S01]  /*1730*/  LDG.E.64.CONSTANT R30, desc[UR6][R30.64] ;  /* 0x000000061e1e7981 */ /* 0x000f62000c1e9b00 */
[----:B--2---:R-:W-:-:S02]  /*1740*/  HADD2.F32 R26, -RZ, R32.H0_H0 ;  /* 0x20000020ff1a7230 */ /* 0x004fc40000004100 */
[----:B------:R-:W-:Y:S01]  /*1750*/  FFMA.FTZ R35, R61, R61, R35 ;  /* 0x0000003d3d237223 */ /* 0x000fe20000010023 */
[----:B------:R-:W-:-:S03]  /*1760*/  HADD2.F32 R27, -RZ, R32.H1_H1 ;  /* 0x30000020ff1b7230 */ /* 0x000fc60000004100 */
[----:B------:R-:W-:Y:S01]  /*1770*/  FFMA.FTZ R35, R26, R26, R35 ;  /* 0x0000001a1a237223 */ /* 0x000fe20000010023 */
[----:B------:R-:W-:-:S03]  /*1780*/  HADD2.F32 R32, -RZ, R33.H0_H0 ;  /* 0x20000021ff207230 */ /* 0x000fc60000004100 */
[----:B------:R-:W-:Y:S01]  /*1790*/  FFMA.FTZ R35, R27, R27, R35 ;  /* 0x0000001b1b237223 */ /* 0x000fe20000010023 */
[----:B------:R-:W-:Y:S01]  /*17a0*/  FADD.FTZ R34, R34, R61 ;  /* 0x0000003d22227221 */ /* 0x000fe20000010000 */
[----:B-1----:R-:W-:Y:S02]  /*17b0*/  HADD2.F32 R61, -RZ, R33.H1_H1 ;  /* 0x30000021ff3d7230 */ /* 0x002fe40000004100 */
[----:B------:R-:W-:Y:S02]  /*17c0*/  FFMA.FTZ R33, R32, R32, R35 ;  /* 0x0000002020217223 */ /* 0x000fe40000010023 */
[----:B------:R-:W0:Y:S01]  /*17d0*/  S2R R35, SR_TID.X ;  /* 0x0000000000237919 */ /* 0x000e220000002100 */
[----:B------:R-:W-:Y:S01]  /*17e0*/  FADD.FTZ R34, R34, R26 ;  /* 0x0000001a22227221 */ /* 0x000fe20000010000 */
[----:B------:R1:W-:Y:S03]  /*17f0*/  STL [R1+0x20], R32 ;  /* 0x0000202001007387 */ /* 0x0003e60000100800 */
[----:B------:R-:W-:Y:S01]  /*1800*/  FADD.FTZ R34, R34, R27 ;  /* 0x0000001b22227221 */ /* 0x000fe20000010000 */
[----:B------:R-:W-:Y:S01]  /*1810*/  STL [R1+0x1c], R61 ;  /* 0x00001c3d01007387 */ /* 0x000fe20000100800 */
[----:B------:R-:W-:-:S02]  /*1820*/  FFMA.FTZ R33, R61, R61, R33 ;  /* 0x0000003d3d217223 */ /* 0x000fc40000010021 */
[----:B-1----:R-:W-:-:S04]  /*1830*/  FADD.FTZ R32, R34, R32 ;  /* 0x0000002022207221 */ /* 0x002fc80000010000 */
[----:B------:R-:W-:Y:S01]  /*1840*/  FADD.FTZ R32, R32, R61 ;  /* 0x0000003d20207221 */ /* 0x000fe20000010000 */
[----:B------:R-:W-:Y:S01]  /*1850*/  BSSY B0, `(.L_x_3814) ;  /* 0x0000035000007945 */ /* 0x000fe20003800000 */
[----:B0-----:R-:W-:-:S03]  /*1860*/  ISETP.GT.U32.AND P0, PT, R35, 0x3f, PT ;  /* 0x0000003f2300780c */ /* 0x001fc60003f04070 */
[----:B---3--:R0:W-:Y:S02]  /*1870*/  STS.64 [R60], R32 ;  /* 0x000000203c007388 */ /* 0x0081e40000000a00 */
[----:B0-----:R-:W-:Y:S01]  /*1880*/  CS2R R32, SRZ ;  /* 0x0000000000207805 */ /* 0x001fe2000001ff00 */
[----:B------:R-:W-:Y:S07]  /*1890*/  BAR.SYNC.DEFER_BLOCKING 0x0 ;  /* 0x0000000000007b1d */ /* 0x000fee0000010000 */
        /* <DEDUP_REMOVED lines=20> */
[----:B------:R-:W-:Y:S01]  /*19e0*/  FADD.FTZ R35, R33, R35 ;  /* 0x0000002321237221 */ /* 0x000fe20000010000 */
[----:B------:R-:W0:Y:S02]  /*19f0*/  S2R R32, SR_TID.X ;  /* 0x0000000000207919 */ /* 0x000e240000002100 */
[----:B0-----:R-:W-:Y:S02]  /*1a00*/  SHF.L.U32 R33, R32, 0x3, RZ ;  /* 0x0000000320217819 */ /* 0x001fe400000006ff */
[----:B------:R-:W-:Y:S02]  /*1a10*/  IADD3 R32, R60, 0x8, RZ ;  /* 0x000000083c207810 */ /* 0x000fe40007ffe0ff */
[----:B------:R-:W-:Y:S02]  /*1a20*/  LOP3.LUT R33, R33, 0x18, RZ, 0xc0, !PT ;  /* 0x0000001821217812 */ /* 0x000fe400078ec0ff */
[----:B------:R-:W-:-:S05]  /*1a30*/  SHF.R.U32.HI R32, RZ, 0x2, R32 ;  /* 0x00000002ff207819 */ /* 0x000fca0000011620 */
[----:B------:R-:W-:-:S05]  /*1a40*/  IMAD R32, R32, 0x28, R61 ;  /* 0x0000002820207824 */ /* 0x000fca00078e023d */
[----:B------:R-:W-:-:S06]  /*1a50*/  IADD3 R32, R33, R32, RZ ;  /* 0x0000002021207210 */ /* 0x000fcc0007ffe0ff */
[----:B------:R-:W0:Y:S02]  /*1a60*/  LDS.64 R32, [R32] ;  /* 0x0000000020207984 */ /* 0x000e240000000a00 */
[----:B0-----:R-:W-:Y:S01]  /*1a70*/  FADD.FTZ R35, R35, R33 ;  /* 0x0000002123237221 */ /* 0x001fe20000010000 */
[----:B------:R-:W-:Y:S01]  /*1a80*/  FADD.FTZ R34, R34, R32 ;  /* 0x0000002022227221 */ /* 0x000fe20000010000 */
[----:B------:R-:W0:Y:S01]  /*1a90*/  S2R R33, SR_TID.X ;  /* 0x0000000000217919 */ /* 0x000e220000002100 */
[C---:B------:R-:W-:Y:S02]  /*1aa0*/  IADD3 R32, R60.reuse, 0xc, RZ ;  /* 0x0000000c3c207810 */ /* 0x040fe40007ffe0ff */
[----:B------:R-:W-:Y:S02]  /*1ab0*/  IADD3 R60, R60, 0x10, RZ ;  /* 0x000000103c3c7810 */ /* 0x000fe40007ffe0ff */
[----:B------:R-:W-:Y:S02]  /*1ac0*/  SHF.R.U32.HI R32, RZ, 0x2, R32 ;  /* 0x00000002ff207819 */ /* 0x000fe40000011620 */
[----:B------:R-:W-:-:S03]  /*1ad0*/  SHF.R.U32.HI R60, RZ, 0x2, R60 ;  /* 0x00000002ff3c7819 */ /* 0x000fc6000001163c */
[--C-:B------:R-:W-:Y:S02]  /*1ae0*/  IMAD R32, R32, 0x28, R61.reuse ;  /* 0x0000002820207824 */ /* 0x100fe400078e023d */
[----:B------:R-:W-:Y:S01]  /*1af0*/  IMAD R60, R60, 0x28, R61 ;  /* 0x000000283c3c7824 */ /* 0x000fe200078e023d */
[----:B0-----:R-:W-:-:S04]  /*1b00*/  SHF.L.U32 R33, R33, 0x3, RZ ;  /* 0x0000000321217819 */ /* 0x001fc800000006ff */
[----:B------:R-:W-:-:S04]  /*1b10*/  LOP3.LUT R33, R33, 0x18, RZ, 0xc0, !PT ;  /* 0x0000001821217812 */ /* 0x000fc800078ec0ff */
        /* <DEDUP_REMOVED lines=8> */
.L_x_3815:
[----:B------:R-:W-:Y:S05]  /*1ba0*/  BSYNC B0 ;  /* 0x0000000000007941 */ /* 0x000fea0003800000 */
.L_x_3814:
        /* <DEDUP_REMOVED lines=12> */
[----:B------:R-:W0:Y:S01]  /*1c70*/  S2R R35, SR_TID.X ;  /* 0x0000000000237919 */ /* 0x000e220000002100 */
[----:B------:R-:W1:Y:S01]  /*1c80*/  LDC R34, c[0x0][0x10] ;  /* 0x00000400ff227b82 */ /* 0x000e620000000800 */
[----:B------:R-:W1:Y:S01]  /*1c90*/  S2R R61, SR_CTAID.Y ;  /* 0x00000000003d7919 */ /* 0x000e620000002600 */
[----:B------:R-:W2:Y:S01]  /*1ca0*/  S2R R60, SR_CTAID.X ;  /* 0x00000000003c7919 */ /* 0x000ea20000002500 */
[----:B0-----:R-:W-:-:S04]  /*1cb0*/  SHF.R.U32.HI R35, RZ, 0x2, R35 ;  /* 0x00000002ff237819 */ /* 0x001fc80000011623 */
[----:B------:R-:W-:Y:S01]  /*1cc0*/  SHF.L.U32 R35, R35, 0x4, RZ ;  /* 0x0000000423237819 */ /* 0x000fe200000006ff */
[----:B-1----:R-:W-:-:S03]  /*1cd0*/  IMAD R34, R34, UR4, R61 ;  /* 0x0000000422227c24 */ /* 0x002fc6000f8e023d */
[----:B--2---:R-:W-:Y:S02]  /*1ce0*/  LOP3.LUT R35, R35, 0xfffffff0, R60, 0xe2, !PT ;  /* 0xfffffff023237812 */ /* 0x004fe400078ee23c */
[----:B------:R-:W0:Y:S02]  /*1cf0*/  LDC.64 R60, c[0x0][0x248] ;  /* 0x00009200ff3c7b82 */ /* 0x000e240000000a00 */
[----:B------:R-:W-:-:S04]  /*1d00*/  LEA R34, R34, R35, 0x8 ;  /* 0x0000002322227211 */ /* 0x000fc800078e40ff */
[----:B------:R-:W-:-:S05]  /*1d10*/  SHF.L.U32 R34, R34, 0x1, RZ ;  /* 0x0000000122227819 */ /* 0x000fca00000006ff */
[----:B0-----:R-:W-:-:S05]  /*1d20*/  IMAD.WIDE.U32 R34, R34, 0x4, R60 ;  /* 0x0000000422227825 */ /* 0x001fca00078e003c */
[----:B------:R0:W-:Y:S02]  /*1d30*/  STG.E.64 desc[UR6][R34.64], R32 ;  /* 0x0000002022007986 */ /* 0x0001e4000c101b06 */
.L_x_3817:
[----:B------:R-:W-:Y:S05]  /*1d40*/  BSYNC B0 ;  /* 0x0000000000007941 */ /* 0x000fea0003800000 */
.L_x_3816:
[----:B0-----:R-:W0:Y:S01]  /*1d50*/  S2R R32, SR_TID.X ;  /* 0x0000000000207919 */ /* 0x001e220000002100 */
[----:B------:R-:W-:Y:S01]  /*1d60*/  BAR.SYNC.DEFER_BLOCKING 0x0 ;  /* 0x0000000000007b1d */ /* 0x000fe20000010000 */
[C---:B0-----:R-:W-:Y:S02]  /*1d70*/  ISETP.NE.AND P1, PT, R32.reuse, RZ, PT ;  /* 0x000000ff2000720c */ /* 0x041fe40003f25270 */
[----:B------:R-:W-:-:S11]  /*1d80*/  ISETP.GT.U32.AND P0, PT, R32, 0xff, PT ;  /* 0x000000ff2000780c */ /* 0x000fd60003f04070 */
[----:B------:R-:W-:Y:S05]  /*1d90*/  @P1 BRA `(.L_x_3818) ;  /* 0x0000000000441947 */ /* 0x000fea0003800000 */
[----:B------:R-:W0:Y:S01]  /*1da0*/  S2R R34, SR_CTAID.X ;  /* 0x0000000000227919 */ /* 0x000e220000002500 */
[----:B------:R-:W1:Y:S01]  /*1db0*/  LDC.64 R32, c[0x0][0x250] ;  /* 0x00009400ff207b82 */ /* 0x000e620000000a00 */
[----:B------:R-:W1:Y:S01]  /*1dc0*/  S2R R35, SR_CTAID.Y ;  /* 0x0000000000237919 */ /* 0x000e620000002600 */
[----:B0-----:R-:W-:Y:S02]  /*1dd0*/  ISETP.NE.AND P1, PT, R34, RZ, PT ;  /* 0x000000ff2200720c */ /* 0x001fe40003f25270 */
[----:B------:R-:W-:Y:S01]  /*1de0*/  MOV R34, 0x7ffffff1 ;  /* 0x7ffffff100227802 */ /* 0x000fe20000000f00 */
[----:B-1----:R-:W-:-:S03]  /*1df0*/  IMAD.WIDE.U32 R32, R35, 0x4, R32 ;  /* 0x0000000423207825 */ /* 0x002fc600078e0020 */
[----:B------:R-:W-:Y:S01]  /*1e00*/  SEL R34, R34, 0x1, !P1 ;  /* 0x0000000122227807 */ /* 0x000fe20004800000 */
[----:B------:R-:W-:Y:S06]  /*1e10*/  MEMBAR.ALL.GPU ;  /* 0x0000000000007992 */ /* 0x000fec000000a000 */
[----:B------:R-:W-:-:S00]  /*1e20*/  ERRBAR ;  /* 0x00000000000079ab */ /* 0x000fc00000000000 */
[----:B------:R-:W-:Y:S06]  /*1e30*/  CGAERRBAR ;  /* 0x00000000000075ab */ /* 0x000fec0000000000 */
[----:B------:R0:W5:Y:S02]  /*1e40*/  ATOM.E.ADD.STRONG.GPU PT, R34, desc[UR6][R32.64], R34 ;  /* 0x000000222022798a */ /* 0x00016400081ee1c6 */
.L_x_3819:
[----:B------:R-:W2:Y:S04]  /*1e50*/  LD.E.STRONG.GPU R35, desc[UR6][R32.64] ;  /* 0x0000000620237980 */ /* 0x000ea8000c10f900 */
[----:B--2---:R-:W-:Y:S01]  /*1e60*/  CCTL.IVALL ;  /* 0x00000000ff00798f */ /* 0x004fe20002000000 */
[----:B------:R-:W-:Y:S05]  /*1e70*/  YIELD ;  /* 0x0000000000007946 */ /* 0x000fea0003800000 */
[----:B-----5:R-:W-:-:S04]  /*1e80*/  LOP3.LUT R35, R35, R34, RZ, 0x3c, !PT ;  /* 0x0000002223237212 */ /* 0x020fc800078e3cff */
[----:B------:R-:W-:-:S13]  /*1e90*/  ISETP.GT.AND P1, PT, R35, -0x1, PT ;  /* 0xffffffff2300780c */ /* 0x000fda0003f24270 */
[----:B------:R-:W-:Y:S05]  /*1ea0*/  @P1 BRA `(.L_x_3819) ;  /* 0xfffffffc00e81947 */ /* 0x000fea000383ffff */
.L_x_3818:
[----:B------:R-:W-:Y:S05]  /*1eb0*/  WARPSYNC.ALL ;  /* 0x0000000000007948 */ /* 0x000fea0003800000 */
[----:B------:R-:W1:Y:S01]  /*1ec0*/  S2R R35, SR_CTAID.Y ;  /* 0x0000000000237919 */ /* 0x000e620000002600 */
[----:B0-----:R-:W1:Y:S01]  /*1ed0*/  @!P0 LDC R32, c[0x0][0x10] ;  /* 0x00000400ff208b82 */ /* 0x001e620000000800 */
[----:B------:R-:W-:Y:S01]  /*1ee0*/  ULDC.64 UR8, c[0x0][0x240] ;  /* 0x0000900000087ab9 */ /* 0x000fe20000000a00 */
[----:B------:R-:W0:Y:S01]  /*1ef0*/  S2R R60, SR_TID.X ;  /* 0x00000000003c7919 */ /* 0x000e220000002100 */
[----:B-1----:R-:W-:-:S05]  /*1f00*/  @!P0 IMAD R32, R32, UR4, R35 ;  /* 0x0000000420208c24 */ /* 0x002fca000f8e0223 */
[----:B------:R-:W1:Y:S01]  /*1f10*/  @!P0 LDC.64 R34, c[0x0][0x248] ;  /* 0x00009200ff228b82 */ /* 0x000e620000000a00 */
[----:B0-----:R-:W-:-:S04]  /*1f20*/  @!P0 LOP3.LUT R33, R60, 0x7ffffff0, RZ, 0xc0, !PT ;  /* 0x7ffffff03c218812 */ /* 0x001fc800078ec0ff */
[----:B------:R-:W-:Y:S02]  /*1f30*/  @!P0 LEA R32, R32, R33, 0x8 ;  /* 0x0000002120208211 */ /* 0x000fe400078e40ff */
[----:B------:R-:W-:-:S04]  /*1f40*/  @!P0 LOP3.LUT R33, R60, 0xf, RZ, 0xc0, !PT ;  /* 0x0000000f3c218812 */ /* 0x000fc800078ec0ff */
[----:B------:R-:W-:-:S04]  /*1f50*/  @!P0 IADD3 R32, R32, R33, RZ ;  /* 0x0000002120208210 */ /* 0x000fc80007ffe0ff */
[----:B------:R-:W-:-:S05]  /*1f60*/  @!P0 SHF.L.U32 R32, R32, 0x1, RZ ;  /* 0x0000000120208819 */ /* 0x000fca00000006ff */
[----:B-1----:R-:W-:Y:S01]  /*1f70*/  @!P0 IMAD.WIDE.U32 R32, R32, 0x4, R34 ;  /* 0x0000000420208825 */ /* 0x002fe200078e0022 */
[----:B------:R-:W-:Y:S06]  /*1f80*/  BAR.SYNC.DEFER_BLOCKING 0x0 ;  /* 0x0000000000007b1d */ /* 0x000fec0000010000 */
[----:B------:R-:W2:Y:S01]  /*1f90*/  @!P0 LDG.E.64 R32, desc[UR6][R32.64] ;  /* 0x0000000620208981 */ /* 0x000ea2000c1e1b00 */
[----:B------:R-:W-:Y:S01]  /*1fa0*/  HFMA2.MMA R34, -RZ, RZ, 0, 0 ;  /* 0x00000000ff227435 */ /* 0x000fe200000001ff */
[----:B------:R-:W-:Y:S01]  /*1fb0*/  ISETP.EQ.U32.AND P1, PT, RZ, UR8, PT ;  /* 0x00000008ff007c0c */ /* 0x000fe2000bf22070 */
[----:B------:R-:W-:Y:S01]  /*1fc0*/  BSSY B0, `(.L_x_3820) ;  /* 0x000002b000007945 */ /* 0x000fe20003800000 */
[----:B------:R-:W0:Y:S03]  /*1fd0*/  S2R R61, SR_CTAID.X ;  /* 0x00000000003d7919 */ /* 0x000e260000002500 */
[----:B--2---:R-:W-:Y:S01]  /*1fe0*/  @!P0 FADD.FTZ R34, RZ, R32 ;  /* 0x00000020ff228221 */ /* 0x004fe20000010000 */
[----:B------:R-:W-:Y:S01]  /*1ff0*/  MOV R32, RZ ;  /* 0x000000ff00207202 */ /* 0x000fe20000000f00 */
[----:B------:R-:W-:Y:S01]  /*2000*/  @!P0 FADD.FTZ R32, RZ, R33 ;  /* 0x00000021ff208221 */ /* 0x000fe20000010000 */
[----:B------:R-:W-:-:S02]  /*2010*/  LOP3.LUT P0, RZ, R60, 0xffffff0f, RZ, 0xc0, !PT ;  /* 0xffffff0f3cff7812 */ /* 0x000fc4000780c0ff */
[----:B------:R-:W1:Y:S02]  /*2020*/  SHFL.BFLY PT, R33, R34, 0x8, 0x1f ;  /* 0x0d001f0022217f89 */ /* 0x000e6400000e0000 */
[----:B-1----:R-:W-:Y:S02]  /*2030*/  FADD.FTZ R34, R33, R34 ;  /* 0x0000002221227221 */ /* 0x002fe40000010000 */
[----:B------:R-:W1:Y:S02]  /*2040*/  SHFL.BFLY PT, R33, R32, 0x8, 0x1f ;  /* 0x0d001f0020217f89 */ /* 0x000e6400000e0000 */
[----:B-1----:R-:W-:Y:S02]  /*2050*/  FADD.FTZ R32, R33, R32 ;  /* 0x0000002021207221 */ /* 0x002fe40000010000 */
[----:B------:R-:W1:Y:S02]  /*2060*/  SHFL.BFLY PT, R33, R34, 0x4, 0x1f ;  /* 0x0c801f0022217f89 */ /* 0x000e6400000e0000 */
[----:B-1----:R-:W-:-:S02]  /*2070*/  FADD.FTZ R34, R34, R33 ;  /* 0x0000002122227221 */ /* 0x002fc40000010000 */
        /* <DEDUP_REMOVED lines=17> */
[----:B------:R-:W-:Y:S01]  /*2190*/  BAR.SYNC.DEFER_BLOCKING 0x0 ;  /* 0x0000000000007b1d */ /* 0x000fe20000010000 */
[----:B0-----:R-:W-:-:S04]  /*21a0*/  LOP3.LUT P0, RZ, R61, 0xf, RZ, 0xc0, !PT ;  /* 0x0000000f3dff7812 */ /* 0x001fc8000780c0ff */
[----:B------:R-:W-:-:S04]  /*21b0*/  ISETP.GT.U32.OR P0, PT, R60, 0xf, P0 ;  /* 0x0000000f3c00780c */ /* 0x000fc80000704470 */
[----:B------:R-:W-:-:S13]  /*21c0*/  ISETP.EQ.OR.EX P0, PT, RZ, UR9, P0, P1 ;  /* 0x00000009ff007c0c */ /* 0x000fda0008702710 */
[----:B-1----:R-:W-:Y:S05]  /*21d0*/  @P0 BRA `(.L_x_3821) ;  /* 0x0000000000240947 */ /* 0x002fea0003800000 */
[----:B------:R-:W2:Y:S01]  /*21e0*/  LDL R61, [R1+0x7c] ;  /* 0x00007c00013d7983 */ /* 0x000ea20000100800 */
[----:B------:R-:W-:Y:S02]  /*21f0*/  SHF.R.S32.HI R34, RZ, 0x1f, R60 ;  /* 0x0000001fff227819 */ /* 0x000fe4000001143c */
[----:B------:R-:W-:-:S04]  /*2200*/  LEA R33, P0, R0, R60, 0x4 ;  /* 0x0000003c00217211 */ /* 0x000fc800078020ff */
[----:B--2---:R-:W-:Y:S02]  /*2210*/  LEA.HI.X R34, R0, R34, R61, 0x4, P0 ;  /* 0x0000002200227211 */ /* 0x004fe400000f243d */
[----:B------:R-:W-:-:S04]  /*2220*/  LEA R32, P0, R33, UR8, 0x3 ;  /* 0x0000000821207c11 */ /* 0x000fc8000f8018ff */
[----:B------:R-:W-:Y:S02]  /*2230*/  LEA.HI.X R33, R33, UR9, R34, 0x3, P0 ;  /* 0x0000000921217c11 */ /* 0x000fe400080f1c22 */
[----:B------:R-:W-:-:S06]  /*2240*/  LEA R34, R60, UR5, 0x3 ;  /* 0x000000053c227c11 */ /* 0x000fcc000f8e18ff */
[----:B------:R-:W0:Y:S04]  /*2250*/  LDS.64 R34, [R34] ;  /* 0x0000000022227984 */ /* 0x000e280000000a00 */
[----:B0-----:R0:W-:Y:S02]  /*2260*/  STG.E.64 desc[UR6][R32.64], R34 ;  /* 0x0000002220007986 */ /* 0x0011e4000c101b06 */
.L_x_3821:
[----:B------:R-:W-:Y:S05]  /*2270*/  BSYNC B0 ;  /* 0x0000000000007941 */ /* 0x000fea0003800000 */
.L_x_3820:
[----:B0-----:R-:W2:Y:S01]  /*2280*/  LDL.LU R35, [R1+0x10] ;  /* 0x0000100001237983 */ /* 0x001ea20000300800 */
[----:B------:R-:W-:Y:S01]  /*2290*/  ULDC.64 UR10, c[0x0][0x210] ;  /* 0x00008400000a7ab9 */ /* 0x000fe20000000a00 */
[----:B------:R-:W-:Y:S02]  /*22a0*/  ULDC UR8, c[0x0][0x230] ;  /* 0x00008c0000087ab9 */ /* 0x000fe40000000800 */
[----:B------:R-:W3:Y:S01]  /*22b0*/  LDL R34, [R1+0x104] ;  /* 0x0001040001227983 */ /* 0x000ee20000100800 */
[----:B------:R-:W-:-:S03]  /*22c0*/  LEA R32, P0, R36, UR10, 0x1 ;  /* 0x0000000a24207c11 */ /* 0x000fc6000f8008ff */
[----:B------:R0:W-:Y:S04]  /*22d0*/  STL [R1+0x10c], R0 ;  /* 0x00010c0001007387 */ /* 0x0001e80000100800 */
[----:B0-----:R-:W4:Y:S01]  /*22e0*/  LDL.LU R0, [R1] ;  /* 0x0000000001007983 */ /* 0x001f220000300800 */
[----:B--2---:R-:W-:-:S03]  /*22f0*/  LEA.HI.X R33, R36, UR11, R35, 0x1, P0 ;  /* 0x0000000b24217c11 */ /* 0x004fc600080f0c23 */
[----:B---3--:R-:W0:Y:S01]  /*2300*/  LDS.64 R34, [R34+UR5] ;  /* 0x0000000522227984 */ /* 0x008e220008000a00 */
[--C-:B-----5:R-:W-:Y:S02]  /*2310*/  HADD2.F32 R36, -RZ, R30.reuse.H0_H0 ;  /* 0x2000001eff247230 */ /* 0x120fe40000004100 */
[----:B0-----:R-:W-:Y:S01]  /*2320*/  FADD.FTZ R35, R35, UR8 ;  /* 0x0000000823237e21 */ /* 0x001fe20008010000 */
[--C-:B------:R-:W-:Y:S01]  /*2330*/  FADD.FTZ R61, R54, -R34.reuse ;  /* 0x80000022363d7221 */ /* 0x100fe20000010000 */
[--C-:B------:R-:W-:Y:S01]  /*2340*/  FADD.FTZ R59, R59, -R34.reuse ;  /* 0x800000223b3b7221 */ /* 0x100fe20000010000 */
[----:B------:R-:W-:Y:S02]  /*2350*/  HADD2.F32 R30, -RZ, R30.H1_H1 ;  /* 0x3000001eff1e7230 */ /* 0x000fe40000004100 */
[--C-:B------:R-:W-:Y:S01]  /*2360*/  FADD.FTZ R57, R57, -R34.reuse ;  /* 0x8000002239397221 */ /* 0x100fe20000010000 */
[----:B------:R-:W-:Y:S01]  /*2370*/  FADD.FTZ R56, R56, -R34 ;  /* 0x8000002238387221 */ /* 0x000fe20000010000 */
[----:B------:R-:W0:Y:S01]  /*2380*/  MUFU.RSQ R35, R35 ;  /* 0x0000002300237308 */ /* 0x000e220000001400 */
[----:B------:R-:W-:-:S02]  /*2390*/  HADD2.F32 R54, -RZ, R28.H0_H0 ;  /* 0x2000001cff367230 */ /* 0x000fc40000004100 */
        /* <DEDUP_REMOVED lines=15> */
[----:B0-----:R-:W-:Y:S01]  /*2490*/  FMUL.FTZ R61, R61, R35 ;  /* 0x000000233d3d7220 */ /* 0x001fe20000410000 */
[--C-:B------:R-:W-:Y:S01]  /*24a0*/  FADD.FTZ R20, R20, -R34.reuse ;  /* 0x8000002214147221 */ /* 0x100fe20000010000 */
[--C-:B------:R-:W-:Y:S01]  /*24b0*/  FADD.FTZ R22, R22, -R34.reuse ;  /* 0x8000002216167221 */ /* 0x100fe20000010000 */
[----:B------:R-:W-:Y:S01]  /*24c0*/  FADD.FTZ R24, R24, -R34 ;  /* 0x8000002218187221 */ /* 0x000fe20000010000 */
[----:B------:R-:W-:Y:S01]  /*24d0*/  FFMA.FTZ R61, R61, R54, R36 ;  /* 0x000000363d3d7223 */ /* 0x000fe20000010024 */
[--C-:B------:R-:W-:Y:S01]  /*24e0*/  FADD.FTZ R25, R25, -R34.reuse ;  /* 0x8000002219197221 */ /* 0x100fe20000010000 */
[--C-:B------:R-:W-:Y:S01]  /*24f0*/  FADD.FTZ R27, R27, -R34.reuse ;  /* 0x800000221b1b7221 */ /* 0x100fe20000010000 */
[----:B------:R-:W-:Y:S01]  /*2500*/  FADD.FTZ R26, R26, -R34 ;  /* 0x800000221a1a7221 */ /* 0x000fe20000010000 */
[----:B------:R-:W-:Y:S01]  /*2510*/  FMUL.FTZ R60, R61, -1.4426950216293334961 ;  /* 0xbfb8aa3b3d3c7820 */ /* 0x000fe20000410000 */
[----:B------:R-:W-:-:S05]  /*2520*/  ULDC.64 UR8, c[0x0][0x238] ;  /* 0x00008e0000087ab9 */ /* 0x000fca0000000a00 */
[----:B------:R-:W0:Y:S01]  /*2530*/  MUFU.EX2 R60, R60 ;  /* 0x0000003c003c7308 */ /* 0x000e220000000800 */
[----:B------:R-:W-:Y:S02]  /*2540*/  HADD2.F32 R28, -RZ, R28.H1_H1 ;  /* 0x3000001cff1c7230 */ /* 0x000fe40000004100 */
        /* <DEDUP_REMOVED lines=10> */
[----:B------:R-:W-:Y:S01]  /*25f0*/  F2FP.F16.F32.PACK_AB R60, R61, R60 ;  /* 0x0000003c3d3c723e */ /* 0x000fe200000000ff */
[----:B------:R-:W-:-:S03]  /*2600*/  FADD.FTZ R61, R58, -R34 ;  /* 0x800000223a3d7221 */ /* 0x000fc60000010000 */
[----:B------:R-:W-:Y:S01]  /*2610*/  PRMT R59, R60, 0x7632, R59 ;  /* 0x000076323c3b7816 */ /* 0x000fe2000000003b */
[----:B------:R-:W-:Y:S02]  /*2620*/  HADD2.F32 R58, -RZ, R31.H0_H0 ;  /* 0x2000001fff3a7230 */ /* 0x000fe40000004100 */
[----:B------:R-:W-:Y:S02]  /*2630*/  FMUL.FTZ R61, R35, R61 ;  /* 0x0000003d233d7220 */ /* 0x000fe40000410000 */
[----:B------:R0:W-:Y:S04]  /*2640*/  STG.E.U16 desc[UR6][R32.64+0x2], R59 ;  /* 0x0000023b20007986 */ /* 0x0001e8000c101506 */
[----:B------:R1:W-:Y:S01]  /*2650*/  STG.E.U16 desc[UR6][R32.64], R60 ;  /* 0x0000003c20007986 */ /* 0x0003e2000c101506 */
[----:B0-----:R-:W-:-:S05]  /*2660*/  HADD2.F32 R59, -RZ, R29.H0_H0 ;  /* 0x2000001dff3b7230 */ /* 0x001fca0000004100 */
[----:B------:R-:W-:-:S04]  /*2670*/  FFMA.FTZ R61, R61, R59, R58 ;  /* 0x0000003b3d3d7223 */ /* 0x000fc8000001003a */
[----:B-1----:R-:W-:-:S06]  /*2680*/  FMUL.FTZ R60, R61, -1.4426950216293334961 ;  /* 0xbfb8aa3b3d3c7820 */ /* 0x002fcc0000410000 */
[----:B------:R-:W0:Y:S01]  /*2690*/  MUFU.EX2 R60, R60 ;  /* 0x0000003c003c7308 */ /* 0x000e220000000800 */
[----:B------:R-:W-:Y:S02]  /*26a0*/  HADD2.F32 R29, -RZ, R29.H1_H1 ;  /* 0x3000001dff1d7230 */ /* 0x000fe40000004100 */
[----:B0-----:R-:W-:-:S06]  /*26b0*/  FADD.FTZ R60, R60, 1 ;  /* 0x3f8000003c3c7421 */ /* 0x001fcc0000010000 */
[----:B------:R-:W0:Y:S01]  /*26c0*/  MUFU.RCP R60, R60 ;  /* 0x0000003c003c7308 */ /* 0x000e220000001000 */
[----:B------:R-:W-:Y:S02]  /*26d0*/  HADD2.F32 R31, -RZ, R31.H1_H1 ;  /* 0x3000001fff1f7230 */ /* 0x000fe40000004100 */
        /* <DEDUP_REMOVED lines=8> */
[----:B------:R-:W-:Y:S02]  /*2760*/  F2FP.F16.F32.PACK_AB R60, R61, R60 ;  /* 0x0000003c3d3c723e */ /* 0x000fe400000000ff */
[----:B------:R-:W2:Y:S02]  /*2770*/  LDL.LU R61, [R1+0x4] ;  /* 0x00000400013d7983 */ /* 0x000ea40000300800 */
[----:B------:R-:W-:-:S05]  /*2780*/  PRMT R57, R60, 0x7632, R57 ;  /* 0x000076323c397816 */ /* 0x000fca0000000039 */
[----:B------:R4:W-:Y:S02]  /*2790*/  STG.E.U16 desc[UR6][R32.64+0x6], R57 ;  /* 0x0000063920007986 */ /* 0x0009e4000c101506 */
[----:B----4-:R-:W-:Y:S02]  /*27a0*/  FADD.FTZ R57, R0, -R34 ;  /* 0x8000002200397221 */ /* 0x010fe40000010000 */
[----:B------:R-:W3:Y:S04]  /*27b0*/  LDL.LU R0, [R1+0xc] ;  /* 0x00000c0001007983 */ /* 0x000ee80000300800 */
[----:B------:R0:W-:Y:S01]  /*27c0*/  STG.E.U16 desc[UR6][R32.64+0x4], R60 ;  /* 0x0000043c20007986 */ /* 0x0001e2000c101506 */
[C---:B------:R-:W-:Y:S01]  /*27d0*/  FMUL.FTZ R57, R35.reuse, R57 ;  /* 0x0000003923397220 */ /* 0x040fe20000410000 */
[----:B------:R-:W-:-:S03]  /*27e0*/  FMUL.FTZ R56, R35, R56 ;  /* 0x0000003823387220 */ /* 0x000fc60000410000 */
[----:B------:R-:W-:Y:S01]  /*27f0*/  FFMA.FTZ R57, R28, R57, R30 ;  /* 0x000000391c397223 */ /* 0x000fe2000001001e */
[----:B------:R-:W-:Y:S01]  /*2800*/  FFMA.FTZ R56, R59, R56, R58 ;  /* 0x000000383b387223 */ /* 0x000fe2000001003a */
[----:B------:R-:W-:Y:S02]  /*2810*/  FMUL.FTZ R55, R35, R55 ;  /* 0x0000003723377220 */ /* 0x000fe40000410000 */
[----:B0-----:R-:W-:Y:S02]  /*2820*/  FMUL.FTZ R60, R57, -1.4426950216293334961 ;  /* 0xbfb8aa3b393c7820 */ /* 0x001fe40000410000 */
[----:B------:R-:W-:-:S04]  /*2830*/  FFMA.FTZ R55, R29, R55, R31 ;  /* 0x000000371d377223 */ /* 0x000fc8000001001f */
[----:B------:R-:W0:Y:S02]  /*2840*/  MUFU.EX2 R60, R60 ;  /* 0x0000003c003c7308 */ /* 0x000e240000000800 */
[----:B0-----:R-:W-:-:S06]  /*2850*/  FADD.FTZ R60, R60, 1 ;  /* 0x3f8000003c3c7421 */ /* 0x001fcc0000010000 */
[----:B------:R-:W0:Y:S02]  /*2860*/  MUFU.RCP R60, R60 ;  /* 0x0000003c003c7308 */ /* 0x000e240000001000 */
[----:B0-----:R-:W-:Y:S01]  /*2870*/  FMUL.FTZ R57, R57, R60 ;  /* 0x0000003c39397220 */ /* 0x001fe20000410000 */
[----:B--2---:R-:W-:-:S04]  /*2880*/  FADD.FTZ R32, R61, -R34 ;  /* 0x800000223d207221 */ /* 0x004fc80000010000 */
[----:B------:R-:W-:-:S04]  /*2890*/  FMUL.FTZ R32, R35, R32 ;  /* 0x0000002023207220 */ /* 0x000fc80000410000 */
[----:B------:R-:W-:-:S04]  /*28a0*/  FFMA.FTZ R32, R54, R32, R36 ;  /* 0x0000002036207223 */ /* 0x000fc80000010024 */
[----:B------:R-:W-:-:S06]  /*28b0*/  FMUL.FTZ R33, R32, -1.4426950216293334961 ;  /* 0xbfb8aa3b20217820 */ /* 0x000fcc0000410000 */
[----:B------:R-:W0:Y:S02]  /*28c0*/  MUFU.EX2 R33, R33 ;  /* 0x0000002100217308 */ /* 0x000e240000000800 */
[----:B0-----:R-:W-:-:S06]  /*28d0*/  FADD.FTZ R33, R33, 1 ;  /* 0x3f80000021217421 */ /* 0x001fcc0000010000 */
[----:B------:R-:W0:Y:S02]  /*28e0*/  MUFU.RCP R33, R33 ;  /* 0x0000002100217308 */ /* 0x000e240000001000 */
[----:B0-----:R-:W-:Y:S01]  /*28f0*/  FMUL.FTZ R33, R32, R33 ;  /* 0x0000002120217220 */ /* 0x001fe20000410000 */
[----:B------:R-:W-:-:S04]  /*2900*/  FMUL.FTZ R32, R56, -1.4426950216293334961 ;  /* 0xbfb8aa3b38207820 */ /* 0x000fc80000410000 */
[----:B------:R0:W-:Y:S02]  /*2910*/  STL [R1+0xcc], R33 ;  /* 0x0000cc2101007387 */ /* 0x0001e40000100800 */
[----:B------:R-:W1:Y:S01]  /*2920*/  MUFU.EX2 R32, R32 ;  /* 0x0000002000207308 */ /* 0x000e620000000800 */
[----:B0-----:R-:W-:-:S07]  /*2930*/  FMUL.FTZ R33, R55, -1.4426950216293334961 ;  /* 0xbfb8aa3b37217820 */ /* 0x001fce0000410000 */
[----:B------:R-:W0:Y:S01]  /*2940*/  MUFU.EX2 R33, R33 ;  /* 0x0000002100217308 */ /* 0x000e220000000800 */
[----:B-1----:R-:W-:-:S07]  /*2950*/  FADD.FTZ R32, R32, 1 ;  /* 0x3f80000020207421 */ /* 0x002fce0000010000 */
[----:B------:R-:W1:Y:S01]  /*2960*/  MUFU.RCP R32, R32 ;  /* 0x0000002000207308 */ /* 0x000e620000001000 */
[----:B0-----:R-:W-:-:S07]  /*2970*/  FADD.FTZ R33, R33, 1 ;  /* 0x3f80000021217421 */ /* 0x001fce0000010000 */
[----:B------:R-:W0:Y:S01]  /*2980*/  MUFU.RCP R33, R33 ;  /* 0x0000002100217308 */ /* 0x000e220000001000 */
[----:B------:R3:W-:Y:S02]  /*2990*/  STL [R1+0xc0], R57 ;  /* 0x0000c03901007387 */ /* 0x0007e40000100800 */
[----:B---3--:R-:W-:Y:S01]  /*29a0*/  FADD.FTZ R57, R0, -R34 ;  /* 0x8000002200397221 */ /* 0x008fe20000010000 */
[----:B-1----:R-:W-:-:S05]  /*29b0*/  FMUL.FTZ R0, R56, R32 ;  /* 0x0000002038007220 */ /* 0x002fca0000410000 */
[----:B------:R0:W-:Y:S04]  /*29c0*/  STL [R1+0xbc], R0 ;  /* 0x0000bc0001007387 */ /* 0x0001e80000100800 */
[----:B------:R-:W2:Y:S01]  /*29d0*/  LDL.LU R56, [R1+0x14] ;  /* 0x0000140001387983 */ /* 0x000ea20000300800 */
[----:B0-----:R-:W-:-:S05]  /*29e0*/  FMUL.FTZ R0, R55, R33 ;  /* 0x0000002137007220 */ /* 0x001fca0000410000 */
[----:B------:R0:W-:Y:S04]  /*29f0*/  STL [R1+0xb8], R0 ;  /* 0x0000b80001007387 */ /* 0x0001e80000100800 */
[----:B0-----:R-:W3:Y:S01]  /*2a00*/  LDL.LU R0, [R1+0x18] ;  /* 0x0000180001007983 */ /* 0x001ee20000300800 */
[C---:B------:R-:W-:Y:S01]  /*2a10*/  FMUL.FTZ R57, R35.reuse, R57 ;  /* 0x0000003923397220 */ /* 0x040fe20000410000 */
[----:B------:R-:W-:-:S03]  /*2a20*/  FMUL.FTZ R53, R35, R53 ;  /* 0x0000003523357220 */ /* 0x000fc60000410000 */
[----:B------:R-:W-:Y:S01]  /*2a30*/  FFMA.FTZ R57, R54, R57, R36 ;  /* 0x0000003936397223 */ /* 0x000fe20000010024 */
[----:B------:R-:W-:-:S03]  /*2a40*/  FFMA.FTZ R53, R28, R53, R30 ;  /* 0x000000351c357223 */ /* 0x000fc6000001001e */
[----:B------:R-:W-:Y:S01]  /*2a50*/  FMUL.FTZ R32, R57, -1.4426950216293334961 ;  /* 0xbfb8aa3b39207820 */ /* 0x000fe20000410000 */
[----:B------:R-:W-:-:S05]  /*2a60*/  FMUL.FTZ R33, R53, -1.4426950216293334961 ;  /* 0xbfb8aa3b35217820 */ /* 0x000fca0000410000 */
[----:B------:R-:W0:Y:S08]  /*2a70*/  MUFU.EX2 R32, R32 ;  /* 0x0000002000207308 */ /* 0x000e300000000800 */
[----:B------:R-:W1:Y:S01]  /*2a80*/  MUFU.EX2 R33, R33 ;  /* 0x0000002100217308 */ /* 0x000e620000000800 */
[----:B0-----:R-:W-:Y:S01]  /*2a90*/  FADD.FTZ R32, R32, 1 ;  /* 0x3f80000020207421 */ /* 0x001fe20000010000 */
[----:B-1----:R-:W-:-:S06]  /*2aa0*/  FADD.FTZ R33, R33, 1 ;  /* 0x3f80000021217421 */ /* 0x002fcc0000010000 */
[----:B------:R-:W0:Y:S08]  /*2ab0*/  MUFU.RCP R32, R32 ;  /* 0x0000002000207308 */ /* 0x000e300000001000 */
[----:B------:R-:W1:Y:S01]  /*2ac0*/  MUFU.RCP R33, R33 ;  /* 0x0000002100217308 */ /* 0x000e620000001000 */
[----:B0-----:R-:W-:Y:S01]  /*2ad0*/  FMUL.FTZ R55, R57, R32 ;  /* 0x0000002039377220 */ /* 0x001fe20000410000 */
[----:B-1----:R-:W-:-:S04]  /*2ae0*/  FMUL.FTZ R53, R53, R33 ;  /* 0x0000002135357220 */ /* 0x002fc80000410000 */
[----:B------:R0:W-:Y:S04]  /*2af0*/  STL [R1+0xb4], R55 ;  /* 0x0000b43701007387 */ /* 0x0001e80000100800 */
[----:B------:R2:W-:Y:S04]  /*2b00*/  STL [R1+0xb0], R53 ;  /* 0x0000b03501007387 */ /* 0x0005e80000100800 */
[----:B0-----:R-:W4:Y:S01]  /*2b10*/  LDL.LU R55, [R1+0x30] ;  /* 0x0000300001377983 */ /* 0x001f220000300800 */
        /* <DEDUP_REMOVED lines=8> */
[----:B0-----:R-:W-:-:S07]  /*2ba0*/  FADD.FTZ R32, R32, 1 ;  /* 0x3f80000020207421 */ /* 0x001fce0000010000 */
[----:B------:R-:W0:Y:S01]  /*2bb0*/  MUFU.RCP R32, R32 ;  /* 0x0000002000207308 */ /* 0x000e220000001000 */
[----:B-1----:R-:W-:-:S07]  /*2bc0*/  FADD.FTZ R33, R33, 1 ;  /* 0x3f80000021217421 */ /* 0x002fce0000010000 */
[----:B------:R-:W1:Y:S01]  /*2bd0*/  MUFU.RCP R33, R33 ;  /* 0x0000002100217308 */ /* 0x000e620000001000 */
[----:B0-----:R-:W-:-:S05]  /*2be0*/  FMUL.FTZ R52, R52, R32 ;  /* 0x0000002034347220 */ /* 0x001fca0000410000 */
[----:B------:R3:W-:Y:S01]  /*2bf0*/  STL [R1+0xac], R52 ;  /* 0x0000ac3401007387 */ /* 0x0007e20000100800 */
[----:B--2---:R-:W-:-:S03]  /*2c00*/  FADD.FTZ R53, R56, -R34 ;  /* 0x8000002238357221 */ /* 0x004fc60000010000 */
[----:B------:R-:W2:Y:S01]  /*2c10*/  LDL.LU R56, [R1+0x34] ;  /* 0x0000340001387983 */ /* 0x000ea20000300800 */
[----:B---3--:R-:W-:Y:S01]  /*2c20*/  FADD.FTZ R52, R0, -R34 ;  /* 0x8000002200347221 */ /* 0x008fe20000010000 */
[----:B-1----:R-:W-:-:S05]  /*2c30*/  FMUL.FTZ R0, R51, R33 ;  /* 0x0000002133007220 */ /* 0x002fca0000410000 */
[----:B------:R0:W-:Y:S04]  /*2c40*/  STL [R1+0xa8], R0 ;  /* 0x0000a80001007387 */ /* 0x0001e80000100800 */
[----:B0-----:R-:W3:Y:S01]  /*2c50*/  LDL.LU R0, [R1+0x38] ;  /* 0x0000380001007983 */ /* 0x001ee20000300800 */
[----:B------:R-:W-:-:S04]  /*2c60*/  FMUL.FTZ R53, R35, R53 ;  /* 0x0000003523357220 */ /* 0x000fc80000410000 */
[----:B------:R-:W-:-:S04]  /*2c70*/  FFMA.FTZ R53, R54, R53, R36 ;  /* 0x0000003536357223 */ /* 0x000fc80000010024 */
[----:B------:R-:W-:-:S06]  /*2c80*/  FMUL.FTZ R32, R53, -1.4426950216293334961 ;  /* 0xbfb8aa3b35207820 */ /* 0x000fcc0000410000 */
[----:B------:R-:W0:Y:S02]  /*2c90*/  MUFU.EX2 R32, R32 ;  /* 0x0000002000207308 */ /* 0x000e240000000800 */
[----:B0-----:R-:W-:-:S06]  /*2ca0*/  FADD.FTZ R32, R32, 1 ;  /* 0x3f80000020207421 */ /* 0x001fcc0000010000 */
[----:B------:R-:W0:Y:S01]  /*2cb0*/  MUFU.RCP R32, R32 ;  /* 0x0000002000207308 */ /* 0x000e220000001000 */
[----:B------:R-:W-:-:S04]  /*2cc0*/  FMUL.FTZ R52, R35, R52 ;  /* 0x0000003423347220 */ /* 0x000fc80000410000 */
[----:B------:R-:W-:-:S04]  /*2cd0*/  FFMA.FTZ R52, R28, R52, R30 ;  /* 0x000000341c347223 */ /* 0x000fc8000001001e */
[----:B------:R-:W-:Y:S01]  /*2ce0*/  FMUL.FTZ R33, R52, -1.4426950216293334961 ;  /* 0xbfb8aa3b34217820 */ /* 0x000fe20000410000 */
[----:B0-----:R-:W-:-:S05]  /*2cf0*/  FMUL.FTZ R51, R53, R32 ;  /* 0x0000002035337220 */ /* 0x001fca0000410000 */
[----:B------:R4:W-:Y:S01]  /*2d00*/  STL [R1+0xa4], R51 ;  /* 0x0000a43301007387 */ /* 0x0009e20000100800 */
[----:B------:R-:W0:Y:S01]  /*2d10*/  MUFU.EX2 R33, R33 ;  /* 0x0000002100217308 */ /* 0x000e220000000800 */
[----:B----4-:R-:W-:Y:S02]  /*2d20*/  FADD.FTZ R51, R55, -R34 ;  /* 0x8000002237337221 */ /* 0x010fe40000010000 */
[----:B------:R-:W4:Y:S01]  /*2d30*/  LDL.LU R55, [R1+0x3c] ;  /* 0x00003c0001377983 */ /* 0x000f220000300800 */
[----:B------:R-:W-:Y:S01]  /*2d40*/  FMUL.FTZ R50, R35, R50 ;  /* 0x0000003223327220 */ /* 0x000fe20000410000 */
[----:B0-----:R-:W-:-:S03]  /*2d50*/  FADD.FTZ R33, R33, 1 ;  /* 0x3f80000021217421 */ /* 0x001fc60000010000 */
[----:B------:R-:W-:-:S03]  /*2d60*/  FFMA.FTZ R50, R59, R50, R58 ;  /* 0x000000323b327223 */ /* 0x000fc6000001003a */
[----:B------:R-:W0:Y:S01]  /*2d70*/  MUFU.RCP R33, R33 ;  /* 0x0000002100217308 */ /* 0x000e220000001000 */
[----:B------:R-:W-:-:S07]  /*2d80*/  FMUL.FTZ R32, R50, -1.4426950216293334961 ;  /* 0xbfb8aa3b32207820 */ /* 0x000fce0000410000 */
[----:B------:R-:W1:Y:S01]  /*2d90*/  MUFU.EX2 R32, R32 ;  /* 0x0000002000207308 */ /* 0x000e620000000800 */
[----:B0-----:R-:W-:-:S05]  /*2da0*/  FMUL.FTZ R52, R52, R33 ;  /* 0x0000002134347220 */ /* 0x001fca0000410000 */
[----:B------:R-:W-:Y:S04]  /*2db0*/  STL [R1+0xa0], R52 ;  /* 0x0000a03401007387 */ /* 0x000fe80000100800 */
[----:B------:R-:W4:Y:S01]  /*2dc0*/  LDL.LU R53, [R1+0x40] ;  /* 0x0000400001357983 */ /* 0x000f220000300800 */
[----:B-1----:R-:W-:-:S06]  /*2dd0*/  FADD.FTZ R32, R32, 1 ;  /* 0x3f80000020207421 */ /* 0x002fcc0000010000 */
[----:B------:R-:W0:Y:S02]  /*2de0*/  MUFU.RCP R32, R32 ;  /* 0x0000002000207308 */ /* 0x000e240000001000 */
[----:B0-----:R-:W-:-:S05]  /*2df0*/  FMUL.FTZ R50, R50, R32 ;  /* 0x0000002032327220 */ /* 0x001fca0000410000 */
[----:B------:R3:W-:Y:S01]  /*2e00*/  STL [R1+0x9c], R50 ;  /* 0x00009c3201007387 */ /* 0x0007e20000100800 */
[----:B------:R-:W-:-:S04]  /*2e10*/  FMUL.FTZ R51, R35, R51 ;  /* 0x0000003323337220 */ /* 0x000fc80000410000 */
[----:B------:R-:W-:Y:S01]  /*2e20*/  FFMA.FTZ R51, R29, R51, R31 ;  /* 0x000000331d337223 */ /* 0x000fe2000001001f */
[----:B---3--:R-:W-:Y:S02]  /*2e30*/  FADD.FTZ R50, R0, -R34 ;  /* 0x8000002200327221 */ /* 0x008fe40000010000 */
[----:B------:R-:W3:Y:S01]  /*2e40*/  LDL.LU R0, [R1+0x44] ;  /* 0x0000440001007983 */ /* 0x000ee20000300800 */
[----:B------:R-:W-:-:S06]  /*2e50*/  FMUL.FTZ R33, R51, -1.4426950216293334961 ;  /* 0xbfb8aa3b33217820 */ /* 0x000fcc0000410000 */
[----:B------:R-:W0:Y:S02]  /*2e60*/  MUFU.EX2 R33, R33 ;  /* 0x0000002100217308 */ /* 0x000e240000000800 */
[----:B0-----:R-:W-:-:S06]  /*2e70*/  FADD.FTZ R33, R33, 1 ;  /* 0x3f80000021217421 */ /* 0x001fcc0000010000 */
[----:B------:R-:W0:Y:S01]  /*2e80*/  MUFU.RCP R33, R33 ;  /* 0x0000002100217308 */ /* 0x000e220000001000 */
[----:B--2---:R-:W-:-:S04]  /*2e90*/  FADD.FTZ R52, R56, -R34 ;  /* 0x8000002238347221 */ /* 0x004fc80000010000 */
[----:B------:R-:W-:-:S04]  /*2ea0*/  FMUL.FTZ R52, R35, R52 ;  /* 0x0000003423347220 */ /* 0x000fc80000410000 */
[----:B------:R-:W-:Y:S01]  /*2eb0*/  FFMA.FTZ R52, R54, R52, R36 ;  /* 0x0000003436347223 */ /* 0x000fe20000010024 */
[----:B0-----:R-:W-:-:S03]  /*2ec0*/  FMUL.FTZ R51, R51, R33 ;  /* 0x0000002133337220 */ /* 0x001fc60000410000 */
[----:B------:R-:W-:Y:S02]  /*2ed0*/  FMUL.FTZ R32, R52, -1.4426950216293334961 ;  /* 0xbfb8aa3b34207820 */ /* 0x000fe40000410000 */
[----:B------:R4:W-:Y:S04]  /*2ee0*/  STL [R1+0x98], R51 ;  /* 0x0000983301007387 */ /* 0x0009e80000100800 */
[----:B------:R-:W0:Y:S01]  /*2ef0*/  MUFU.EX2 R32, R32 ;  /* 0x0000002000207308 */ /* 0x000e220000000800 */
[----:B----4-:R-:W-:Y:S02]  /*2f00*/  FADD.FTZ R51, R55, -R34 ;  /* 0x8000002237337221 */ /* 0x010fe40000010000 */
[----:B------:R-:W2:Y:S01]  /*2f10*/  LDL.LU R55, [R1+0x48] ;  /* 0x0000480001377983 */ /* 0x000ea20000300800 */
[----:B0-----:R-:W-:Y:S01]  /*2f20*/  FADD.FTZ R32, R32, 1 ;  /* 0x3f80000020207421 */ /* 0x001fe20000010000 */
[----:B------:R-:W-:-:S05]  /*2f30*/  FMUL.FTZ R50, R35, R50 ;  /* 0x0000003223327220 */ /* 0x000fca0000410000 */
[----:B------:R-:W0:Y:S01]  /*2f40*/  MUFU.RCP R32, R32 ;  /* 0x0000002000207308 */ /* 0x000e220000001000 */
[----:B------:R-:W-:-:S04]  /*2f50*/  FFMA.FTZ R50, R28, R50, R30 ;  /* 0x000000321c327223 */ /* 0x000fc8000001001e */
[----:B------:R-:W-:-:S06]  /*2f60*/  FMUL.FTZ R33, R50, -1.4426950216293334961 ;  /* 0xbfb8aa3b32217820 */ /* 0x000fcc0000410000 */
[----:B------:R-:W1:Y:S01]  /*2f70*/  MUFU.EX2 R33, R33 ;  /* 0x0000002100217308 */ /* 0x000e620000000800 */
[----:B0-----:R-:W-:-:S05]  /*2f80*/  FMUL.FTZ R52, R52, R32 ;  /* 0x0000002034347220 */ /* 0x001fca0000410000 */
[----:B------:R0:W-:Y:S02]  /*2f90*/  STL [R1+0x94], R52 ;  /* 0x0000943401007387 */ /* 0x0001e40000100800 */
[----:B0-----:R-:W-:Y:S02]  /*2fa0*/  FADD.FTZ R52, R53, -R34 ;  /* 0x8000002235347221 */ /* 0x001fe40000010000 */
[----:B------:R-:W4:Y:S01]  /*2fb0*/  LDL.LU R53, [R1+0x4c] ;  /* 0x00004c0001357983 */ /* 0x000f220000300800 */
[----:B-1----:R-:W-:-:S06]  /*2fc0*/  FADD.FTZ R33, R33, 1 ;  /* 0x3f80000021217421 */ /* 0x002fcc0000010000 */
[----:B------:R-:W0:Y:S02]  /*2fd0*/  MUFU.RCP R33, R33 ;  /* 0x0000002100217308 */ /* 0x000e240000001000 */
[----:B0-----:R-:W-:-:S05]  /*2fe0*/  FMUL.FTZ R50, R50, R33 ;  /* 0x0000002132327220 */ /* 0x001fca0000410000 */
[----:B------:R3:W-:Y:S01]  /*2ff0*/  STL [R1+0x90], R50 ;  /* 0x0000903201007387 */ /* 0x0007e20000100800 */
[----:B------:R-:W-:Y:S01]  /*3000*/  FMUL.FTZ R51, R35, R51 ;  /* 0x0000003323337220 */ /* 0x000fe20000410000 */
[----:B---3--:R-:W-:Y:S02]  /*3010*/  FADD.FTZ R50, R0, -R34 ;  /* 0x8000002200327221 */ /* 0x008fe40000010000 */
[----:B------:R-:W3:Y:S01]  /*3020*/  LDL.LU R0, [R1+0x50] ;  /* 0x0000500001007983 */ /* 0x000ee20000300800 */
        /* <DEDUP_REMOVED lines=11> */
[----:B--2---:R-:W-:Y:S02]  /*30e0*/  FADD.FTZ R51, R55, -R34 ;  /* 0x8000002237337221 */ /* 0x004fe40000010000 */
        /* <DEDUP_REMOVED lines=9> */
[----:B----4-:R-:W-:Y:S02]  /*3180*/  FADD.FTZ R52, R53, -R34 ;  /* 0x8000002235347221 */ /* 0x010fe40000010000 */
[----:B------:R-:W4:Y:S01]  /*3190*/  LDL.LU R53, [R1+0x58] ;  /* 0x0000580001357983 */ /* 0x000f220000300800 */
[----:B-1----:R-:W-:-:S06]  /*31a0*/  FADD.FTZ R32, R32, 1 ;  /* 0x3f80000020207421 */ /* 0x002fcc0000010000 */
[----:B------:R-:W0:Y:S02]  /*31b0*/  MUFU.RCP R32, R32 ;  /* 0x0000002000207308 */ /* 0x000e240000001000 */
[----:B0-----:R-:W-:-:S05]  /*31c0*/  FMUL.FTZ R56, R50, R32 ;  /* 0x0000002032387220 */ /* 0x001fca0000410000 */
[----:B------:R-:W-:Y:S01]  /*31d0*/  STL [R1+0x84], R56 ;  /* 0x0000843801007387 */ /* 0x000fe20000100800 */
[C---:B------:R-:W-:Y:S01]  /*31e0*/  FMUL.FTZ R51, R35.reuse, R51 ;  /* 0x0000003323337220 */ /* 0x040fe20000410000 */
[----:B---3--:R-:W-:Y:S02]  /*31f0*/  FADD.FTZ R50, R0, -R34 ;  /* 0x8000002200327221 */ /* 0x008fe40000010000 */
[----:B------:R-:W3:Y:S01]  /*3200*/  LDL.LU R0, [R1+0x5c] ;  /* 0x00005c0001007983 */ /* 0x000ee20000300800 */
[----:B------:R-:W-:Y:S01]  /*3210*/  FFMA.FTZ R51, R28, R51, R30 ;  /* 0x000000331c337223 */ /* 0x000fe2000001001e */
[----:B------:R-:W-:-:S03]  /*3220*/  FMUL.FTZ R52, R35, R52 ;  /* 0x0000003423347220 */ /* 0x000fc60000410000 */
[----:B------:R-:W-:Y:S01]  /*3230*/  FMUL.FTZ R33, R51, -1.4426950216293334961 ;  /* 0xbfb8aa3b33217820 */ /* 0x000fe20000410000 */
[----:B------:R-:W-:-:S04]  /*3240*/  FFMA.FTZ R52, R59, R52, R58 ;  /* 0x000000343b347223 */ /* 0x000fc8000001003a */
[----:B------:R-:W-:Y:S01]  /*3250*/  FMUL.FTZ R32, R52, -1.4426950216293334961 ;  /* 0xbfb8aa3b34207820 */ /* 0x000fe20000410000 */
[----:B------:R-:W0:Y:S08]  /*3260*/  MUFU.EX2 R33, R33 ;  /* 0x0000002100217308 */ /* 0x000e300000000800 */
[----:B------:R-:W1:Y:S01]  /*3270*/  MUFU.EX2 R32, R32 ;  /* 0x0000002000207308 */ /* 0x000e620000000800 */
[----:B0-----:R-:W-:-:S07]  /*3280*/  FADD.FTZ R33, R33, 1 ;  /* 0x3f80000021217421 */ /* 0x001fce0000010000 */
[----:B------:R-:W0:Y:S01]  /*3290*/  MUFU.RCP R33, R33 ;  /* 0x0000002100217308 */ /* 0x000e220000001000 */
[----:B-1----:R-:W-:-:S07]  /*32a0*/  FADD.FTZ R32, R32, 1 ;  /* 0x3f80000020207421 */ /* 0x002fce0000010000 */
[----:B------:R-:W1:Y:S01]  /*32b0*/  MUFU.RCP R32, R32 ;  /* 0x0000002000207308 */ /* 0x000e620000001000 */
[----:B------:R-:W-:-:S04]  /*32c0*/  FMUL.FTZ R50, R35, R50 ;  /* 0x0000003223327220 */ /* 0x000fc80000410000 */
[----:B------:R-:W-:Y:S01]  /*32d0*/  FFMA.FTZ R50, R29, R50, R31 ;  /* 0x000000321d327223 */ /* 0x000fe2000001001f */
[----:B0-----:R-:W-:-:S03]  /*32e0*/  FMUL.FTZ R51, R51, R33 ;  /* 0x0000002133337220 */ /* 0x001fc60000410000 */
[----:B------:R-:W-:Y:S02]  /*32f0*/  FMUL.FTZ R33, R50, -1.4426950216293334961 ;  /* 0xbfb8aa3b32217820 */ /* 0x000fe40000410000 */
[----:B------:R2:W-:Y:S04]  /*3300*/  STL [R1+0x80], R51 ;  /* 0x0000803301007387 */ /* 0x0005e80000100800 */
[----:B------:R-:W0:Y:S01]  /*3310*/  MUFU.EX2 R33, R33 ;  /* 0x0000002100217308 */ /* 0x000e220000000800 */
[----:B--2---:R-:W-:Y:S01]  /*3320*/  FADD.FTZ R51, R55, -R34 ;  /* 0x8000002237337221 */ /* 0x004fe20000010000 */
[----:B-1----:R-:W-:-:S05]  /*3330*/  FMUL.FTZ R55, R52, R32 ;  /* 0x0000002034377220 */ /* 0x002fca0000410000 */
[----:B------:R1:W-:Y:S04]  /*3340*/  STL [R1+0x54], R55 ;  /* 0x0000543701007387 */ /* 0x0003e80000100800 */
[----:B------:R-:W2:Y:S01]  /*3350*/  LDL.LU R56, [R1+0x60] ;  /* 0x0000600001387983 */ /* 0x000ea20000300800 */
[----:B0-----:R-:W-:-:S03]  /*3360*/  FADD.FTZ R33, R33, 1 ;  /* 0x3f80000021217421 */ /* 0x001fc60000010000 */
[----:B-1----:R-:W2:Y:S03]  /*3370*/  LDL.LU R55, [R1+0x64] ;  /* 0x0000640001377983 */ /* 0x002ea60000300800 */
[----:B------:R-:W0:Y:S02]  /*3380*/  MUFU.RCP R33, R33 ;  /* 0x0000002100217308 */ /* 0x000e240000001000 */
[----:B0-----:R-:W-:-:S05]  /*3390*/  FMUL.FTZ R50, R50, R33 ;  /* 0x0000002132327220 */ /* 0x001fca0000410000 */
[----:B------:R3:W-:Y:S01]  /*33a0*/  STL [R1+0x50], R50 ;  /* 0x0000503201007387 */ /* 0x0007e20000100800 */
[----:B----4-:R-:W-:-:S03]  /*33b0*/  FADD.FTZ R52, R53, -R34 ;  /* 0x8000002235347221 */ /* 0x010fc60000010000 */
[----:B------:R-:W4:Y:S01]  /*33c0*/  LDL.LU R53, [R1+0x68] ;  /* 0x0000680001357983 */ /* 0x000f220000300800 */
[----:B------:R-:W-:-:S04]  /*33d0*/  FMUL.FTZ R51, R35, R51 ;  /* 0x0000003323337220 */ /* 0x000fc80000410000 */
[----:B------:R-:W-:-:S04]  /*33e0*/  FFMA.FTZ R51, R54, R51, R36 ;  /* 0x0000003336337223 */ /* 0x000fc80000010024 */
[----:B------:R-:W-:Y:S01]  /*33f0*/  FMUL.FTZ R32, R51, -1.4426950216293334961 ;  /* 0xbfb8aa3b33207820 */ /* 0x000fe20000410000 */
[----:B------:R-:W-:Y:S01]  /*3400*/  FMUL.FTZ R52, R35, R52 ;  /* 0x0000003423347220 */ /* 0x000fe20000410000 */
[----:B---3--:R-:W-:Y:S02]  /*3410*/  FADD.FTZ R50, R0, -R34 ;  /* 0x8000002200327221 */ /* 0x008fe40000010000 */
[----:B------:R-:W3:Y:S02]  /*3420*/  LDL.LU R0, [R1+0x6c] ;  /* 0x00006c0001007983 */ /* 0x000ee40000300800 */
[----:B------:R-:W0:Y:S01]  /*3430*/  MUFU.EX2 R32, R32 ;  /* 0x0000002000207308 */ /* 0x000e220000000800 */
[----:B------:R-:W-:-:S04]  /*3440*/  FFMA.FTZ R52, R28, R52, R30 ;  /* 0x000000341c347223 */ /* 0x000fc8000001001e */
[----:B------:R-:W-:-:S06]  /*3450*/  FMUL.FTZ R33, R52, -1.4426950216293334961 ;  /* 0xbfb8aa3b34217820 */ /* 0x000fcc0000410000 */
[----:B------:R-:W1:Y:S01]  /*3460*/  MUFU.EX2 R33, R33 ;  /* 0x0000002100217308 */ /* 0x000e620000000800 */
[----:B0-----:R-:W-:-:S07]  /*3470*/  FADD.FTZ R32, R32, 1 ;  /* 0x3f80000020207421 */ /* 0x001fce0000010000 */
[----:B------:R-:W0:Y:S01]  /*3480*/  MUFU.RCP R32, R32 ;  /* 0x0000002000207308 */ /* 0x000e220000001000 */
[----:B------:R-:W-:Y:S01]  /*3490*/  FMUL.FTZ R50, R35, R50 ;  /* 0x0000003223327220 */ /* 0x000fe20000410000 */
[----:B-1----:R-:W-:-:S03]  /*34a0*/  FADD.FTZ R33, R33, 1 ;  /* 0x3f80000021217421 */ /* 0x002fc60000010000 */
[----:B------:R-:W-:-:S03]  /*34b0*/  FFMA.FTZ R50, R59, R50, R58 ;  /* 0x000000323b327223 */ /* 0x000fc6000001003a */
[----:B------:R-:W1:Y:S01]  /*34c0*/  MUFU.RCP R33, R33 ;  /* 0x0000002100217308 */ /* 0x000e620000001000 */
[----:B0-----:R-:W-:Y:S01]  /*34d0*/  FMUL.FTZ R51, R51, R32 ;  /* 0x0000002033337220 */ /* 0x001fe20000410000 */
[----:B------:R-:W-:-:S04]  /*34e0*/  FMUL.FTZ R32, R50, -1.4426950216293334961 ;  /* 0xbfb8aa3b32207820 */ /* 0x000fc80000410000 */
[----:B------:R2:W-:Y:S02]  /*34f0*/  STL [R1+0x4c], R51 ;  /* 0x00004c3301007387 */ /* 0x0005e40000100800 */
[----:B------:R-:W0:Y:S01]  /*3500*/  MUFU.EX2 R32, R32 ;  /* 0x0000002000207308 */ /* 0x000e220000000800 */
[----:B-1----:R-:W-:Y:S01]  /*3510*/  FMUL.FTZ R52, R52, R33 ;  /* 0x0000002134347220 */ /* 0x002fe20000410000 */
[----:B--2---:R-:W-:-:S04]  /*3520*/  FADD.FTZ R51, R56, -R34 ;  /* 0x8000002238337221 */ /* 0x004fc80000010000 */
[----:B------:R-:W-:-:S04]  /*3530*/  FMUL.FTZ R51, R35, R51 ;  /* 0x0000003323337220 */ /* 0x000fc80000410000 */
[----:B------:R-:W-:-:S04]  /*3540*/  FFMA.FTZ R51, R29, R51, R31 ;  /* 0x000000331d337223 */ /* 0x000fc8000001001f */
[----:B------:R-:W-:Y:S01]  /*3550*/  FMUL.FTZ R33, R51, -1.4426950216293334961 ;  /* 0xbfb8aa3b33217820 */ /* 0x000fe20000410000 */
[----:B0-----:R-:W-:-:S05]  /*3560*/  FADD.FTZ R32, R32, 1 ;  /* 0x3f80000020207421 */ /* 0x001fca0000010000 */
[----:B------:R-:W0:Y:S01]  /*3570*/  MUFU.EX2 R33, R33 ;  /* 0x0000002100217308 */ /* 0x000e220000000800 */
[----:B------:R1:W-:Y:S07]  /*3580*/  STL [R1+0x48], R52 ;  /* 0x0000483401007387 */ /* 0x0003ee0000100800 */
[----:B------:R-:W2:Y:S01]  /*3590*/  MUFU.RCP R32, R32 ;  /* 0x0000002000207308 */ /* 0x000ea20000001000 */
[----:B-1----:R-:W-:Y:S01]  /*35a0*/  FADD.FTZ R52, R55, -R34 ;  /* 0x8000002237347221 */ /* 0x002fe20000010000 */
[----:B0-----:R-:W-:-:S03]  /*35b0*/  FADD.FTZ R33, R33, 1 ;  /* 0x3f80000021217421 */ /* 0x001fc60000010000 */
[----:B------:R-:W-:-:S03]  /*35c0*/  FMUL.FTZ R52, R35, R52 ;  /* 0x0000003423347220 */ /* 0x000fc60000410000 */
[----:B------:R-:W0:Y:S01]  /*35d0*/  MUFU.RCP R33, R33 ;  /* 0x0000002100217308 */ /* 0x000e220000001000 */
[----:B------:R-:W-:Y:S01]  /*35e0*/  FFMA.FTZ R52, R54, R52, R36 ;  /* 0x0000003436347223 */ /* 0x000fe20000010024 */
[----:B--2---:R-:W-:Y:S01]  /*35f0*/  FMUL.FTZ R55, R50, R32 ;  /* 0x0000002032377220 */ /* 0x004fe20000410000 */
[----:B----4-:R-:W-:Y:S02]  /*3600*/  FADD.FTZ R50, R53, -R34 ;  /* 0x8000002235327221 */ /* 0x010fe40000010000 */
[----:B------:R-:W-:Y:S02]  /*3610*/  FMUL.FTZ R32, R52, -1.4426950216293334961 ;  /* 0xbfb8aa3b34207820 */ /* 0x000fe40000410000 */
[----:B------:R-:W-:-:S04]  /*3620*/  FMUL.FTZ R50, R35, R50 ;  /* 0x0000003223327220 */ /* 0x000fc80000410000 */
[----:B------:R-:W1:Y:S01]  /*3630*/  MUFU.EX2 R32, R32 ;  /* 0x0000002000207308 */ /* 0x000e620000000800 */
[----:B------:R-:W-:Y:S01]  /*3640*/  FFMA.FTZ R50, R28, R50, R30 ;  /* 0x000000321c327223 */ /* 0x000fe2000001001e */
[----:B0-----:R-:W-:-:S03]  /*3650*/  FMUL.FTZ R51, R51, R33 ;  /* 0x0000002133337220 */ /* 0x001fc60000410000 */
[----:B------:R-:W-:-:S06]  /*3660*/  FMUL.FTZ R33, R50, -1.4426950216293334961 ;  /* 0xbfb8aa3b32217820 */ /* 0x000fcc0000410000 */
[----:B------:R-:W0:Y:S01]  /*3670*/  MUFU.EX2 R33, R33 ;  /* 0x0000002100217308 */ /* 0x000e220000000800 */
[----:B-1----:R-:W-:Y:S01]  /*3680*/  FADD.FTZ R32, R32, 1 ;  /* 0x3f80000020207421 */ /* 0x002fe20000010000 */
[----:B------:R-:W-:Y:S06]  /*3690*/  STL [R1+0x44], R55 ;  /* 0x0000443701007387 */ /* 0x000fec0000100800 */
[----:B------:R-:W1:Y:S01]  /*36a0*/  MUFU.RCP R32, R32 ;  /* 0x0000002000207308 */ /* 0x000e620000001000 */
[----:B------:R3:W-:Y:S01]  /*36b0*/  STL [R1+0x40], R51 ;  /* 0x0000403301007387 */ /* 0x0007e20000100800 */
[----:B0-----:R-:W-:-:S06]  /*36c0*/  FADD.FTZ R33, R33, 1 ;  /* 0x3f80000021217421 */ /* 0x001fcc0000010000 */
[----:B------:R-:W0:Y:S01]  /*36d0*/  MUFU.RCP R33, R33 ;  /* 0x0000002100217308 */ /* 0x000e220000001000 */
[----:B------:R-:W-:-:S04]  /*36e0*/  FMUL.FTZ R49, R35, R49 ;  /* 0x0000003123317220 */ /* 0x000fc80000410000 */
[----:B------:R-:W-:Y:S01]  /*36f0*/  FFMA.FTZ R49, R29, R49, R31 ;  /* 0x000000311d317223 */ /* 0x000fe2000001001f */
[----:B------:R-:W-:-:S04]  /*3700*/  FMUL.FTZ R48, R35, R48 ;  /* 0x0000003023307220 */ /* 0x000fc80000410000 */
[----:B------:R-:W-:Y:S01]  /*3710*/  FFMA.FTZ R48, R54, R48, R36 ;  /* 0x0000003036307223 */ /* 0x000fe20000010024 */
[----:B------:R-:W-:-:S04]  /*3720*/  FMUL.FTZ R47, R35, R47 ;  /* 0x0000002f232f7220 */ /* 0x000fc80000410000 */
[----:B------:R-:W-:Y:S01]  /*3730*/  FFMA.FTZ R47, R28, R47, R30 ;  /* 0x0000002f1c2f7223 */ /* 0x000fe2000001001e */
[----:B---3--:R-:W-:-:S04]  /*3740*/  FADD.FTZ R51, R0, -R34 ;  /* 0x8000002200337221 */ /* 0x008fc80000010000 */
[----:B------:R-:W-:Y:S01]  /*3750*/  FMUL.FTZ R51, R35, R51 ;  /* 0x0000003323337220 */ /* 0x000fe20000410000 */
[----:B-1----:R-:W-:-:S03]  /*3760*/  FMUL.FTZ R0, R52, R32 ;  /* 0x0000002034007220 */ /* 0x002fc60000410000 */
[----:B------:R-:W-:-:S04]  /*3770*/  FFMA.FTZ R51, R59, R51, R58 ;  /* 0x000000333b337223 */ /* 0x000fc8000001003a */
[----:B------:R-:W-:Y:S01]  /*3780*/  FMUL.FTZ R32, R51, -1.4426950216293334961 ;  /* 0xbfb8aa3b33207820 */ /* 0x000fe20000410000 */
[----:B------:R0:W-:Y:S05]  /*3790*/  STL [R1+0x3c], R0 ;  /* 0x00003c0001007387 */ /* 0x0001ea0000100800 */
[----:B------:R-:W1:Y:S01]  /*37a0*/  MUFU.EX2 R32, R32 ;  /* 0x0000002000207308 */ /* 0x000e620000000800 */
[----:B0-----:R-:W-:Y:S01]  /*37b0*/  FMUL.FTZ R0, R50, R33 ;  /* 0x0000002132007220 */ /* 0x001fe20000410000 */
[----:B------:R-:W-:-:S06]  /*37c0*/  FMUL.FTZ R33, R49, -1.4426950216293334961 ;  /* 0xbfb8aa3b31217820 */ /* 0x000fcc0000410000 */
[----:B------:R-:W0:Y:S01]  /*37d0*/  MUFU.EX2 R33, R33 ;  /* 0x0000002100217308 */ /* 0x000e220000000800 */
[----:B-1----:R-:W-:-:S07]  /*37e0*/  FADD.FTZ R32, R32, 1 ;  /* 0x3f80000020207421 */ /* 0x002fce0000010000 */
[----:B------:R-:W1:Y:S01]  /*37f0*/  MUFU.RCP R32, R32 ;  /* 0x0000002000207308 */ /* 0x000e620000001000 */
[----:B0-----:R-:W-:Y:S01]  /*3800*/  FADD.FTZ R33, R33, 1 ;  /* 0x3f80000021217421 */ /* 0x001fe20000010000 */
[----:B------:R1:W-:Y:S06]  /*3810*/  STL [R1+0x38], R0 ;  /* 0x0000380001007387 */ /* 0x0003ec0000100800 */
[----:B------:R-:W0:Y:S01]  /*3820*/  MUFU.RCP R33, R33 ;  /* 0x0000002100217308 */ /* 0x000e220000001000 */
[----:B-1----:R-:W-:Y:S01]  /*3830*/  FMUL.FTZ R0, R51, R32 ;  /* 0x0000002033007220 */ /* 0x002fe20000410000 */
[----:B------:R-:W-:-:S06]  /*3840*/  FMUL.FTZ R32, R48, -1.4426950216293334961 ;  /* 0xbfb8aa3b30207820 */ /* 0x000fcc0000410000 */
[----:B------:R-:W1:Y:S01]  /*3850*/  MUFU.EX2 R32, R32 ;  /* 0x0000002000207308 */ /* 0x000e620000000800 */
[----:B------:R0:W-:Y:S02]  /*3860*/  STL [R1+0x34], R0 ;  /* 0x0000340001007387 */ /* 0x0001e40000100800 */
[----:B0-----:R-:W-:Y:S01]  /*3870*/  FMUL.FTZ R0, R49, R33 ;  /* 0x0000002131007220 */ /* 0x001fe20000410000 */
[----:B------:R-:W-:-:S06]  /*3880*/  FMUL.FTZ R49, R47, -1.4426950216293334961 ;  /* 0xbfb8aa3b2f317820 */ /* 0x000fcc0000410000 */
[----:B------:R-:W0:Y:S01]  /*3890*/  MUFU.EX2 R49, R49 ;  /* 0x0000003100317308 */ /* 0x000e220000000800 */
[----:B-1----:R-:W-:-:S07]  /*38a0*/  FADD.FTZ R32, R32, 1 ;  /* 0x3f80000020207421 */ /* 0x002fce0000010000 */
[----:B------:R1:W2:Y:S02]  /*38b0*/  MUFU.RCP R33, R32 ;  /* 0x0000002000217308 */ /* 0x0002a40000001000 */
[----:B-1----:R-:W-:Y:S01]  /*38c0*/  FADD.FTZ R32, R46, -R34 ;  /* 0x800000222e207221 */ /* 0x002fe20000010000 */
[----:B0-----:R-:W-:-:S03]  /*38d0*/  FADD.FTZ R46, R49, 1 ;  /* 0x3f800000312e7421 */ /* 0x001fc60000010000 */
[----:B------:R-:W-:-:S03]  /*38e0*/  FMUL.FTZ R32, R35, R32 ;  /* 0x0000002023207220 */ /* 0x000fc60000410000 */
[----:B------:R-:W0:Y:S01]  /*38f0*/  MUFU.RCP R46, R46 ;  /* 0x0000002e002e7308 */ /* 0x000e220000001000 */
[----:B------:R-:W-:Y:S01]  /*3900*/  FFMA.FTZ R32, R59, R32, R58 ;  /* 0x000000203b207223 */ /* 0x000fe2000001003a */
[----:B------:R2:W-:Y:S02]  /*3910*/  STL [R1+0x30], R0 ;  /* 0x0000300001007387 */ /* 0x0005e40000100800 */
[----:B--2---:R-:W-:Y:S01]  /*3920*/  FMUL.FTZ R0, R48, R33 ;  /* 0x0000002130007220 */ /* 0x004fe20000410000 */
[----:B------:R-:W-:Y:S01]  /*3930*/  FMUL.FTZ R33, R32, -1.4426950216293334961 ;  /* 0xbfb8aa3b20217820 */ /* 0x000fe20000410000 */
[----:B------:R-:W-:-:S03]  /*3940*/  FADD.FTZ R48, R45, -R34 ;  /* 0x800000222d307221 */ /* 0x000fc60000010000 */
[----:B------:R1:W2:Y:S01]  /*3950*/  MUFU.EX2 R45, R33 ;  /* 0x00000021002d7308 */ /* 0x0002a20000000800 */
[----:B------:R0:W-:Y:S01]  /*3960*/  STL [R1+0x18], R0 ;  /* 0x0000180001007387 */ /* 0x0001e20000100800 */
[----:B-1----:R-:W-:-:S04]  /*3970*/  FMUL.FTZ R33, R35, R48 ;  /* 0x0000003023217220 */ /* 0x002fc80000410000 */
[----:B------:R-:W-:Y:S01]  /*3980*/  FFMA.FTZ R33, R29, R33, R31 ;  /* 0x000000211d217223 */ /* 0x000fe2000001001f */
[----:B0-----:R-:W-:-:S03]  /*3990*/  FMUL.FTZ R0, R47, R46 ;  /* 0x0000002e2f007220 */ /* 0x001fc60000410000 */
[----:B------:R-:W-:Y:S01]  /*39a0*/  FMUL.FTZ R47, R33, -1.4426950216293334961 ;  /* 0xbfb8aa3b212f7820 */ /* 0x000fe20000410000 */
[----:B--2---:R-:W-:-:S05]  /*39b0*/  FADD.FTZ R45, R45, 1 ;  /* 0x3f8000002d2d7421 */ /* 0x004fca0000010000 */
[----:B------:R-:W0:Y:S08]  /*39c0*/  MUFU.EX2 R47, R47 ;  /* 0x0000002f002f7308 */ /* 0x000e300000000800 */
[----:B------:R0:W1:Y:S01]  /*39d0*/  MUFU.RCP R46, R45 ;  /* 0x0000002d002e7308 */ /* 0x0000620000001000 */
[----:B------:R-:W-:Y:S01]  /*39e0*/  FMUL.FTZ R44, R35, R44 ;  /* 0x0000002c232c7220 */ /* 0x000fe20000410000 */
[----:B------:R1:W-:Y:S03]  /*39f0*/  STL [R1+0x14], R0 ;  /* 0x0000140001007387 */ /* 0x0003e60000100800 */
[----:B------:R-:W-:Y:S01]  /*3a00*/  FFMA.FTZ R44, R54, R44, R36 ;  /* 0x0000002c362c7223 */ /* 0x000fe20000010024 */
[----:B0-----:R-:W-:-:S06]  /*3a10*/  FADD.FTZ R45, R47, 1 ;  /* 0x3f8000002f2d7421 */ /* 0x001fcc0000010000 */
[----:B------:R-:W0:Y:S01]  /*3a20*/  MUFU.RCP R45, R45 ;  /* 0x0000002d002d7308 */ /* 0x000e220000001000 */
[----:B-1----:R-:W-:Y:S01]  /*3a30*/  FMUL.FTZ R0, R32, R46 ;  /* 0x0000002e20007220 */ /* 0x002fe20000410000 */
[----:B------:R-:W-:Y:S01]  /*3a40*/  FMUL.FTZ R32, R44, -1.4426950216293334961 ;  /* 0xbfb8aa3b2c207820 */ /* 0x000fe20000410000 */
[----:B------:R-:W-:-:S05]  /*3a50*/  FADD.FTZ R46, R43, -R34 ;  /* 0x800000222b2e7221 */ /* 0x000fca0000010000 */
[----:B------:R1:W2:Y:S01]  /*3a60*/  MUFU.EX2 R43, R32 ;  /* 0x00000020002b7308 */ /* 0x0002a20000000800 */
[----:B------:R0:W-:Y:S01]  /*3a70*/  STL [R1+0x10], R0 ;  /* 0x0000100001007387 */ /* 0x0001e20000100800 */
[----:B-1----:R-:W-:-:S04]  /*3a80*/  FMUL.FTZ R32, R35, R46 ;  /* 0x0000002e23207220 */ /* 0x002fc80000410000 */
[----:B------:R-:W-:Y:S01]  /*3a90*/  FFMA.FTZ R32, R28, R32, R30 ;  /* 0x000000201c207223 */ /* 0x000fe2000001001e */
[----:B0-----:R-:W-:-:S03]  /*3aa0*/  FMUL.FTZ R0, R33, R45 ;  /* 0x0000002d21007220 */ /* 0x001fc60000410000 */
[----:B------:R-:W-:Y:S01]  /*3ab0*/  FMUL.FTZ R33, R32, -1.4426950216293334961 ;  /* 0xbfb8aa3b20217820 */ /* 0x000fe20000410000 */
[----:B--2---:R-:W-:-:S05]  /*3ac0*/  FADD.FTZ R43, R43, 1 ;  /* 0x3f8000002b2b7421 */ /* 0x004fca0000010000 */
[----:B------:R-:W0:Y:S01]  /*3ad0*/  MUFU.EX2 R33, R33 ;  /* 0x0000002100217308 */ /* 0x000e220000000800 */
[----:B------:R-:W-:-:S07]  /*3ae0*/  FADD.FTZ R56, R42, -R34 ;  /* 0x800000222a387221 */ /* 0x000fce0000010000 */
[----:B------:R-:W1:Y:S01]  /*3af0*/  MUFU.RCP R43, R43 ;  /* 0x0000002b002b7308 */ /* 0x000e620000001000 */
[----:B------:R-:W-:-:S04]  /*3b00*/  FMUL.FTZ R56, R35, R56 ;  /* 0x0000003823387220 */ /* 0x000fc80000410000 */
[----:B------:R-:W-:Y:S01]  /*3b10*/  FFMA.FTZ R56, R59, R56, R58 ;  /* 0x000000383b387223 */ /* 0x000fe2000001003a */
[----:B0-----:R-:W-:-:S03]  /*3b20*/  FADD.FTZ R33, R33, 1 ;  /* 0x3f80000021217421 */ /* 0x001fc60000010000 */
[----:B------:R-:W-:Y:S01]  /*3b30*/  FMUL.FTZ R42, R56, -1.4426950216293334961 ;  /* 0xbfb8aa3b382a7820 */ /* 0x000fe20000410000 */
[----:B------:R1:W-:Y:S02]  /*3b40*/  STL [R1+0xc], R0 ;  /* 0x00000c0001007387 */ /* 0x0003e40000100800 */
[----:B------:R-:W0:Y:S01]  /*3b50*/  MUFU.RCP R33, R33 ;  /* 0x0000002100217308 */ /* 0x000e220000001000 */
[----:B-1----:R-:W-:Y:S01]  /*3b60*/  FMUL.FTZ R0, R44, R43 ;  /* 0x0000002b2c007220 */ /* 0x002fe20000410000 */
[----:B------:R-:W-:-:S06]  /*3b70*/  FADD.FTZ R43, R41, -R34 ;  /* 0x80000022292b7221 */ /* 0x000fcc0000010000 */
[----:B------:R-:W1:Y:S01]  /*3b80*/  MUFU.EX2 R41, R42 ;  /* 0x0000002a00297308 */ /* 0x000e620000000800 */
[----:B------:R-:W-:Y:S01]  /*3b90*/  FMUL.FTZ R43, R35, R43 ;  /* 0x0000002b232b7220 */ /* 0x000fe20000410000 */
[----:B------:R0:W-:Y:S03]  /*3ba0*/  STL [R1+0x110], R0 ;  /* 0x0001100001007387 */ /* 0x0001e60000100800 */
[----:B------:R-:W-:Y:S01]  /*3bb0*/  FFMA.FTZ R55, R29, R43, R31 ;  /* 0x0000002b1d377223 */ /* 0x000fe2000001001f */
[--C-:B------:R-:W-:Y:S01]  /*3bc0*/  FADD.FTZ R53, R40, -R34.reuse ;  /* 0x8000002228357221 */ /* 0x100fe20000010000 */
[C---:B------:R-:W-:Y:S01]  /*3bd0*/  FMUL.FTZ R39, R35.reuse, R39 ;  /* 0x0000002723277220 */ /* 0x040fe20000410000 */
[----:B------:R-:W-:Y:S01]  /*3be0*/  FADD.FTZ R51, R38, -R34 ;  /* 0x8000002226337221 */ /* 0x000fe20000010000 */
[----:B------:R-:W-:Y:S01]  /*3bf0*/  FMUL.FTZ R37, R35, R37 ;  /* 0x0000002523257220 */ /* 0x000fe20000410000 */
[----:B0-----:R-:W-:Y:S01]  /*3c00*/  FMUL.FTZ R0, R32, R33 ;  /* 0x0000002120007220 */ /* 0x001fe20000410000 */
[----:B------:R-:W-:Y:S01]  /*3c10*/  FMUL.FTZ R32, R55, -1.4426950216293334961 ;  /* 0xbfb8aa3b37207820 */ /* 0x000fe20000410000 */
[----:B------:R-:W-:Y:S01]  /*3c20*/  FMUL.FTZ R12, R35, R12 ;  /* 0x0000000c230c7220 */ /* 0x000fe20000410000 */
[----:B------:R-:W2:Y:S01]  /*3c30*/  LDL.LU R57, [R1+0xc4] ;  /* 0x0000c40001397983 */ /* 0x000ea20000300800 */
[----:B-1----:R-:W-:-:S03]  /*3c40*/  FADD.FTZ R33, R41, 1 ;  /* 0x3f80000029217421 */ /* 0x002fc60000010000 */
[----:B------:R-:W0:Y:S01]  /*3c50*/  MUFU.EX2 R32, R32 ;  /* 0x0000002000207308 */ /* 0x000e220000000800 */
[C---:B------:R-:W-:Y:S01]  /*3c60*/  FMUL.FTZ R53, R35.reuse, R53 ;  /* 0x0000003523357220 */ /* 0x040fe20000410000 */
[----:B------:R-:W-:Y:S01]  /*3c70*/  FFMA.FTZ R52, R28, R39, R30 ;  /* 0x000000271c347223 */ /* 0x000fe2000001001e */
[----:B------:R-:W-:Y:S01]  /*3c80*/  FMUL.FTZ R51, R35, R51 ;  /* 0x0000003323337220 */ /* 0x000fe20000410000 */
[----:B------:R-:W-:Y:S01]  /*3c90*/  FFMA.FTZ R50, R29, R37, R31 ;  /* 0x000000251d327223 */ /* 0x000fe2000001001f */
[----:B------:R-:W3:Y:S03]  /*3ca0*/  LDL.LU R49, [R1+0xc8] ;  /* 0x0000c80001317983 */ /* 0x000ee60000300800 */
[----:B------:R-:W1:Y:S01]  /*3cb0*/  MUFU.RCP R33, R33 ;  /* 0x0000002100217308 */ /* 0x000e620000001000 */
[----:B------:R-:W-:Y:S01]  /*3cc0*/  FFMA.FTZ R53, R54, R53, R36 ;  /* 0x0000003536357223 */ /* 0x000fe20000010024 */
[----:B0-----:R-:W-:Y:S01]  /*3cd0*/  FADD.FTZ R32, R32, 1 ;  /* 0x3f80000020207421 */ /* 0x001fe20000010000 */
[----:B-1----:R-:W-:-:S02]  /*3ce0*/  FMUL.FTZ R56, R56, R33 ;  /* 0x0000002138387220 */ /* 0x002fc40000410000 */
[----:B------:R-:W-:-:S03]  /*3cf0*/  FMUL.FTZ R33, R53, -1.4426950216293334961 ;  /* 0xbfb8aa3b35217820 */ /* 0x000fc60000410000 */
[----:B------:R-:W0:Y:S08]  /*3d00*/  MUFU.RCP R32, R32 ;  /* 0x0000002000207308 */ /* 0x000e300000001000 */
[----:B------:R-:W1:Y:S01]  /*3d10*/  MUFU.EX2 R33, R33 ;  /* 0x0000002100217308 */ /* 0x000e620000000800 */
[----:B0-----:R-:W-:Y:S01]  /*3d20*/  FMUL.FTZ R55, R55, R32 ;  /* 0x0000002037377220 */ /* 0x001fe20000410000 */
[----:B------:R-:W-:Y:S01]  /*3d30*/  FMUL.FTZ R32, R52, -1.4426950216293334961 ;  /* 0xbfb8aa3b34207820 */ /* 0x000fe20000410000 */
[----:B-1----:R-:W-:-:S05]  /*3d40*/  FADD.FTZ R33, R33, 1 ;  /* 0x3f80000021217421 */ /* 0x002fca0000010000 */
[----:B------:R-:W0:Y:S08]  /*3d50*/  MUFU.EX2 R32, R32 ;  /* 0x0000002000207308 */ /* 0x000e300000000800 */
[----:B------:R-:W1:Y:S01]  /*3d60*/  MUFU.RCP R33, R33 ;  /* 0x0000002100217308 */ /* 0x000e620000001000 */
[----:B------:R-:W-:Y:S01]  /*3d70*/  FFMA.FTZ R51, R59, R51, R58 ;  /* 0x000000333b337223 */ /* 0x000fe2000001003a */
[----:B0-----:R-:W-:Y:S01]  /*3d80*/  FADD.FTZ R32, R32, 1 ;  /* 0x3f80000020207421 */ /* 0x001fe20000010000 */
[----:B-1----:R-:W-:-:S02]  /*3d90*/  FMUL.FTZ R53, R53, R33 ;  /* 0x0000002135357220 */ /* 0x002fc40000410000 */
[----:B------:R-:W-:-:S03]  /*3da0*/  FMUL.FTZ R33, R51, -1.4426950216293334961 ;  /* 0xbfb8aa3b33217820 */ /* 0x000fc60000410000 */
[----:B------:R-:W0:Y:S08]  /*3db0*/  MUFU.RCP R32, R32 ;  /* 0x0000002000207308 */ /* 0x000e300000001000 */
[----:B------:R-:W1:Y:S01]  /*3dc0*/  MUFU.EX2 R33, R33 ;  /* 0x0000002100217308 */ /* 0x000e620000000800 */
[----:B------:R-:W-:Y:S01]  /*3dd0*/  FMUL.FTZ R37, R50, -1.4426950216293334961 ;  /* 0xbfb8aa3b32257820 */ /* 0x000fe20000410000 */
[----:B0-----:R-:W-:-:S06]  /*3de0*/  FMUL.FTZ R52, R52, R32 ;  /* 0x0000002034347220 */ /* 0x001fcc0000410000 */
[----:B------:R-:W0:Y:S01]  /*3df0*/  MUFU.EX2 R37, R37 ;  /* 0x0000002500257308 */ /* 0x000e220000000800 */
[----:B-1----:R-:W-:-:S07]  /*3e00*/  FADD.FTZ R32, R33, 1 ;  /* 0x3f80000021207421 */ /* 0x002fce0000010000 */
[----:B------:R-:W1:Y:S01]  /*3e10*/  MUFU.RCP R32, R32 ;  /* 0x0000002000207308 */ /* 0x000e620000001000 */
[----:B0-----:R-:W-:Y:S01]  /*3e20*/  FADD.FTZ R33, R37, 1 ;  /* 0x3f80000025217421 */ /* 0x001fe20000010000 */
[----:B------:R-:W-:-:S06]  /*3e30*/  FFMA.FTZ R37, R54, R12, R36 ;  /* 0x0000000c36257223 */ /* 0x000fcc0000010024 */
[----:B------:R0:W4:Y:S01]  /*3e40*/  MUFU.RCP R12, R33 ;  /* 0x00000021000c7308 */ /* 0x0001220000001000 */
[----:B-1----:R-:W-:Y:S01]  /*3e50*/  FMUL.FTZ R51, R51, R32 ;  /* 0x0000002033337220 */ /* 0x002fe20000410000 */
[----:B------:R-:W-:Y:S01]  /*3e60*/  FMUL.FTZ R32, R37, -1.4426950216293334961 ;  /* 0xbfb8aa3b25207820 */ /* 0x000fe20000410000 */
[----:B0-----:R-:W-:-:S05]  /*3e70*/  FADD.FTZ R33, R13, -R34 ;  /* 0x800000220d217221 */ /* 0x001fca0000010000 */
[----:B------:R-:W0:Y:S01]  /*3e80*/  MUFU.EX2 R13, R32 ;  /* 0x00000020000d7308 */ /* 0x000e220000000800 */
[----:B------:R-:W-:-:S04]  /*3e90*/  FMUL.FTZ R33, R35, R33 ;  /* 0x0000002123217220 */ /* 0x000fc80000410000 */
[----:B------:R-:W-:Y:S01]  /*3ea0*/  FFMA.FTZ R33, R28, R33, R30 ;  /* 0x000000211c217223 */ /* 0x000fe2000001001e */
[----:B----4-:R-:W-:-:S03]  /*3eb0*/  FMUL.FTZ R50, R50, R12 ;  /* 0x0000000c32327220 */ /* 0x010fc60000410000 */
[----:B------:R-:W-:-:S06]  /*3ec0*/  FMUL.FTZ R12, R33, -1.4426950216293334961 ;  /* 0xbfb8aa3b210c7820 */ /* 0x000fcc0000410000 */
[----:B------:R-:W1:Y:S01]  /*3ed0*/  MUFU.EX2 R12, R12 ;  /* 0x0000000c000c7308 */ /* 0x000e620000000800 */
[----:B0-----:R-:W-:-:S07]  /*3ee0*/  FADD.FTZ R13, R13, 1 ;  /* 0x3f8000000d0d7421 */ /* 0x001fce0000010000 */
[----:B------:R-:W0:Y:S01]  /*3ef0*/  MUFU.RCP R13, R13 ;  /* 0x0000000d000d7308 */ /* 0x000e220000001000 */
[----:B------:R-:W-:Y:S01]  /*3f00*/  FMUL.FTZ R14, R35, R14 ;  /* 0x0000000e230e7220 */ /* 0x000fe20000410000 */
[----:B------:R4:W-:Y:S04]  /*3f10*/  STL [R1], R0 ;  /* 0x0000000001007387 */ /* 0x0009e80000100800 */
[----:B------:R-:W3:Y:S01]  /*3f20*/  LDL.LU R48, [R1+0xd0] ;  /* 0x0000d00001307983 */ /* 0x000ee20000300800 */
[----:B-1----:R-:W-:Y:S01]  /*3f30*/  FADD.FTZ R32, R12, 1 ;  /* 0x3f8000000c207421 */ /* 0x002fe20000010000 */
[----:B------:R-:W-:Y:S02]  /*3f40*/  FFMA.FTZ R12, R59, R14, R58 ;  /* 0x0000000e3b0c7223 */ /* 0x000fe4000001003a */
[----:B------:R-:W3:Y:S01]  /*3f50*/  LDL.LU R47, [R1+0x24] ;  /* 0x00002400012f7983 */ /* 0x000ee20000300800 */
[----:B------:R1:W4:Y:S03]  /*3f60*/  MUFU.RCP R14, R32 ;  /* 0x00000020000e7308 */ /* 0x0003260000001000 */
[----:B------:R-:W3:Y:S01]  /*3f70*/  LDL.LU R46, [R1+0xd4] ;  /* 0x0000d400012e7983 */ /* 0x000ee20000300800 */
[----:B0-----:R-:W-:Y:S01]  /*3f80*/  FMUL.FTZ R37, R37, R13 ;  /* 0x0000000d25257220 */ /* 0x001fe20000410000 */
[----:B------:R-:W-:-:S02]  /*3f90*/  FMUL.FTZ R13, R12, -1.4426950216293334961 ;  /* 0xbfb8aa3b0c0d7820 */ /* 0x000fc40000410000 */
[----:B------:R-:W3:Y:S01]  /*3fa0*/  LDL.LU R45, [R1+0x28] ;  /* 0x00002800012d7983 */ /* 0x000ee20000300800 */
[----:B-1----:R-:W-:-:S03]  /*3fb0*/  FADD.FTZ R32, R15, -R34 ;  /* 0x800000220f207221 */ /* 0x002fc60000010000 */
[----:B------:R-:W3:Y:S01]  /*3fc0*/  LDL.LU R44, [R1+0xd8] ;  /* 0x0000d800012c7983 */ /* 0x000ee20000300800 */
[----:B------:R0:W1:Y:S03]  /*3fd0*/  MUFU.EX2 R15, R13 ;  /* 0x0000000d000f7308 */ /* 0x0000660000000800 */
[----:B------:R-:W3:Y:S04]  /*3fe0*/  LDL.LU R43, [R1+0xdc] ;  /* 0x0000dc00012b7983 */ /* 0x000ee80000300800 */
[----:B------:R-:W3:Y:S01]  /*3ff0*/  LDL.LU R42, [R1+0x20] ;  /* 0x00002000012a7983 */ /* 0x000ee20000300800 */
[----:B0-----:R-:W-:-:S03]  /*4000*/  FMUL.FTZ R13, R35, R32 ;  /* 0x00000020230d7220 */ /* 0x001fc60000410000 */
[----:B----4-:R-:W4:Y:S01]  /*4010*/  LDL.LU R0, [R1+0x1c] ;  /* 0x00001c0001007983 */ /* 0x010f220000300800 */
[----:B------:R-:W-:Y:S01]  /*4020*/  FFMA.FTZ R13, R29, R13, R31 ;  /* 0x0000000d1d0d7223 */ /* 0x000fe2000001001f */
[----:B------:R-:W-:-:S03]  /*4030*/  FMUL.FTZ R33, R33, R14 ;  /* 0x0000000e21217220 */ /* 0x000fc60000410000 */
[----:B------:R-:W-:Y:S01]  /*4040*/  FMUL.FTZ R14, R13, -1.4426950216293334961 ;  /* 0xbfb8aa3b0d0e7820 */ /* 0x000fe20000410000 */
[----:B-1----:R-:W-:-:S05]  /*4050*/  FADD.FTZ R15, R15, 1 ;  /* 0x3f8000000f0f7421 */ /* 0x002fca0000010000 */
[----:B------:R-:W0:Y:S08]  /*4060*/  MUFU.EX2 R14, R14 ;  /* 0x0000000e000e7308 */ /* 0x000e300000000800 */
[----:B------:R-:W1:Y:S01]  /*4070*/  MUFU.RCP R15, R15 ;  /* 0x0000000f000f7308 */ /* 0x000e620000001000 */
[----:B------:R-:W-:Y:S01]  /*4080*/  FMUL.FTZ R16, R35, R16 ;  /* 0x0000001023107220 */ /* 0x000fe20000410000 */
[----:B0-----:R-:W-:-:S03]  /*4090*/  FADD.FTZ R32, R14, 1 ;  /* 0x3f8000000e207421 */ /* 0x001fc60000010000 */
[----:B------:R-:W-:-:S03]  /*40a0*/  FFMA.FTZ R14, R54, R16, R36 ;  /* 0x00000010360e7223 */ /* 0x000fc60000010024 */
[----:B------:R0:W0:Y:S01]  /*40b0*/  MUFU.RCP R16, R32 ;  /* 0x0000002000107308 */ /* 0x0000220000001000 */
[----:B-1----:R-:W-:Y:S01]  /*40c0*/  FMUL.FTZ R12, R12, R15 ;  /* 0x0000000f0c0c7220 */ /* 0x002fe20000410000 */
[----:B------:R-:W-:Y:S01]  /*40d0*/  FMUL.FTZ R15, R14, -1.4426950216293334961 ;  /* 0xbfb8aa3b0e0f7820 */ /* 0x000fe20000410000 */
[----:B0-----:R-:W-:-:S05]  /*40e0*/  FADD.FTZ R32, R17, -R34 ;  /* 0x8000002211207221 */ /* 0x001fca0000010000 */
[----:B------:R0:W1:Y:S02]  /*40f0*/  MUFU.EX2 R17, R15 ;  /* 0x0000000f00117308 */ /* 0x0000640000000800 */
[----:B0-----:R-:W-:Y:S01]  /*4100*/  FMUL.FTZ R15, R35, R32 ;  /* 0x00000020230f7220 */ /* 0x001fe20000410000 */
[----:B------:R-:W-:-:S03]  /*4110*/  FMUL.FTZ R13, R13, R16 ;  /* 0x000000100d0d7220 */ /* 0x000fc60000410000 */
[----:B------:R-:W-:-:S04]  /*4120*/  FFMA.FTZ R15, R28, R15, R30 ;  /* 0x0000000f1c0f7223 */ /* 0x000fc8000001001e */
[----:B------:R-:W-:Y:S01]  /*4130*/  FMUL.FTZ R16, R15, -1.4426950216293334961 ;  /* 0xbfb8aa3b0f107820 */ /* 0x000fe20000410000 */
[----:B-1----:R-:W-:-:S05]  /*4140*/  FADD.FTZ R17, R17, 1 ;  /* 0x3f80000011117421 */ /* 0x002fca0000010000 */
[----:B------:R-:W0:Y:S08]  /*4150*/  MUFU.EX2 R16, R16 ;  /* 0x0000001000107308 */ /* 0x000e300000000800 */
[----:B------:R-:W1:Y:S01]  /*4160*/  MUFU.RCP R17, R17 ;  /* 0x0000001100117308 */ /* 0x000e620000001000 */
[----:B------:R-:W-:Y:S01]  /*4170*/  FMUL.FTZ R18, R35, R18 ;  /* 0x0000001223127220 */ /* 0x000fe20000410000 */
[----:B0-----:R-:W-:-:S03]  /*4180*/  FADD.FTZ R32, R16, 1 ;  /* 0x3f80000010207421 */ /* 0x001fc60000010000 */
[----:B------:R-:W-:-:S03]  /*4190*/  FFMA.FTZ R16, R59, R18, R58 ;  /* 0x000000123b107223 */ /* 0x000fc6000001003a */
[----:B------:R0:W2:Y:S01]  /*41a0*/  MUFU.RCP R18, R32 ;  /* 0x0000002000127308 */ /* 0x0000a20000001000 */
[----:B-1----:R-:W-:Y:S01]  /*41b0*/  FMUL.FTZ R14, R14, R17 ;  /* 0x000000110e0e7220 */ /* 0x002fe20000410000 */
[----:B------:R-:W-:Y:S01]  /*41c0*/  FMUL.FTZ R17, R16, -1.4426950216293334961 ;  /* 0xbfb8aa3b10117820 */ /* 0x000fe20000410000 */
[----:B0-----:R-:W-:-:S05]  /*41d0*/  FADD.FTZ R32, R19, -R34 ;  /* 0x8000002213207221 */ /* 0x001fca0000010000 */
[----:B------:R0:W1:Y:S02]  /*41e0*/  MUFU.EX2 R19, R17 ;  /* 0x0000001100137308 */ /* 0x0000640000000800 */
[----:B0-----:R-:W-:Y:S01]  /*41f0*/  FMUL.FTZ R17, R35, R32 ;  /* 0x0000002023117220 */ /* 0x001fe20000410000 */
[----:B--2---:R-:W-:-:S03]  /*4200*/  FMUL.FTZ R15, R15, R18 ;  /* 0x000000120f0f7220 */ /* 0x004fc60000410000 */
        /* <DEDUP_REMOVED lines=27> */
[----:B------:R0:W1:Y:S01]  /*43c0*/  MUFU.EX2 R23, R21 ;  /* 0x0000001500177308 */ /* 0x0000620000000800 */
[----:B--2---:R-:W-:Y:S01]  /*43d0*/  FMUL.FTZ R19, R19, R22 ;  /* 0x0000001613137220 */ /* 0x004fe20000410000 */
[----:B0-----:R-:W-:-:S04]  /*43e0*/  FMUL.FTZ R21, R35, R32 ;  /* 0x0000002023157220 */ /* 0x001fc80000410000 */
[----:B------:R-:W-:Y:S01]  /*43f0*/  FFMA.FTZ R21, R29, R21, R31 ;  /* 0x000000151d157223 */ /* 0x000fe2000001001f */
[----:B-1----:R-:W-:-:S03]  /*4400*/  FADD.FTZ R22, R23, 1 ;  /* 0x3f80000017167421 */ /* 0x002fc60000010000 */
[----:B------:R-:W-:-:S03]  /*4410*/  FMUL.FTZ R32, R21, -1.4426950216293334961 ;  /* 0xbfb8aa3b15207820 */ /* 0x000fc60000410000 */
[----:B------:R-:W0:Y:S08]  /*4420*/  MUFU.RCP R22, R22 ;  /* 0x0000001600167308 */ /* 0x000e300000001000 */
[----:B------:R-:W1:Y:S01]  /*4430*/  MUFU.EX2 R32, R32 ;  /* 0x0000002000207308 */ /* 0x000e620000000800 */
[----:B0-----:R-:W-:Y:S01]  /*4440*/  FMUL.FTZ R20, R20, R22 ;  /* 0x0000001614147220 */ /* 0x001fe20000410000 */
[----:B------:R-:W-:-:S04]  /*4450*/  FMUL.FTZ R22, R35, R24 ;  /* 0x0000001823167220 */ /* 0x000fc80000410000 */
[----:B------:R-:W-:Y:S01]  /*4460*/  FFMA.FTZ R22, R54, R22, R36 ;  /* 0x0000001636167223 */ /* 0x000fe20000010024 */
[----:B-1----:R-:W-:-:S03]  /*4470*/  FADD.FTZ R23, R32, 1 ;  /* 0x3f80000020177421 */ /* 0x002fc60000010000 */
[----:B------:R-:W-:Y:S01]  /*4480*/  FMUL.FTZ R24, R22, -1.4426950216293334961 ;  /* 0xbfb8aa3b16187820 */ /* 0x000fe20000410000 */
[----:B------:R-:W-:Y:S02]  /*4490*/  FMUL.FTZ R25, R35, R25 ;  /* 0x0000001923197220 */ /* 0x000fe40000410000 */
[----:B------:R-:W0:Y:S02]  /*44a0*/  MUFU.RCP R23, R23 ;  /* 0x0000001700177308 */ /* 0x000e240000001000 */
[----:B------:R-:W-:-:S06]  /*44b0*/  FFMA.FTZ R32, R28, R25, R30 ;  /* 0x000000191c207223 */ /* 0x000fcc000001001e */
[----:B------:R-:W1:Y:S01]  /*44c0*/  MUFU.EX2 R24, R24 ;  /* 0x0000001800187308 */ /* 0x000e620000000800 */
[----:B------:R-:W-:-:S07]  /*44d0*/  FMUL.FTZ R25, R32, -1.4426950216293334961 ;  /* 0xbfb8aa3b20197820 */ /* 0x000fce0000410000 */
[----:B------:R-:W2:Y:S01]  /*44e0*/  MUFU.EX2 R25, R25 ;  /* 0x0000001900197308 */ /* 0x000ea20000000800 */
[----:B0-----:R-:W-:Y:S01]  /*44f0*/  FMUL.FTZ R21, R21, R23 ;  /* 0x0000001715157220 */ /* 0x001fe20000410000 */
[----:B-1----:R-:W-:-:S06]  /*4500*/  FADD.FTZ R23, R24, 1 ;  /* 0x3f80000018177421 */ /* 0x002fcc0000010000 */
[----:B------:R-:W0:Y:S01]  /*4510*/  MUFU.RCP R23, R23 ;  /* 0x0000001700177308 */ /* 0x000e220000001000 */
[----:B--2---:R-:W-:Y:S01]  /*4520*/  FADD.FTZ R24, R25, 1 ;  /* 0x3f80000019187421 */ /* 0x004fe20000010000 */
[----:B------:R-:W-:-:S06]  /*4530*/  FMUL.FTZ R27, R35, R27 ;  /* 0x0000001b231b7220 */ /* 0x000fcc0000410000 */
[----:B------:R-:W1:Y:S01]  /*4540*/  MUFU.RCP R24, R24 ;  /* 0x0000001800187308 */ /* 0x000e620000001000 */
[----:B------:R-:W-:Y:S01]  /*4550*/  FFMA.FTZ R28, R28, R27, R30 ;  /* 0x0000001b1c1c7223 */ /* 0x000fe2000001001e */
[----:B------:R-:W-:Y:S01]  /*4560*/  STL [R1+0x114], R56 ;  /* 0x0001143801007387 */ /* 0x000fe20000100800 */
[----:B0-----:R-:W-:Y:S01]  /*4570*/  FMUL.FTZ R30, R22, R23 ;  /* 0x00000017161e7220 */ /* 0x001fe20000410000 */
[C---:B------:R-:W-:Y:S02]  /*4580*/  LEA R22, P0, R2.reuse, UR10, 0x1 ;  /* 0x0000000a02167c11 */ /* 0x040fe4000f8008ff */
[----:B------:R-:W-:Y:S02]  /*4590*/  STL [R1+0x118], R55 ;  /* 0x0001183701007387 */ /* 0x000fe40000100800 */
[----:B------:R-:W-:Y:S02]  /*45a0*/  LEA.HI.X R23, R2, UR11, R57, 0x1, P0 ;  /* 0x0000000b02177c11 */ /* 0x000fe400080f0c39 */
[----:B------:R-:W-:Y:S01]  /*45b0*/  LEA R2, P0, R3, UR10, 0x1 ;  /* 0x0000000a03027c11 */ /* 0x000fe2000f8008ff */
[----:B------:R-:W-:Y:S01]  /*45c0*/  STL [R1+0x11c], R53 ;  /* 0x00011c3501007387 */ /* 0x000fe20000100800 */
[----:B-1----:R-:W-:-:S02]  /*45d0*/  FMUL.FTZ R32, R32, R24 ;  /* 0x0000001820207220 */ /* 0x002fc40000410000 */
[----:B---3--:R-:W-:Y:S01]  /*45e0*/  LEA.HI.X R3, R3, UR11, R49, 0x1, P0 ;  /* 0x0000000b03037c11 */ /* 0x008fe200080f0c31 */
[----:B------:R-:W-:Y:S01]  /*45f0*/  STL [R1+0x120], R52 ;  /* 0x0001203401007387 */ /* 0x000fe20000100800 */
[----:B------:R-:W-:-:S03]  /*4600*/  LEA R24, P0, R4, UR10, 0x1 ;  /* 0x0000000a04187c11 */ /* 0x000fc6000f8008ff */
[----:B------:R-:W-:Y:S01]  /*4610*/  STL [R1+0x124], R51 ;  /* 0x0001243301007387 */ /* 0x000fe20000100800 */
[----:B------:R-:W-:-:S03]  /*4620*/  LEA.HI.X R25, R4, UR11, R48, 0x1, P0 ;  /* 0x0000000b04197c11 */ /* 0x000fc600080f0c30 */
[----:B------:R-:W-:Y:S01]  /*4630*/  STL [R1+0x128], R50 ;  /* 0x0001283201007387 */ /* 0x000fe20000100800 */
[----:B------:R-:W-:-:S03]  /*4640*/  FMUL.FTZ R26, R35, R26 ;  /* 0x0000001a231a7220 */ /* 0x000fc60000410000 */
[----:B------:R-:W-:Y:S01]  /*4650*/  STL [R1+0x12c], R37 ;  /* 0x00012c2501007387 */ /* 0x000fe20000100800 */
[----:B------:R-:W-:-:S03]  /*4660*/  LEA R4, P0, R5, UR10, 0x1 ;  /* 0x0000000a05047c11 */ /* 0x000fc6000f8008ff */
[----:B------:R0:W-:Y:S04]  /*4670*/  STL [R1+0x130], R33 ;  /* 0x0001302101007387 */ /* 0x0001e80000100800 */
[----:B------:R1:W-:Y:S01]  /*4680*/  STL [R1+0x134], R12 ;  /* 0x0001340c01007387 */ /* 0x0003e20000100800 */
[----:B------:R-:W-:Y:S01]  /*4690*/  FFMA.FTZ R36, R54, R26, R36 ;  /* 0x0000001a36247223 */ /* 0x000fe20000010024 */
[----:B------:R-:W-:Y:S02]  /*46a0*/  LEA.HI.X R5, R5, UR11, R46, 0x1, P0 ;  /* 0x0000000b05057c11 */ /* 0x000fe400080f0c2e */
[----:B0-----:R-:W2:Y:S01]  /*46b0*/  LDL.LU R33, [R1+0xe0] ;  /* 0x0000e00001217983 */ /* 0x001ea20000300800 */
[----:B------:R-:W-:-:S03]  /*46c0*/  LEA R26, P0, R6, UR10, 0x1 ;  /* 0x0000000a061a7c11 */ /* 0x000fc6000f8008ff */
[----:B-1----:R-:W3:Y:S01]  /*46d0*/  LDL.LU R12, [R1+0xe4] ;  /* 0x0000e400010c7983 */ /* 0x002ee20000300800 */
[----:B------:R-:W-:-:S03]  /*46e0*/  LEA.HI.X R27, R6, UR11, R44, 0x1, P0 ;  /* 0x0000000b061b7c11 */ /* 0x000fc600080f0c2c */
[----:B------:R-:W3:Y:S01]  /*46f0*/  LDL.LU R44, [R1+0xe8] ;  /* 0x0000e800012c7983 */ /* 0x000ee20000300800 */
[--C-:B------:R-:W-:Y:S01]  /*4700*/  FADD.FTZ R39, R47, -R34.reuse ;  /* 0x800000222f277221 */ /* 0x100fe20000010000 */
[--C-:B------:R-:W-:Y:S01]  /*4710*/  FADD.FTZ R38, R45, -R34.reuse ;  /* 0x800000222d267221 */ /* 0x100fe20000010000 */
[--C-:B------:R-:W-:Y:S01]  /*4720*/  FADD.FTZ R41, R42, -R34.reuse ;  /* 0x800000222a297221 */ /* 0x100fe20000010000 */
[----:B----4-:R-:W-:Y:S02]  /*4730*/  FADD.FTZ R34, R0, -R34 ;  /* 0x8000002200227221 */ /* 0x010fe40000010000 */
[----:B------:R-:W4:Y:S04]  /*4740*/  LDL.LU R0, [R1+0xf0] ;  /* 0x0000f00001007983 */ /* 0x000f280000300800 */
[----:B------:R-:W4:Y:S04]  /*4750*/  LDL.LU R49, [R1+0xf4] ;  /* 0x0000f40001317983 */ /* 0x000f280000300800 */
[----:B------:R-:W4:Y:S01]  /*4760*/  LDL.LU R37, [R1+0x8] ;  /* 0x0000080001257983 */ /* 0x000f220000300800 */
[C---:B------:R-:W-:Y:S01]  /*4770*/  FMUL.FTZ R39, R35.reuse, R39 ;  /* 0x0000002723277220 */ /* 0x040fe20000410000 */
[----:B------:R-:W-:-:S03]  /*4780*/  FMUL.FTZ R54, R35, R38 ;  /* 0x0000002623367220 */ /* 0x000fc60000410000 */
[----:B------:R-:W-:-:S04]  /*4790*/  FFMA.FTZ R39, R59, R39, R58 ;  /* 0x000000273b277223 */ /* 0x000fc8000001003a */
[----:B------:R-:W-:Y:S01]  /*47a0*/  FMUL.FTZ R38, R39, -1.4426950216293334961 ;  /* 0xbfb8aa3b27267820 */ /* 0x000fe20000410000 */
[----:B------:R-:W-:-:S05]  /*47b0*/  FFMA.FTZ R54, R29, R54, R31 ;  /* 0x000000361d367223 */ /* 0x000fca000001001f */
[----:B------:R-:W0:Y:S01]  /*47c0*/  MUFU.EX2 R38, R38 ;  /* 0x0000002600267308 */ /* 0x000e220000000800 */
[----:B------:R-:W-:Y:S01]  /*47d0*/  FMUL.FTZ R40, R54, -1.4426950216293334961 ;  /* 0xbfb8aa3b36287820 */ /* 0x000fe20000410000 */
[----:B------:R-:W-:-:S06]  /*47e0*/  LEA R6, P0, R7, UR10, 0x1 ;  /* 0x0000000a07067c11 */ /* 0x000fcc000f8008ff */
[----:B------:R-:W1:Y:S01]  /*47f0*/  MUFU.EX2 R40, R40 ;  /* 0x0000002800287308 */ /* 0x000e620000000800 */
[----:B------:R-:W-:Y:S01]  /*4800*/  LEA.HI.X R7, R7, UR11, R43, 0x1, P0 ;  /* 0x0000000b07077c11 */ /* 0x000fe200080f0c2b */
[----:B0-----:R-:W-:-:S06]  /*4810*/  FADD.FTZ R38, R38, 1 ;  /* 0x3f80000026267421 */ /* 0x001fcc0000010000 */
[----:B------:R0:W-:Y:S01]  /*4820*/  MUFU.RCP R43, R38 ;  /* 0x00000026002b7308 */ /* 0x0001e20000001000 */
[----:B------:R-:W-:Y:S01]  /*4830*/  FMUL.FTZ R41, R35, R41 ;  /* 0x0000002923297220 */ /* 0x000fe20000410000 */
[----:B0-----:R-:W-:Y:S01]  /*4840*/  FMUL.FTZ R38, R36, -1.4426950216293334961 ;  /* 0xbfb8aa3b24267820 */ /* 0x001fe20000410000 */
[----:B-1----:R-:W-:Y:S02]  /*4850*/  FADD.FTZ R40, R40, 1 ;  /* 0x3f80000028287421 */ /* 0x002fe40000010000 */
[----:B------:R-:W-:Y:S01]  /*4860*/  FFMA.FTZ R58, R59, R41, R58 ;  /* 0x000000293b3a7223 */ /* 0x000fe2000001003a */
[----:B------:R-:W-:Y:S02]  /*4870*/  FMUL.FTZ R34, R35, R34 ;  /* 0x0000002223227220 */ /* 0x000fe40000410000 */
[----:B------:R-:W0:Y:S01]  /*4880*/  MUFU.EX2 R38, R38 ;  /* 0x0000002600267308 */ /* 0x000e220000000800 */
[----:B------:R-:W-:Y:S01]  /*4890*/  FMUL.FTZ R41, R28, -1.4426950216293334961 ;  /* 0xbfb8aa3b1c297820 */ /* 0x000fe20000410000 */
[----:B------:R-:W-:Y:S01]  /*48a0*/  FFMA.FTZ R29, R29, R34, R31 ;  /* 0x000000221d1d7223 */ /* 0x000fe2000001001f */
[----:B------:R-:W-:-:S05]  /*48b0*/  LEA R34, P0, R8, UR10, 0x1 ;  /* 0x0000000a08227c11 */ /* 0x000fca000f8008ff */
[----:B------:R1:W-:Y:S02]  /*48c0*/  MUFU.RCP R42, R40 ;  /* 0x00000028002a7308 */ /* 0x0003e40000001000 */
[----:B-1----:R-:W-:-:S06]  /*48d0*/  FMUL.FTZ R40, R58, -1.4426950216293334961 ;  /* 0xbfb8aa3b3a287820 */ /* 0x002fcc0000410000 */
[----:B------:R-:W1:Y:S01]  /*48e0*/  MUFU.EX2 R41, R41 ;  /* 0x0000002900297308 */ /* 0x000e620000000800 */
[----:B0-----:R-:W-:-:S07]  /*48f0*/  FADD.FTZ R57, R38, 1 ;  /* 0x3f80000026397421 */ /* 0x001fce0000010000 */
[----:B------:R-:W0:Y:S01]  /*4900*/  MUFU.EX2 R40, R40 ;  /* 0x0000002800287308 */ /* 0x000e220000000800 */
[----:B------:R-:W-:Y:S01]  /*4910*/  FMUL.FTZ R31, R39, R43 ;  /* 0x0000002b271f7220 */ /* 0x000fe20000410000 */
[----:B-1----:R-:W-:-:S06]  /*4920*/  FADD.FTZ R41, R41, 1 ;  /* 0x3f80000029297421 */ /* 0x002fcc0000010000 */
[----:B------:R1:W-:Y:S01]  /*4930*/  MUFU.RCP R59, R41 ;  /* 0x00000029003b7308 */ /* 0x0003e20000001000 */
[----:B0-----:R-:W-:Y:S01]  /*4940*/  FADD.FTZ R60, R40, 1 ;  /* 0x3f800000283c7421 */ /* 0x001fe20000010000 */
[----:B--2---:R-:W-:Y:S02]  /*4950*/  LEA.HI.X R35, R8, UR11, R33, 0x1, P0 ;  /* 0x0000000b08237c11 */ /* 0x004fe400080f0c21 */
[----:B------:R-:W-:-:S04]  /*4960*/  LEA R8, P0, R9, UR10, 0x1 ;  /* 0x0000000a09087c11 */ /* 0x000fc8000f8008ff */
[----:B---3--:R-:W-:Y:S02]  /*4970*/  LEA.HI.X R9, R9, UR11, R12, 0x1, P0 ;  /* 0x0000000b09097c11 */ /* 0x008fe400080f0c0c */
[----:B------:R-:W2:Y:S01]  /*4980*/  LDL.LU R12, [R1+0xc0] ;  /* 0x0000c000010c7983 */ /* 0x000ea20000300800 */
[----:B------:R-:W-:-:S03]  /*4990*/  LEA R38, P0, R10, UR10, 0x1 ;  /* 0x0000000a0a267c11 */ /* 0x000fc6000f8008ff */
[----:B------:R-:W2:Y:S01]  /*49a0*/  LDL.LU R33, [R1+0xcc] ;  /* 0x0000cc0001217983 */ /* 0x000ea20000300800 */
[----:B------:R-:W-:-:S03]  /*49b0*/  LEA.HI.X R39, R10, UR11, R44, 0x1, P0 ;  /* 0x0000000b0a277c11 */ /* 0x000fc600080f0c2c */
[----:B------:R-:W3:Y:S04]  /*49c0*/  LDL.LU R53, [R1+0xb8] ;  /* 0x0000b80001357983 */ /* 0x000ee80000300800 */
[----:B------:R-:W3:Y:S01]  /*49d0*/  LDL.LU R55, [R1+0xbc] ;  /* 0x0000bc0001377983 */ /* 0x000ee20000300800 */
[----:B------:R-:W-:-:S03]  /*49e0*/  LEA R10, P0, R11, UR10, 0x1 ;  /* 0x0000000a0b0a7c11 */ /* 0x000fc6000f8008ff */
[----:B------:R-:W3:Y:S04]  /*49f0*/  LDL.LU R45, [R1+0xf8] ;  /* 0x0000f800012d7983 */ /* 0x000ee80000300800 */
[----:B------:R-:W3:Y:S01]  /*4a00*/  LDL.LU R44, [R1+0x2c] ;  /* 0x00002c00012c7983 */ /* 0x000ee20000300800 */
[----:B----4-:R-:W-:-:S03]  /*4a10*/  LEA.HI.X R11, R11, UR11, R0, 0x1, P0 ;  /* 0x0000000b0b0b7c11 */ /* 0x010fc600080f0c00 */
[----:B------:R-:W4:Y:S01]  /*4a20*/  LDL.LU R47, [R1+0xfc] ;  /* 0x0000fc00012f7983 */ /* 0x000f220000300800 */
[----:B------:R-:W-:-:S03]  /*4a30*/  LEA R40, P0, R37, UR10, 0x1 ;  /* 0x0000000a25287c11 */ /* 0x000fc6000f8008ff */
[----:B------:R-:W4:Y:S04]  /*4a40*/  LDL.LU R46, [R1+0x74] ;  /* 0x00007400012e7983 */ /* 0x000f280000300800 */
[----:B------:R-:W4:Y:S01]  /*4a50*/  LDL.LU R48, [R1+0x78] ;  /* 0x0000780001307983 */ /* 0x000f220000300800 */
[----:B-1----:R-:W-:-:S03]  /*4a60*/  LEA.HI.X R41, R37, UR11, R49, 0x1, P0 ;  /* 0x0000000b25297c11 */ /* 0x002fc600080f0c31 */
        /* <DEDUP_REMOVED lines=9> */
[----:B------:R-:W-:-:S07]  /*4b00*/  FMUL.FTZ R54, R54, R42 ;  /* 0x0000002a36367220 */ /* 0x000fce0000410000 */
[----:B------:R-:W1:Y:S08]  /*4b10*/  MUFU.RCP R57, R57 ;  /* 0x0000003900397308 */ /* 0x000e700000001000 */
[----:B------:R-:W1:Y:S01]  /*4b20*/  MUFU.RCP R60, R60 ;  /* 0x0000003c003c7308 */ /* 0x000e620000001000 */
[----:B0-----:R-:W-:-:S07]  /*4b30*/  FADD.FTZ R61, R43, 1 ;  /* 0x3f8000002b3d7421 */ /* 0x001fce0000010000 */
[----:B------:R-:W0:Y:S01]  /*4b40*/  MUFU.RCP R61, R61 ;  /* 0x0000003d003d7308 */ /* 0x000e220000001000 */
[----:B-1----:R-:W-:Y:S01]  /*4b50*/  FMUL.FTZ R57, R36, R57 ;  /* 0x0000003924397220 */ /* 0x002fe20000410000 */
[----:B------:R-:W-:Y:S01]  /*4b60*/  FMUL.FTZ R59, R28, R59 ;  /* 0x0000003b1c3b7220 */ /* 0x000fe20000410000 */
[----:B------:R-:W-:Y:S01]  /*4b70*/  FMUL.FTZ R60, R58, R60 ;  /* 0x0000003c3a3c7220 */ /* 0x000fe20000410000 */
[----:B0-----:R-:W-:Y:S01]  /*4b80*/  FMUL.FTZ R61, R29, R61 ;  /* 0x0000003d1d3d7220 */ /* 0x001fe20000410000 */
[----:B--2---:R-:W-:Y:S02]  /*4b90*/  F2FP.F16.F32.PACK_AB R36, R12, R33 ;  /* 0x000000210c24723e */ /* 0x004fe400000000ff */
[----:B---3--:R-:W-:-:S04]  /*4ba0*/  LEA R42, P0, R44, UR10, 0x1 ;  /* 0x0000000a2c2a7c11 */ /* 0x008fc8000f8008ff */
[----:B------:R-:W-:Y:S02]  /*4bb0*/  LEA.HI.X R43, R44, UR11, R45, 0x1, P0 ;  /* 0x0000000b2c2b7c11 */ /* 0x000fe400080f0c2d */
[----:B----4-:R-:W-:-:S04]  /*4bc0*/  LEA R44, P0, R46, UR10, 0x1 ;  /* 0x0000000a2e2c7c11 */ /* 0x010fc8000f8008ff */
[----:B------:R-:W-:Y:S02]  /*4bd0*/  LEA.HI.X R45, R46, UR11, R47, 0x1, P0 ;  /* 0x0000000b2e2d7c11 */ /* 0x000fe400080f0c2f */
[----:B------:R-:W-:Y:S02]  /*4be0*/  LEA R46, P0, R48, UR10, 0x1 ;  /* 0x0000000a302e7c11 */ /* 0x000fe4000f8008ff */
[----:B------:R-:W-:Y:S02]  /*4bf0*/  MOV R47, R48 ;  /* 0x00000030002f7202 */ /* 0x000fe40000000f00 */
[----:B------:R-:W-:Y:S02]  /*4c00*/  LEA R48, P1, R51, UR10, 0x1 ;  /* 0x0000000a33307c11 */ /* 0x000fe4000f8208ff */
[----:B------:R-:W-:Y:S02]  /*4c10*/  PRMT R58, R36, 0x7610, R58 ;  /* 0x00007610243a7816 */ /* 0x000fe4000000003a */
[----:B------:R-:W-:-:S02]  /*4c20*/  F2FP.F16.F32.PACK_AB R28, R53, R55 ;  /* 0x00000037351c723e */ /* 0x000fc400000000ff */
[----:B------:R-:W-:Y:S01]  /*4c30*/  PRMT R36, R36, 0x7632, R36 ;  /* 0x0000763224247816 */ /* 0x000fe20000000024 */
[----:B------:R0:W-:Y:S01]  /*4c40*/  STG.E.U16 desc[UR6][R22.64], R58 ;  /* 0x0000003a16007986 */ /* 0x0001e2000c101506 */
[----:B------:R-:W-:-:S03]  /*4c50*/  F2FP.F16.F32.PACK_AB R29, R56, R0 ;  /* 0x00000000381d723e */ /* 0x000fc600000000ff */
[----:B------:R1:W-:Y:S01]  /*4c60*/  STG.E.U16 desc[UR6][R22.64+0x2], R36 ;  /* 0x0000022416007986 */ /* 0x0003e2000c101506 */
[----:B------:R-:W-:Y:S02]  /*4c70*/  LEA.HI.X R47, R47, UR11, R49, 0x1, P0 ;  /* 0x0000000b2f2f7c11 */ /* 0x000fe400080f0c31 */
[----:B------:R-:W-:Y:S02]  /*4c80*/  LEA.HI.X R49, R51, UR11, R52, 0x1, P1 ;  /* 0x0000000b33317c11 */ /* 0x000fe400088f0c34 */
[----:B------:R-:W2:Y:S04]  /*4c90*/  LDL.LU R51, [R1+0x98] ;  /* 0x0000980001337983 */ /* 0x000ea80000300800 */
[----:B------:R-:W2:Y:S01]  /*4ca0*/  LDL.LU R52, [R1+0x9c] ;  /* 0x00009c0001347983 */ /* 0x000ea20000300800 */
[----:B0-----:R-:W-:-:S03]  /*4cb0*/  PRMT R58, R28, 0x7632, R58 ;  /* 0x000076321c3a7816 */ /* 0x001fc6000000003a */
[----:B------:R-:W3:Y:S04]  /*4cc0*/  LDL.LU R12, [R1+0x134] ;  /* 0x00013400010c7983 */ /* 0x000ee80000300800 */
[----:B------:R-:W4:Y:S04]  /*4cd0*/  LDL.LU R33, [R1+0x130] ;  /* 0x0001300001217983 */ /* 0x000f280000300800 */
[----:B------:R-:W3:Y:S04]  /*4ce0*/  LDL.LU R53, [R1+0x90] ;  /* 0x0000900001357983 */ /* 0x000ee80000300800 */
[----:B------:R-:W3:Y:S04]  /*4cf0*/  LDL.LU R55, [R1+0x94] ;  /* 0x0000940001377983 */ /* 0x000ee80000300800 */
[----:B------:R-:W4:Y:S04]  /*4d00*/  LDL.LU R56, [R1+0x88] ;  /* 0x0000880001387983 */ /* 0x000f280000300800 */
[----:B------:R-:W4:Y:S04]  /*4d10*/  LDL.LU R0, [R1+0x8c] ;  /* 0x00008c0001007983 */ /* 0x000f280000300800 */
[----:B------:R0:W-:Y:S04]  /*4d20*/  STG.E.U16 desc[UR6][R22.64+0x4], R28 ;  /* 0x0000041c16007986 */ /* 0x0001e8000c101506 */
[----:B-1----:R-:W4:Y:S04]  /*4d30*/  LDL.LU R36, [R1+0xa4] ;  /* 0x0000a40001247983 */ /* 0x002f280000300800 */
[----:B------:R1:W-:Y:S01]  /*4d40*/  STG.E.U16 desc[UR6][R22.64+0x6], R58 ;  /* 0x0000063a16007986 */ /* 0x0003e2000c101506 */
[----:B0-----:R-:W-:-:S03]  /*4d50*/  F2FP.F16.F32.PACK_AB R28, R37, R50 ;  /* 0x00000032251c723e */ /* 0x001fc600000000ff */
[----:B------:R-:W4:Y:S04]  /*4d60*/  LDL.LU R37, [R1+0x12c] ;  /* 0x00012c0001257983 */ /* 0x000f280000300800 */
[----:B------:R-:W4:Y:S04]  /*4d70*/  LDL.LU R50, [R1+0x128] ;  /* 0x0001280001327983 */ /* 0x000f280000300800 */
[----:B-1----:R-:W4:Y:S01]  /*4d80*/  LDL.LU R58, [R1+0xa0] ;  /* 0x0000a000013a7983 */ /* 0x002f220000300800 */
[----:B------:R-:W-:-:S03]  /*4d90*/  PRMT R23, R29, 0x7632, R23 ;  /* 0x000076321d177816 */ /* 0x000fc60000000017 */
[----:B------:R0:W-:Y:S04]  /*4da0*/  STG.E.U16 desc[UR6][R2.64], R29 ;  /* 0x0000001d02007986 */ /* 0x0001e8000c101506 */
[----:B------:R2:W-:Y:S04]  /*4db0*/  STG.E.U16 desc[UR6][R2.64+0x2], R23 ;  /* 0x0000021702007986 */ /* 0x0005e8000c101506 */
[----:B------:R-:W-:Y:S01]  /*4dc0*/  STG.E.U16 desc[UR6][R2.64+0x4], R28 ;  /* 0x0000041c02007986 */ /* 0x000fe2000c101506 */
[----:B0-----:R-:W-:-:S05]  /*4dd0*/  PRMT R29, R28, 0x7632, R29 ;  /* 0x000076321c1d7816 */ /* 0x001fca000000001d */
[----:B------:R3:W-:Y:S01]  /*4de0*/  STG.E.U16 desc[UR6][R2.64+0x6], R29 ;  /* 0x0000061d02007986 */ /* 0x0007e2000c101506 */
[----:B--2---:R-:W-:Y:S02]  /*4df0*/  F2FP.F16.F32.PACK_AB R23, R51, R52 ;  /* 0x000000343317723e */ /* 0x004fe400000000ff */
[----:B---3--:R-:W-:Y:S02]  /*4e00*/  F2FP.F16.F32.PACK_AB R2, R53, R55 ;  /* 0x000000373502723e */ /* 0x008fe400000000ff */
[----:B----4-:R-:W-:Y:S02]  /*4e10*/  F2FP.F16.F32.PACK_AB R22, R58, R36 ;  /* 0x000000243a16723e */ /* 0x010fe400000000ff */
[----:B------:R-:W2:Y:S04]  /*4e20*/  LDL.LU R58, [R1+0x50] ;  /* 0x00005000013a7983 */ /* 0x000ea80000300800 */
[----:B------:R-:W2:Y:S04]  /*4e30*/  LDL.LU R36, [R1+0x54] ;  /* 0x0000540001247983 */ /* 0x000ea80000300800 */
[----:B------:R-:W3:Y:S04]  /*4e40*/  LDL.LU R28, [R1+0x84] ;  /* 0x00008400011c7983 */ /* 0x000ee80000300800 */
[----:B------:R-:W4:Y:S04]  /*4e50*/  LDL.LU R51, [R1+0x48] ;  /* 0x0000480001337983 */ /* 0x000f280000300800 */
[----:B------:R-:W4:Y:S04]  /*4e60*/  LDL.LU R52, [R1+0x4c] ;  /* 0x00004c0001347983 */ /* 0x000f280000300800 */
[----:B------:R-:W3:Y:S01]  /*4e70*/  LDL.LU R29, [R1+0x80] ;  /* 0x00008000011d7983 */ /* 0x000ee20000300800 */
[----:B------:R-:W-:-:S03]  /*4e80*/  PRMT R3, R22, 0x7632, R3 ;  /* 0x0000763216037816 */ /* 0x000fc60000000003 */
[----:B------:R-:W4:Y:S04]  /*4e90*/  LDL.LU R53, [R1+0x40] ;  /* 0x0000400001357983 */ /* 0x000f280000300800 */
[----:B------:R-:W4:Y:S04]  /*4ea0*/  LDL.LU R55, [R1+0x44] ;  /* 0x0000440001377983 */ /* 0x000f280000300800 */
[----:B------:R0:W-:Y:S02]  /*4eb0*/  STG.E.U16 desc[UR6][R24.64+0x2], R3 ;  /* 0x0000020318007986 */ /* 0x0001e4000c101506 */
[----:B0-----:R-:W-:-:S02]  /*4ec0*/  F2FP.F16.F32.PACK_AB R3, R56, R0 ;  /* 0x000000003803723e */ /* 0x001fc400000000ff */
[----:B------:R-:W4:Y:S04]  /*4ed0*/  LDL.LU R56, [R1+0x38] ;  /* 0x0000380001387983 */ /* 0x000f280000300800 */
[----:B------:R-:W4:Y:S04]  /*4ee0*/  LDL.LU R0, [R1+0x3c] ;  /* 0x00003c0001007983 */ /* 0x000f280000300800 */
[----:B------:R0:W-:Y:S04]  /*4ef0*/  STG.E.U16 desc[UR6][R24.64], R22 ;  /* 0x0000001618007986 */ /* 0x0001e8000c101506 */
[----:B------:R1:W-:Y:S01]  /*4f00*/  STG.E.U16 desc[UR6][R24.64+0x4], R23 ;  /* 0x0000041718007986 */ /* 0x0003e2000c101506 */
[----:B0-----:R-:W-:-:S02]  /*4f10*/  PRMT R22, R23, 0x7632, R22 ;  /* 0x0000763217167816 */ /* 0x001fc40000000016 */
[----:B-1----:R-:W-:-:S03]  /*4f20*/  PRMT R23, R3, 0x7632, R23 ;  /* 0x0000763203177816 */ /* 0x002fc60000000017 */
[----:B------:R0:W-:Y:S04]  /*4f30*/  STG.E.U16 desc[UR6][R24.64+0x6], R22 ;  /* 0x0000061618007986 */ /* 0x0001e8000c101506 */
[----:B------:R-:W-:Y:S04]  /*4f40*/  STG.E.U16 desc[UR6][R4.64], R2 ;  /* 0x0000000204007986 */ /* 0x000fe8000c101506 */
[----:B------:R2:W-:Y:S01]  /*4f50*/  STG.E.U16 desc[UR6][R4.64+0x4], R3 ;  /* 0x0000040304007986 */ /* 0x0005e2000c101506 */
[----:B0-----:R-:W-:-:S03]  /*4f60*/  PRMT R22, R2, 0x7632, R22 ;  /* 0x0000763202167816 */ /* 0x001fc60000000016 */
[----:B------:R-:W4:Y:S04]  /*4f70*/  LDL.LU R25, [R1+0x14] ;  /* 0x0000140001197983 */ /* 0x000f280000300800 */
[----:B------:R-:W-:Y:S04]  /*4f80*/  STG.E.U16 desc[UR6][R4.64+0x2], R22 ;  /* 0x0000021604007986 */ /* 0x000fe8000c101506 */
[----:B------:R0:W-:Y:S01]  /*4f90*/  STG.E.U16 desc[UR6][R4.64+0x6], R23 ;  /* 0x0000061704007986 */ /* 0x0001e2000c101506 */
[----:B--2---:R-:W-:-:S04]  /*4fa0*/  F2FP.F16.F32.PACK_AB R3, R58, R36 ;  /* 0x000000243a03723e */ /* 0x004fc800000000ff */
[----:B0-----:R-:W-:Y:S01]  /*4fb0*/  PRMT R5, R3, 0x7632, R5 ;  /* 0x0000763203057816 */ /* 0x001fe20000000005 */
[----:B------:R4:W-:Y:S01]  /*4fc0*/  STG.E.U16 desc[UR6][R26.64+0x4], R3 ;  /* 0x000004031a007986 */ /* 0x0009e2000c101506 */
[----:B---3--:R-:W-:-:S03]  /*4fd0*/  F2FP.F16.F32.PACK_AB R2, R29, R28 ;  /* 0x0000001c1d02723e */ /* 0x008fc600000000ff */
[----:B------:R-:W2:Y:S01]  /*4fe0*/  LDL.LU R29, [R1+0x18] ;  /* 0x00001800011d7983 */ /* 0x000ea20000300800 */
[----:B------:R-:W-:-:S03]  /*4ff0*/  PRMT R4, R2, 0x7632, R4 ;  /* 0x0000763202047816 */ /* 0x000fc60000000004 */
[----:B------:R-:W3:Y:S04]  /*5000*/  LDL.LU R28, [R1+0xc] ;  /* 0x00000c00011c7983 */ /* 0x000ee80000300800 */
[----:B------:R-:W3:Y:S01]  /*5010*/  LDL.LU R58, [R1+0x10] ;  /* 0x00001000013a7983 */ /* 0x000ee20000300800 */
[----:B----4-:R-:W-:-:S03]  /*5020*/  F2FP.F16.F32.PACK_AB R3, R53, R55 ;  /* 0x000000373503723e */ /* 0x010fc600000000ff */
[----:B------:R0:W-:Y:S04]  /*5030*/  STG.E.U16 desc[UR6][R26.64], R2 ;  /* 0x000000021a007986 */ /* 0x0001e8000c101506 */
[----:B------:R-:W4:Y:S04]  /*5040*/  LDL.LU R36, [R1] ;  /* 0x0000000001247983 */ /* 0x000f280000300800 */
[----:B------:R1:W-:Y:S01]  /*5050*/  STG.E.U16 desc[UR6][R26.64+0x2], R4 ;  /* 0x000002041a007986 */ /* 0x0003e2000c101506 */
[----:B0-----:R-:W-:-:S03]  /*5060*/  F2FP.F16.F32.PACK_AB R2, R51, R52 ;  /* 0x000000343302723e */ /* 0x001fc600000000ff */
[----:B------:R-:W3:Y:S04]  /*5070*/  LDL.LU R51, [R1+0x124] ;  /* 0x0001240001337983 */ /* 0x000ee80000300800 */
[----:B------:R-:W3:Y:S01]  /*5080*/  LDL.LU R52, [R1+0x120] ;  /* 0x0001200001347983 */ /* 0x000ee20000300800 */
[----:B-1----:R-:W-:-:S03]  /*5090*/  PRMT R4, R2, 0x7632, R4 ;  /* 0x0000763202047816 */ /* 0x002fc60000000004 */
[----:B------:R-:W3:Y:S04]  /*50a0*/  LDL.LU R53, [R1+0x11c] ;  /* 0x00011c0001357983 */ /* 0x000ee80000300800 */
[----:B------:R-:W3:Y:S04]  /*50b0*/  LDL.LU R55, [R1+0x118] ;  /* 0x0001180001377983 */ /* 0x000ee80000300800 */
[----:B------:R0:W-:Y:S04]  /*50c0*/  STG.E.U16 desc[UR6][R26.64+0x6], R5 ;  /* 0x000006051a007986 */ /* 0x0001e8000c101506 */
[----:B------:R1:W-:Y:S04]  /*50d0*/  STG.E.U16 desc[UR6][R6.64], R2 ;  /* 0x0000000206007986 */ /* 0x0003e8000c101506 */
[----:B0-----:R-:W2:Y:S04]  /*50e0*/  LDL.LU R26, [R1+0x30] ;  /* 0x00003000011a7983 */ /* 0x001ea80000300800 */
[----:B------:R-:W2:Y:S01]  /*50f0*/  LDL.LU R27, [R1+0x34] ;  /* 0x00003400011b7983 */ /* 0x000ea20000300800 */
[----:B-1----:R-:W-:-:S03]  /*5100*/  F2FP.F16.F32.PACK_AB R2, R56, R0 ;  /* 0x000000003802723e */ /* 0x002fc600000000ff */
[----:B------:R-:W3:Y:S04]  /*5110*/  LDL.LU R56, [R1+0x114] ;  /* 0x0001140001387983 */ /* 0x000ee80000300800 */
[----:B------:R-:W4:Y:S01]  /*5120*/  LDL.LU R0, [R1+0x110] ;  /* 0x0001100001007983 */ /* 0x000f220000300800 */
[----:B------:R-:W-:-:S03]  /*5130*/  PRMT R5, R3, 0x7632, R5 ;  /* 0x0000763203057816 */ /* 0x000fc60000000005 */
[----:B------:R-:W-:Y:S04]  /*5140*/  STG.E.U16 desc[UR6][R6.64+0x2], R4 ;  /* 0x0000020406007986 */ /* 0x000fe8000c101506 */
[----:B------:R-:W-:Y:S04]  /*5150*/  STG.E.U16 desc[UR6][R6.64+0x4], R3 ;  /* 0x0000040306007986 */ /* 0x000fe8000c101506 */
[----:B------:R0:W-:Y:S04]  /*5160*/  STG.E.U16 desc[UR6][R6.64+0x6], R5 ;  /* 0x0000060506007986 */ /* 0x0001e8000c101506 */
[----:B------:R4:W-:Y:S01]  /*5170*/  STG.E.U16 desc[UR6][R34.64], R2 ;  /* 0x0000000222007986 */ /* 0x0009e2000c101506 */
[----:B0-----:R-:W-:-:S02]  /*5180*/  PRMT R7, R2, 0x7632, R7 ;  /* 0x0000763202077816 */ /* 0x001fc40000000007 */
[----:B----4-:R-:W-:Y:S02]  /*5190*/  F2FP.F16.F32.PACK_AB R2, R36, R0 ;  /* 0x000000002402723e */ /* 0x010fe400000000ff */
[----:B------:R-:W4:Y:S04]  /*51a0*/  LDL.LU R0, [R1+0x10c] ;  /* 0x00010c0001007983 */ /* 0x000f280000300800 */
[----:B------:R-:W4:Y:S01]  /*51b0*/  LDL.LU R36, [R1+0x7c] ;  /* 0x00007c0001247983 */ /* 0x000f220000300800 */
[----:B--2---:R-:W-:Y:S02]  /*51c0*/  F2FP.F16.F32.PACK_AB R3, R26, R27 ;  /* 0x0000001b1a03723e */ /* 0x004fe400000000ff */
[----:B------:R-:W-:Y:S02]  /*51d0*/  F2FP.F16.F32.PACK_AB R23, R25, R29 ;  /* 0x0000001d1917723e */ /* 0x000fe400000000ff */
[----:B------:R-:W-:-:S02]  /*51e0*/  PRMT R22, R3, 0x7610, R22 ;  /* 0x0000761003167816 */ /* 0x000fc40000000016 */
[----:B------:R-:W-:Y:S02]  /*51f0*/  PRMT R24, R3, 0x7632, R24 ;  /* 0x0000763203187816 */ /* 0x000fe40000000018 */
[----:B---3--:R-:W-:Y:S02]  /*5200*/  F2FP.F16.F32.PACK_AB R3, R28, R58 ;  /* 0x0000003a1c03723e */ /* 0x008fe400000000ff */
[----:B------:R-:W-:Y:S02]  /*5210*/  PRMT R4, R23, 0x7632, R4 ;  /* 0x0000763217047816 */ /* 0x000fe40000000004 */
[----:B------:R-:W-:Y:S02]  /*5220*/  PRMT R5, R3, 0x7632, R5 ;  /* 0x0000763203057816 */ /* 0x000fe40000000005 */
[----:B------:R-:W-:Y:S01]  /*5230*/  F2FP.F16.F32.PACK_AB R55, R55, R56 ;  /* 0x000000383737723e */ /* 0x000fe200000000ff */
[----:B------:R0:W-:Y:S01]  /*5240*/  STG.E.U16 desc[UR6][R34.64+0x2], R7 ;  /* 0x0000020722007986 */ /* 0x0001e2000c101506 */
[----:B------:R-:W-:-:S02]  /*5250*/  F2FP.F16.F32.PACK_AB R52, R52, R53 ;  /* 0x000000353434723e */ /* 0x000fc400000000ff */
[----:B------:R-:W-:Y:S01]  /*5260*/  F2FP.F16.F32.PACK_AB R50, R50, R51 ;  /* 0x000000333232723e */ /* 0x000fe200000000ff */
[----:B------:R-:W-:Y:S01]  /*5270*/  STG.E.U16 desc[UR6][R34.64+0x4], R22 ;  /* 0x0000041622007986 */ /* 0x000fe2000c101506 */
[----:B------:R-:W-:-:S03]  /*5280*/  F2FP.F16.F32.PACK_AB R33, R33, R37 ;  /* 0x000000252121723e */ /* 0x000fc600000000ff */
[----:B------:R-:W-:Y:S01]  /*5290*/  STG.E.U16 desc[UR6][R34.64+0x6], R24 ;  /* 0x0000061822007986 */ /* 0x000fe2000c101506 */
[----:B------:R-:W-:-:S03]  /*52a0*/  PRMT R6, R2, 0x7632, R6 ;  /* 0x0000763202067816 */ /* 0x000fc60000000006 */
[----:B------:R-:W-:Y:S01]  /*52b0*/  STG.E.U16 desc[UR6][R8.64], R23 ;  /* 0x0000001708007986 */ /* 0x000fe2000c101506 */
[----:B0-----:R-:W-:-:S03]  /*52c0*/  PRMT R7, R55, 0x7632, R7 ;  /* 0x0000763237077816 */ /* 0x001fc60000000007 */
[----:B------:R-:W-:Y:S01]  /*52d0*/  STG.E.U16 desc[UR6][R8.64+0x2], R4 ;  /* 0x0000020408007986 */ /* 0x000fe2000c101506 */
[----:B------:R-:W-:-:S03]  /*52e0*/  F2FP.F16.F32.PACK_AB R12, R13, R12 ;  /* 0x0000000c0d0c723e */ /* 0x000fc600000000ff */
[----:B------:R0:W-:Y:S04]  /*52f0*/  STG.E.U16 desc[UR6][R8.64+0x4], R3 ;  /* 0x0000040308007986 */ /* 0x0001e8000c101506 */
[----:B------:R1:W-:Y:S01]  /*5300*/  STG.E.U16 desc[UR6][R8.64+0x6], R5 ;  /* 0x0000060508007986 */ /* 0x0003e2000c101506 */
[----:B------:R-:W-:-:S03]  /*5310*/  F2FP.F16.F32.PACK_AB R14, R15, R14 ;  /* 0x0000000e0f0e723e */ /* 0x000fc600000000ff */
[----:B------:R2:W-:Y:S01]  /*5320*/  STG.E.U16 desc[UR6][R38.64], R2 ;  /* 0x0000000226007986 */ /* 0x0005e2000c101506 */
[----:B------:R-:W-:Y:S02]  /*5330*/  F2FP.F16.F32.PACK_AB R16, R17, R16 ;  /* 0x000000101110723e */ /* 0x000fe400000000ff */
[----:B0-----:R-:W-:Y:S02]  /*5340*/  PRMT R3, R33, 0x7632, R3 ;  /* 0x0000763221037816 */ /* 0x001fe40000000003 */
[----:B-1----:R-:W-:Y:S02]  /*5350*/  PRMT R5, R52, 0x7632, R5 ;  /* 0x0000763234057816 */ /* 0x002fe40000000005 */
[----:B--2---:R-:W-:Y:S01]  /*5360*/  PRMT R2, R50, 0x7632, R2 ;  /* 0x0000763232027816 */ /* 0x004fe20000000002 */
[----:B------:R-:W-:Y:S01]  /*5370*/  STG.E.U16 desc[UR6][R38.64+0x2], R6 ;  /* 0x0000020626007986 */ /* 0x000fe2000c101506 */
[----:B------:R-:W-:Y:S02]  /*5380*/  F2FP.F16.F32.PACK_AB R20, R21, R20 ;  /* 0x000000141514723e */ /* 0x000fe400000000ff */
[----:B------:R-:W-:Y:S01]  /*5390*/  PRMT R4, R12, 0x7632, R4 ;  /* 0x000076320c047816 */ /* 0x000fe20000000004 */
[----:B------:R-:W-:Y:S01]  /*53a0*/  STG.E.U16 desc[UR6][R38.64+0x4], R55 ;  /* 0x0000043726007986 */ /* 0x000fe2000c101506 */
[----:B------:R-:W-:-:S03]  /*53b0*/  F2FP.F16.F32.PACK_AB R18, R19, R18 ;  /* 0x000000121312723e */ /* 0x000fc600000000ff */
[----:B------:R-:W-:Y:S01]  /*53c0*/  STG.E.U16 desc[UR6][R38.64+0x6], R7 ;  /* 0x0000060726007986 */ /* 0x000fe2000c101506 */
[----:B------:R-:W-:-:S03]  /*53d0*/  F2FP.F16.F32.PACK_AB R30, R32, R30 ;  /* 0x0000001e201e723e */ /* 0x000fc600000000ff */
[----:B------:R-:W-:Y:S01]  /*53e0*/  STG.E.U16 desc[UR6][R10.64], R52 ;  /* 0x000000340a007986 */ /* 0x000fe2000c101506 */
[----:B------:R-:W-:-:S03]  /*53f0*/  F2FP.F16.F32.PACK_AB R31, R54, R31 ;  /* 0x0000001f361f723e */ /* 0x000fc600000000ff */
[----:B------:R0:W-:Y:S04]  /*5400*/  STG.E.U16 desc[UR6][R10.64+0x2], R5 ;  /* 0x000002050a007986 */ /* 0x0001e8000c101506 */
[----:B------:R-:W-:Y:S04]  /*5410*/  STG.E.U16 desc[UR6][R10.64+0x4], R50 ;  /* 0x000004320a007986 */ /* 0x000fe8000c101506 */
[----:B------:R1:W-:Y:S01]  /*5420*/  STG.E.U16 desc[UR6][R10.64+0x6], R2 ;  /* 0x000006020a007986 */ /* 0x0003e2000c101506 */
[----:B------:R-:W-:-:S03]  /*5430*/  F2FP.F16.F32.PACK_AB R57, R59, R57 ;  /* 0x000000393b39723e */ /* 0x000fc600000000ff */
[----:B------:R2:W-:Y:S01]  /*5440*/  STG.E.U16 desc[UR6][R40.64+0x2], R3 ;  /* 0x0000020328007986 */ /* 0x0005e2000c101506 */
[----:B0-----:R-:W-:Y:S02]  /*5450*/  PRMT R5, R16, 0x7632, R5 ;  /* 0x0000763210057816 */ /* 0x001fe40000000005 */
[----:B------:R-:W-:Y:S01]  /*5460*/  F2FP.F16.F32.PACK_AB R60, R61, R60 ;  /* 0x0000003c3d3c723e */ /* 0x000fe200000000ff */
[----:B------:R-:W-:Y:S01]  /*5470*/  STG.E.U16 desc[UR6][R40.64], R33 ;  /* 0x0000002128007986 */ /* 0x000fe2000c101506 */
[----:B-1----:R-:W-:-:S03]  /*5480*/  PRMT R2, R14, 0x7632, R2 ;  /* 0x000076320e027816 */ /* 0x002fc60000000002 */
[----:B------:R-:W-:Y:S01]  /*5490*/  STG.E.U16 desc[UR6][R40.64+0x4], R12 ;  /* 0x0000040c28007986 */ /* 0x000fe2000c101506 */
[----:B--2---:R-:W-:-:S03]  /*54a0*/  PRMT R3, R20, 0x7632, R3 ;  /* 0x0000763214037816 */ /* 0x004fc60000000003 */
[----:B------:R-:W-:Y:S01]  /*54b0*/  STG.E.U16 desc[UR6][R40.64+0x6], R4 ;  /* 0x0000060428007986 */ /* 0x000fe2000c101506 */
[----:B------:R-:W-:Y:S02]  /*54c0*/  PRMT R22, R18, 0x7632, R22 ;  /* 0x0000763212167816 */ /* 0x000fe40000000016 */
[----:B------:R-:W-:Y:S01]  /*54d0*/  PRMT R23, R30, 0x7632, R23 ;  /* 0x000076321e177816 */ /* 0x000fe20000000017 */
[----:B------:R-:W-:Y:S01]  /*54e0*/  STG.E.U16 desc[UR6][R42.64], R14 ;  /* 0x0000000e2a007986 */ /* 0x000fe2000c101506 */
[----:B------:R-:W-:-:S03]  /*54f0*/  PRMT R24, R57, 0x7632, R24 ;  /* 0x0000763239187816 */ /* 0x000fc60000000018 */
[----:B------:R0:W-:Y:S04]  /*5500*/  STG.E.U16 desc[UR6][R42.64+0x2], R2 ;  /* 0x000002022a007986 */ /* 0x0001e8000c101506 */
[----:B------:R-:W-:Y:S04]  /*5510*/  STG.E.U16 desc[UR6][R42.64+0x4], R16 ;  /* 0x000004102a007986 */ /* 0x000fe8000c101506 */
[----:B------:R-:W-:Y:S04]  /*5520*/  STG.E.U16 desc[UR6][R42.64+0x6], R5 ;  /* 0x000006052a007986 */ /* 0x000fe8000c101506 */
[----:B------:R1:W-:Y:S01]  /*5530*/  STG.E.U16 desc[UR6][R44.64+0x6], R3 ;  /* 0x000006032c007986 */ /* 0x0003e2000c101506 */
[----:B0-----:R-:W-:-:S03]  /*5540*/  PRMT R2, R31, 0x7632, R2 ;  /* 0x000076321f027816 */ /* 0x001fc60000000002 */
[----:B------:R2:W-:Y:S04]  /*5550*/  STG.E.U16 desc[UR6][R44.64], R18 ;  /* 0x000000122c007986 */ /* 0x0005e8000c101506 */
        /* <DEDUP_REMOVED lines=12> */
[----:B----4-:R-:W-:-:S04]  /*5620*/  IADD3 R0, P0, R0, 0x15, RZ ;  /* 0x0000001500007810 */ /* 0x010fc80007f1e0ff */
[----:B------:R-:W-:Y:S02]  /*5630*/  IADD3.X R36, RZ, R36, RZ, P0, !PT ;  /* 0x00000024ff247210 */ /* 0x000fe400007fe4ff */
[----:B------:R-:W-:-:S03]  /*5640*/  ISETP.GE.U32.AND P0, PT, R0, UR8, PT ;  /* 0x0000000800007c0c */ /* 0x000fc6000bf06070 */
[----:B------:R2:W-:Y:S01]  /*5650*/  STL [R1+0x7c], R36 ;  /* 0x00007c2401007387 */ /* 0x0005e20000100800 */
[----:B------:R-:W-:-:S13]  /*5660*/  ISETP.GE.AND.EX P0, PT, R36, UR9, PT, P0 ;  /* 0x0000000924007c0c */ /* 0x000fda000bf06300 */
[----:B--2---:R-:W-:Y:S05]  /*5670*/  @!P0 BRA `(.L_x_3822) ;  /* 0xffffffa800d08947 */ /* 0x004fea000383ffff */
[----:B------:R-:W-:Y:S05]  /*5680*/  EXIT ;  /* 0x000000000000794d */ /* 0x000fea0003800000 */
.L_x_3823:
        /* <DEDUP_REMOVED lines=15> */
.L_x_3888:


//--------------------- .text._ZN13group_norm_v214gn_cuda_kernelI6__halfLi320ELi1ELi16ELi20ELi1024ELb1ELi128ELi320ELi320ELi4ELb1ELi18ELb0ELb0ENS_16CompileConditionILi900EEEEEvPT_PKS4_S7_S7_flPfS8_Pj --------------------------
	.section	.text._ZN13group_norm_v214gn_cuda_kernelI6__halfLi320ELi1ELi16ELi20ELi1024ELb1ELi128ELi320ELi320ELi4ELb1ELi18ELb0ELb0ENS_16CompileConditionILi900EEEEEvPT_PKS4_S7_S7_flPfS8_Pj,"ax",@progbits
	.align	128
        .global         _ZN13group_norm_v214gn_cuda_kernelI6__halfLi320ELi1ELi16ELi20ELi1024ELb1ELi128ELi320ELi320ELi4ELb1ELi18ELb0ELb0ENS_16CompileConditionILi900EEEEEvPT_PKS4_S7_S7_flPfS8_Pj
        .type           _ZN13group_norm_v214gn_cuda_kernelI6__halfLi320ELi1ELi16ELi20ELi1024ELb1ELi128ELi320ELi320ELi4ELb1ELi18ELb0ELb0ENS_16CompileConditionILi900EEEEEvPT_PKS4_S7_S7_flPfS8_Pj,@function
        .size           _ZN13group_norm_v214gn_cuda_kernelI6__halfLi320ELi1ELi16ELi20ELi1024ELb1ELi128ELi320ELi320ELi4ELb1ELi18ELb0ELb0ENS_16CompileConditionILi900EEEEEvPT_PKS4_S7_S7_flPfS8_Pj,(.L_x_3889 - _ZN13group_norm_v214gn_cuda_kernelI6__halfLi320ELi1ELi16ELi20ELi1024ELb1ELi128ELi320ELi320ELi4ELb1ELi18ELb0ELb0ENS_16CompileConditionILi900EEEEEvPT_PKS4_S7_S7_flPfS8_Pj)
        .other          _ZN13group_norm_v214gn_cuda_kernelI6__halfLi320ELi1ELi16ELi20ELi1024ELb1ELi128ELi320ELi320ELi4ELb1ELi18ELb0ELb0ENS_16CompileConditionILi900EEEEEvPT_PKS4_S7_S7_flPfS8_Pj,@"STO_CUDA_ENTRY STV_DEFAULT"
_ZN13group_norm_v214gn_cuda_kernelI6__halfLi320ELi1ELi16ELi20ELi1024ELb1ELi128ELi320ELi320ELi4ELb1ELi18ELb0ELb0ENS_16CompileConditionILi900EEEEEvPT_PKS4_S7_S7_flPfS8_Pj:
.text._ZN13group_norm_v214gn_cuda_kernelI6__halfLi320ELi1ELi16ELi20ELi1024ELb1ELi128ELi320ELi320ELi4ELb1ELi18ELb0ELb0ENS_16CompileConditionILi900EEEEEvPT_PKS4_S7_S7_flPfS8_Pj:
        /* <DEDUP_REMOVED lines=10> */
[----:B------:R-:W-:Y:S01]  /*00a0*/  ULDC.64 UR12, c[0x0][0x240] ;  /* 0x00009000000c7ab9 */ /* 0x000fe20000000a00 */
[----:B------:R-:W2:Y:S01]  /*00b0*/  S2R R6, SR_CTAID.X ;  /* 0x0000000000067919 */ /* 0x000ea20000002500 */
[----:B------:R-:W-:Y:S01]  /*00c0*/  UMOV UR10, UR5 ;  /* 0x00000005000a7c82 */ /* 0x000fe20008000000 */
[----:B------:R-:W-:Y:S01]  /*00d0*/  ISETP.EQ.U32.AND P1, PT, RZ, UR12, PT ;  /* 0x0000000cff007c0c */ /* 0x000fe2000bf22070 */
[----:B------:R-:W-:Y:S01]  /*00e0*/  UMOV UR5, URZ ;  /* 0x0000003f00057c82 */ /* 0x000fe20008000000 */
        /* <DEDUP_REMOVED lines=9> */
[----:B------:R-:W-:Y:S01]  /*0180*/  SHF.R.U32.HI R7, RZ, 0x6, R3 ;  /* 0x00000006ff077819 */ /* 0x000fe20000011603 */
[----:B------:R-:W-:Y:S01]  /*0190*/  UMOV UR4, URZ ;  /* 0x0000003f00047c82 */ /* 0x000fe20008000000 */
[C---:B------:R-:W-:Y:S01]  /*01a0*/  SHF.L.U32 R9, R5.reuse, 0x3, RZ ;  /* 0x0000000305097819 */ /* 0x040fe200000006ff */
[----:B------:R-:W-:Y:S01]  /*01b0*/  IMAD R5, R5, 0x14, RZ ;  /* 0x0000001405057824 */ /* 0x000fe200078e02ff */
[----:B------:R-:W-:Y:S01]  /*01c0*/  LOP3.LUT P0, RZ, R6, 0x7, RZ, 0xc0, !PT ;  /* 0x0000000706ff7812 */ /* 0x000fe2000780c0ff */
[----:B------:R-:W-:Y:S01]  /*01d0*/  IMAD R2, R7, -0x50, R11 ;  /* 0xffffffb007027824 */ /* 0x000fe200078e020b */
[----:B------:R-:W-:Y:S01]  /*01e0*/  LOP3.LUT R6, R9, 0xfffffff8, R0, 0xe2, !PT ;  /* 0xfffffff809067812 */ /* 0x000fe200078ee200 */
[----:B------:R-:W-:Y:S01]  /*01f0*/  ULEA.HI.X UR7, UR10, UR7, UR5, 0x2, UP0 ;  /* 0x000000070a077291 */ /* 0x000fe200080f1405 */
[----:B------:R-:W-:Y:S01]  /*0200*/  IADD3 R8, R5, 0x10, RZ ;  /* 0x0000001005087810 */ /* 0x000fe20007ffe0ff */
[C---:B------:R-:W-:Y:S01]  /*0210*/  IMAD R4, R2.reuse, 0x28, R10 ;  /* 0x0000002802047824 */ /* 0x040fe200078e020a */
[----:B------:R-:W-:Y:S01]  /*0220*/  ISETP.GT.U32.OR P0, PT, R11, 0xf, P0 ;  /* 0x0000000f0b00780c */ /* 0x000fe20000704470 */
[----:B------:R-:W-:Y:S01]  /*0230*/  IMAD.WIDE.U32 R2, R2, -0x33333333, RZ ;  /* 0xcccccccd02027825 */ /* 0x000fe200078e00ff */
[----:B------:R0:W-:Y:S01]  /*0240*/  STL [R1+0x10c], R6 ;  /* 0x00010c0601007387 */ /* 0x0001e20000100800 */
[----:B------:R-:W-:-:S02]  /*0250*/  SHF.R.U32.HI R9, RZ, 0x2, R8 ;  /* 0x00000002ff097819 */ /* 0x000fc40000011608 */
[----:B------:R-:W-:Y:S02]  /*0260*/  LEA R0, R7, R4, 0x3 ;  /* 0x0000000407007211 */ /* 0x000fe400078e18ff */
[----:B------:R-:W-:Y:S02]  /*0270*/  SHF.L.U32 R2, R3, 0x1, RZ ;  /* 0x0000000103027819 */ /* 0x000fe400000006ff */
[C---:B------:R-:W-:Y:S01]  /*0280*/  IADD3 R3, R5.reuse, 0x4, RZ ;  /* 0x0000000405037810 */ /* 0x040fe20007ffe0ff */
[----:B------:R1:W-:Y:S01]  /*0290*/  STL [R1+0x110], R0 ;  /* 0x0001100001007387 */ /* 0x0003e20000100800 */
[C---:B------:R-:W-:Y:S02]  /*02a0*/  IADD3 R4, R5.reuse, 0x8, RZ ;  /* 0x0000000805047810 */ /* 0x040fe40007ffe0ff */
[----:B------:R-:W-:Y:S02]  /*02b0*/  SHF.R.U32.HI R3, RZ, 0x2, R3 ;  /* 0x00000002ff037819 */ /* 0x000fe40000011603 */
[----:B0-----:R-:W-:-:S02]  /*02c0*/  IADD3 R6, R5, 0xc, RZ ;  /* 0x0000000c05067810 */ /* 0x001fc40007ffe0ff */
[----:B------:R-:W-:Y:S01]  /*02d0*/  ISETP.EQ.OR.EX P0, PT, RZ, UR13, P0, P1 ;  /* 0x0000000dff007c0c */ /* 0x000fe20008702710 */
[----:B------:R-:W-:Y:S01]  /*02e0*/  ULDC.64 UR12, c[0x0][0x208] ;  /* 0x00008200000c7ab9 */ /* 0x000fe20000000a00 */
[----:B------:R-:W-:Y:S02]  /*02f0*/  SHF.R.U32.HI R7, RZ, 0x2, R6 ;  /* 0x00000002ff077819 */ /* 0x000fe40000011606 */
[----:B-1----:R-:W-:Y:S02]  /*0300*/  SHF.R.U32.HI R0, RZ, 0x2, R5 ;  /* 0x00000002ff007819 */ /* 0x002fe40000011605 */
[----:B------:R-:W-:Y:S01]  /*0310*/  SHF.R.U32.HI R5, RZ, 0x2, R4 ;  /* 0x00000002ff057819 */ /* 0x000fe20000011604 */
[--C-:B------:R-:W-:Y:S01]  /*0320*/  IMAD R4, R3, 0x28, R10.reuse ;  /* 0x0000002803047824 */ /* 0x100fe200078e020a */
[----:B------:R-:W-:Y:S01]  /*0330*/  SHF.L.U32 R3, R11, 0x3, RZ ;  /* 0x000000030b037819 */ /* 0x000fe200000006ff */
[--C-:B------:R-:W-:Y:S02]  /*0340*/  IMAD R0, R0, 0x28, R10.reuse ;  /* 0x0000002800007824 */ /* 0x100fe400078e020a */
[--C-:B------:R-:W-:Y:S01]  /*0350*/  IMAD R6, R5, 0x28, R10.reuse ;  /* 0x0000002805067824 */ /* 0x100fe200078e020a */
[----:B------:R-:W-:Y:S01]  /*0360*/  LOP3.LUT R3, R3, 0x18, RZ, 0xc0, !PT ;  /* 0x0000001803037812 */ /* 0x000fe200078ec0ff */
[----:B------:R-:W-:-:S02]  /*0370*/  IMAD R8, R7, 0x28, R10 ;  /* 0x0000002807087824 */ /* 0x000fc400078e020a */
[----:B------:R-:W-:Y:S01]  /*0380*/  IMAD R10, R9, 0x28, R10 ;  /* 0x00000028090a7824 */ /* 0x000fe200078e020a */
[----:B------:R-:W-:Y:S02]  /*0390*/  IADD3 R7, R0, R3, RZ ;  /* 0x0000000300077210 */ /* 0x000fe40007ffe0ff */
[C---:B------:R-:W-:Y:S02]  /*03a0*/  IADD3 R5, R3.reuse, R4, RZ ;  /* 0x0000000403057210 */ /* 0x040fe40007ffe0ff */
[C---:B------:R-:W-:Y:S01]  /*03b0*/  IADD3 R0, R3.reuse, R6, RZ ;  /* 0x0000000603007210 */ /* 0x040fe20007ffe0ff */
[----:B------:R-:W-:Y:S01]  /*03c0*/  STL [R1+0x104], R7 ;  /* 0x0001040701007387 */ /* 0x000fe20000100800 */
[C---:B------:R-:W-:Y:S02]  /*03d0*/  IADD3 R4, R3.reuse, R8, RZ ;  /* 0x0000000803047210 */ /* 0x040fe40007ffe0ff */
[----:B------:R-:W-:Y:S01]  /*03e0*/  IADD3 R3, R3, R10, RZ ;  /* 0x0000000a03037210 */ /* 0x000fe20007ffe0ff */
[----:B------:R-:W-:Y:S04]  /*03f0*/  STL [R1+0x100], R5 ;  /* 0x0001000501007387 */ /* 0x000fe80000100800 */
[----:B------:R0:W-:Y:S04]  /*0400*/  STL [R1+0xfc], R0 ;  /* 0x0000fc0001007387 */ /* 0x0001e80000100800 */
[----:B------:R1:W-:Y:S04]  /*0410*/  STL [R1+0xf8], R4 ;  /* 0x0000f80401007387 */ /* 0x0003e80000100800 */
[----:B------:R1:W-:Y:S01]  /*0420*/  STL [R1+0xf4], R3 ;  /* 0x0000f40301007387 */ /* 0x0003e20000100800 */
[----:B0-----:R-:W-:-:S05]  /*0430*/  LOP3.LUT R0, R2, 0xfffffff8, RZ, 0xc0, !PT ;  /* 0xfffffff802007812 */ /* 0x001fca00078ec0ff */
[----:B------:R1:W-:Y:S02]  /*0440*/  STL [R1+0x108], R0 ;  /* 0x0001080001007387 */ /* 0x0003e40000100800 */
.L_x_3828:
[----:B-12---:R-:W0:Y:S01]  /*0450*/  S2R R0, SR_TID.X ;  /* 0x0000000000007919 */ /* 0x006e220000002100 */
[----:B------:R-:W1:Y:S01]  /*0460*/  S2UR UR18, SR_CTAID.X ;  /* 0x00000000001279c3 */ /* 0x000e620000002500 */
[----:B------:R-:W-:Y:S01]  /*0470*/  HFMA2.MMA R67, -RZ, RZ, 0, 0 ;  /* 0x00000000ff437435 */ /* 0x000fe200000001ff */
[----:B------:R-:W-:Y:S01]  /*0480*/  MOV R23, UR10 ;  /* 0x0000000a00177c02 */ /* 0x000fe20008000f00 */
[----:B------:R-:W-:Y:S01]  /*0490*/  ULDC.64 UR14, c[0x0][0x218] ;  /* 0x00008600000e7ab9 */ /* 0x000fe20000000a00 */
[----:B------:R-:W-:Y:S01]  /*04a0*/  ULDC.64 UR16, c[0x0][0x228] ;  /* 0x00008a0000107ab9 */ /* 0x000fe20000000a00 */
[----:B-1----:R-:W-:-:S04]  /*04b0*/  USHF.L.U32 UR9, UR18, 0x7, URZ ;  /* 0x0000000712097899 */ /* 0x002fc8000800063f */
[----:B------:R-:W-:Y:S01]  /*04c0*/  ULOP3.LUT UR9, UR9, 0x380, URZ, 0xc0, !UPT ;  /* 0x0000038009097892 */ /* 0x000fe2000f8ec03f */
[----:B0-----:R-:W-:-:S05]  /*04d0*/  IMAD.WIDE.U32 R2, R0, -0x33333333, RZ ;  /* 0xcccccccd00027825 */ /* 0x001fca00078e00ff */
[----:B------:R-:W-:-:S04]  /*04e0*/  SHF.R.U32.HI R2, RZ, 0x6, R3 ;  /* 0x00000006ff027819 */ /* 0x000fc80000011603 */
[C---:B------:R-:W-:Y:S01]  /*04f0*/  IADD3 R13, R2.reuse, UR9, RZ ;  /* 0x00000009020d7c10 */ /* 0x040fe2000fffe0ff */
[----:B------:R-:W-:Y:S01]  /*0500*/  IMAD R66, R2, -0x50, R0 ;  /* 0xffffffb002427824 */ /* 0x000fe200078e0200 */
[----:B------:R-:W-:-:S03]  /*0510*/  UIMAD UR9, UR5, 0x50000, URZ ;  /* 0x00050000050978a4 */ /* 0x000fc6000f8e023f */
[----:B------:R-:W-:Y:S01]  /*0520*/  IMAD R13, R13, 0x140, RZ ;  /* 0x000001400d0d7824 */ /* 0x000fe200078e02ff */
[----:B------:R-:W-:-:S04]  /*0530*/  SHF.L.U32 R66, R66, 0x2, RZ ;  /* 0x0000000242427819 */ /* 0x000fc800000006ff */
[----:B------:R-:W-:Y:S01]  /*0540*/  IADD3 R63, R13, 0x500, RZ ;  /* 0x000005000d3f7810 */ /* 0x000fe20007ffe0ff */
[----:B------:R-:W-:Y:S01]  /*0550*/  IMAD.WIDE.U32 R22, R23, 0x50000, R66 ;  /* 0x0005000017167825 */ /* 0x000fe200078e0042 */
[C---:B------:R-:W-:Y:S02]  /*0560*/  IADD3 R3, R13.reuse, 0xa00, RZ ;  /* 0x00000a000d037810 */ /* 0x040fe40007ffe0ff */
[----:B------:R-:W-:Y:S02]  /*0570*/  IADD3 R61, R13, 0xf00, RZ ;  /* 0x00000f000d3d7810 */ /* 0x000fe40007ffe0ff */
[----:B------:R-:W-:Y:S02]  /*0580*/  IADD3 R12, R23, UR9, RZ ;  /* 0x00000009170c7c10 */ /* 0x000fe4000fffe0ff */
[-C--:B------:R-:W-:Y:S02]  /*0590*/  IADD3 R65, P1, R13, R22.reuse, RZ ;  /* 0x000000160d417210 */ /* 0x080fe40007f3e0ff */
[----:B------:R-:W-:-:S02]  /*05a0*/  IADD3 R63, P2, R63, R22, RZ ;  /* 0x000000163f3f7210 */ /* 0x000fc40007f5e0ff */
[-C--:B------:R-:W-:Y:S02]  /*05b0*/  IADD3.X R0, RZ, R12.reuse, RZ, P1, !PT ;  /* 0x0000000cff007210 */ /* 0x080fe40000ffe4ff */
[C---:B------:R-:W-:Y:S02]  /*05c0*/  LEA R16, P1, R65.reuse, UR14, 0x1 ;  /* 0x0000000e41107c11 */ /* 0x040fe4000f8208ff */
[----:B------:R-:W-:Y:S01]  /*05d0*/  IADD3.X R2, RZ, R12, RZ, P2, !PT ;  /* 0x0000000cff027210 */ /* 0x000fe200017fe4ff */
[----:B------:R0:W-:Y:S01]  /*05e0*/  STL [R1+0x18], R0 ;  /* 0x0000180001007387 */ /* 0x0001e20000100800 */
[----:B------:R-:W-:Y:S02]  /*05f0*/  LEA.HI.X R17, R65, UR15, R0, 0x1, P1 ;  /* 0x0000000f41117c11 */ /* 0x000fe400088f0c00 */
[----:B------:R-:W-:Y:S02]  /*0600*/  LEA R164, P1, R63, UR14, 0x1 ;  /* 0x0000000e3fa47c11 */ /* 0x000fe4000f8208ff */
[----:B------:R-:W-:-:S02]  /*0610*/  IADD3 R62, P3, R3, R22, RZ ;  /* 0x00000016033e7210 */ /* 0x000fc40007f7e0ff */
[----:B------:R-:W2:Y:S01]  /*0620*/  LDG.E.64.CONSTANT R16, desc[UR12][R16.64] ;  /* 0x0000000c10107981 */ /* 0x000ea2000c1e9b00 */
[----:B------:R-:W-:Y:S02]  /*0630*/  LEA.HI.X R165, R63, UR15, R2, 0x1, P1 ;  /* 0x0000000f3fa57c11 */ /* 0x000fe400088f0c02 */
[----:B0-----:R-:W-:Y:S02]  /*0640*/  IADD3.X R0, RZ, R12, RZ, P3, !PT ;  /* 0x0000000cff007210 */ /* 0x001fe40001ffe4ff */
[----:B------:R-:W-:Y:S02]  /*0650*/  IADD3 R5, R13, 0x1400, RZ ;  /* 0x000014000d057810 */ /* 0x000fe40007ffe0ff */
[----:B------:R-:W3:Y:S01]  /*0660*/  LDG.E.64.CONSTANT R164, desc[UR12][R164.64] ;  /* 0x0000000ca4a47981 */ /* 0x000ee2000c1e9b00 */
[C---:B------:R-:W-:Y:S02]  /*0670*/  LEA R160, P2, R62.reuse, UR14, 0x1 ;  /* 0x0000000e3ea07c11 */ /* 0x040fe4000f8408ff */
[----:B------:R-:W-:Y:S01]  /*0680*/  IADD3 R61, P1, R61, R22, RZ ;  /* 0x000000163d3d7210 */ /* 0x000fe20007f3e0ff */
[----:B------:R-:W-:Y:S01]  /*0690*/  STL [R1+0x2c], R2 ;  /* 0x00002c0201007387 */ /* 0x000fe20000100800 */
[----:B------:R-:W-:-:S02]  /*06a0*/  LEA.HI.X R161, R62, UR15, R0, 0x1, P2 ;  /* 0x0000000f3ea17c11 */ /* 0x000fc400090f0c00 */
[----:B------:R-:W-:Y:S01]  /*06b0*/  IADD3 R59, R13, 0x1900, RZ ;  /* 0x000019000d3b7810 */ /* 0x000fe20007ffe0ff */
[----:B------:R0:W-:Y:S01]  /*06c0*/  STL [R1+0x30], R0 ;  /* 0x0000300001007387 */ /* 0x0001e20000100800 */
[----:B------:R-:W-:Y:S02]  /*06d0*/  IADD3 R60, P2, R5, R22, RZ ;  /* 0x00000016053c7210 */ /* 0x000fe40007f5e0ff */
[----:B------:R-:W-:Y:S01]  /*06e0*/  IADD3 R3, R13, 0x1e00, RZ ;  /* 0x00001e000d037810 */ /* 0x000fe20007ffe0ff */
[----:B------:R-:W4:Y:S01]  /*06f0*/  LDG.E.64.CONSTANT R160, desc[UR12][R160.64] ;  /* 0x0000000ca0a07981 */ /* 0x000f22000c1e9b00 */
[-C--:B0-----:R-:W-:Y:S02]  /*0700*/  IADD3.X R0, RZ, R12.reuse, RZ, P1, !PT ;  /* 0x0000000cff007210 */ /* 0x081fe40000ffe4ff */
[----:B------:R-:W-:Y:S02]  /*0710*/  LEA R156, P1, R61, UR14, 0x1 ;  /* 0x0000000e3d9c7c11 */ /* 0x000fe4000f8208ff */
[----:B------:R-:W-:-:S02]  /*0720*/  IADD3.X R2, RZ, R12, RZ, P2, !PT ;  /* 0x0000000cff027210 */ /* 0x000fc400017fe4ff */
[----:B------:R-:W-:Y:S02]  /*0730*/  LEA.HI.X R157, R61, UR15, R0, 0x1, P1 ;  /* 0x0000000f3d9d7c11 */ /* 0x000fe400088f0c00 */
[C---:B------:R-:W-:Y:S02]  /*0740*/  LEA R152, P1, R60.reuse, UR14, 0x1 ;  /* 0x0000000e3c987c11 */ /* 0x040fe4000f8208ff */
[-C--:B------:R-:W-:Y:S02]  /*0750*/  IADD3 R59, P3, R59, R22.reuse, RZ ;  /* 0x000000163b3b7210 */ /* 0x080fe40007f7e0ff */
[----:B------:R-:W-:Y:S01]  /*0760*/  LEA.HI.X R153, R60, UR15, R2, 0x1, P1 ;  /* 0x0000000f3c997c11 */ /* 0x000fe200088f0c02 */
[----:B------:R0:W-:Y:S01]  /*0770*/  STL [R1+0x34], R0 ;  /* 0x0000340001007387 */ /* 0x0001e20000100800 */
[----:B------:R-:W-:Y:S02]  /*0780*/  IADD3 R57, R13, 0x2300, RZ ;  /* 0x000023000d397810 */ /* 0x000fe40007ffe0ff */
[----:B------:R-:W-:Y:S01]  /*0790*/  IADD3 R58, P1, R3, R22, RZ ;  /* 0x00000016033a7210 */ /* 0x000fe20007f3e0ff */
[----:B------:R1:W-:Y:S01]  /*07a0*/  STL [R1+0x38], R2 ;  /* 0x0000380201007387 */ /* 0x0003e20000100800 */
[----:B------:R-:W-:-:S03]  /*07b0*/  LEA R148, P2, R59, UR14, 0x1 ;  /* 0x0000000e3b947c11 */ /* 0x000fc6000f8408ff */
[----:B------:R-:W5:Y:S01]  /*07c0*/  LDG.E.64.CONSTANT R156, desc[UR12][R156.64] ;  /* 0x0000000c9c9c7981 */ /* 0x000f62000c1e9b00 */
[----:B0-----:R-:W-:Y:S02]  /*07d0*/  IADD3.X R0, RZ, R12, RZ, P3, !PT ;  /* 0x0000000cff007210 */ /* 0x001fe40001ffe4ff */
[----:B------:R-:W-:Y:S01]  /*07e0*/  IADD3 R57, P3, R57, R22, RZ ;  /* 0x0000001639397210 */ /* 0x000fe20007f7e0ff */
[----:B------:R-:W5:Y:S01]  /*07f0*/  LDG.E.64.CONSTANT R152, desc[UR12][R152.64] ;  /* 0x0000000c98987981 */ /* 0x000f62000c1e9b00 */
[----:B-1----:R-:W-:Y:S02]  /*0800*/  IADD3.X R2, RZ, R12, RZ, P1, !PT ;  /* 0x0000000cff027210 */ /* 0x002fe40000ffe4ff */
[----:B------:R-:W-:Y:S01]  /*0810*/  LEA R144, P1, R58, UR14, 0x1 ;  /* 0x0000000e3a907c11 */ /* 0x000fe2000f8208ff */
[----:B------:R0:W-:Y:S01]  /*0820*/  STL [R1+0x3c], R0 ;  /* 0x00003c0001007387 */ /* 0x0001e20000100800 */
[----:B------:R-:W-:Y:S02]  /*0830*/  IADD3 R3, R13, 0x2800, RZ ;  /* 0x000028000d037810 */ /* 0x000fe40007ffe0ff */
[----:B------:R-:W-:-:S02]  /*0840*/  LEA.HI.X R149, R59, UR15, R0, 0x1, P2 ;  /* 0x0000000f3b957c11 */ /* 0x000fc400090f0c00 */
[----:B------:R-:W-:Y:S02]  /*0850*/  LEA R140, P2, R57, UR14, 0x1 ;  /* 0x0000000e398c7c11 */ /* 0x000fe4000f8408ff */
[----:B------:R-:W-:Y:S02]  /*0860*/  LEA.HI.X R145, R58, UR15, R2, 0x1, P1 ;  /* 0x0000000f3a917c11 */ /* 0x000fe400088f0c02 */
[----:B0-----:R-:W-:Y:S01]  /*0870*/  IADD3.X R0, RZ, R12, RZ, P3, !PT ;  /* 0x0000000cff007210 */ /* 0x001fe20001ffe4ff */
[----:B------:R-:W-:Y:S01]  /*0880*/  STL [R1+0x40], R2 ;  /* 0x0000400201007387 */ /* 0x000fe20000100800 */
[----:B------:R-:W-:Y:S02]  /*0890*/  IADD3 R56, P1, R3, R22, RZ ;  /* 0x0000001603387210 */ /* 0x000fe40007f3e0ff */
[----:B------:R-:W-:Y:S01]  /*08a0*/  LEA.HI.X R141, R57, UR15, R0, 0x1, P2 ;  /* 0x0000000f398d7c11 */ /* 0x000fe200090f0c00 */
[----:B------:R0:W-:Y:S04]  /*08b0*/  STL [R1+0x44], R0 ;  /* 0x0000440001007387 */ /* 0x0001e80000100800 */
[----:B------:R-:W5:Y:S04]  /*08c0*/  LDG.E.64.CONSTANT R148, desc[UR12][R148.64] ;  /* 0x0000000c94947981 */ /* 0x000f68000c1e9b00 */
[----:B------:R-:W5:Y:S01]  /*08d0*/  LDG.E.64.CONSTANT R144, desc[UR12][R144.64] ;  /* 0x0000000c90907981 */ /* 0x000f62000c1e9b00 */
[----:B0-----:R-:W-:-:S02]  /*08e0*/  IADD3.X R0, RZ, R12, RZ, P1, !PT ;  /* 0x0000000cff007210 */ /* 0x001fc40000ffe4ff */
[C---:B------:R-:W-:Y:S01]  /*08f0*/  LEA R8, P1, R56.reuse, UR14, 0x1 ;  /* 0x0000000e38087c11 */ /* 0x040fe2000f8208ff */
[----:B------:R-:W5:Y:S03]  /*0900*/  LDG.E.64.CONSTANT R140, desc[UR12][R140.64] ;  /* 0x0000000c8c8c7981 */ /* 0x000f66000c1e9b00 */
[----:B------:R-:W-:-:S06]  /*0910*/  LEA.HI.X R9, R56, UR15, R0, 0x1, P1 ;  /* 0x0000000f38097c11 */ /* 0x000fcc00088f0c00 */
[----:B------:R-:W5:Y:S01]  /*0920*/  LDG.E.64.CONSTANT R8, desc[UR12][R8.64] ;  /* 0x0000000c08087981 */ /* 0x000f62000c1e9b00 */
[----:B------:R-:W-:-:S04]  /*0930*/  IADD3 R55, R13, 0x2d00, RZ ;  /* 0x00002d000d377810 */ /* 0x000fc80007ffe0ff */
[----:B------:R-:W-:Y:S01]  /*0940*/  IADD3 R55, P1, R55, R22, RZ ;  /* 0x0000001637377210 */ /* 0x000fe20007f3e0ff */
[----:B------:R0:W-:Y:S01]  /*0950*/  STL [R1+0x48], R0 ;  /* 0x0000480001007387 */ /* 0x0001e20000100800 */
[----:B------:R-:W-:Y:S02]  /*0960*/  IADD3 R3, R13, 0x3200, RZ ;  /* 0x000032000d037810 */ /* 0x000fe40007ffe0ff */
[----:B0-----:R-:W-:Y:S02]  /*0970*/  IADD3.X R0, RZ, R12, RZ, P1, !PT ;  /* 0x0000000cff007210 */ /* 0x001fe40000ffe4ff */
[----:B------:R-:W-:-:S04]  /*0980*/  LEA R4, P1, R55, UR14, 0x1 ;  /* 0x0000000e37047c11 */ /* 0x000fc8000f8208ff */
[----:B------:R-:W-:Y:S02]  /*0990*/  LEA.HI.X R5, R55, UR15, R0, 0x1, P1 ;  /* 0x0000000f37057c11 */ /* 0x000fe400088f0c00 */
[----:B------:R-:W-:Y:S01]  /*09a0*/  IADD3 R54, P1, R3, R22, RZ ;  /* 0x0000001603367210 */ /* 0x000fe20007f3e0ff */
[----:B------:R0:W-:Y:S01]  /*09b0*/  STL [R1+0x4c], R0 ;  /* 0x00004c0001007387 */ /* 0x0001e20000100800 */
[----:B------:R-:W-:-:S03]  /*09c0*/  IADD3 R53, R13, 0x3700, RZ ;  /* 0x000037000d357810 */ /* 0x000fc60007ffe0ff */
[----:B------:R-:W5:Y:S01]  /*09d0*/  LDG.E.64.CONSTANT R4, desc[UR12][R4.64] ;  /* 0x0000000c04047981 */ /* 0x000f62000c1e9b00 */
[----:B0-----:R-:W-:Y:S02]  /*09e0*/  IADD3.X R0, RZ, R12, RZ, P1, !PT ;  /* 0x0000000cff007210 */ /* 0x001fe40000ffe4ff */
[----:B------:R-:W-:-:S04]  /*09f0*/  LEA R24, P1, R54, UR14, 0x1 ;  /* 0x0000000e36187c11 */ /* 0x000fc8000f8208ff */
[----:B------:R-:W-:Y:S02]  /*0a00*/  LEA.HI.X R25, R54, UR15, R0, 0x1, P1 ;  /* 0x0000000f36197c11 */ /* 0x000fe400088f0c00 */
[----:B------:R-:W-:Y:S01]  /*0a10*/  IADD3 R53, P1, R53, R22, RZ ;  /* 0x0000001635357210 */ /* 0x000fe20007f3e0ff */
[----:B------:R0:W-:Y:S01]  /*0a20*/  STL [R1+0x50], R0 ;  /* 0x0000500001007387 */ /* 0x0001e20000100800 */
[C---:B------:R-:W-:Y:S02]  /*0a30*/  IADD3 R3, R13.reuse, 0x3c00, RZ ;  /* 0x00003c000d037810 */ /* 0x040fe40007ffe0ff */
[----:B------:R-:W-:Y:S01]  /*0a40*/  IADD3 R51, R13, 0x4100, RZ ;  /* 0x000041000d337810 */ /* 0x000fe20007ffe0ff */
        /* <DEDUP_REMOVED lines=20> */
[-C--:B------:R-:W-:Y:S01]  /*0b90*/  IADD3 R50, P1, R3, R22.reuse, RZ ;  /* 0x0000001603327210 */ /* 0x080fe20007f3e0ff */
[----:B------:R0:W-:Y:S01]  /*0ba0*/  STL [R1+0x5c], R0 ;  /* 0x00005c0001007387 */ /* 0x0001e20000100800 */
[----:B------:R-:W-:Y:S02]  /*0bb0*/  IADD3 R47, P2, R47, R22, RZ ;  /* 0x000000162f2f7210 */ /* 0x000fe40007f5e0ff */
[----:B------:R-:W-:Y:S01]  /*0bc0*/  IADD3 R45, R13, 0x5f00, RZ ;  /* 0x00005f000d2d7810 */ /* 0x000fe20007ffe0ff */
[----:B------:R-:W5:Y:S01]  /*0bd0*/  LDG.E.64.CONSTANT R10, desc[UR12][R10.64] ;  /* 0x0000000c0a0a7981 */ /* 0x000f62000c1e9b00 */
[----:B0-----:R-:W-:Y:S02]  /*0be0*/  IADD3.X R0, RZ, R12, RZ, P1, !PT ;  /* 0x0000000cff007210 */ /* 0x001fe40000ffe4ff */
[----:B------:R-:W-:-:S04]  /*0bf0*/  LEA R6, P1, R50, UR14, 0x1 ;  /* 0x0000000e32067c11 */ /* 0x000fc8000f8208ff */
[----:B------:R-:W-:Y:S02]  /*0c00*/  LEA.HI.X R7, R50, UR15, R0, 0x1, P1 ;  /* 0x0000000f32077c11 */ /* 0x000fe400088f0c00 */
[----:B------:R-:W-:Y:S01]  /*0c10*/  IADD3 R49, P1, R49, R22, RZ ;  /* 0x0000001631317210 */ /* 0x000fe20007f3e0ff */
[----:B------:R0:W-:Y:S01]  /*0c20*/  STL [R1+0x64], R0 ;  /* 0x0000640001007387 */ /* 0x0001e20000100800 */
[-C--:B------:R-:W-:Y:S02]  /*0c30*/  IADD3.X R20, RZ, R12.reuse, RZ, P2, !PT ;  /* 0x0000000cff147210 */ /* 0x080fe400017fe4ff */
[----:B------:R-:W-:Y:S01]  /*0c40*/  IADD3 R43, R13, 0x6900, RZ ;  /* 0x000069000d2b7810 */ /* 0x000fe20007ffe0ff */
[----:B------:R-:W5:Y:S01]  /*0c50*/  LDG.E.64.CONSTANT R6, desc[UR12][R6.64] ;  /* 0x0000000c06067981 */ /* 0x000f62000c1e9b00 */
[----:B0-----:R-:W-:Y:S02]  /*0c60*/  IADD3.X R0, RZ, R12, RZ, P1, !PT ;  /* 0x0000000cff007210 */ /* 0x001fe40000ffe4ff */
[----:B------:R-:W-:-:S04]  /*0c70*/  LEA R2, P1, R49, UR14, 0x1 ;  /* 0x0000000e31027c11 */ /* 0x000fc8000f8208ff */
[----:B------:R-:W-:Y:S02]  /*0c80*/  LEA.HI.X R3, R49, UR15, R0, 0x1, P1 ;  /* 0x0000000f31037c11 */ /* 0x000fe400088f0c00 */
[-C--:B------:R-:W-:Y:S01]  /*0c90*/  IADD3 R48, P1, R21, R22.reuse, RZ ;  /* 0x0000001615307210 */ /* 0x080fe20007f3e0ff */
[----:B------:R0:W-:Y:S01]  /*0ca0*/  STL [R1+0x6c], R0 ;  /* 0x00006c0001007387 */ /* 0x0001e20000100800 */
[----:B------:R-:W-:-:S03]  /*0cb0*/  IADD3 R45, P2, R45, R22, RZ ;  /* 0x000000162d2d7210 */ /* 0x000fc60007f5e0ff */
[----:B------:R-:W5:Y:S01]  /*0cc0*/  LDG.E.64.CONSTANT R2, desc[UR12][R2.64] ;  /* 0x0000000c02027981 */ /* 0x000f62000c1e9b00 */
[----:B0-----:R-:W-:Y:S02]  /*0cd0*/  IADD3.X R0, RZ, R12, RZ, P1, !PT ;  /* 0x0000000cff007210 */ /* 0x001fe40000ffe4ff */
[----:B------:R-:W-:-:S04]  /*0ce0*/  LEA R68, P1, R48, UR14, 0x1 ;  /* 0x0000000e30447c11 */ /* 0x000fc8000f8208ff */
[----:B------:R-:W-:Y:S02]  /*0cf0*/  LEA.HI.X R69, R48, UR15, R0, 0x1, P1 ;  /* 0x0000000f30457c11 */ /* 0x000fe400088f0c00 */
[C---:B------:R-:W-:Y:S01]  /*0d00*/  LEA R70, P1, R47.reuse, UR14, 0x1 ;  /* 0x0000000e2f467c11 */ /* 0x040fe2000f8208ff */
[----:B------:R0:W-:Y:S03]  /*0d10*/  STL [R1+0x70], R0 ;  /* 0x0000700001007387 */ /* 0x0001e60000100800 */
[----:B------:R-:W-:Y:S01]  /*0d20*/  LEA.HI.X R71, R47, UR15, R20, 0x1, P1 ;  /* 0x0000000f2f477c11 */ /* 0x000fe200088f0c14 */
[----:B------:R-:W5:Y:S01]  /*0d30*/  LDG.E.64.CONSTANT R68, desc[UR12][R68.64] ;  /* 0x0000000c44447981 */ /* 0x000f62000c1e9b00 */
[----:B------:R-:W-:-:S04]  /*0d40*/  IADD3 R39, R13, 0x7300, RZ ;  /* 0x000073000d277810 */ /* 0x000fc80007ffe0ff */
[----:B------:R-:W5:Y:S01]  /*0d50*/  LDG.E.64.CONSTANT R70, desc[UR12][R70.64] ;  /* 0x0000000c46467981 */ /* 0x000f62000c1e9b00 */
[--C-:B--2---:R-:W-:Y:S02]  /*0d60*/  HADD2.F32 R29, -RZ, R17.reuse.H0_H0 ;  /* 0x20000011ff1d7230 */ /* 0x104fe40000004100 */
[----:B------:R-:W-:Y:S01]  /*0d70*/  HADD2.F32 R26, -RZ, R17.H1_H1 ;  /* 0x30000011ff1a7230 */ /* 0x000fe20000004100 */
[----:B------:R-:W-:Y:S01]  /*0d80*/  IADD3 R17, R13, 0x5a00, RZ ;  /* 0x00005a000d117810 */ /* 0x000fe20007ffe0ff */
[----:B------:R-:W-:Y:S01]  /*0d90*/  HADD2.F32 R31, -RZ, R16.H1_H1 ;  /* 0x30000010ff1f7230 */ /* 0x000fe20000004100 */
[----:B------:R-:W-:Y:S02]  /*0da0*/  STL [R1+0x4], R29 ;  /* 0x0000041d01007387 */ /* 0x000fe40000100800 */
[----:B------:R-:W-:Y:S01]  /*0db0*/  IADD3 R46, P1, R17, R22, RZ ;  /* 0x00000016112e7210 */ /* 0x000fe20007f3e0ff */
[--C-:B---3--:R-:W-:Y:S01]  /*0dc0*/  HADD2.F32 R28, -RZ, R164.reuse.H0_H0 ;  /* 0x200000a4ff1c7230 */ /* 0x108fe20000004100 */
[----:B------:R-:W-:Y:S01]  /*0dd0*/  STL [R1], R26 ;  /* 0x0000001a01007387 */ /* 0x000fe20000100800 */
[----:B------:R-:W-:-:S02]  /*0de0*/  HADD2.F32 R27, -RZ, R164.H1_H1 ;  /* 0x300000a4ff1b7230 */ /* 0x000fc40000004100 */
[----:B0-----:R-:W-:Y:S01]  /*0df0*/  HADD2.F32 R0, -RZ, R16.H0_H0 ;  /* 0x20000010ff007230 */ /* 0x001fe20000004100 */
[----:B------:R-:W-:Y:S01]  /*0e00*/  STL [R1+0x8], R31 ;  /* 0x0000081f01007387 */ /* 0x000fe20000100800 */
[----:B------:R-:W-:Y:S01]  /*0e10*/  HADD2.F32 R21, -RZ, R165.H0_H0 ;  /* 0x200000a5ff157230 */ /* 0x000fe20000004100 */
[----:B------:R-:W-:Y:S02]  /*0e20*/  IADD3.X R16, RZ, R12, RZ, P1, !PT ;  /* 0x0000000cff107210 */ /* 0x000fe40000ffe4ff */
[----:B------:R-:W-:Y:S01]  /*0e30*/  STL [R1+0x94], R20 ;  /* 0x0000941401007387 */ /* 0x000fe20000100800 */
[----:B------:R-:W-:-:S03]  /*0e40*/  LEA R72, P1, R46, UR14, 0x1 ;  /* 0x0000000e2e487c11 */ /* 0x000fc6000f8208ff */
[----:B------:R-:W-:Y:S01]  /*0e50*/  STL [R1+0x14], R28 ;  /* 0x0000141c01007387 */ /* 0x000fe20000100800 */
[----:B------:R-:W-:-:S03]  /*0e60*/  LEA.HI.X R73, R46, UR15, R16, 0x1, P1 ;  /* 0x0000000f2e497c11 */ /* 0x000fc600088f0c10 */
[----:B------:R-:W-:Y:S01]  /*0e70*/  STL [R1+0x10], R27 ;  /* 0x0000101b01007387 */ /* 0x000fe20000100800 */
[----:B------:R-:W-:-:S03]  /*0e80*/  LEA R74, P1, R45, UR14, 0x1 ;  /* 0x0000000e2d4a7c11 */ /* 0x000fc6000f8208ff */
[----:B------:R-:W-:Y:S01]  /*0e90*/  STL [R1+0xc], R21 ;  /* 0x00000c1501007387 */ /* 0x000fe20000100800 */
[----:B------:R-:W-:-:S03]  /*0ea0*/  IADD3 R17, R13, 0x6400, RZ ;  /* 0x000064000d117810 */ /* 0x000fc60007ffe0ff */
[----:B------:R0:W-:Y:S04]  /*0eb0*/  STL [R1+0x98], R16 ;  /* 0x0000981001007387 */ /* 0x0001e80000100800 */
[----:B------:R-:W2:Y:S01]  /*0ec0*/  LDG.E.64.CONSTANT R72, desc[UR12][R72.64] ;  /* 0x0000000c48487981 */ /* 0x000ea2000c1e9b00 */
[----:B0-----:R-:W-:-:S04]  /*0ed0*/  IADD3.X R16, RZ, R12, RZ, P2, !PT ;  /* 0x0000000cff107210 */ /* 0x001fc800017fe4ff */
[----:B------:R-:W-:Y:S01]  /*0ee0*/  LEA.HI.X R75, R45, UR15, R16, 0x1, P1 ;  /* 0x0000000f2d4b7c11 */ /* 0x000fe200088f0c10 */
[----:B------:R0:W-:Y:S01]  /*0ef0*/  STL [R1+0xa4], R16 ;  /* 0x0000a41001007387 */ /* 0x0001e20000100800 */
[----:B------:R-:W-:Y:S01]  /*0f00*/  IADD3 R44, P1, R17, R22, RZ ;  /* 0x00000016112c7210 */ /* 0x000fe20007f3e0ff */
[----:B------:R-:W-:-:S03]  /*0f10*/  FFMA.FTZ R17, R0, R0, RZ ;  /* 0x0000000000117223 */ /* 0x000fc600000100ff */
[----:B------:R-:W-:Y:S01]  /*0f20*/  IADD3.X R30, RZ, R12, RZ, P1, !PT ;  /* 0x0000000cff1e7210 */ /* 0x000fe20000ffe4ff */
[----:B------:R-:W-:Y:S01]  /*0f30*/  FFMA.FTZ R20, R31, R31, R17 ;  /* 0x0000001f1f147223 */ /* 0x000fe20000010011 */
[----:B------:R-:W3:Y:S01]  /*0f40*/  LDG.E.64.CONSTANT R74, desc[UR12][R74.64] ;  /* 0x0000000c4a4a7981 */ /* 0x000ee2000c1e9b00 */
[----:B0-----:R-:W-:Y:S01]  /*0f50*/  FADD.FTZ R16, RZ, R0 ;  /* 0x00000000ff107221 */ /* 0x001fe20000010000 */
[----:B------:R-:W-:-:S03]  /*0f60*/  LEA R76, P1, R44, UR14, 0x1 ;  /* 0x0000000e2c4c7c11 */ /* 0x000fc6000f8208ff */
[----:B------:R-:W-:Y:S01]  /*0f70*/  FADD.FTZ R16, R16, R31 ;  /* 0x0000001f10107221 */ /* 0x000fe20000010000 */
[----:B------:R-:W-:Y:S01]  /*0f80*/  LEA.HI.X R77, R44, UR15, R30, 0x1, P1 ;  /* 0x0000000f2c4d7c11 */ /* 0x000fe200088f0c1e */
[----:B------:R-:W-:Y:S01]  /*0f90*/  FFMA.FTZ R20, R29, R29, R20 ;  /* 0x0000001d1d147223 */ /* 0x000fe20000010014 */
[----:B------:R-:W-:Y:S01]  /*0fa0*/  IADD3 R43, P1, R43, R22, RZ ;  /* 0x000000162b2b7210 */ /* 0x000fe20007f3e0ff */
[----:B------:R-:W-:Y:S01]  /*0fb0*/  FADD.FTZ R16, R16, R29 ;  /* 0x0000001d10107221 */ /* 0x000fe20000010000 */
[----:B------:R-:W-:Y:S01]  /*0fc0*/  IADD3 R17, R13, 0x6e00, RZ ;  /* 0x00006e000d117810 */ /* 0x000fe20007ffe0ff */
[----:B------:R-:W-:Y:S01]  /*0fd0*/  FFMA.FTZ R20, R26, R26, R20 ;  /* 0x0000001a1a147223 */ /* 0x000fe20000010014 */
[----:B------:R-:W-:Y:S01]  /*0fe0*/  STL [R1+0x80], R30 ;  /* 0x0000801e01007387 */ /* 0x000fe20000100800 */
[----:B------:R-:W-:Y:S01]  /*0ff0*/  FADD.FTZ R16, R16, R26 ;  /* 0x0000001a10107221 */ /* 0x000fe20000010000 */
[----:B------:R-:W-:Y:S02]  /*1000*/  IADD3.X R26, RZ, R12, RZ, P1, !PT ;  /* 0x0000000cff1a7210 */ /* 0x000fe40000ffe4ff */
[----:B------:R-:W-:Y:S01]  /*1010*/  LEA R78, P1, R43, UR14, 0x1 ;  /* 0x0000000e2b4e7c11 */ /* 0x000fe2000f8208ff */
[----:B------:R-:W2:Y:S01]  /*1020*/  LDG.E.64.CONSTANT R76, desc[UR12][R76.64] ;  /* 0x0000000c4c4c7981 */ /* 0x000ea2000c1e9b00 */
[----:B------:R-:W-:-:S02]  /*1030*/  IADD3 R42, P2, R17, R22, RZ ;  /* 0x00000016112a7210 */ /* 0x000fc40007f5e0ff */
[----:B------:R-:W-:Y:S01]  /*1040*/  LEA.HI.X R79, R43, UR15, R26, 0x1, P1 ;  /* 0x0000000f2b4f7c11 */ /* 0x000fe200088f0c1a */
[----:B------:R0:W-:Y:S01]  /*1050*/  STL [R1+0x9c], R26 ;  /* 0x00009c1a01007387 */ /* 0x0001e20000100800 */
[----:B------:R-:W-:-:S04]  /*1060*/  LEA R80, P1, R42, UR14, 0x1 ;  /* 0x0000000e2a507c11 */ /* 0x000fc8000f8208ff */
[----:B------:R-:W3:Y:S01]  /*1070*/  LDG.E.64.CONSTANT R78, desc[UR12][R78.64] ;  /* 0x0000000c4e4e7981 */ /* 0x000ee2000c1e9b00 */
[----:B0-----:R-:W-:-:S04]  /*1080*/  IADD3.X R26, RZ, R12, RZ, P2, !PT ;  /* 0x0000000cff1a7210 */ /* 0x001fc800017fe4ff */
[----:B------:R-:W-:-:S06]  /*1090*/  LEA.HI.X R81, R42, UR15, R26, 0x1, P1 ;  /* 0x0000000f2a517c11 */ /* 0x000fcc00088f0c1a */
[----:B------:R-:W2:Y:S01]  /*10a0*/  LDG.E.64.CONSTANT R80, desc[UR12][R80.64] ;  /* 0x0000000c50507981 */ /* 0x000ea2000c1e9b00 */
[----:B------:R-:W-:-:S03]  /*10b0*/  IADD3 R39, P1, R39, R22, RZ ;  /* 0x0000001627277210 */ /* 0x000fc60007f3e0ff */
[----:B------:R0:W-:Y:S02]  /*10c0*/  STL [R1+0xa0], R26 ;  /* 0x0000a01a01007387 */ /* 0x0001e40000100800 */
[----:B0-----:R-:W-:Y:S02]  /*10d0*/  IADD3.X R26, RZ, R12, RZ, P1, !PT ;  /* 0x0000000cff1a7210 */ /* 0x001fe40000ffe4ff */
[----:B------:R-:W-:-:S04]  /*10e0*/  LEA R82, P1, R39, UR14, 0x1 ;  /* 0x0000000e27527c11 */ /* 0x000fc8000f8208ff */
[----:B------:R-:W-:-:S06]  /*10f0*/  LEA.HI.X R83, R39, UR15, R26, 0x1, P1 ;  /* 0x0000000f27537c11 */ /* 0x000fcc00088f0c1a */
[----:B------:R-:W3:Y:S01]  /*1100*/  LDG.E.64.CONSTANT R82, desc[UR12][R82.64] ;  /* 0x0000000c52527981 */ /* 0x000ee2000c1e9b00 */
[----:B------:R-:W-:Y:S01]  /*1110*/  FFMA.FTZ R20, R28, R28, R20 ;  /* 0x0000001c1c147223 */ /* 0x000fe20000010014 */
[----:B------:R-:W-:-:S03]  /*1120*/  FADD.FTZ R16, R16, R28 ;  /* 0x0000001c10107221 */ /* 0x000fc60000010000 */
        /* <DEDUP_REMOVED lines=11> */
[----:B------:R-:W-:Y:S02]  /*11e0*/  HADD2.F32 R162, -RZ, R161.H0_H0 ;  /* 0x200000a1ffa27230 */ /* 0x000fe40000004100 */
[--C-:B-----5:R-:W-:Y:S02]  /*11f0*/  HADD2.F32 R160, -RZ, R156.reuse.H0_H0 ;  /* 0x2000009cffa07230 */ /* 0x120fe40000004100 */
[----:B------:R-:W-:Y:S01]  /*1200*/  FFMA.FTZ R21, R163, R163, R20 ;  /* 0x000000a3a3157223 */ /* 0x000fe20000010014 */
[----:B------:R-:W-:Y:S02]  /*1210*/  HADD2.F32 R159, -RZ, R156.H1_H1 ;  /* 0x3000009cff9f7230 */ /* 0x000fe40000004100 */
[----:B------:R-:W-:Y:S01]  /*1220*/  FADD.FTZ R17, R16, R163 ;  /* 0x000000a310117221 */ /* 0x000fe20000010000 */
[----:B------:R-:W-:-:S02]  /*1230*/  HADD2.F32 R156, -RZ, R152.H0_H0 ;  /* 0x20000098ff9c7230 */ /* 0x000fc40000004100 */
[----:B------:R-:W-:Y:S02]  /*1240*/  HADD2.F32 R155, -RZ, R152.H1_H1 ;  /* 0x30000098ff9b7230 */ /* 0x000fe40000004100 */
[--C-:B------:R-:W-:Y:S02]  /*1250*/  HADD2.F32 R152, -RZ, R148.reuse.H0_H0 ;  /* 0x20000094ff987230 */ /* 0x100fe40000004100 */
[----:B------:R-:W-:Y:S02]  /*1260*/  HADD2.F32 R151, -RZ, R148.H1_H1 ;  /* 0x30000094ff977230 */ /* 0x000fe40000004100 */
[--C-:B------:R-:W-:Y:S02]  /*1270*/  HADD2.F32 R148, -RZ, R144.reuse.H0_H0 ;  /* 0x20000090ff947230 */ /* 0x100fe40000004100 */
[----:B------:R-:W-:Y:S02]  /*1280*/  HADD2.F32 R147, -RZ, R144.H1_H1 ;  /* 0x30000090ff937230 */ /* 0x000fe40000004100 */
[----:B------:R-:W-:Y:S01]  /*1290*/  FFMA.FTZ R16, R162, R162, R21 ;  /* 0x000000a2a2107223 */ /* 0x000fe20000010015 */
[----:B------:R-:W-:-:S02]  /*12a0*/  HADD2.F32 R161, -RZ, R161.H1_H1 ;  /* 0x300000a1ffa17230 */ /* 0x000fc40000004100 */
[--C-:B------:R-:W-:Y:S02]  /*12b0*/  HADD2.F32 R144, -RZ, R140.reuse.H0_H0 ;  /* 0x2000008cff907230 */ /* 0x100fe40000004100 */
[----:B------:R-:W-:Y:S02]  /*12c0*/  HADD2.F32 R143, -RZ, R140.H1_H1 ;  /* 0x3000008cff8f7230 */ /* 0x000fe40000004100 */
[--C-:B------:R-:W-:Y:S02]  /*12d0*/  HADD2.F32 R140, -RZ, R8.reuse.H0_H0 ;  /* 0x20000008ff8c7230 */ /* 0x100fe40000004100 */
[----:B------:R-:W-:Y:S02]  /*12e0*/  HADD2.F32 R139, -RZ, R8.H1_H1 ;  /* 0x30000008ff8b7230 */ /* 0x000fe40000004100 */
[----:B------:R-:W-:Y:S01]  /*12f0*/  FADD.FTZ R8, R17, R162 ;  /* 0x000000a211087221 */ /* 0x000fe20000010000 */
[--C-:B------:R-:W-:Y:S02]  /*1300*/  HADD2.F32 R41, -RZ, R9.reuse.H0_H0 ;  /* 0x20000009ff297230 */ /* 0x100fe40000004100 */
[----:B------:R-:W-:Y:S01]  /*1310*/  FFMA.FTZ R17, R161, R161, R16 ;  /* 0x000000a1a1117223 */ /* 0x000fe20000010010 */
[----:B------:R-:W-:-:S02]  /*1320*/  HADD2.F32 R40, -RZ, R9.H1_H1 ;  /* 0x30000009ff287230 */ /* 0x000fc40000004100 */
[----:B------:R-:W-:Y:S01]  /*1330*/  FADD.FTZ R9, R8, R161 ;  /* 0x000000a108097221 */ /* 0x000fe20000010000 */
[----:B------:R-:W-:-:S03]  /*1340*/  FFMA.FTZ R16, R160, R160, R17 ;  /* 0x000000a0a0107223 */ /* 0x000fc60000010011 */
[----:B------:R-:W-:Y:S01]  /*1350*/  FADD.FTZ R8, R9, R160 ;  /* 0x000000a009087221 */ /* 0x000fe20000010000 */
[--C-:B------:R-:W-:Y:S02]  /*1360*/  HADD2.F32 R158, -RZ, R157.reuse.H0_H0 ;  /* 0x2000009dff9e7230 */ /* 0x100fe40000004100 */
[----:B------:R-:W-:Y:S01]  /*1370*/  FFMA.FTZ R21, R159, R159, R16 ;  /* 0x0000009f9f157223 */ /* 0x000fe20000010010 */
[----:B------:R-:W-:Y:S01]  /*1380*/  FADD.FTZ R17, R8, R159 ;  /* 0x0000009f08117221 */ /* 0x000fe20000010000 */
[----:B------:R-:W-:Y:S01]  /*1390*/  HADD2.F32 R157, -RZ, R157.H1_H1 ;  /* 0x3000009dff9d7230 */ /* 0x000fe20000004100 */
[----:B------:R-:W-:Y:S01]  /*13a0*/  IADD3 R9, R13, 0x7800, RZ ;  /* 0x000078000d097810 */ /* 0x000fe20007ffe0ff */
[----:B------:R-:W-:Y:S01]  /*13b0*/  FFMA.FTZ R16, R158, R158, R21 ;  /* 0x0000009e9e107223 */ /* 0x000fe20000010015 */
[----:B------:R-:W-:Y:S02]  /*13c0*/  FADD.FTZ R8, R17, R158 ;  /* 0x0000009e11087221 */ /* 0x000fe40000010000 */
[----:B------:R-:W-:Y:S01]  /*13d0*/  IADD3 R38, P1, R9, R22, RZ ;  /* 0x0000001609267210 */ /* 0x000fe20007f3e0ff */
[----:B------:R-:W-:Y:S01]  /*13e0*/  FFMA.FTZ R17, R157, R157, R16 ;  /* 0x0000009d9d117223 */ /* 0x000fe20000010010 */
[----:B------:R-:W-:-:S03]  /*13f0*/  FADD.FTZ R9, R8, R157 ;  /* 0x0000009d08097221 */ /* 0x000fc60000010000 */
[----:B------:R-:W-:Y:S01]  /*1400*/  FFMA.FTZ R16, R156, R156, R17 ;  /* 0x0000009c9c107223 */ /* 0x000fe20000010011 */
[----:B------:R-:W-:Y:S01]  /*1410*/  FADD.FTZ R8, R9, R156 ;  /* 0x0000009c09087221 */ /* 0x000fe20000010000 */
[--C-:B------:R-:W-:Y:S01]  /*1420*/  HADD2.F32 R154, -RZ, R153.reuse.H0_H0 ;  /* 0x20000099ff9a7230 */ /* 0x100fe20000004100 */
[----:B------:R-:W-:Y:S01]  /*1430*/  IADD3.X R20, RZ, R12, RZ, P1, !PT ;  /* 0x0000000cff147210 */ /* 0x000fe20000ffe4ff */
[----:B------:R-:W-:Y:S01]  /*1440*/  FFMA.FTZ R21, R155, R155, R16 ;  /* 0x0000009b9b157223 */ /* 0x000fe20000010010 */
[----:B------:R-:W-:Y:S01]  /*1450*/  LEA R84, P1, R38, UR14, 0x1 ;  /* 0x0000000e26547c11 */ /* 0x000fe2000f8208ff */
[----:B------:R-:W-:Y:S01]  /*1460*/  FADD.FTZ R17, R8, R155 ;  /* 0x0000009b08117221 */ /* 0x000fe20000010000 */
[----:B------:R-:W-:Y:S02]  /*1470*/  HADD2.F32 R153, -RZ, R153.H1_H1 ;  /* 0x30000099ff997230 */ /* 0x000fe40000004100 */
[----:B------:R-:W-:Y:S01]  /*1480*/  FFMA.FTZ R16, R154, R154, R21 ;  /* 0x0000009a9a107223 */ /* 0x000fe20000010015 */
[----:B------:R-:W-:Y:S01]  /*1490*/  LEA.HI.X R85, R38, UR15, R20, 0x1, P1 ;  /* 0x0000000f26557c11 */ /* 0x000fe200088f0c14 */
[----:B------:R-:W-:Y:S01]  /*14a0*/  FADD.FTZ R8, R17, R154 ;  /* 0x0000009a11087221 */ /* 0x000fe20000010000 */
[----:B------:R-:W-:Y:S01]  /*14b0*/  IADD3 R37, R13, 0x7d00, RZ ;  /* 0x00007d000d257810 */ /* 0x000fe20007ffe0ff */
[----:B------:R-:W-:-:S02]  /*14c0*/  FFMA.FTZ R21, R153, R153, R16 ;  /* 0x0000009999157223 */ /* 0x000fc40000010010 */
[----:B------:R-:W-:Y:S01]  /*14d0*/  FADD.FTZ R17, R8, R153 ;  /* 0x0000009908117221 */ /* 0x000fe20000010000 */
[----:B------:R-:W4:Y:S01]  /*14e0*/  LDG.E.64.CONSTANT R84, desc[UR12][R84.64] ;  /* 0x0000000c54547981 */ /* 0x000f22000c1e9b00 */
[----:B------:R-:W-:Y:S01]  /*14f0*/  IADD3 R9, R13, 0x8200, RZ ;  /* 0x000082000d097810 */ /* 0x000fe20007ffe0ff */
[----:B------:R-:W-:Y:S01]  /*1500*/  FFMA.FTZ R16, R152, R152, R21 ;  /* 0x0000009898107223 */ /* 0x000fe20000010015 */
[-C--:B------:R-:W-:Y:S01]  /*1510*/  IADD3 R37, P1, R37, R22.reuse, RZ ;  /* 0x0000001625257210 */ /* 0x080fe20007f3e0ff */
[----:B------:R-:W-:Y:S01]  /*1520*/  FADD.FTZ R8, R17, R152 ;  /* 0x0000009811087221 */ /* 0x000fe20000010000 */
[----:B------:R-:W-:Y:S01]  /*1530*/  STL [R1+0x84], R26 ;  /* 0x0000841a01007387 */ /* 0x000fe20000100800 */
[--C-:B------:R-:W-:Y:S02]  /*1540*/  HADD2.F32 R150, -RZ, R149.reuse.H0_H0 ;  /* 0x20000095ff967230 */ /* 0x100fe40000004100 */
[----:B------:R-:W-:Y:S01]  /*1550*/  FFMA.FTZ R17, R151, R151, R16 ;  /* 0x0000009797117223 */ /* 0x000fe20000010010 */
[----:B------:R-:W-:Y:S01]  /*1560*/  IADD3 R36, P2, R9, R22, RZ ;  /* 0x0000001609247210 */ /* 0x000fe20007f5e0ff */
[----:B------:R0:W-:Y:S01]  /*1570*/  STL [R1+0x78], R20 ;  /* 0x0000781401007387 */ /* 0x0001e20000100800 */
[----:B------:R-:W-:Y:S01]  /*1580*/  FADD.FTZ R9, R8, R151 ;  /* 0x0000009708097221 */ /* 0x000fe20000010000 */
[----:B------:R-:W-:-:S02]  /*1590*/  HADD2.F32 R149, -RZ, R149.H1_H1 ;  /* 0x30000095ff957230 */ /* 0x000fc40000004100 */
[----:B------:R-:W-:Y:S01]  /*15a0*/  FFMA.FTZ R16, R150, R150, R17 ;  /* 0x0000009696107223 */ /* 0x000fe20000010011 */
[----:B------:R-:W-:Y:S01]  /*15b0*/  FADD.FTZ R8, R9, R150 ;  /* 0x0000009609087221 */ /* 0x000fe20000010000 */
[----:B0-----:R-:W-:Y:S02]  /*15c0*/  IADD3.X R20, RZ, R12, RZ, P1, !PT ;  /* 0x0000000cff147210 */ /* 0x001fe40000ffe4ff */
[----:B------:R-:W-:Y:S01]  /*15d0*/  LEA R86, P1, R37, UR14, 0x1 ;  /* 0x0000000e25567c11 */ /* 0x000fe2000f8208ff */
[----:B------:R-:W-:-:S03]  /*15e0*/  FFMA.FTZ R17, R149, R149, R16 ;  /* 0x0000009595117223 */ /* 0x000fc60000010010 */
[----:B------:R-:W-:Y:S01]  /*15f0*/  LEA.HI.X R87, R37, UR15, R20, 0x1, P1 ;  /* 0x0000000f25577c11 */ /* 0x000fe200088f0c14 */
[----:B------:R-:W-:Y:S01]  /*1600*/  FADD.FTZ R9, R8, R149 ;  /* 0x0000009508097221 */ /* 0x000fe20000010000 */
[----:B------:R-:W-:-:S04]  /*1610*/  FFMA.FTZ R16, R148, R148, R17 ;  /* 0x0000009494107223 */ /* 0x000fc80000010011 */
[----:B------:R-:W5:Y:S01]  /*1620*/  LDG.E.64.CONSTANT R86, desc[UR12][R86.64] ;  /* 0x0000000c56567981 */ /* 0x000f62000c1e9b00 */
[----:B------:R-:W-:Y:S01]  /*1630*/  FADD.FTZ R8, R9, R148 ;  /* 0x0000009409087221 */ /* 0x000fe20000010000 */
[--C-:B------:R-:W-:Y:S02]  /*1640*/  HADD2.F32 R146, -RZ, R145.reuse.H0_H0 ;  /* 0x20000091ff927230 */ /* 0x100fe40000004100 */
[----:B------:R-:W-:Y:S01]  /*1650*/  FFMA.FTZ R17, R147, R147, R16 ;  /* 0x0000009393117223 */ /* 0x000fe20000010010 */
[----:B------:R0:W-:Y:S01]  /*1660*/  STL [R1+0x88], R20 ;  /* 0x0000881401007387 */ /* 0x0001e20000100800 */
[----:B------:R-:W-:Y:S01]  /*1670*/  LEA R88, P1, R36, UR14, 0x1 ;  /* 0x0000000e24587c11 */ /* 0x000fe2000f8208ff */
[----:B------:R-:W-:Y:S01]  /*1680*/  FADD.FTZ R9, R8, R147 ;  /* 0x0000009308097221 */ /* 0x000fe20000010000 */
[----:B------:R-:W-:Y:S02]  /*1690*/  HADD2.F32 R145, -RZ, R145.H1_H1 ;  /* 0x30000091ff917230 */ /* 0x000fe40000004100 */
[----:B------:R-:W-:Y:S01]  /*16a0*/  FFMA.FTZ R8, R146, R146, R17 ;  /* 0x0000009292087223 */ /* 0x000fe20000010011 */
[----:B------:R-:W-:-:S02]  /*16b0*/  HADD2.F32 R35, -RZ, R4.H0_H0 ;  /* 0x20000004ff237230 */ /* 0x000fc40000004100 */
[----:B------:R-:W-:Y:S01]  /*16c0*/  HADD2.F32 R34, -RZ, R4.H1_H1 ;  /* 0x30000004ff227230 */ /* 0x000fe20000004100 */
[----:B0-----:R-:W-:Y:S01]  /*16d0*/  IADD3.X R20, RZ, R12, RZ, P2, !PT ;  /* 0x0000000cff147210 */ /* 0x001fe200017fe4ff */
[----:B------:R-:W-:-:S03]  /*16e0*/  FADD.FTZ R4, R9, R146 ;  /* 0x0000009209047221 */ /* 0x000fc60000010000 */
[----:B------:R-:W-:Y:S01]  /*16f0*/  LEA.HI.X R89, R36, UR15, R20, 0x1, P1 ;  /* 0x0000000f24597c11 */ /* 0x000fe200088f0c14 */
[--C-:B------:R-:W-:Y:S01]  /*1700*/  HADD2.F32 R33, -RZ, R5.reuse.H0_H0 ;  /* 0x20000005ff217230 */ /* 0x100fe20000004100 */
[----:B------:R-:W-:Y:S01]  /*1710*/  IADD3 R31, R13, 0x8700, RZ ;  /* 0x000087000d1f7810 */ /* 0x000fe20007ffe0ff */
[----:B------:R-:W-:Y:S02]  /*1720*/  HADD2.F32 R32, -RZ, R5.H1_H1 ;  /* 0x30000005ff207230 */ /* 0x000fe40000004100 */
[----:B------:R-:W-:Y:S01]  /*1730*/  FFMA.FTZ R9, R145, R145, R8 ;  /* 0x0000009191097223 */ /* 0x000fe20000010008 */
[----:B------:R-:W-:Y:S01]  /*1740*/  FADD.FTZ R5, R4, R145 ;  /* 0x0000009104057221 */ /* 0x000fe20000010000 */
[----:B------:R-:W5:Y:S01]  /*1750*/  LDG.E.64.CONSTANT R88, desc[UR12][R88.64] ;  /* 0x0000000c58587981 */ /* 0x000f62000c1e9b00 */
[----:B------:R-:W-:Y:S01]  /*1760*/  IADD3 R31, P1, R31, R22, RZ ;  /* 0x000000161f1f7210 */ /* 0x000fe20007f3e0ff */
[----:B------:R-:W-:Y:S01]  /*1770*/  FFMA.FTZ R8, R144, R144, R9 ;  /* 0x0000009090087223 */ /* 0x000fe20000010009 */
[----:B------:R-:W-:Y:S01]  /*1780*/  FADD.FTZ R4, R5, R144 ;  /* 0x0000009005047221 */ /* 0x000fe20000010000 */
[--C-:B------:R-:W-:Y:S01]  /*1790*/  HADD2.F32 R142, -RZ, R141.reuse.H0_H0 ;  /* 0x2000008dff8e7230 */ /* 0x100fe20000004100 */
[----:B------:R0:W-:Y:S01]  /*17a0*/  STL [R1+0x8c], R20 ;  /* 0x00008c1401007387 */ /* 0x0001e20000100800 */
[----:B------:R-:W-:Y:S01]  /*17b0*/  FFMA.FTZ R17, R143, R143, R8 ;  /* 0x0000008f8f117223 */ /* 0x000fe20000010008 */
[----:B------:R-:W-:Y:S01]  /*17c0*/  FADD.FTZ R9, R4, R143 ;  /* 0x0000008f04097221 */ /* 0x000fe20000010000 */
[----:B------:R-:W-:Y:S01]  /*17d0*/  HADD2.F32 R141, -RZ, R141.H1_H1 ;  /* 0x3000008dff8d7230 */ /* 0x000fe20000004100 */
[----:B------:R-:W-:Y:S01]  /*17e0*/  IADD3 R5, R13, 0x8c00, RZ ;  /* 0x00008c000d057810 */ /* 0x000fe20007ffe0ff */
[----:B------:R-:W-:Y:S01]  /*17f0*/  FFMA.FTZ R8, R142, R142, R17 ;  /* 0x0000008e8e087223 */ /* 0x000fe20000010011 */
[----:B0-----:R-:W-:-:S02]  /*1800*/  IADD3.X R20, RZ, R12, RZ, P1, !PT ;  /* 0x0000000cff147210 */ /* 0x001fc40000ffe4ff */
[----:B------:R-:W-:Y:S01]  /*1810*/  LEA R90, P1, R31, UR14, 0x1 ;  /* 0x0000000e1f5a7c11 */ /* 0x000fe2000f8208ff */
[----:B------:R-:W-:-:S03]  /*1820*/  FADD.FTZ R4, R9, R142 ;  /* 0x0000008e09047221 */ /* 0x000fc60000010000 */
[----:B------:R-:W-:Y:S01]  /*1830*/  LEA.HI.X R91, R31, UR15, R20, 0x1, P1 ;  /* 0x0000000f1f5b7c11 */ /* 0x000fe200088f0c14 */
[----:B------:R-:W-:Y:S01]  /*1840*/  FFMA.FTZ R9, R141, R141, R8 ;  /* 0x0000008d8d097223 */ /* 0x000fe20000010008 */
[----:B------:R-:W-:Y:S01]  /*1850*/  IADD3 R30, P1, R5, R22, RZ ;  /* 0x00000016051e7210 */ /* 0x000fe20007f3e0ff */
[----:B------:R-:W-:Y:S02]  /*1860*/  FADD.FTZ R5, R4, R141 ;  /* 0x0000008d04057221 */ /* 0x000fe40000010000 */
[----:B------:R-:W-:Y:S01]  /*1870*/  FFMA.FTZ R8, R140, R140, R9 ;  /* 0x0000008c8c087223 */ /* 0x000fe20000010009 */
[----:B------:R-:W5:Y:S01]  /*1880*/  LDG.E.64.CONSTANT R90, desc[UR12][R90.64] ;  /* 0x0000000c5a5a7981 */ /* 0x000f62000c1e9b00 */
[----:B------:R-:W-:Y:S01]  /*1890*/  FADD.FTZ R4, R5, R140 ;  /* 0x0000008c05047221 */ /* 0x000fe20000010000 */
[----:B------:R-:W-:Y:S01]  /*18a0*/  IADD3.X R16, RZ, R12, RZ, P1, !PT ;  /* 0x0000000cff107210 */ /* 0x000fe20000ffe4ff */
[----:B------:R-:W-:Y:S01]  /*18b0*/  FFMA.FTZ R8, R139, R139, R8 ;  /* 0x0000008b8b087223 */ /* 0x000fe20000010008 */
[----:B------:R-:W-:Y:S01]  /*18c0*/  LEA R92, P1, R30, UR14, 0x1 ;  /* 0x0000000e1e5c7c11 */ /* 0x000fe2000f8208ff */
[----:B------:R-:W-:-:S02]  /*18d0*/  FADD.FTZ R4, R4, R139 ;  /* 0x0000008b04047221 */ /* 0x000fc40000010000 */
[----:B------:R-:W-:Y:S01]  /*18e0*/  FFMA.FTZ R9, R41, R41, R8 ;  /* 0x0000002929097223 */ /* 0x000fe20000010008 */
[----:B------:R-:W-:Y:S01]  /*18f0*/  LEA.HI.X R93, R30, UR15, R16, 0x1, P1 ;  /* 0x0000000f1e5d7c11 */ /* 0x000fe200088f0c10 */
[----:B------:R-:W-:Y:S01]  /*1900*/  FADD.FTZ R5, R4, R41 ;  /* 0x0000002904057221 */ /* 0x000fe20000010000 */
[----:B------:R-:W-:Y:S01]  /*1910*/  IADD3 R29, R13, 0x9100, RZ ;  /* 0x000091000d1d7810 */ /* 0x000fe20007ffe0ff */
[----:B------:R-:W-:Y:S02]  /*1920*/  FFMA.FTZ R8, R40, R40, R9 ;  /* 0x0000002828087223 */ /* 0x000fe40000010009 */
[----:B------:R-:W-:Y:S01]  /*1930*/  FADD.FTZ R4, R5, R40 ;  /* 0x0000002805047221 */ /* 0x000fe20000010000 */
[----:B------:R-:W5:Y:S01]  /*1940*/  LDG.E.64.CONSTANT R92, desc[UR12][R92.64] ;  /* 0x0000000c5c5c7981 */ /* 0x000f62000c1e9b00 */
[----:B------:R-:W-:Y:S01]  /*1950*/  FFMA.FTZ R17, R35, R35, R8 ;  /* 0x0000002323117223 */ /* 0x000fe20000010008 */
[----:B------:R-:W-:Y:S01]  /*1960*/  IADD3 R29, P2, R29, R22, RZ ;  /* 0x000000161d1d7210 */ /* 0x000fe20007f5e0ff */
[----:B------:R-:W-:Y:S01]  /*1970*/  FADD.FTZ R9, R4, R35 ;  /* 0x0000002304097221 */ /* 0x000fe20000010000 */
[----:B------:R-:W-:Y:S01]  /*1980*/  STL [R1+0x7c], R20 ;  /* 0x00007c1401007387 */ /* 0x000fe20000100800 */
[----:B------:R-:W-:Y:S01]  /*1990*/  FFMA.FTZ R8, R34, R34, R17 ;  /* 0x0000002222087223 */ /* 0x000fe20000010011 */
[----:B------:R-:W-:Y:S01]  /*19a0*/  LEA R94, P1, R29, UR14, 0x1 ;  /* 0x0000000e1d5e7c11 */ /* 0x000fe2000f8208ff */
[----:B------:R-:W-:Y:S01]  /*19b0*/  FADD.FTZ R4, R9, R34 ;  /* 0x0000002209047221 */ /* 0x000fe20000010000 */
[----:B------:R0:W-:Y:S01]  /*19c0*/  STL [R1+0x74], R16 ;  /* 0x0000741001007387 */ /* 0x0001e20000100800 */
[----:B------:R-:W-:-:S02]  /*19d0*/  FFMA.FTZ R17, R33, R33, R8 ;  /* 0x0000002121117223 */ /* 0x000fc40000010008 */
[----:B------:R-:W-:Y:S01]  /*19e0*/  FADD.FTZ R9, R4, R33 ;  /* 0x0000002104097221 */ /* 0x000fe20000010000 */
[----:B------:R-:W-:Y:S01]  /*19f0*/  HADD2.F32 R28, -RZ, R24.H0_H0 ;  /* 0x20000018ff1c7230 */ /* 0x000fe20000004100 */
[----:B0-----:R-:W-:Y:S01]  /*1a00*/  IADD3.X R16, RZ, R12, RZ, P2, !PT ;  /* 0x0000000cff107210 */ /* 0x001fe200017fe4ff */
[----:B------:R-:W-:-:S03]  /*1a10*/  FFMA.FTZ R17, R32, R32, R17 ;  /* 0x0000002020117223 */ /* 0x000fc60000010011 */
[----:B------:R-:W-:Y:S01]  /*1a20*/  LEA.HI.X R95, R29, UR15, R16, 0x1, P1 ;  /* 0x0000000f1d5f7c11 */ /* 0x000fe200088f0c10 */
[----:B------:R-:W-:Y:S01]  /*1a30*/  FADD.FTZ R9, R9, R32 ;  /* 0x0000002009097221 */ /* 0x000fe20000010000 */
[----:B------:R-:W-:Y:S01]  /*1a40*/  IADD3 R5, R13, 0x9600, RZ ;  /* 0x000096000d057810 */ /* 0x000fe20007ffe0ff */
[----:B------:R-:W-:Y:S02]  /*1a50*/  HADD2.F32 R27, -RZ, R24.H1_H1 ;  /* 0x30000018ff1b7230 */ /* 0x000fe40000004100 */
[----:B------:R-:W-:Y:S01]  /*1a60*/  FFMA.FTZ R8, R28, R28, R17 ;  /* 0x0000001c1c087223 */ /* 0x000fe20000010011 */
[----:B------:R-:W5:Y:S01]  /*1a70*/  LDG.E.64.CONSTANT R94, desc[UR12][R94.64] ;  /* 0x0000000c5e5e7981 */ /* 0x000f62000c1e9b00 */
[----:B------:R-:W-:Y:S01]  /*1a80*/  IADD3 R24, P1, R5, R22, RZ ;  /* 0x0000001605187210 */ /* 0x000fe20007f3e0ff */
[----:B------:R-:W-:Y:S01]  /*1a90*/  FADD.FTZ R4, R9, R28 ;  /* 0x0000001c09047221 */ /* 0x000fe20000010000 */
[--C-:B------:R-:W-:Y:S01]  /*1aa0*/  HADD2.F32 R26, -RZ, R25.reuse.H0_H0 ;  /* 0x20000019ff1a7230 */ /* 0x100fe20000004100 */
[----:B------:R0:W-:Y:S01]  /*1ab0*/  STL [R1+0x90], R16 ;  /* 0x0000901001007387 */ /* 0x0001e20000100800 */
[----:B------:R-:W-:Y:S01]  /*1ac0*/  FFMA.FTZ R9, R27, R27, R8 ;  /* 0x0000001b1b097223 */ /* 0x000fe20000010008 */
[----:B------:R-:W-:Y:S01]  /*1ad0*/  FADD.FTZ R5, R4, R27 ;  /* 0x0000001b04057221 */ /* 0x000fe20000010000 */
[----:B------:R-:W-:-:S02]  /*1ae0*/  HADD2.F32 R25, -RZ, R25.H1_H1 ;  /* 0x30000019ff197230 */ /* 0x000fc40000004100 */
[----:B------:R-:W-:Y:S01]  /*1af0*/  FFMA.FTZ R4, R26, R26, R9 ;  /* 0x0000001a1a047223 */ /* 0x000fe20000010009 */
[----:B0-----:R-:W-:Y:S02]  /*1b00*/  IADD3.X R16, RZ, R12, RZ, P1, !PT ;  /* 0x0000000cff107210 */ /* 0x001fe40000ffe4ff */
[C---:B------:R-:W-:Y:S01]  /*1b10*/  LEA R96, P1, R24.reuse, UR14, 0x1 ;  /* 0x0000000e18607c11 */ /* 0x040fe2000f8208ff */
[----:B------:R-:W-:Y:S01]  /*1b20*/  FADD.FTZ R8, R5, R26 ;  /* 0x0000001a05087221 */ /* 0x000fe20000010000 */
[--C-:B------:R-:W-:Y:S02]  /*1b30*/  HADD2.F32 R23, -RZ, R18.reuse.H0_H0 ;  /* 0x20000012ff177230 */ /* 0x100fe40000004100 */
[----:B------:R-:W-:Y:S01]  /*1b40*/  LEA.HI.X R97, R24, UR15, R16, 0x1, P1 ;  /* 0x0000000f18617c11 */ /* 0x000fe200088f0c10 */
[----:B------:R-:W-:Y:S01]  /*1b50*/  FFMA.FTZ R4, R25, R25, R4 ;  /* 0x0000001919047223 */ /* 0x000fe20000010004 */
[----:B------:R-:W-:Y:S01]  /*1b60*/  IADD3 R13, R13, 0x9b00, RZ ;  /* 0x00009b000d0d7810 */ /* 0x000fe20007ffe0ff */
[----:B------:R-:W-:Y:S01]  /*1b70*/  FADD.FTZ R8, R8, R25 ;  /* 0x0000001908087221 */ /* 0x000fe20000010000 */
[----:B------:R-:W-:-:S02]  /*1b80*/  HADD2.F32 R21, -RZ, R18.H1_H1 ;  /* 0x30000012ff157230 */ /* 0x000fc40000004100 */
[----:B------:R-:W-:Y:S01]  /*1b90*/  FFMA.FTZ R4, R23, R23, R4 ;  /* 0x0000001717047223 */ /* 0x000fe20000010004 */
[----:B------:R-:W5:Y:S01]  /*1ba0*/  LDG.E.64.CONSTANT R96, desc[UR12][R96.64] ;  /* 0x0000000c60607981 */ /* 0x000f62000c1e9b00 */
[----:B------:R-:W-:Y:S01]  /*1bb0*/  IADD3 R22, P1, R13, R22, RZ ;  /* 0x000000160d167210 */ /* 0x000fe20007f3e0ff */
[----:B------:R-:W-:Y:S01]  /*1bc0*/  FADD.FTZ R5, R8, R23 ;  /* 0x0000001708057221 */ /* 0x000fe20000010000 */
[--C-:B------:R-:W-:Y:S02]  /*1bd0*/  HADD2.F32 R20, -RZ, R19.reuse.H0_H0 ;  /* 0x20000013ff147230 */ /* 0x100fe40000004100 */
[----:B------:R-:W-:Y:S01]  /*1be0*/  FFMA.FTZ R4, R21, R21, R4 ;  /* 0x0000001515047223 */ /* 0x000fe20000010004 */
[----:B------:R-:W-:Y:S01]  /*1bf0*/  IADD3.X R9, RZ, R12, RZ, P1, !PT ;  /* 0x0000000cff097210 */ /* 0x000fe20000ffe4ff */
[----:B------:R-:W-:Y:S01]  /*1c00*/  FADD.FTZ R5, R5, R21 ;  /* 0x0000001505057221 */ /* 0x000fe20000010000 */
[----:B------:R-:W-:Y:S01]  /*1c10*/  LEA R98, P1, R22, UR14, 0x1 ;  /* 0x0000000e16627c11 */ /* 0x000fe2000f8208ff */
[----:B------:R-:W-:-:S02]  /*1c20*/  HADD2.F32 R19, -RZ, R19.H1_H1 ;  /* 0x30000013ff137230 */ /* 0x000fc40000004100 */
[----:B------:R-:W-:Y:S01]  /*1c30*/  FFMA.FTZ R4, R20, R20, R4 ;  /* 0x0000001414047223 */ /* 0x000fe20000010004 */
[----:B------:R-:W-:Y:S01]  /*1c40*/  FADD.FTZ R5, R5, R20 ;  /* 0x0000001405057221 */ /* 0x000fe20000010000 */
[----:B------:R-:W-:Y:S01]  /*1c50*/  LEA.HI.X R99, R22, UR15, R9, 0x1, P1 ;  /* 0x0000000f16637c11 */ /* 0x000fe200088f0c09 */
[--C-:B------:R-:W-:Y:S02]  /*1c60*/  HADD2.F32 R18, -RZ, R14.reuse.H0_H0 ;  /* 0x2000000eff127230 */ /* 0x100fe40000004100 */
[----:B------:R-:W-:Y:S01]  /*1c70*/  FFMA.FTZ R4, R19, R19, R4 ;  /* 0x0000001313047223 */ /* 0x000fe20000010004 */
[----:B------:R-:W-:Y:S01]  /*1c80*/  FADD.FTZ R5, R5, R19 ;  /* 0x0000001305057221 */ /* 0x000fe20000010000 */
[----:B------:R-:W-:Y:S01]  /*1c90*/  HADD2.F32 R17, -RZ, R14.H1_H1 ;  /* 0x3000000eff117230 */ /* 0x000fe20000004100 */
[----:B------:R0:W-:Y:S01]  /*1ca0*/  STL [R1+0x68], R16 ;  /* 0x0000681001007387 */ /* 0x0001e20000100800 */
[----:B------:R-:W-:Y:S01]  /*1cb0*/  FFMA.FTZ R4, R18, R18, R4 ;  /* 0x0000001212047223 */ /* 0x000fe20000010004 */
[----:B------:R-:W-:Y:S01]  /*1cc0*/  FADD.FTZ R5, R5, R18 ;  /* 0x0000001205057221 */ /* 0x000fe20000010000 */
[----:B------:R-:W-:Y:S01]  /*1cd0*/  HADD2.F32 R13, -RZ, R10.H1_H1 ;  /* 0x3000000aff0d7230 */ /* 0x000fe20000004100 */
[----:B------:R-:W5:Y:S01]  /*1ce0*/  LDG.E.64.CONSTANT R98, desc[UR12][R98.64] ;  /* 0x0000000c62627981 */ /* 0x000f62000c1e9b00 */
[----:B------:R-:W-:Y:S01]  /*1cf0*/  FFMA.FTZ R4, R17, R17, R4 ;  /* 0x0000001111047223 */ /* 0x000fe20000010004 */
[----:B------:R-:W-:Y:S01]  /*1d00*/  FADD.FTZ R5, R5, R17 ;  /* 0x0000001105057221 */ /* 0x000fe20000010000 */
[----:B------:R-:W-:Y:S01]  /*1d10*/  HADD2.F32 R12, -RZ, R11.H0_H0 ;  /* 0x2000000bff0c7230 */ /* 0x000fe20000004100 */
[----:B------:R-:W-:Y:S01]  /*1d20*/  ULDC.64 UR14, c[0x0][0x220] ;  /* 0x00008800000e7ab9 */ /* 0x000fe20000000a00 */
[----:B0-----:R-:W-:-:S02]  /*1d30*/  HADD2.F32 R16, -RZ, R15.H0_H0 ;  /* 0x2000000fff107230 */ /* 0x001fc40000004100 */
[----:B------:R-:W-:-:S03]  /*1d40*/  HADD2.F32 R15, -RZ, R15.H1_H1 ;  /* 0x3000000fff0f7230 */ /* 0x000fc60000004100 */
[----:B------:R-:W-:Y:S01]  /*1d50*/  FFMA.FTZ R4, R16, R16, R4 ;  /* 0x0000001010047223 */ /* 0x000fe20000010004 */
[----:B------:R-:W-:Y:S01]  /*1d60*/  FADD.FTZ R5, R5, R16 ;  /* 0x0000001005057221 */ /* 0x000fe20000010000 */
[----:B------:R-:W-:Y:S02]  /*1d70*/  HADD2.F32 R14, -RZ, R10.H0_H0 ;  /* 0x2000000aff0e7230 */ /* 0x000fe40000004100 */
[----:B------:R-:W-:Y:S01]  /*1d80*/  FFMA.FTZ R4, R15, R15, R4 ;  /* 0x0000000f0f047223 */ /* 0x000fe20000010004 */
[----:B------:R-:W-:-:S03]  /*1d90*/  FADD.FTZ R106, R5, R15 ;  /* 0x0000000f056a7221 */ /* 0x000fc60000010000 */
[----:B------:R-:W-:Y:S01]  /*1da0*/  FFMA.FTZ R104, R14, R14, R4 ;  /* 0x0000000e0e687223 */ /* 0x000fe20000010004 */
[----:B------:R-:W-:Y:S01]  /*1db0*/  FADD.FTZ R106, R106, R14 ;  /* 0x0000000e6a6a7221 */ /* 0x000fe20000010000 */
[----:B------:R0:W-:Y:S01]  /*1dc0*/  STL [R1+0x60], R9 ;  /* 0x0000600901007387 */ /* 0x0001e20000100800 */
[--C-:B--2---:R-:W-:Y:S02]  /*1dd0*/  HADD2.F32 R116, -RZ, R81.reuse.H0_H0 ;  /* 0x20000051ff747230 */ /* 0x104fe40000004100 */
[----:B------:R-:W-:Y:S01]  /*1de0*/  FFMA.FTZ R104, R13, R13, R104 ;  /* 0x0000000d0d687223 */ /* 0x000fe20000010068 */
[----:B------:R-:W-:Y:S01]  /*1df0*/  FADD.FTZ R106, R106, R13 ;  /* 0x0000000d6a6a7221 */ /* 0x000fe20000010000 */
[----:B------:R-:W-:Y:S02]  /*1e00*/  HADD2.F32 R119, -RZ, R81.H1_H1 ;  /* 0x30000051ff777230 */ /* 0x000fe40000004100 */
[----:B------:R-:W2:Y:S01]  /*1e10*/  LDL R81, [R1+0x110] ;  /* 0x0001100001517983 */ /* 0x000ea20000100800 */
[----:B------:R-:W-:-:S02]  /*1e20*/  HADD2.F32 R11, -RZ, R11.H1_H1 ;  /* 0x3000000bff0b7230 */ /* 0x000fc40000004100 */
[----:B------:R-:W-:Y:S01]  /*1e30*/  FFMA.FTZ R104, R12, R12, R104 ;  /* 0x0000000c0c687223 */ /* 0x000fe20000010068 */
[----:B------:R-:W-:Y:S01]  /*1e40*/  FADD.FTZ R106, R106, R12 ;  /* 0x0000000c6a6a7221 */ /* 0x000fe20000010000 */
[--C-:B------:R-:W-:Y:S02]  /*1e50*/  HADD2.F32 R10, -RZ, R6.reuse.H0_H0 ;  /* 0x20000006ff0a7230 */ /* 0x100fe40000004100 */
[----:B------:R-:W-:Y:S01]  /*1e60*/  FFMA.FTZ R104, R11, R11, R104 ;  /* 0x0000000b0b687223 */ /* 0x000fe20000010068 */
[----:B------:R-:W-:Y:S01]  /*1e70*/  FADD.FTZ R106, R106, R11 ;  /* 0x0000000b6a6a7221 */ /* 0x000fe20000010000 */
[----:B0-----:R-:W-:Y:S02]  /*1e80*/  HADD2.F32 R9, -RZ, R6.H1_H1 ;  /* 0x30000006ff097230 */ /* 0x001fe40000004100 */
        /* <DEDUP_REMOVED lines=8> */
[----:B------:R-:W-:Y:S02]  /*1f10*/  HADD2.F32 R6, -RZ, R2.H0_H0 ;  /* 0x20000002ff067230 */ /* 0x000fe40000004100 */
[----:B------:R-:W-:Y:S01]  /*1f20*/  FFMA.FTZ R104, R7, R7, R104 ;  /* 0x0000000707687223 */ /* 0x000fe20000010068 */
[----:B------:R-:W-:Y:S01]  /*1f30*/  FADD.FTZ R106, R106, R7 ;  /* 0x000000076a6a7221 */ /* 0x000fe20000010000 */
[----:B---3--:R-:W-:-:S02]  /*1f40*/  HADD2.F32 R112, -RZ, R79.H0_H0 ;  /* 0x2000004fff707230 */ /* 0x008fc40000004100 */
[----:B------:R-:W-:Y:S02]  /*1f50*/  HADD2.F32 R115, -RZ, R79.H1_H1 ;  /* 0x3000004fff737230 */ /* 0x000fe40000004100 */
[----:B------:R-:W-:Y:S01]  /*1f60*/  FFMA.FTZ R104, R6, R6, R104 ;  /* 0x0000000606687223 */ /* 0x000fe20000010068 */
[----:B------:R-:W-:Y:S01]  /*1f70*/  HADD2.F32 R5, -RZ, R2.H1_H1 ;  /* 0x30000002ff057230 */ /* 0x000fe20000004100 */
[----:B------:R-:W3:Y:S01]  /*1f80*/  LDL R79, [R1+0x104] ;  /* 0x00010400014f7983 */ /* 0x000ee20000100800 */
[----:B------:R-:W-:Y:S01]  /*1f90*/  FADD.FTZ R106, R106, R6 ;  /* 0x000000066a6a7221 */ /* 0x000fe20000010000 */
[--C-:B------:R-:W-:Y:S02]  /*1fa0*/  HADD2.F32 R108, -RZ, R77.reuse.H0_H0 ;  /* 0x2000004dff6c7230 */ /* 0x100fe40000004100 */
[----:B------:R-:W-:Y:S02]  /*1fb0*/  HADD2.F32 R111, -RZ, R77.H1_H1 ;  /* 0x3000004dff6f7230 */ /* 0x000fe40000004100 */
[----:B------:R-:W-:Y:S01]  /*1fc0*/  FFMA.FTZ R104, R5, R5, R104 ;  /* 0x0000000505687223 */ /* 0x000fe20000010068 */
[--C-:B------:R-:W-:Y:S01]  /*1fd0*/  HADD2.F32 R4, -RZ, R3.reuse.H0_H0 ;  /* 0x20000003ff047230 */ /* 0x100fe20000004100 */
[----:B------:R-:W3:Y:S01]  /*1fe0*/  LDL R77, [R1+0x100] ;  /* 0x00010000014d7983 */ /* 0x000ee20000100800 */
[----:B------:R-:W-:Y:S01]  /*1ff0*/  FADD.FTZ R106, R106, R5 ;  /* 0x000000056a6a7221 */ /* 0x000fe20000010000 */
[----:B------:R-:W-:-:S02]  /*2000*/  HADD2.F32 R3, -RZ, R3.H1_H1 ;  /* 0x30000003ff037230 */ /* 0x000fc40000004100 */
[--C-:B------:R-:W-:Y:S02]  /*2010*/  HADD2.F32 R110, -RZ, R78.reuse.H0_H0 ;  /* 0x2000004eff6e7230 */ /* 0x100fe40000004100 */
[----:B------:R-:W-:Y:S01]  /*2020*/  FFMA.FTZ R104, R4, R4, R104 ;  /* 0x0000000404687223 */ /* 0x000fe20000010068 */
[----:B------:R-:W-:Y:S02]  /*2030*/  HADD2.F32 R113, -RZ, R78.H1_H1 ;  /* 0x3000004eff717230 */ /* 0x000fe40000004100 */
[----:B------:R-:W-:Y:S01]  /*2040*/  FADD.FTZ R106, R106, R4 ;  /* 0x000000046a6a7221 */ /* 0x000fe20000010000 */
[----:B------:R-:W3:Y:S01]  /*2050*/  LDL R78, [R1+0xfc] ;  /* 0x0000fc00014e7983 */ /* 0x000ee20000100800 */
        /* <DEDUP_REMOVED lines=17> */
[--C-:B------:R-:W-:Y:S02]  /*2170*/  HADD2.F32 R114, -RZ, R80.reuse.H0_H0 ;  /* 0x20000050ff727230 */ /* 0x100fe40000004100 */
[----:B------:R-:W-:Y:S01]  /*2180*/  FADD.FTZ R106, R106, R67 ;  /* 0x000000436a6a7221 */ /* 0x000fe20000010000 */
[----:B------:R-:W-:Y:S02]  /*2190*/  HADD2.F32 R117, -RZ, R80.H1_H1 ;  /* 0x30000050ff757230 */ /* 0x000fe40000004100 */
[----:B------:R-:W3:Y:S01]  /*21a0*/  LDL R80, [R1+0xf8] ;  /* 0x0000f80001507983 */ /* 0x000ee20000100800 */
[----:B------:R-:W-:-:S02]  /*21b0*/  HADD2.F32 R70, -RZ, R71.H0_H0 ;  /* 0x20000047ff467230 */ /* 0x000fc40000004100 */
[----:B------:R-:W-:Y:S01]  /*21c0*/  FFMA.FTZ R104, R100, R100, R104 ;  /* 0x0000006464687223 */ /* 0x000fe20000010068 */
[--C-:B------:R-:W-:Y:S02]  /*21d0*/  HADD2.F32 R118, -RZ, R82.reuse.H0_H0 ;  /* 0x20000052ff767230 */ /* 0x100fe40000004100 */
[----:B------:R-:W-:Y:S01]  /*21e0*/  FADD.FTZ R106, R106, R100 ;  /* 0x000000646a6a7221 */ /* 0x000fe20000010000 */
[----:B------:R-:W-:Y:S02]  /*21f0*/  HADD2.F32 R121, -RZ, R82.H1_H1 ;  /* 0x30000052ff797230 */ /* 0x000fe40000004100 */
[----:B------:R-:W3:Y:S01]  /*2200*/  LDL R82, [R1+0xf4] ;  /* 0x0000f40001527983 */ /* 0x000ee20000100800 */
        /* <DEDUP_REMOVED lines=75> */
[--C-:B-----5:R-:W-:Y:S02]  /*26c0*/  HADD2.F32 R85, -RZ, R86.reuse.H0_H0 ;  /* 0x20000056ff557230 */ /* 0x120fe40000004100 */
        /* <DEDUP_REMOVED lines=74> */
[----:B------:R-:W0:Y:S01]  /*2b70*/  S2R R83, SR_TID.X ;  /* 0x0000000000537919 */ /* 0x000e220000002100 */
        /* <DEDUP_REMOVED lines=11> */
[----:B--2---:R-:W-:Y:S01]  /*2c30*/  STS.64 [R81], R74 ;  /* 0x0000004a51007388 */ /* 0x004fe20000000a00 */
[----:B------:R-:W-:Y:S01]  /*2c40*/  BAR.SYNC.DEFER_BLOCKING 0x0 ;  /* 0x0000000000007b1d */ /* 0x000fe20000010000 */
[----:B0-----:R-:W-:-:S13]  /*2c50*/  ISETP.GT.U32.AND P1, PT, R83, 0x3f, PT ;  /* 0x0000003f5300780c */ /* 0x001fda0003f24070 */
[----:B---3--:R-:W0:Y:S04]  /*2c60*/  @!P1 LDS.64 R74, [R79] ;  /* 0x000000004f4a9984 */ /* 0x008e280000000a00 */
[----:B------:R-:W1:Y:S04]  /*2c70*/  @!P1 LDS.64 R76, [R77] ;  /* 0x000000004d4c9984 */ /* 0x000e680000000a00 */
[----:B------:R-:W2:Y:S04]  /*2c80*/  @!P1 LDS.64 R78, [R78] ;  /* 0x000000004e4e9984 */ /* 0x000ea80000000a00 */
[----:B------:R-:W3:Y:S04]  /*2c90*/  @!P1 LDS.64 R80, [R80] ;  /* 0x0000000050509984 */ /* 0x000ee80000000a00 */
[----:B------:R-:W4:Y:S01]  /*2ca0*/  @!P1 LDS.64 R82, [R82] ;  /* 0x0000000052529984 */ /* 0x000f220000000a00 */
[----:B0-----:R-:W-:-:S04]  /*2cb0*/  @!P1 FADD.FTZ R75, RZ, R75 ;  /* 0x0000004bff4b9221 */ /* 0x001fc80000010000 */
[----:B-1----:R-:W-:-:S04]  /*2cc0*/  @!P1 FADD.FTZ R77, R75, R77 ;  /* 0x0000004d4b4d9221 */ /* 0x002fc80000010000 */
[----:B--2---:R-:W-:Y:S02]  /*2cd0*/  @!P1 FADD.FTZ R79, R77, R79 ;  /* 0x0000004f4d4f9221 */ /* 0x004fe40000010000 */
[----:B------:R-:W0:Y:S01]  /*2ce0*/  S2R R77, SR_TID.X ;  /* 0x00000000004d7919 */ /* 0x000e220000002100 */
[----:B------:R-:W-:-:S04]  /*2cf0*/  @!P1 FADD.FTZ R74, RZ, R74 ;  /* 0x0000004aff4a9221 */ /* 0x000fc80000010000 */
[----:B------:R-:W-:-:S04]  /*2d00*/  @!P1 FADD.FTZ R74, R74, R76 ;  /* 0x0000004c4a4a9221 */ /* 0x000fc80000010000 */
[----:B------:R-:W-:Y:S01]  /*2d10*/  @!P1 FADD.FTZ R78, R74, R78 ;  /* 0x0000004e4a4e9221 */ /* 0x000fe20000010000 */
[----:B------:R-:W-:Y:S01]  /*2d20*/  CS2R R74, SRZ ;  /* 0x00000000004a7805 */ /* 0x000fe2000001ff00 */
[----:B---3--:R-:W-:-:S04]  /*2d30*/  @!P1 FADD.FTZ R81, R79, R81 ;  /* 0x000000514f519221 */ /* 0x008fc80000010000 */
[----:B----4-:R-:W-:Y:S01]  /*2d40*/  @!P1 FADD.FTZ R75, R81, R83 ;  /* 0x00000053514b9221 */ /* 0x010fe20000010000 */
[----:B0-----:R-:W-:-:S04]  /*2d50*/  LOP3.LUT P2, RZ, R77, 0xffffffc3, RZ, 0xc0, !PT ;  /* 0xffffffc34dff7812 */ /* 0x001fc8000784c0ff */
[----:B------:R-:W0:Y:S02]  /*2d60*/  SHFL.BFLY PT, R77, R75, 0x2, 0x1f ;  /* 0x0c401f004b4d7f89 */ /* 0x000e2400000e0000 */
[----:B0-----:R-:W-:Y:S02]  /*2d70*/  FADD.FTZ R75, R77, R75 ;  /* 0x0000004b4d4b7221 */ /* 0x001fe40000010000 */
[----:B------:R-:W2:Y:S01]  /*2d80*/  LDL R77, [R1+0x10c] ;  /* 0x00010c00014d7983 */ /* 0x000ea20000100800 */
[----:B------:R-:W-:-:S04]  /*2d90*/  @!P1 FADD.FTZ R80, R78, R80 ;  /* 0x000000504e509221 */ /* 0x000fc80000010000 */
[----:B------:R-:W-:Y:S01]  /*2da0*/  @!P1 FADD.FTZ R74, R80, R82 ;  /* 0x00000052504a9221 */ /* 0x000fe20000010000 */
[----:B------:R-:W0:Y:S01]  /*2db0*/  S2R R81, SR_CTAID.Y ;  /* 0x0000000000517919 */ /* 0x000e220000002600 */
[----:B------:R-:W0:Y:S03]  /*2dc0*/  @!P2 LDC R79, c[0x0][0x10] ;  /* 0x00000400ff4fab82 */ /* 0x000e260000000800 */
[----:B------:R-:W1:Y:S05]  /*2dd0*/  SHFL.BFLY PT, R76, R74, 0x2, 0x1f ;  /* 0x0c401f004a4c7f89 */ /* 0x000e6a00000e0000 */
[----:B------:R-:W3:Y:S01]  /*2de0*/  @!P2 LDC.64 R82, c[0x0][0x248] ;  /* 0x00009200ff52ab82 */ /* 0x000ee20000000a00 */
[----:B-1----:R-:W-:-:S02]  /*2df0*/  FADD.FTZ R74, R76, R74 ;  /* 0x0000004a4c4a7221 */ /* 0x002fc40000010000 */
[----:B------:R-:W1:Y:S03]  /*2e00*/  S2R R76, SR_TID.X ;  /* 0x00000000004c7919 */ /* 0x000e660000002100 */
[----:B------:R-:W4:Y:S04]  /*2e10*/  SHFL.BFLY PT, R78, R74, 0x1, 0x1f ;  /* 0x0c201f004a4e7f89 */ /* 0x000f2800000e0000 */
[----:B------:R-:W5:Y:S01]  /*2e20*/  SHFL.BFLY PT, R80, R75, 0x1, 0x1f ;  /* 0x0c201f004b507f89 */ /* 0x000f6200000e0000 */
[----:B-1----:R-:W-:Y:S01]  /*2e30*/  ISETP.GT.U32.AND P1, PT, R76, 0x7f, PT ;  /* 0x0000007f4c00780c */ /* 0x002fe20003f24070 */
[----:B0-----:R-:W-:Y:S02]  /*2e40*/  @!P2 IMAD R76, R79, UR4, R81 ;  /* 0x000000044f4cac24 */ /* 0x001fe4000f8e0251 */
[----:B----4-:R-:W-:Y:S01]  /*2e50*/  FADD.FTZ R74, R74, R78 ;  /* 0x0000004e4a4a7221 */ /* 0x010fe20000010000 */
[----:B-----5:R-:W-:-:S09]  /*2e60*/  FADD.FTZ R75, R75, R80 ;  /* 0x000000504b4b7221 */ /* 0x020fd20000010000 */
[----:B------:R-:W0:Y:S02]  /*2e70*/  @!P1 LDC R79, c[0x0][0x10] ;  /* 0x00000400ff4f9b82 */ /* 0x000e240000000800 */
[----:B0-----:R-:W-:Y:S01]  /*2e80*/  @!P1 IMAD R80, R79, UR4, R81 ;  /* 0x000000044f509c24 */ /* 0x001fe2000f8e0251 */
[----:B--2---:R-:W-:-:S04]  /*2e90*/  @!P2 LEA R76, R76, R77, 0x7 ;  /* 0x0000004d4c4ca211 */ /* 0x004fc800078e38ff */
[----:B------:R-:W-:-:S05]  /*2ea0*/  @!P2 SHF.L.U32 R76, R76, 0x1, RZ ;  /* 0x000000014c4ca819 */ /* 0x000fca00000006ff */
[----:B---3--:R-:W-:Y:S02]  /*2eb0*/  @!P2 IMAD.WIDE.U32 R76, R76, 0x4, R82 ;  /* 0x000000044c4ca825 */ /* 0x008fe400078e0052 */
[----:B------:R-:W0:Y:S03]  /*2ec0*/  S2R R83, SR_TID.X ;  /* 0x0000000000537919 */ /* 0x000e260000002100 */
[----:B------:R1:W-:Y:S02]  /*2ed0*/  @!P2 STG.E.64 desc[UR12][R76.64], R74 ;  /* 0x0000004a4c00a986 */ /* 0x0003e4000c101b0c */
[----:B-1----:R-:W-:Y:S02]  /*2ee0*/  SHF.L.U32 R76, R66, 0x1, RZ ;  /* 0x00000001424c7819 */ /* 0x002fe400000006ff */
[----:B------:R-:W-:Y:S01]  /*2ef0*/  SHF.R.U32.HI R66, RZ, 0x1f, R66 ;  /* 0x0000001fff427819 */ /* 0x000fe20000011642 */
[----:B------:R-:W-:Y:S01]  /*2f00*/  BAR.SYNC.DEFER_BLOCKING 0x0 ;  /* 0x0000000000007b1d */ /* 0x000fe20000010000 */
[----:B------:R-:W-:-:S02]  /*2f10*/  IADD3 R74, P3, R76, UR14, RZ ;  /* 0x0000000e4c4a7c10 */ /* 0x000fc4000ff7e0ff */
[----:B------:R-:W-:Y:S02]  /*2f20*/  IADD3 R76, P4, R76, UR16, RZ ;  /* 0x000000104c4c7c10 */ /* 0x000fe4000ff9e0ff */
[----:B0-----:R-:W-:Y:S02]  /*2f30*/  ISETP.NE.AND P2, PT, R83, RZ, PT ;  /* 0x000000ff5300720c */ /* 0x001fe40003f45270 */
[C---:B------:R-:W-:Y:S02]  /*2f40*/  IADD3.X R75, R66.reuse, UR15, RZ, P3, !PT ;  /* 0x0000000f424b7c10 */ /* 0x040fe40009ffe4ff */
[----:B------:R-:W-:-:S09]  /*2f50*/  IADD3.X R77, R66, UR17, RZ, P4, !PT ;  /* 0x00000011424d7c10 */ /* 0x000fd2000a7fe4ff */
[----:B------:R-:W-:Y:S05]  /*2f60*/  @P2 BRA `(.L_x_3824) ;  /* 0x0000000000702947 */ /* 0x000fea0003800000 */
[----:B------:R-:W0:Y:S01]  /*2f70*/  S2R R66, SR_LANEID ;  /* 0x0000000000427919 */ /* 0x000e220000000000 */
[----:B------:R-:W-:Y:S01]  /*2f80*/  VOTEU.ANY UR11, UPT, PT ;  /* 0x00000000000b7886 */ /* 0x000fe200038e0100 */
[----:B------:R-:W-:Y:S01]  /*2f90*/  UISETP.NE.AND UP0, UPT, UR18, URZ, UPT ;  /* 0x0000003f1200728c */ /* 0x000fe2000bf05270 */
[----:B------:R-:W0:Y:S01]  /*2fa0*/  FLO.U32 R81, UR11 ;  /* 0x0000000b00517d00 */ /* 0x000e2200080e0000 */
[----:B------:R-:W-:Y:S01]  /*2fb0*/  UMOV UR9, 0x7ffffff9 ;  /* 0x7ffffff900097882 */ /* 0x000fe20000000000 */
[----:B------:R-:W-:Y:S01]  /*2fc0*/  MOV R78, UR6 ;  /* 0x00000006004e7c02 */ /* 0x000fe20008000f00 */
[----:B------:R-:W-:Y:S01]  /*2fd0*/  USEL UR9, UR9, 0x1, !UP0 ;  /* 0x0000000109097887 */ /* 0x000fe2000c000000 */
[----:B------:R-:W-:Y:S02]  /*2fe0*/  MOV R79, UR7 ;  /* 0x00000007004f7c02 */ /* 0x000fe40008000f00 */
[----:B0-----:R-:W-:Y:S02]  /*2ff0*/  ISETP.EQ.U32.AND P2, PT, R81, R66, PT ;  /* 0x000000425100720c */ /* 0x001fe40003f42070 */
[----:B------:R-:W0:Y:S02]  /*3000*/  POPC R66, UR11 ;  /* 0x0000000b00427d09 */ /* 0x000e240008000000 */
[----:B0-----:R-:W-:-:S09]  /*3010*/  IMAD R66, R66, UR9, RZ ;  /* 0x0000000942427c24 */ /* 0x001fd2000f8e02ff */
[----:B------:R-:W-:Y:S06]  /*3020*/  @P2 MEMBAR.ALL.GPU ;  /* 0x0000000000002992 */ /* 0x000fec000000a000 */
[----:B------:R-:W-:-:S00]  /*3030*/  @P2 ERRBAR ;  /* 0x00000000000029ab */ /* 0x000fc00000000000 */
[----:B------:R-:W-:Y:S06]  /*3040*/  @P2 CGAERRBAR ;  /* 0x00000000000025ab */ /* 0x000fec0000000000 */
[----:B------:R0:W2:Y:S02]  /*3050*/  @P2 ATOM.E.ADD.STRONG.GPU PT, R78, desc[UR12][R78.64], R66 ;  /* 0x000000424e4e298a */ /* 0x0000a400081ee1cc */
[----:B0-----:R-:W0:Y:S02]  /*3060*/  S2R R66, SR_LTMASK ;  /* 0x0000000000427919 */ /* 0x001e240000003900 */
[----:B0-----:R-:W-:-:S06]  /*3070*/  LOP3.LUT R66, R66, UR11, RZ, 0xc0, !PT ;  /* 0x0000000b42427c12 */ /* 0x001fcc000f8ec0ff */
[----:B------:R-:W0:Y:S01]  /*3080*/  POPC R66, R66 ;  /* 0x0000004200427309 */ /* 0x000e220000000000 */
[----:B--2---:R-:W0:Y:S02]  /*3090*/  SHFL.IDX PT, R78, R78, R81, 0x1f ;  /* 0x00001f514e4e7589 */ /* 0x004e2400000e0000 */
[----:B0-----:R-:W-:-:S07]  /*30a0*/  IMAD R66, R66, UR9, R78 ;  /* 0x0000000942427c24 */ /* 0x001fce000f8e024e */
.L_x_3825:
[----:B------:R-:W-:Y:S02]  /*30b0*/  MOV R78, UR6 ;  /* 0x00000006004e7c02 */ /* 0x000fe40008000f00 */
[----:B------:R-:W-:-:S05]  /*30c0*/  MOV R79, UR7 ;  /* 0x00000007004f7c02 */ /* 0x000fca0008000f00 */
[----:B------:R-:W2:Y:S04]  /*30d0*/  LD.E.STRONG.GPU R78, desc[UR12][R78.64] ;  /* 0x0000000c4e4e7980 */ /* 0x000ea8000c10f900 */
[----:B--2---:R-:W-:Y:S01]  /*30e0*/  CCTL.IVALL ;  /* 0x00000000ff00798f */ /* 0x004fe20002000000 */
[----:B------:R-:W-:Y:S05]  /*30f0*/  YIELD ;  /* 0x0000000000007946 */ /* 0x000fea0003800000 */
[----:B------:R-:W-:-:S04]  /*3100*/  LOP3.LUT R78, R78, R66, RZ, 0x3c, !PT ;  /* 0x000000424e4e7212 */ /* 0x000fc800078e3cff */
[----:B------:R-:W-:-:S13]  /*3110*/  ISETP.GT.AND P2, PT, R78, -0x1, PT ;  /* 0xffffffff4e00780c */ /* 0x000fda0003f44270 */
[----:B------:R-:W-:Y:S05]  /*3120*/  @P2 BRA `(.L_x_3825) ;  /* 0xfffffffc00e02947 */ /* 0x000fea000383ffff */
.L_x_3824:
[----:B------:R-:W0:Y:S01]  /*3130*/  S2R R81, SR_TID.X ;  /* 0x0000000000517919 */ /* 0x000e220000002100 */
[----:B------:R-:W1:Y:S01]  /*3140*/  @!P1 LDC.64 R82, c[0x0][0x248] ;  /* 0x00009200ff529b82 */ /* 0x000e620000000a00 */
[----:B------:R-:W-:Y:S05]  /*3150*/  WARPSYNC.ALL ;  /* 0x0000000000007948 */ /* 0x000fea0003800000 */
[----:B------:R-:W5:Y:S04]  /*3160*/  LDG.E.64.CONSTANT R74, desc[UR12][R74.64] ;  /* 0x0000000c4a4a7981 */ /* 0x000f68000c1e9b00 */
[----:B------:R-:W5:Y:S01]  /*3170*/  LDG.E.64.CONSTANT R76, desc[UR12][R76.64] ;  /* 0x0000000c4c4c7981 */ /* 0x000f62000c1e9b00 */
[----:B0-----:R-:W-:-:S02]  /*3180*/  @!P1 LOP3.LUT R66, R81, 0x7ffffff8, RZ, 0xc0, !PT ;  /* 0x7ffffff851429812 */ /* 0x001fc400078ec0ff */
[----:B------:R-:W-:Y:S02]  /*3190*/  @!P1 LOP3.LUT R78, R81, 0x7, RZ, 0xc0, !PT ;  /* 0x00000007514e9812 */ /* 0x000fe400078ec0ff */
[----:B------:R-:W-:-:S04]  /*31a0*/  @!P1 LEA R80, R80, R66, 0x7 ;  /* 0x0000004250509211 */ /* 0x000fc800078e38ff */
[----:B------:R-:W-:-:S04]  /*31b0*/  @!P1 IADD3 R78, R80, R78, RZ ;  /* 0x0000004e504e9210 */ /* 0x000fc80007ffe0ff */
[----:B------:R-:W-:-:S05]  /*31c0*/  @!P1 SHF.L.U32 R78, R78, 0x1, RZ ;  /* 0x000000014e4e9819 */ /* 0x000fca00000006ff */
[----:B-1----:R-:W-:Y:S01]  /*31d0*/  @!P1 IMAD.WIDE.U32 R78, R78, 0x4, R82 ;  /* 0x000000044e4e9825 */ /* 0x002fe200078e0052 */
[----:B------:R-:W-:Y:S06]  /*31e0*/  BAR.SYNC.DEFER_BLOCKING 0x0 ;  /* 0x0000000000007b1d */ /* 0x000fec0000010000 */
[----:B------:R-:W2:Y:S01]  /*31f0*/  @!P1 LDG.E.64 R78, desc[UR12][R78.64] ;  /* 0x0000000c4e4e9981 */ /* 0x000ea2000c1e1b00 */
[----:B------:R-:W-:Y:S01]  /*3200*/  MOV R66, RZ ;  /* 0x000000ff00427202 */ /* 0x000fe20000000f00 */
[----:B------:R-:W-:Y:S01]  /*3210*/  BSSY B0, `(.L_x_3826) ;  /* 0x0000026000007945 */ /* 0x000fe20003800000 */
[----:B--2---:R-:W-:Y:S01]  /*3220*/  @!P1 FADD.FTZ R66, RZ, R78 ;  /* 0x0000004eff429221 */ /* 0x004fe20000010000 */
[----:B------:R-:W-:Y:S01]  /*3230*/  MOV R78, RZ ;  /* 0x000000ff004e7202 */ /* 0x000fe20000000f00 */
[----:B------:R-:W-:-:S03]  /*3240*/  @!P1 FADD.FTZ R78, RZ, R79 ;  /* 0x0000004fff4e9221 */ /* 0x000fc60000010000 */
        /* <DEDUP_REMOVED lines=11> */
[----:B0-----:R-:W-:-:S12]  /*3300*/  FADD.FTZ R78, R66, R78 ;  /* 0x0000004e424e7221 */ /* 0x001fd80000010000 */
[----:B------:R-:W-:Y:S01]  /*3310*/  @!P1 FMUL.FTZ R78, R78, 4.8828125727595761418e-05 ;  /* 0x384ccccd4e4e9820 */ /* 0x000fe20000410000 */
[----:B-1----:R-:W-:-:S03]  /*3320*/  FADD.FTZ R79, R79, R80 ;  /* 0x000000504f4f7221 */ /* 0x002fc60000010000 */
[----:B------:R-:W-:-:S04]  /*3330*/  @!P1 FMUL.FTZ R66, R78, R78 ;  /* 0x0000004e4e429220 */ /* 0x000fc80000410000 */
[----:B------:R-:W-:Y:S01]  /*3340*/  @!P1 FFMA.FTZ R79, R79, 4.8828125727595761418e-05, -R66 ;  /* 0x384ccccd4f4f9823 */ /* 0x000fe20000010842 */
[----:B------:R-:W-:-:S04]  /*3350*/  @!P1 LOP3.LUT R66, R81, 0xfffffff8, RZ, 0xc0, !PT ;  /* 0xfffffff851429812 */ /* 0x000fc800078ec0ff */
[----:B------:R-:W-:-:S05]  /*3360*/  @!P1 FMNMX.FTZ R79, RZ, R79, !PT ;  /* 0x0000004fff4f9209 */ /* 0x000fca0007810000 */
[----:B------:R0:W-:Y:S01]  /*3370*/  @!P1 STS.64 [R66+UR8], R78 ;  /* 0x0000004e42009988 */ /* 0x0001e20008000a08 */
[----:B------:R-:W-:Y:S06]  /*3380*/  BAR.SYNC.DEFER_BLOCKING 0x0 ;  /* 0x0000000000007b1d */ /* 0x000fec0000010000 */
[----:B------:R-:W-:Y:S05]  /*3390*/  @P0 BRA `(.L_x_3827) ;  /* 0x0000000000340947 */ /* 0x000fea0003800000 */
[----:B------:R-:W1:Y:S01]  /*33a0*/  S2R R83, SR_TID.X ;  /* 0x0000000000537919 */ /* 0x000e620000002100 */
[----:B------:R-:W-:Y:S01]  /*33b0*/  LEA R80, R81, UR8, 0x3 ;  /* 0x0000000851507c11 */ /* 0x000fe2000f8e18ff */
[----:B------:R-:W-:Y:S01]  /*33c0*/  ULDC.64 UR14, c[0x0][0x240] ;  /* 0x00009000000e7ab9 */ /* 0x000fe20000000a00 */
[----:B0-----:R-:W-:Y:S02]  /*33d0*/  MOV R66, UR10 ;  /* 0x0000000a00427c02 */ /* 0x001fe40008000f00 */
[----:B------:R-:W-:Y:S02]  /*33e0*/  MOV R79, UR10 ;  /* 0x0000000a004f7c02 */ /* 0x000fe40008000f00 */
[----:B------:R-:W-:Y:S02]  /*33f0*/  LEA R66, P1, R66, R81, 0x4 ;  /* 0x0000005142427211 */ /* 0x000fe400078220ff */
[----:B------:R-:W0:Y:S01]  /*3400*/  LDS.64 R80, [R80] ;  /* 0x0000000050507984 */ /* 0x000e220000000a00 */
[----:B------:R-:W-:-:S02]  /*3410*/  MOV R78, UR5 ;  /* 0x00000005004e7c02 */ /* 0x000fc40008000f00 */
[----:B-1----:R-:W-:-:S04]  /*3420*/  SHF.R.S32.HI R83, RZ, 0x1f, R83 ;  /* 0x0000001fff537819 */ /* 0x002fc80000011453 */
[----:B------:R-:W-:Y:S02]  /*3430*/  LEA.HI.X R79, R79, R83, R78, 0x4, P1 ;  /* 0x000000534f4f7211 */ /* 0x000fe400008f244e */
[----:B------:R-:W-:-:S04]  /*3440*/  LEA R78, P1, R66, UR14, 0x3 ;  /* 0x0000000e424e7c11 */ /* 0x000fc8000f8218ff */
[----:B------:R-:W-:-:S05]  /*3450*/  LEA.HI.X R79, R66, UR15, R79, 0x3, P1 ;  /* 0x0000000f424f7c11 */ /* 0x000fca00088f1c4f */
[----:B0-----:R1:W-:Y:S04]  /*3460*/  STG.E.64 desc[UR12][R78.64], R80 ;  /* 0x000000504e007986 */ /* 0x0013e8000c101b0c */
.L_x_3827:
[----:B------:R-:W-:Y:S05]  /*3470*/  BSYNC B0 ;  /* 0x0000000000007941 */ /* 0x000fea0003800000 */
.L_x_3826:
[----:B-1----:R-:W2:Y:S01]  /*3480*/  LDL.LU R80, [R1+0x18] ;  /* 0x0000180001507983 */ /* 0x002ea20000300800 */
[----:B------:R-:W-:Y:S01]  /*3490*/  ULDC.64 UR14, c[0x0][0x210] ;  /* 0x00008400000e7ab9 */ /* 0x000fe20000000a00 */
[----:B------:R-:W-:Y:S02]  /*34a0*/  ULDC UR9, c[0x0][0x230] ;  /* 0x00008c0000097ab9 */ /* 0x000fe40000000800 */
[----:B0-----:R-:W3:Y:S01]  /*34b0*/  LDL R66, [R1+0x108] ;  /* 0x0001080001427983 */ /* 0x001ee20000100800 */
[----:B------:R-:W-:-:S03]  /*34c0*/  LEA R78, P1, R65, UR14, 0x1 ;  /* 0x0000000e414e7c11 */ /* 0x000fc6000f8208ff */
[----:B------:R-:W4:Y:S04]  /*34d0*/  LDL.LU R83, [R1+0x8] ;  /* 0x0000080001537983 */ /* 0x000f280000300800 */
[----:B------:R-:W-:Y:S04]  /*34e0*/  STL [R1+0x12c], R30 ;  /* 0x00012c1e01007387 */ /* 0x000fe80000100800 */
[----:B------:R-:W-:Y:S04]  /*34f0*/  STL [R1+0x128], R29 ;  /* 0x0001281d01007387 */ /* 0x000fe80000100800 */
[----:B------:R-:W-:Y:S04]  /*3500*/  STL [R1+0x124], R24 ;  /* 0x0001241801007387 */ /* 0x000fe80000100800 */
[----:B------:R0:W-:Y:S04]  /*3510*/  STL [R1+0x120], R22 ;  /* 0x0001201601007387 */ /* 0x0001e80000100800 */
[----:B0-----:R-:W4:Y:S01]  /*3520*/  LDL.LU R22, [R1+0x4] ;  /* 0x0000040001167983 */ /* 0x001f220000300800 */
[----:B--2---:R-:W-:-:S03]  /*3530*/  LEA.HI.X R79, R65, UR15, R80, 0x1, P1 ;  /* 0x0000000f414f7c11 */ /* 0x004fc600088f0c50 */
[----:B---3--:R-:W0:Y:S02]  /*3540*/  LDS.64 R80, [R66+UR8] ;  /* 0x0000000842507984 */ /* 0x008e240008000a00 */
[----:B0-----:R-:W-:-:S06]  /*3550*/  FADD.FTZ R65, R81, UR9 ;  /* 0x0000000951417e21 */ /* 0x001fcc0008010000 */
[----:B------:R-:W0:Y:S01]  /*3560*/  MUFU.RSQ R65, R65 ;  /* 0x0000004100417308 */ /* 0x000e220000001400 */
[----:B------:R-:W-:Y:S01]  /*3570*/  FADD.FTZ R0, R0, -R80 ;  /* 0x8000005000007221 */ /* 0x000fe20000010000 */
[----:B-----5:R-:W-:-:S03]  /*3580*/  HADD2.F32 R81, -RZ, R76.H0_H0 ;  /* 0x2000004cff517230 */ /* 0x020fc60000004100 */
[----:B0-----:R-:W-:Y:S01]  /*3590*/  FMUL.FTZ R82, R0, R65 ;  /* 0x0000004100527220 */ /* 0x001fe20000410000 */
[----:B------:R-:W-:-:S05]  /*35a0*/  HADD2.F32 R0, -RZ, R74.H0_H0 ;  /* 0x2000004aff007230 */ /* 0x000fca0000004100 */
[----:B------:R-:W-:-:S04]  /*35b0*/  FFMA.FTZ R82, R82, R0, R81 ;  /* 0x0000000052527223 */ /* 0x000fc80000010051 */
[----:B------:R-:W-:-:S06]  /*35c0*/  FMUL.FTZ R66, R82, -1.4426950216293334961 ;  /* 0xbfb8aa3b52427820 */ /* 0x000fcc0000410000 */
[----:B------:R-:W0:Y:S02]  /*35d0*/  MUFU.EX2 R66, R66 ;  /* 0x0000004200427308 */ /* 0x000e240000000800 */
[----:B0-----:R-:W-:-:S06]  /*35e0*/  FADD.FTZ R66, R66, 1 ;  /* 0x3f80000042427421 */ /* 0x001fcc0000010000 */
[----:B------:R-:W0:Y:S02]  /*35f0*/  MUFU.RCP R24, R66 ;  /* 0x0000004200187308 */ /* 0x000e240000001000 */
[----:B0-----:R-:W-:Y:S02]  /*3600*/  FMUL.FTZ R82, R82, R24 ;  /* 0x0000001852527220 */ /* 0x001fe40000410000 */
[----:B------:R-:W2:Y:S01]  /*3610*/  LDL.LU R24, [R1] ;  /* 0x0000000001187983 */ /* 0x000ea20000300800 */
[----:B----4-:R-:W-:Y:S01]  /*3620*/  FADD.FTZ R66, R83, -R80 ;  /* 0x8000005053427221 */ /* 0x010fe20000010000 */
[----:B------:R-:W-:Y:S02]  /*3630*/  HADD2.F32 R74, -RZ, R74.H1_H1 ;  /* 0x3000004aff4a7230 */ /* 0x000fe40000004100 */
[----:B------:R-:W-:Y:S02]  /*3640*/  HADD2.F32 R83, -RZ, R76.H1_H1 ;  /* 0x3000004cff537230 */ /* 0x000fe40000004100 */
[----:B------:R-:W-:-:S04]  /*3650*/  FMUL.FTZ R66, R65, R66 ;  /* 0x0000004241427220 */ /* 0x000fc80000410000 */
[----:B------:R-:W-:-:S04]  /*3660*/  FFMA.FTZ R66, R66, R74, R83 ;  /* 0x0000004a42427223 */ /* 0x000fc80000010053 */
[----:B------:R-:W-:-:S06]  /*3670*/  FMUL.FTZ R76, R66, -1.4426950216293334961 ;  /* 0xbfb8aa3b424c7820 */ /* 0x000fcc0000410000 */
[----:B------:R-:W0:Y:S02]  /*3680*/  MUFU.EX2 R76, R76 ;  /* 0x0000004c004c7308 */ /* 0x000e240000000800 */
[----:B0-----:R-:W-:-:S06]  /*3690*/  FADD.FTZ R76, R76, 1 ;  /* 0x3f8000004c4c7421 */ /* 0x001fcc0000010000 */
[----:B------:R-:W0:Y:S02]  /*36a0*/  MUFU.RCP R76, R76 ;  /* 0x0000004c004c7308 */ /* 0x000e240000001000 */
[----:B0-----:R-:W-:-:S05]  /*36b0*/  FMUL.FTZ R66, R66, R76 ;  /* 0x0000004c42427220 */ /* 0x001fca0000410000 */
[----:B------:R-:W-:-:S04]  /*36c0*/  F2FP.F16.F32.PACK_AB R66, R66, R82 ;  /* 0x000000524242723e */ /* 0x000fc800000000ff */
[----:B------:R-:W-:Y:S01]  /*36d0*/  PRMT R76, R66, 0x7632, R76 ;  /* 0x00007632424c7816 */ /* 0x000fe2000000004c */
[----:B------:R0:W-:Y:S04]  /*36e0*/  STG.E.U16 desc[UR12][R78.64], R66 ;  /* 0x000000424e007986 */ /* 0x0001e8000c10150c */
[----:B------:R1:W-:Y:S01]  /*36f0*/  STG.E.U16 desc[UR12][R78.64+0x2], R76 ;  /* 0x0000024c4e007986 */ /* 0x0003e2000c10150c */
[----:B0-----:R-:W-:-:S04]  /*3700*/  FADD.FTZ R66, R22, -R80 ;  /* 0x8000005016427221 */ /* 0x001fc80000010000 */
[----:B------:R-:W-:Y:S01]  /*3710*/  FMUL.FTZ R82, R65, R66 ;  /* 0x0000004241527220 */ /* 0x000fe20000410000 */
[----:B-1----:R-:W-:Y:S02]  /*3720*/  HADD2.F32 R76, -RZ, R75.H0_H0 ;  /* 0x2000004bff4c7230 */ /* 0x002fe40000004100 */
[----:B------:R-:W-:-:S05]  /*3730*/  HADD2.F32 R66, -RZ, R77.H0_H0 ;  /* 0x2000004dff427230 */ /* 0x000fca0000004100 */
[----:B------:R-:W-:-:S04]  /*3740*/  FFMA.FTZ R22, R82, R76, R66 ;  /* 0x0000004c52167223 */ /* 0x000fc80000010042 */
[----:B------:R-:W-:-:S06]  /*3750*/  FMUL.FTZ R82, R22, -1.4426950216293334961 ;  /* 0xbfb8aa3b16527820 */ /* 0x000fcc0000410000 */
[----:B------:R-:W0:Y:S01]  /*3760*/  MUFU.EX2 R82, R82 ;  /* 0x0000005200527308 */ /* 0x000e220000000800 */
[----:B------:R-:W-:Y:S02]  /*3770*/  HADD2.F32 R75, -RZ, R75.H1_H1 ;  /* 0x3000004bff4b7230 */ /* 0x000fe40000004100 */
[----:B0-----:R-:W-:-:S05]  /*3780*/  FADD.FTZ R82, R82, 1 ;  /* 0x3f80000052527421 */ /* 0x001fca0000010000 */
[----:B------:R0:W1:Y:S02]  /*3790*/  MUFU.RCP R29, R82 ;  /* 0x00000052001d7308 */ /* 0x0000640000001000 */
[----:B0-----:R-:W-:Y:S02]  /*37a0*/  HADD2.F32 R82, -RZ, R77.H1_H1 ;  /* 0x3000004dff527230 */ /* 0x001fe40000004100 */
[----:B--2---:R-:W-:Y:S02]  /*37b0*/  FADD.FTZ R30, R24, -R80 ;  /* 0x80000050181e7221 */ /* 0x004fe40000010000 */
[----:B------:R-:W2:Y:S02]  /*37c0*/  LDL.LU R24, [R1+0x14] ;  /* 0x0000140001187983 */ /* 0x000ea40000300800 */
[----:B------:R-:W-:Y:S01]  /*37d0*/  FMUL.FTZ R77, R65, R30 ;  /* 0x0000001e414d7220 */ /* 0x000fe20000410000 */
[----:B-1----:R-:W-:Y:S02]  /*37e0*/  FMUL.FTZ R30, R22, R29 ;  /* 0x0000001d161e7220 */ /* 0x002fe40000410000 */
[----:B------:R-:W3:Y:S01]  /*37f0*/  LDL.LU R22, [R1+0x10] ;  /* 0x0000100001167983 */ /* 0x000ee20000300800 */
[----:B------:R-:W-:-:S04]  /*3800*/  FFMA.FTZ R77, R77, R75, R82 ;  /* 0x0000004b4d4d7223 */ /* 0x000fc80000010052 */
[----:B------:R-:W-:-:S06]  /*3810*/  FMUL.FTZ R29, R77, -1.4426950216293334961 ;  /* 0xbfb8aa3b4d1d7820 */ /* 0x000fcc0000410000 */
[----:B------:R-:W0:Y:S02]  /*3820*/  MUFU.EX2 R29, R29 ;  /* 0x0000001d001d7308 */ /* 0x000e240000000800 */
[----:B0-----:R-:W-:-:S06]  /*3830*/  FADD.FTZ R29, R29, 1 ;  /* 0x3f8000001d1d7421 */ /* 0x001fcc0000010000 */
[----:B------:R-:W0:Y:S02]  /*3840*/  MUFU.RCP R29, R29 ;  /* 0x0000001d001d7308 */ /* 0x000e240000001000 */
[----:B0-----:R-:W-:Y:S02]  /*3850*/  FMUL.FTZ R77, R77, R29 ;  /* 0x0000001d4d4d7220 */ /* 0x001fe40000410000 */
[----:B------:R-:W4:Y:S03]  /*3860*/  LDL.LU R29, [R1+0xc] ;  /* 0x00000c00011d7983 */ /* 0x000f260000300800 */
[----:B------:R-:W-:-:S05]  /*3870*/  F2FP.F16.F32.PACK_AB R77, R77, R30 ;  /* 0x0000001e4d4d723e */ /* 0x000fca00000000ff */
[----:B------:R0:W-:Y:S02]  /*3880*/  STG.E.U16 desc[UR12][R78.64+0x4], R77 ;  /* 0x0000044d4e007986 */ /* 0x0001e4000c10150c */
[----:B0-----:R-:W-:-:S05]  /*3890*/  PRMT R77, R77, 0x7632, R77 ;  /* 0x000076324d4d7816 */ /* 0x001fca000000004d */
[----:B------:R2:W-:Y:S01]  /*38a0*/  STG.E.U16 desc[UR12][R78.64+0x6], R77 ;  /* 0x0000064d4e007986 */ /* 0x0005e2000c10150c */
[--C-:B------:R-:W-:Y:S01]  /*38b0*/  FADD.FTZ R165, R165, -R80.reuse ;  /* 0x80000050a5a57221 */ /* 0x100fe20000010000 */
[----:B------:R-:W-:-:S04]  /*38c0*/  FADD.FTZ R164, R164, -R80 ;  /* 0x80000050a4a47221 */ /* 0x000fc80000010000 */
[----:B------:R-:W-:-:S04]  /*38d0*/  FMUL.FTZ R164, R65, R164 ;  /* 0x000000a441a47220 */ /* 0x000fc80000410000 */
[----:B------:R-:W-:Y:S01]  /*38e0*/  FFMA.FTZ R164, R0, R164, R81 ;  /* 0x000000a400a47223 */ /* 0x000fe20000010051 */
[----:B------:R-:W-:-:S04]  /*38f0*/  FADD.FTZ R163, R163, -R80 ;  /* 0x80000050a3a37221 */ /* 0x000fc80000010000 */
[----:B------:R-:W-:-:S04]  /*3900*/  FMUL.FTZ R163, R65, R163 ;  /* 0x000000a341a37220 */ /* 0x000fc80000410000 */
[----:B------:R-:W-:Y:S01]  /*3910*/  FFMA.FTZ R163, R74, R163, R83 ;  /* 0x000000a34aa37223 */ /* 0x000fe20000010053 */
[----:B------:R-:W-:-:S04]  /*3920*/  FADD.FTZ R162, R162, -R80 ;  /* 0x80000050a2a27221 */ /* 0x000fc80000010000 */
[----:B------:R-:W-:-:S04]  /*3930*/  FMUL.FTZ R162, R65, R162 ;  /* 0x000000a241a27220 */ /* 0x000fc80000410000 */
[----:B------:R-:W-:Y:S01]  /*3940*/  FFMA.FTZ R162, R76, R162, R66 ;  /* 0x000000a24ca27223 */ /* 0x000fe20000010042 */
[--C-:B------:R-:W-:Y:S01]  /*3950*/  FADD.FTZ R160, R160, -R80.reuse ;  /* 0x80000050a0a07221 */ /* 0x100fe20000010000 */
[----:B--2---:R-:W-:-:S04]  /*3960*/  FADD.FTZ R77, R24, -R80 ;  /* 0x80000050184d7221 */ /* 0x004fc80000010000 */
[----:B------:R-:W-:-:S04]  /*3970*/  FMUL.FTZ R77, R65, R77 ;  /* 0x0000004d414d7220 */ /* 0x000fc80000410000 */
[----:B------:R-:W-:-:S04]  /*3980*/  FFMA.FTZ R77, R0, R77, R81 ;  /* 0x0000004d004d7223 */ /* 0x000fc80000010051 */
[----:B------:R-:W-:-:S06]  /*3990*/  FMUL.FTZ R79, R77, -1.4426950216293334961 ;  /* 0xbfb8aa3b4d4f7820 */ /* 0x000fcc0000410000 */
[----:B------:R-:W0:Y:S01]  /*39a0*/  MUFU.EX2 R79, R79 ;  /* 0x0000004f004f7308 */ /* 0x000e220000000800 */
[----:B---3--:R-:W-:-:S04]  /*39b0*/  FADD.FTZ R78, R22, -R80 ;  /* 0x80000050164e7221 */ /* 0x008fc80000010000 */
[----:B------:R-:W-:-:S04]  /*39c0*/  FMUL.FTZ R78, R65, R78 ;  /* 0x0000004e414e7220 */ /* 0x000fc80000410000 */
[----:B------:R-:W-:-:S04]  /*39d0*/  FFMA.FTZ R78, R74, R78, R83 ;  /* 0x0000004e4a4e7223 */ /* 0x000fc80000010053 */
[----:B------:R-:W-:Y:S01]  /*39e0*/  FMUL.FTZ R22, R78, -1.4426950216293334961 ;  /* 0xbfb8aa3b4e167820 */ /* 0x000fe20000410000 */
[----:B0-----:R-:W-:-:S04]  /*39f0*/  FADD.FTZ R79, R79, 1 ;  /* 0x3f8000004f4f7421 */ /* 0x001fc80000010000 */
[----:B------:R4:W0:Y:S08]  /*3a00*/  MUFU.RCP R24, R79 ;  /* 0x0000004f00187308 */ /* 0x0008300000001000 */
[----:B------:R-:W1:Y:S01]  /*3a10*/  MUFU.EX2 R22, R22 ;  /* 0x0000001600167308 */ /* 0x000e620000000800 */
[----:B----4-:R-:W-:-:S04]  /*3a20*/  FADD.FTZ R79, R29, -R80 ;  /* 0x800000501d4f7221 */ /* 0x010fc80000010000 */
[----:B------:R-:W-:Y:S01]  /*3a30*/  FMUL.FTZ R79, R65, R79 ;  /* 0x0000004f414f7220 */ /* 0x000fe20000410000 */
[----:B0-----:R-:W-:-:S03]  /*3a40*/  FMUL.FTZ R29, R77, R24 ;  /* 0x000000184d1d7220 */ /* 0x001fc60000410000 */
[----:B------:R-:W-:-:S04]  /*3a50*/  FFMA.FTZ R79, R76, R79, R66 ;  /* 0x0000004f4c4f7223 */ /* 0x000fc80000010042 */
[----:B------:R-:W-:-:S04]  /*3a60*/  FMUL.FTZ R77, R79, -1.4426950216293334961 ;  /* 0xbfb8aa3b4f4d7820 */ /* 0x000fc80000410000 */
[----:B------:R1:W-:Y:S02]  /*3a70*/  MUFU.EX2 R24, R77 ;  /* 0x0000004d00187308 */ /* 0x0003e40000000800 */
[----:B-1----:R-:W-:-:S06]  /*3a80*/  FADD.FTZ R77, R22, 1 ;  /* 0x3f800000164d7421 */ /* 0x002fcc0000010000 */
[----:B------:R0:W1:Y:S02]  /*3a90*/  MUFU.RCP R22, R77 ;  /* 0x0000004d00167308 */ /* 0x0000640000001000 */
[----:B0-----:R-:W-:-:S04]  /*3aa0*/  FMUL.FTZ R77, R65, R165 ;  /* 0x000000a5414d7220 */ /* 0x001fc80000410000 */
[----:B------:R-:W-:Y:S01]  /*3ab0*/  FFMA.FTZ R77, R75, R77, R82 ;  /* 0x0000004d4b4d7223 */ /* 0x000fe20000010052 */
[----:B-1----:R-:W-:-:S03]  /*3ac0*/  FMUL.FTZ R30, R78, R22 ;  /* 0x000000164e1e7220 */ /* 0x002fc60000410000 */
[----:B------:R-:W-:Y:S01]  /*3ad0*/  FMUL.FTZ R78, R77, -1.4426950216293334961 ;  /* 0xbfb8aa3b4d4e7820 */ /* 0x000fe20000410000 */
[----:B------:R-:W-:-:S05]  /*3ae0*/  FADD.FTZ R165, R24, 1 ;  /* 0x3f80000018a57421 */ /* 0x000fca0000010000 */
[----:B------:R-:W0:Y:S08]  /*3af0*/  MUFU.EX2 R78, R78 ;  /* 0x0000004e004e7308 */ /* 0x000e300000000800 */
[----:B------:R-:W1:Y:S01]  /*3b00*/  MUFU.RCP R165, R165 ;  /* 0x000000a500a57308 */ /* 0x000e620000001000 */
[----:B0-----:R-:W-:-:S07]  /*3b10*/  FADD.FTZ R78, R78, 1 ;  /* 0x3f8000004e4e7421 */ /* 0x001fce0000010000 */
[----:B------:R-:W0:Y:S01]  /*3b20*/  MUFU.RCP R78, R78 ;  /* 0x0000004e004e7308 */ /* 0x000e220000001000 */
[----:B-1----:R-:W-:Y:S01]  /*3b30*/  FMUL.FTZ R22, R79, R165 ;  /* 0x000000a54f167220 */ /* 0x002fe20000410000 */
[----:B------:R-:W-:-:S06]  /*3b40*/  FMUL.FTZ R79, R164, -1.4426950216293334961 ;  /* 0xbfb8aa3ba44f7820 */ /* 0x000fcc0000410000 */
[----:B------:R-:W1:Y:S01]  /*3b50*/  MUFU.EX2 R79, R79 ;  /* 0x0000004f004f7308 */ /* 0x000e620000000800 */
[----:B0-----:R-:W-:Y:S01]  /*3b60*/  FMUL.FTZ R24, R77, R78 ;  /* 0x0000004e4d187220 */ /* 0x001fe20000410000 */
[----:B------:R-:W-:-:S06]  /*3b70*/  FMUL.FTZ R77, R163, -1.4426950216293334961 ;  /* 0xbfb8aa3ba34d7820 */ /* 0x000fcc0000410000 */
[----:B------:R-:W0:Y:S01]  /*3b80*/  MUFU.EX2 R77, R77 ;  /* 0x0000004d004d7308 */ /* 0x000e220000000800 */
[----:B-1----:R-:W-:-:S07]  /*3b90*/  FADD.FTZ R79, R79, 1 ;  /* 0x3f8000004f4f7421 */ /* 0x002fce0000010000 */
[----:B------:R-:W1:Y:S01]  /*3ba0*/  MUFU.RCP R79, R79 ;  /* 0x0000004f004f7308 */ /* 0x000e620000001000 */
[----:B------:R-:W-:Y:S01]  /*3bb0*/  FMUL.FTZ R78, R162, -1.4426950216293334961 ;  /* 0xbfb8aa3ba24e7820 */ /* 0x000fe20000410000 */
[----:B0-----:R-:W-:-:S06]  /*3bc0*/  FADD.FTZ R77, R77, 1 ;  /* 0x3f8000004d4d7421 */ /* 0x001fcc0000010000 */
[----:B------:R-:W0:Y:S01]  /*3bd0*/  MUFU.EX2 R78, R78 ;  /* 0x0000004e004e7308 */ /* 0x000e220000000800 */
[----:B-1----:R-:W-:-:S07]  /*3be0*/  FMUL.FTZ R79, R164, R79 ;  /* 0x0000004fa44f7220 */ /* 0x002fce0000410000 */
[----:B------:R-:W1:Y:S01]  /*3bf0*/  MUFU.RCP R77, R77 ;  /* 0x0000004d004d7308 */ /* 0x000e620000001000 */
[----:B------:R2:W-:Y:S02]  /*3c00*/  STL [R1+0xf0], R79 ;  /* 0x0000f04f01007387 */ /* 0x0005e40000100800 */
[----:B--2---:R-:W-:-:S04]  /*3c10*/  FADD.FTZ R79, R161, -R80 ;  /* 0x80000050a14f7221 */ /* 0x004fc80000010000 */
[----:B------:R-:W-:Y:S01]  /*3c20*/  FMUL.FTZ R79, R65, R79 ;  /* 0x0000004f414f7220 */ /* 0x000fe20000410000 */
[----:B0-----:R-:W-:-:S03]  /*3c30*/  FADD.FTZ R78, R78, 1 ;  /* 0x3f8000004e4e7421 */ /* 0x001fc60000010000 */
[----:B------:R-:W-:Y:S01]  /*3c40*/  FFMA.FTZ R79, R75, R79, R82 ;  /* 0x0000004f4b4f7223 */ /* 0x000fe20000010052 */
[----:B-1----:R-:W-:-:S03]  /*3c50*/  FMUL.FTZ R161, R163, R77 ;  /* 0x0000004da3a17220 */ /* 0x002fc60000410000 */
[----:B------:R-:W-:Y:S01]  /*3c60*/  FMUL.FTZ R77, R79, -1.4426950216293334961 ;  /* 0xbfb8aa3b4f4d7820 */ /* 0x000fe20000410000 */
[----:B------:R-:W0:Y:S08]  /*3c70*/  MUFU.RCP R78, R78 ;  /* 0x0000004e004e7308 */ /* 0x000e300000001000 */
[----:B------:R-:W1:Y:S01]  /*3c80*/  MUFU.EX2 R77, R77 ;  /* 0x0000004d004d7308 */ /* 0x000e620000000800 */
[----:B------:R-:W-:Y:S01]  /*3c90*/  FMUL.FTZ R160, R65, R160 ;  /* 0x000000a041a07220 */ /* 0x000fe20000410000 */
[----:B------:R0:W-:Y:S03]  /*3ca0*/  STL [R1+0xec], R161 ;  /* 0x0000eca101007387 */ /* 0x0001e60000100800 */
[----:B------:R-:W-:Y:S01]  /*3cb0*/  FFMA.FTZ R160, R0, R160, R81 ;  /* 0x000000a000a07223 */ /* 0x000fe20000010051 */
[----:B0-----:R-:W-:-:S03]  /*3cc0*/  FMUL.FTZ R161, R162, R78 ;  /* 0x0000004ea2a17220 */ /* 0x001fc60000410000 */
[----:B------:R-:W-:Y:S01]  /*3cd0*/  FMUL.FTZ R78, R160, -1.4426950216293334961 ;  /* 0xbfb8aa3ba04e7820 */ /* 0x000fe20000410000 */
[----:B-1----:R-:W-:-:S05]  /*3ce0*/  FADD.FTZ R77, R77, 1 ;  /* 0x3f8000004d4d7421 */ /* 0x002fca0000010000 */
[----:B------:R-:W0:Y:S01]  /*3cf0*/  MUFU.EX2 R78, R78 ;  /* 0x0000004e004e7308 */ /* 0x000e220000000800 */
[----:B------:R-:W-:-:S07]  /*3d00*/  FADD.FTZ R159, R159, -R80 ;  /* 0x800000509f9f7221 */ /* 0x000fce0000010000 */
[----:B------:R-:W1:Y:S01]  /*3d10*/  MUFU.RCP R77, R77 ;  /* 0x0000004d004d7308 */ /* 0x000e620000001000 */
[----:B------:R-:W-:-:S04]  /*3d20*/  FMUL.FTZ R159, R65, R159 ;  /* 0x0000009f419f7220 */ /* 0x000fc80000410000 */
[----:B------:R-:W-:Y:S01]  /*3d30*/  FFMA.FTZ R159, R74, R159, R83 ;  /* 0x0000009f4a9f7223 */ /* 0x000fe20000010053 */
[----:B0-----:R-:W-:Y:S01]  /*3d40*/  FADD.FTZ R78, R78, 1 ;  /* 0x3f8000004e4e7421 */ /* 0x001fe20000010000 */
[----:B-1----:R-:W-:Y:S02]  /*3d50*/  FMUL.FTZ R79, R79, R77 ;  /* 0x0000004d4f4f7220 */ /* 0x002fe40000410000 */
[----:B------:R-:W-:-:S03]  /*3d60*/  FMUL.FTZ R77, R159, -1.4426950216293334961 ;  /* 0xbfb8aa3b9f4d7820 */ /* 0x000fc60000410000 */
[----:B------:R-:W0:Y:S01]  /*3d70*/  MUFU.RCP R78, R78 ;  /* 0x0000004e004e7308 */ /* 0x000e220000001000 */
[----:B------:R-:W-:-:S07]  /*3d80*/  FADD.FTZ R158, R158, -R80 ;  /* 0x800000509e9e7221 */ /* 0x000fce0000010000 */
[----:B------:R-:W1:Y:S01]  /*3d90*/  MUFU.EX2 R77, R77 ;  /* 0x0000004d004d7308 */ /* 0x000e620000000800 */
[----:B------:R-:W-:Y:S01]  /*3da0*/  FMUL.FTZ R158, R65, R158 ;  /* 0x0000009e419e7220 */ /* 0x000fe20000410000 */
[----:B------:R-:W-:Y:S03]  /*3db0*/  STL [R1+0xe8], R161 ;  /* 0x0000e8a101007387 */ /* 0x000fe60000100800 */
[----:B------:R-:W-:Y:S01]  /*3dc0*/  FFMA.FTZ R158, R76, R158, R66 ;  /* 0x0000009e4c9e7223 */ /* 0x000fe20000010042 */
[----:B------:R0:W-:Y:S02]  /*3dd0*/  STL [R1+0xe4], R79 ;  /* 0x0000e44f01007387 */ /* 0x0001e40000100800 */
[----:B0-----:R-:W-:Y:S01]  /*3de0*/  FMUL.FTZ R79, R160, R78 ;  /* 0x0000004ea04f7220 */ /* 0x001fe20000410000 */
[----:B------:R-:W-:Y:S01]  /*3df0*/  FMUL.FTZ R78, R158, -1.4426950216293334961 ;  /* 0xbfb8aa3b9e4e7820 */ /* 0x000fe20000410000 */
[----:B-1----:R-:W-:-:S05]  /*3e00*/  FADD.FTZ R77, R77, 1 ;  /* 0x3f8000004d4d7421 */ /* 0x002fca0000010000 */
[----:B------:R-:W0:Y:S01]  /*3e10*/  MUFU.EX2 R78, R78 ;  /* 0x0000004e004e7308 */ /* 0x000e220000000800 */
[----:B------:R1:W-:Y:S07]  /*3e20*/  STL [R1+0xe0], R79 ;  /* 0x0000e04f01007387 */ /* 0x0003ee0000100800 */
[----:B------:R-:W2:Y:S01]  /*3e30*/  MUFU.RCP R77, R77 ;  /* 0x0000004d004d7308 */ /* 0x000ea20000001000 */
[----:B-1----:R-:W-:-:S04]  /*3e40*/  FADD.FTZ R79, R157, -R80 ;  /* 0x800000509d4f7221 */ /* 0x002fc80000010000 */
[----:B------:R-:W-:Y:S01]  /*3e50*/  FMUL.FTZ R79, R65, R79 ;  /* 0x0000004f414f7220 */ /* 0x000fe20000410000 */
[----:B0-----:R-:W-:-:S03]  /*3e60*/  FADD.FTZ R78, R78, 1 ;  /* 0x3f8000004e4e7421 */ /* 0x001fc60000010000 */
[----:B------:R-:W-:Y:S01]  /*3e70*/  FFMA.FTZ R79, R75, R79, R82 ;  /* 0x0000004f4b4f7223 */ /* 0x000fe20000010052 */
[----:B--2---:R-:W-:-:S03]  /*3e80*/  FMUL.FTZ R157, R159, R77 ;  /* 0x0000004d9f9d7220 */ /* 0x004fc60000410000 */
[----:B------:R-:W-:Y:S01]  /*3e90*/  FMUL.FTZ R77, R79, -1.4426950216293334961 ;  /* 0xbfb8aa3b4f4d7820 */ /* 0x000fe20000410000 */
[----:B------:R-:W0:Y:S01]  /*3ea0*/  MUFU.RCP R78, R78 ;  /* 0x0000004e004e7308 */ /* 0x000e220000001000 */
[----:B------:R-:W-:-:S07]  /*3eb0*/  FADD.FTZ R156, R156, -R80 ;  /* 0x800000509c9c7221 */ /* 0x000fce0000010000 */
        /* <DEDUP_REMOVED lines=102> */
[----:B------:R-:W-:Y:S01]  /*4520*/  FADD.FTZ R144, R144, -R80 ;  /* 0x8000005090907221 */ /* 0x000fe20000010000 */
[----:B0-----:R-:W-:Y:S02]  /*4530*/  FADD.FTZ R78, R78, 1 ;  /* 0x3f8000004e4e7421 */ /* 0x001fe40000010000 */
[----:B------:R-:W-:Y:S01]  /*4540*/  FFMA.FTZ R79, R75, R79, R82 ;  /* 0x0000004f4b4f7223 */ /* 0x000fe20000010052 */
[----:B------:R-:W-:Y:S01]  /*4550*/  FMUL.FTZ R144, R65, R144 ;  /* 0x0000009041907220 */ /* 0x000fe20000410000 */
[----:B--2---:R-:W-:Y:S02]  /*4560*/  FMUL.FTZ R145, R147, R77 ;  /* 0x0000004d93917220 */ /* 0x004fe40000410000 */
[----:B------:R-:W-:Y:S01]  /*4570*/  FMUL.FTZ R77, R79, -1.4426950216293334961 ;  /* 0xbfb8aa3b4f4d7820 */ /* 0x000fe20000410000 */
[----:B------:R-:W0:Y:S01]  /*4580*/  MUFU.RCP R78, R78 ;  /* 0x0000004e004e7308 */ /* 0x000e220000001000 */
[----:B------:R-:W-:Y:S01]  /*4590*/  FFMA.FTZ R144, R0, R144, R81 ;  /* 0x0000009000907223 */ /* 0x000fe20000010051 */
[----:B------:R1:W-:Y:S06]  /*45a0*/  STL [R1+0xac], R145 ;  /* 0x0000ac9101007387 */ /* 0x0003ec0000100800 */
[----:B------:R-:W2:Y:S01]  /*45b0*/  MUFU.EX2 R77, R77 ;  /* 0x0000004d004d7308 */ /* 0x000ea20000000800 */
[----:B-1----:R-:W-:-:S07]  /*45c0*/  FMUL.FTZ R145, R144, -1.4426950216293334961 ;  /* 0xbfb8aa3b90917820 */ /* 0x002fce0000410000 */
[----:B------:R-:W1:Y:S01]  /*45d0*/  MUFU.EX2 R145, R145 ;  /* 0x0000009100917308 */ /* 0x000e620000000800 */
[----:B0-----:R-:W-:Y:S01]  /*45e0*/  FMUL.FTZ R78, R146, R78 ;  /* 0x0000004e924e7220 */ /* 0x001fe20000410000 */
[----:B--2---:R-:W-:-:S04]  /*45f0*/  FADD.FTZ R77, R77, 1 ;  /* 0x3f8000004d4d7421 */ /* 0x004fc80000010000 */
[----:B------:R0:W-:Y:S02]  /*4600*/  STL [R1+0xa8], R78 ;  /* 0x0000a84e01007387 */ /* 0x0001e40000100800 */
[----:B0-----:R0:W2:Y:S02]  /*4610*/  MUFU.RCP R78, R77 ;  /* 0x0000004d004e7308 */ /* 0x0010a40000001000 */
[----:B0-----:R-:W-:Y:S01]  /*4620*/  FADD.FTZ R77, R143, -R80 ;  /* 0x800000508f4d7221 */ /* 0x001fe20000010000 */
[----:B-1----:R-:W-:-:S03]  /*4630*/  FADD.FTZ R143, R145, 1 ;  /* 0x3f800000918f7421 */ /* 0x002fc60000010000 */
[----:B------:R-:W-:-:S03]  /*4640*/  FMUL.FTZ R77, R65, R77 ;  /* 0x0000004d414d7220 */ /* 0x000fc60000410000 */
[----:B------:R-:W0:Y:S01]  /*4650*/  MUFU.RCP R143, R143 ;  /* 0x0000008f008f7308 */ /* 0x000e220000001000 */
[----:B------:R-:W-:Y:S01]  /*4660*/  FFMA.FTZ R77, R74, R77, R83 ;  /* 0x0000004d4a4d7223 */ /* 0x000fe20000010053 */
[----:B--2---:R-:W-:Y:S01]  /*4670*/  FMUL.FTZ R78, R79, R78 ;  /* 0x0000004e4f4e7220 */ /* 0x004fe20000410000 */
[----:B------:R-:W-:Y:S02]  /*4680*/  FADD.FTZ R142, R142, -R80 ;  /* 0x800000508e8e7221 */ /* 0x000fe40000010000 */
[----:B------:R-:W-:Y:S02]  /*4690*/  FMUL.FTZ R79, R77, -1.4426950216293334961 ;  /* 0xbfb8aa3b4d4f7820 */ /* 0x000fe40000410000 */
[----:B------:R1:W-:Y:S04]  /*46a0*/  STL [R1+0x28], R78 ;  /* 0x0000284e01007387 */ /* 0x0003e80000100800 */
[----:B------:R-:W2:Y:S01]  /*46b0*/  MUFU.EX2 R79, R79 ;  /* 0x0000004f004f7308 */ /* 0x000ea20000000800 */
[----:B-1----:R-:W-:Y:S01]  /*46c0*/  FMUL.FTZ R78, R65, R142 ;  /* 0x0000008e414e7220 */ /* 0x002fe20000410000 */
[----:B0-----:R-:W-:-:S03]  /*46d0*/  FMUL.FTZ R142, R144, R143 ;  /* 0x0000008f908e7220 */ /* 0x001fc60000410000 */
[----:B------:R-:W-:-:S04]  /*46e0*/  FFMA.FTZ R78, R76, R78, R66 ;  /* 0x0000004e4c4e7223 */ /* 0x000fc80000010042 */
[----:B------:R-:W-:-:S06]  /*46f0*/  FMUL.FTZ R143, R78, -1.4426950216293334961 ;  /* 0xbfb8aa3b4e8f7820 */ /* 0x000fcc0000410000 */
[----:B------:R-:W0:Y:S01]  /*4700*/  MUFU.EX2 R143, R143 ;  /* 0x0000008f008f7308 */ /* 0x000e220000000800 */
[----:B--2---:R-:W-:Y:S01]  /*4710*/  FADD.FTZ R79, R79, 1 ;  /* 0x3f8000004f4f7421 */ /* 0x004fe20000010000 */
[----:B------:R1:W-:Y:S06]  /*4720*/  STL [R1+0x24], R142 ;  /* 0x0000248e01007387 */ /* 0x0003ec0000100800 */
[----:B-1----:R1:W2:Y:S02]  /*4730*/  MUFU.RCP R142, R79 ;  /* 0x0000004f008e7308 */ /* 0x0022a40000001000 */
[----:B-1----:R-:W-:Y:S01]  /*4740*/  FADD.FTZ R79, R141, -R80 ;  /* 0x800000508d4f7221 */ /* 0x002fe20000010000 */
[----:B0-----:R-:W-:-:S03]  /*4750*/  FADD.FTZ R141, R143, 1 ;  /* 0x3f8000008f8d7421 */ /* 0x001fc60000010000 */
[----:B------:R-:W-:-:S03]  /*4760*/  FMUL.FTZ R79, R65, R79 ;  /* 0x0000004f414f7220 */ /* 0x000fc60000410000 */
[----:B------:R-:W0:Y:S01]  /*4770*/  MUFU.RCP R141, R141 ;  /* 0x0000008d008d7308 */ /* 0x000e220000001000 */
[----:B------:R-:W-:Y:S01]  /*4780*/  FFMA.FTZ R79, R75, R79, R82 ;  /* 0x0000004f4b4f7223 */ /* 0x000fe20000010052 */
[----:B--2---:R-:W-:Y:S01]  /*4790*/  FMUL.FTZ R143, R77, R142 ;  /* 0x0000008e4d8f7220 */ /* 0x004fe20000410000 */
[----:B------:R-:W-:Y:S02]  /*47a0*/  FADD.FTZ R142, R140, -R80 ;  /* 0x800000508c8e7221 */ /* 0x000fe40000010000 */
[----:B------:R-:W-:-:S04]  /*47b0*/  FMUL.FTZ R77, R79, -1.4426950216293334961 ;  /* 0xbfb8aa3b4f4d7820 */ /* 0x000fc80000410000 */
[----:B------:R1:W2:Y:S02]  /*47c0*/  MUFU.EX2 R140, R77 ;  /* 0x0000004d008c7308 */ /* 0x0002a40000000800 */
[----:B-1----:R-:W-:Y:S01]  /*47d0*/  FMUL.FTZ R77, R65, R142 ;  /* 0x0000008e414d7220 */ /* 0x002fe20000410000 */
[----:B0-----:R-:W-:-:S03]  /*47e0*/  FMUL.FTZ R141, R78, R141 ;  /* 0x0000008d4e8d7220 */ /* 0x001fc60000410000 */
[----:B------:R-:W-:-:S04]  /*47f0*/  FFMA.FTZ R77, R0, R77, R81 ;  /* 0x0000004d004d7223 */ /* 0x000fc80000010051 */
[----:B------:R-:W-:Y:S01]  /*4800*/  FMUL.FTZ R78, R77, -1.4426950216293334961 ;  /* 0xbfb8aa3b4d4e7820 */ /* 0x000fe20000410000 */
[----:B--2---:R-:W-:-:S05]  /*4810*/  FADD.FTZ R140, R140, 1 ;  /* 0x3f8000008c8c7421 */ /* 0x004fca0000010000 */
[----:B------:R-:W0:Y:S01]  /*4820*/  MUFU.EX2 R78, R78 ;  /* 0x0000004e004e7308 */ /* 0x000e220000000800 */
[----:B------:R-:W-:Y:S01]  /*4830*/  FADD.FTZ R139, R139, -R80 ;  /* 0x800000508b8b7221 */ /* 0x000fe20000010000 */
[----:B------:R-:W-:Y:S06]  /*4840*/  STL [R1+0x20], R143 ;  /* 0x0000208f01007387 */ /* 0x000fec0000100800 */
[----:B------:R-:W1:Y:S01]  /*4850*/  MUFU.RCP R140, R140 ;  /* 0x0000008c008c7308 */ /* 0x000e620000001000 */
[----:B------:R-:W-:Y:S01]  /*4860*/  FMUL.FTZ R139, R65, R139 ;  /* 0x0000008b418b7220 */ /* 0x000fe20000410000 */
[----:B------:R0:W-:Y:S02]  /*4870*/  STL [R1+0x1c], R141 ;  /* 0x00001c8d01007387 */ /* 0x0001e40000100800 */
[----:B0-----:R-:W-:Y:S01]  /*4880*/  FADD.FTZ R141, R78, 1 ;  /* 0x3f8000004e8d7421 */ /* 0x001fe20000010000 */
[----:B------:R-:W-:-:S03]  /*4890*/  FFMA.FTZ R78, R74, R139, R83 ;  /* 0x0000008b4a4e7223 */ /* 0x000fc60000010053 */
[----:B------:R-:W0:Y:S01]  /*48a0*/  MUFU.RCP R139, R141 ;  /* 0x0000008d008b7308 */ /* 0x000e220000001000 */
[----:B-1----:R-:W-:Y:S01]  /*48b0*/  FMUL.FTZ R140, R79, R140 ;  /* 0x0000008c4f8c7220 */ /* 0x002fe20000410000 */
[----:B------:R-:W-:Y:S01]  /*48c0*/  FMUL.FTZ R79, R78, -1.4426950216293334961 ;  /* 0xbfb8aa3b4e4f7820 */ /* 0x000fe20000410000 */
[----:B------:R-:W-:-:S04]  /*48d0*/  FADD.FTZ R41, R41, -R80 ;  /* 0x8000005029297221 */ /* 0x000fc80000010000 */
[----:B------:R-:W-:Y:S01]  /*48e0*/  FMUL.FTZ R41, R65, R41 ;  /* 0x0000002941297220 */ /* 0x000fe20000410000 */
[----:B------:R-:W1:Y:S03]  /*48f0*/  MUFU.EX2 R79, R79 ;  /* 0x0000004f004f7308 */ /* 0x000e660000000800 */
[----:B------:R-:W-:Y:S01]  /*4900*/  FFMA.FTZ R41, R76, R41, R66 ;  /* 0x000000294c297223 */ /* 0x000fe20000010042 */
[----:B0-----:R-:W-:-:S03]  /*4910*/  FMUL.FTZ R139, R77, R139 ;  /* 0x0000008b4d8b7220 */ /* 0x001fc60000410000 */
[----:B------:R-:W-:-:S06]  /*4920*/  FMUL.FTZ R77, R41, -1.4426950216293334961 ;  /* 0xbfb8aa3b294d7820 */ /* 0x000fcc0000410000 */
[----:B------:R-:W0:Y:S01]  /*4930*/  MUFU.EX2 R77, R77 ;  /* 0x0000004d004d7308 */ /* 0x000e220000000800 */
[----:B-1----:R-:W-:Y:S01]  /*4940*/  FADD.FTZ R79, R79, 1 ;  /* 0x3f8000004f4f7421 */ /* 0x002fe20000010000 */
[----:B------:R-:W-:-:S06]  /*4950*/  FADD.FTZ R40, R40, -R80 ;  /* 0x8000005028287221 */ /* 0x000fcc0000010000 */
[----:B------:R-:W1:Y:S01]  /*4960*/  MUFU.RCP R79, R79 ;  /* 0x0000004f004f7308 */ /* 0x000e620000001000 */
[----:B------:R-:W-:Y:S01]  /*4970*/  FMUL.FTZ R40, R65, R40 ;  /* 0x0000002841287220 */ /* 0x000fe20000410000 */
[----:B0-----:R-:W-:-:S03]  /*4980*/  FADD.FTZ R77, R77, 1 ;  /* 0x3f8000004d4d7421 */ /* 0x001fc60000010000 */
[----:B------:R-:W-:-:S03]  /*4990*/  FFMA.FTZ R40, R75, R40, R82 ;  /* 0x000000284b287223 */ /* 0x000fc60000010052 */
[----:B------:R-:W0:Y:S01]  /*49a0*/  MUFU.RCP R77, R77 ;  /* 0x0000004d004d7308 */ /* 0x000e220000001000 */
[----:B------:R-:W-:Y:S01]  /*49b0*/  FADD.FTZ R35, R35, -R80 ;  /* 0x8000005023237221 */ /* 0x000fe20000010000 */
[----:B-1----:R-:W-:Y:S01]  /*49c0*/  FMUL.FTZ R79, R78, R79 ;  /* 0x0000004f4e4f7220 */ /* 0x002fe20000410000 */
[----:B------:R-:W-:Y:S02]  /*49d0*/  FMUL.FTZ R78, R40, -1.4426950216293334961 ;  /* 0xbfb8aa3b284e7820 */ /* 0x000fe40000410000 */
[----:B------:R-:W-:-:S04]  /*49e0*/  FMUL.FTZ R35, R65, R35 ;  /* 0x0000002341237220 */ /* 0x000fc80000410000 */
[----:B------:R-:W1:Y:S01]  /*49f0*/  MUFU.EX2 R78, R78 ;  /* 0x0000004e004e7308 */ /* 0x000e620000000800 */
[----:B------:R-:W-:Y:S01]  /*4a00*/  FFMA.FTZ R35, R0, R35, R81 ;  /* 0x0000002300237223 */ /* 0x000fe20000010051 */
[----:B0-----:R-:W-:-:S03]  /*4a10*/  FMUL.FTZ R77, R41, R77 ;  /* 0x0000004d294d7220 */ /* 0x001fc60000410000 */
[----:B------:R-:W-:Y:S01]  /*4a20*/  FMUL.FTZ R41, R35, -1.4426950216293334961 ;  /* 0xbfb8aa3b23297820 */ /* 0x000fe20000410000 */
[----:B------:R-:W-:Y:S05]  /*4a30*/  STL [R1+0x18], R140 ;  /* 0x0000188c01007387 */ /* 0x000fea0000100800 */
[----:B------:R-:W0:Y:S01]  /*4a40*/  MUFU.EX2 R41, R41 ;  /* 0x0000002900297308 */ /* 0x000e220000000800 */
[----:B------:R-:W-:Y:S04]  /*4a50*/  STL [R1+0x14], R139 ;  /* 0x0000148b01007387 */ /* 0x000fe80000100800 */
[----:B------:R-:W-:Y:S04]  /*4a60*/  STL [R1+0x10], R79 ;  /* 0x0000104f01007387 */ /* 0x000fe80000100800 */
[----:B------:R1:W-:Y:S02]  /*4a70*/  STL [R1+0xc], R77 ;  /* 0x00000c4d01007387 */ /* 0x0003e40000100800 */
[----:B-1----:R-:W-:-:S06]  /*4a80*/  FADD.FTZ R77, R78, 1 ;  /* 0x3f8000004e4d7421 */ /* 0x002fcc0000010000 */
[----:B------:R-:W1:Y:S01]  /*4a90*/  MUFU.RCP R77, R77 ;  /* 0x0000004d004d7308 */ /* 0x000e620000001000 */
[----:B0-----:R-:W-:Y:S01]  /*4aa0*/  FADD.FTZ R41, R41, 1 ;  /* 0x3f80000029297421 */ /* 0x001fe20000010000 */
[----:B------:R-:W-:-:S04]  /*4ab0*/  FADD.FTZ R34, R34, -R80 ;  /* 0x8000005022227221 */ /* 0x000fc80000010000 */
[----:B------:R-:W-:Y:S02]  /*4ac0*/  FMUL.FTZ R34, R65, R34 ;  /* 0x0000002241227220 */ /* 0x000fe40000410000 */
[----:B------:R-:W0:Y:S02]  /*4ad0*/  MUFU.RCP R41, R41 ;  /* 0x0000002900297308 */ /* 0x000e240000001000 */
[----:B------:R-:W-:Y:S01]  /*4ae0*/  FFMA.FTZ R34, R74, R34, R83 ;  /* 0x000000224a227223 */ /* 0x000fe20000010053 */
[----:B-1----:R-:W-:Y:S01]  /*4af0*/  FMUL.FTZ R78, R40, R77 ;  /* 0x0000004d284e7220 */ /* 0x002fe20000410000 */
[----:B------:R-:W-:Y:S02]  /*4b00*/  FADD.FTZ R77, R33, -R80 ;  /* 0x80000050214d7221 */ /* 0x000fe40000010000 */
[----:B------:R-:W-:Y:S02]  /*4b10*/  FMUL.FTZ R40, R34, -1.4426950216293334961 ;  /* 0xbfb8aa3b22287820 */ /* 0x000fe40000410000 */
[----:B------:R-:W-:-:S02]  /*4b20*/  FMUL.FTZ R77, R65, R77 ;  /* 0x0000004d414d7220 */ /* 0x000fc40000410000 */
[----:B------:R0:W1:Y:S02]  /*4b30*/  MUFU.EX2 R33, R40 ;  /* 0x0000002800217308 */ /* 0x0000640000000800 */
[----:B------:R-:W-:Y:S01]  /*4b40*/  FFMA.FTZ R165, R76, R77, R66 ;  /* 0x0000004d4ca57223 */ /* 0x000fe20000010042 */
[----:B0-----:R-:W-:-:S03]  /*4b50*/  FMUL.FTZ R40, R35, R41 ;  /* 0x0000002923287220 */ /* 0x001fc60000410000 */
[----:B------:R-:W-:-:S06]  /*4b60*/  FMUL.FTZ R35, R165, -1.4426950216293334961 ;  /* 0xbfb8aa3ba5237820 */ /* 0x000fcc0000410000 */
[----:B------:R-:W0:Y:S01]  /*4b70*/  MUFU.EX2 R35, R35 ;  /* 0x0000002300237308 */ /* 0x000e220000000800 */
[----:B-1----:R-:W-:Y:S01]  /*4b80*/  FADD.FTZ R33, R33, 1 ;  /* 0x3f80000021217421 */ /* 0x002fe20000010000 */
[----:B------:R-:W-:-:S06]  /*4b90*/  FADD.FTZ R164, R32, -R80 ;  /* 0x8000005020a47221 */ /* 0x000fcc0000010000 */
[----:B------:R-:W1:Y:S01]  /*4ba0*/  MUFU.RCP R33, R33 ;  /* 0x0000002100217308 */ /* 0x000e620000001000 */
[----:B0-----:R-:W-:-:S07]  /*4bb0*/  FADD.FTZ R32, R35, 1 ;  /* 0x3f80000023207421 */ /* 0x001fce0000010000 */
[----:B------:R-:W0:Y:S01]  /*4bc0*/  MUFU.RCP R32, R32 ;  /* 0x0000002000207308 */ /* 0x000e220000001000 */
[----:B-1----:R-:W-:Y:S01]  /*4bd0*/  FMUL.FTZ R35, R34, R33 ;  /* 0x0000002122237220 */ /* 0x002fe20000410000 */
[----:B------:R-:W-:-:S04]  /*4be0*/  FADD.FTZ R34, R28, -R80 ;  /* 0x800000501c227221 */ /* 0x000fc80000010000 */
[----:B------:R-:W-:-:S04]  /*4bf0*/  FMUL.FTZ R34, R65, R34 ;  /* 0x0000002241227220 */ /* 0x000fc80000410000 */
[----:B------:R-:W-:Y:S01]  /*4c00*/  FFMA.FTZ R163, R0, R34, R81 ;  /* 0x0000002200a37223 */ /* 0x000fe20000010051 */
[----:B------:R-:W-:Y:S01]  /*4c10*/  FMUL.FTZ R164, R65, R164 ;  /* 0x000000a441a47220 */ /* 0x000fe20000410000 */
[----:B0-----:R-:W-:Y:S02]  /*4c20*/  FMUL.FTZ R165, R165, R32 ;  /* 0x00000020a5a57220 */ /* 0x001fe40000410000 */
[----:B------:R-:W-:Y:S01]  /*4c30*/  FMUL.FTZ R32, R163, -1.4426950216293334961 ;  /* 0xbfb8aa3ba3207820 */ /* 0x000fe20000410000 */
[----:B------:R-:W-:-:S05]  /*4c40*/  FFMA.FTZ R164, R75, R164, R82 ;  /* 0x000000a44ba47223 */ /* 0x000fca0000010052 */
[----:B------:R-:W0:Y:S01]  /*4c50*/  MUFU.EX2 R32, R32 ;  /* 0x0000002000207308 */ /* 0x000e220000000800 */
[----:B------:R-:W-:-:S07]  /*4c60*/  FMUL.FTZ R33, R164, -1.4426950216293334961 ;  /* 0xbfb8aa3ba4217820 */ /* 0x000fce0000410000 */
[----:B------:R-:W1:Y:S01]  /*4c70*/  MUFU.EX2 R28, R33 ;  /* 0x00000021001c7308 */ /* 0x000e620000000800 */
[----:B------:R-:W-:Y:S01]  /*4c80*/  FADD.FTZ R162, R27, -R80 ;  /* 0x800000501ba27221 */ /* 0x000fe20000010000 */
[----:B0-----:R-:W-:-:S06]  /*4c90*/  FADD.FTZ R27, R32, 1 ;  /* 0x3f800000201b7421 */ /* 0x001fcc0000010000 */
[----:B------:R-:W0:Y:S01]  /*4ca0*/  MUFU.RCP R27, R27 ;  /* 0x0000001b001b7308 */ /* 0x000e220000001000 */
[----:B-1----:R-:W-:Y:S01]  /*4cb0*/  FADD.FTZ R28, R28, 1 ;  /* 0x3f8000001c1c7421 */ /* 0x002fe20000010000 */
[----:B------:R-:W-:-:S06]  /*4cc0*/  FADD.FTZ R32, R26, -R80 ;  /* 0x800000501a207221 */ /* 0x000fcc0000010000 */
[----:B------:R-:W1:Y:S01]  /*4cd0*/  MUFU.RCP R28, R28 ;  /* 0x0000001c001c7308 */ /* 0x000e620000001000 */
[C---:B------:R-:W-:Y:S01]  /*4ce0*/  FMUL.FTZ R32, R65.reuse, R32 ;  /* 0x0000002041207220 */ /* 0x040fe20000410000 */
[----:B------:R-:W-:-:S03]  /*4cf0*/  FMUL.FTZ R162, R65, R162 ;  /* 0x000000a241a27220 */ /* 0x000fc60000410000 */
[----:B------:R-:W-:Y:S01]  /*4d00*/  FFMA.FTZ R161, R76, R32, R66 ;  /* 0x000000204ca17223 */ /* 0x000fe20000010042 */
[----:B------:R-:W-:Y:S01]  /*4d10*/  FFMA.FTZ R162, R74, R162, R83 ;  /* 0x000000a24aa27223 */ /* 0x000fe20000010053 */
[----:B0-----:R-:W-:Y:S02]  /*4d20*/  FMUL.FTZ R163, R163, R27 ;  /* 0x0000001ba3a37220 */ /* 0x001fe40000410000 */
[----:B------:R-:W-:-:S06]  /*4d30*/  FMUL.FTZ R27, R161, -1.4426950216293334961 ;  /* 0xbfb8aa3ba11b7820 */ /* 0x000fcc0000410000 */
[----:B------:R-:W0:Y:S01]  /*4d40*/  MUFU.EX2 R27, R27 ;  /* 0x0000001b001b7308 */ /* 0x000e220000000800 */
[----:B-1----:R-:W-:Y:S01]  /*4d50*/  FMUL.FTZ R164, R164, R28 ;  /* 0x0000001ca4a47220 */ /* 0x002fe20000410000 */
[----:B------:R-:W-:-:S06]  /*4d60*/  FMUL.FTZ R28, R162, -1.4426950216293334961 ;  /* 0xbfb8aa3ba21c7820 */ /* 0x000fcc0000410000 */
        /* <DEDUP_REMOVED lines=12> */
[----:B------:R-:W-:Y:S01]  /*4e30*/  FMUL.FTZ R25, R159, -1.4426950216293334961 ;  /* 0xbfb8aa3b9f197820 */ /* 0x000fe20000410000 */
[----:B-1----:R-:W-:Y:S01]  /*4e40*/  FMUL.FTZ R162, R162, R26 ;  /* 0x0000001aa2a27220 */ /* 0x002fe20000410000 */
[----:B------:R-:W-:-:S04]  /*4e50*/  FMUL.FTZ R26, R160, -1.4426950216293334961 ;  /* 0xbfb8aa3ba01a7820 */ /* 0x000fc80000410000 */
[----:B------:R-:W0:Y:S08]  /*4e60*/  MUFU.EX2 R25, R25 ;  /* 0x0000001900197308 */ /* 0x000e300000000800 */
[----:B------:R-:W1:Y:S01]  /*4e70*/  MUFU.EX2 R23, R26 ;  /* 0x0000001a00177308 */ /* 0x000e620000000800 */
[----:B------:R-:W-:Y:S01]  /*4e80*/  FADD.FTZ R158, R21, -R80 ;  /* 0x80000050159e7221 */ /* 0x000fe20000010000 */
[----:B0-----:R-:W-:Y:S01]  /*4e90*/  FADD.FTZ R21, R25, 1 ;  /* 0x3f80000019157421 */ /* 0x001fe20000010000 */
[----:B-1----:R-:W-:-:S05]  /*4ea0*/  FADD.FTZ R23, R23, 1 ;  /* 0x3f80000017177421 */ /* 0x002fca0000010000 */
[----:B------:R-:W0:Y:S01]  /*4eb0*/  MUFU.RCP R21, R21 ;  /* 0x0000001500157308 */ /* 0x000e220000001000 */
[----:B------:R-:W-:-:S07]  /*4ec0*/  FADD.FTZ R25, R20, -R80 ;  /* 0x8000005014197221 */ /* 0x000fce0000010000 */
        /* <DEDUP_REMOVED lines=21> */
[----:B0-----:R-:W-:-:S03]  /*5020*/  FMUL.FTZ R157, R157, R19 ;  /* 0x000000139d9d7220 */ /* 0x001fc60000410000 */
        /* <DEDUP_REMOVED lines=8> */
[----:B------:R-:W0:Y:S08]  /*50b0*/  MUFU.RCP R17, R17 ;  /* 0x0000001100117308 */ /* 0x000e300000001000 */
[----:B------:R-:W1:Y:S01]  /*50c0*/  MUFU.RCP R18, R18 ;  /* 0x0000001200127308 */ /* 0x000e620000001000 */
[----:B------:R-:W-:Y:S01]  /*50d0*/  FADD.FTZ R19, R16, -R80 ;  /* 0x8000005010137221 */ /* 0x000fe20000010000 */
[----:B------:R-:W-:-:S03]  /*50e0*/  FMUL.FTZ R154, R65, R154 ;  /* 0x0000009a419a7220 */ /* 0x000fc60000410000 */
[----:B------:R-:W-:Y:S01]  /*50f0*/  FMUL.FTZ R19, R65, R19 ;  /* 0x0000001341137220 */ /* 0x000fe20000410000 */
[----:B------:R-:W-:-:S03]  /*5100*/  FFMA.FTZ R154, R74, R154, R83 ;  /* 0x0000009a4a9a7223 */ /* 0x000fc60000010053 */
        /* <DEDUP_REMOVED lines=8> */
[----:B0-----:R-:W-:-:S06]  /*5190*/  FADD.FTZ R16, R16, 1 ;  /* 0x3f80000010107421 */ /* 0x001fcc0000010000 */
[----:B------:R-:W0:Y:S01]  /*51a0*/  MUFU.RCP R16, R16 ;  /* 0x0000001000107308 */ /* 0x000e220000001000 */
[----:B-1----:R-:W-:-:S07]  /*51b0*/  FADD.FTZ R15, R17, 1 ;  /* 0x3f800000110f7421 */ /* 0x002fce0000010000 */
[----:B------:R-:W1:Y:S01]  /*51c0*/  MUFU.RCP R15, R15 ;  /* 0x0000000f000f7308 */ /* 0x000e620000001000 */
[----:B------:R-:W-:Y:S01]  /*51d0*/  FMUL.FTZ R152, R65, R152 ;  /* 0x0000009841987220 */ /* 0x000fe20000410000 */
[----:B------:R-:W-:-:S03]  /*51e0*/  FADD.FTZ R17, R14, -R80 ;  /* 0x800000500e117221 */ /* 0x000fc60000010000 */
[----:B------:R-:W-:Y:S01]  /*51f0*/  FFMA.FTZ R152, R75, R152, R82 ;  /* 0x000000984b987223 */ /* 0x000fe20000010052 */
[----:B------:R-:W-:Y:S01]  /*5200*/  FMUL.FTZ R17, R65, R17 ;  /* 0x0000001141117220 */ /* 0x000fe20000410000 */
[----:B0-----:R-:W-:Y:S02]  /*5210*/  FMUL.FTZ R154, R154, R16 ;  /* 0x000000109a9a7220 */ /* 0x001fe40000410000 */
[----:B------:R-:W-:Y:S01]  /*5220*/  FMUL.FTZ R16, R152, -1.4426950216293334961 ;  /* 0xbfb8aa3b98107820 */ /* 0x000fe20000410000 */
[----:B------:R-:W-:-:S03]  /*5230*/  FFMA.FTZ R151, R0, R17, R81 ;  /* 0x0000001100977223 */ /* 0x000fc60000010051 */
        /* <DEDUP_REMOVED lines=8> */
[----:B------:R-:W-:-:S06]  /*52c0*/  FMUL.FTZ R150, R65, R150 ;  /* 0x0000009641967220 */ /* 0x000fcc0000410000 */
[----:B------:R-:W1:Y:S01]  /*52d0*/  MUFU.RCP R13, R13 ;  /* 0x0000000d000d7308 */ /* 0x000e620000001000 */
[----:B------:R-:W-:Y:S01]  /*52e0*/  FADD.FTZ R15, R12, -R80 ;  /* 0x800000500c0f7221 */ /* 0x000fe20000010000 */
[----:B------:R-:W-:-:S03]  /*52f0*/  FFMA.FTZ R150, R74, R150, R83 ;  /* 0x000000964a967223 */ /* 0x000fc60000010053 */
[----:B------:R-:W-:Y:S01]  /*5300*/  FMUL.FTZ R15, R65, R15 ;  /* 0x0000000f410f7220 */ /* 0x000fe20000410000 */
[----:B0-----:R-:W-:Y:S01]  /*5310*/  FMUL.FTZ R152, R152, R14 ;  /* 0x0000000e98987220 */ /* 0x001fe20000410000 */
[----:B------:R-:W-:Y:S02]  /*5320*/  FMUL.FTZ R14, R150, -1.4426950216293334961 ;  /* 0xbfb8aa3b960e7820 */ /* 0x000fe40000410000 */
[----:B------:R-:W-:Y:S02]  /*5330*/  FFMA.FTZ R149, R76, R15, R66 ;  /* 0x0000000f4c957223 */ /* 0x000fe40000010042 */
[----:B------:R-:W0:Y:S01]  /*5340*/  MUFU.EX2 R12, R14 ;  /* 0x0000000e000c7308 */ /* 0x000e220000000800 */
[----:B-1----:R-:W-:Y:S01]  /*5350*/  FMUL.FTZ R151, R151, R13 ;  /* 0x0000000d97977220 */ /* 0x002fe20000410000 */
[----:B------:R-:W-:-:S06]  /*5360*/  FMUL.FTZ R13, R149, -1.4426950216293334961 ;  /* 0xbfb8aa3b950d7820 */ /* 0x000fcc0000410000 */
[----:B------:R-:W1:Y:S01]  /*5370*/  MUFU.EX2 R13, R13 ;  /* 0x0000000d000d7308 */ /* 0x000e620000000800 */
[----:B0-----:R-:W-:Y:S01]  /*5380*/  FADD.FTZ R12, R12, 1 ;  /* 0x3f8000000c0c7421 */ /* 0x001fe20000010000 */
[----:B------:R-:W-:-:S06]  /*5390*/  FADD.FTZ R148, R11, -R80 ;  /* 0x800000500b947221 */ /* 0x000fcc0000010000 */
[----:B------:R-:W0:Y:S01]  /*53a0*/  MUFU.RCP R12, R12 ;  /* 0x0000000c000c7308 */ /* 0x000e220000001000 */
[----:B-1----:R-:W-:Y:S01]  /*53b0*/  FADD.FTZ R11, R13, 1 ;  /* 0x3f8000000d0b7421 */ /* 0x002fe20000010000 */
[----:B------:R-:W-:-:S06]  /*53c0*/  FMUL.FTZ R148, R65, R148 ;  /* 0x0000009441947220 */ /* 0x000fcc0000410000 */
[----:B------:R-:W1:Y:S01]  /*53d0*/  MUFU.RCP R11, R11 ;  /* 0x0000000b000b7308 */ /* 0x000e620000001000 */
[----:B------:R-:W-:Y:S01]  /*53e0*/  FFMA.FTZ R148, R75, R148, R82 ;  /* 0x000000944b947223 */ /* 0x000fe20000010052 */
[----:B------:R-:W-:Y:S01]  /*53f0*/  FADD.FTZ R13, R10, -R80 ;  /* 0x800000500a0d7221 */ /* 0x000fe20000010000 */
[----:B0-----:R-:W-:Y:S02]  /*5400*/  FMUL.FTZ R150, R150, R12 ;  /* 0x0000000c96967220 */ /* 0x001fe40000410000 */
[----:B------:R-:W-:Y:S01]  /*5410*/  FMUL.FTZ R12, R148, -1.4426950216293334961 ;  /* 0xbfb8aa3b940c7820 */ /* 0x000fe20000410000 */
[----:B------:R-:W-:-:S03]  /*5420*/  FMUL.FTZ R13, R65, R13 ;  /* 0x0000000d410d7220 */ /* 0x000fc60000410000 */
[----:B------:R-:W0:Y:S01]  /*5430*/  MUFU.EX2 R10, R12 ;  /* 0x0000000c000a7308 */ /* 0x000e220000000800 */
[----:B------:R-:W-:Y:S01]  /*5440*/  FFMA.FTZ R147, R0, R13, R81 ;  /* 0x0000000d00937223 */ /* 0x000fe20000010051 */
[----:B-1----:R-:W-:-:S03]  /*5450*/  FMUL.FTZ R149, R149, R11 ;  /* 0x0000000b95957220 */ /* 0x002fc60000410000 */
[----:B------:R-:W-:-:S06]  /*5460*/  FMUL.FTZ R11, R147, -1.4426950216293334961 ;  /* 0xbfb8aa3b930b7820 */ /* 0x000fcc0000410000 */
[----:B------:R-:W1:Y:S01]  /*5470*/  MUFU.EX2 R11, R11 ;  /* 0x0000000b000b7308 */ /* 0x000e620000000800 */
[----:B0-----:R-:W-:Y:S01]  /*5480*/  FADD.FTZ R10, R10, 1 ;  /* 0x3f8000000a0a7421 */ /* 0x001fe20000010000 */
[----:B------:R-:W-:-:S06]  /*5490*/  FADD.FTZ R146, R9, -R80 ;  /* 0x8000005009927221 */ /* 0x000fcc0000010000 */
[----:B------:R-:W0:Y:S01]  /*54a0*/  MUFU.RCP R10, R10 ;  /* 0x0000000a000a7308 */ /* 0x000e220000001000 */
[----:B------:R-:W-:Y:S01]  /*54b0*/  FMUL.FTZ R146, R65, R146 ;  /* 0x0000009241927220 */ /* 0x000fe20000410000 */
[----:B-1----:R-:W-:-:S03]  /*54c0*/  FADD.FTZ R9, R11, 1 ;  /* 0x3f8000000b097421 */ /* 0x002fc60000010000 */
[----:B------:R-:W-:-:S03]  /*54d0*/  FFMA.FTZ R146, R74, R146, R83 ;  /* 0x000000924a927223 */ /* 0x000fc60000010053 */
[----:B------:R-:W1:Y:S01]  /*54e0*/  MUFU.RCP R9, R9 ;  /* 0x0000000900097308 */ /* 0x000e620000001000 */
[----:B------:R-:W-:Y:S01]  /*54f0*/  FADD.FTZ R11, R8, -R80 ;  /* 0x80000050080b7221 */ /* 0x000fe20000010000 */
[----:B0-----:R-:W-:Y:S01]  /*5500*/  FMUL.FTZ R148, R148, R10 ;  /* 0x0000000a94947220 */ /* 0x001fe20000410000 */
[----:B------:R-:W-:Y:S02]  /*5510*/  FMUL.FTZ R10, R146, -1.4426950216293334961 ;  /* 0xbfb8aa3b920a7820 */ /* 0x000fe40000410000 */
        /* <DEDUP_REMOVED lines=29> */
[----:B0-----:R-:W-:Y:S01]  /*56f0*/  FMUL.FTZ R144, R144, R6 ;  /* 0x0000000690907220 */ /* 0x001fe20000410000 */
[----:B------:R-:W-:Y:S01]  /*5700*/  FMUL.FTZ R6, R142, -1.4426950216293334961 ;  /* 0xbfb8aa3b8e067820 */ /* 0x000fe20000410000 */
[----:B------:R-:W-:-:S05]  /*5710*/  FADD.FTZ R7, R4, -R80 ;  /* 0x8000005004077221 */ /* 0x000fca0000010000 */
[----:B------:R-:W0:Y:S01]  /*5720*/  MUFU.EX2 R4, R6 ;  /* 0x0000000600047308 */ /* 0x000e220000000800 */
[----:B------:R-:W-:-:S04]  /*5730*/  FMUL.FTZ R7, R65, R7 ;  /* 0x0000000741077220 */ /* 0x000fc80000410000 */
[----:B------:R-:W-:Y:S01]  /*5740*/  FFMA.FTZ R141, R76, R7, R66 ;  /* 0x000000074c8d7223 */ /* 0x000fe20000010042 */
[----:B-1----:R-:W-:-:S03]  /*5750*/  FMUL.FTZ R143, R143, R5 ;  /* 0x000000058f8f7220 */ /* 0x002fc60000410000 */
[----:B------:R-:W-:-:S06]  /*5760*/  FMUL.FTZ R5, R141, -1.4426950216293334961 ;  /* 0xbfb8aa3b8d057820 */ /* 0x000fcc0000410000 */
[----:B------:R-:W1:Y:S01]  /*5770*/  MUFU.EX2 R5, R5 ;  /* 0x0000000500057308 */ /* 0x000e620000000800 */
[----:B0-----:R-:W-:Y:S01]  /*5780*/  FADD.FTZ R4, R4, 1 ;  /* 0x3f80000004047421 */ /* 0x001fe20000010000 */
[----:B------:R-:W-:-:S06]  /*5790*/  FADD.FTZ R140, R3, -R80 ;  /* 0x80000050038c7221 */ /* 0x000fcc0000010000 */
[----:B------:R-:W0:Y:S01]  /*57a0*/  MUFU.RCP R4, R4 ;  /* 0x0000000400047308 */ /* 0x000e220000001000 */
[----:B------:R-:W-:-:S04]  /*57b0*/  FMUL.FTZ R140, R65, R140 ;  /* 0x0000008c418c7220 */ /* 0x000fc80000410000 */
[----:B------:R-:W-:Y:S01]  /*57c0*/  FFMA.FTZ R140, R75, R140, R82 ;  /* 0x0000008c4b8c7223 */ /* 0x000fe20000010052 */
[----:B-1----:R-:W-:Y:S01]  /*57d0*/  FADD.FTZ R3, R5, 1 ;  /* 0x3f80000005037421 */ /* 0x002fe20000010000 */
[----:B------:R-:W-:-:S04]  /*57e0*/  FADD.FTZ R5, R2, -R80 ;  /* 0x8000005002057221 */ /* 0x000fc80000010000 */
[----:B------:R-:W-:Y:S01]  /*57f0*/  FMUL.FTZ R5, R65, R5 ;  /* 0x0000000541057220 */ /* 0x000fe20000410000 */
[----:B0-----:R-:W-:Y:S01]  /*5800*/  FMUL.FTZ R142, R142, R4 ;  /* 0x000000048e8e7220 */ /* 0x001fe20000410000 */
[----:B------:R-:W-:Y:S02]  /*5810*/  FMUL.FTZ R4, R140, -1.4426950216293334961 ;  /* 0xbfb8aa3b8c047820 */ /* 0x000fe40000410000 */
[----:B------:R-:W-:Y:S02]  /*5820*/  FFMA.FTZ R139, R0, R5, R81 ;  /* 0x00000005008b7223 */ /* 0x000fe40000010051 */
[----:B------:R0:W1:Y:S02]  /*5830*/  MUFU.EX2 R2, R4 ;  /* 0x0000000400027308 */ /* 0x0000640000000800 */
[----:B0-----:R-:W-:-:S06]  /*5840*/  FMUL.FTZ R4, R139, -1.4426950216293334961 ;  /* 0xbfb8aa3b8b047820 */ /* 0x001fcc0000410000 */
[----:B------:R-:W0:Y:S08]  /*5850*/  MUFU.RCP R3, R3 ;  /* 0x0000000300037308 */ /* 0x000e300000001000 */
[----:B------:R-:W2:Y:S01]  /*5860*/  MUFU.EX2 R4, R4 ;  /* 0x0000000400047308 */ /* 0x000ea20000000800 */
[----:B-1----:R-:W-:Y:S01]  /*5870*/  FADD.FTZ R2, R2, 1 ;  /* 0x3f80000002027421 */ /* 0x002fe20000010000 */
[----:B0-----:R-:W-:-:S06]  /*5880*/  FMUL.FTZ R141, R141, R3 ;  /* 0x000000038d8d7220 */ /* 0x001fcc0000410000 */
[----:B------:R0:W1:Y:S01]  /*5890*/  MUFU.RCP R3, R2 ;  /* 0x0000000200037308 */ /* 0x0000620000001000 */
[----:B--2---:R-:W-:Y:S01]  /*58a0*/  FADD.FTZ R4, R4, 1 ;  /* 0x3f80000004047421 */ /* 0x004fe20000010000 */
[----:B0-----:R-:W-:-:S06]  /*58b0*/  FADD.FTZ R2, R68, -R80 ;  /* 0x8000005044027221 */ /* 0x001fcc0000010000 */
[----:B------:R-:W0:Y:S01]  /*58c0*/  MUFU.RCP R4, R4 ;  /* 0x0000000400047308 */ /* 0x000e220000001000 */
[----:B------:R-:W-:Y:S01]  /*58d0*/  FMUL.FTZ R2, R65, R2 ;  /* 0x0000000241027220 */ /* 0x000fe20000410000 */
[----:B------:R-:W-:-:S03]  /*58e0*/  FADD.FTZ R64, R64, -R80 ;  /* 0x8000005040407221 */ /* 0x000fc60000010000 */
[----:B------:R-:W-:Y:S01]  /*58f0*/  FFMA.FTZ R2, R74, R2, R83 ;  /* 0x000000024a027223 */ /* 0x000fe20000010053 */
[----:B-1----:R-:W-:Y:S01]  /*5900*/  FMUL.FTZ R140, R140, R3 ;  /* 0x000000038c8c7220 */ /* 0x002fe20000410000 */
[----:B------:R-:W-:Y:S02]  /*5910*/  FMUL.FTZ R3, R65, R64 ;  /* 0x0000004041037220 */ /* 0x000fe40000410000 */
[----:B------:R-:W-:Y:S02]  /*5920*/  FMUL.FTZ R5, R2, -1.4426950216293334961 ;  /* 0xbfb8aa3b02057820 */ /* 0x000fe40000410000 */
[----:B------:R-:W-:-:S04]  /*5930*/  FFMA.FTZ R3, R76, R3, R66 ;  /* 0x000000034c037223 */ /* 0x000fc80000010042 */
[----:B------:R-:W1:Y:S01]  /*5940*/  MUFU.EX2 R5, R5 ;  /* 0x0000000500057308 */ /* 0x000e620000000800 */
[----:B0-----:R-:W-:Y:S01]  /*5950*/  FMUL.FTZ R139, R139, R4 ;  /* 0x000000048b8b7220 */ /* 0x001fe20000410000 */
[----:B------:R-:W-:-:S06]  /*5960*/  FMUL.FTZ R4, R3, -1.4426950216293334961 ;  /* 0xbfb8aa3b03047820 */ /* 0x000fcc0000410000 */
[----:B------:R-:W0:Y:S01]  /*5970*/  MUFU.EX2 R4, R4 ;  /* 0x0000000400047308 */ /* 0x000e220000000800 */
[----:B------:R-:W-:Y:S01]  /*5980*/  FADD.FTZ R6, R69, -R80 ;  /* 0x8000005045067221 */ /* 0x000fe20000010000 */
[----:B-1----:R-:W-:-:S03]  /*5990*/  FADD.FTZ R5, R5, 1 ;  /* 0x3f80000005057421 */ /* 0x002fc60000010000 */
[----:B------:R-:W-:-:S03]  /*59a0*/  FMUL.FTZ R6, R65, R6 ;  /* 0x0000000641067220 */ /* 0x000fc60000410000 */
[----:B------:R-:W1:Y:S01]  /*59b0*/  MUFU.RCP R5, R5 ;  /* 0x0000000500057308 */ /* 0x000e620000001000 */
[----:B0-----:R-:W-:Y:S01]  /*59c0*/  FADD.FTZ R7, R4, 1 ;  /* 0x3f80000004077421 */ /* 0x001fe20000010000 */
[----:B------:R-:W-:-:S06]  /*59d0*/  FFMA.FTZ R4, R75, R6, R82 ;  /* 0x000000064b047223 */ /* 0x000fcc0000010052 */
[----:B------:R0:W2:Y:S01]  /*59e0*/  MUFU.RCP R6, R7 ;  /* 0x0000000700067308 */ /* 0x0000a20000001000 */
[----:B------:R-:W-:Y:S01]  /*59f0*/  FADD.FTZ R67, R67, -R80 ;  /* 0x8000005043437221 */ /* 0x000fe20000010000 */
[----:B0-----:R-:W-:Y:S01]  /*5a00*/  FMUL.FTZ R7, R4, -1.4426950216293334961 ;  /* 0xbfb8aa3b04077820 */ /* 0x001fe20000410000 */
[----:B-1----:R-:W-:Y:S02]  /*5a10*/  FMUL.FTZ R2, R2, R5 ;  /* 0x0000000502027220 */ /* 0x002fe40000410000 */
[----:B------:R-:W-:-:S03]  /*5a20*/  FMUL.FTZ R5, R65, R67 ;  /* 0x0000004341057220 */ /* 0x000fc60000410000 */
[----:B------:R-:W0:Y:S01]  /*5a30*/  MUFU.EX2 R7, R7 ;  /* 0x0000000700077308 */ /* 0x000e220000000800 */
[----:B------:R-:W-:Y:S01]  /*5a40*/  FFMA.FTZ R5, R0, R5, R81 ;  /* 0x0000000500057223 */ /* 0x000fe20000010051 */
[----:B--2---:R-:W-:-:S03]  /*5a50*/  FMUL.FTZ R3, R3, R6 ;  /* 0x0000000603037220 */ /* 0x004fc60000410000 */
[----:B------:R-:W-:-:S06]  /*5a60*/  FMUL.FTZ R6, R5, -1.4426950216293334961 ;  /* 0xbfb8aa3b05067820 */ /* 0x000fcc0000410000 */
[----:B------:R-:W1:Y:S01]  /*5a70*/  MUFU.EX2 R6, R6 ;  /* 0x0000000600067308 */ /* 0x000e620000000800 */
[----:B------:R-:W-:Y:S01]  /*5a80*/  FADD.FTZ R8, R100, -R80 ;  /* 0x8000005064087221 */ /* 0x000fe20000010000 */
[----:B0-----:R-:W-:-:S03]  /*5a90*/  FADD.FTZ R7, R7, 1 ;  /* 0x3f80000007077421 */ /* 0x001fc60000010000 */
[----:B------:R-:W-:-:S03]  /*5aa0*/  FMUL.FTZ R8, R65, R8 ;  /* 0x0000000841087220 */ /* 0x000fc60000410000 */
[----:B------:R-:W0:Y:S01]  /*5ab0*/  MUFU.RCP R7, R7 ;  /* 0x0000000700077308 */ /* 0x000e220000001000 */
[----:B-1----:R-:W-:Y:S01]  /*5ac0*/  FADD.FTZ R9, R6, 1 ;  /* 0x3f80000006097421 */ /* 0x002fe20000010000 */
[----:B------:R-:W-:-:S06]  /*5ad0*/  FFMA.FTZ R6, R74, R8, R83 ;  /* 0x000000084a067223 */ /* 0x000fcc0000010053 */
[----:B------:R1:W2:Y:S01]  /*5ae0*/  MUFU.RCP R8, R9 ;  /* 0x0000000900087308 */ /* 0x0002a20000001000 */
[----:B------:R-:W-:Y:S01]  /*5af0*/  FADD.FTZ R70, R70, -R80 ;  /* 0x8000005046467221 */ /* 0x000fe20000010000 */
[----:B0-----:R-:W-:Y:S01]  /*5b00*/  FMUL.FTZ R4, R4, R7 ;  /* 0x0000000704047220 */ /* 0x001fe20000410000 */
[----:B-1----:R-:W-:Y:S02]  /*5b10*/  FMUL.FTZ R9, R6, -1.4426950216293334961 ;  /* 0xbfb8aa3b06097820 */ /* 0x002fe40000410000 */
[----:B------:R-:W-:-:S04]  /*5b20*/  FMUL.FTZ R7, R65, R70 ;  /* 0x0000004641077220 */ /* 0x000fc80000410000 */
[----:B------:R-:W-:Y:S01]  /*5b30*/  FFMA.FTZ R7, R76, R7, R66 ;  /* 0x000000074c077223 */ /* 0x000fe20000010042 */
[----:B------:R-:W0:Y:S01]  /*5b40*/  MUFU.EX2 R9, R9 ;  /* 0x0000000900097308 */ /* 0x000e220000000800 */
[----:B--2---:R-:W-:Y:S02]  /*5b50*/  FMUL.FTZ R5, R5, R8 ;  /* 0x0000000805057220 */ /* 0x004fe40000410000 */
        /* <DEDUP_REMOVED lines=10> */
[----:B-1----:R-:W-:Y:S01]  /*5c00*/  FMUL.FTZ R11, R8, -1.4426950216293334961 ;  /* 0xbfb8aa3b080b7820 */ /* 0x002fe20000410000 */
[----:B0-----:R-:W-:Y:S02]  /*5c10*/  FMUL.FTZ R6, R6, R9 ;  /* 0x0000000906067220 */ /* 0x001fe40000410000 */
        /* <DEDUP_REMOVED lines=150> */
[----:B------:R-:W-:Y:S04]  /*6580*/  STL [R1+0x8], R78 ;  /* 0x0000084e01007387 */ /* 0x000fe80000100800 */
[----:B------:R-:W-:Y:S01]  /*6590*/  STL [R1+0x4], R40 ;  /* 0x0000042801007387 */ /* 0x000fe20000100800 */
[----:B0-----:R-:W-:-:S03]  /*65a0*/  FADD.FTZ R34, R34, 1 ;  /* 0x3f80000022227421 */ /* 0x001fc60000010000 */
[----:B------:R0:W-:Y:S03]  /*65b0*/  STL [R1], R35 ;  /* 0x0000002301007387 */ /* 0x0001e60000100800 */
[----:B------:R-:W2:Y:S01]  /*65c0*/  MUFU.RCP R34, R34 ;  /* 0x0000002200227308 */ /* 0x000ea20000001000 */
[----:B0-----:R-:W-:Y:S01]  /*65d0*/  FADD.FTZ R35, R119, -R80 ;  /* 0x8000005077237221 */ /* 0x001fe20000010000 */
[----:B-1----:R-:W-:-:S03]  /*65e0*/  FADD.FTZ R40, R33, 1 ;  /* 0x3f80000021287421 */ /* 0x002fc60000010000 */
[----:B------:R-:W-:-:S04]  /*65f0*/  FMUL.FTZ R35, R65, R35 ;  /* 0x0000002341237220 */ /* 0x000fc80000410000 */
[----:B------:R-:W-:Y:S02]  /*6600*/  FFMA.FTZ R33, R75, R35, R82 ;  /* 0x000000234b217223 */ /* 0x000fe40000010052 */
[----:B------:R0:W1:Y:S01]  /*6610*/  MUFU.RCP R35, R40 ;  /* 0x0000002800237308 */ /* 0x0000620000001000 */
[----:B------:R-:W-:Y:S01]  /*6620*/  FADD.FTZ R118, R118, -R80 ;  /* 0x8000005076767221 */ /* 0x000fe20000010000 */
[----:B--2---:R-:W-:-:S03]  /*6630*/  FMUL.FTZ R28, R28, R34 ;  /* 0x000000221c1c7220 */ /* 0x004fc60000410000 */
[----:B------:R-:W-:Y:S01]  /*6640*/  FMUL.FTZ R34, R65, R118 ;  /* 0x0000007641227220 */ /* 0x000fe20000410000 */
[----:B0-----:R-:W-:-:S03]  /*6650*/  FMUL.FTZ R40, R33, -1.4426950216293334961 ;  /* 0xbfb8aa3b21287820 */ /* 0x001fc60000410000 */
[----:B------:R-:W-:-:S03]  /*6660*/  FFMA.FTZ R34, R0, R34, R81 ;  /* 0x0000002200227223 */ /* 0x000fc60000010051 */
[----:B------:R-:W0:Y:S01]  /*6670*/  MUFU.EX2 R40, R40 ;  /* 0x0000002800287308 */ /* 0x000e220000000800 */
[----:B-1----:R-:W-:Y:S01]  /*6680*/  FMUL.FTZ R32, R32, R35 ;  /* 0x0000002320207220 */ /* 0x002fe20000410000 */
        /* <DEDUP_REMOVED lines=139> */
[----:B0-----:R-:W-:-:S05]  /*6f40*/  FMUL.FTZ R84, R84, R87 ;  /* 0x0000005754547220 */ /* 0x001fca0000410000 */
[----:B------:R-:W0:Y:S01]  /*6f50*/  MUFU.EX2 R89, R89 ;  /* 0x0000005900597308 */ /* 0x000e220000000800 */
[----:B------:R-:W-:Y:S01]  /*6f60*/  FMUL.FTZ R87, R65, R90 ;  /* 0x0000005a41577220 */ /* 0x000fe20000410000 */
[----:B--2---:R-:W-:-:S03]  /*6f70*/  FMUL.FTZ R85, R85, R88 ;  /* 0x0000005855557220 */ /* 0x004fc60000410000 */
[----:B------:R-:W-:-:S04]  /*6f80*/  FFMA.FTZ R87, R76, R87, R66 ;  /* 0x000000574c577223 */ /* 0x000fc80000010042 */
[----:B------:R-:W-:-:S06]  /*6f90*/  FMUL.FTZ R88, R87, -1.4426950216293334961 ;  /* 0xbfb8aa3b57587820 */ /* 0x000fcc0000410000 */
[----:B------:R-:W1:Y:S01]  /*6fa0*/  MUFU.EX2 R88, R88 ;  /* 0x0000005800587308 */ /* 0x000e620000000800 */
[----:B0-----:R-:W-:-:S07]  /*6fb0*/  FADD.FTZ R89, R89, 1 ;  /* 0x3f80000059597421 */ /* 0x001fce0000010000 */
[----:B------:R-:W0:Y:S01]  /*6fc0*/  MUFU.RCP R89, R89 ;  /* 0x0000005900597308 */ /* 0x000e220000001000 */
[----:B------:R-:W-:-:S04]  /*6fd0*/  FADD.FTZ R90, R131, -R80 ;  /* 0x80000050835a7221 */ /* 0x000fc80000010000 */
[----:B------:R-:W-:Y:S01]  /*6fe0*/  FMUL.FTZ R90, R65, R90 ;  /* 0x0000005a415a7220 */ /* 0x000fe20000410000 */
[----:B-1----:R-:W-:-:S03]  /*6ff0*/  FADD.FTZ R100, R88, 1 ;  /* 0x3f80000058647421 */ /* 0x002fc60000010000 */
[----:B------:R-:W-:Y:S02]  /*7000*/  FFMA.FTZ R88, R75, R90, R82 ;  /* 0x0000005a4b587223 */ /* 0x000fe40000010052 */
[----:B------:R1:W2:Y:S01]  /*7010*/  MUFU.RCP R90, R100 ;  /* 0x00000064005a7308 */ /* 0x0002a20000001000 */
[----:B0-----:R-:W-:Y:S01]  /*7020*/  FMUL.FTZ R86, R86, R89 ;  /* 0x0000005956567220 */ /* 0x001fe20000410000 */
[----:B------:R-:W-:Y:S01]  /*7030*/  FMUL.FTZ R89, R88, -1.4426950216293334961 ;  /* 0xbfb8aa3b58597820 */ /* 0x000fe20000410000 */
[----:B-1----:R-:W-:-:S05]  /*7040*/  FADD.FTZ R100, R91, -R80 ;  /* 0x800000505b647221 */ /* 0x002fca0000010000 */
[----:B------:R0:W1:Y:S01]  /*7050*/  MUFU.EX2 R91, R89 ;  /* 0x00000059005b7308 */ /* 0x0000620000000800 */
[----:B------:R3:W-:Y:S01]  /*7060*/  STL [R1+0x114], R165 ;  /* 0x000114a501007387 */ /* 0x0007e20000100800 */
[----:B0-----:R-:W-:-:S03]  /*7070*/  FMUL.FTZ R89, R65, R100 ;  /* 0x0000006441597220 */ /* 0x001fc60000410000 */
[----:B---3--:R-:W3:Y:S04]  /*7080*/  LDL.LU R165, [R1+0x48] ;  /* 0x0000480001a57983 */ /* 0x008ee80000300800 */
[----:B------:R0:W-:Y:S01]  /*7090*/  STL [R1+0x118], R164 ;  /* 0x000118a401007387 */ /* 0x0001e20000100800 */
[----:B------:R-:W-:Y:S01]  /*70a0*/  FFMA.FTZ R89, R0, R89, R81 ;  /* 0x0000005900597223 */ /* 0x000fe20000010051 */
[----:B--2---:R-:W-:Y:S02]  /*70b0*/  FMUL.FTZ R87, R87, R90 ;  /* 0x0000005a57577220 */ /* 0x004fe40000410000 */
[----:B0-----:R-:W2:Y:S04]  /*70c0*/  LDL.LU R164, [R1+0x44] ;  /* 0x0000440001a47983 */ /* 0x001ea80000300800 */
[----:B------:R0:W-:Y:S01]  /*70d0*/  STL [R1+0x11c], R163 ;  /* 0x00011ca301007387 */ /* 0x0001e20000100800 */
[----:B------:R-:W-:-:S03]  /*70e0*/  FMUL.FTZ R90, R89, -1.4426950216293334961 ;  /* 0xbfb8aa3b595a7820 */ /* 0x000fc60000410000 */
[----:B0-----:R-:W4:Y:S04]  /*70f0*/  LDL.LU R163, [R1+0x40] ;  /* 0x0000400001a37983 */ /* 0x001f280000300800 */
[----:B------:R-:W3:Y:S04]  /*7100*/  LDL.LU R102, [R1+0x34] ;  /* 0x0000340001667983 */ /* 0x000ee80000300800 */
[----:B------:R-:W2:Y:S04]  /*7110*/  LDL.LU R103, [R1+0x30] ;  /* 0x0000300001677983 */ /* 0x000ea80000300800 */
[----:B------:R-:W4:Y:S04]  /*7120*/  LDL.LU R105, [R1+0x38] ;  /* 0x0000380001697983 */ /* 0x000f280000300800 */
[----:B------:R-:W3:Y:S01]  /*7130*/  LDL.LU R104, [R1+0x2c] ;  /* 0x00002c0001687983 */ /* 0x000ee20000300800 */
[----:B-1----:R-:W-:Y:S01]  /*7140*/  FADD.FTZ R91, R91, 1 ;  /* 0x3f8000005b5b7421 */ /* 0x002fe20000010000 */
[----:B------:R-:W0:Y:S02]  /*7150*/  MUFU.EX2 R90, R90 ;  /* 0x0000005a005a7308 */ /* 0x000e240000000800 */
[----:B------:R-:W4:Y:S06]  /*7160*/  LDL.LU R107, [R1+0x3c] ;  /* 0x00003c00016b7983 */ /* 0x000f2c0000300800 */
[----:B------:R-:W1:Y:S01]  /*7170*/  MUFU.RCP R91, R91 ;  /* 0x0000005b005b7308 */ /* 0x000e620000001000 */
[----:B------:R-:W-:-:S04]  /*7180*/  FADD.FTZ R100, R132, -R80 ;  /* 0x8000005084647221 */ /* 0x000fc80000010000 */
[----:B------:R-:W-:Y:S01]  /*7190*/  FMUL.FTZ R100, R65, R100 ;  /* 0x0000006441647220 */ /* 0x000fe20000410000 */
[----:B0-----:R-:W-:-:S03]  /*71a0*/  FADD.FTZ R101, R90, 1 ;  /* 0x3f8000005a657421 */ /* 0x001fc60000010000 */
[----:B------:R-:W-:Y:S02]  /*71b0*/  FFMA.FTZ R90, R74, R100, R83 ;  /* 0x000000644a5a7223 */ /* 0x000fe40000010053 */
[----:B------:R0:W-:Y:S01]  /*71c0*/  MUFU.RCP R100, R101 ;  /* 0x0000006500647308 */ /* 0x0001e20000001000 */
[----:B-1----:R-:W-:Y:S01]  /*71d0*/  FMUL.FTZ R88, R88, R91 ;  /* 0x0000005b58587220 */ /* 0x002fe20000410000 */
[----:B------:R-:W-:Y:S01]  /*71e0*/  FMUL.FTZ R91, R90, -1.4426950216293334961 ;  /* 0xbfb8aa3b5a5b7820 */ /* 0x000fe20000410000 */
[----:B0-----:R-:W-:-:S05]  /*71f0*/  FADD.FTZ R101, R92, -R80 ;  /* 0x800000505c657221 */ /* 0x001fca0000010000 */
[----:B------:R0:W1:Y:S02]  /*7200*/  MUFU.EX2 R92, R91 ;  /* 0x0000005b005c7308 */ /* 0x0000640000000800 */
[----:B0-----:R-:W-:-:S04]  /*7210*/  FMUL.FTZ R91, R65, R101 ;  /* 0x00000065415b7220 */ /* 0x001fc80000410000 */
[----:B------:R-:W-:-:S04]  /*7220*/  FFMA.FTZ R91, R76, R91, R66 ;  /* 0x0000005b4c5b7223 */ /* 0x000fc80000010042 */
[----:B------:R-:W-:Y:S01]  /*7230*/  FMUL.FTZ R101, R91, -1.4426950216293334961 ;  /* 0xbfb8aa3b5b657820 */ /* 0x000fe20000410000 */
[----:B-1----:R-:W-:Y:S01]  /*7240*/  FADD.FTZ R92, R92, 1 ;  /* 0x3f8000005c5c7421 */ /* 0x002fe20000010000 */
[----:B------:R-:W-:-:S04]  /*7250*/  FMUL.FTZ R89, R89, R100 ;  /* 0x0000006459597220 */ /* 0x000fc80000410000 */
[----:B------:R-:W0:Y:S01]  /*7260*/  MUFU.EX2 R101, R101 ;  /* 0x0000006500657308 */ /* 0x000e220000000800 */
[----:B------:R-:W-:-:S07]  /*7270*/  FADD.FTZ R120, R133, -R80 ;  /* 0x8000005085787221 */ /* 0x000fce0000010000 */
[----:B------:R0:W1:Y:S01]  /*7280*/  MUFU.RCP R100, R92 ;  /* 0x0000005c00647308 */ /* 0x0000620000001000 */
[----:B------:R-:W-:-:S04]  /*7290*/  FMUL.FTZ R120, R65, R120 ;  /* 0x0000007841787220 */ /* 0x000fc80000410000 */
[----:B------:R-:W-:Y:S01]  /*72a0*/  FFMA.FTZ R120, R75, R120, R82 ;  /* 0x000000784b787223 */ /* 0x000fe20000010052 */
[----:B0-----:R-:W-:Y:S01]  /*72b0*/  FADD.FTZ R92, R101, 1 ;  /* 0x3f800000655c7421 */ /* 0x001fe20000010000 */
[----:B------:R-:W-:Y:S01]  /*72c0*/  FADD.FTZ R101, R93, -R80 ;  /* 0x800000505d657221 */ /* 0x000fe20000010000 */
[----:B-1----:R-:W-:Y:S01]  /*72d0*/  FMUL.FTZ R90, R90, R100 ;  /* 0x000000645a5a7220 */ /* 0x002fe20000410000 */
[----:B------:R-:W-:-:S03]  /*72e0*/  FMUL.FTZ R100, R120, -1.4426950216293334961 ;  /* 0xbfb8aa3b78647820 */ /* 0x000fc60000410000 */
[----:B------:R-:W0:Y:S08]  /*72f0*/  MUFU.RCP R92, R92 ;  /* 0x0000005c005c7308 */ /* 0x000e300000001000 */
[----:B------:R1:W1:Y:S01]  /*7300*/  MUFU.EX2 R93, R100 ;  /* 0x00000064005d7308 */ /* 0x0002620000000800 */
[----:B------:R-:W-:-:S04]  /*7310*/  FMUL.FTZ R101, R65, R101 ;  /* 0x0000006541657220 */ /* 0x000fc80000410000 */
[----:B------:R-:W-:Y:S01]  /*7320*/  FFMA.FTZ R121, R0, R101, R81 ;  /* 0x0000006500797223 */ /* 0x000fe20000010051 */
[----:B0-----:R-:W-:-:S03]  /*7330*/  FMUL.FTZ R91, R91, R92 ;  /* 0x0000005c5b5b7220 */ /* 0x001fc60000410000 */
[----:B-1----:R-:W-:Y:S01]  /*7340*/  FMUL.FTZ R100, R121, -1.4426950216293334961 ;  /* 0xbfb8aa3b79647820 */ /* 0x002fe20000410000 */
[----:B------:R-:W-:-:S05]  /*7350*/  FADD.FTZ R92, R93, 1 ;  /* 0x3f8000005d5c7421 */ /* 0x000fca0000010000 */
        /* <DEDUP_REMOVED lines=8> */
[----:B------:R-:W0:Y:S08]  /*73e0*/  MUFU.RCP R93, R93 ;  /* 0x0000005d005d7308 */ /* 0x000e300000001000 */
[----:B------:R-:W1:Y:S01]  /*73f0*/  MUFU.EX2 R92, R92 ;  /* 0x0000005c005c7308 */ /* 0x000e620000000800 */
[----:B0-----:R-:W-:Y:S01]  /*7400*/  FMUL.FTZ R121, R121, R93 ;  /* 0x0000005d79797220 */ /* 0x001fe20000410000 */
[----:B------:R-:W-:Y:S01]  /*7410*/  FADD.FTZ R93, R94, -R80 ;  /* 0x800000505e5d7221 */ /* 0x000fe20000010000 */
[----:B-1----:R-:W-:-:S05]  /*7420*/  FADD.FTZ R92, R92, 1 ;  /* 0x3f8000005c5c7421 */ /* 0x002fca0000010000 */
[----:B------:R0:W1:Y:S01]  /*7430*/  MUFU.RCP R94, R92 ;  /* 0x0000005c005e7308 */ /* 0x0000620000001000 */
[----:B------:R-:W-:Y:S01]  /*7440*/  FADD.FTZ R135, R135, -R80 ;  /* 0x8000005087877221 */ /* 0x000fe20000010000 */
[----:B0-----:R-:W-:-:S04]  /*7450*/  FMUL.FTZ R92, R65, R93 ;  /* 0x0000005d415c7220 */ /* 0x001fc80000410000 */
[----:B------:R-:W-:Y:S01]  /*7460*/  FFMA.FTZ R92, R76, R92, R66 ;  /* 0x0000005c4c5c7223 */ /* 0x000fe20000010042 */
[----:B------:R-:W-:-:S03]  /*7470*/  FMUL.FTZ R123, R65, R135 ;  /* 0x00000087417b7220 */ /* 0x000fc60000410000 */
[----:B------:R-:W-:Y:S01]  /*7480*/  FMUL.FTZ R93, R92, -1.4426950216293334961 ;  /* 0xbfb8aa3b5c5d7820 */ /* 0x000fe20000410000 */
[----:B------:R-:W-:Y:S01]  /*7490*/  FFMA.FTZ R123, R75, R123, R82 ;  /* 0x0000007b4b7b7223 */ /* 0x000fe20000010052 */
[----:B-1----:R-:W-:-:S04]  /*74a0*/  FMUL.FTZ R122, R122, R94 ;  /* 0x0000005e7a7a7220 */ /* 0x002fc80000410000 */
[----:B------:R-:W0:Y:S01]  /*74b0*/  MUFU.EX2 R93, R93 ;  /* 0x0000005d005d7308 */ /* 0x000e220000000800 */
[----:B------:R-:W-:-:S07]  /*74c0*/  FMUL.FTZ R94, R123, -1.4426950216293334961 ;  /* 0xbfb8aa3b7b5e7820 */ /* 0x000fce0000410000 */
[----:B------:R-:W1:Y:S01]  /*74d0*/  MUFU.EX2 R94, R94 ;  /* 0x0000005e005e7308 */ /* 0x000e620000000800 */
[----:B------:R-:W-:Y:S01]  /*74e0*/  FADD.FTZ R95, R95, -R80 ;  /* 0x800000505f5f7221 */ /* 0x000fe20000010000 */
[----:B0-----:R-:W-:-:S06]  /*74f0*/  FADD.FTZ R93, R93, 1 ;  /* 0x3f8000005d5d7421 */ /* 0x001fcc0000010000 */
[----:B------:R-:W0:Y:S01]  /*7500*/  MUFU.RCP R93, R93 ;  /* 0x0000005d005d7308 */ /* 0x000e220000001000 */
[----:B-1----:R-:W-:Y:S01]  /*7510*/  FADD.FTZ R94, R94, 1 ;  /* 0x3f8000005e5e7421 */ /* 0x002fe20000010000 */
[----:B------:R-:W-:Y:S01]  /*7520*/  FMUL.FTZ R100, R65, R95 ;  /* 0x0000005f41647220 */ /* 0x000fe20000410000 */
[----:B------:R-:W-:-:S05]  /*7530*/  FADD.FTZ R97, R97, -R80 ;  /* 0x8000005061617221 */ /* 0x000fca0000010000 */
[----:B------:R1:W0:Y:S01]  /*7540*/  MUFU.RCP R95, R94 ;  /* 0x0000005e005f7308 */ /* 0x0002220000001000 */
[C---:B------:R-:W-:Y:S01]  /*7550*/  FMUL.FTZ R97, R65.reuse, R97 ;  /* 0x0000006141617220 */ /* 0x040fe20000410000 */
[----:B------:R-:W-:Y:S01]  /*7560*/  FADD.FTZ R136, R136, -R80 ;  /* 0x8000005088887221 */ /* 0x000fe20000010000 */
[C-C-:B-1----:R-:W-:Y:S02]  /*7570*/  FFMA.FTZ R94, R0.reuse, R100, R81.reuse ;  /* 0x00000064005e7223 */ /* 0x142fe40000010051 */
[----:B------:R-:W-:Y:S01]  /*7580*/  FFMA.FTZ R81, R0, R97, R81 ;  /* 0x0000006100517223 */ /* 0x000fe20000010051 */
[----:B0-----:R-:W-:Y:S01]  /*7590*/  FMUL.FTZ R0, R92, R93 ;  /* 0x0000005d5c007220 */ /* 0x001fe20000410000 */
[----:B------:R-:W-:-:S04]  /*75a0*/  FMUL.FTZ R92, R65, R136 ;  /* 0x00000088415c7220 */ /* 0x000fc80000410000 */
[----:B------:R-:W-:Y:S01]  /*75b0*/  FFMA.FTZ R92, R74, R92, R83 ;  /* 0x0000005c4a5c7223 */ /* 0x000fe20000010053 */
[----:B------:R-:W-:Y:S01]  /*75c0*/  FMUL.FTZ R123, R123, R95 ;  /* 0x0000005f7b7b7220 */ /* 0x000fe20000410000 */
[----:B------:R-:W-:Y:S02]  /*75d0*/  FMUL.FTZ R93, R94, -1.4426950216293334961 ;  /* 0xbfb8aa3b5e5d7820 */ /* 0x000fe40000410000 */
[----:B------:R-:W-:-:S04]  /*75e0*/  FMUL.FTZ R95, R92, -1.4426950216293334961 ;  /* 0xbfb8aa3b5c5f7820 */ /* 0x000fc80000410000 */
[----:B------:R-:W0:Y:S08]  /*75f0*/  MUFU.EX2 R93, R93 ;  /* 0x0000005d005d7308 */ /* 0x000e300000000800 */
[----:B------:R-:W1:Y:S01]  /*7600*/  MUFU.EX2 R95, R95 ;  /* 0x0000005f005f7308 */ /* 0x000e620000000800 */
[----:B------:R-:W-:-:S04]  /*7610*/  FADD.FTZ R138, R138, -R80 ;  /* 0x800000508a8a7221 */ /* 0x000fc80000010000 */
[----:B------:R-:W-:-:S04]  /*7620*/  FMUL.FTZ R138, R65, R138 ;  /* 0x0000008a418a7220 */ /* 0x000fc80000410000 */
[----:B------:R-:W-:Y:S01]  /*7630*/  FFMA.FTZ R74, R74, R138, R83 ;  /* 0x0000008a4a4a7223 */ /* 0x000fe20000010053 */
[----:B0-----:R-:W-:Y:S01]  /*7640*/  FADD.FTZ R83, R93, 1 ;  /* 0x3f8000005d537421 */ /* 0x001fe20000010000 */
[----:B-1----:R-:W-:-:S05]  /*7650*/  FADD.FTZ R95, R95, 1 ;  /* 0x3f8000005f5f7421 */ /* 0x002fca0000010000 */
[----:B------:R-:W0:Y:S01]  /*7660*/  MUFU.RCP R83, R83 ;  /* 0x0000005300537308 */ /* 0x000e220000001000 */
[--C-:B------:R-:W-:Y:S01]  /*7670*/  FADD.FTZ R96, R96, -R80.reuse ;  /* 0x8000005060607221 */ /* 0x100fe20000010000 */
[--C-:B------:R-:W-:Y:S01]  /*7680*/  FADD.FTZ R137, R137, -R80.reuse ;  /* 0x8000005089897221 */ /* 0x100fe20000010000 */
[--C-:B------:R-:W-:Y:S01]  /*7690*/  FADD.FTZ R98, R98, -R80.reuse ;  /* 0x8000005062627221 */ /* 0x100fe20000010000 */
[----:B------:R-:W-:-:S04]  /*76a0*/  FADD.FTZ R80, R99, -R80 ;  /* 0x8000005063507221 */ /* 0x000fc80000010000 */
[----:B------:R-:W1:Y:S01]  /*76b0*/  MUFU.RCP R95, R95 ;  /* 0x0000005f005f7308 */ /* 0x000e620000001000 */
[C---:B------:R-:W-:Y:S01]  /*76c0*/  FMUL.FTZ R98, R65.reuse, R98 ;  /* 0x0000006241627220 */ /* 0x040fe20000410000 */
[C---:B------:R-:W-:Y:S01]  /*76d0*/  FMUL.FTZ R80, R65.reuse, R80 ;  /* 0x0000005041507220 */ /* 0x040fe20000410000 */
[----:B------:R-:W-:Y:S02]  /*76e0*/  FMUL.FTZ R137, R65, R137 ;  /* 0x0000008941897220 */ /* 0x000fe40000410000 */
[----:B------:R-:W-:Y:S01]  /*76f0*/  FFMA.FTZ R98, R76, R98, R66 ;  /* 0x000000624c627223 */ /* 0x000fe20000010042 */
[--C-:B------:R-:W-:Y:S01]  /*7700*/  FFMA.FTZ R80, R75, R80, R82.reuse ;  /* 0x000000504b507223 */ /* 0x100fe20000010052 */
[----:B------:R-:W-:Y:S01]  /*7710*/  FMUL.FTZ R96, R65, R96 ;  /* 0x0000006041607220 */ /* 0x000fe20000410000 */
[----:B------:R-:W-:Y:S01]  /*7720*/  FFMA.FTZ R137, R75, R137, R82 ;  /* 0x000000894b897223 */ /* 0x000fe20000010052 */
[----:B------:R-:W-:Y:S01]  /*7730*/  FMUL.FTZ R82, R98, -1.4426950216293334961 ;  /* 0xbfb8aa3b62527820 */ /* 0x000fe20000410000 */
[----:B------:R-:W-:Y:S01]  /*7740*/  FMUL.FTZ R75, R80, -1.4426950216293334961 ;  /* 0xbfb8aa3b504b7820 */ /* 0x000fe20000410000 */
[----:B------:R-:W-:Y:S01]  /*7750*/  FFMA.FTZ R96, R76, R96, R66 ;  /* 0x000000604c607223 */ /* 0x000fe20000010042 */
[----:B0-----:R-:W-:Y:S01]  /*7760*/  FMUL.FTZ R65, R94, R83 ;  /* 0x000000535e417220 */ /* 0x001fe20000410000 */
[----:B------:R-:W-:Y:S01]  /*7770*/  FMUL.FTZ R83, R74, -1.4426950216293334961 ;  /* 0xbfb8aa3b4a537820 */ /* 0x000fe20000410000 */
[----:B-1----:R-:W-:Y:S01]  /*7780*/  FMUL.FTZ R66, R92, R95 ;  /* 0x0000005f5c427220 */ /* 0x002fe20000410000 */
[----:B------:R-:W-:Y:S01]  /*7790*/  FMUL.FTZ R92, R81, -1.4426950216293334961 ;  /* 0xbfb8aa3b515c7820 */ /* 0x000fe20000410000 */
[----:B------:R-:W0:Y:S08]  /*77a0*/  MUFU.EX2 R82, R82 ;  /* 0x0000005200527308 */ /* 0x000e300000000800 */
[----:B------:R-:W1:Y:S08]  /*77b0*/  MUFU.EX2 R75, R75 ;  /* 0x0000004b004b7308 */ /* 0x000e700000000800 */
[----:B------:R-:W2:Y:S08]  /*77c0*/  MUFU.EX2 R92, R92 ;  /* 0x0000005c005c7308 */ /* 0x000eb00000000800 */
[----:B------:R-:W3:Y:S01]  /*77d0*/  MUFU.EX2 R83, R83 ;  /* 0x0000005300537308 */ /* 0x000ee20000000800 */
[----:B0-----:R-:W-:Y:S01]  /*77e0*/  FADD.FTZ R82, R82, 1 ;  /* 0x3f80000052527421 */ /* 0x001fe20000010000 */
[----:B-1----:R-:W-:-:S06]  /*77f0*/  FADD.FTZ R75, R75, 1 ;  /* 0x3f8000004b4b7421 */ /* 0x002fcc0000010000 */
[----:B------:R-:W0:Y:S01]  /*7800*/  MUFU.RCP R127, R82 ;  /* 0x00000052007f7308 */ /* 0x000e220000001000 */
[----:B--2---:R-:W-:-:S07]  /*7810*/  FADD.FTZ R92, R92, 1 ;  /* 0x3f8000005c5c7421 */ /* 0x004fce0000010000 */
[----:B------:R-:W1:Y:S01]  /*7820*/  MUFU.RCP R128, R75 ;  /* 0x0000004b00807308 */ /* 0x000e620000001000 */
[----:B---3--:R-:W-:Y:S01]  /*7830*/  FADD.FTZ R83, R83, 1 ;  /* 0x3f80000053537421 */ /* 0x008fe20000010000 */
[----:B------:R-:W-:-:S06]  /*7840*/  FMUL.FTZ R93, R137, -1.4426950216293334961 ;  /* 0xbfb8aa3b895d7820 */ /* 0x000fcc0000410000 */
[----:B------:R-:W2:Y:S08]  /*7850*/  MUFU.RCP R125, R92 ;  /* 0x0000005c007d7308 */ /* 0x000eb00000001000 */
[----:B------:R-:W3:Y:S01]  /*7860*/  MUFU.RCP R126, R83 ;  /* 0x00000053007e7308 */ /* 0x000ee20000001000 */
[----:B------:R-:W-:Y:S02]  /*7870*/  F2FP.F16.F32.PACK_AB R129, R30, R29 ;  /* 0x0000001d1e81723e */ /* 0x000fe400000000ff */
[----:B------:R-:W4:Y:S01]  /*7880*/  LDL.LU R30, [R1+0x12c] ;  /* 0x00012c00011e7983 */ /* 0x000f220000300800 */
[----:B------:R-:W-:-:S03]  /*7890*/  F2FP.F16.F32.PACK_AB R130, R24, R22 ;  /* 0x000000161882723e */ /* 0x000fc600000000ff */
[----:B------:R-:W4:Y:S01]  /*78a0*/  LDL.LU R29, [R1+0x128] ;  /* 0x00012800011d7983 */ /* 0x000f220000300800 */
[----:B------:R-:W3:Y:S01]  /*78b0*/  MUFU.EX2 R93, R93 ;  /* 0x0000005d005d7308 */ /* 0x000ee20000000800 */
[----:B0-----:R-:W-:Y:S02]  /*78c0*/  FMUL.FTZ R127, R98, R127 ;  /* 0x0000007f627f7220 */ /* 0x001fe40000410000 */
[----:B------:R-:W4:Y:S01]  /*78d0*/  LDL.LU R24, [R1+0x124] ;  /* 0x0001240001187983 */ /* 0x000f220000300800 */
[----:B-1----:R-:W-:Y:S01]  /*78e0*/  FMUL.FTZ R128, R80, R128 ;  /* 0x0000008050807220 */ /* 0x002fe20000410000 */
[----:B------:R-:W-:Y:S02]  /*78f0*/  LEA R80, P1, R63, UR14, 0x1 ;  /* 0x0000000e3f507c11 */ /* 0x000fe4000f8208ff */
[----:B------:R-:W4:Y:S04]  /*7900*/  LDL.LU R22, [R1+0x120] ;  /* 0x0001200001167983 */ /* 0x000f280000300800 */
[----:B------:R-:W4:Y:S01]  /*7910*/  LDL.LU R99, [R1+0x4c] ;  /* 0x00004c0001637983 */ /* 0x000f220000300800 */
[----:B--2---:R-:W-:-:S03]  /*7920*/  FMUL.FTZ R125, R81, R125 ;  /* 0x0000007d517d7220 */ /* 0x004fc60000410000 */
[----:B------:R-:W2:Y:S01]  /*7930*/  LDL.LU R98, [R1+0x50] ;  /* 0x0000500001627983 */ /* 0x000ea20000300800 */
[----:B---3--:R-:W-:Y:S01]  /*7940*/  FMUL.FTZ R126, R74, R126 ;  /* 0x0000007e4a7e7220 */ /* 0x008fe20000410000 */
[----:B------:R-:W-:Y:S02]  /*7950*/  LEA R74, P2, R62, UR14, 0x1 ;  /* 0x0000000e3e4a7c11 */ /* 0x000fe4000f8408ff */
[----:B------:R-:W-:Y:S01]  /*7960*/  LEA.HI.X R81, R63, UR15, R104, 0x1, P1 ;  /* 0x0000000f3f517c11 */ /* 0x000fe200088f0c68 */
[----:B------:R-:W3:Y:S01]  /*7970*/  LDL.LU R101, [R1+0x54] ;  /* 0x0000540001657983 */ /* 0x000ee20000300800 */
[----:B------:R-:W-:-:S03]  /*7980*/  LEA R82, P1, R61, UR14, 0x1 ;  /* 0x0000000e3d527c11 */ /* 0x000fc6000f8208ff */
[----:B------:R-:W3:Y:S01]  /*7990*/  LDL.LU R100, [R1+0x58] ;  /* 0x0000580001647983 */ /* 0x000ee20000300800 */
[----:B------:R-:W-:Y:S02]  /*79a0*/  LEA.HI.X R75, R62, UR15, R103, 0x1, P2 ;  /* 0x0000000f3e4b7c11 */ /* 0x000fe400090f0c67 */
[----:B------:R-:W-:Y:S01]  /*79b0*/  LEA R62, P2, R60, UR14, 0x1 ;  /* 0x0000000e3c3e7c11 */ /* 0x000fe2000f8408ff */
[----:B------:R-:W3:Y:S01]  /*79c0*/  LDL.LU R103, [R1+0x5c] ;  /* 0x00005c0001677983 */ /* 0x000ee20000300800 */
[----:B------:R-:W-:-:S03]  /*79d0*/  LEA.HI.X R83, R61, UR15, R102, 0x1, P1 ;  /* 0x0000000f3d537c11 */ /* 0x000fc600088f0c66 */
[----:B------:R-:W3:Y:S01]  /*79e0*/  LDL.LU R102, [R1+0x64] ;  /* 0x0000640001667983 */ /* 0x000ee20000300800 */
[----:B------:R-:W-:Y:S01]  /*79f0*/  FADD.FTZ R93, R93, 1 ;  /* 0x3f8000005d5d7421 */ /* 0x000fe20000010000 */
[----:B----4-:R-:W-:Y:S02]  /*7a00*/  LEA.HI.X R63, R60, UR15, R105, 0x1, P2 ;  /* 0x0000000f3c3f7c11 */ /* 0x010fe400090f0c69 */
[----:B------:R-:W4:Y:S01]  /*7a10*/  LDL.LU R105, [R1+0x6c] ;  /* 0x00006c0001697983 */ /* 0x000f220000300800 */
[C---:B------:R-:W-:Y:S01]  /*7a20*/  LEA R92, P1, R59.reuse, UR14, 0x1 ;  /* 0x0000000e3b5c7c11 */ /* 0x040fe2000f8208ff */
[----:B------:R0:W1:Y:S02]  /*7a30*/  MUFU.RCP R124, R93 ;  /* 0x0000005d007c7308 */ /* 0x0000640000001000 */
[----:B------:R-:W4:Y:S01]  /*7a40*/  LDL.LU R104, [R1+0x70] ;  /* 0x0000700001687983 */ /* 0x000f220000300800 */
[----:B0-----:R-:W-:-:S03]  /*7a50*/  LEA.HI.X R93, R59, UR15, R107, 0x1, P1 ;  /* 0x0000000f3b5d7c11 */ /* 0x001fc600088f0c6b */
        /* <DEDUP_REMOVED lines=8> */
[----:B------:R-:W-:-:S03]  /*7ae0*/  LEA R60, P2, R58, UR14, 0x1 ;  /* 0x0000000e3a3c7c11 */ /* 0x000fc6000f8408ff */
[----:B------:R-:W4:Y:S01]  /*7af0*/  LDL.LU R115, [R1+0x88] ;  /* 0x0000880001737983 */ /* 0x000f220000300800 */
[----:B------:R-:W-:-:S03]  /*7b00*/  LEA R94, P1, R57, UR14, 0x1 ;  /* 0x0000000e395e7c11 */ /* 0x000fc6000f8208ff */
[----:B------:R-:W4:Y:S01]  /*7b10*/  LDL.LU R114, [R1+0x8c] ;  /* 0x00008c0001727983 */ /* 0x000f220000300800 */
[----:B------:R-:W-:-:S03]  /*7b20*/  LEA.HI.X R61, R58, UR15, R163, 0x1, P2 ;  /* 0x0000000f3a3d7c11 */ /* 0x000fc600090f0ca3 */
[----:B------:R-:W4:Y:S01]  /*7b30*/  LDL.LU R117, [R1+0x7c] ;  /* 0x00007c0001757983 */ /* 0x000f220000300800 */
[----:B------:R-:W-:-:S03]  /*7b40*/  LEA.HI.X R95, R57, UR15, R164, 0x1, P1 ;  /* 0x0000000f395f7c11 */ /* 0x000fc600088f0ca4 */
        /* <DEDUP_REMOVED lines=8> */
[----:B------:R-:W-:Y:S01]  /*7bd0*/  FMUL.FTZ R76, R96, -1.4426950216293334961 ;  /* 0xbfb8aa3b604c7820 */ /* 0x000fe20000410000 */
[C---:B------:R-:W-:Y:S01]  /*7be0*/  LEA R58, P2, R56.reuse, UR14, 0x1 ;  /* 0x0000000e383a7c11 */ /* 0x040fe2000f8408ff */
[----:B-1----:R-:W-:Y:S01]  /*7bf0*/  FMUL.FTZ R124, R137, R124 ;  /* 0x0000007c897c7220 */ /* 0x002fe20000410000 */
[----:B------:R-:W4:Y:S03]  /*7c00*/  LDL.LU R132, [R1+0xdc] ;  /* 0x0000dc0001847983 */ /* 0x000f260000300800 */
[----:B------:R-:W0:Y:S01]  /*7c10*/  MUFU.EX2 R76, R76 ;  /* 0x0000004c004c7308 */ /* 0x000e220000000800 */
[----:B------:R-:W-:Y:S01]  /*7c20*/  LEA.HI.X R59, R56, UR15, R165, 0x1, P2 ;  /* 0x0000000f383b7c11 */ /* 0x000fe200090f0ca5 */
[----:B------:R-:W4:Y:S01]  /*7c30*/  LDL.LU R131, [R1+0xe0] ;  /* 0x0000e00001837983 */ /* 0x000f220000300800 */
[----:B0-----:R-:W-:Y:S01]  /*7c40*/  FADD.FTZ R76, R76, 1 ;  /* 0x3f8000004c4c7421 */ /* 0x001fe20000010000 */
[----:B------:R-:W-:-:S02]  /*7c50*/  LEA R56, P2, R54, UR14, 0x1 ;  /* 0x0000000e36387c11 */ /* 0x000fc4000f8408ff */
[----:B------:R-:W4:Y:S03]  /*7c60*/  LDL.LU R137, [R1+0xd8] ;  /* 0x0000d80001897983 */ /* 0x000f260000300800 */
[----:B------:R-:W0:Y:S01]  /*7c70*/  MUFU.RCP R76, R76 ;  /* 0x0000004c004c7308 */ /* 0x000e220000001000 */
[----:B------:R-:W4:Y:S04]  /*7c80*/  LDL.LU R138, [R1+0xcc] ;  /* 0x0000cc00018a7983 */ /* 0x000f280000300800 */
[----:B------:R-:W4:Y:S04]  /*7c90*/  LDL.LU R165, [R1+0xd0] ;  /* 0x0000d00001a57983 */ /* 0x000f280000300800 */
[----:B------:R-:W4:Y:S01]  /*7ca0*/  LDL.LU R136, [R1+0xc4] ;  /* 0x0000c40001887983 */ /* 0x000f220000300800 */
[----:B0-----:R-:W-:Y:S01]  /*7cb0*/  FMUL.FTZ R76, R96, R76 ;  /* 0x0000004c604c7220 */ /* 0x001fe20000410000 */
[----:B------:R-:W-:-:S02]  /*7cc0*/  LEA R96, P1, R55, UR14, 0x1 ;  /* 0x0000000e37607c11 */ /* 0x000fc4000f8208ff */
[----:B------:R0:W-:Y:S02]  /*7cd0*/  STG.E.U16 desc[UR12][R80.64], R129 ;  /* 0x0000008150007986 */ /* 0x0001e4000c10150c */
[----:B------:R-:W-:Y:S02]  /*7ce0*/  LEA.HI.X R97, R55, UR15, R99, 0x1, P1 ;  /* 0x0000000f37617c11 */ /* 0x000fe400088f0c63 */
[----:B--2---:R-:W-:Y:S02]  /*7cf0*/  LEA.HI.X R57, R54, UR15, R98, 0x1, P2 ;  /* 0x0000000f36397c11 */ /* 0x004fe400090f0c62 */
[C---:B------:R-:W-:Y:S02]  /*7d00*/  LEA R98, P1, R53.reuse, UR14, 0x1 ;  /* 0x0000000e35627c11 */ /* 0x040fe4000f8208ff */
[----:B------:R-:W-:Y:S02]  /*7d10*/  LEA R54, P2, R52, UR14, 0x1 ;  /* 0x0000000e34367c11 */ /* 0x000fe4000f8408ff */
[----:B---3--:R-:W-:-:S02]  /*7d20*/  LEA.HI.X R99, R53, UR15, R101, 0x1, P1 ;  /* 0x0000000f35637c11 */ /* 0x008fc400088f0c65 */
[----:B------:R-:W-:Y:S02]  /*7d30*/  LEA.HI.X R55, R52, UR15, R100, 0x1, P2 ;  /* 0x0000000f34377c11 */ /* 0x000fe400090f0c64 */
[C---:B------:R-:W-:Y:S02]  /*7d40*/  LEA R100, P1, R51.reuse, UR14, 0x1 ;  /* 0x0000000e33647c11 */ /* 0x040fe4000f8208ff */
[C---:B------:R-:W-:Y:S02]  /*7d50*/  LEA R52, P2, R50.reuse, UR14, 0x1 ;  /* 0x0000000e32347c11 */ /* 0x040fe4000f8408ff */
[----:B------:R-:W-:Y:S02]  /*7d60*/  LEA.HI.X R101, R51, UR15, R103, 0x1, P1 ;  /* 0x0000000f33657c11 */ /* 0x000fe400088f0c67 */
[----:B------:R-:W-:Y:S02]  /*7d70*/  LEA.HI.X R53, R50, UR15, R102, 0x1, P2 ;  /* 0x0000000f32357c11 */ /* 0x000fe400090f0c66 */
[----:B------:R-:W-:-:S02]  /*7d80*/  LEA R102, P1, R49, UR14, 0x1 ;  /* 0x0000000e31667c11 */ /* 0x000fc4000f8208ff */
[C---:B------:R-:W-:Y:S02]  /*7d90*/  LEA R50, P2, R48.reuse, UR14, 0x1 ;  /* 0x0000000e30327c11 */ /* 0x040fe4000f8408ff */
[----:B----4-:R-:W-:Y:S02]  /*7da0*/  LEA.HI.X R103, R49, UR15, R105, 0x1, P1 ;  /* 0x0000000f31677c11 */ /* 0x010fe400088f0c69 */
[----:B------:R-:W-:Y:S02]  /*7db0*/  LEA.HI.X R51, R48, UR15, R104, 0x1, P2 ;  /* 0x0000000f30337c11 */ /* 0x000fe400090f0c68 */
[C---:B------:R-:W-:Y:S02]  /*7dc0*/  LEA R104, P1, R47.reuse, UR14, 0x1 ;  /* 0x0000000e2f687c11 */ /* 0x040fe4000f8208ff */
[----:B------:R-:W-:Y:S02]  /*7dd0*/  LEA R48, P2, R46, UR14, 0x1 ;  /* 0x0000000e2e307c11 */ /* 0x000fe4000f8408ff */
[----:B------:R-:W-:-:S02]  /*7de0*/  LEA.HI.X R105, R47, UR15, R107, 0x1, P1 ;  /* 0x0000000f2f697c11 */ /* 0x000fc400088f0c6b */
[----:B------:R-:W-:Y:S02]  /*7df0*/  LEA.HI.X R49, R46, UR15, R106, 0x1, P2 ;  /* 0x0000000f2e317c11 */ /* 0x000fe400090f0c6a */
[C---:B------:R-:W-:Y:S02]  /*7e00*/  LEA R106, P1, R45.reuse, UR14, 0x1 ;  /* 0x0000000e2d6a7c11 */ /* 0x040fe4000f8208ff */
[C---:B------:R-:W-:Y:S02]  /*7e10*/  LEA R46, P2, R44.reuse, UR14, 0x1 ;  /* 0x0000000e2c2e7c11 */ /* 0x040fe4000f8408ff */
[----:B------:R-:W-:Y:S02]  /*7e20*/  LEA.HI.X R107, R45, UR15, R109, 0x1, P1 ;  /* 0x0000000f2d6b7c11 */ /* 0x000fe400088f0c6d */
[----:B------:R-:W-:Y:S02]  /*7e30*/  LEA.HI.X R47, R44, UR15, R108, 0x1, P2 ;  /* 0x0000000f2c2f7c11 */ /* 0x000fe400090f0c6c */
[----:B------:R-:W-:-:S02]  /*7e40*/  LEA R108, P1, R43, UR14, 0x1 ;  /* 0x0000000e2b6c7c11 */ /* 0x000fc4000f8208ff */
[C---:B------:R-:W-:Y:S02]  /*7e50*/  LEA R44, P2, R42.reuse, UR14, 0x1 ;  /* 0x0000000e2a2c7c11 */ /* 0x040fe4000f8408ff */
[----:B------:R-:W-:Y:S02]  /*7e60*/  LEA.HI.X R109, R43, UR15, R111, 0x1, P1 ;  /* 0x0000000f2b6d7c11 */ /* 0x000fe400088f0c6f */
        /* <DEDUP_REMOVED lines=18> */
[----:B------:R-:W-:Y:S02]  /*7f90*/  PRMT R24, R129, 0x7632, R24 ;  /* 0x0000763281187816 */ /* 0x000fe40000000018 */
[----:B------:R-:W-:-:S03]  /*7fa0*/  LEA.HI.X R119, R22, UR15, R135, 0x1, P1 ;  /* 0x0000000f16777c11 */ /* 0x000fc600088f0c87 */
[----:B------:R1:W-:Y:S01]  /*7fb0*/  STG.E.U16 desc[UR12][R80.64+0x2], R24 ;  /* 0x0000021850007986 */ /* 0x0003e2000c10150c */
[----:B------:R-:W-:Y:S01]  /*7fc0*/  PRMT R29, R130, 0x7632, R29 ;  /* 0x00007632821d7816 */ /* 0x000fe2000000001d */
[----:B------:R-:W-:Y:S02]  /*7fd0*/  UIADD3 UR10, UP0, UR10, 0x12, URZ ;  /* 0x000000120a0a7890 */ /* 0x000fe4000ff1e03f */
[----:B------:R-:W2:Y:S01]  /*7fe0*/  LDL.LU R135, [R1+0xc8] ;  /* 0x0000c80001877983 */ /* 0x000ea20000300800 */
[----:B------:R-:W-:Y:S01]  /*7ff0*/  F2FP.F16.F32.PACK_AB R22, R163, R164 ;  /* 0x000000a4a316723e */ /* 0x000fe200000000ff */
[----:B------:R-:W-:Y:S02]  /*8000*/  ULDC.64 UR14, c[0x0][0x238] ;  /* 0x00008e00000e7ab9 */ /* 0x000fe40000000a00 */
[----:B0-----:R-:W3:Y:S01]  /*8010*/  LDL.LU R129, [R1+0xd4] ;  /* 0x0000d40001817983 */ /* 0x001ee20000300800 */
[----:B-1----:R-:W-:-:S03]  /*8020*/  F2FP.F16.F32.PACK_AB R24, R134, R133 ;  /* 0x000000858618723e */ /* 0x002fc600000000ff */
[----:B------:R-:W-:Y:S04]  /*8030*/  STG.E.U16 desc[UR12][R80.64+0x4], R130 ;  /* 0x0000048250007986 */ /* 0x000fe8000c10150c */
[----:B------:R0:W-:Y:S04]  /*8040*/  STG.E.U16 desc[UR12][R80.64+0x6], R29 ;  /* 0x0000061d50007986 */ /* 0x0001e8000c10150c */
[----:B------:R1:W-:Y:S04]  /*8050*/  STG.E.U16 desc[UR12][R74.64], R22 ;  /* 0x000000164a007986 */ /* 0x0003e8000c10150c */
[----:B------:R-:W4:Y:S01]  /*8060*/  LDL.LU R163, [R1+0x11c] ;  /* 0x00011c0001a37983 */ /* 0x000f220000300800 */
[----:B0-----:R-:W-:-:S03]  /*8070*/  PRMT R29, R22, 0x7632, R29 ;  /* 0x00007632161d7816 */ /* 0x001fc6000000001d */
[----:B------:R-:W4:Y:S01]  /*8080*/  LDL.LU R164, [R1+0x118] ;  /* 0x0001180001a47983 */ /* 0x000f220000300800 */
[----:B------:R-:W-:Y:S02]  /*8090*/  PRMT R80, R24, 0x7632, R80 ;  /* 0x0000763218507816 */ /* 0x000fe40000000050 */
[----:B-1----:R-:W-:Y:S01]  /*80a0*/  F2FP.F16.F32.PACK_AB R22, R132, R131 ;  /* 0x000000838416723e */ /* 0x002fe200000000ff */
[----:B------:R-:W-:Y:S04]  /*80b0*/  STG.E.U16 desc[UR12][R74.64+0x4], R24 ;  /* 0x000004184a007986 */ /* 0x000fe8000c10150c */
[----:B------:R-:W4:Y:S04]  /*80c0*/  LDL.LU R134, [R1+0xbc] ;  /* 0x0000bc0001867983 */ /* 0x000f280000300800 */
[----:B------:R-:W4:Y:S04]  /*80d0*/  LDL.LU R133, [R1+0xc0] ;  /* 0x0000c00001857983 */ /* 0x000f280000300800 */
[----:B------:R0:W-:Y:S04]  /*80e0*/  STG.E.U16 desc[UR12][R74.64+0x2], R29 ;  /* 0x0000021d4a007986 */ /* 0x0001e8000c10150c */
[----:B------:R-:W-:Y:S04]  /*80f0*/  STG.E.U16 desc[UR12][R74.64+0x6], R80 ;  /* 0x000006504a007986 */ /* 0x000fe8000c10150c */
[----:B------:R-:W4:Y:S01]  /*8100*/  LDL.LU R132, [R1+0xb4] ;  /* 0x0000b40001847983 */ /* 0x000f220000300800 */
[----:B0-----:R-:W-:-:S03]  /*8110*/  PRMT R29, R22, 0x7632, R29 ;  /* 0x00007632161d7816 */ /* 0x001fc6000000001d */
[----:B------:R0:W-:Y:S04]  /*8120*/  STG.E.U16 desc[UR12][R82.64], R22 ;  /* 0x0000001652007986 */ /* 0x0001e8000c10150c */
[----:B------:R-:W4:Y:S01]  /*8130*/  LDL.LU R131, [R1+0xb8] ;  /* 0x0000b80001837983 */ /* 0x000f220000300800 */
[----:B0-----:R-:W-:-:S03]  /*8140*/  F2FP.F16.F32.PACK_AB R22, R138, R165 ;  /* 0x000000a58a16723e */ /* 0x001fc600000000ff */
[----:B------:R-:W4:Y:S04]  /*8150*/  LDL.LU R165, [R1+0xac] ;  /* 0x0000ac0001a57983 */ /* 0x000f280000300800 */
[----:B------:R-:W4:Y:S04]  /*8160*/  LDL.LU R81, [R1+0xa8] ;  /* 0x0000a80001517983 */ /* 0x000f280000300800 */
[----:B------:R-:W4:Y:S04]  /*8170*/  LDL.LU R130, [R1+0x20] ;  /* 0x0000200001827983 */ /* 0x000f280000300800 */
[----:B------:R-:W-:Y:S01]  /*8180*/  STG.E.U16 desc[UR12][R82.64+0x2], R29 ;  /* 0x0000021d52007986 */ /* 0x000fe2000c10150c */
[----:B---3--:R-:W-:-:S03]  /*8190*/  F2FP.F16.F32.PACK_AB R24, R129, R137 ;  /* 0x000000898118723e */ /* 0x008fc600000000ff */
[----:B------:R-:W3:Y:S01]  /*81a0*/  LDL.LU R129, [R1+0x24] ;  /* 0x0000240001817983 */ /* 0x000ee20000300800 */
[----:B------:R-:W-:-:S03]  /*81b0*/  PRMT R74, R24, 0x7632, R74 ;  /* 0x00007632184a7816 */ /* 0x000fc6000000004a */
[----:B------:R-:W3:Y:S04]  /*81c0*/  LDL.LU R137, [R1+0x18] ;  /* 0x0000180001897983 */ /* 0x000ee80000300800 */
[----:B------:R-:W-:Y:S04]  /*81d0*/  STG.E.U16 desc[UR12][R82.64+0x4], R24 ;  /* 0x0000041852007986 */ /* 0x000fe8000c10150c */
[----:B------:R-:W3:Y:S04]  /*81e0*/  LDL.LU R138, [R1+0x1c] ;  /* 0x00001c00018a7983 */ /* 0x000ee80000300800 */
[----:B------:R0:W-:Y:S04]  /*81f0*/  STG.E.U16 desc[UR12][R82.64+0x6], R74 ;  /* 0x0000064a52007986 */ /* 0x0001e8000c10150c */
[----:B0-----:R-:W3:Y:S04]  /*8200*/  LDL.LU R82, [R1+0xb0] ;  /* 0x0000b00001527983 */ /* 0x001ee80000300800 */
[----:B------:R-:W3:Y:S01]  /*8210*/  LDL.LU R83, [R1+0x28] ;  /* 0x0000280001537983 */ /* 0x000ee20000300800 */
[----:B--2---:R-:W-:-:S02]  /*8220*/  F2FP.F16.F32.PACK_AB R24, R136, R135 ;  /* 0x000000878818723e */ /* 0x004fc400000000ff */
[----:B------:R-:W-:Y:S01]  /*8230*/  PRMT R29, R22, 0x7632, R29 ;  /* 0x00007632161d7816 */ /* 0x000fe2000000001d */
[----:B------:R4:W-:Y:S01]  /*8240*/  STG.E.U16 desc[UR12][R62.64], R22 ;  /* 0x000000163e007986 */ /* 0x0009e2000c10150c */
[----:B------:R-:W-:-:S03]  /*8250*/  PRMT R74, R24, 0x7632, R74 ;  /* 0x00007632184a7816 */ /* 0x000fc6000000004a */
[----:B------:R-:W2:Y:S04]  /*8260*/  LDL.LU R136, [R1+0x10] ;  /* 0x0000100001887983 */ /* 0x000ea80000300800 */
[----:B------:R-:W2:Y:S01]  /*8270*/  LDL.LU R135, [R1+0x14] ;  /* 0x0000140001877983 */ /* 0x000ea20000300800 */
[----:B----4-:R-:W-:-:S03]  /*8280*/  F2FP.F16.F32.PACK_AB R22, R134, R133 ;  /* 0x000000858616723e */ /* 0x010fc600000000ff */
[----:B------:R-:W4:Y:S04]  /*8290*/  LDL.LU R134, [R1+0x8] ;  /* 0x0000080001867983 */ /* 0x000f280000300800 */
[----:B------:R-:W4:Y:S04]  /*82a0*/  LDL.LU R133, [R1+0xc] ;  /* 0x00000c0001857983 */ /* 0x000f280000300800 */
[----:B------:R0:W-:Y:S04]  /*82b0*/  STG.E.U16 desc[UR12][R62.64+0x4], R24 ;  /* 0x000004183e007986 */ /* 0x0001e8000c10150c */
[----:B------:R1:W-:Y:S04]  /*82c0*/  STG.E.U16 desc[UR12][R62.64+0x2], R29 ;  /* 0x0000021d3e007986 */ /* 0x0003e8000c10150c */
[----:B------:R-:W-:Y:S01]  /*82d0*/  STG.E.U16 desc[UR12][R62.64+0x6], R74 ;  /* 0x0000064a3e007986 */ /* 0x000fe2000c10150c */
[----:B0-----:R-:W-:-:S03]  /*82e0*/  F2FP.F16.F32.PACK_AB R24, R132, R131 ;  /* 0x000000838418723e */ /* 0x001fc600000000ff */
[----:B------:R3:W-:Y:S01]  /*82f0*/  STG.E.U16 desc[UR12][R92.64], R22 ;  /* 0x000000165c007986 */ /* 0x0007e2000c10150c */
[----:B-1----:R-:W-:-:S03]  /*8300*/  PRMT R29, R22, 0x7632, R29 ;  /* 0x00007632161d7816 */ /* 0x002fc6000000001d */
[----:B------:R-:W4:Y:S04]  /*8310*/  LDL.LU R132, [R1] ;  /* 0x0000000001847983 */ /* 0x000f280000300800 */
[----:B------:R-:W4:Y:S01]  /*8320*/  LDL.LU R131, [R1+0x4] ;  /* 0x0000040001837983 */ /* 0x000f220000300800 */
[----:B---3--:R-:W-:-:S03]  /*8330*/  F2FP.F16.F32.PACK_AB R22, R165, R82 ;  /* 0x00000052a516723e */ /* 0x008fc600000000ff */
[----:B------:R-:W3:Y:S01]  /*8340*/  LDL.LU R165, [R1+0x114] ;  /* 0x0001140001a57983 */ /* 0x000ee20000300800 */
[----:B------:R-:W-:-:S03]  /*8350*/  PRMT R62, R24, 0x7632, R62 ;  /* 0x00007632183e7816 */ /* 0x000fc6000000003e */
[----:B------:R0:W-:Y:S01]  /*8360*/  STG.E.U16 desc[UR12][R92.64+0x4], R24 ;  /* 0x000004185c007986 */ /* 0x0001e2000c10150c */
[----:B------:R-:W-:-:S03]  /*8370*/  PRMT R63, R22, 0x7632, R63 ;  /* 0x00007632163f7816 */ /* 0x000fc6000000003f */
[----:B------:R-:W-:Y:S01]  /*8380*/  STG.E.U16 desc[UR12][R92.64+0x2], R29 ;  /* 0x0000021d5c007986 */ /* 0x000fe2000c10150c */
[----:B0-----:R-:W-:-:S04]  /*8390*/  F2FP.F16.F32.PACK_AB R24, R83, R81 ;  /* 0x000000515318723e */ /* 0x001fc800000000ff */
[C---:B------:R-:W-:Y:S02]  /*83a0*/  PRMT R74, R24.reuse, 0x7610, R74 ;  /* 0x00007610184a7816 */ /* 0x040fe4000000004a */
[----:B------:R-:W-:Y:S02]  /*83b0*/  PRMT R80, R24, 0x7632, R80 ;  /* 0x0000763218507816 */ /* 0x000fe40000000050 */
[----:B------:R-:W-:Y:S01]  /*83c0*/  F2FP.F16.F32.PACK_AB R24, R137, R138 ;  /* 0x0000008a8918723e */ /* 0x000fe200000000ff */
[----:B------:R0:W-:Y:S01]  /*83d0*/  STG.E.U16 desc[UR12][R92.64+0x6], R62 ;  /* 0x0000063e5c007986 */ /* 0x0001e2000c10150c */
[----:B------:R-:W-:-:S03]  /*83e0*/  F2FP.F16.F32.PACK_AB R75, R130, R129 ;  /* 0x00000081824b723e */ /* 0x000fc600000000ff */
[----:B------:R2:W-:Y:S04]  /*83f0*/  STG.E.U16 desc[UR12][R60.64], R22 ;  /* 0x000000163c007986 */ /* 0x0005e8000c10150c */
[----:B------:R1:W-:Y:S04]  /*8400*/  STG.E.U16 desc[UR12][R60.64+0x2], R63 ;  /* 0x0000023f3c007986 */ /* 0x0003e8000c10150c */
[----:B------:R-:W-:Y:S01]  /*8410*/  STG.E.U16 desc[UR12][R60.64+0x4], R74 ;  /* 0x0000044a3c007986 */ /* 0x000fe2000c10150c */
[----:B0-----:R-:W-:-:S03]  /*8420*/  PRMT R62, R24, 0x7632, R62 ;  /* 0x00007632183e7816 */ /* 0x001fc6000000003e */
[----:B------:R0:W-:Y:S01]  /*8430*/  STG.E.U16 desc[UR12][R60.64+0x6], R80 ;  /* 0x000006503c007986 */ /* 0x0001e2000c10150c */
[----:B--2---:R-:W-:Y:S02]  /*8440*/  F2FP.F16.F32.PACK_AB R22, R136, R135 ;  /* 0x000000878816723e */ /* 0x004fe400000000ff */
[----:B------:R-:W-:Y:S02]  /*8450*/  PRMT R29, R75, 0x7632, R29 ;  /* 0x000076324b1d7816 */ /* 0x000fe4000000001d */
[----:B-1----:R-:W-:Y:S02]  /*8460*/  PRMT R63, R22, 0x7610, R63 ;  /* 0x00007610163f7816 */ /* 0x002fe4000000003f */
[----:B0-----:R-:W-:Y:S02]  /*8470*/  PRMT R61, R24, 0x7610, R61 ;  /* 0x00007610183d7816 */ /* 0x001fe4000000003d */
[----:B----4-:R-:W-:Y:S02]  /*8480*/  F2FP.F16.F32.PACK_AB R24, R134, R133 ;  /* 0x000000858618723e */ /* 0x010fe400000000ff */
[----:B------:R-:W-:-:S02]  /*8490*/  PRMT R60, R22, 0x7632, R60 ;  /* 0x00007632163c7816 */ /* 0x000fc4000000003c */
[----:B------:R-:W-:Y:S02]  /*84a0*/  PRMT R74, R24, 0x7632, R74 ;  /* 0x00007632184a7816 */ /* 0x000fe4000000004a */
[----:B------:R-:W-:Y:S01]  /*84b0*/  F2FP.F16.F32.PACK_AB R22, R132, R131 ;  /* 0x000000838416723e */ /* 0x000fe200000000ff */
[----:B------:R-:W-:Y:S01]  /*84c0*/  STG.E.U16 desc[UR12][R94.64], R75 ;  /* 0x0000004b5e007986 */ /* 0x000fe2000c10150c */
[----:B------:R-:W-:Y:S02]  /*84d0*/  F2FP.F16.F32.PACK_AB R162, R162, R163 ;  /* 0x000000a3a2a2723e */ /* 0x000fe400000000ff */
[----:B------:R-:W-:Y:S01]  /*84e0*/  F2FP.F16.F32.PACK_AB R160, R160, R161 ;  /* 0x000000a1a0a0723e */ /* 0x000fe200000000ff */
[----:B------:R0:W-:Y:S04]  /*84f0*/  STG.E.U16 desc[UR12][R94.64+0x2], R29 ;  /* 0x0000021d5e007986 */ /* 0x0001e8000c10150c */
[----:B------:R-:W-:Y:S04]  /*8500*/  STG.E.U16 desc[UR12][R94.64+0x4], R61 ;  /* 0x0000043d5e007986 */ /* 0x000fe8000c10150c */
[----:B------:R-:W-:Y:S04]  /*8510*/  STG.E.U16 desc[UR12][R94.64+0x6], R62 ;  /* 0x0000063e5e007986 */ /* 0x000fe8000c10150c */
[----:B------:R-:W-:Y:S01]  /*8520*/  STG.E.U16 desc[UR12][R58.64], R63 ;  /* 0x0000003f3a007986 */ /* 0x000fe2000c10150c */
[----:B0-----:R-:W-:-:S03]  /*8530*/  PRMT R29, R22, 0x7632, R29 ;  /* 0x00007632161d7816 */ /* 0x001fc6000000001d */
[----:B------:R-:W-:Y:S04]  /*8540*/  STG.E.U16 desc[UR12][R58.64+0x2], R60 ;  /* 0x0000023c3a007986 */ /* 0x000fe8000c10150c */
[----:B------:R0:W-:Y:S04]  /*8550*/  STG.E.U16 desc[UR12][R58.64+0x4], R24 ;  /* 0x000004183a007986 */ /* 0x0001e8000c10150c */
[----:B------:R-:W-:Y:S01]  /*8560*/  STG.E.U16 desc[UR12][R58.64+0x6], R74 ;  /* 0x0000064a3a007986 */ /* 0x000fe2000c10150c */
[----:B------:R-:W-:-:S03]  /*8570*/  F2FP.F16.F32.PACK_AB R158, R158, R159 ;  /* 0x0000009f9e9e723e */ /* 0x000fc600000000ff */
[----:B------:R1:W-:Y:S01]  /*8580*/  STG.E.U16 desc[UR12][R96.64], R22 ;  /* 0x0000001660007986 */ /* 0x0003e2000c10150c */
[----:B------:R-:W-:Y:S02]  /*8590*/  F2FP.F16.F32.PACK_AB R156, R156, R157 ;  /* 0x0000009d9c9c723e */ /* 0x000fe400000000ff */
[----:B0-----:R-:W-:Y:S01]  /*85a0*/  PRMT R24, R162, 0x7632, R24 ;  /* 0x00007632a2187816 */ /* 0x001fe20000000018 */
[----:B------:R0:W-:Y:S01]  /*85b0*/  STG.E.U16 desc[UR12][R96.64+0x2], R29 ;  /* 0x0000021d60007986 */ /* 0x0001e2000c10150c */
[----:B------:R-:W-:Y:S02]  /*85c0*/  F2FP.F16.F32.PACK_AB R154, R154, R155 ;  /* 0x0000009b9a9a723e */ /* 0x000fe400000000ff */
[----:B------:R-:W-:Y:S02]  /*85d0*/  F2FP.F16.F32.PACK_AB R152, R152, R153 ;  /* 0x000000999898723e */ /* 0x000fe400000000ff */
[----:B-1----:R-:W-:Y:S02]  /*85e0*/  PRMT R22, R160, 0x7632, R22 ;  /* 0x00007632a0167816 */ /* 0x002fe40000000016 */
[----:B------:R-:W-:-:S02]  /*85f0*/  F2FP.F16.F32.PACK_AB R150, R150, R151 ;  /* 0x000000979696723e */ /* 0x000fc400000000ff */
[----:B0-----:R-:W-:Y:S02]  /*8600*/  PRMT R29, R158, 0x7632, R29 ;  /* 0x000076329e1d7816 */ /* 0x001fe4000000001d */
[----:B------:R-:W-:Y:S02]  /*8610*/  F2FP.F16.F32.PACK_AB R148, R148, R149 ;  /* 0x000000959494723e */ /* 0x000fe400000000ff */
[----:B------:R-:W-:Y:S02]  /*8620*/  F2FP.F16.F32.PACK_AB R146, R146, R147 ;  /* 0x000000939292723e */ /* 0x000fe400000000ff */
[----:B------:R-:W-:Y:S02]  /*8630*/  F2FP.F16.F32.PACK_AB R144, R144, R145 ;  /* 0x000000919090723e */ /* 0x000fe400000000ff */
[----:B------:R-:W-:Y:S02]  /*8640*/  F2FP.F16.F32.PACK_AB R142, R142, R143 ;  /* 0x0000008f8e8e723e */ /* 0x000fe400000000ff */
[----:B------:R-:W-:-:S02]  /*8650*/  F2FP.F16.F32.PACK_AB R140, R140, R141 ;  /* 0x0000008d8c8c723e */ /* 0x000fc400000000ff */
[----:B------:R-:W-:Y:S02]  /*8660*/  F2FP.F16.F32.PACK_AB R2, R2, R139 ;  /* 0x0000008b0202723e */ /* 0x000fe400000000ff */
[----:B------:R-:W-:Y:S02]  /*8670*/  F2FP.F16.F32.PACK_AB R3, R4, R3 ;  /* 0x000000030403723e */ /* 0x000fe400000000ff */
[----:B------:R-:W-:Y:S02]  /*8680*/  F2FP.F16.F32.PACK_AB R5, R6, R5 ;  /* 0x000000050605723e */ /* 0x000fe400000000ff */
[----:B------:R-:W-:Y:S02]  /*8690*/  F2FP.F16.F32.PACK_AB R7, R8, R7 ;  /* 0x000000070807723e */ /* 0x000fe400000000ff */
[----:B------:R-:W-:Y:S02]  /*86a0*/  F2FP.F16.F32.PACK_AB R11, R12, R11 ;  /* 0x0000000b0c0b723e */ /* 0x000fe400000000ff */
[----:B------:R-:W-:-:S02]  /*86b0*/  PRMT R4, R2, 0x7632, R4 ;  /* 0x0000763202047816 */ /* 0x000fc40000000004 */
[----:B------:R-:W-:Y:S02]  /*86c0*/  PRMT R6, R3, 0x7632, R6 ;  /* 0x0000763203067816 */ /* 0x000fe40000000006 */
        /* <DEDUP_REMOVED lines=8> */
[----:B------:R-:W-:Y:S02]  /*8750*/  PRMT R23, R19, 0x7632, R23 ;  /* 0x0000763213177816 */ /* 0x000fe40000000017 */
[----:B------:R-:W-:Y:S02]  /*8760*/  F2FP.F16.F32.PACK_AB R27, R28, R27 ;  /* 0x0000001b1c1b723e */ /* 0x000fe400000000ff */
[----:B------:R-:W-:-:S02]  /*8770*/  F2FP.F16.F32.PACK_AB R34, R35, R34 ;  /* 0x000000222322723e */ /* 0x000fc400000000ff */
[----:B------:R-:W-:Y:S02]  /*8780*/  F2FP.F16.F32.PACK_AB R40, R41, R40 ;  /* 0x000000282928723e */ /* 0x000fe400000000ff */
        /* <DEDUP_REMOVED lines=11> */
[----:B------:R-:W-:Y:S02]  /*8840*/  F2FP.F16.F32.PACK_AB R121, R122, R121 ;  /* 0x000000797a79723e */ /* 0x000fe400000000ff */
[----:B------:R-:W-:Y:S02]  /*8850*/  F2FP.F16.F32.PACK_AB R0, R123, R0 ;  /* 0x000000007b00723e */ /* 0x000fe400000000ff */
[----:B------:R-:W-:Y:S02]  /*8860*/  F2FP.F16.F32.PACK_AB R65, R66, R65 ;  /* 0x000000414241723e */ /* 0x000fe400000000ff */
[----:B------:R-:W-:Y:S02]  /*8870*/  F2FP.F16.F32.PACK_AB R76, R124, R76 ;  /* 0x0000004c7c4c723e */ /* 0x000fe400000000ff */
[----:B------:R-:W-:Y:S02]  /*8880*/  F2FP.F16.F32.PACK_AB R125, R126, R125 ;  /* 0x0000007d7e7d723e */ /* 0x000fe400000000ff */
[----:B------:R-:W-:Y:S01]  /*8890*/  F2FP.F16.F32.PACK_AB R127, R128, R127 ;  /* 0x0000007f807f723e */ /* 0x000fe200000000ff */
[----:B------:R-:W-:Y:S01]  /*88a0*/  UIADD3.X UR5, URZ, UR5, URZ, UP0, !UPT ;  /* 0x000000053f057290 */ /* 0x000fe200087fe43f */
[----:B------:R-:W-:Y:S01]  /*88b0*/  PRMT R58, R65, 0x7632, R58 ;  /* 0x00007632413a7816 */ /* 0x000fe2000000003a */
[----:B------:R-:W-:-:S04]  /*88c0*/  UISETP.GE.U32.AND UP0, UPT, UR10, UR14, UPT ;  /* 0x0000000e0a00728c */ /* 0x000fc8000bf06070 */
[----:B------:R-:W-:-:S06]  /*88d0*/  UISETP.GE.AND.EX UP0, UPT, UR5, UR15, UPT, UP0 ;  /* 0x0000000f0500728c */ /* 0x000fcc000bf06300 */
[----:B------:R-:W-:Y:S01]  /*88e0*/  PLOP3.LUT P1, PT, PT, PT, UP0, 0x80, 0x0 ;  /* 0x000000000000781c */ /* 0x000fe20003f2f008 */
[----:B------:R-:W-:Y:S01]  /*88f0*/  ULOP3.LUT UR4, UR4, 0x1, URZ, 0x3c, !UPT ;  /* 0x0000000104047892 */ /* 0x000fe2000f8e3c3f */
[----:B---3--:R-:W-:-:S04]  /*8900*/  F2FP.F16.F32.PACK_AB R164, R164, R165 ;  /* 0x000000a5a4a4723e */ /* 0x008fc800000000ff */
[----:B------:R-:W-:Y:S01]  /*8910*/  PRMT R59, R164, 0x7632, R59 ;  /* 0x00007632a43b7816 */ /* 0x000fe2000000003b */
[----:B------:R-:W-:Y:S04]  /*8920*/  STG.E.U16 desc[UR12][R96.64+0x4], R164 ;  /* 0x000004a460007986 */ /* 0x000fe8000c10150c */
[----:B------:R-:W-:Y:S04]  /*8930*/  STG.E.U16 desc[UR12][R96.64+0x6], R59 ;  /* 0x0000063b60007986 */ /* 0x000fe8000c10150c */
[----:B------:R-:W-:Y:S04]  /*8940*/  STG.E.U16 desc[UR12][R56.64], R162 ;  /* 0x000000a238007986 */ /* 0x000fe8000c10150c */
[----:B------:R0:W-:Y:S04]  /*8950*/  STG.E.U16 desc[UR12][R56.64+0x2], R24 ;  /* 0x0000021838007986 */ /* 0x0001e8000c10150c */
[----:B------:R-:W-:Y:S04]  /*8960*/  STG.E.U16 desc[UR12][R56.64+0x4], R160 ;  /* 0x000004a038007986 */ /* 0x000fe8000c10150c */
[----:B------:R1:W-:Y:S01]  /*8970*/  STG.E.U16 desc[UR12][R56.64+0x6], R22 ;  /* 0x0000061638007986 */ /* 0x0003e2000c10150c */
[----:B0-----:R-:W-:-:S03]  /*8980*/  PRMT R24, R152, 0x7632, R24 ;  /* 0x0000763298187816 */ /* 0x001fc60000000018 */
[----:B------:R-:W-:Y:S01]  /*8990*/  STG.E.U16 desc[UR12][R98.64], R158 ;  /* 0x0000009e62007986 */ /* 0x000fe2000c10150c */
[----:B-1----:R-:W-:Y:S02]  /*89a0*/  PRMT R57, R156, 0x7632, R57 ;  /* 0x000076329c397816 */ /* 0x002fe40000000039 */
[----:B------:R-:W-:Y:S01]  /*89b0*/  PRMT R22, R154, 0x7632, R22 ;  /* 0x000076329a167816 */ /* 0x000fe20000000016 */
[----:B------:R0:W-:Y:S04]  /*89c0*/  STG.E.U16 desc[UR12][R98.64+0x2], R29 ;  /* 0x0000021d62007986 */ /* 0x0001e8000c10150c */
[----:B------:R-:W-:Y:S04]  /*89d0*/  STG.E.U16 desc[UR12][R98.64+0x4], R156 ;  /* 0x0000049c62007986 */ /* 0x000fe8000c10150c */
[----:B------:R-:W-:Y:S04]  /*89e0*/  STG.E.U16 desc[UR12][R98.64+0x6], R57 ;  /* 0x0000063962007986 */ /* 0x000fe8000c10150c */
[----:B------:R-:W-:Y:S01]  /*89f0*/  STG.E.U16 desc[UR12][R54.64], R154 ;  /* 0x0000009a36007986 */ /* 0x000fe2000c10150c */
[----:B0-----:R-:W-:-:S03]  /*8a00*/  PRMT R29, R150, 0x7632, R29 ;  /* 0x00007632961d7816 */ /* 0x001fc6000000001d */
        /* <DEDUP_REMOVED lines=12> */
[----:B------:R-:W-:Y:S04]  /*8ad0*/  STG.E.U16 desc[UR12][R52.64+0x2], R22 ;  /* 0x0000021634007986 */ /* 0x000fe8000c10150c */
[----:B------:R-:W-:Y:S04]  /*8ae0*/  STG.E.U16 desc[UR12][R52.64+0x4], R144 ;  /* 0x0000049034007986 */ /* 0x000fe8000c10150c */
[----:B------:R0:W-:Y:S04]  /*8af0*/  STG.E.U16 desc[UR12][R52.64+0x6], R24 ;  /* 0x0000061834007986 */ /* 0x0001e8000c10150c */
[----:B------:R-:W-:Y:S01]  /*8b00*/  STG.E.U16 desc[UR12][R102.64], R142 ;  /* 0x0000008e66007986 */ /* 0x000fe2000c10150c */
[----:B0-----:R-:W-:-:S03]  /*8b10*/  PRMT R53, R140, 0x7632, R53 ;  /* 0x000076328c357816 */ /* 0x001fc60000000035 */
[----:B------:R-:W-:Y:S01]  /*8b20*/  STG.E.U16 desc[UR12][R102.64+0x2], R29 ;  /* 0x0000021d66007986 */ /* 0x000fe2000c10150c */
[----:B------:R-:W-:-:S03]  /*8b30*/  PRMT R52, R5, 0x7632, R52 ;  /* 0x0000763205347816 */ /* 0x000fc60000000034 */
[----:B------:R-:W-:Y:S04]  /*8b40*/  STG.E.U16 desc[UR12][R102.64+0x4], R140 ;  /* 0x0000048c66007986 */ /* 0x000fe8000c10150c */
[----:B------:R-:W-:Y:S04]  /*8b50*/  STG.E.U16 desc[UR12][R102.64+0x6], R53 ;  /* 0x0000063566007986 */ /* 0x000fe8000c10150c */
[----:B------:R0:W-:Y:S04]  /*8b60*/  STG.E.U16 desc[UR12][R50.64], R2 ;  /* 0x0000000232007986 */ /* 0x0001e8000c10150c */
[----:B------:R1:W-:Y:S01]  /*8b70*/  STG.E.U16 desc[UR12][R50.64+0x4], R3 ;  /* 0x0000040332007986 */ /* 0x0003e2000c10150c */
[----:B------:R-:W-:-:S03]  /*8b80*/  PRMT R24, R9, 0x7632, R24 ;  /* 0x0000763209187816 */ /* 0x000fc60000000018 */
[----:B------:R-:W-:Y:S01]  /*8b90*/  STG.E.U16 desc[UR12][R50.64+0x2], R4 ;  /* 0x0000020432007986 */ /* 0x000fe2000c10150c */
[----:B0-----:R-:W-:-:S03]  /*8ba0*/  PRMT R2, R7, 0x7632, R2 ;  /* 0x0000763207027816 */ /* 0x001fc60000000002 */
[----:B------:R-:W-:Y:S01]  /*8bb0*/  STG.E.U16 desc[UR12][R50.64+0x6], R6 ;  /* 0x0000060632007986 */ /* 0x000fe2000c10150c */
[----:B-1----:R-:W-:-:S03]  /*8bc0*/  PRMT R3, R11, 0x7632, R3 ;  /* 0x000076320b037816 */ /* 0x002fc60000000003 */
        /* <DEDUP_REMOVED lines=24> */
[----:B------:R0:W-:Y:S04]  /*8d50*/  STG.E.U16 desc[UR12][R108.64], R21 ;  /* 0x000000156c007986 */ /* 0x0001e8000c10150c */
[----:B------:R-:W-:Y:S04]  /*8d60*/  STG.E.U16 desc[UR12][R108.64+0x2], R54 ;  /* 0x000002366c007986 */ /* 0x000fe8000c10150c */
[----:B------:R-:W-:Y:S04]  /*8d70*/  STG.E.U16 desc[UR12][R108.64+0x4], R25 ;  /* 0x000004196c007986 */ /* 0x000fe8000c10150c */
[----:B------:R1:W-:Y:S04]  /*8d80*/  STG.E.U16 desc[UR12][R108.64+0x6], R2 ;  /* 0x000006026c007986 */ /* 0x0003e8000c10150c */
[----:B------:R2:W-:Y:S01]  /*8d90*/  STG.E.U16 desc[UR12][R44.64+0x6], R3 ;  /* 0x000006032c007986 */ /* 0x0005e2000c10150c */
[----:B0-----:R-:W-:-:S03]  /*8da0*/  PRMT R21, R64, 0x7632, R21 ;  /* 0x0000763240157816 */ /* 0x001fc60000000015 */
[----:B------:R-:W-:Y:S01]  /*8db0*/  STG.E.U16 desc[UR12][R44.64], R27 ;  /* 0x0000001b2c007986 */ /* 0x000fe2000c10150c */
[----:B-1----:R-:W-:-:S03]  /*8dc0*/  PRMT R2, R40, 0x7632, R2 ;  /* 0x0000763228027816 */ /* 0x002fc60000000002 */
[----:B------:R-:W-:Y:S01]  /*8dd0*/  STG.E.U16 desc[UR12][R44.64+0x2], R22 ;  /* 0x000002162c007986 */ /* 0x000fe2000c10150c */
[----:B--2---:R-:W-:-:S03]  /*8de0*/  PRMT R3, R68, 0x7632, R3 ;  /* 0x0000763244037816 */ /* 0x004fc60000000003 */
[----:B------:R-:W-:Y:S01]  /*8df0*/  STG.E.U16 desc[UR12][R44.64+0x4], R32 ;  /* 0x000004202c007986 */ /* 0x000fe2000c10150c */
[----:B------:R-:W-:-:S03]  /*8e00*/  PRMT R56, R70, 0x7632, R56 ;  /* 0x0000763246387816 */ /* 0x000fc60000000038 */
        /* <DEDUP_REMOVED lines=49> */
.L_x_3829:
        /* <DEDUP_REMOVED lines=14> */
.L_x_3889:


//--------------------- .nv.shared._ZN13group_norm_v218gn_bwd_cuda_kernelI13__nv_bfloat16Li320ELi3ELi32ELi10ELi1024ELb0ELb1ELi4ELi320ELi320ELi4ELb1ELi1ELb0ELb0ELNS_15WgradSyncMethodE3ENS_16CompileConditionILi900EEEEEvPT_S6_S6_PKS5_S8_S8_S8_PKfflPfPj --------------------------
	.section	.nv.shared._ZN13group_norm_v218gn_bwd_cuda_kernelI13__nv_bfloat16Li320ELi3ELi32ELi10ELi1024ELb0ELb1ELi4ELi320ELi320ELi4ELb1ELi1ELb0ELb0ELNS_15WgradSyncMethodE3ENS_16CompileConditionILi900EEEEEvPT_S6_S6_PKS5_S8_S8_S8_PKfflPfPj,"aw",@nobits
	.sectionflags	@""
	.align	8
.nv.shared._ZN13group_norm_v218gn_bwd_cuda_kernelI13__nv_bfloat16Li320ELi3ELi32ELi10ELi1024ELb0ELb1ELi4ELi320ELi320ELi4ELb1ELi1ELb0ELb0ELNS_15WgradSyncMethodE3ENS_16CompileConditionILi900EEEEEvPT_S6_S6_PKS5_S8_S8_S8_PKfflPfPj:
	.zero		17920


//--------------------- .nv.shared.reserved.0     --------------------------
	.section	.nv.shared.reserved.0,"aw",@nobits
	.weak		__nv_reservedSMEM_offset_0_alias
	.size		__nv_reservedSMEM_offset_0_alias, 0, 0
	.other		__nv_reservedSMEM_offset_0_alias,@"STO_CUDA_RESERVED_SHARED STV_DEFAULT"
__nv_reservedSMEM_offset_0_alias:
	.zero		0


//--------------------- .nv.shared._ZN13group_norm_v218gn_bwd_cuda_kernelI13__nv_bfloat16Li320ELi1ELi32ELi10ELi1024ELb0ELb1ELi8ELi320ELi320ELi4ELb1ELi1ELb0ELb0ELNS_15WgradSyncMethodE3ENS_16CompileConditionILi900EEEEEvPT_S6_S6_PKS5_S8_S8_S8_PKfflPfPj --------------------------
	.section	.nv.shared._ZN13group_norm_v218gn_bwd_cuda_kernelI13__nv_bfloat16Li320ELi1ELi32ELi10ELi1024ELb0ELb1ELi8ELi320ELi320ELi4ELb1ELi1ELb0ELb0ELNS_15WgradSyncMethodE3ENS_16CompileConditionILi900EEEEEvPT_S6_S6_PKS5_S8_S8_S8_PKfflPfPj,"aw",@nobits
	.sectionflags	@""
	.align	8
.nv.shared._ZN13group_norm_v218gn_bwd_cuda_kernelI13__nv_bfloat16Li320ELi1ELi32ELi10ELi1024ELb0ELb1ELi8ELi320ELi320ELi4ELb1ELi1ELb0ELb0ELNS_15WgradSyncMethodE3ENS_16CompileConditionILi900EEEEEvPT_S6_S6_PKS5_S8_S8_S8_PKfflPfPj:
	.zero		17920


//--------------------- .nv.shared._ZN13group_norm_v218gn_bwd_cuda_kernelI13__nv_bfloat16Li320ELi3ELi32ELi10ELi1024ELb0ELb1ELi8ELi320ELi320ELi4ELb1ELi2ELb0ELb0ELNS_15WgradSyncMethodE3ENS_16CompileConditionILi900EEEEEvPT_S6_S6_PKS5_S8_S8_S8_PKfflPfPj --------------------------
	.section	.nv.shared._ZN13group_norm_v218gn_bwd_cuda_kernelI13__nv_bfloat16Li320ELi3ELi32ELi10ELi1024ELb0ELb1ELi8ELi320ELi320ELi4ELb1ELi2ELb0ELb0ELNS_15WgradSyncMethodE3ENS_16CompileConditionILi900EEEEEvPT_S6_S6_PKS5_S8_S8_S8_PKfflPfPj,"aw",@nobits
	.sectionflags	@""
	.align	8
.nv.shared._ZN13group_norm_v218gn_bwd_cuda_kernelI13__nv_bfloat16Li320ELi3ELi32ELi10ELi1024ELb0ELb1ELi8ELi320ELi320ELi4ELb1ELi2ELb0ELb0ELNS_15WgradSyncMethodE3ENS_16CompileConditionILi900EEEEEvPT_S6_S6_PKS5_S8_S8_S8_PKfflPfPj:
	.zero		17920


//--------------------- .nv.shared._ZN13group_norm_v218gn_bwd_cuda_kernelI13__nv_bfloat16Li320ELi1ELi32ELi10ELi1024ELb0ELb1ELi16ELi320ELi320ELi4ELb1ELi2ELb0ELb0ELNS_15WgradSyncMethodE3ENS_16CompileConditionILi900EEEEEvPT_S6_S6_PKS5_S8_S8_S8_PKfflPfPj --------------------------
	.section	.nv.shared._ZN13group_norm_v218gn_bwd_cuda_kernelI13__nv_bfloat16Li320ELi1ELi32ELi10ELi1024ELb0ELb1ELi16ELi320ELi320ELi4ELb1ELi2ELb0ELb0ELNS_15WgradSyncMethodE3ENS_16CompileConditionILi900EEEEEvPT_S6_S6_PKS5_S8_S8_S8_PKfflPfPj,"aw",@nobits
	.sectionflags	@""
	.align	8
.nv.shared._ZN13group_norm_v218gn_bwd_cuda_kernelI13__nv_bfloat16Li320ELi1ELi32ELi10ELi1024ELb0ELb1ELi16ELi320ELi320ELi4ELb1ELi2ELb0ELb0ELNS_15WgradSyncMethodE3ENS_16CompileConditionILi900EEEEEvPT_S6_S6_PKS5_S8_S8_S8_PKfflPfPj:
	.zero		17920


//--------------------- .nv.shared._ZN13group_norm_v218gn_bwd_cuda_kernelI13__nv_bfloat16Li320ELi3ELi32ELi10ELi1024ELb0ELb1ELi16ELi320ELi320ELi4ELb1ELi5ELb0ELb0ELNS_15WgradSyncMethodE3ENS_16CompileConditionILi900EEEEEvPT_S6_S6_PKS5_S8_S8_S8_PKfflPfPj --------------------------
	.section	.nv.shared._ZN13group_norm_v218gn_bwd_cuda_kernelI13__nv_bfloat16Li320ELi3ELi32ELi10ELi1024ELb0ELb1ELi16ELi320ELi320ELi4ELb1ELi5ELb0ELb0ELNS_15WgradSyncMethodE3ENS_16CompileConditionILi900EEEEEvPT_S6_S6_PKS5_S8_S8_S8_PKfflPfPj,"aw",@nobits
	.sectionflags	@""
	.align	8
.nv.shared._ZN13group_norm_v218gn_bwd_cuda_kernelI13__nv_bfloat16Li320ELi3ELi32ELi10ELi1024ELb0ELb1ELi16ELi320ELi320ELi4ELb1ELi5ELb0ELb0ELNS_15WgradSyncMethodE3ENS_16CompileConditionILi900EEEEEvPT_S6_S6_PKS5_S8_S8_S8_PKfflPfPj:
	.zero		17920


//--------------------- .nv.shared._ZN13group_norm_v218gn_bwd_cuda_kernelI13__nv_bfloat16Li320ELi1ELi32ELi10ELi1024ELb0ELb1ELi32ELi320ELi320ELi4ELb1ELi4ELb0ELb0ELNS_15WgradSyncMethodE3ENS_16CompileConditionILi900EEEEEvPT_S6_S6_PKS5_S8_S8_S8_PKfflPfPj --------------------------
	.section	.nv.shared._ZN13group_norm_v218gn_bwd_cuda_kernelI13__nv_bfloat16Li320ELi1ELi32ELi10ELi1024ELb0ELb1ELi32ELi320ELi320ELi4ELb1ELi4ELb0ELb0ELNS_15WgradSyncMethodE3ENS_16CompileConditionILi900EEEEEvPT_S6_S6_PKS5_S8_S8_S8_PKfflPfPj,"aw",@nobits
	.sectionflags	@""
	.align	8
.nv.shared._ZN13group_norm_v218gn_bwd_cuda_kernelI13__nv_bfloat16Li320ELi1ELi32ELi10ELi1024ELb0ELb1ELi32ELi320ELi320ELi4ELb1ELi4ELb0ELb0ELNS_15WgradSyncMethodE3ENS_16CompileConditionILi900EEEEEvPT_S6_S6_PKS5_S8_S8_S8_PKfflPfPj:
	.zero		17920


//--------------------- .nv.shared._ZN13group_norm_v218gn_bwd_cuda_kernelI13__nv_bfloat16Li320ELi1ELi32ELi10ELi1024ELb0ELb1ELi64ELi320ELi320ELi4ELb1ELi9ELb0ELb0ELNS_15WgradSyncMethodE3ENS_16CompileConditionILi900EEEEEvPT_S6_S6_PKS5_S8_S8_S8_PKfflPfPj --------------------------
	.section	.nv.shared._ZN13group_norm_v218gn_bwd_cuda_kernelI13__nv_bfloat16Li320ELi1ELi32ELi10ELi1024ELb0ELb1ELi64ELi320ELi320ELi4ELb1ELi9ELb0ELb0ELNS_15WgradSyncMethodE3ENS_16CompileConditionILi900EEEEEvPT_S6_S6_PKS5_S8_S8_S8_PKfflPfPj,"aw",@nobits
	.sectionflags	@""
	.align	8
.nv.shared._ZN13group_norm_v218gn_bwd_cuda_kernelI13__nv_bfloat16Li320ELi1ELi32ELi10ELi1024ELb0ELb1ELi64ELi320ELi320ELi4ELb1ELi9ELb0ELb0ELNS_15WgradSyncMethodE3ENS_16CompileConditionILi900EEEEEvPT_S6_S6_PKS5_S8_S8_S8_PKfflPfPj:
	.zero		17920


//--------------------- .nv.shared._ZN13group_norm_v218gn_bwd_cuda_kernelI13__nv_bfloat16Li320ELi3ELi32ELi10ELi1024ELb0ELb1ELi32ELi320ELi320ELi4ELb1ELi10ELb0ELb0ELNS_15WgradSyncMethodE3ENS_16CompileConditionILi900EEEEEvPT_S6_S6_PKS5_S8_S8_S8_PKfflPfPj --------------------------
	.section	.nv.shared._ZN13group_norm_v218gn_bwd_cuda_kernelI13__nv_bfloat16Li320ELi3ELi32ELi10ELi1024ELb0ELb1ELi32ELi320ELi320ELi4ELb1ELi10ELb0ELb0ELNS_15WgradSyncMethodE3ENS_16CompileConditionILi900EEEEEvPT_S6_S6_PKS5_S8_S8_S8_PKfflPfPj,"aw",@nobits
	.sectionflags	@""
	.align	8
.nv.shared._ZN13group_norm_v218gn_bwd_cuda_kernelI13__nv_bfloat16Li320ELi3ELi32ELi10ELi1024ELb0ELb1ELi32ELi320ELi320ELi4ELb1ELi10ELb0ELb0ELNS_15WgradSyncMethodE3ENS_16CompileConditionILi900EEEEEvPT_S6_S6_PKS5_S8_S8_S8_PKfflPfPj:
	.zero		17920


//--------------------- .nv.shared._ZN13group_norm_v218gn_bwd_cuda_kernelI13__nv_bfloat16Li320ELi2ELi32ELi10ELi1024ELb0ELb1ELi32ELi320ELi320ELi4ELb1ELi9ELb0ELb0ELNS_15WgradSyncMethodE3ENS_16CompileConditionILi900EEEEEvPT_S6_S6_PKS5_S8_S8_S8_PKfflPfPj --------------------------
	.section	.nv.shared._ZN13group_norm_v218gn_bwd_cuda_kernelI13__nv_bfloat16Li320ELi2ELi32ELi10ELi1024ELb0ELb1ELi32ELi320ELi320ELi4ELb1ELi9ELb0ELb0ELNS_15WgradSyncMethodE3ENS_16CompileConditionILi900EEEEEvPT_S6_S6_PKS5_S8_S8_S8_PKfflPfPj,"aw",@nobits
	.sectionflags	@""
	.align	8
.nv.shared._ZN13group_norm_v218gn_bwd_cuda_kernelI13__nv_bfloat16Li320ELi2ELi32ELi10ELi1024ELb0ELb1ELi32ELi320ELi320ELi4ELb1ELi9ELb0ELb0ELNS_15WgradSyncMethodE3ENS_16CompileConditionILi900EEEEEvPT_S6_S6_PKS5_S8_S8_S8_PKfflPfPj:
	.zero		17920


//--------------------- .nv.shared._ZN13group_norm_v218gn_bwd_cuda_kernelI13__nv_bfloat16Li320ELi3ELi16ELi20ELi1024ELb1ELb1ELi4ELi320ELi320ELi4ELb1ELi1ELb0ELb0ELNS_15WgradSyncMethodE3ENS_16CompileConditionILi900EEEEEvPT_S6_S6_PKS5_S8_S8_S8_PKfflPfPj --------------------------
	.section	.nv.shared._ZN13group_norm_v218gn_bwd_cuda_kernelI13__nv_bfloat16Li320ELi3ELi16ELi20ELi1024ELb1ELb1ELi4ELi320ELi320ELi4ELb1ELi1ELb0ELb0ELNS_15WgradSyncMethodE3ENS_16CompileConditionILi900EEEEEvPT_S6_S6_PKS5_S8_S8_S8_PKfflPfPj,"aw",@nobits
	.sectionflags	@""
	.align	8
.nv.shared._ZN13group_norm_v218gn_bwd_cuda_kernelI13__nv_bfloat16Li320ELi3ELi16ELi20ELi1024ELb1ELb1ELi4ELi320ELi320ELi4ELb1ELi1ELb0ELb0ELNS_15WgradSyncMethodE3ENS_16CompileConditionILi900EEEEEvPT_S6_S6_PKS5_S8_S8_S8_PKfflPfPj:
	.zero		14592


//--------------------- .nv.shared._ZN13group_norm_v218gn_bwd_cuda_kernelI13__nv_bfloat16Li320ELi1ELi16ELi20ELi1024ELb1ELb1ELi8ELi320ELi320ELi4ELb1ELi1ELb0ELb0ELNS_15WgradSyncMethodE3ENS_16CompileConditionILi900EEEEEvPT_S6_S6_PKS5_S8_S8_S8_PKfflPfPj --------------------------
	.section	.nv.shared._ZN13group_norm_v218gn_bwd_cuda_kernelI13__nv_bfloat16Li320ELi1ELi16ELi20ELi1024ELb1ELb1ELi8ELi320ELi320ELi4ELb1ELi1ELb0ELb0ELNS_15WgradSyncMethodE3ENS_16CompileConditionILi900EEEEEvPT_S6_S6_PKS5_S8_S8_S8_PKfflPfPj,"aw",@nobits
	.sectionflags	@""
	.align	8
.nv.shared._ZN13group_norm_v218gn_bwd_cuda_kernelI13__nv_bfloat16Li320ELi1ELi16ELi20ELi1024ELb1ELb1ELi8ELi320ELi320ELi4ELb1ELi1ELb0ELb0ELNS_15WgradSyncMethodE3ENS_16CompileConditionILi900EEEEEvPT_S6_S6_PKS5_S8_S8_S8_PKfflPfPj:
	.zero		14592


//--------------------- .nv.shared._ZN13group_norm_v218gn_bwd_cuda_kernelI13__nv_bfloat16Li320ELi3ELi16ELi20ELi1024ELb1ELb1ELi8ELi320ELi320ELi4ELb1ELi2ELb0ELb0ELNS_15WgradSyncMethodE3ENS_16CompileConditionILi900EEEEEvPT_S6_S6_PKS5_S8_S8_S8_PKfflPfPj --------------------------
	.section	.nv.shared._ZN13group_norm_v218gn_bwd_cuda_kernelI13__nv_bfloat16Li320ELi3ELi16ELi20ELi1024ELb1ELb1ELi8ELi320ELi320ELi4ELb1ELi2ELb0ELb0ELNS_15WgradSyncMethodE3ENS_16CompileConditionILi900EEEEEvPT_S6_S6_PKS5_S8_S8_S8_PKfflPfPj,"aw",@nobits
	.sectionflags	@""
	.align	8
.nv.shared._ZN13group_norm_v218gn_bwd_cuda_kernelI13__nv_bfloat16Li320ELi3ELi16ELi20ELi1024ELb1ELb1ELi8ELi320ELi320ELi4ELb1ELi2ELb0ELb0ELNS_15WgradSyncMethodE3ENS_16CompileConditionILi900EEEEEvPT_S6_S6_PKS5_S8_S8_S8_PKfflPfPj:
	.zero		14592


//--------------------- .nv.shared._ZN13group_norm_v218gn_bwd_cuda_kernelI13__nv_bfloat16Li320ELi1ELi16ELi20ELi1024ELb1ELb1ELi16ELi320ELi320ELi4ELb1ELi2ELb0ELb0ELNS_15WgradSyncMethodE3ENS_16CompileConditionILi900EEEEEvPT_S6_S6_PKS5_S8_S8_S8_PKfflPfPj --------------------------
	.section	.nv.shared._ZN13group_norm_v218gn_bwd_cuda_kernelI13__nv_bfloat16Li320ELi1ELi16ELi20ELi1024ELb1ELb1ELi16ELi320ELi320ELi4ELb1ELi2ELb0ELb0ELNS_15WgradSyncMethodE3ENS_16CompileConditionILi900EEEEEvPT_S6_S6_PKS5_S8_S8_S8_PKfflPfPj,"aw",@nobits
	.sectionflags	@""
	.align	8
.nv.shared._ZN13group_norm_v218gn_bwd_cuda_kernelI13__nv_bfloat16Li320ELi1ELi16ELi20ELi1024ELb1ELb1ELi16ELi320ELi320ELi4ELb1ELi2ELb0ELb0ELNS_15WgradSyncMethodE3ENS_16CompileConditionILi900EEEEEvPT_S6_S6_PKS5_S8_S8_S8_PKfflPfPj:
	.zero		14592


//--------------------- .nv.shared._ZN13group_norm_v218gn_bwd_cuda_kernelI13__nv_bfloat16Li320ELi3ELi16ELi20ELi1024ELb1ELb1ELi16ELi320ELi320ELi4ELb1ELi5ELb0ELb0ELNS_15WgradSyncMethodE3ENS_16CompileConditionILi900EEEEEvPT_S6_S6_PKS5_S8_S8_S8_PKfflPfPj --------------------------
	.section	.nv.shared._ZN13group_norm_v218gn_bwd_cuda_kernelI13__nv_bfloat16Li320ELi3ELi16ELi20ELi1024ELb1ELb1ELi16ELi320ELi320ELi4ELb1ELi5ELb0ELb0ELNS_15WgradSyncMethodE3ENS_16CompileConditionILi900EEEEEvPT_S6_S6_PKS5_S8_S8_S8_PKfflPfPj,"aw",@nobits
	.sectionflags	@""
	.align	8
.nv.shared._ZN13group_norm_v218gn_bwd_cuda_kernelI13__nv_bfloat16Li320ELi3ELi16ELi20ELi1024ELb1ELb1ELi16ELi320ELi320ELi4ELb1ELi5ELb0ELb0ELNS_15WgradSyncMethodE3ENS_16CompileConditionILi900EEEEEvPT_S6_S6_PKS5_S8_S8_S8_PKfflPfPj:
	.zero		14592


//--------------------- .nv.shared._ZN13group_norm_v218gn_bwd_cuda_kernelI13__nv_bfloat16Li320ELi1ELi16ELi20ELi1024ELb1ELb1ELi32ELi320ELi320ELi4ELb1ELi4ELb0ELb0ELNS_15WgradSyncMethodE3ENS_16CompileConditionILi900EEEEEvPT_S6_S6_PKS5_S8_S8_S8_PKfflPfPj --------------------------
	.section	.nv.shared._ZN13group_norm_v218gn_bwd_cuda_kernelI13__nv_bfloat16Li320ELi1ELi16ELi20ELi1024ELb1ELb1ELi32ELi320ELi320ELi4ELb1ELi4ELb0ELb0ELNS_15WgradSyncMethodE3ENS_16CompileConditionILi900EEEEEvPT_S6_S6_PKS5_S8_S8_S8_PKfflPfPj,"aw",@nobits
	.sectionflags	@""
	.align	8
.nv.shared._ZN13group_norm_v218gn_bwd_cuda_kernelI13__nv_bfloat16Li320ELi1ELi16ELi20ELi1024ELb1ELb1ELi32ELi320ELi320ELi4ELb1ELi4ELb0ELb0ELNS_15WgradSyncMethodE3ENS_16CompileConditionILi900EEEEEvPT_S6_S6_PKS5_S8_S8_S8_PKfflPfPj:
	.zero		14592


//--------------------- .nv.shared._ZN13group_norm_v218gn_bwd_cuda_kernelI13__nv_bfloat16Li320ELi1ELi16ELi20ELi1024ELb1ELb1ELi64ELi320ELi320ELi4ELb1ELi9ELb0ELb0ELNS_15WgradSyncMethodE3ENS_16CompileConditionILi900EEEEEvPT_S6_S6_PKS5_S8_S8_S8_PKfflPfPj --------------------------
	.section	.nv.shared._ZN13group_norm_v218gn_bwd_cuda_kernelI13__nv_bfloat16Li320ELi1ELi16ELi20ELi1024ELb1ELb1ELi64ELi320ELi320ELi4ELb1ELi9ELb0ELb0ELNS_15WgradSyncMethodE3ENS_16CompileConditionILi900EEEEEvPT_S6_S6_PKS5_S8_S8_S8_PKfflPfPj,"aw",@nobits
	.sectionflags	@""
	.align	8
.nv.shared._ZN13group_norm_v218gn_bwd_cuda_kernelI13__nv_bfloat16Li320ELi1ELi16ELi20ELi1024ELb1ELb1ELi64ELi320ELi320ELi4ELb1ELi9ELb0ELb0ELNS_15WgradSyncMethodE3ENS_16CompileConditionILi900EEEEEvPT_S6_S6_PKS5_S8_S8_S8_PKfflPfPj:
	.zero		14592


//--------------------- .nv.shared._ZN13group_norm_v218gn_bwd_cuda_kernelI13__nv_bfloat16Li320ELi3ELi16ELi20ELi1024ELb1ELb1ELi32ELi320ELi320ELi4ELb1ELi10ELb0ELb0ELNS_15WgradSyncMethodE3ENS_16CompileConditionILi900EEEEEvPT_S6_S6_PKS5_S8_S8_S8_PKfflPfPj --------------------------
	.section	.nv.shared._ZN13group_norm_v218gn_bwd_cuda_kernelI13__nv_bfloat16Li320ELi3ELi16ELi20ELi1024ELb1ELb1ELi32ELi320ELi320ELi4ELb1ELi10ELb0ELb0ELNS_15WgradSyncMethodE3ENS_16CompileConditionILi900EEEEEvPT_S6_S6_PKS5_S8_S8_S8_PKfflPfPj,"aw",@nobits
	.sectionflags	@""
	.align	8
.nv.shared._ZN13group_norm_v218gn_bwd_cuda_kernelI13__nv_bfloat16Li320ELi3ELi16ELi20ELi1024ELb1ELb1ELi32ELi320ELi320ELi4ELb1ELi10ELb0ELb0ELNS_15WgradSyncMethodE3ENS_16CompileConditionILi900EEEEEvPT_S6_S6_PKS5_S8_S8_S8_PKfflPfPj:
	.zero		14592


//--------------------- .nv.shared._ZN13group_norm_v218gn_bwd_cuda_kernelI13__nv_bfloat16Li320ELi2ELi16ELi20ELi1024ELb1ELb1ELi32ELi320ELi320ELi4ELb1ELi9ELb0ELb0ELNS_15WgradSyncMethodE3ENS_16CompileConditionILi900EEEEEvPT_S6_S6_PKS5_S8_S8_S8_PKfflPfPj --------------------------
	.section	.nv.shared._ZN13group_norm_v218gn_bwd_cuda_kernelI13__nv_bfloat16Li320ELi2ELi16ELi20ELi1024ELb1ELb1ELi32ELi320ELi320ELi4ELb1ELi9ELb0ELb0ELNS_15WgradSyncMethodE3ENS_16CompileConditionILi900EEEEEvPT_S6_S6_PKS5_S8_S8_S8_PKfflPfPj,"aw",@nobits
	.sectionflags	@""
	.align	8
.nv.shared._ZN13group_norm_v218gn_bwd_cuda_kernelI13__nv_bfloat16Li320ELi2ELi16ELi20ELi1024ELb1ELb1ELi32ELi320ELi320ELi4ELb1ELi9ELb0ELb0ELNS_15WgradSyncMethodE3ENS_16CompileConditionILi900EEEEEvPT_S6_S6_PKS5_S8_S8_S8_PKfflPfPj:
	.zero		14592


//--------------------- .nv.shared._ZN13group_norm_v214gn_cuda_kernelI13__nv_bfloat16Li320ELi1ELi32ELi10ELi1024ELb0ELi1024ELi10ELi10ELi2ELb0ELi116ELb0ELb0ENS_16CompileConditionILi900EEEEEvPT_PKS4_S7_S7_flPfS8_Pj --------------------------
	.section	.nv.shared._ZN13group_norm_v214gn_cuda_kernelI13__nv_bfloat16Li320ELi1ELi32ELi10ELi1024ELb0ELi1024ELi10ELi10ELi2ELb0ELi116ELb0ELb0ENS_16CompileConditionILi900EEEEEvPT_PKS4_S7_S7_flPfS8_Pj,"aw",@nobits
	.sectionflags	@""
	.align	16
.nv.shared._ZN13group_norm_v214gn_cuda_kernelI13__nv_bfloat16Li320ELi1ELi32ELi10ELi1024ELb0ELi1024ELi10ELi10ELi2ELb0ELi116ELb0ELb0ENS_16CompileConditionILi900EEEEEvPT_PKS4_S7_S7_flPfS8_Pj:
	.zero		1112


//--------------------- .nv.shared._ZN13group_norm_v214gn_cuda_kernelI13__nv_bfloat16Li320ELi1ELi32ELi10ELi1024ELb0ELi1024ELi10ELi10ELi2ELb0ELi148ELb0ELb0ENS_16CompileConditionILi900EEEEEvPT_PKS4_S7_S7_flPfS8_Pj --------------------------
	.section	.nv.shared._ZN13group_norm_v214gn_cuda_kernelI13__nv_bfloat16Li320ELi1ELi32ELi10ELi1024ELb0ELi1024ELi10ELi10ELi2ELb0ELi148ELb0ELb0ENS_16CompileConditionILi900EEEEEvPT_PKS4_S7_S7_flPfS8_Pj,"aw",@nobits
	.sectionflags	@""
	.align	16
.nv.shared._ZN13group_norm_v214gn_cuda_kernelI13__nv_bfloat16Li320ELi1ELi32ELi10ELi1024ELb0ELi1024ELi10ELi10ELi2ELb0ELi148ELb0ELb0ENS_16CompileConditionILi900EEEEEvPT_PKS4_S7_S7_flPfS8_Pj:
	.zero		1112


//--------------------- .nv.shared._ZN13group_norm_v214gn_cuda_kernelI13__nv_bfloat16Li320ELi3ELi16ELi20ELi1024ELb1ELi4ELi320ELi320ELi4ELb1ELi1ELb0ELb0ENS_16CompileConditionILi900EEEEEvPT_PKS4_S7_S7_flPfS8_Pj --------------------------
	.section	.nv.shared._ZN13group_norm_v214gn_cuda_kernelI13__nv_bfloat16Li320ELi3ELi16ELi20ELi1024ELb1ELi4ELi320ELi320ELi4ELb1ELi1ELb0ELb0ENS_16CompileConditionILi900EEEEEvPT_PKS4_S7_S7_flPfS8_Pj,"aw",@nobits
	.sectionflags	@""
	.align	8
.nv.shared._ZN13group_norm_v214gn_cuda_kernelI13__nv_bfloat16Li320ELi3ELi16ELi20ELi1024ELb1ELi4ELi320ELi320ELi4ELb1ELi1ELb0ELb0ENS_16CompileConditionILi900EEEEEvPT_PKS4_S7_S7_flPfS8_Pj:
	.zero		4352


//--------------------- .nv.shared._ZN13group_norm_v214gn_cuda_kernelI13__nv_bfloat16Li320ELi1ELi16ELi20ELi1024ELb1ELi8ELi320ELi320ELi4ELb1ELi1ELb0ELb0ENS_16CompileConditionILi900EEEEEvPT_PKS4_S7_S7_flPfS8_Pj --------------------------
	.section	.nv.shared._ZN13group_norm_v214gn_cuda_kernelI13__nv_bfloat16Li320ELi1ELi16ELi20ELi1024ELb1ELi8ELi320ELi320ELi4ELb1ELi1ELb0ELb0ENS_16CompileConditionILi900EEEEEvPT_PKS4_S7_S7_flPfS8_Pj,"aw",@nobits
	.sectionflags	@""
	.align	8
.nv.shared._ZN13group_norm_v214gn_cuda_kernelI13__nv_bfloat16Li320ELi1ELi16ELi20ELi1024ELb1ELi8ELi320ELi320ELi4ELb1ELi1ELb0ELb0ENS_16CompileConditionILi900EEEEEvPT_PKS4_S7_S7_flPfS8_Pj:
	.zero		4352


//--------------------- .nv.shared._ZN13group_norm_v214gn_cuda_kernelI13__nv_bfloat16Li320ELi3ELi16ELi20ELi1024ELb1ELi8ELi320ELi320ELi4ELb1ELi2ELb0ELb0ENS_16CompileConditionILi900EEEEEvPT_PKS4_S7_S7_flPfS8_Pj --------------------------
	.section	.nv.shared._ZN13group_norm_v214gn_cuda_kernelI13__nv_bfloat16Li320ELi3ELi16ELi20ELi1024ELb1ELi8ELi320ELi320ELi4ELb1ELi2ELb0ELb0ENS_16CompileConditionILi900EEEEEvPT_PKS4_S7_S7_flPfS8_Pj,"aw",@nobits
	.sectionflags	@""
	.align	8
.nv.shared._ZN13group_norm_v214gn_cuda_kernelI13__nv_bfloat16Li320ELi3ELi16ELi20ELi1024ELb1ELi8ELi320ELi320ELi4ELb1ELi2ELb0ELb0ENS_16CompileConditionILi900EEEEEvPT_PKS4_S7_S7_flPfS8_Pj:
	.zero		4352


//--------------------- .nv.shared._ZN13group_norm_v214gn_cuda_kernelI13__nv_bfloat16Li320ELi1ELi16ELi20ELi1024ELb1ELi16ELi320ELi320ELi4ELb1ELi2ELb0ELb0ENS_16CompileConditionILi900EEEEEvPT_PKS4_S7_S7_flPfS8_Pj --------------------------
	.section	.nv.shared._ZN13group_norm_v214gn_cuda_kernelI13__nv_bfloat16Li320ELi1ELi16ELi20ELi1024ELb1ELi16ELi320ELi320ELi4ELb1ELi2ELb0ELb0ENS_16CompileConditionILi900EEEEEvPT_PKS4_S7_S7_flPfS8_Pj,"aw",@nobits
	.sectionflags	@""
	.align	8
.nv.shared._ZN13group_norm_v214gn_cuda_kernelI13__nv_bfloat16Li320ELi1ELi16ELi20ELi1024ELb1ELi16ELi320ELi320ELi4ELb1ELi2ELb0ELb0ENS_16CompileConditionILi900EEEEEvPT_PKS4_S7_S7_flPfS8_Pj:
	.zero		4352


//--------------------- .nv.shared._ZN13group_norm_v214gn_cuda_kernelI13__nv_bfloat16Li320ELi3ELi16ELi20ELi1024ELb1ELi16ELi320ELi320ELi4ELb1ELi5ELb0ELb0ENS_16CompileConditionILi900EEEEEvPT_PKS4_S7_S7_flPfS8_Pj --------------------------
	.section	.nv.shared._ZN13group_norm_v214gn_cuda_kernelI13__nv_bfloat16Li320ELi3ELi16ELi20ELi1024ELb1ELi16ELi320ELi320ELi4ELb1ELi5ELb0ELb0ENS_16CompileConditionILi900EEEEEvPT_PKS4_S7_S7_flPfS8_Pj,"aw",@nobits
	.sectionflags	@""
	.align	8
.nv.shared._ZN13group_norm_v214gn_cuda_kernelI13__nv_bfloat16Li320ELi3ELi16ELi20ELi1024ELb1ELi16ELi320ELi320ELi4ELb1ELi5ELb0ELb0ENS_16CompileConditionILi900EEEEEvPT_PKS4_S7_S7_flPfS8_Pj:
	.zero		4352


//--------------------- .nv.shared._ZN13group_norm_v214gn_cuda_kernelI13__nv_bfloat16Li320ELi1ELi16ELi20ELi1024ELb1ELi32ELi320ELi320ELi4ELb1ELi4ELb0ELb0ENS_16CompileConditionILi900EEEEEvPT_PKS4_S7_S7_flPfS8_Pj --------------------------
	.section	.nv.shared._ZN13group_norm_v214gn_cuda_kernelI13__nv_bfloat16Li320ELi1ELi16ELi20ELi1024ELb1ELi32ELi320ELi320ELi4ELb1ELi4ELb0ELb0ENS_16CompileConditionILi900EEEEEvPT_PKS4_S7_S7_flPfS8_Pj,"aw",@nobits
	.sectionflags	@""
	.align	8
.nv.shared._ZN13group_norm_v214gn_cuda_kernelI13__nv_bfloat16Li320ELi1ELi16ELi20ELi1024ELb1ELi32ELi320ELi320ELi4ELb1ELi4ELb0ELb0ENS_16CompileConditionILi900EEEEEvPT_PKS4_S7_S7_flPfS8_Pj:
	.zero		4352


//--------------------- .nv.shared._ZN13group_norm_v214gn_cuda_kernelI13__nv_bfloat16Li320ELi3ELi16ELi20ELi1024ELb1ELi32ELi320ELi320ELi4ELb1ELi10ELb0ELb0ENS_16CompileConditionILi900EEEEEvPT_PKS4_S7_S7_flPfS8_Pj --------------------------
	.section	.nv.shared._ZN13group_norm_v214gn_cuda_kernelI13__nv_bfloat16Li320ELi3ELi16ELi20ELi1024ELb1ELi32ELi320ELi320ELi4ELb1ELi10ELb0ELb0ENS_16CompileConditionILi900EEEEEvPT_PKS4_S7_S7_flPfS8_Pj,"aw",@nobits
	.sectionflags	@""
	.align	8
.nv.shared._ZN13group_norm_v214gn_cuda_kernelI13__nv_bfloat16Li320ELi3ELi16ELi20ELi1024ELb1ELi32ELi320ELi320ELi4ELb1ELi10ELb0ELb0ENS_16CompileConditionILi900EEEEEvPT_PKS4_S7_S7_flPfS8_Pj:
	.zero		4352


//--------------------- .nv.shared._ZN13group_norm_v214gn_cuda_kernelI13__nv_bfloat16Li320ELi1ELi16ELi20ELi1024ELb1ELi64ELi320ELi320ELi4ELb1ELi9ELb0ELb0ENS_16CompileConditionILi900EEEEEvPT_PKS4_S7_S7_flPfS8_Pj --------------------------
	.section	.nv.shared._ZN13group_norm_v214gn_cuda_kernelI13__nv_bfloat16Li320ELi1ELi16ELi20ELi1024ELb1ELi64ELi320ELi320ELi4ELb1ELi9ELb0ELb0ENS_16CompileConditionILi900EEEEEvPT_PKS4_S7_S7_flPfS8_Pj,"aw",@nobits
	.sectionflags	@""
	.align	8
.nv.shared._ZN13group_norm_v214gn_cuda_kernelI13__nv_bfloat16Li320ELi1ELi16ELi20ELi1024ELb1ELi64ELi320ELi320ELi4ELb1ELi9ELb0ELb0ENS_16CompileConditionILi900EEEEEvPT_PKS4_S7_S7_flPfS8_Pj:
	.zero		4352


//--------------------- .nv.shared._ZN13group_norm_v214gn_cuda_kernelI13__nv_bfloat16Li320ELi3ELi16ELi20ELi1024ELb1ELi64ELi320ELi320ELi4ELb1ELi21ELb0ELb0ENS_16CompileConditionILi900EEEEEvPT_PKS4_S7_S7_flPfS8_Pj --------------------------
	.section	.nv.shared._ZN13group_norm_v214gn_cuda_kernelI13__nv_bfloat16Li320ELi3ELi16ELi20ELi1024ELb1ELi64ELi320ELi320ELi4ELb1ELi21ELb0ELb0ENS_16CompileConditionILi900EEEEEvPT_PKS4_S7_S7_flPfS8_Pj,"aw",@nobits
	.sectionflags	@""
	.align	8
.nv.shared._ZN13group_norm_v214gn_cuda_kernelI13__nv_bfloat16Li320ELi3ELi16ELi20ELi1024ELb1ELi64ELi320ELi320ELi4ELb1ELi21ELb0ELb0ENS_16CompileConditionILi900EEEEEvPT_PKS4_S7_S7_flPfS8_Pj:
	.zero		4352


//--------------------- .nv.shared._ZN13group_norm_v214gn_cuda_kernelI13__nv_bfloat16Li320ELi1ELi16ELi20ELi1024ELb1ELi128ELi320ELi320ELi4ELb1ELi18ELb0ELb0ENS_16CompileConditionILi900EEEEEvPT_PKS4_S7_S7_flPfS8_Pj --------------------------
	.section	.nv.shared._ZN13group_norm_v214gn_cuda_kernelI13__nv_bfloat16Li320ELi1ELi16ELi20ELi1024ELb1ELi128ELi320ELi320ELi4ELb1ELi18ELb0ELb0ENS_16CompileConditionILi900EEEEEvPT_PKS4_S7_S7_flPfS8_Pj,"aw",@nobits
	.sectionflags	@""
	.align	8
.nv.shared._ZN13group_norm_v214gn_cuda_kernelI13__nv_bfloat16Li320ELi1ELi16ELi20ELi1024ELb1ELi128ELi320ELi320ELi4ELb1ELi18ELb0ELb0ENS_16CompileConditionILi900EEEEEvPT_PKS4_S7_S7_flPfS8_Pj:
	.zero		4352


//--------------------- .nv.shared._ZN13group_norm_v218gn_bwd_cuda_kernelI6__halfLi320ELi3ELi32ELi10ELi1024ELb0ELb1ELi4ELi320ELi320ELi4ELb1ELi1ELb0ELb0ELNS_15WgradSyncMethodE3ENS_16CompileConditionILi900EEEEEvPT_S6_S6_PKS5_S8_S8_S8_PKfflPfPj --------------------------
	.section	.nv.shared._ZN13group_norm_v218gn_bwd_cuda_kernelI6__halfLi320ELi3ELi32ELi10ELi1024ELb0ELb1ELi4ELi320ELi320ELi4ELb1ELi1ELb0ELb0ELNS_15WgradSyncMethodE3ENS_16CompileConditionILi900EEEEEvPT_S6_S6_PKS5_S8_S8_S8_PKfflPfPj,"aw",@nobits
	.sectionflags	@""
	.align	8
.nv.shared._ZN13group_norm_v218gn_bwd_cuda_kernelI6__halfLi320ELi3ELi32ELi10ELi1024ELb0ELb1ELi4ELi320ELi320ELi4ELb1ELi1ELb0ELb0ELNS_15WgradSyncMethodE3ENS_16CompileConditionILi900EEEEEvPT_S6_S6_PKS5_S8_S8_S8_PKfflPfPj:
	.zero		17920


//--------------------- .nv.shared._ZN13group_norm_v218gn_bwd_cuda_kernelI6__halfLi320ELi1ELi32ELi10ELi1024ELb0ELb1ELi8ELi320ELi320ELi4ELb1ELi1ELb0ELb0ELNS_15WgradSyncMethodE3ENS_16CompileConditionILi900EEEEEvPT_S6_S6_PKS5_S8_S8_S8_PKfflPfPj --------------------------
	.section	.nv.shared._ZN13group_norm_v218gn_bwd_cuda_kernelI6__halfLi320ELi1ELi32ELi10ELi1024ELb0ELb1ELi8ELi320ELi320ELi4ELb1ELi1ELb0ELb0ELNS_15WgradSyncMethodE3ENS_16CompileConditionILi900EEEEEvPT_S6_S6_PKS5_S8_S8_S8_PKfflPfPj,"aw",@nobits
	.sectionflags	@""
	.align	8
.nv.shared._ZN13group_norm_v218gn_bwd_cuda_kernelI6__halfLi320ELi1ELi32ELi10ELi1024ELb0ELb1ELi8ELi320ELi320ELi4ELb1ELi1ELb0ELb0ELNS_15WgradSyncMethodE3ENS_16CompileConditionILi900EEEEEvPT_S6_S6_PKS5_S8_S8_S8_PKfflPfPj:
	.zero		17920


//--------------------- .nv.shared._ZN13group_norm_v218gn_bwd_cuda_kernelI6__halfLi320ELi3ELi32ELi10ELi1024ELb0ELb1ELi8ELi320ELi320ELi4ELb1ELi2ELb0ELb0ELNS_15WgradSyncMethodE3ENS_16CompileConditionILi900EEEEEvPT_S6_S6_PKS5_S8_S8_S8_PKfflPfPj --------------------------
	.section	.nv.shared._ZN13group_norm_v218gn_bwd_cuda_kernelI6__halfLi320ELi3ELi32ELi10ELi1024ELb0ELb1ELi8ELi320ELi320ELi4ELb1ELi2ELb0ELb0ELNS_15WgradSyncMethodE3ENS_16CompileConditionILi900EEEEEvPT_S6_S6_PKS5_S8_S8_S8_PKfflPfPj,"aw",@nobits
	.sectionflags	@""
	.align	8
.nv.shared._ZN13group_norm_v218gn_bwd_cuda_kernelI6__halfLi320ELi3ELi32ELi10ELi1024ELb0ELb1ELi8ELi320ELi320ELi4ELb1ELi2ELb0ELb0ELNS_15WgradSyncMethodE3ENS_16CompileConditionILi900EEEEEvPT_S6_S6_PKS5_S8_S8_S8_PKfflPfPj:
	.zero		17920


//--------------------- .nv.shared._ZN13group_norm_v218gn_bwd_cuda_kernelI6__halfLi320ELi1ELi32ELi10ELi1024ELb0ELb1ELi16ELi320ELi320ELi4ELb1ELi2ELb0ELb0ELNS_15WgradSyncMethodE3ENS_16CompileConditionILi900EEEEEvPT_S6_S6_PKS5_S8_S8_S8_PKfflPfPj --------------------------
	.section	.nv.shared._ZN13group_norm_v218gn_bwd_cuda_kernelI6__halfLi320ELi1ELi32ELi10ELi1024ELb0ELb1ELi16ELi320ELi320ELi4ELb1ELi2ELb0ELb0ELNS_15WgradSyncMethodE3ENS_16CompileConditionILi900EEEEEvPT_S6_S6_PKS5_S8_S8_S8_PKfflPfPj,"aw",@nobits
	.sectionflags	@""
	.align	8
.nv.shared._ZN13group_norm_v218gn_bwd_cuda_kernelI6__halfLi320ELi1ELi32ELi10ELi1024ELb0ELb1ELi16ELi320ELi320ELi4ELb1ELi2ELb0ELb0ELNS_15WgradSyncMethodE3ENS_16CompileConditionILi900EEEEEvPT_S6_S6_PKS5_S8_S8_S8_PKfflPfPj:
	.zero		17920


//--------------------- .nv.shared._ZN13group_norm_v218gn_bwd_cuda_kernelI6__halfLi320ELi3ELi32ELi10ELi1024ELb0ELb1ELi16ELi320ELi320ELi4ELb1ELi5ELb0ELb0ELNS_15WgradSyncMethodE3ENS_16CompileConditionILi900EEEEEvPT_S6_S6_PKS5_S8_S8_S8_PKfflPfPj --------------------------
	.section	.nv.shared._ZN13group_norm_v218gn_bwd_cuda_kernelI6__halfLi320ELi3ELi32ELi10ELi1024ELb0ELb1ELi16ELi320ELi320ELi4ELb1ELi5ELb0ELb0ELNS_15WgradSyncMethodE3ENS_16CompileConditionILi900EEEEEvPT_S6_S6_PKS5_S8_S8_S8_PKfflPfPj,"aw",@nobits
	.sectionflags	@""
	.align	8
.nv.shared._ZN13group_norm_v218gn_bwd_cuda_kernelI6__halfLi320ELi3ELi32ELi10ELi1024ELb0ELb1ELi16ELi320ELi320ELi4ELb1ELi5ELb0ELb0ELNS_15WgradSyncMethodE3ENS_16CompileConditionILi900EEEEEvPT_S6_S6_PKS5_S8_S8_S8_PKfflPfPj:
	.zero		17920


//--------------------- .nv.shared._ZN13group_norm_v218gn_bwd_cuda_kernelI6__halfLi320ELi1ELi32ELi10ELi1024ELb0ELb1ELi32ELi320ELi320ELi4ELb1ELi4ELb0ELb0ELNS_15WgradSyncMethodE3ENS_16CompileConditionILi900EEEEEvPT_S6_S6_PKS5_S8_S8_S8_PKfflPfPj --------------------------
	.section	.nv.shared._ZN13group_norm_v218gn_bwd_cuda_kernelI6__halfLi320ELi1ELi32ELi10ELi1024ELb0ELb1ELi32ELi320ELi320ELi4ELb1ELi4ELb0ELb0ELNS_15WgradSyncMethodE3ENS_16CompileConditionILi900EEEEEvPT_S6_S6_PKS5_S8_S8_S8_PKfflPfPj,"aw",@nobits
	.sectionflags	@""
	.align	8
.nv.shared._ZN13group_norm_v218gn_bwd_cuda_kernelI6__halfLi320ELi1ELi32ELi10ELi1024ELb0ELb1ELi32ELi320ELi320ELi4ELb1ELi4ELb0ELb0ELNS_15WgradSyncMethodE3ENS_16CompileConditionILi900EEEEEvPT_S6_S6_PKS5_S8_S8_S8_PKfflPfPj:
	.zero		17920


//--------------------- .nv.shared._ZN13group_norm_v218gn_bwd_cuda_kernelI6__halfLi320ELi1ELi32ELi10ELi1024ELb0ELb1ELi64ELi320ELi320ELi4ELb1ELi9ELb0ELb0ELNS_15WgradSyncMethodE3ENS_16CompileConditionILi900EEEEEvPT_S6_S6_PKS5_S8_S8_S8_PKfflPfPj --------------------------
	.section	.nv.shared._ZN13group_norm_v218gn_bwd_cuda_kernelI6__halfLi320ELi1ELi32ELi10ELi1024ELb0ELb1ELi64ELi320ELi320ELi4ELb1ELi9ELb0ELb0ELNS_15WgradSyncMethodE3ENS_16CompileConditionILi900EEEEEvPT_S6_S6_PKS5_S8_S8_S8_PKfflPfPj,"aw",@nobits
	.sectionflags	@""
	.align	8
.nv.shared._ZN13group_norm_v218gn_bwd_cuda_kernelI6__halfLi320ELi1ELi32ELi10ELi1024ELb0ELb1ELi64ELi320ELi320ELi4ELb1ELi9ELb0ELb0ELNS_15WgradSyncMethodE3ENS_16CompileConditionILi900EEEEEvPT_S6_S6_PKS5_S8_S8_S8_PKfflPfPj:
	.zero		17920


//--------------------- .nv.shared._ZN13group_norm_v218gn_bwd_cuda_kernelI6__halfLi320ELi3ELi32ELi10ELi1024ELb0ELb1ELi32ELi320ELi320ELi4ELb1ELi10ELb0ELb0ELNS_15WgradSyncMethodE3ENS_16CompileConditionILi900EEEEEvPT_S6_S6_PKS5_S8_S8_S8_PKfflPfPj --------------------------
	.section	.nv.shared._ZN13group_norm_v218gn_bwd_cuda_kernelI6__halfLi320ELi3ELi32ELi10ELi1024ELb0ELb1ELi32ELi320ELi320ELi4ELb1ELi10ELb0ELb0ELNS_15WgradSyncMethodE3ENS_16CompileConditionILi900EEEEEvPT_S6_S6_PKS5_S8_S8_S8_PKfflPfPj,"aw",@nobits
	.sectionflags	@""
	.align	8
.nv.shared._ZN13group_norm_v218gn_bwd_cuda_kernelI6__halfLi320ELi3ELi32ELi10ELi1024ELb0ELb1ELi32ELi320ELi320ELi4ELb1ELi10ELb0ELb0ELNS_15WgradSyncMethodE3ENS_16CompileConditionILi900EEEEEvPT_S6_S6_PKS5_S8_S8_S8_PKfflPfPj:
	.zero		17920


//--------------------- .nv.shared._ZN13group_norm_v218gn_bwd_cuda_kernelI6__halfLi320ELi2ELi32ELi10ELi1024ELb0ELb1ELi32ELi320ELi320ELi4ELb1ELi9ELb0ELb0ELNS_15WgradSyncMethodE3ENS_16CompileConditionILi900EEEEEvPT_S6_S6_PKS5_S8_S8_S8_PKfflPfPj --------------------------
	.section	.nv.shared._ZN13group_norm_v218gn_bwd_cuda_kernelI6__halfLi320ELi2ELi32ELi10ELi1024ELb0ELb1ELi32ELi320ELi320ELi4ELb1ELi9ELb0ELb0ELNS_15WgradSyncMethodE3ENS_16CompileConditionILi900EEEEEvPT_S6_S6_PKS5_S8_S8_S8_PKfflPfPj,"aw",@nobits
	.sectionflags	@""
	.align	8
.nv.shared._ZN13group_norm_v218gn_bwd_cuda_kernelI6__halfLi320ELi2ELi32ELi10ELi1024ELb0ELb1ELi32ELi320ELi320ELi4ELb1ELi9ELb0ELb0ELNS_15WgradSyncMethodE3ENS_16CompileConditionILi900EEEEEvPT_S6_S6_PKS5_S8_S8_S8_PKfflPfPj:
	.zero		17920


//--------------------- .nv.shared._ZN13group_norm_v218gn_bwd_cuda_kernelI6__halfLi320ELi3ELi16ELi20ELi1024ELb1ELb1ELi4ELi320ELi320ELi4ELb1ELi1ELb0ELb0ELNS_15WgradSyncMethodE3ENS_16CompileConditionILi900EEEEEvPT_S6_S6_PKS5_S8_S8_S8_PKfflPfPj --------------------------
	.section	.nv.shared._ZN13group_norm_v218gn_bwd_cuda_kernelI6__halfLi320ELi3ELi16ELi20ELi1024ELb1ELb1ELi4ELi320ELi320ELi4ELb1ELi1ELb0ELb0ELNS_15WgradSyncMethodE3ENS_16CompileConditionILi900EEEEEvPT_S6_S6_PKS5_S8_S8_S8_PKfflPfPj,"aw",@nobits
	.sectionflags	@""
	.align	8
.nv.shared._ZN13group_norm_v218gn_bwd_cuda_kernelI6__halfLi320ELi3ELi16ELi20ELi1024ELb1ELb1ELi4ELi320ELi320ELi4ELb1ELi1ELb0ELb0ELNS_15WgradSyncMethodE3ENS_16CompileConditionILi900EEEEEvPT_S6_S6_PKS5_S8_S8_S8_PKfflPfPj:
	.zero		14592


//--------------------- .nv.shared._ZN13group_norm_v218gn_bwd_cuda_kernelI6__halfLi320ELi1ELi16ELi20ELi1024ELb1ELb1ELi8ELi320ELi320ELi4ELb1ELi1ELb0ELb0ELNS_15WgradSyncMethodE3ENS_16CompileConditionILi900EEEEEvPT_S6_S6_PKS5_S8_S8_S8_PKfflPfPj --------------------------
	.section	.nv.shared._ZN13group_norm_v218gn_bwd_cuda_kernelI6__halfLi320ELi1ELi16ELi20ELi1024ELb1ELb1ELi8ELi320ELi320ELi4ELb1ELi1ELb0ELb0ELNS_15WgradSyncMethodE3ENS_16CompileConditionILi900EEEEEvPT_S6_S6_PKS5_S8_S8_S8_PKfflPfPj,"aw",@nobits
	.sectionflags	@""
	.align	8
.nv.shared._ZN13group_norm_v218gn_bwd_cuda_kernelI6__halfLi320ELi1ELi16ELi20ELi1024ELb1ELb1ELi8ELi320ELi320ELi4ELb1ELi1ELb0ELb0ELNS_15WgradSyncMethodE3ENS_16CompileConditionILi900EEEEEvPT_S6_S6_PKS5_S8_S8_S8_PKfflPfPj:
	.zero		14592


//--------------------- .nv.shared._ZN13group_norm_v218gn_bwd_cuda_kernelI6__halfLi320ELi3ELi16ELi20ELi1024ELb1ELb1ELi8ELi320ELi320ELi4ELb1ELi2ELb0ELb0ELNS_15WgradSyncMethodE3ENS_16CompileConditionILi900EEEEEvPT_S6_S6_PKS5_S8_S8_S8_PKfflPfPj --------------------------
	.section	.nv.shared._ZN13group_norm_v218gn_bwd_cuda_kernelI6__halfLi320ELi3ELi16ELi20ELi1024ELb1ELb1ELi8ELi320ELi320ELi4ELb1ELi2ELb0ELb0ELNS_15WgradSyncMethodE3ENS_16CompileConditionILi900EEEEEvPT_S6_S6_PKS5_S8_S8_S8_PKfflPfPj,"aw",@nobits
	.sectionflags	@""
	.align	8
.nv.shared._ZN13group_norm_v218gn_bwd_cuda_kernelI6__halfLi320ELi3ELi16ELi20ELi1024ELb1ELb1ELi8ELi320ELi320ELi4ELb1ELi2ELb0ELb0ELNS_15WgradSyncMethodE3ENS_16CompileConditionILi900EEEEEvPT_S6_S6_PKS5_S8_S8_S8_PKfflPfPj:
	.zero		14592


//--------------------- .nv.shared._ZN13group_norm_v218gn_bwd_cuda_kernelI6__halfLi320ELi1ELi16ELi20ELi1024ELb1ELb1ELi16ELi320ELi320ELi4ELb1ELi2ELb0ELb0ELNS_15WgradSyncMethodE3ENS_16CompileConditionILi900EEEEEvPT_S6_S6_PKS5_S8_S8_S8_PKfflPfPj --------------------------
	.section	.nv.shared._ZN13group_norm_v218gn_bwd_cuda_kernelI6__halfLi320ELi1ELi16ELi20ELi1024ELb1ELb1ELi16ELi320ELi320ELi4ELb1ELi2ELb0ELb0ELNS_15WgradSyncMethodE3ENS_16CompileConditionILi900EEEEEvPT_S6_S6_PKS5_S8_S8_S8_PKfflPfPj,"aw",@nobits
	.sectionflags	@""
	.align	8
.nv.shared._ZN13group_norm_v218gn_bwd_cuda_kernelI6__halfLi320ELi1ELi16ELi20ELi1024ELb1ELb1ELi16ELi320ELi320ELi4ELb1ELi2ELb0ELb0ELNS_15WgradSyncMethodE3ENS_16CompileConditionILi900EEEEEvPT_S6_S6_PKS5_S8_S8_S8_PKfflPfPj:
	.zero		14592


//--------------------- .nv.shared._ZN13group_norm_v218gn_bwd_cuda_kernelI6__halfLi320ELi3ELi16ELi20ELi1024ELb1ELb1ELi16ELi320ELi320ELi4ELb1ELi5ELb0ELb0ELNS_15WgradSyncMethodE3ENS_16CompileConditionILi900EEEEEvPT_S6_S6_PKS5_S8_S8_S8_PKfflPfPj --------------------------
	.section	.nv.shared._ZN13group_norm_v218gn_bwd_cuda_kernelI6__halfLi320ELi3ELi16ELi20ELi1024ELb1ELb1ELi16ELi320ELi320ELi4ELb1ELi5ELb0ELb0ELNS_15WgradSyncMethodE3ENS_16CompileConditionILi900EEEEEvPT_S6_S6_PKS5_S8_S8_S8_PKfflPfPj,"aw",@nobits
	.sectionflags	@""
	.align	8
.nv.shared._ZN13group_norm_v218gn_bwd_cuda_kernelI6__halfLi320ELi3ELi16ELi20ELi1024ELb1ELb1ELi16ELi320ELi320ELi4ELb1ELi5ELb0ELb0ELNS_15WgradSyncMethodE3ENS_16CompileConditionILi900EEEEEvPT_S6_S6_PKS5_S8_S8_S8_PKfflPfPj:
	.zero		14592


//--------------------- .nv.shared._ZN13group_norm_v218gn_bwd_cuda_kernelI6__halfLi320ELi1ELi16ELi20ELi1024ELb1ELb1ELi32ELi320ELi320ELi4ELb1ELi4ELb0ELb0ELNS_15WgradSyncMethodE3ENS_16CompileConditionILi900EEEEEvPT_S6_S6_PKS5_S8_S8_S8_PKfflPfPj --------------------------
	.section	.nv.shared._ZN13group_norm_v218gn_bwd_cuda_kernelI6__halfLi320ELi1ELi16ELi20ELi1024ELb1ELb1ELi32ELi320ELi320ELi4ELb1ELi4ELb0ELb0ELNS_15WgradSyncMethodE3ENS_16CompileConditionILi900EEEEEvPT_S6_S6_PKS5_S8_S8_S8_PKfflPfPj,"aw",@nobits
	.sectionflags	@""
	.align	8
.nv.shared._ZN13group_norm_v218gn_bwd_cuda_kernelI6__halfLi320ELi1ELi16ELi20ELi1024ELb1ELb1ELi32ELi320ELi320ELi4ELb1ELi4ELb0ELb0ELNS_15WgradSyncMethodE3ENS_16CompileConditionILi900EEEEEvPT_S6_S6_PKS5_S8_S8_S8_PKfflPfPj:
	.zero		14592


//--------------------- .nv.shared._ZN13group_norm_v218gn_bwd_cuda_kernelI6__halfLi320ELi1ELi16ELi20ELi1024ELb1ELb1ELi64ELi320ELi320ELi4ELb1ELi9ELb0ELb0ELNS_15WgradSyncMethodE3ENS_16CompileConditionILi900EEEEEvPT_S6_S6_PKS5_S8_S8_S8_PKfflPfPj --------------------------
	.section	.nv.shared._ZN13group_norm_v218gn_bwd_cuda_kernelI6__halfLi320ELi1ELi16ELi20ELi1024ELb1ELb1ELi64ELi320ELi320ELi4ELb1ELi9ELb0ELb0ELNS_15WgradSyncMethodE3ENS_16CompileConditionILi900EEEEEvPT_S6_S6_PKS5_S8_S8_S8_PKfflPfPj,"aw",@nobits
	.sectionflags	@""
	.align	8
.nv.shared._ZN13group_norm_v218gn_bwd_cuda_kernelI6__halfLi320ELi1ELi16ELi20ELi1024ELb1ELb1ELi64ELi320ELi320ELi4ELb1ELi9ELb0ELb0ELNS_15WgradSyncMethodE3ENS_16CompileConditionILi900EEEEEvPT_S6_S6_PKS5_S8_S8_S8_PKfflPfPj:
	.zero		14592


//--------------------- .nv.shared._ZN13group_norm_v218gn_bwd_cuda_kernelI6__halfLi320ELi3ELi16ELi20ELi1024ELb1ELb1ELi32ELi320ELi320ELi4ELb1ELi10ELb0ELb0ELNS_15WgradSyncMethodE3ENS_16CompileConditionILi900EEEEEvPT_S6_S6_PKS5_S8_S8_S8_PKfflPfPj --------------------------
	.section	.nv.shared._ZN13group_norm_v218gn_bwd_cuda_kernelI6__halfLi320ELi3ELi16ELi20ELi1024ELb1ELb1ELi32ELi320ELi320ELi4ELb1ELi10ELb0ELb0ELNS_15WgradSyncMethodE3ENS_16CompileConditionILi900EEEEEvPT_S6_S6_PKS5_S8_S8_S8_PKfflPfPj,"aw",@nobits
	.sectionflags	@""
	.align	8
.nv.shared._ZN13group_norm_v218gn_bwd_cuda_kernelI6__halfLi320ELi3ELi16ELi20ELi1024ELb1ELb1ELi32ELi320ELi320ELi4ELb1ELi10ELb0ELb0ELNS_15WgradSyncMethodE3ENS_16CompileConditionILi900EEEEEvPT_S6_S6_PKS5_S8_S8_S8_PKfflPfPj:
	.zero		14592


//--------------------- .nv.shared._ZN13group_norm_v218gn_bwd_cuda_kernelI6__halfLi320ELi2ELi16ELi20ELi1024ELb1ELb1ELi32ELi320ELi320ELi4ELb1ELi9ELb0ELb0ELNS_15WgradSyncMethodE3ENS_16CompileConditionILi900EEEEEvPT_S6_S6_PKS5_S8_S8_S8_PKfflPfPj --------------------------
	.section	.nv.shared._ZN13group_norm_v218gn_bwd_cuda_kernelI6__halfLi320ELi2ELi16ELi20ELi1024ELb1ELb1ELi32ELi320ELi320ELi4ELb1ELi9ELb0ELb0ELNS_15WgradSyncMethodE3ENS_16CompileConditionILi900EEEEEvPT_S6_S6_PKS5_S8_S8_S8_PKfflPfPj,"aw",@nobits
	.sectionflags	@""
	.align	8
.nv.shared._ZN13group_norm_v218gn_bwd_cuda_kernelI6__halfLi320ELi2ELi16ELi20ELi1024ELb1ELb1ELi32ELi320ELi320ELi4ELb1ELi9ELb0ELb0ELNS_15WgradSyncMethodE3ENS_16CompileConditionILi900EEEEEvPT_S6_S6_PKS5_S8_S8_S8_PKfflPfPj:
	.zero		14592


//--------------------- .nv.shared._ZN13group_norm_v214gn_cuda_kernelI6__halfLi320ELi1ELi32ELi10ELi1024ELb0ELi1024ELi10ELi10ELi2ELb0ELi116ELb0ELb0ENS_16CompileConditionILi900EEEEEvPT_PKS4_S7_S7_flPfS8_Pj --------------------------
	.section	.nv.shared._ZN13group_norm_v214gn_cuda_kernelI6__halfLi320ELi1ELi32ELi10ELi1024ELb0ELi1024ELi10ELi10ELi2ELb0ELi116ELb0ELb0ENS_16CompileConditionILi900EEEEEvPT_PKS4_S7_S7_flPfS8_Pj,"aw",@nobits
	.sectionflags	@""
	.align	16
.nv.shared._ZN13group_norm_v214gn_cuda_kernelI6__halfLi320ELi1ELi32ELi10ELi1024ELb0ELi1024ELi10ELi10ELi2ELb0ELi116ELb0ELb0ENS_16CompileConditionILi900EEEEEvPT_PKS4_S7_S7_flPfS8_Pj:
	.zero		1112


//--------------------- .nv.shared._ZN13group_norm_v214gn_cuda_kernelI6__halfLi320ELi1ELi32ELi10ELi1024ELb0ELi1024ELi10ELi10ELi2ELb0ELi148ELb0ELb0ENS_16CompileConditionILi900EEEEEvPT_PKS4_S7_S7_flPfS8_Pj --------------------------
	.section	.nv.shared._ZN13group_norm_v214gn_cuda_kernelI6__halfLi320ELi1ELi32ELi10ELi1024ELb0ELi1024ELi10ELi10ELi2ELb0ELi148ELb0ELb0ENS_16CompileConditionILi900EEEEEvPT_PKS4_S7_S7_flPfS8_Pj,"aw",@nobits
	.sectionflags	@""
	.align	16
.nv.shared._ZN13group_norm_v214gn_cuda_kernelI6__halfLi320ELi1ELi32ELi10ELi1024ELb0ELi1024ELi10ELi10ELi2ELb0ELi148ELb0ELb0ENS_16CompileConditionILi900EEEEEvPT_PKS4_S7_S7_flPfS8_Pj:
	.zero		1112


//--------------------- .nv.shared._ZN13group_norm_v214gn_cuda_kernelI6__halfLi320ELi3ELi16ELi20ELi1024ELb1ELi4ELi320ELi320ELi4ELb1ELi1ELb0ELb0ENS_16CompileConditionILi900EEEEEvPT_PKS4_S7_S7_flPfS8_Pj --------------------------
	.section	.nv.shared._ZN13group_norm_v214gn_cuda_kernelI6__halfLi320ELi3ELi16ELi20ELi1024ELb1ELi4ELi320ELi320ELi4ELb1ELi1ELb0ELb0ENS_16CompileConditionILi900EEEEEvPT_PKS4_S7_S7_flPfS8_Pj,"aw",@nobits
	.sectionflags	@""
	.align	8
.nv.shared._ZN13group_norm_v214gn_cuda_kernelI6__halfLi320ELi3ELi16ELi20ELi1024ELb1ELi4ELi320ELi320ELi4ELb1ELi1ELb0ELb0ENS_16CompileConditionILi900EEEEEvPT_PKS4_S7_S7_flPfS8_Pj:
	.zero		4352


//--------------------- .nv.shared._ZN13group_norm_v214gn_cuda_kernelI6__halfLi320ELi1ELi16ELi20ELi1024ELb1ELi8ELi320ELi320ELi4ELb1ELi1ELb0ELb0ENS_16CompileConditionILi900EEEEEvPT_PKS4_S7_S7_flPfS8_Pj --------------------------
	.section	.nv.shared._ZN13group_norm_v214gn_cuda_kernelI6__halfLi320ELi1ELi16ELi20ELi1024ELb1ELi8ELi320ELi320ELi4ELb1ELi1ELb0ELb0ENS_16CompileConditionILi900EEEEEvPT_PKS4_S7_S7_flPfS8_Pj,"aw",@nobits
	.sectionflags	@""
	.align	8
.nv.shared._ZN13group_norm_v214gn_cuda_kernelI6__halfLi320ELi1ELi16ELi20ELi1024ELb1ELi8ELi320ELi320ELi4ELb1ELi1ELb0ELb0ENS_16CompileConditionILi900EEEEEvPT_PKS4_S7_S7_flPfS8_Pj:
	.zero		4352


//--------------------- .nv.shared._ZN13group_norm_v214gn_cuda_kernelI6__halfLi320ELi3ELi16ELi20ELi1024ELb1ELi8ELi320ELi320ELi4ELb1ELi2ELb0ELb0ENS_16CompileConditionILi900EEEEEvPT_PKS4_S7_S7_flPfS8_Pj --------------------------
	.section	.nv.shared._ZN13group_norm_v214gn_cuda_kernelI6__halfLi320ELi3ELi16ELi20ELi1024ELb1ELi8ELi320ELi320ELi4ELb1ELi2ELb0ELb0ENS_16CompileConditionILi900EEEEEvPT_PKS4_S7_S7_flPfS8_Pj,"aw",@nobits
	.sectionflags	@""
	.align	8
.nv.shared._ZN13group_norm_v214gn_cuda_kernelI6__halfLi320ELi3ELi16ELi20ELi1024ELb1ELi8ELi320ELi320ELi4ELb1ELi2ELb0ELb0ENS_16CompileConditionILi900EEEEEvPT_PKS4_S7_S7_flPfS8_Pj:
	.zero		4352


//--------------------- .nv.shared._ZN13group_norm_v214gn_cuda_kernelI6__halfLi320ELi1ELi16ELi20ELi1024ELb1ELi16ELi320ELi320ELi4ELb1ELi2ELb0ELb0ENS_16CompileConditionILi900EEEEEvPT_PKS4_S7_S7_flPfS8_Pj --------------------------
	.section	.nv.shared._ZN13group_norm_v214gn_cuda_kernelI6__halfLi320ELi1ELi16ELi20ELi1024ELb1ELi16ELi320ELi320ELi4ELb1ELi2ELb0ELb0ENS_16CompileConditionILi900EEEEEvPT_PKS4_S7_S7_flPfS8_Pj,"aw",@nobits
	.sectionflags	@""
	.align	8
.nv.shared._ZN13group_norm_v214gn_cuda_kernelI6__halfLi320ELi1ELi16ELi20ELi1024ELb1ELi16ELi320ELi320ELi4ELb1ELi2ELb0ELb0ENS_16CompileConditionILi900EEEEEvPT_PKS4_S7_S7_flPfS8_Pj:
	.zero		4352


//--------------------- .nv.shared._ZN13group_norm_v214gn_cuda_kernelI6__halfLi320ELi3ELi16ELi20ELi1024ELb1ELi16ELi320ELi320ELi4ELb1ELi5ELb0ELb0ENS_16CompileConditionILi900EEEEEvPT_PKS4_S7_S7_flPfS8_Pj --------------------------
	.section	.nv.shared._ZN13group_norm_v214gn_cuda_kernelI6__halfLi320ELi3ELi16ELi20ELi1024ELb1ELi16ELi320ELi320ELi4ELb1ELi5ELb0ELb0ENS_16CompileConditionILi900EEEEEvPT_PKS4_S7_S7_flPfS8_Pj,"aw",@nobits
	.sectionflags	@""
	.align	8
.nv.shared._ZN13group_norm_v214gn_cuda_kernelI6__halfLi320ELi3ELi16ELi20ELi1024ELb1ELi16ELi320ELi320ELi4ELb1ELi5ELb0ELb0ENS_16CompileConditionILi900EEEEEvPT_PKS4_S7_S7_flPfS8_Pj:
	.zero		4352


//--------------------- .nv.shared._ZN13group_norm_v214gn_cuda_kernelI6__halfLi320ELi1ELi16ELi20ELi1024ELb1ELi32ELi320ELi320ELi4ELb1ELi4ELb0ELb0ENS_16CompileConditionILi900EEEEEvPT_PKS4_S7_S7_flPfS8_Pj --------------------------
	.section	.nv.shared._ZN13group_norm_v214gn_cuda_kernelI6__halfLi320ELi1ELi16ELi20ELi1024ELb1ELi32ELi320ELi320ELi4ELb1ELi4ELb0ELb0ENS_16CompileConditionILi900EEEEEvPT_PKS4_S7_S7_flPfS8_Pj,"aw",@nobits
	.sectionflags	@""
	.align	8
.nv.shared._ZN13group_norm_v214gn_cuda_kernelI6__halfLi320ELi1ELi16ELi20ELi1024ELb1ELi32ELi320ELi320ELi4ELb1ELi4ELb0ELb0ENS_16CompileConditionILi900EEEEEvPT_PKS4_S7_S7_flPfS8_Pj:
	.zero		4352


//--------------------- .nv.shared._ZN13group_norm_v214gn_cuda_kernelI6__halfLi320ELi3ELi16ELi20ELi1024ELb1ELi32ELi320ELi320ELi4ELb1ELi10ELb0ELb0ENS_16CompileConditionILi900EEEEEvPT_PKS4_S7_S7_flPfS8_Pj --------------------------
	.section	.nv.shared._ZN13group_norm_v214gn_cuda_kernelI6__halfLi320ELi3ELi16ELi20ELi1024ELb1ELi32ELi320ELi320ELi4ELb1ELi10ELb0ELb0ENS_16CompileConditionILi900EEEEEvPT_PKS4_S7_S7_flPfS8_Pj,"aw",@nobits
	.sectionflags	@""
	.align	8
.nv.shared._ZN13group_norm_v214gn_cuda_kernelI6__halfLi320ELi3ELi16ELi20ELi1024ELb1ELi32ELi320ELi320ELi4ELb1ELi10ELb0ELb0ENS_16CompileConditionILi900EEEEEvPT_PKS4_S7_S7_flPfS8_Pj:
	.zero		4352


//--------------------- .nv.shared._ZN13group_norm_v214gn_cuda_kernelI6__halfLi320ELi1ELi16ELi20ELi1024ELb1ELi64ELi320ELi320ELi4ELb1ELi9ELb0ELb0ENS_16CompileConditionILi900EEEEEvPT_PKS4_S7_S7_flPfS8_Pj --------------------------
	.section	.nv.shared._ZN13group_norm_v214gn_cuda_kernelI6__halfLi320ELi1ELi16ELi20ELi1024ELb1ELi64ELi320ELi320ELi4ELb1ELi9ELb0ELb0ENS_16CompileConditionILi900EEEEEvPT_PKS4_S7_S7_flPfS8_Pj,"aw",@nobits
	.sectionflags	@""
	.align	8
.nv.shared._ZN13group_norm_v214gn_cuda_kernelI6__halfLi320ELi1ELi16ELi20ELi1024ELb1ELi64ELi320ELi320ELi4ELb1ELi9ELb0ELb0ENS_16CompileConditionILi900EEEEEvPT_PKS4_S7_S7_flPfS8_Pj:
	.zero		4352


//--------------------- .nv.shared._ZN13group_norm_v214gn_cuda_kernelI6__halfLi320ELi3ELi16ELi20ELi1024ELb1ELi64ELi320ELi320ELi4ELb1ELi21ELb0ELb0ENS_16CompileConditionILi900EEEEEvPT_PKS4_S7_S7_flPfS8_Pj --------------------------
	.section	.nv.shared._ZN13group_norm_v214gn_cuda_kernelI6__halfLi320ELi3ELi16ELi20ELi1024ELb1ELi64ELi320ELi320ELi4ELb1ELi21ELb0ELb0ENS_16CompileConditionILi900EEEEEvPT_PKS4_S7_S7_flPfS8_Pj,"aw",@nobits
	.sectionflags	@""
	.align	8
.nv.shared._ZN13group_norm_v214gn_cuda_kernelI6__halfLi320ELi3ELi16ELi20ELi1024ELb1ELi64ELi320ELi320ELi4ELb1ELi21ELb0ELb0ENS_16CompileConditionILi900EEEEEvPT_PKS4_S7_S7_flPfS8_Pj:
	.zero		4352


//--------------------- .nv.shared._ZN13group_norm_v214gn_cuda_kernelI6__halfLi320ELi1ELi16ELi20ELi1024ELb1ELi128ELi320ELi320ELi4ELb1ELi18ELb0ELb0ENS_16CompileConditionILi900EEEEEvPT_PKS4_S7_S7_flPfS8_Pj --------------------------
	.section	.nv.shared._ZN13group_norm_v214gn_cuda_kernelI6__halfLi320ELi1ELi16ELi20ELi1024ELb1ELi128ELi320ELi320ELi4ELb1ELi18ELb0ELb0ENS_16CompileConditionILi900EEEEEvPT_PKS4_S7_S7_flPfS8_Pj,"aw",@nobits
	.sectionflags	@""
	.align	8
.nv.shared._ZN13group_norm_v214gn_cuda_kernelI6__halfLi320ELi1ELi16ELi20ELi1024ELb1ELi128ELi320ELi320ELi4ELb1ELi18ELb0ELb0ENS_16CompileConditionILi900EEEEEvPT_PKS4_S7_S7_flPfS8_Pj:
	.zero		4352


//--------------------- .nv.constant0._ZN13group_norm_v218gn_bwd_cuda_kernelI13__nv_bfloat16Li320ELi3ELi32ELi10ELi1024ELb0ELb1ELi4ELi320ELi320ELi4ELb1ELi1ELb0ELb0ELNS_15WgradSyncMethodE3ENS_16CompileConditionILi900EEEEEvPT_S6_S6_PKS5_S8_S8_S8_PKfflPfPj --------------------------
	.section	.nv.constant0._ZN13group_norm_v218gn_bwd_cuda_kernelI13__nv_bfloat16Li320ELi3ELi32ELi10ELi1024ELb0ELb1ELi4ELi320ELi320ELi4ELb1ELi1ELb0ELb0ELNS_15WgradSyncMethodE3ENS_16CompileConditionILi900EEEEEvPT_S6_S6_PKS5_S8_S8_S8_PKfflPfPj,"a",@progbits
	.sectionflags	@""
	.align	4
.nv.constant0._ZN13group_norm_v218gn_bwd_cuda_kernelI13__nv_bfloat16Li320ELi3ELi32ELi10ELi1024ELb0ELb1ELi4ELi320ELi320ELi4ELb1ELi1ELb0ELb0ELNS_15WgradSyncMethodE3ENS_16CompileConditionILi900EEEEEvPT_S6_S6_PKS5_S8_S8_S8_PKfflPfPj:
	.zero		624


//--------------------- .nv.constant0._ZN13group_norm_v218gn_bwd_cuda_kernelI13__nv_bfloat16Li320ELi1ELi32ELi10ELi1024ELb0ELb1ELi8ELi320ELi320ELi4ELb1ELi1ELb0ELb0ELNS_15WgradSyncMethodE3ENS_16CompileConditionILi900EEEEEvPT_S6_S6_PKS5_S8_S8_S8_PKfflPfPj --------------------------
	.section	.nv.constant0._ZN13group_norm_v218gn_bwd_cuda_kernelI13__nv_bfloat16Li320ELi1ELi32ELi10ELi1024ELb0ELb1ELi8ELi320ELi320ELi4ELb1ELi1ELb0ELb0ELNS_15WgradSyncMethodE3ENS_16CompileConditionILi900EEEEEvPT_S6_S6_PKS5_S8_S8_S8_PKfflPfPj,"a",@progbits
	.sectionflags	@""
	.align	4
.nv.constant0._ZN13group_norm_v218gn_bwd_cuda_kernelI13__nv_bfloat16Li320ELi1ELi32ELi10ELi1024ELb0ELb1ELi8ELi320ELi320ELi4ELb1ELi1ELb0ELb0ELNS_15WgradSyncMethodE3ENS_16CompileConditionILi900EEEEEvPT_S6_S6_PKS5_S8_S8_S8_PKfflPfPj:
	.zero		624


//--------------------- .nv.constant0._ZN13group_norm_v218gn_bwd_cuda_kernelI13__nv_bfloat16Li320ELi3ELi32ELi10ELi1024ELb0ELb1ELi8ELi320ELi320ELi4ELb1ELi2ELb0ELb0ELNS_15WgradSyncMethodE3ENS_16CompileConditionILi900EEEEEvPT_S6_S6_PKS5_S8_S8_S8_PKfflPfPj --------------------------
	.section	.nv.constant0._ZN13group_norm_v218gn_bwd_cuda_kernelI13__nv_bfloat16Li320ELi3ELi32ELi10ELi1024ELb0ELb1ELi8ELi320ELi320ELi4ELb1ELi2ELb0ELb0ELNS_15WgradSyncMethodE3ENS_16CompileConditionILi900EEEEEvPT_S6_S6_PKS5_S8_S8_S8_PKfflPfPj,"a",@progbits
	.sectionflags	@""
	.align	4
.nv.constant0._ZN13group_norm_v218gn_bwd_cuda_kernelI13__nv_bfloat16Li320ELi3ELi32ELi10ELi1024ELb0ELb1ELi8ELi320ELi320ELi4ELb1ELi2ELb0ELb0ELNS_15WgradSyncMethodE3ENS_16CompileConditionILi900EEEEEvPT_S6_S6_PKS5_S8_S8_S8_PKfflPfPj:
	.zero		624


//--------------------- .nv.constant0._ZN13group_norm_v218gn_bwd_cuda_kernelI13__nv_bfloat16Li320ELi1ELi32ELi10ELi1024ELb0ELb1ELi16ELi320ELi320ELi4ELb1ELi2ELb0ELb0ELNS_15WgradSyncMethodE3ENS_16CompileConditionILi900EEEEEvPT_S6_S6_PKS5_S8_S8_S8_PKfflPfPj --------------------------
	.section	.nv.constant0._ZN13group_norm_v218gn_bwd_cuda_kernelI13__nv_bfloat16Li320ELi1ELi32ELi10ELi1024ELb0ELb1ELi16ELi320ELi320ELi4ELb1ELi2ELb0ELb0ELNS_15WgradSyncMethodE3ENS_16CompileConditionILi900EEEEEvPT_S6_S6_PKS5_S8_S8_S8_PKfflPfPj,"a",@progbits
	.sectionflags	@""
	.align	4
.nv.constant0._ZN13group_norm_v218gn_bwd_cuda_kernelI13__nv_bfloat16Li320ELi1ELi32ELi10ELi1024ELb0ELb1ELi16ELi320ELi320ELi4ELb1ELi2ELb0ELb0ELNS_15WgradSyncMethodE3ENS_16CompileConditionILi900EEEEEvPT_S6_S6_PKS5_S8_S8_S8_PKfflPfPj:
	.zero		624


//--------------------- .nv.constant0._ZN13group_norm_v218gn_bwd_cuda_kernelI13__nv_bfloat16Li320ELi3ELi32ELi10ELi1024ELb0ELb1ELi16ELi320ELi320ELi4ELb1ELi5ELb0ELb0ELNS_15WgradSyncMethodE3ENS_16CompileConditionILi900EEEEEvPT_S6_S6_PKS5_S8_S8_S8_PKfflPfPj --------------------------
	.section	.nv.constant0._ZN13group_norm_v218gn_bwd_cuda_kernelI13__nv_bfloat16Li320ELi3ELi32ELi10ELi1024ELb0ELb1ELi16ELi320ELi320ELi4ELb1ELi5ELb0ELb0ELNS_15WgradSyncMethodE3ENS_16CompileConditionILi900EEEEEvPT_S6_S6_PKS5_S8_S8_S8_PKfflPfPj,"a",@progbits
	.sectionflags	@""
	.align	4
.nv.constant0._ZN13group_norm_v218gn_bwd_cuda_kernelI13__nv_bfloat16Li320ELi3ELi32ELi10ELi1024ELb0ELb1ELi16ELi320ELi320ELi4ELb1ELi5ELb0ELb0ELNS_15WgradSyncMethodE3ENS_16CompileConditionILi900EEEEEvPT_S6_S6_PKS5_S8_S8_S8_PKfflPfPj:
	.zero		624


//--------------------- .nv.constant0._ZN13group_norm_v218gn_bwd_cuda_kernelI13__nv_bfloat16Li320ELi1ELi32ELi10ELi1024ELb0ELb1ELi32ELi320ELi320ELi4ELb1ELi4ELb0ELb0ELNS_15WgradSyncMethodE3ENS_16CompileConditionILi900EEEEEvPT_S6_S6_PKS5_S8_S8_S8_PKfflPfPj --------------------------
	.section	.nv.constant0._ZN13group_norm_v218gn_bwd_cuda_kernelI13__nv_bfloat16Li320ELi1ELi32ELi10ELi1024ELb0ELb1ELi32ELi320ELi320ELi4ELb1ELi4ELb0ELb0ELNS_15WgradSyncMethodE3ENS_16CompileConditionILi900EEEEEvPT_S6_S6_PKS5_S8_S8_S8_PKfflPfPj,"a",@progbits
	.sectionflags	@""
	.align	4
.nv.constant0._ZN13group_norm_v218gn_bwd_cuda_kernelI13__nv_bfloat16Li320ELi1ELi32ELi10ELi1024ELb0ELb1ELi32ELi320ELi320ELi4ELb1ELi4ELb0ELb0ELNS_15WgradSyncMethodE3ENS_16CompileConditionILi900EEEEEvPT_S6_S6_PKS5_S8_S8_S8_PKfflPfPj:
	.zero		624


//--------------------- .nv.constant0._ZN13group_norm_v218gn_bwd_cuda_kernelI13__nv_bfloat16Li320ELi1ELi32ELi10ELi1024ELb0ELb1ELi64ELi320ELi320ELi4ELb1ELi9ELb0ELb0ELNS_15WgradSyncMethodE3ENS_16CompileConditionILi900EEEEEvPT_S6_S6_PKS5_S8_S8_S8_PKfflPfPj --------------------------
	.section	.nv.constant0._ZN13group_norm_v218gn_bwd_cuda_kernelI13__nv_bfloat16Li320ELi1ELi32ELi10ELi1024ELb0ELb1ELi64ELi320ELi320ELi4ELb1ELi9ELb0ELb0ELNS_15WgradSyncMethodE3ENS_16CompileConditionILi900EEEEEvPT_S6_S6_PKS5_S8_S8_S8_PKfflPfPj,"a",@progbits
	.sectionflags	@""
	.align	4
.nv.constant0._ZN13group_norm_v218gn_bwd_cuda_kernelI13__nv_bfloat16Li320ELi1ELi32ELi10ELi1024ELb0ELb1ELi64ELi320ELi320ELi4ELb1ELi9ELb0ELb0ELNS_15WgradSyncMethodE3ENS_16CompileConditionILi900EEEEEvPT_S6_S6_PKS5_S8_S8_S8_PKfflPfPj:
	.zero		624


//--------------------- .nv.constant0._ZN13group_norm_v218gn_bwd_cuda_kernelI13__nv_bfloat16Li320ELi3ELi32ELi10ELi1024ELb0ELb1ELi32ELi320ELi320ELi4ELb1ELi10ELb0ELb0ELNS_15WgradSyncMethodE3ENS_16CompileConditionILi900EEEEEvPT_S6_S6_PKS5_S8_S8_S8_PKfflPfPj --------------------------
	.section	.nv.constant0._ZN13group_norm_v218gn_bwd_cuda_kernelI13__nv_bfloat16Li320ELi3ELi32ELi10ELi1024ELb0ELb1ELi32ELi320ELi320ELi4ELb1ELi10ELb0ELb0ELNS_15WgradSyncMethodE3ENS_16CompileConditionILi900EEEEEvPT_S6_S6_PKS5_S8_S8_S8_PKfflPfPj,"a",@progbits
	.sectionflags	@""
	.align	4
.nv.constant0._ZN13group_norm_v218gn_bwd_cuda_kernelI13__nv_bfloat16Li320ELi3ELi32ELi10ELi1024ELb0ELb1ELi32ELi320ELi320ELi4ELb1ELi10ELb0ELb0ELNS_15WgradSyncMethodE3ENS_16CompileConditionILi900EEEEEvPT_S6_S6_PKS5_S8_S8_S8_PKfflPfPj:
	.zero		624


//--------------------- .nv.constant0._ZN13group_norm_v218gn_bwd_cuda_kernelI13__nv_bfloat16Li320ELi2ELi32ELi10ELi1024ELb0ELb1ELi32ELi320ELi320ELi4ELb1ELi9ELb0ELb0ELNS_15WgradSyncMethodE3ENS_16CompileConditionILi900EEEEEvPT_S6_S6_PKS5_S8_S8_S8_PKfflPfPj --------------------------
	.section	.nv.constant0._ZN13group_norm_v218gn_bwd_cuda_kernelI13__nv_bfloat16Li320ELi2ELi32ELi10ELi1024ELb0ELb1ELi32ELi320ELi320ELi4ELb1ELi9ELb0ELb0ELNS_15WgradSyncMethodE3ENS_16CompileConditionILi900EEEEEvPT_S6_S6_PKS5_S8_S8_S8_PKfflPfPj,"a",@progbits
	.sectionflags	@""
	.align	4
.nv.constant0._ZN13group_norm_v218gn_bwd_cuda_kernelI13__nv_bfloat16Li320ELi2ELi32ELi10ELi1024ELb0ELb1ELi32ELi320ELi320ELi4ELb1ELi9ELb0ELb0ELNS_15WgradSyncMethodE3ENS_16CompileConditionILi900EEEEEvPT_S6_S6_PKS5_S8_S8_S8_PKfflPfPj:
	.zero		624


//--------------------- .nv.constant0._ZN13group_norm_v218gn_bwd_cuda_kernelI13__nv_bfloat16Li320ELi3ELi16ELi20ELi1024ELb1ELb1ELi4ELi320ELi320ELi4ELb1ELi1ELb0ELb0ELNS_15WgradSyncMethodE3ENS_16CompileConditionILi900EEEEEvPT_S6_S6_PKS5_S8_S8_S8_PKfflPfPj --------------------------
	.section	.nv.constant0._ZN13group_norm_v218gn_bwd_cuda_kernelI13__nv_bfloat16Li320ELi3ELi16ELi20ELi1024ELb1ELb1ELi4ELi320ELi320ELi4ELb1ELi1ELb0ELb0ELNS_15WgradSyncMethodE3ENS_16CompileConditionILi900EEEEEvPT_S6_S6_PKS5_S8_S8_S8_PKfflPfPj,"a",@progbits
	.sectionflags	@""
	.align	4
.nv.constant0._ZN13group_norm_v218gn_bwd_cuda_kernelI13__nv_bfloat16Li320ELi3ELi16ELi20ELi1024ELb1ELb1ELi4ELi320ELi320ELi4ELb1ELi1ELb0ELb0ELNS_15WgradSyncMethodE3ENS_16CompileConditionILi900EEEEEvPT_S6_S6_PKS5_S8_S8_S8_PKfflPfPj:
	.zero		624


//--------------------- .nv.constant0._ZN13group_norm_v218gn_bwd_cuda_kernelI13__nv_bfloat16Li320ELi1ELi16ELi20ELi1024ELb1ELb1ELi8ELi320ELi320ELi4ELb1ELi1ELb0ELb0ELNS_15WgradSyncMethodE3ENS_16CompileConditionILi900EEEEEvPT_S6_S6_PKS5_S8_S8_S8_PKfflPfPj --------------------------
	.section	.nv.constant0._ZN13group_norm_v218gn_bwd_cuda_kernelI13__nv_bfloat16Li320ELi1ELi16ELi20ELi1024ELb1ELb1ELi8ELi320ELi320ELi4ELb1ELi1ELb0ELb0ELNS_15WgradSyncMethodE3ENS_16CompileConditionILi900EEEEEvPT_S6_S6_PKS5_S8_S8_S8_PKfflPfPj,"a",@progbits
	.sectionflags	@""
	.align	4
.nv.constant0._ZN13group_norm_v218gn_bwd_cuda_kernelI13__nv_bfloat16Li320ELi1ELi16ELi20ELi1024ELb1ELb1ELi8ELi320ELi320ELi4ELb1ELi1ELb0ELb0ELNS_15WgradSyncMethodE3ENS_16CompileConditionILi900EEEEEvPT_S6_S6_PKS5_S8_S8_S8_PKfflPfPj:
	.zero		624


//--------------------- .nv.constant0._ZN13group_norm_v218gn_bwd_cuda_kernelI13__nv_bfloat16Li320ELi3ELi16ELi20ELi1024ELb1ELb1ELi8ELi320ELi320ELi4ELb1ELi2ELb0ELb0ELNS_15WgradSyncMethodE3ENS_16CompileConditionILi900EEEEEvPT_S6_S6_PKS5_S8_S8_S8_PKfflPfPj --------------------------
	.section	.nv.constant0._ZN13group_norm_v218gn_bwd_cuda_kernelI13__nv_bfloat16Li320ELi3ELi16ELi20ELi1024ELb1ELb1ELi8ELi320ELi320ELi4ELb1ELi2ELb0ELb0ELNS_15WgradSyncMethodE3ENS_16CompileConditionILi900EEEEEvPT_S6_S6_PKS5_S8_S8_S8_PKfflPfPj,"a",@progbits
	.sectionflags	@""
	.align	4
.nv.constant0._ZN13group_norm_v218gn_bwd_cuda_kernelI13__nv_bfloat16Li320ELi3ELi16ELi20ELi1024ELb1ELb1ELi8ELi320ELi320ELi4ELb1ELi2ELb0ELb0ELNS_15WgradSyncMethodE3ENS_16CompileConditionILi900EEEEEvPT_S6_S6_PKS5_S8_S8_S8_PKfflPfPj:
	.zero		624


//--------------------- .nv.constant0._ZN13group_norm_v218gn_bwd_cuda_kernelI13__nv_bfloat16Li320ELi1ELi16ELi20ELi1024ELb1ELb1ELi16ELi320ELi320ELi4ELb1ELi2ELb0ELb0ELNS_15WgradSyncMethodE3ENS_16CompileConditionILi900EEEEEvPT_S6_S6_PKS5_S8_S8_S8_PKfflPfPj --------------------------
	.section	.nv.constant0._ZN13group_norm_v218gn_bwd_cuda_kernelI13__nv_bfloat16Li320ELi1ELi16ELi20ELi1024ELb1ELb1ELi16ELi320ELi320ELi4ELb1ELi2ELb0ELb0ELNS_15WgradSyncMethodE3ENS_16CompileConditionILi900EEEEEvPT_S6_S6_PKS5_S8_S8_S8_PKfflPfPj,"a",@progbits
	.sectionflags	@""
	.align	4
.nv.constant0._ZN13group_norm_v218gn_bwd_cuda_kernelI13__nv_bfloat16Li320ELi1ELi16ELi20ELi1024ELb1ELb1ELi16ELi320ELi320ELi4ELb1ELi2ELb0ELb0ELNS_15WgradSyncMethodE3ENS_16CompileConditionILi900EEEEEvPT_S6_S6_PKS5_S8_S8_S8_PKfflPfPj:
	.zero		624


//--------------------- .nv.constant0._ZN13group_norm_v218gn_bwd_cuda_kernelI13__nv_bfloat16Li320ELi3ELi16ELi20ELi1024ELb1ELb1ELi16ELi320ELi320ELi4ELb1ELi5ELb0ELb0ELNS_15WgradSyncMethodE3ENS_16CompileConditionILi900EEEEEvPT_S6_S6_PKS5_S8_S8_S8_PKfflPfPj --------------------------
	.section	.nv.constant0._ZN13group_norm_v218gn_bwd_cuda_kernelI13__nv_bfloat16Li320ELi3ELi16ELi20ELi1024ELb1ELb1ELi16ELi320ELi320ELi4ELb1ELi5ELb0ELb0ELNS_15WgradSyncMethodE3ENS_16CompileConditionILi900EEEEEvPT_S6_S6_PKS5_S8_S8_S8_PKfflPfPj,"a",@progbits
	.sectionflags	@""
	.align	4
.nv.constant0._ZN13group_norm_v218gn_bwd_cuda_kernelI13__nv_bfloat16Li320ELi3ELi16ELi20ELi1024ELb1ELb1ELi16ELi320ELi320ELi4ELb1ELi5ELb0ELb0ELNS_15WgradSyncMethodE3ENS_16CompileConditionILi900EEEEEvPT_S6_S6_PKS5_S8_S8_S8_PKfflPfPj:
	.zero		624


//--------------------- .nv.constant0._ZN13group_norm_v218gn_bwd_cuda_kernelI13__nv_bfloat16Li320ELi1ELi16ELi20ELi1024ELb1ELb1ELi32ELi320ELi320ELi4ELb1ELi4ELb0ELb0ELNS_15WgradSyncMethodE3ENS_16CompileConditionILi900EEEEEvPT_S6_S6_PKS5_S8_S8_S8_PKfflPfPj --------------------------
	.section	.nv.constant0._ZN13group_norm_v218gn_bwd_cuda_kernelI13__nv_bfloat16Li320ELi1ELi16ELi20ELi1024ELb1ELb1ELi32ELi320ELi320ELi4ELb1ELi4ELb0ELb0ELNS_15WgradSyncMethodE3ENS_16CompileConditionILi900EEEEEvPT_S6_S6_PKS5_S8_S8_S8_PKfflPfPj,"a",@progbits
	.sectionflags	@""
	.align	4
.nv.constant0._ZN13group_norm_v218gn_bwd_cuda_kernelI13__nv_bfloat16Li320ELi1ELi16ELi20ELi1024ELb1ELb1ELi32ELi320ELi320ELi4ELb1ELi4ELb0ELb0ELNS_15WgradSyncMethodE3ENS_16CompileConditionILi900EEEEEvPT_S6_S6_PKS5_S8_S8_S8_PKfflPfPj:
	.zero		624


//--------------------- .nv.constant0._ZN13group_norm_v218gn_bwd_cuda_kernelI13__nv_bfloat16Li320ELi1ELi16ELi20ELi1024ELb1ELb1ELi64ELi320ELi320ELi4ELb1ELi9ELb0ELb0ELNS_15WgradSyncMethodE3ENS_16CompileConditionILi900EEEEEvPT_S6_S6_PKS5_S8_S8_S8_PKfflPfPj --------------------------
	.section	.nv.constant0._ZN13group_norm_v218gn_bwd_cuda_kernelI13__nv_bfloat16Li320ELi1ELi16ELi20ELi1024ELb1ELb1ELi64ELi320ELi320ELi4ELb1ELi9ELb0ELb0ELNS_15WgradSyncMethodE3ENS_16CompileConditionILi900EEEEEvPT_S6_S6_PKS5_S8_S8_S8_PKfflPfPj,"a",@progbits
	.sectionflags	@""
	.align	4
.nv.constant0._ZN13group_norm_v218gn_bwd_cuda_kernelI13__nv_bfloat16Li320ELi1ELi16ELi20ELi1024ELb1ELb1ELi64ELi320ELi320ELi4ELb1ELi9ELb0ELb0ELNS_15WgradSyncMethodE3ENS_16CompileConditionILi900EEEEEvPT_S6_S6_PKS5_S8_S8_S8_PKfflPfPj:
	.zero		624


//--------------------- .nv.constant0._ZN13group_norm_v218gn_bwd_cuda_kernelI13__nv_bfloat16Li320ELi3ELi16ELi20ELi1024ELb1ELb1ELi32ELi320ELi320ELi4ELb1ELi10ELb0ELb0ELNS_15WgradSyncMethodE3ENS_16CompileConditionILi900EEEEEvPT_S6_S6_PKS5_S8_S8_S8_PKfflPfPj --------------------------
	.section	.nv.constant0._ZN13group_norm_v218gn_bwd_cuda_kernelI13__nv_bfloat16Li320ELi3ELi16ELi20ELi1024ELb1ELb1ELi32ELi320ELi320ELi4ELb1ELi10ELb0ELb0ELNS_15WgradSyncMethodE3ENS_16CompileConditionILi900EEEEEvPT_S6_S6_PKS5_S8_S8_S8_PKfflPfPj,"a",@progbits
	.sectionflags	@""
	.align	4
.nv.constant0._ZN13group_norm_v218gn_bwd_cuda_kernelI13__nv_bfloat16Li320ELi3ELi16ELi20ELi1024ELb1ELb1ELi32ELi320ELi320ELi4ELb1ELi10ELb0ELb0ELNS_15WgradSyncMethodE3ENS_16CompileConditionILi900EEEEEvPT_S6_S6_PKS5_S8_S8_S8_PKfflPfPj:
	.zero		624


//--------------------- .nv.constant0._ZN13group_norm_v218gn_bwd_cuda_kernelI13__nv_bfloat16Li320ELi2ELi16ELi20ELi1024ELb1ELb1ELi32ELi320ELi320ELi4ELb1ELi9ELb0ELb0ELNS_15WgradSyncMethodE3ENS_16CompileConditionILi900EEEEEvPT_S6_S6_PKS5_S8_S8_S8_PKfflPfPj --------------------------
	.section	.nv.constant0._ZN13group_norm_v218gn_bwd_cuda_kernelI13__nv_bfloat16Li320ELi2ELi16ELi20ELi1024ELb1ELb1ELi32ELi320ELi320ELi4ELb1ELi9ELb0ELb0ELNS_15WgradSyncMethodE3ENS_16CompileConditionILi900EEEEEvPT_S6_S6_PKS5_S8_S8_S8_PKfflPfPj,"a",@progbits
	.sectionflags	@""
	.align	4
.nv.constant0._ZN13group_norm_v218gn_bwd_cuda_kernelI13__nv_bfloat16Li320ELi2ELi16ELi20ELi1024ELb1ELb1ELi32ELi320ELi320ELi4ELb1ELi9ELb0ELb0ELNS_15WgradSyncMethodE3ENS_16CompileConditionILi900EEEEEvPT_S6_S6_PKS5_S8_S8_S8_PKfflPfPj:
	.zero		624


//--------------------- .nv.constant0._ZN13group_norm_v214gn_cuda_kernelI13__nv_bfloat16Li320ELi1ELi32ELi10ELi1024ELb0ELi1024ELi10ELi10ELi2ELb0ELi116ELb0ELb0ENS_16CompileConditionILi900EEEEEvPT_PKS4_S7_S7_flPfS8_Pj --------------------------
	.section	.nv.constant0._ZN13group_norm_v214gn_cuda_kernelI13__nv_bfloat16Li320ELi1ELi32ELi10ELi1024ELb0ELi1024ELi10ELi10ELi2ELb0ELi116ELb0ELb0ENS_16CompileConditionILi900EEEEEvPT_PKS4_S7_S7_flPfS8_Pj,"a",@progbits
	.sectionflags	@""
	.align	4
.nv.constant0._ZN13group_norm_v214gn_cuda_kernelI13__nv_bfloat16Li320ELi1ELi32ELi10ELi1024ELb0ELi1024ELi10ELi10ELi2ELb0ELi116ELb0ELb0ENS_16CompileConditionILi900EEEEEvPT_PKS4_S7_S7_flPfS8_Pj:
	.zero		600


//--------------------- .nv.constant0._ZN13group_norm_v214gn_cuda_kernelI13__nv_bfloat16Li320ELi1ELi32ELi10ELi1024ELb0ELi1024ELi10ELi10ELi2ELb0ELi148ELb0ELb0ENS_16CompileConditionILi900EEEEEvPT_PKS4_S7_S7_flPfS8_Pj --------------------------
	.section	.nv.constant0._ZN13group_norm_v214gn_cuda_kernelI13__nv_bfloat16Li320ELi1ELi32ELi10ELi1024ELb0ELi1024ELi10ELi10ELi2ELb0ELi148ELb0ELb0ENS_16CompileConditionILi900EEEEEvPT_PKS4_S7_S7_flPfS8_Pj,"a",@progbits
	.sectionflags	@""
	.align	4
.nv.constant0._ZN13group_norm_v214gn_cuda_kernelI13__nv_bfloat16Li320ELi1ELi32ELi10ELi1024ELb0ELi1024ELi10ELi10ELi2ELb0ELi148ELb0ELb0ENS_16CompileConditionILi900EEEEEvPT_PKS4_S7_S7_flPfS8_Pj:
	.zero		600


//--------------------- .nv.constant0._ZN13group_norm_v214gn_cuda_kernelI13__nv_bfloat16Li320ELi3ELi16ELi20ELi1024ELb1ELi4ELi320ELi320ELi4ELb1ELi1ELb0ELb0ENS_16CompileConditionILi900EEEEEvPT_PKS4_S7_S7_flPfS8_Pj --------------------------
	.section	.nv.constant0._ZN13group_norm_v214gn_cuda_kernelI13__nv_bfloat16Li320ELi3ELi16ELi20ELi1024ELb1ELi4ELi320ELi320ELi4ELb1ELi1ELb0ELb0ENS_16CompileConditionILi900EEEEEvPT_PKS4_S7_S7_flPfS8_Pj,"a",@progbits
	.sectionflags	@""
	.align	4
.nv.constant0._ZN13group_norm_v214gn_cuda_kernelI13__nv_bfloat16Li320ELi3ELi16ELi20ELi1024ELb1ELi4ELi320ELi320ELi4ELb1ELi1ELb0ELb0ENS_16CompileConditionILi900EEEEEvPT_PKS4_S7_S7_flPfS8_Pj:
	.zero		600


//--------------------- .nv.constant0._ZN13group_norm_v214gn_cuda_kernelI13__nv_bfloat16Li320ELi1ELi16ELi20ELi1024ELb1ELi8ELi320ELi320ELi4ELb1ELi1ELb0ELb0ENS_16CompileConditionILi900EEEEEvPT_PKS4_S7_S7_flPfS8_Pj --------------------------
	.section	.nv.constant0._ZN13group_norm_v214gn_cuda_kernelI13__nv_bfloat16Li320ELi1ELi16ELi20ELi1024ELb1ELi8ELi320ELi320ELi4ELb1ELi1ELb0ELb0ENS_16CompileConditionILi900EEEEEvPT_PKS4_S7_S7_flPfS8_Pj,"a",@progbits
	.sectionflags	@""
	.align	4
.nv.constant0._ZN13group_norm_v214gn_cuda_kernelI13__nv_bfloat16Li320ELi1ELi16ELi20ELi1024ELb1ELi8ELi320ELi320ELi4ELb1ELi1ELb0ELb0ENS_16CompileConditionILi900EEEEEvPT_PKS4_S7_S7_flPfS8_Pj:
	.zero		600


//--------------------- .nv.constant0._ZN13group_norm_v214gn_cuda_kernelI13__nv_bfloat16Li320ELi3ELi16ELi20ELi1024ELb1ELi8ELi320ELi320ELi4ELb1ELi2ELb0ELb0ENS_16CompileConditionILi900EEEEEvPT_PKS4_S7_S7_flPfS8_Pj --------------------------
	.section	.nv.constant0._ZN13group_norm_v214gn_cuda_kernelI13__nv_bfloat16Li320ELi3ELi16ELi20ELi1024ELb1ELi8ELi320ELi320ELi4ELb1ELi2ELb0ELb0ENS_16CompileConditionILi900EEEEEvPT_PKS4_S7_S7_flPfS8_Pj,"a",@progbits
	.sectionflags	@""
	.align	4
.nv.constant0._ZN13group_norm_v214gn_cuda_kernelI13__nv_bfloat16Li320ELi3ELi16ELi20ELi1024ELb1ELi8ELi320ELi320ELi4ELb1ELi2ELb0ELb0ENS_16CompileConditionILi900EEEEEvPT_PKS4_S7_S7_flPfS8_Pj:
	.zero		600


//--------------------- .nv.constant0._ZN13group_norm_v214gn_cuda_kernelI13__nv_bfloat16Li320ELi1ELi16ELi20ELi1024ELb1ELi16ELi320ELi320ELi4ELb1ELi2ELb0ELb0ENS_16CompileConditionILi900EEEEEvPT_PKS4_S7_S7_flPfS8_Pj --------------------------
	.section	.nv.constant0._ZN13group_norm_v214gn_cuda_kernelI13__nv_bfloat16Li320ELi1ELi16ELi20ELi1024ELb1ELi16ELi320ELi320ELi4ELb1ELi2ELb0ELb0ENS_16CompileConditionILi900EEEEEvPT_PKS4_S7_S7_flPfS8_Pj,"a",@progbits
	.sectionflags	@""
	.align	4
.nv.constant0._ZN13group_norm_v214gn_cuda_kernelI13__nv_bfloat16Li320ELi1ELi16ELi20ELi1024ELb1ELi16ELi320ELi320ELi4ELb1ELi2ELb0ELb0ENS_16CompileConditionILi900EEEEEvPT_PKS4_S7_S7_flPfS8_Pj:
	.zero		600


//--------------------- .nv.constant0._ZN13group_norm_v214gn_cuda_kernelI13__nv_bfloat16Li320ELi3ELi16ELi20ELi1024ELb1ELi16ELi320ELi320ELi4ELb1ELi5ELb0ELb0ENS_16CompileConditionILi900EEEEEvPT_PKS4_S7_S7_flPfS8_Pj --------------------------
	.section	.nv.constant0._ZN13group_norm_v214gn_cuda_kernelI13__nv_bfloat16Li320ELi3ELi16ELi20ELi1024ELb1ELi16ELi320ELi320ELi4ELb1ELi5ELb0ELb0ENS_16CompileConditionILi900EEEEEvPT_PKS4_S7_S7_flPfS8_Pj,"a",@progbits
	.sectionflags	@""
	.align	4
.nv.constant0._ZN13group_norm_v214gn_cuda_kernelI13__nv_bfloat16Li320ELi3ELi16ELi20ELi1024ELb1ELi16ELi320ELi320ELi4ELb1ELi5ELb0ELb0ENS_16CompileConditionILi900EEEEEvPT_PKS4_S7_S7_flPfS8_Pj:
	.zero		600


//--------------------- .nv.constant0._ZN13group_norm_v214gn_cuda_kernelI13__nv_bfloat16Li320ELi1ELi16ELi20ELi1024ELb1ELi32ELi320ELi320ELi4ELb1ELi4ELb0ELb0ENS_16CompileConditionILi900EEEEEvPT_PKS4_S7_S7_flPfS8_Pj --------------------------
	.section	.nv.constant0._ZN13group_norm_v214gn_cuda_kernelI13__nv_bfloat16Li320ELi1ELi16ELi20ELi1024ELb1ELi32ELi320ELi320ELi4ELb1ELi4ELb0ELb0ENS_16CompileConditionILi900EEEEEvPT_PKS4_S7_S7_flPfS8_Pj,"a",@progbits
	.sectionflags	@""
	.align	4
.nv.constant0._ZN13group_norm_v214gn_cuda_kernelI13__nv_bfloat16Li320ELi1ELi16ELi20ELi1024ELb1ELi32ELi320ELi320ELi4ELb1ELi4ELb0ELb0ENS_16CompileConditionILi900EEEEEvPT_PKS4_S7_S7_flPfS8_Pj:
	.zero		600


//--------------------- .nv.constant0._ZN13group_norm_v214gn_cuda_kernelI13__nv_bfloat16Li320ELi3ELi16ELi20ELi1024ELb1ELi32ELi320ELi320ELi4ELb1ELi10ELb0ELb0ENS_16CompileConditionILi900EEEEEvPT_PKS4_S7_S7_flPfS8_Pj --------------------------
	.section	.nv.constant0._ZN13group_norm_v214gn_cuda_kernelI13__nv_bfloat16Li320ELi3ELi16ELi20ELi1024ELb1ELi32ELi320ELi320ELi4ELb1ELi10ELb0ELb0ENS_16CompileConditionILi900EEEEEvPT_PKS4_S7_S7_flPfS8_Pj,"a",@progbits
	.sectionflags	@""
	.align	4
.nv.constant0._ZN13group_norm_v214gn_cuda_kernelI13__nv_bfloat16Li320ELi3ELi16ELi20ELi1024ELb1ELi32ELi320ELi320ELi4ELb1ELi10ELb0ELb0ENS_16CompileConditionILi900EEEEEvPT_PKS4_S7_S7_flPfS8_Pj:
	.zero		600


//--------------------- .nv.constant0._ZN13group_norm_v214gn_cuda_kernelI13__nv_bfloat16Li320ELi1ELi16ELi20ELi1024ELb1ELi64ELi320ELi320ELi4ELb1ELi9ELb0ELb0ENS_16CompileConditionILi900EEEEEvPT_PKS4_S7_S7_flPfS8_Pj --------------------------
	.section	.nv.constant0._ZN13group_norm_v214gn_cuda_kernelI13__nv_bfloat16Li320ELi1ELi16ELi20ELi1024ELb1ELi64ELi320ELi320ELi4ELb1ELi9ELb0ELb0ENS_16CompileConditionILi900EEEEEvPT_PKS4_S7_S7_flPfS8_Pj,"a",@progbits
	.sectionflags	@""
	.align	4
.nv.constant0._ZN13group_norm_v214gn_cuda_kernelI13__nv_bfloat16Li320ELi1ELi16ELi20ELi1024ELb1ELi64ELi320ELi320ELi4ELb1ELi9ELb0ELb0ENS_16CompileConditionILi900EEEEEvPT_PKS4_S7_S7_flPfS8_Pj:
	.zero		600


//--------------------- .nv.constant0._ZN13group_norm_v214gn_cuda_kernelI13__nv_bfloat16Li320ELi3ELi16ELi20ELi1024ELb1ELi64ELi320ELi320ELi4ELb1ELi21ELb0ELb0ENS_16CompileConditionILi900EEEEEvPT_PKS4_S7_S7_flPfS8_Pj --------------------------
	.section	.nv.constant0._ZN13group_norm_v214gn_cuda_kernelI13__nv_bfloat16Li320ELi3ELi16ELi20ELi1024ELb1ELi64ELi320ELi320ELi4ELb1ELi21ELb0ELb0ENS_16CompileConditionILi900EEEEEvPT_PKS4_S7_S7_flPfS8_Pj,"a",@progbits
	.sectionflags	@""
	.align	4
.nv.constant0._ZN13group_norm_v214gn_cuda_kernelI13__nv_bfloat16Li320ELi3ELi16ELi20ELi1024ELb1ELi64ELi320ELi320ELi4ELb1ELi21ELb0ELb0ENS_16CompileConditionILi900EEEEEvPT_PKS4_S7_S7_flPfS8_Pj:
	.zero		600


//--------------------- .nv.constant0._ZN13group_norm_v214gn_cuda_kernelI13__nv_bfloat16Li320ELi1ELi16ELi20ELi1024ELb1ELi128ELi320ELi320ELi4ELb1ELi18ELb0ELb0ENS_16CompileConditionILi900EEEEEvPT_PKS4_S7_S7_flPfS8_Pj --------------------------
	.section	.nv.constant0._ZN13group_norm_v214gn_cuda_kernelI13__nv_bfloat16Li320ELi1ELi16ELi20ELi1024ELb1ELi128ELi320ELi320ELi4ELb1ELi18ELb0ELb0ENS_16CompileConditionILi900EEEEEvPT_PKS4_S7_S7_flPfS8_Pj,"a",@progbits
	.sectionflags	@""
	.align	4
.nv.constant0._ZN13group_norm_v214gn_cuda_kernelI13__nv_bfloat16Li320ELi1ELi16ELi20ELi1024ELb1ELi128ELi320ELi320ELi4ELb1ELi18ELb0ELb0ENS_16CompileConditionILi900EEEEEvPT_PKS4_S7_S7_flPfS8_Pj:
	.zero		600


//--------------------- .nv.constant0._ZN13group_norm_v218gn_bwd_cuda_kernelI6__halfLi320ELi3ELi32ELi10ELi1024ELb0ELb1ELi4ELi320ELi320ELi4ELb1ELi1ELb0ELb0ELNS_15WgradSyncMethodE3ENS_16CompileConditionILi900EEEEEvPT_S6_S6_PKS5_S8_S8_S8_PKfflPfPj --------------------------
	.section	.nv.constant0._ZN13group_norm_v218gn_bwd_cuda_kernelI6__halfLi320ELi3ELi32ELi10ELi1024ELb0ELb1ELi4ELi320ELi320ELi4ELb1ELi1ELb0ELb0ELNS_15WgradSyncMethodE3ENS_16CompileConditionILi900EEEEEvPT_S6_S6_PKS5_S8_S8_S8_PKfflPfPj,"a",@progbits
	.sectionflags	@""
	.align	4
.nv.constant0._ZN13group_norm_v218gn_bwd_cuda_kernelI6__halfLi320ELi3ELi32ELi10ELi1024ELb0ELb1ELi4ELi320ELi320ELi4ELb1ELi1ELb0ELb0ELNS_15WgradSyncMethodE3ENS_16CompileConditionILi900EEEEEvPT_S6_S6_PKS5_S8_S8_S8_PKfflPfPj:
	.zero		624


//--------------------- .nv.constant0._ZN13group_norm_v218gn_bwd_cuda_kernelI6__halfLi320ELi1ELi32ELi10ELi1024ELb0ELb1ELi8ELi320ELi320ELi4ELb1ELi1ELb0ELb0ELNS_15WgradSyncMethodE3ENS_16CompileConditionILi900EEEEEvPT_S6_S6_PKS5_S8_S8_S8_PKfflPfPj --------------------------
	.section	.nv.constant0._ZN13group_norm_v218gn_bwd_cuda_kernelI6__halfLi320ELi1ELi32ELi10ELi1024ELb0ELb1ELi8ELi320ELi320ELi4ELb1ELi1ELb0ELb0ELNS_15WgradSyncMethodE3ENS_16CompileConditionILi900EEEEEvPT_S6_S6_PKS5_S8_S8_S8_PKfflPfPj,"a",@progbits
	.sectionflags	@""
	.align	4
.nv.constant0._ZN13group_norm_v218gn_bwd_cuda_kernelI6__halfLi320ELi1ELi32ELi10ELi1024ELb0ELb1ELi8ELi320ELi320ELi4ELb1ELi1ELb0ELb0ELNS_15WgradSyncMethodE3ENS_16CompileConditionILi900EEEEEvPT_S6_S6_PKS5_S8_S8_S8_PKfflPfPj:
	.zero		624


//--------------------- .nv.constant0._ZN13group_norm_v218gn_bwd_cuda_kernelI6__halfLi320ELi3ELi32ELi10ELi1024ELb0ELb1ELi8ELi320ELi320ELi4ELb1ELi2ELb0ELb0ELNS_15WgradSyncMethodE3ENS_16CompileConditionILi900EEEEEvPT_S6_S6_PKS5_S8_S8_S8_PKfflPfPj --------------------------
	.section	.nv.constant0._ZN13group_norm_v218gn_bwd_cuda_kernelI6__halfLi320ELi3ELi32ELi10ELi1024ELb0ELb1ELi8ELi320ELi320ELi4ELb1ELi2ELb0ELb0ELNS_15WgradSyncMethodE3ENS_16CompileConditionILi900EEEEEvPT_S6_S6_PKS5_S8_S8_S8_PKfflPfPj,"a",@progbits
	.sectionflags	@""
	.align	4
.nv.constant0._ZN13group_norm_v218gn_bwd_cuda_kernelI6__halfLi320ELi3ELi32ELi10ELi1024ELb0ELb1ELi8ELi320ELi320ELi4ELb1ELi2ELb0ELb0ELNS_15WgradSyncMethodE3ENS_16CompileConditionILi900EEEEEvPT_S6_S6_PKS5_S8_S8_S8_PKfflPfPj:
	.zero		624


//--------------------- .nv.constant0._ZN13group_norm_v218gn_bwd_cuda_kernelI6__halfLi320ELi1ELi32ELi10ELi1024ELb0ELb1ELi16ELi320ELi320ELi4ELb1ELi2ELb0ELb0ELNS_15WgradSyncMethodE3ENS_16CompileConditionILi900EEEEEvPT_S6_S6_PKS5_S8_S8_S8_PKfflPfPj --------------------------
	.section	.nv.constant0._ZN13group_norm_v218gn_bwd_cuda_kernelI6__halfLi320ELi1ELi32ELi10ELi1024ELb0ELb1ELi16ELi320ELi320ELi4ELb1ELi2ELb0ELb0ELNS_15WgradSyncMethodE3ENS_16CompileConditionILi900EEEEEvPT_S6_S6_PKS5_S8_S8_S8_PKfflPfPj,"a",@progbits
	.sectionflags	@""
	.align	4
.nv.constant0._ZN13group_norm_v218gn_bwd_cuda_kernelI6__halfLi320ELi1ELi32ELi10ELi1024ELb0ELb1ELi16ELi320ELi320ELi4ELb1ELi2ELb0ELb0ELNS_15WgradSyncMethodE3ENS_16CompileConditionILi900EEEEEvPT_S6_S6_PKS5_S8_S8_S8_PKfflPfPj:
	.zero		624


//--------------------- .nv.constant0._ZN13group_norm_v218gn_bwd_cuda_kernelI6__halfLi320ELi3ELi32ELi10ELi1024ELb0ELb1ELi16ELi320ELi320ELi4ELb1ELi5ELb0ELb0ELNS_15WgradSyncMethodE3ENS_16CompileConditionILi900EEEEEvPT_S6_S6_PKS5_S8_S8_S8_PKfflPfPj --------------------------
	.section	.nv.constant0._ZN13group_norm_v218gn_bwd_cuda_kernelI6__halfLi320ELi3ELi32ELi10ELi1024ELb0ELb1ELi16ELi320ELi320ELi4ELb1ELi5ELb0ELb0ELNS_15WgradSyncMethodE3ENS_16CompileConditionILi900EEEEEvPT_S6_S6_PKS5_S8_S8_S8_PKfflPfPj,"a",@progbits
	.sectionflags	@""
	.align	4
.nv.constant0._ZN13group_norm_v218gn_bwd_cuda_kernelI6__halfLi320ELi3ELi32ELi10ELi1024ELb0ELb1ELi16ELi320ELi320ELi4ELb1ELi5ELb0ELb0ELNS_15WgradSyncMethodE3ENS_16CompileConditionILi900EEEEEvPT_S6_S6_PKS5_S8_S8_S8_PKfflPfPj:
	.zero		624


//--------------------- .nv.constant0._ZN13group_norm_v218gn_bwd_cuda_kernelI6__halfLi320ELi1ELi32ELi10ELi1024ELb0ELb1ELi32ELi320ELi320ELi4ELb1ELi4ELb0ELb0ELNS_15WgradSyncMethodE3ENS_16CompileConditionILi900EEEEEvPT_S6_S6_PKS5_S8_S8_S8_PKfflPfPj --------------------------
	.section	.nv.constant0._ZN13group_norm_v218gn_bwd_cuda_kernelI6__halfLi320ELi1ELi32ELi10ELi1024ELb0ELb1ELi32ELi320ELi320ELi4ELb1ELi4ELb0ELb0ELNS_15WgradSyncMethodE3ENS_16CompileConditionILi900EEEEEvPT_S6_S6_PKS5_S8_S8_S8_PKfflPfPj,"a",@progbits
	.sectionflags	@""
	.align	4
.nv.constant0._ZN13group_norm_v218gn_bwd_cuda_kernelI6__halfLi320ELi1ELi32ELi10ELi1024ELb0ELb1ELi32ELi320ELi320ELi4ELb1ELi4ELb0ELb0ELNS_15WgradSyncMethodE3ENS_16CompileConditionILi900EEEEEvPT_S6_S6_PKS5_S8_S8_S8_PKfflPfPj:
	.zero		624


//--------------------- .nv.constant0._ZN13group_norm_v218gn_bwd_cuda_kernelI6__halfLi320ELi1ELi32ELi10ELi1024ELb0ELb1ELi64ELi320ELi320ELi4ELb1ELi9ELb0ELb0ELNS_15WgradSyncMethodE3ENS_16CompileConditionILi900EEEEEvPT_S6_S6_PKS5_S8_S8_S8_PKfflPfPj --------------------------
	.section	.nv.constant0._ZN13group_norm_v218gn_bwd_cuda_kernelI6__halfLi320ELi1ELi32ELi10ELi1024ELb0ELb1ELi64ELi320ELi320ELi4ELb1ELi9ELb0ELb0ELNS_15WgradSyncMethodE3ENS_16CompileConditionILi900EEEEEvPT_S6_S6_PKS5_S8_S8_S8_PKfflPfPj,"a",@progbits
	.sectionflags	@""
	.align	4
.nv.constant0._ZN13group_norm_v218gn_bwd_cuda_kernelI6__halfLi320ELi1ELi32ELi10ELi1024ELb0ELb1ELi64ELi320ELi320ELi4ELb1ELi9ELb0ELb0ELNS_15WgradSyncMethodE3ENS_16CompileConditionILi900EEEEEvPT_S6_S6_PKS5_S8_S8_S8_PKfflPfPj:
	.zero		624


//--------------------- .nv.constant0._ZN13group_norm_v218gn_bwd_cuda_kernelI6__halfLi320ELi3ELi32ELi10ELi1024ELb0ELb1ELi32ELi320ELi320ELi4ELb1ELi10ELb0ELb0ELNS_15WgradSyncMethodE3ENS_16CompileConditionILi900EEEEEvPT_S6_S6_PKS5_S8_S8_S8_PKfflPfPj --------------------------
	.section	.nv.constant0._ZN13group_norm_v218gn_bwd_cuda_kernelI6__halfLi320ELi3ELi32ELi10ELi1024ELb0ELb1ELi32ELi320ELi320ELi4ELb1ELi10ELb0ELb0ELNS_15WgradSyncMethodE3ENS_16CompileConditionILi900EEEEEvPT_S6_S6_PKS5_S8_S8_S8_PKfflPfPj,"a",@progbits
	.sectionflags	@""
	.align	4
.nv.constant0._ZN13group_norm_v218gn_bwd_cuda_kernelI6__halfLi320ELi3ELi32ELi10ELi1024ELb0ELb1ELi32ELi320ELi320ELi4ELb1ELi10ELb0ELb0ELNS_15WgradSyncMethodE3ENS_16CompileConditionILi900EEEEEvPT_S6_S6_PKS5_S8_S8_S8_PKfflPfPj:
	.zero		624


//--------------------- .nv.constant0._ZN13group_norm_v218gn_bwd_cuda_kernelI6__halfLi320ELi2ELi32ELi10ELi1024ELb0ELb1ELi32ELi320ELi320ELi4ELb1ELi9ELb0ELb0ELNS_15WgradSyncMethodE3ENS_16CompileConditionILi900EEEEEvPT_S6_S6_PKS5_S8_S8_S8_PKfflPfPj --------------------------
	.section	.nv.constant0._ZN13group_norm_v218gn_bwd_cuda_kernelI6__halfLi320ELi2ELi32ELi10ELi1024ELb0ELb1ELi32ELi320ELi320ELi4ELb1ELi9ELb0ELb0ELNS_15WgradSyncMethodE3ENS_16CompileConditionILi900EEEEEvPT_S6_S6_PKS5_S8_S8_S8_PKfflPfPj,"a",@progbits
	.sectionflags	@""
	.align	4
.nv.constant0._ZN13group_norm_v218gn_bwd_cuda_kernelI6__halfLi320ELi2ELi32ELi10ELi1024ELb0ELb1ELi32ELi320ELi320ELi4ELb1ELi9ELb0ELb0ELNS_15WgradSyncMethodE3ENS_16CompileConditionILi900EEEEEvPT_S6_S6_PKS5_S8_S8_S8_PKfflPfPj:
	.zero		624


//--------------------- .nv.constant0._ZN13group_norm_v218gn_bwd_cuda_kernelI6__halfLi320ELi3ELi16ELi20ELi1024ELb1ELb1ELi4ELi320ELi320ELi4ELb1ELi1ELb0ELb0ELNS_15WgradSyncMethodE3ENS_16CompileConditionILi900EEEEEvPT_S6_S6_PKS5_S8_S8_S8_PKfflPfPj --------------------------
	.section	.nv.constant0._ZN13group_norm_v218gn_bwd_cuda_kernelI6__halfLi320ELi3ELi16ELi20ELi1024ELb1ELb1ELi4ELi320ELi320ELi4ELb1ELi1ELb0ELb0ELNS_15WgradSyncMethodE3ENS_16CompileConditionILi900EEEEEvPT_S6_S6_PKS5_S8_S8_S8_PKfflPfPj,"a",@progbits
	.sectionflags	@""
	.align	4
.nv.constant0._ZN13group_norm_v218gn_bwd_cuda_kernelI6__halfLi320ELi3ELi16ELi20ELi1024ELb1ELb1ELi4ELi320ELi320ELi4ELb1ELi1ELb0ELb0ELNS_15WgradSyncMethodE3ENS_16CompileConditionILi900EEEEEvPT_S6_S6_PKS5_S8_S8_S8_PKfflPfPj:
	.zero		624


//--------------------- .nv.constant0._ZN13group_norm_v218gn_bwd_cuda_kernelI6__halfLi320ELi1ELi16ELi20ELi1024ELb1ELb1ELi8ELi320ELi320ELi4ELb1ELi1ELb0ELb0ELNS_15WgradSyncMethodE3ENS_16CompileConditionILi900EEEEEvPT_S6_S6_PKS5_S8_S8_S8_PKfflPfPj --------------------------
	.section	.nv.constant0._ZN13group_norm_v218gn_bwd_cuda_kernelI6__halfLi320ELi1ELi16ELi20ELi1024ELb1ELb1ELi8ELi320ELi320ELi4ELb1ELi1ELb0ELb0ELNS_15WgradSyncMethodE3ENS_16CompileConditionILi900EEEEEvPT_S6_S6_PKS5_S8_S8_S8_PKfflPfPj,"a",@progbits
	.sectionflags	@""
	.align	4
.nv.constant0._ZN13group_norm_v218gn_bwd_cuda_kernelI6__halfLi320ELi1ELi16ELi20ELi1024ELb1ELb1ELi8ELi320ELi320ELi4ELb1ELi1ELb0ELb0ELNS_15WgradSyncMethodE3ENS_16CompileConditionILi900EEEEEvPT_S6_S6_PKS5_S8_S8_S8_PKfflPfPj:
	.zero		624


//--------------------- .nv.constant0._ZN13group_norm_v218gn_bwd_cuda_kernelI6__halfLi320ELi3ELi16ELi20ELi1024ELb1ELb1ELi8ELi320ELi320ELi4ELb1ELi2ELb0ELb0ELNS_15WgradSyncMethodE3ENS_16CompileConditionILi900EEEEEvPT_S6_S6_PKS5_S8_S8_S8_PKfflPfPj --------------------------
	.section	.nv.constant0._ZN13group_norm_v218gn_bwd_cuda_kernelI6__halfLi320ELi3ELi16ELi20ELi1024ELb1ELb1ELi8ELi320ELi320ELi4ELb1ELi2ELb0ELb0ELNS_15WgradSyncMethodE3ENS_16CompileConditionILi900EEEEEvPT_S6_S6_PKS5_S8_S8_S8_PKfflPfPj,"a",@progbits
	.sectionflags	@""
	.align	4
.nv.constant0._ZN13group_norm_v218gn_bwd_cuda_kernelI6__halfLi320ELi3ELi16ELi20ELi1024ELb1ELb1ELi8ELi320ELi320ELi4ELb1ELi2ELb0ELb0ELNS_15WgradSyncMethodE3ENS_16CompileConditionILi900EEEEEvPT_S6_S6_PKS5_S8_S8_S8_PKfflPfPj:
	.zero		624


//--------------------- .nv.constant0._ZN13group_norm_v218gn_bwd_cuda_kernelI6__halfLi320ELi1ELi16ELi20ELi1024ELb1ELb1ELi16ELi320ELi320ELi4ELb1ELi2ELb0ELb0ELNS_15WgradSyncMethodE3ENS_16CompileConditionILi900EEEEEvPT_S6_S6_PKS5_S8_S8_S8_PKfflPfPj --------------------------
	.section	.nv.constant0._ZN13group_norm_v218gn_bwd_cuda_kernelI6__halfLi320ELi1ELi16ELi20ELi1024ELb1ELb1ELi16ELi320ELi320ELi4ELb1ELi2ELb0ELb0ELNS_15WgradSyncMethodE3ENS_16CompileConditionILi900EEEEEvPT_S6_S6_PKS5_S8_S8_S8_PKfflPfPj,"a",@progbits
	.sectionflags	@""
	.align	4
.nv.constant0._ZN13group_norm_v218gn_bwd_cuda_kernelI6__halfLi320ELi1ELi16ELi20ELi1024ELb1ELb1ELi16ELi320ELi320ELi4ELb1ELi2ELb0ELb0ELNS_15WgradSyncMethodE3ENS_16CompileConditionILi900EEEEEvPT_S6_S6_PKS5_S8_S8_S8_PKfflPfPj:
	.zero		624


//--------------------- .nv.constant0._ZN13group_norm_v218gn_bwd_cuda_kernelI6__halfLi320ELi3ELi16ELi20ELi1024ELb1ELb1ELi16ELi320ELi320ELi4ELb1ELi5ELb0ELb0ELNS_15WgradSyncMethodE3ENS_16CompileConditionILi900EEEEEvPT_S6_S6_PKS5_S8_S8_S8_PKfflPfPj --------------------------
	.section	.nv.constant0._ZN13group_norm_v218gn_bwd_cuda_kernelI6__halfLi320ELi3ELi16ELi20ELi1024ELb1ELb1ELi16ELi320ELi320ELi4ELb1ELi5ELb0ELb0ELNS_15WgradSyncMethodE3ENS_16CompileConditionILi900EEEEEvPT_S6_S6_PKS5_S8_S8_S8_PKfflPfPj,"a",@progbits
	.sectionflags	@""
	.align	4
.nv.constant0._ZN13group_norm_v218gn_bwd_cuda_kernelI6__halfLi320ELi3ELi16ELi20ELi1024ELb1ELb1ELi16ELi320ELi320ELi4ELb1ELi5ELb0ELb0ELNS_15WgradSyncMethodE3ENS_16CompileConditionILi900EEEEEvPT_S6_S6_PKS5_S8_S8_S8_PKfflPfPj:
	.zero		624


//--------------------- .nv.constant0._ZN13group_norm_v218gn_bwd_cuda_kernelI6__halfLi320ELi1ELi16ELi20ELi1024ELb1ELb1ELi32ELi320ELi320ELi4ELb1ELi4ELb0ELb0ELNS_15WgradSyncMethodE3ENS_16CompileConditionILi900EEEEEvPT_S6_S6_PKS5_S8_S8_S8_PKfflPfPj --------------------------
	.section	.nv.constant0._ZN13group_norm_v218gn_bwd_cuda_kernelI6__halfLi320ELi1ELi16ELi20ELi1024ELb1ELb1ELi32ELi320ELi320ELi4ELb1ELi4ELb0ELb0ELNS_15WgradSyncMethodE3ENS_16CompileConditionILi900EEEEEvPT_S6_S6_PKS5_S8_S8_S8_PKfflPfPj,"a",@progbits
	.sectionflags	@""
	.align	4
.nv.constant0._ZN13group_norm_v218gn_bwd_cuda_kernelI6__halfLi320ELi1ELi16ELi20ELi1024ELb1ELb1ELi32ELi320ELi320ELi4ELb1ELi4ELb0ELb0ELNS_15WgradSyncMethodE3ENS_16CompileConditionILi900EEEEEvPT_S6_S6_PKS5_S8_S8_S8_PKfflPfPj:
	.zero		624


//--------------------- .nv.constant0._ZN13group_norm_v218gn_bwd_cuda_kernelI6__halfLi320ELi1ELi16ELi20ELi1024ELb1ELb1ELi64ELi320ELi320ELi4ELb1ELi9ELb0ELb0ELNS_15WgradSyncMethodE3ENS_16CompileConditionILi900EEEEEvPT_S6_S6_PKS5_S8_S8_S8_PKfflPfPj --------------------------
	.section	.nv.constant0._ZN13group_norm_v218gn_bwd_cuda_kernelI6__halfLi320ELi1ELi16ELi20ELi1024ELb1ELb1ELi64ELi320ELi320ELi4ELb1ELi9ELb0ELb0ELNS_15WgradSyncMethodE3ENS_16CompileConditionILi900EEEEEvPT_S6_S6_PKS5_S8_S8_S8_PKfflPfPj,"a",@progbits
	.sectionflags	@""
	.align	4
.nv.constant0._ZN13group_norm_v218gn_bwd_cuda_kernelI6__halfLi320ELi1ELi16ELi20ELi1024ELb1ELb1ELi64ELi320ELi320ELi4ELb1ELi9ELb0ELb0ELNS_15WgradSyncMethodE3ENS_16CompileConditionILi900EEEEEvPT_S6_S6_PKS5_S8_S8_S8_PKfflPfPj:
	.zero		624


//--------------------- .nv.constant0._ZN13group_norm_v218gn_bwd_cuda_kernelI6__halfLi320ELi3ELi16ELi20ELi1024ELb1ELb1ELi32ELi320ELi320ELi4ELb1ELi10ELb0ELb0ELNS_15WgradSyncMethodE3ENS_16CompileConditionILi900EEEEEvPT_S6_S6_PKS5_S8_S8_S8_PKfflPfPj --------------------------
	.section	.nv.constant0._ZN13group_norm_v218gn_bwd_cuda_kernelI6__halfLi320ELi3ELi16ELi20ELi1024ELb1ELb1ELi32ELi320ELi320ELi4ELb1ELi10ELb0ELb0ELNS_15WgradSyncMethodE3ENS_16CompileConditionILi900EEEEEvPT_S6_S6_PKS5_S8_S8_S8_PKfflPfPj,"a",@progbits
	.sectionflags	@""
	.align	4
.nv.constant0._ZN13group_norm_v218gn_bwd_cuda_kernelI6__halfLi320ELi3ELi16ELi20ELi1024ELb1ELb1ELi32ELi320ELi320ELi4ELb1ELi10ELb0ELb0ELNS_15WgradSyncMethodE3ENS_16CompileConditionILi900EEEEEvPT_S6_S6_PKS5_S8_S8_S8_PKfflPfPj:
	.zero		624


//--------------------- .nv.constant0._ZN13group_norm_v218gn_bwd_cuda_kernelI6__halfLi320ELi2ELi16ELi20ELi1024ELb1ELb1ELi32ELi320ELi320ELi4ELb1ELi9ELb0ELb0ELNS_15WgradSyncMethodE3ENS_16CompileConditionILi900EEEEEvPT_S6_S6_PKS5_S8_S8_S8_PKfflPfPj --------------------------
	.section	.nv.constant0._ZN13group_norm_v218gn_bwd_cuda_kernelI6__halfLi320ELi2ELi16ELi20ELi1024ELb1ELb1ELi32ELi320ELi320ELi4ELb1ELi9ELb0ELb0ELNS_15WgradSyncMethodE3ENS_16CompileConditionILi900EEEEEvPT_S6_S6_PKS5_S8_S8_S8_PKfflPfPj,"a",@progbits
	.sectionflags	@""
	.align	4
.nv.constant0._ZN13group_norm_v218gn_bwd_cuda_kernelI6__halfLi320ELi2ELi16ELi20ELi1024ELb1ELb1ELi32ELi320ELi320ELi4ELb1ELi9ELb0ELb0ELNS_15WgradSyncMethodE3ENS_16CompileConditionILi900EEEEEvPT_S6_S6_PKS5_S8_S8_S8_PKfflPfPj:
	.zero		624


//--------------------- .nv.constant0._ZN13group_norm_v214gn_cuda_kernelI6__halfLi320ELi1ELi32ELi10ELi1024ELb0ELi1024ELi10ELi10ELi2ELb0ELi116ELb0ELb0ENS_16CompileConditionILi900EEEEEvPT_PKS4_S7_S7_flPfS8_Pj --------------------------
	.section	.nv.constant0._ZN13group_norm_v214gn_cuda_kernelI6__halfLi320ELi1ELi32ELi10ELi1024ELb0ELi1024ELi10ELi10ELi2ELb0ELi116ELb0ELb0ENS_16CompileConditionILi900EEEEEvPT_PKS4_S7_S7_flPfS8_Pj,"a",@progbits
	.sectionflags	@""
	.align	4
.nv.constant0._ZN13group_norm_v214gn_cuda_kernelI6__halfLi320ELi1ELi32ELi10ELi1024ELb0ELi1024ELi10ELi10ELi2ELb0ELi116ELb0ELb0ENS_16CompileConditionILi900EEEEEvPT_PKS4_S7_S7_flPfS8_Pj:
	.zero		600


//--------------------- .nv.constant0._ZN13group_norm_v214gn_cuda_kernelI6__halfLi320ELi1ELi32ELi10ELi1024ELb0ELi1024ELi10ELi10ELi2ELb0ELi148ELb0ELb0ENS_16CompileConditionILi900EEEEEvPT_PKS4_S7_S7_flPfS8_Pj --------------------------
	.section	.nv.constant0._ZN13group_norm_v214gn_cuda_kernelI6__halfLi320ELi1ELi32ELi10ELi1024ELb0ELi1024ELi10ELi10ELi2ELb0ELi148ELb0ELb0ENS_16CompileConditionILi900EEEEEvPT_PKS4_S7_S7_flPfS8_Pj,"a",@progbits
	.sectionflags	@""
	.align	4
.nv.constant0._ZN13group_norm_v214gn_cuda_kernelI6__halfLi320ELi1ELi32ELi10ELi1024ELb0ELi1024ELi10ELi10ELi2ELb0ELi148ELb0ELb0ENS_16CompileConditionILi900EEEEEvPT_PKS4_S7_S7_flPfS8_Pj:
	.zero		600


//--------------------- .nv.constant0._ZN13group_norm_v214gn_cuda_kernelI6__halfLi320ELi3ELi16ELi20ELi1024ELb1ELi4ELi320ELi320ELi4ELb1ELi1ELb0ELb0ENS_16CompileConditionILi900EEEEEvPT_PKS4_S7_S7_flPfS8_Pj --------------------------
	.section	.nv.constant0._ZN13group_norm_v214gn_cuda_kernelI6__halfLi320ELi3ELi16ELi20ELi1024ELb1ELi4ELi320ELi320ELi4ELb1ELi1ELb0ELb0ENS_16CompileConditionILi900EEEEEvPT_PKS4_S7_S7_flPfS8_Pj,"a",@progbits
	.sectionflags	@""
	.align	4
.nv.constant0._ZN13group_norm_v214gn_cuda_kernelI6__halfLi320ELi3ELi16ELi20ELi1024ELb1ELi4ELi320ELi320ELi4ELb1ELi1ELb0ELb0ENS_16CompileConditionILi900EEEEEvPT_PKS4_S7_S7_flPfS8_Pj:
	.zero		600


//--------------------- .nv.constant0._ZN13group_norm_v214gn_cuda_kernelI6__halfLi320ELi1ELi16ELi20ELi1024ELb1ELi8ELi320ELi320ELi4ELb1ELi1ELb0ELb0ENS_16CompileConditionILi900EEEEEvPT_PKS4_S7_S7_flPfS8_Pj --------------------------
	.section	.nv.constant0._ZN13group_norm_v214gn_cuda_kernelI6__halfLi320ELi1ELi16ELi20ELi1024ELb1ELi8ELi320ELi320ELi4ELb1ELi1ELb0ELb0ENS_16CompileConditionILi900EEEEEvPT_PKS4_S7_S7_flPfS8_Pj,"a",@progbits
	.sectionflags	@""
	.align	4
.nv.constant0._ZN13group_norm_v214gn_cuda_kernelI6__halfLi320ELi1ELi16ELi20ELi1024ELb1ELi8ELi320ELi320ELi4ELb1ELi1ELb0ELb0ENS_16CompileConditionILi900EEEEEvPT_PKS4_S7_S7_flPfS8_Pj:
	.zero		600


//--------------------- .nv.constant0._ZN13group_norm_v214gn_cuda_kernelI6__halfLi320ELi3ELi16ELi20ELi1024ELb1ELi8ELi320ELi320ELi4ELb1ELi2ELb0ELb0ENS_16CompileConditionILi900EEEEEvPT_PKS4_S7_S7_flPfS8_Pj --------------------------
	.section	.nv.constant0._ZN13group_norm_v214gn_cuda_kernelI6__halfLi320ELi3ELi16ELi20ELi1024ELb1ELi8ELi320ELi320ELi4ELb1ELi2ELb0ELb0ENS_16CompileConditionILi900EEEEEvPT_PKS4_S7_S7_flPfS8_Pj,"a",@progbits
	.sectionflags	@""
	.align	4
.nv.constant0._ZN13group_norm_v214gn_cuda_kernelI6__halfLi320ELi3ELi16ELi20ELi1024ELb1ELi8ELi320ELi320ELi4ELb1ELi2ELb0ELb0ENS_16CompileConditionILi900EEEEEvPT_PKS4_S7_S7_flPfS8_Pj:
	.zero		600


//--------------------- .nv.constant0._ZN13group_norm_v214gn_cuda_kernelI6__halfLi320ELi1ELi16ELi20ELi1024ELb1ELi16ELi320ELi320ELi4ELb1ELi2ELb0ELb0ENS_16CompileConditionILi900EEEEEvPT_PKS4_S7_S7_flPfS8_Pj --------------------------
	.section	.nv.constant0._ZN13group_norm_v214gn_cuda_kernelI6__halfLi320ELi1ELi16ELi20ELi1024ELb1ELi16ELi320ELi320ELi4ELb1ELi2ELb0ELb0ENS_16CompileConditionILi900EEEEEvPT_PKS4_S7_S7_flPfS8_Pj,"a",@progbits
	.sectionflags	@""
	.align	4
.nv.constant0._ZN13group_norm_v214gn_cuda_kernelI6__halfLi320ELi1ELi16ELi20ELi1024ELb1ELi16ELi320ELi320ELi4ELb1ELi2ELb0ELb0ENS_16CompileConditionILi900EEEEEvPT_PKS4_S7_S7_flPfS8_Pj:
	.zero		600


//--------------------- .nv.constant0._ZN13group_norm_v214gn_cuda_kernelI6__halfLi320ELi3ELi16ELi20ELi1024ELb1ELi16ELi320ELi320ELi4ELb1ELi5ELb0ELb0ENS_16CompileConditionILi900EEEEEvPT_PKS4_S7_S7_flPfS8_Pj --------------------------
	.section	.nv.constant0._ZN13group_norm_v214gn_cuda_kernelI6__halfLi320ELi3ELi16ELi20ELi1024ELb1ELi16ELi320ELi320ELi4ELb1ELi5ELb0ELb0ENS_16CompileConditionILi900EEEEEvPT_PKS4_S7_S7_flPfS8_Pj,"a",@progbits
	.sectionflags	@""
	.align	4
.nv.constant0._ZN13group_norm_v214gn_cuda_kernelI6__halfLi320ELi3ELi16ELi20ELi1024ELb1ELi16ELi320ELi320ELi4ELb1ELi5ELb0ELb0ENS_16CompileConditionILi900EEEEEvPT_PKS4_S7_S7_flPfS8_Pj:
	.zero		600


//--------------------- .nv.constant0._ZN13group_norm_v214gn_cuda_kernelI6__halfLi320ELi1ELi16ELi20ELi1024ELb1ELi32ELi320ELi320ELi4ELb1ELi4ELb0ELb0ENS_16CompileConditionILi900EEEEEvPT_PKS4_S7_S7_flPfS8_Pj --------------------------
	.section	.nv.constant0._ZN13group_norm_v214gn_cuda_kernelI6__halfLi320ELi1ELi16ELi20ELi1024ELb1ELi32ELi320ELi320ELi4ELb1ELi4ELb0ELb0ENS_16CompileConditionILi900EEEEEvPT_PKS4_S7_S7_flPfS8_Pj,"a",@progbits
	.sectionflags	@""
	.align	4
.nv.constant0._ZN13group_norm_v214gn_cuda_kernelI6__halfLi320ELi1ELi16ELi20ELi1024ELb1ELi32ELi320ELi320ELi4ELb1ELi4ELb0ELb0ENS_16CompileConditionILi900EEEEEvPT_PKS4_S7_S7_flPfS8_Pj:
	.zero		600


//--------------------- .nv.constant0._ZN13group_norm_v214gn_cuda_kernelI6__halfLi320ELi3ELi16ELi20ELi1024ELb1ELi32ELi320ELi320ELi4ELb1ELi10ELb0ELb0ENS_16CompileConditionILi900EEEEEvPT_PKS4_S7_S7_flPfS8_Pj --------------------------
	.section	.nv.constant0._ZN13group_norm_v214gn_cuda_kernelI6__halfLi320ELi3ELi16ELi20ELi1024ELb1ELi32ELi320ELi320ELi4ELb1ELi10ELb0ELb0ENS_16CompileConditionILi900EEEEEvPT_PKS4_S7_S7_flPfS8_Pj,"a",@progbits
	.sectionflags	@""
	.align	4
.nv.constant0._ZN13group_norm_v214gn_cuda_kernelI6__halfLi320ELi3ELi16ELi20ELi1024ELb1ELi32ELi320ELi320ELi4ELb1ELi10ELb0ELb0ENS_16CompileConditionILi900EEEEEvPT_PKS4_S7_S7_flPfS8_Pj:
	.zero		600


//--------------------- .nv.constant0._ZN13group_norm_v214gn_cuda_kernelI6__halfLi320ELi1ELi16ELi20ELi1024ELb1ELi64ELi320ELi320ELi4ELb1ELi9ELb0ELb0ENS_16CompileConditionILi900EEEEEvPT_PKS4_S7_S7_flPfS8_Pj --------------------------
	.section	.nv.constant0._ZN13group_norm_v214gn_cuda_kernelI6__halfLi320ELi1ELi16ELi20ELi1024ELb1ELi64ELi320ELi320ELi4ELb1ELi9ELb0ELb0ENS_16CompileConditionILi900EEEEEvPT_PKS4_S7_S7_flPfS8_Pj,"a",@progbits
	.sectionflags	@""
	.align	4
.nv.constant0._ZN13group_norm_v214gn_cuda_kernelI6__halfLi320ELi1ELi16ELi20ELi1024ELb1ELi64ELi320ELi320ELi4ELb1ELi9ELb0ELb0ENS_16CompileConditionILi900EEEEEvPT_PKS4_S7_S7_flPfS8_Pj:
	.zero		600


//--------------------- .nv.constant0._ZN13group_norm_v214gn_cuda_kernelI6__halfLi320ELi3ELi16ELi20ELi1024ELb1ELi64ELi320ELi320ELi4ELb1ELi21ELb0ELb0ENS_16CompileConditionILi900EEEEEvPT_PKS4_S7_S7_flPfS8_Pj --------------------------
	.section	.nv.constant0._ZN13group_norm_v214gn_cuda_kernelI6__halfLi320ELi3ELi16ELi20ELi1024ELb1ELi64ELi320ELi320ELi4ELb1ELi21ELb0ELb0ENS_16CompileConditionILi900EEEEEvPT_PKS4_S7_S7_flPfS8_Pj,"a",@progbits
	.sectionflags	@""
	.align	4
.nv.constant0._ZN13group_norm_v214gn_cuda_kernelI6__halfLi320ELi3ELi16ELi20ELi1024ELb1ELi64ELi320ELi320ELi4ELb1ELi21ELb0ELb0ENS_16CompileConditionILi900EEEEEvPT_PKS4_S7_S7_flPfS8_Pj:
	.zero		600


//--------------------- .nv.constant0._ZN13group_norm_v214gn_cuda_kernelI6__halfLi320ELi1ELi16ELi20ELi1024ELb1ELi128ELi320ELi320ELi4ELb1ELi18ELb0ELb0ENS_16CompileConditionILi900EEEEEvPT_PKS4_S7_S7_flPfS8_Pj --------------------------
	.section	.nv.constant0._ZN13group_norm_v214gn_cuda_kernelI6__halfLi320ELi1ELi16ELi20ELi1024ELb1ELi128ELi320ELi320ELi4ELb1ELi18ELb0ELb0ENS_16CompileConditionILi900EEEEEvPT_PKS4_S7_S7_flPfS8_Pj,"a",@progbits
	.sectionflags	@""
	.align	4
.nv.constant0._ZN13group_norm_v214gn_cuda_kernelI6__halfLi320ELi1ELi16ELi20ELi1024ELb1ELi128ELi320ELi320ELi4ELb1ELi18ELb0ELb0ENS_16CompileConditionILi900EEEEEvPT_PKS4_S7_S7_flPfS8_Pj:
	.zero		600


//--------------------- SYMBOLS --------------------------

	.type		.nv.reservedSmem.offset0,@object
	.size		.nv.reservedSmem.offset0,0x4
